//
// Generated by NVIDIA NVVM Compiler
//
// Compiler Build ID: CL-36424714
// Cuda compilation tools, release 13.0, V13.0.88
// Based on NVVM 20.0.0
//

.version 9.0
.target sm_100
.address_size 64

.extern .func  (.param .b32 func_retval0) vprintf
(
	.param .b64 vprintf_param_0,
	.param .b64 vprintf_param_1
)
;
.func  (.param .b32 func_retval0) _Z41invoke_java_lang_StringBuilder_toString9_PciPi
(
	.param .b64 _Z41invoke_java_lang_StringBuilder_toString9_PciPi_param_0,
	.param .b32 _Z41invoke_java_lang_StringBuilder_toString9_PciPi_param_1,
	.param .b64 _Z41invoke_java_lang_StringBuilder_toString9_PciPi_param_2
)
;
.shared .align 8 .u64 m_Local_$_0;
.shared .align 8 .u64 m_Local_$_1;
.shared .align 8 .u64 m_Local_$_2;
// m_shared has been demoted
.global .align 8 .u64 global_now;
.global .align 8 .u64 host_device_interface;
.global .align 1 .b8 $str[3] = {37, 99};
.global .align 1 .b8 $str$1[2] = {10};
.global .align 1 .b8 $str$2[6] = {37, 108, 108, 100, 10};
.global .align 1 .b8 $str$3[4] = {37, 101, 10};
.global .align 1 .b8 $str$4[3] = {37, 100};
.global .align 1 .b8 $str$5[35] = {97, 116, 95, 105, 108, 108, 101, 99, 107, 101, 114, 95, 115, 116, 114, 105, 110, 103, 95, 99, 111, 110, 115, 116, 97, 110, 116, 32, 115, 116, 114, 58, 32, 39};
.global .align 1 .b8 $str$6[3] = {39, 10};
.global .align 1 .b8 $str$7[17] = {48, 49, 50, 51, 52, 53, 54, 55, 56, 57, 97, 98, 99, 100, 101, 102};
.global .align 1 .b8 $str$8[51] = {69, 120, 99, 101, 112, 116, 105, 111, 110, 32, 105, 110, 32, 72, 97, 109, 97, 80, 101, 101, 114, 46, 115, 101, 110, 100, 58, 32, 117, 110, 115, 117, 112, 112, 111, 114, 116, 101, 100, 32, 78, 85, 76, 76, 32, 84, 121, 112, 101, 10};
.global .align 1 .b8 $str$9[46] = {69, 120, 99, 101, 112, 116, 105, 111, 110, 32, 105, 110, 32, 72, 97, 109, 97, 80, 101, 101, 114, 46, 115, 101, 110, 100, 58, 32, 117, 110, 115, 117, 112, 112, 111, 114, 116, 101, 100, 32, 84, 121, 112, 101, 10};
.global .align 1 .b8 $str$10[43] = {103, 112, 117, 95, 84, 104, 114, 101, 97, 100, 32, 37, 100, 32, 71, 79, 84, 32, 76, 79, 67, 75, 32, 108, 111, 99, 107, 95, 116, 104, 114, 101, 97, 100, 95, 105, 100, 58, 32, 37, 100, 10};
.global .align 1 .b8 $str$11[54] = {69, 120, 99, 101, 112, 116, 105, 111, 110, 32, 105, 110, 32, 72, 97, 109, 97, 80, 101, 101, 114, 46, 114, 101, 97, 100, 78, 101, 120, 116, 58, 32, 117, 110, 115, 117, 112, 112, 111, 114, 116, 101, 100, 32, 75, 101, 121, 32, 84, 121, 112, 101, 10};
.global .align 1 .b8 $str$12[56] = {69, 120, 99, 101, 112, 116, 105, 111, 110, 32, 105, 110, 32, 72, 97, 109, 97, 80, 101, 101, 114, 46, 114, 101, 97, 100, 78, 101, 120, 116, 58, 32, 117, 110, 115, 117, 112, 112, 111, 114, 116, 101, 100, 32, 86, 97, 108, 117, 101, 32, 84, 121, 112, 101, 10};
.global .align 1 .b8 $str$13[57] = {69, 120, 99, 101, 112, 116, 105, 111, 110, 32, 105, 110, 32, 72, 97, 109, 97, 80, 101, 101, 114, 46, 114, 101, 97, 100, 78, 101, 120, 116, 58, 32, 107, 101, 121, 32, 97, 110, 100, 32, 118, 97, 108, 117, 101, 32, 97, 114, 101, 32, 78, 85, 76, 76, 33, 10};
.global .align 1 .b8 $str$14[12] = {45, 50, 49, 52, 55, 52, 56, 51, 54, 52, 56};
.global .align 1 .b8 $str$15[19] = {83, 104, 97, 114, 101, 100, 77, 101, 109, 111, 114, 121, 83, 105, 122, 101, 58, 32};
.global .align 1 .b8 $str$16[7] = {32, 98, 121, 116, 101, 115};
.global .align 1 .b8 $str$17[14] = {83, 116, 97, 114, 116, 32, 108, 111, 111, 112, 46, 46, 46};
.global .align 1 .b8 $str$19[2] = {58};
.global .align 1 .b8 $str$20[3] = {44, 32};
.global .align 1 .b8 $str$21[16] = {115, 101, 110, 100, 32, 109, 101, 115, 115, 97, 103, 101, 58, 32, 39};
.global .align 1 .b8 $str$22[2] = {39};
.global .align 1 .b8 $str$23[15] = {103, 111, 116, 32, 109, 101, 115, 115, 97, 103, 101, 58, 32, 39};
.global .align 1 .b8 $str$24[2] = {44};
.global .align 1 .b8 $str$25[17] = {99, 97, 108, 99, 117, 108, 97, 116, 101, 69, 114, 114, 111, 114, 58, 32};
.global .align 1 .b8 $str$26[14] = {109, 95, 99, 111, 110, 118, 101, 114, 103, 101, 100, 58, 32};
.global .align 1 .b8 $str$27[37] = {70, 105, 110, 105, 115, 104, 101, 100, 33, 32, 87, 114, 105, 116, 105, 110, 103, 32, 116, 104, 101, 32, 97, 115, 115, 105, 103, 110, 109, 101, 110, 116, 115, 46, 46, 46};
.global .align 1 .b8 $str$28[6] = {68, 111, 110, 101, 46};
.global .align 1 .b8 $str$30[35] = {68, 101, 110, 115, 101, 68, 111, 117, 98, 108, 101, 86, 101, 99, 116, 111, 114, 32, 110, 111, 32, 118, 97, 108, 117, 101, 115, 32, 102, 111, 117, 110, 100, 33};
.global .align 1 .b8 $str$32[28] = {83, 116, 114, 105, 110, 103, 32, 105, 110, 100, 101, 120, 32, 111, 117, 116, 32, 111, 102, 32, 114, 97, 110, 103, 101, 58, 32};

.func  (.param .b32 func_retval0) _Z32edu_syr_pcpratts_string_constantPcS_Pi(
	.param .b64 _Z32edu_syr_pcpratts_string_constantPcS_Pi_param_0,
	.param .b64 _Z32edu_syr_pcpratts_string_constantPcS_Pi_param_1,
	.param .b64 _Z32edu_syr_pcpratts_string_constantPcS_Pi_param_2
)
{
	.reg .pred 	%p<175>;
	.reg .b16 	%rs<38>;
	.reg .b32 	%r<378>;
	.reg .b64 	%rd<316>;

	ld.param.u64 	%rd60, [_Z32edu_syr_pcpratts_string_constantPcS_Pi_param_0];
	ld.param.u64 	%rd61, [_Z32edu_syr_pcpratts_string_constantPcS_Pi_param_1];
	ld.param.u64 	%rd62, [_Z32edu_syr_pcpratts_string_constantPcS_Pi_param_2];
	cvta.to.local.u64 	%rd1, %rd62;
	cvta.to.global.u64 	%rd2, %rd60;
	cvta.to.global.u64 	%rd3, %rd61;
	mov.b32 	%r338, 0;
$L__BB0_1:
	mov.u32 	%r1, %r338;
	cvt.u64.u32 	%rd63, %r1;
	add.s64 	%rd64, %rd3, %rd63;
	ld.global.u8 	%rs4, [%rd64];
	setp.ne.s16 	%p23, %rs4, 0;
	add.s32 	%r338, %r1, 1;
	@%p23 bra 	$L__BB0_1;
	shl.b32 	%r107, %r1, 2;
	add.s32 	%r108, %r107, 32;
	and.b32  	%r3, %r1, 1;
	setp.eq.s32 	%p24, %r3, 0;
	and.b32  	%r109, %r107, 2147483640;
	add.s32 	%r110, %r109, 40;
	selp.b32 	%r4, %r108, %r110, %p24;
	ld.shared.u64 	%rd4, [m_Local_$_1];
	and.b32  	%r111, %r4, 12;
	setp.eq.s32 	%p25, %r111, 0;
	mov.u32 	%r339, %r4;
	@%p25 bra 	$L__BB0_4;
	shr.s32 	%r112, %r4, 31;
	shr.u32 	%r113, %r112, 28;
	add.s32 	%r114, %r4, %r113;
	and.b32  	%r115, %r114, -16;
	add.s32 	%r339, %r115, 16;
$L__BB0_4:
	cvt.s64.s32 	%rd65, %r339;
	atom.global.add.u64 	%rd66, [%rd2+8], %rd65;
	cvt.s64.s32 	%rd67, %r4;
	add.s64 	%rd68, %rd67, %rd66;
	add.s64 	%rd69, %rd68, 8;
	setp.lt.u64 	%p26, %rd69, %rd4;
	shr.u64 	%rd70, %rd66, 4;
	cvt.u32.u64 	%r116, %rd70;
	selp.b32 	%r7, %r116, -1, %p26;
	setp.ne.s32 	%p27, %r7, -1;
	@%p27 bra 	$L__BB0_6;
	mov.b32 	%r171, 21352;
	st.local.u32 	[%rd1], %r171;
	bra.uni 	$L__BB0_45;
$L__BB0_6:
	ld.shared.u64 	%rd71, [m_Local_$_0];
	mul.wide.s32 	%rd5, %r7, 16;
	add.s64 	%rd72, %rd71, %rd5;
	mov.b16 	%rs5, 0;
	st.u8 	[%rd72], %rs5;
	st.u8 	[%rd72+1], %rs5;
	mov.b32 	%r118, 4335;
	st.u32 	[%rd72+4], %r118;
	mov.b16 	%rs6, 1;
	st.u8 	[%rd72+3], %rs6;
	st.u32 	[%rd72+8], %r4;
	st.u32 	[%rd72+12], %r1;
	mov.b32 	%r27, 0;
	setp.eq.s32 	%p28, %r1, 0;
	@%p28 bra 	$L__BB0_90;
	setp.eq.s32 	%p29, %r1, 1;
	@%p29 bra 	$L__BB0_33;
	and.b32  	%r27, %r1, 2147483646;
	and.b32  	%r120, %r1, -2;
	neg.s32 	%r341, %r120;
	mov.b32 	%r340, 0;
	mov.u32 	%r342, %r340;
$L__BB0_9:
	add.s32 	%r13, %r342, 1;
	ld.shared.u64 	%rd6, [m_Local_$_0];
	add.s64 	%rd7, %rd6, %rd5;
	ld.u32 	%r14, [%rd7+12];
	setp.lt.s32 	%p30, %r342, %r14;
	@%p30 bra 	$L__BB0_20;
	ld.shared.u64 	%rd73, [m_Local_$_1];
	atom.global.add.u64 	%rd74, [%rd2+8], 48;
	add.s64 	%rd75, %rd74, 56;
	setp.lt.u64 	%p31, %rd75, %rd73;
	shr.u64 	%rd8, %rd74, 4;
	cvt.u32.u64 	%r343, %rd8;
	setp.ne.s32 	%p32, %r343, -1;
	and.pred  	%p33, %p31, %p32;
	@%p33 bra 	$L__BB0_12;
	mov.b32 	%r127, 21106;
	st.local.u32 	[%rd1], %r127;
	mov.b32 	%r343, -1;
	mov.pred 	%p164, 0;
	bra.uni 	$L__BB0_13;
$L__BB0_12:
	shl.b64 	%rd76, %rd8, 32;
	shr.s64 	%rd77, %rd76, 28;
	add.s64 	%rd78, %rd6, %rd77;
	mov.b16 	%rs7, 0;
	st.u8 	[%rd78], %rs7;
	st.u8 	[%rd78+1], %rs7;
	mov.b32 	%r121, 3608;
	st.u32 	[%rd78+4], %r121;
	mov.b16 	%rs8, 1;
	st.u8 	[%rd78+3], %rs8;
	mov.b32 	%r122, 48;
	st.u32 	[%rd78+8], %r122;
	mov.b32 	%r123, -1;
	st.u32 	[%rd78+16], %r123;
	ld.shared.u64 	%rd79, [m_Local_$_0];
	add.s64 	%rd80, %rd79, %rd77;
	mov.b32 	%r124, 0;
	st.u32 	[%rd80+32], %r124;
	ld.shared.u64 	%rd81, [m_Local_$_0];
	add.s64 	%rd82, %rd81, %rd77;
	st.u32 	[%rd82+36], %r124;
	ld.shared.u64 	%rd83, [m_Local_$_0];
	add.s64 	%rd84, %rd83, %rd77;
	st.u32 	[%rd84+40], %r124;
	ld.local.u32 	%r125, [%rd1];
	setp.eq.s32 	%p164, %r125, 0;
$L__BB0_13:
	mov.b32 	%r344, 0;
	not.pred 	%p35, %p164;
	@%p35 bra 	$L__BB0_19;
	setp.ne.s32 	%p36, %r343, -1;
	@%p36 bra 	$L__BB0_16;
	mov.b32 	%r135, 21352;
	st.local.u32 	[%rd1], %r135;
	bra.uni 	$L__BB0_19;
$L__BB0_16:
	ld.shared.u64 	%rd85, [m_Local_$_0];
	mul.wide.s32 	%rd9, %r343, 16;
	add.s64 	%rd86, %rd85, %rd9;
	st.u32 	[%rd86+40], %r14;
	ld.local.u32 	%r130, [%rd1];
	setp.ne.s32 	%p37, %r130, 0;
	@%p37 bra 	$L__BB0_19;
	ld.shared.u64 	%rd87, [m_Local_$_0];
	add.s64 	%rd88, %rd87, %rd9;
	st.u32 	[%rd88+36], %r342;
	ld.local.u32 	%r132, [%rd1];
	setp.ne.s32 	%p38, %r132, 0;
	@%p38 bra 	$L__BB0_19;
	ld.shared.u64 	%rd89, [m_Local_$_0];
	add.s64 	%rd90, %rd89, %rd9;
	st.u32 	[%rd90+32], %r7;
	ld.local.u32 	%r133, [%rd1];
	setp.eq.s32 	%p39, %r133, 0;
	selp.b32 	%r344, %r343, 0, %p39;
$L__BB0_19:
	st.local.u32 	[%rd1], %r344;
	bra.uni 	$L__BB0_21;
$L__BB0_20:
	cvt.u64.u32 	%rd91, %r340;
	add.s64 	%rd92, %rd7, %rd91;
	mov.b32 	%r136, 0;
	st.u32 	[%rd92+32], %r136;
$L__BB0_21:
	ld.shared.u64 	%rd10, [m_Local_$_0];
	add.s64 	%rd11, %rd10, %rd5;
	ld.u32 	%r19, [%rd11+12];
	setp.lt.s32 	%p40, %r13, %r19;
	@%p40 bra 	$L__BB0_31;
	ld.shared.u64 	%rd93, [m_Local_$_1];
	atom.global.add.u64 	%rd94, [%rd2+8], 48;
	add.s64 	%rd95, %rd94, 56;
	setp.ge.u64 	%p41, %rd95, %rd93;
	shr.u64 	%rd12, %rd94, 4;
	cvt.u32.u64 	%r345, %rd12;
	setp.eq.s32 	%p42, %r345, -1;
	or.pred  	%p43, %p41, %p42;
	@%p43 bra 	$L__BB0_24;
	shl.b64 	%rd96, %rd12, 32;
	shr.s64 	%rd97, %rd96, 28;
	add.s64 	%rd98, %rd10, %rd97;
	mov.b16 	%rs9, 0;
	st.u8 	[%rd98], %rs9;
	st.u8 	[%rd98+1], %rs9;
	mov.b32 	%r137, 3608;
	st.u32 	[%rd98+4], %r137;
	mov.b16 	%rs10, 1;
	st.u8 	[%rd98+3], %rs10;
	mov.b32 	%r138, 48;
	st.u32 	[%rd98+8], %r138;
	mov.b32 	%r139, -1;
	st.u32 	[%rd98+16], %r139;
	ld.shared.u64 	%rd99, [m_Local_$_0];
	add.s64 	%rd100, %rd99, %rd97;
	mov.b32 	%r140, 0;
	st.u32 	[%rd100+32], %r140;
	ld.shared.u64 	%rd101, [m_Local_$_0];
	add.s64 	%rd102, %rd101, %rd97;
	st.u32 	[%rd102+36], %r140;
	ld.shared.u64 	%rd103, [m_Local_$_0];
	add.s64 	%rd104, %rd103, %rd97;
	st.u32 	[%rd104+40], %r140;
	ld.local.u32 	%r141, [%rd1];
	setp.eq.s32 	%p165, %r141, 0;
	bra.uni 	$L__BB0_25;
$L__BB0_24:
	mov.b32 	%r143, 21106;
	st.local.u32 	[%rd1], %r143;
	mov.b32 	%r345, -1;
	mov.pred 	%p165, 0;
$L__BB0_25:
	mov.b32 	%r346, 0;
	not.pred 	%p45, %p165;
	@%p45 bra 	$L__BB0_30;
	setp.eq.s32 	%p46, %r345, -1;
	@%p46 bra 	$L__BB0_168;
	ld.shared.u64 	%rd105, [m_Local_$_0];
	mul.wide.s32 	%rd13, %r345, 16;
	add.s64 	%rd106, %rd105, %rd13;
	st.u32 	[%rd106+40], %r19;
	ld.local.u32 	%r146, [%rd1];
	setp.eq.s32 	%p47, %r146, 0;
	@%p47 bra 	$L__BB0_28;
	bra.uni 	$L__BB0_30;
$L__BB0_28:
	ld.shared.u64 	%rd107, [m_Local_$_0];
	add.s64 	%rd108, %rd107, %rd13;
	st.u32 	[%rd108+36], %r13;
	ld.local.u32 	%r148, [%rd1];
	setp.ne.s32 	%p48, %r148, 0;
	@%p48 bra 	$L__BB0_30;
	ld.shared.u64 	%rd109, [m_Local_$_0];
	add.s64 	%rd110, %rd109, %rd13;
	st.u32 	[%rd110+32], %r7;
	ld.local.u32 	%r149, [%rd1];
	setp.eq.s32 	%p49, %r149, 0;
	selp.b32 	%r346, %r345, 0, %p49;
$L__BB0_30:
	st.local.u32 	[%rd1], %r346;
	bra.uni 	$L__BB0_32;
$L__BB0_31:
	add.s32 	%r152, %r340, 4;
	cvt.u64.u32 	%rd111, %r152;
	add.s64 	%rd112, %rd11, %rd111;
	mov.b32 	%r153, 0;
	st.u32 	[%rd112+32], %r153;
$L__BB0_32:
	add.s32 	%r342, %r342, 2;
	add.s32 	%r341, %r341, 2;
	add.s32 	%r340, %r340, 8;
	setp.ne.s32 	%p50, %r341, 0;
	@%p50 bra 	$L__BB0_9;
$L__BB0_33:
	setp.eq.s32 	%p51, %r3, 0;
	@%p51 bra 	$L__BB0_45;
	ld.shared.u64 	%rd14, [m_Local_$_0];
	add.s64 	%rd15, %rd14, %rd5;
	ld.u32 	%r28, [%rd15+12];
	setp.lt.s32 	%p52, %r27, %r28;
	@%p52 bra 	$L__BB0_44;
	ld.shared.u64 	%rd113, [m_Local_$_1];
	atom.global.add.u64 	%rd114, [%rd2+8], 48;
	add.s64 	%rd115, %rd114, 56;
	setp.ge.u64 	%p53, %rd115, %rd113;
	shr.u64 	%rd16, %rd114, 4;
	cvt.u32.u64 	%r348, %rd16;
	setp.eq.s32 	%p54, %r348, -1;
	or.pred  	%p55, %p53, %p54;
	@%p55 bra 	$L__BB0_37;
	shl.b64 	%rd116, %rd16, 32;
	shr.s64 	%rd117, %rd116, 28;
	add.s64 	%rd118, %rd14, %rd117;
	mov.b16 	%rs11, 0;
	st.u8 	[%rd118], %rs11;
	st.u8 	[%rd118+1], %rs11;
	mov.b32 	%r154, 3608;
	st.u32 	[%rd118+4], %r154;
	mov.b16 	%rs12, 1;
	st.u8 	[%rd118+3], %rs12;
	mov.b32 	%r155, 48;
	st.u32 	[%rd118+8], %r155;
	mov.b32 	%r156, -1;
	st.u32 	[%rd118+16], %r156;
	ld.shared.u64 	%rd119, [m_Local_$_0];
	add.s64 	%rd120, %rd119, %rd117;
	mov.b32 	%r157, 0;
	st.u32 	[%rd120+32], %r157;
	ld.shared.u64 	%rd121, [m_Local_$_0];
	add.s64 	%rd122, %rd121, %rd117;
	st.u32 	[%rd122+36], %r157;
	ld.shared.u64 	%rd123, [m_Local_$_0];
	add.s64 	%rd124, %rd123, %rd117;
	st.u32 	[%rd124+40], %r157;
	ld.local.u32 	%r158, [%rd1];
	setp.eq.s32 	%p166, %r158, 0;
	bra.uni 	$L__BB0_38;
$L__BB0_37:
	mov.b32 	%r160, 21106;
	st.local.u32 	[%rd1], %r160;
	mov.b32 	%r348, -1;
	mov.pred 	%p166, 0;
$L__BB0_38:
	mov.b32 	%r349, 0;
	not.pred 	%p57, %p166;
	@%p57 bra 	$L__BB0_43;
	setp.eq.s32 	%p58, %r348, -1;
	@%p58 bra 	$L__BB0_169;
	ld.shared.u64 	%rd125, [m_Local_$_0];
	mul.wide.s32 	%rd17, %r348, 16;
	add.s64 	%rd126, %rd125, %rd17;
	st.u32 	[%rd126+40], %r28;
	ld.local.u32 	%r163, [%rd1];
	setp.eq.s32 	%p59, %r163, 0;
	@%p59 bra 	$L__BB0_41;
	bra.uni 	$L__BB0_43;
$L__BB0_41:
	ld.shared.u64 	%rd127, [m_Local_$_0];
	add.s64 	%rd128, %rd127, %rd17;
	st.u32 	[%rd128+36], %r27;
	ld.local.u32 	%r165, [%rd1];
	setp.ne.s32 	%p60, %r165, 0;
	@%p60 bra 	$L__BB0_43;
	ld.shared.u64 	%rd129, [m_Local_$_0];
	add.s64 	%rd130, %rd129, %rd17;
	st.u32 	[%rd130+32], %r7;
	ld.local.u32 	%r166, [%rd1];
	setp.eq.s32 	%p61, %r166, 0;
	selp.b32 	%r349, %r348, 0, %p61;
$L__BB0_43:
	st.local.u32 	[%rd1], %r349;
	bra.uni 	$L__BB0_45;
$L__BB0_44:
	shl.b32 	%r169, %r27, 2;
	cvt.u64.u32 	%rd131, %r169;
	add.s64 	%rd132, %rd15, %rd131;
	mov.b32 	%r170, 0;
	st.u32 	[%rd132+32], %r170;
$L__BB0_45:
	setp.eq.s32 	%p62, %r1, 0;
	@%p62 bra 	$L__BB0_90;
	mul.wide.s32 	%rd18, %r7, 16;
	setp.eq.s32 	%p63, %r1, 1;
	mov.b32 	%r52, 0;
	@%p63 bra 	$L__BB0_76;
	and.b32  	%r52, %r1, 2147483646;
	and.b32  	%r174, %r1, -2;
	neg.s32 	%r351, %r174;
	add.s64 	%rd315, %rd3, 1;
	mov.b32 	%r350, 0;
	mov.u32 	%r352, %r350;
$L__BB0_48:
	setp.ne.s32 	%p64, %r7, -1;
	add.s32 	%r38, %r352, 1;
	@%p64 bra 	$L__BB0_50;
	mov.b32 	%r191, 21352;
	st.local.u32 	[%rd1], %r191;
	bra.uni 	$L__BB0_62;
$L__BB0_50:
	ld.shared.u64 	%rd21, [m_Local_$_0];
	add.s64 	%rd22, %rd21, %rd18;
	ld.u32 	%r39, [%rd22+12];
	setp.lt.s32 	%p65, %r352, %r39;
	@%p65 bra 	$L__BB0_61;
	ld.shared.u64 	%rd133, [m_Local_$_1];
	atom.global.add.u64 	%rd134, [%rd2+8], 48;
	add.s64 	%rd135, %rd134, 56;
	setp.lt.u64 	%p66, %rd135, %rd133;
	shr.u64 	%rd23, %rd134, 4;
	cvt.u32.u64 	%r353, %rd23;
	setp.ne.s32 	%p67, %r353, -1;
	and.pred  	%p68, %p66, %p67;
	@%p68 bra 	$L__BB0_53;
	mov.b32 	%r181, 21106;
	st.local.u32 	[%rd1], %r181;
	mov.b32 	%r353, -1;
	mov.pred 	%p167, 0;
	bra.uni 	$L__BB0_54;
$L__BB0_53:
	shl.b64 	%rd136, %rd23, 32;
	shr.s64 	%rd137, %rd136, 28;
	add.s64 	%rd138, %rd21, %rd137;
	mov.b16 	%rs13, 0;
	st.u8 	[%rd138], %rs13;
	st.u8 	[%rd138+1], %rs13;
	mov.b32 	%r175, 3608;
	st.u32 	[%rd138+4], %r175;
	mov.b16 	%rs14, 1;
	st.u8 	[%rd138+3], %rs14;
	mov.b32 	%r176, 48;
	st.u32 	[%rd138+8], %r176;
	mov.b32 	%r177, -1;
	st.u32 	[%rd138+16], %r177;
	ld.shared.u64 	%rd139, [m_Local_$_0];
	add.s64 	%rd140, %rd139, %rd137;
	mov.b32 	%r178, 0;
	st.u32 	[%rd140+32], %r178;
	ld.shared.u64 	%rd141, [m_Local_$_0];
	add.s64 	%rd142, %rd141, %rd137;
	st.u32 	[%rd142+36], %r178;
	ld.shared.u64 	%rd143, [m_Local_$_0];
	add.s64 	%rd144, %rd143, %rd137;
	st.u32 	[%rd144+40], %r178;
	ld.local.u32 	%r179, [%rd1];
	setp.eq.s32 	%p167, %r179, 0;
$L__BB0_54:
	mov.b32 	%r354, 0;
	not.pred 	%p70, %p167;
	@%p70 bra 	$L__BB0_60;
	setp.ne.s32 	%p71, %r353, -1;
	@%p71 bra 	$L__BB0_57;
	mov.b32 	%r189, 21352;
	st.local.u32 	[%rd1], %r189;
	bra.uni 	$L__BB0_60;
$L__BB0_57:
	ld.shared.u64 	%rd145, [m_Local_$_0];
	mul.wide.s32 	%rd24, %r353, 16;
	add.s64 	%rd146, %rd145, %rd24;
	st.u32 	[%rd146+40], %r39;
	ld.local.u32 	%r184, [%rd1];
	setp.ne.s32 	%p72, %r184, 0;
	@%p72 bra 	$L__BB0_60;
	ld.shared.u64 	%rd147, [m_Local_$_0];
	add.s64 	%rd148, %rd147, %rd24;
	st.u32 	[%rd148+36], %r352;
	ld.local.u32 	%r186, [%rd1];
	setp.ne.s32 	%p73, %r186, 0;
	@%p73 bra 	$L__BB0_60;
	ld.shared.u64 	%rd149, [m_Local_$_0];
	add.s64 	%rd150, %rd149, %rd24;
	st.u32 	[%rd150+32], %r7;
	ld.local.u32 	%r187, [%rd1];
	setp.eq.s32 	%p74, %r187, 0;
	selp.b32 	%r354, %r353, 0, %p74;
$L__BB0_60:
	st.local.u32 	[%rd1], %r354;
	bra.uni 	$L__BB0_62;
$L__BB0_61:
	ld.global.u8 	%rs15, [%rd315+-1];
	cvt.u64.u32 	%rd151, %r350;
	add.s64 	%rd152, %rd22, %rd151;
	mov.b32 	%r190, 0;
	st.u32 	[%rd152+32], %r190;
	st.u8 	[%rd152+32], %rs15;
$L__BB0_62:
	setp.eq.s32 	%p75, %r7, -1;
	@%p75 bra 	$L__BB0_74;
	ld.shared.u64 	%rd25, [m_Local_$_0];
	add.s64 	%rd26, %rd25, %rd18;
	ld.u32 	%r44, [%rd26+12];
	setp.lt.s32 	%p76, %r38, %r44;
	@%p76 bra 	$L__BB0_73;
	ld.shared.u64 	%rd153, [m_Local_$_1];
	atom.global.add.u64 	%rd154, [%rd2+8], 48;
	add.s64 	%rd155, %rd154, 56;
	setp.ge.u64 	%p77, %rd155, %rd153;
	shr.u64 	%rd27, %rd154, 4;
	cvt.u32.u64 	%r355, %rd27;
	setp.eq.s32 	%p78, %r355, -1;
	or.pred  	%p79, %p77, %p78;
	@%p79 bra 	$L__BB0_66;
	shl.b64 	%rd156, %rd27, 32;
	shr.s64 	%rd157, %rd156, 28;
	add.s64 	%rd158, %rd25, %rd157;
	mov.b16 	%rs16, 0;
	st.u8 	[%rd158], %rs16;
	st.u8 	[%rd158+1], %rs16;
	mov.b32 	%r192, 3608;
	st.u32 	[%rd158+4], %r192;
	mov.b16 	%rs17, 1;
	st.u8 	[%rd158+3], %rs17;
	mov.b32 	%r193, 48;
	st.u32 	[%rd158+8], %r193;
	mov.b32 	%r194, -1;
	st.u32 	[%rd158+16], %r194;
	ld.shared.u64 	%rd159, [m_Local_$_0];
	add.s64 	%rd160, %rd159, %rd157;
	mov.b32 	%r195, 0;
	st.u32 	[%rd160+32], %r195;
	ld.shared.u64 	%rd161, [m_Local_$_0];
	add.s64 	%rd162, %rd161, %rd157;
	st.u32 	[%rd162+36], %r195;
	ld.shared.u64 	%rd163, [m_Local_$_0];
	add.s64 	%rd164, %rd163, %rd157;
	st.u32 	[%rd164+40], %r195;
	ld.local.u32 	%r196, [%rd1];
	setp.eq.s32 	%p168, %r196, 0;
	bra.uni 	$L__BB0_67;
$L__BB0_66:
	mov.b32 	%r198, 21106;
	st.local.u32 	[%rd1], %r198;
	mov.b32 	%r355, -1;
	mov.pred 	%p168, 0;
$L__BB0_67:
	mov.b32 	%r356, 0;
	not.pred 	%p81, %p168;
	@%p81 bra 	$L__BB0_72;
	setp.eq.s32 	%p82, %r355, -1;
	@%p82 bra 	$L__BB0_170;
	ld.shared.u64 	%rd165, [m_Local_$_0];
	mul.wide.s32 	%rd28, %r355, 16;
	add.s64 	%rd166, %rd165, %rd28;
	st.u32 	[%rd166+40], %r44;
	ld.local.u32 	%r201, [%rd1];
	setp.eq.s32 	%p83, %r201, 0;
	@%p83 bra 	$L__BB0_70;
	bra.uni 	$L__BB0_72;
$L__BB0_70:
	ld.shared.u64 	%rd167, [m_Local_$_0];
	add.s64 	%rd168, %rd167, %rd28;
	st.u32 	[%rd168+36], %r38;
	ld.local.u32 	%r203, [%rd1];
	setp.ne.s32 	%p84, %r203, 0;
	@%p84 bra 	$L__BB0_72;
	ld.shared.u64 	%rd169, [m_Local_$_0];
	add.s64 	%rd170, %rd169, %rd28;
	st.u32 	[%rd170+32], %r7;
	ld.local.u32 	%r204, [%rd1];
	setp.eq.s32 	%p85, %r204, 0;
	selp.b32 	%r356, %r355, 0, %p85;
$L__BB0_72:
	st.local.u32 	[%rd1], %r356;
	bra.uni 	$L__BB0_75;
$L__BB0_73:
	ld.global.u8 	%rs18, [%rd315];
	add.s32 	%r207, %r350, 4;
	cvt.u64.u32 	%rd171, %r207;
	add.s64 	%rd172, %rd26, %rd171;
	mov.b32 	%r208, 0;
	st.u32 	[%rd172+32], %r208;
	st.u8 	[%rd172+32], %rs18;
	bra.uni 	$L__BB0_75;
$L__BB0_74:
	mov.b32 	%r209, 21352;
	st.local.u32 	[%rd1], %r209;
$L__BB0_75:
	add.s32 	%r352, %r352, 2;
	add.s32 	%r351, %r351, 2;
	add.s32 	%r350, %r350, 8;
	add.s64 	%rd315, %rd315, 2;
	setp.ne.s32 	%p86, %r351, 0;
	@%p86 bra 	$L__BB0_48;
$L__BB0_76:
	setp.eq.s32 	%p87, %r3, 0;
	@%p87 bra 	$L__BB0_90;
	setp.eq.s32 	%p88, %r7, -1;
	cvt.u64.u32 	%rd173, %r52;
	add.s64 	%rd174, %rd3, %rd173;
	ld.global.u8 	%rs1, [%rd174];
	@%p88 bra 	$L__BB0_89;
	ld.shared.u64 	%rd30, [m_Local_$_0];
	add.s64 	%rd31, %rd30, %rd18;
	ld.u32 	%r53, [%rd31+12];
	setp.lt.s32 	%p89, %r52, %r53;
	@%p89 bra 	$L__BB0_88;
	ld.shared.u64 	%rd175, [m_Local_$_1];
	atom.global.add.u64 	%rd176, [%rd2+8], 48;
	add.s64 	%rd177, %rd176, 56;
	setp.ge.u64 	%p90, %rd177, %rd175;
	shr.u64 	%rd32, %rd176, 4;
	cvt.u32.u64 	%r358, %rd32;
	setp.eq.s32 	%p91, %r358, -1;
	or.pred  	%p92, %p90, %p91;
	@%p92 bra 	$L__BB0_81;
	shl.b64 	%rd178, %rd32, 32;
	shr.s64 	%rd179, %rd178, 28;
	add.s64 	%rd180, %rd30, %rd179;
	mov.b16 	%rs19, 0;
	st.u8 	[%rd180], %rs19;
	st.u8 	[%rd180+1], %rs19;
	mov.b32 	%r210, 3608;
	st.u32 	[%rd180+4], %r210;
	mov.b16 	%rs20, 1;
	st.u8 	[%rd180+3], %rs20;
	mov.b32 	%r211, 48;
	st.u32 	[%rd180+8], %r211;
	mov.b32 	%r212, -1;
	st.u32 	[%rd180+16], %r212;
	ld.shared.u64 	%rd181, [m_Local_$_0];
	add.s64 	%rd182, %rd181, %rd179;
	mov.b32 	%r213, 0;
	st.u32 	[%rd182+32], %r213;
	ld.shared.u64 	%rd183, [m_Local_$_0];
	add.s64 	%rd184, %rd183, %rd179;
	st.u32 	[%rd184+36], %r213;
	ld.shared.u64 	%rd185, [m_Local_$_0];
	add.s64 	%rd186, %rd185, %rd179;
	st.u32 	[%rd186+40], %r213;
	ld.local.u32 	%r214, [%rd1];
	setp.eq.s32 	%p169, %r214, 0;
	bra.uni 	$L__BB0_82;
$L__BB0_81:
	mov.b32 	%r216, 21106;
	st.local.u32 	[%rd1], %r216;
	mov.b32 	%r358, -1;
	mov.pred 	%p169, 0;
$L__BB0_82:
	mov.b32 	%r359, 0;
	not.pred 	%p94, %p169;
	@%p94 bra 	$L__BB0_87;
	setp.eq.s32 	%p95, %r358, -1;
	@%p95 bra 	$L__BB0_171;
	ld.shared.u64 	%rd187, [m_Local_$_0];
	mul.wide.s32 	%rd33, %r358, 16;
	add.s64 	%rd188, %rd187, %rd33;
	st.u32 	[%rd188+40], %r53;
	ld.local.u32 	%r219, [%rd1];
	setp.eq.s32 	%p96, %r219, 0;
	@%p96 bra 	$L__BB0_85;
	bra.uni 	$L__BB0_87;
$L__BB0_85:
	ld.shared.u64 	%rd189, [m_Local_$_0];
	add.s64 	%rd190, %rd189, %rd33;
	st.u32 	[%rd190+36], %r52;
	ld.local.u32 	%r221, [%rd1];
	setp.ne.s32 	%p97, %r221, 0;
	@%p97 bra 	$L__BB0_87;
	ld.shared.u64 	%rd191, [m_Local_$_0];
	add.s64 	%rd192, %rd191, %rd33;
	st.u32 	[%rd192+32], %r7;
	ld.local.u32 	%r222, [%rd1];
	setp.eq.s32 	%p98, %r222, 0;
	selp.b32 	%r359, %r358, 0, %p98;
$L__BB0_87:
	st.local.u32 	[%rd1], %r359;
	bra.uni 	$L__BB0_90;
$L__BB0_88:
	shl.b32 	%r225, %r52, 2;
	cvt.u64.u32 	%rd193, %r225;
	add.s64 	%rd194, %rd31, %rd193;
	mov.b32 	%r226, 0;
	st.u32 	[%rd194+32], %r226;
	st.u8 	[%rd194+32], %rs1;
	bra.uni 	$L__BB0_90;
$L__BB0_89:
	mov.b32 	%r227, 21352;
	st.local.u32 	[%rd1], %r227;
$L__BB0_90:
	ld.shared.u64 	%rd195, [m_Local_$_1];
	atom.global.add.u64 	%rd196, [%rd2+8], 48;
	add.s64 	%rd197, %rd196, 56;
	setp.lt.u64 	%p99, %rd197, %rd195;
	shr.u64 	%rd198, %rd196, 4;
	cvt.u32.u64 	%r228, %rd198;
	selp.b32 	%r58, %r228, -1, %p99;
	setp.ne.s32 	%p100, %r58, -1;
	@%p100 bra 	$L__BB0_92;
	mov.b32 	%r337, 21352;
	st.local.u32 	[%rd1], %r337;
	bra.uni 	$L__BB0_167;
$L__BB0_92:
	ld.shared.u64 	%rd199, [m_Local_$_0];
	mul.wide.s32 	%rd34, %r58, 16;
	add.s64 	%rd200, %rd199, %rd34;
	mov.b16 	%rs21, 1;
	st.u8 	[%rd200], %rs21;
	mov.b16 	%rs22, 0;
	st.u8 	[%rd200+1], %rs22;
	mov.b32 	%r229, 2906;
	st.u32 	[%rd200+4], %r229;
	st.u8 	[%rd200+3], %rs21;
	mov.b32 	%r230, 48;
	st.u32 	[%rd200+8], %r230;
	mov.b32 	%r231, -1;
	st.u32 	[%rd200+16], %r231;
	ld.shared.u64 	%rd35, [m_Local_$_0];
	mul.wide.s32 	%rd36, %r7, 16;
	add.s64 	%rd201, %rd35, %rd36;
	ld.u32 	%r59, [%rd201+12];
	shl.b32 	%r232, %r59, 2;
	add.s32 	%r233, %r232, 32;
	shr.s32 	%r234, %r233, 31;
	shr.u32 	%r235, %r234, 29;
	add.s32 	%r236, %r233, %r235;
	and.b32  	%r237, %r236, -8;
	sub.s32 	%r238, %r233, %r237;
	setp.eq.s32 	%p101, %r238, 0;
	sub.s32 	%r239, %r232, %r238;
	add.s32 	%r240, %r239, 40;
	selp.b32 	%r60, %r233, %r240, %p101;
	ld.shared.u64 	%rd37, [m_Local_$_1];
	and.b32  	%r241, %r60, 12;
	setp.eq.s32 	%p102, %r241, 0;
	mov.u32 	%r360, %r60;
	@%p102 bra 	$L__BB0_94;
	shr.s32 	%r242, %r60, 31;
	shr.u32 	%r243, %r242, 28;
	add.s32 	%r244, %r60, %r243;
	and.b32  	%r245, %r244, -16;
	add.s32 	%r360, %r245, 16;
$L__BB0_94:
	cvt.s64.s32 	%rd202, %r360;
	atom.global.add.u64 	%rd203, [%rd2+8], %rd202;
	cvt.s64.s32 	%rd204, %r60;
	add.s64 	%rd205, %rd204, %rd203;
	add.s64 	%rd206, %rd205, 8;
	setp.lt.u64 	%p103, %rd206, %rd37;
	shr.u64 	%rd207, %rd203, 4;
	cvt.u32.u64 	%r246, %rd207;
	selp.b32 	%r63, %r246, -1, %p103;
	setp.ne.s32 	%p104, %r63, -1;
	@%p104 bra 	$L__BB0_96;
	mov.b32 	%r301, 21352;
	st.local.u32 	[%rd1], %r301;
	bra.uni 	$L__BB0_135;
$L__BB0_96:
	mul.wide.s32 	%rd38, %r63, 16;
	add.s64 	%rd208, %rd35, %rd38;
	mov.b16 	%rs23, 0;
	st.u8 	[%rd208], %rs23;
	st.u8 	[%rd208+1], %rs23;
	mov.b32 	%r247, 4335;
	st.u32 	[%rd208+4], %r247;
	mov.b16 	%rs24, 1;
	st.u8 	[%rd208+3], %rs24;
	st.u32 	[%rd208+8], %r60;
	st.u32 	[%rd208+12], %r59;
	setp.lt.s32 	%p105, %r59, 1;
	@%p105 bra 	$L__BB0_135;
	setp.eq.s32 	%p106, %r59, 1;
	mov.b32 	%r83, 0;
	@%p106 bra 	$L__BB0_123;
	and.b32  	%r83, %r59, 2147483646;
	neg.s32 	%r362, %r83;
	mov.b32 	%r361, 0;
	mov.u32 	%r363, %r361;
$L__BB0_99:
	add.s32 	%r69, %r363, 1;
	ld.shared.u64 	%rd39, [m_Local_$_0];
	add.s64 	%rd40, %rd39, %rd38;
	ld.u32 	%r70, [%rd40+12];
	setp.lt.s32 	%p107, %r363, %r70;
	@%p107 bra 	$L__BB0_110;
	ld.shared.u64 	%rd209, [m_Local_$_1];
	atom.global.add.u64 	%rd210, [%rd2+8], 48;
	add.s64 	%rd211, %rd210, 56;
	setp.lt.u64 	%p108, %rd211, %rd209;
	shr.u64 	%rd41, %rd210, 4;
	cvt.u32.u64 	%r364, %rd41;
	setp.ne.s32 	%p109, %r364, -1;
	and.pred  	%p110, %p108, %p109;
	@%p110 bra 	$L__BB0_102;
	mov.b32 	%r256, 21106;
	st.local.u32 	[%rd1], %r256;
	mov.b32 	%r364, -1;
	mov.pred 	%p170, 0;
	bra.uni 	$L__BB0_103;
$L__BB0_102:
	shl.b64 	%rd212, %rd41, 32;
	shr.s64 	%rd213, %rd212, 28;
	add.s64 	%rd214, %rd39, %rd213;
	mov.b16 	%rs25, 0;
	st.u8 	[%rd214], %rs25;
	st.u8 	[%rd214+1], %rs25;
	mov.b32 	%r250, 3608;
	st.u32 	[%rd214+4], %r250;
	mov.b16 	%rs26, 1;
	st.u8 	[%rd214+3], %rs26;
	mov.b32 	%r251, 48;
	st.u32 	[%rd214+8], %r251;
	mov.b32 	%r252, -1;
	st.u32 	[%rd214+16], %r252;
	ld.shared.u64 	%rd215, [m_Local_$_0];
	add.s64 	%rd216, %rd215, %rd213;
	mov.b32 	%r253, 0;
	st.u32 	[%rd216+32], %r253;
	ld.shared.u64 	%rd217, [m_Local_$_0];
	add.s64 	%rd218, %rd217, %rd213;
	st.u32 	[%rd218+36], %r253;
	ld.shared.u64 	%rd219, [m_Local_$_0];
	add.s64 	%rd220, %rd219, %rd213;
	st.u32 	[%rd220+40], %r253;
	ld.local.u32 	%r254, [%rd1];
	setp.eq.s32 	%p170, %r254, 0;
$L__BB0_103:
	mov.b32 	%r365, 0;
	not.pred 	%p112, %p170;
	@%p112 bra 	$L__BB0_109;
	setp.ne.s32 	%p113, %r364, -1;
	@%p113 bra 	$L__BB0_106;
	mov.b32 	%r264, 21352;
	st.local.u32 	[%rd1], %r264;
	bra.uni 	$L__BB0_109;
$L__BB0_106:
	ld.shared.u64 	%rd221, [m_Local_$_0];
	mul.wide.s32 	%rd42, %r364, 16;
	add.s64 	%rd222, %rd221, %rd42;
	st.u32 	[%rd222+40], %r70;
	ld.local.u32 	%r259, [%rd1];
	setp.ne.s32 	%p114, %r259, 0;
	@%p114 bra 	$L__BB0_109;
	ld.shared.u64 	%rd223, [m_Local_$_0];
	add.s64 	%rd224, %rd223, %rd42;
	st.u32 	[%rd224+36], %r363;
	ld.local.u32 	%r261, [%rd1];
	setp.ne.s32 	%p115, %r261, 0;
	@%p115 bra 	$L__BB0_109;
	ld.shared.u64 	%rd225, [m_Local_$_0];
	add.s64 	%rd226, %rd225, %rd42;
	st.u32 	[%rd226+32], %r63;
	ld.local.u32 	%r262, [%rd1];
	setp.eq.s32 	%p116, %r262, 0;
	selp.b32 	%r365, %r364, 0, %p116;
$L__BB0_109:
	st.local.u32 	[%rd1], %r365;
	bra.uni 	$L__BB0_111;
$L__BB0_110:
	cvt.u64.u32 	%rd227, %r361;
	add.s64 	%rd228, %rd40, %rd227;
	mov.b32 	%r265, 0;
	st.u32 	[%rd228+32], %r265;
$L__BB0_111:
	ld.shared.u64 	%rd43, [m_Local_$_0];
	add.s64 	%rd44, %rd43, %rd38;
	ld.u32 	%r75, [%rd44+12];
	setp.lt.s32 	%p117, %r69, %r75;
	@%p117 bra 	$L__BB0_121;
	ld.shared.u64 	%rd229, [m_Local_$_1];
	atom.global.add.u64 	%rd230, [%rd2+8], 48;
	add.s64 	%rd231, %rd230, 56;
	setp.ge.u64 	%p118, %rd231, %rd229;
	shr.u64 	%rd45, %rd230, 4;
	cvt.u32.u64 	%r366, %rd45;
	setp.eq.s32 	%p119, %r366, -1;
	or.pred  	%p120, %p118, %p119;
	@%p120 bra 	$L__BB0_114;
	shl.b64 	%rd232, %rd45, 32;
	shr.s64 	%rd233, %rd232, 28;
	add.s64 	%rd234, %rd43, %rd233;
	mov.b16 	%rs27, 0;
	st.u8 	[%rd234], %rs27;
	st.u8 	[%rd234+1], %rs27;
	mov.b32 	%r266, 3608;
	st.u32 	[%rd234+4], %r266;
	mov.b16 	%rs28, 1;
	st.u8 	[%rd234+3], %rs28;
	mov.b32 	%r267, 48;
	st.u32 	[%rd234+8], %r267;
	mov.b32 	%r268, -1;
	st.u32 	[%rd234+16], %r268;
	ld.shared.u64 	%rd235, [m_Local_$_0];
	add.s64 	%rd236, %rd235, %rd233;
	mov.b32 	%r269, 0;
	st.u32 	[%rd236+32], %r269;
	ld.shared.u64 	%rd237, [m_Local_$_0];
	add.s64 	%rd238, %rd237, %rd233;
	st.u32 	[%rd238+36], %r269;
	ld.shared.u64 	%rd239, [m_Local_$_0];
	add.s64 	%rd240, %rd239, %rd233;
	st.u32 	[%rd240+40], %r269;
	ld.local.u32 	%r270, [%rd1];
	setp.eq.s32 	%p171, %r270, 0;
	bra.uni 	$L__BB0_115;
$L__BB0_114:
	mov.b32 	%r272, 21106;
	st.local.u32 	[%rd1], %r272;
	mov.b32 	%r366, -1;
	mov.pred 	%p171, 0;
$L__BB0_115:
	mov.b32 	%r367, 0;
	not.pred 	%p122, %p171;
	@%p122 bra 	$L__BB0_120;
	setp.eq.s32 	%p123, %r366, -1;
	@%p123 bra 	$L__BB0_172;
	ld.shared.u64 	%rd241, [m_Local_$_0];
	mul.wide.s32 	%rd46, %r366, 16;
	add.s64 	%rd242, %rd241, %rd46;
	st.u32 	[%rd242+40], %r75;
	ld.local.u32 	%r275, [%rd1];
	setp.eq.s32 	%p124, %r275, 0;
	@%p124 bra 	$L__BB0_118;
	bra.uni 	$L__BB0_120;
$L__BB0_118:
	ld.shared.u64 	%rd243, [m_Local_$_0];
	add.s64 	%rd244, %rd243, %rd46;
	st.u32 	[%rd244+36], %r69;
	ld.local.u32 	%r277, [%rd1];
	setp.ne.s32 	%p125, %r277, 0;
	@%p125 bra 	$L__BB0_120;
	ld.shared.u64 	%rd245, [m_Local_$_0];
	add.s64 	%rd246, %rd245, %rd46;
	st.u32 	[%rd246+32], %r63;
	ld.local.u32 	%r278, [%rd1];
	setp.eq.s32 	%p126, %r278, 0;
	selp.b32 	%r367, %r366, 0, %p126;
$L__BB0_120:
	st.local.u32 	[%rd1], %r367;
	bra.uni 	$L__BB0_122;
$L__BB0_121:
	add.s32 	%r281, %r361, 4;
	cvt.u64.u32 	%rd247, %r281;
	add.s64 	%rd248, %rd44, %rd247;
	mov.b32 	%r282, 0;
	st.u32 	[%rd248+32], %r282;
$L__BB0_122:
	add.s32 	%r363, %r363, 2;
	add.s32 	%r362, %r362, 2;
	add.s32 	%r361, %r361, 8;
	setp.ne.s32 	%p127, %r362, 0;
	@%p127 bra 	$L__BB0_99;
$L__BB0_123:
	and.b32  	%r283, %r59, 1;
	setp.eq.b32 	%p128, %r283, 1;
	not.pred 	%p129, %p128;
	@%p129 bra 	$L__BB0_135;
	ld.shared.u64 	%rd47, [m_Local_$_0];
	add.s64 	%rd48, %rd47, %rd38;
	ld.u32 	%r84, [%rd48+12];
	setp.lt.s32 	%p130, %r83, %r84;
	@%p130 bra 	$L__BB0_134;
	ld.shared.u64 	%rd249, [m_Local_$_1];
	atom.global.add.u64 	%rd250, [%rd2+8], 48;
	add.s64 	%rd251, %rd250, 56;
	setp.ge.u64 	%p131, %rd251, %rd249;
	shr.u64 	%rd49, %rd250, 4;
	cvt.u32.u64 	%r369, %rd49;
	setp.eq.s32 	%p132, %r369, -1;
	or.pred  	%p133, %p131, %p132;
	@%p133 bra 	$L__BB0_127;
	shl.b64 	%rd252, %rd49, 32;
	shr.s64 	%rd253, %rd252, 28;
	add.s64 	%rd254, %rd47, %rd253;
	mov.b16 	%rs29, 0;
	st.u8 	[%rd254], %rs29;
	st.u8 	[%rd254+1], %rs29;
	mov.b32 	%r284, 3608;
	st.u32 	[%rd254+4], %r284;
	mov.b16 	%rs30, 1;
	st.u8 	[%rd254+3], %rs30;
	mov.b32 	%r285, 48;
	st.u32 	[%rd254+8], %r285;
	mov.b32 	%r286, -1;
	st.u32 	[%rd254+16], %r286;
	ld.shared.u64 	%rd255, [m_Local_$_0];
	add.s64 	%rd256, %rd255, %rd253;
	mov.b32 	%r287, 0;
	st.u32 	[%rd256+32], %r287;
	ld.shared.u64 	%rd257, [m_Local_$_0];
	add.s64 	%rd258, %rd257, %rd253;
	st.u32 	[%rd258+36], %r287;
	ld.shared.u64 	%rd259, [m_Local_$_0];
	add.s64 	%rd260, %rd259, %rd253;
	st.u32 	[%rd260+40], %r287;
	ld.local.u32 	%r288, [%rd1];
	setp.eq.s32 	%p172, %r288, 0;
	bra.uni 	$L__BB0_128;
$L__BB0_127:
	mov.b32 	%r290, 21106;
	st.local.u32 	[%rd1], %r290;
	mov.b32 	%r369, -1;
	mov.pred 	%p172, 0;
$L__BB0_128:
	mov.b32 	%r370, 0;
	not.pred 	%p135, %p172;
	@%p135 bra 	$L__BB0_133;
	setp.eq.s32 	%p136, %r369, -1;
	@%p136 bra 	$L__BB0_173;
	ld.shared.u64 	%rd261, [m_Local_$_0];
	mul.wide.s32 	%rd50, %r369, 16;
	add.s64 	%rd262, %rd261, %rd50;
	st.u32 	[%rd262+40], %r84;
	ld.local.u32 	%r293, [%rd1];
	setp.eq.s32 	%p137, %r293, 0;
	@%p137 bra 	$L__BB0_131;
	bra.uni 	$L__BB0_133;
$L__BB0_131:
	ld.shared.u64 	%rd263, [m_Local_$_0];
	add.s64 	%rd264, %rd263, %rd50;
	st.u32 	[%rd264+36], %r83;
	ld.local.u32 	%r295, [%rd1];
	setp.ne.s32 	%p138, %r295, 0;
	@%p138 bra 	$L__BB0_133;
	ld.shared.u64 	%rd265, [m_Local_$_0];
	add.s64 	%rd266, %rd265, %rd50;
	st.u32 	[%rd266+32], %r63;
	ld.local.u32 	%r296, [%rd1];
	setp.eq.s32 	%p139, %r296, 0;
	selp.b32 	%r370, %r369, 0, %p139;
$L__BB0_133:
	st.local.u32 	[%rd1], %r370;
	bra.uni 	$L__BB0_135;
$L__BB0_134:
	shl.b32 	%r299, %r83, 2;
	cvt.u64.u32 	%rd267, %r299;
	add.s64 	%rd268, %rd48, %rd267;
	mov.b32 	%r300, 0;
	st.u32 	[%rd268+32], %r300;
$L__BB0_135:
	setp.lt.s32 	%p140, %r59, 1;
	@%p140 bra 	$L__BB0_166;
	mul.wide.s32 	%rd51, %r63, 16;
	neg.s32 	%r372, %r59;
	mov.b32 	%r371, 0;
	mov.u32 	%r373, %r371;
$L__BB0_137:
	setp.ne.s32 	%p141, %r7, -1;
	@%p141 bra 	$L__BB0_139;
	mov.b32 	%r318, 21352;
	st.local.u32 	[%rd1], %r318;
	mov.b16 	%rs37, 0;
	bra.uni 	$L__BB0_151;
$L__BB0_139:
	ld.shared.u64 	%rd52, [m_Local_$_0];
	add.s64 	%rd53, %rd52, %rd36;
	ld.u32 	%r93, [%rd53+12];
	setp.lt.s32 	%p142, %r373, %r93;
	@%p142 bra 	$L__BB0_150;
	ld.shared.u64 	%rd269, [m_Local_$_1];
	atom.global.add.u64 	%rd270, [%rd2+8], 48;
	add.s64 	%rd271, %rd270, 56;
	setp.lt.u64 	%p143, %rd271, %rd269;
	shr.u64 	%rd54, %rd270, 4;
	cvt.u32.u64 	%r374, %rd54;
	setp.ne.s32 	%p144, %r374, -1;
	and.pred  	%p145, %p143, %p144;
	@%p145 bra 	$L__BB0_142;
	mov.b32 	%r309, 21106;
	st.local.u32 	[%rd1], %r309;
	mov.b32 	%r374, -1;
	mov.pred 	%p173, 0;
	bra.uni 	$L__BB0_143;
$L__BB0_142:
	shl.b64 	%rd272, %rd54, 32;
	shr.s64 	%rd273, %rd272, 28;
	add.s64 	%rd274, %rd52, %rd273;
	mov.b16 	%rs31, 0;
	st.u8 	[%rd274], %rs31;
	st.u8 	[%rd274+1], %rs31;
	mov.b32 	%r303, 3608;
	st.u32 	[%rd274+4], %r303;
	mov.b16 	%rs32, 1;
	st.u8 	[%rd274+3], %rs32;
	mov.b32 	%r304, 48;
	st.u32 	[%rd274+8], %r304;
	mov.b32 	%r305, -1;
	st.u32 	[%rd274+16], %r305;
	ld.shared.u64 	%rd275, [m_Local_$_0];
	add.s64 	%rd276, %rd275, %rd273;
	mov.b32 	%r306, 0;
	st.u32 	[%rd276+32], %r306;
	ld.shared.u64 	%rd277, [m_Local_$_0];
	add.s64 	%rd278, %rd277, %rd273;
	st.u32 	[%rd278+36], %r306;
	ld.shared.u64 	%rd279, [m_Local_$_0];
	add.s64 	%rd280, %rd279, %rd273;
	st.u32 	[%rd280+40], %r306;
	ld.local.u32 	%r307, [%rd1];
	setp.eq.s32 	%p173, %r307, 0;
$L__BB0_143:
	mov.b32 	%r375, 0;
	not.pred 	%p147, %p173;
	@%p147 bra 	$L__BB0_149;
	setp.ne.s32 	%p148, %r374, -1;
	@%p148 bra 	$L__BB0_146;
	mov.b32 	%r317, 21352;
	st.local.u32 	[%rd1], %r317;
	bra.uni 	$L__BB0_149;
$L__BB0_146:
	ld.shared.u64 	%rd281, [m_Local_$_0];
	mul.wide.s32 	%rd55, %r374, 16;
	add.s64 	%rd282, %rd281, %rd55;
	st.u32 	[%rd282+40], %r93;
	ld.local.u32 	%r312, [%rd1];
	setp.ne.s32 	%p149, %r312, 0;
	@%p149 bra 	$L__BB0_149;
	ld.shared.u64 	%rd283, [m_Local_$_0];
	add.s64 	%rd284, %rd283, %rd55;
	st.u32 	[%rd284+36], %r373;
	ld.local.u32 	%r314, [%rd1];
	setp.ne.s32 	%p150, %r314, 0;
	@%p150 bra 	$L__BB0_149;
	ld.shared.u64 	%rd285, [m_Local_$_0];
	add.s64 	%rd286, %rd285, %rd55;
	st.u32 	[%rd286+32], %r7;
	ld.local.u32 	%r315, [%rd1];
	setp.eq.s32 	%p151, %r315, 0;
	selp.b32 	%r375, %r374, 0, %p151;
$L__BB0_149:
	st.local.u32 	[%rd1], %r375;
	mov.b16 	%rs37, 0;
	bra.uni 	$L__BB0_151;
$L__BB0_150:
	cvt.u64.u32 	%rd287, %r371;
	add.s64 	%rd288, %rd53, %rd287;
	ld.u8 	%rs37, [%rd288+32];
$L__BB0_151:
	setp.ne.s32 	%p152, %r63, -1;
	@%p152 bra 	$L__BB0_153;
	mov.b32 	%r335, 21352;
	st.local.u32 	[%rd1], %r335;
	bra.uni 	$L__BB0_165;
$L__BB0_153:
	ld.shared.u64 	%rd56, [m_Local_$_0];
	add.s64 	%rd57, %rd56, %rd51;
	ld.u32 	%r98, [%rd57+12];
	setp.lt.s32 	%p153, %r373, %r98;
	@%p153 bra 	$L__BB0_164;
	ld.shared.u64 	%rd289, [m_Local_$_1];
	atom.global.add.u64 	%rd290, [%rd2+8], 48;
	add.s64 	%rd291, %rd290, 56;
	setp.lt.u64 	%p154, %rd291, %rd289;
	shr.u64 	%rd58, %rd290, 4;
	cvt.u32.u64 	%r376, %rd58;
	setp.ne.s32 	%p155, %r376, -1;
	and.pred  	%p156, %p154, %p155;
	@%p156 bra 	$L__BB0_156;
	mov.b32 	%r325, 21106;
	st.local.u32 	[%rd1], %r325;
	mov.b32 	%r376, -1;
	mov.pred 	%p174, 0;
	bra.uni 	$L__BB0_157;
$L__BB0_156:
	shl.b64 	%rd292, %rd58, 32;
	shr.s64 	%rd293, %rd292, 28;
	add.s64 	%rd294, %rd56, %rd293;
	mov.b16 	%rs35, 0;
	st.u8 	[%rd294], %rs35;
	st.u8 	[%rd294+1], %rs35;
	mov.b32 	%r319, 3608;
	st.u32 	[%rd294+4], %r319;
	mov.b16 	%rs36, 1;
	st.u8 	[%rd294+3], %rs36;
	mov.b32 	%r320, 48;
	st.u32 	[%rd294+8], %r320;
	mov.b32 	%r321, -1;
	st.u32 	[%rd294+16], %r321;
	ld.shared.u64 	%rd295, [m_Local_$_0];
	add.s64 	%rd296, %rd295, %rd293;
	mov.b32 	%r322, 0;
	st.u32 	[%rd296+32], %r322;
	ld.shared.u64 	%rd297, [m_Local_$_0];
	add.s64 	%rd298, %rd297, %rd293;
	st.u32 	[%rd298+36], %r322;
	ld.shared.u64 	%rd299, [m_Local_$_0];
	add.s64 	%rd300, %rd299, %rd293;
	st.u32 	[%rd300+40], %r322;
	ld.local.u32 	%r323, [%rd1];
	setp.eq.s32 	%p174, %r323, 0;
$L__BB0_157:
	mov.b32 	%r377, 0;
	not.pred 	%p158, %p174;
	@%p158 bra 	$L__BB0_163;
	setp.ne.s32 	%p159, %r376, -1;
	@%p159 bra 	$L__BB0_160;
	mov.b32 	%r333, 21352;
	st.local.u32 	[%rd1], %r333;
	bra.uni 	$L__BB0_163;
$L__BB0_160:
	ld.shared.u64 	%rd301, [m_Local_$_0];
	mul.wide.s32 	%rd59, %r376, 16;
	add.s64 	%rd302, %rd301, %rd59;
	st.u32 	[%rd302+40], %r98;
	ld.local.u32 	%r328, [%rd1];
	setp.ne.s32 	%p160, %r328, 0;
	@%p160 bra 	$L__BB0_163;
	ld.shared.u64 	%rd303, [m_Local_$_0];
	add.s64 	%rd304, %rd303, %rd59;
	st.u32 	[%rd304+36], %r373;
	ld.local.u32 	%r330, [%rd1];
	setp.ne.s32 	%p161, %r330, 0;
	@%p161 bra 	$L__BB0_163;
	ld.shared.u64 	%rd305, [m_Local_$_0];
	add.s64 	%rd306, %rd305, %rd59;
	st.u32 	[%rd306+32], %r63;
	ld.local.u32 	%r331, [%rd1];
	setp.eq.s32 	%p162, %r331, 0;
	selp.b32 	%r377, %r376, 0, %p162;
$L__BB0_163:
	st.local.u32 	[%rd1], %r377;
	bra.uni 	$L__BB0_165;
$L__BB0_164:
	cvt.u64.u32 	%rd307, %r371;
	add.s64 	%rd308, %rd57, %rd307;
	mov.b32 	%r334, 0;
	st.u32 	[%rd308+32], %r334;
	st.u8 	[%rd308+32], %rs37;
$L__BB0_165:
	add.s32 	%r373, %r373, 1;
	add.s32 	%r372, %r372, 1;
	setp.ne.s32 	%p163, %r372, 0;
	add.s32 	%r371, %r371, 4;
	@%p163 bra 	$L__BB0_137;
$L__BB0_166:
	ld.shared.u64 	%rd309, [m_Local_$_0];
	add.s64 	%rd310, %rd309, %rd34;
	st.u32 	[%rd310+32], %r63;
	ld.shared.u64 	%rd311, [m_Local_$_0];
	add.s64 	%rd312, %rd311, %rd34;
	st.u32 	[%rd312+40], %r59;
	ld.shared.u64 	%rd313, [m_Local_$_0];
	add.s64 	%rd314, %rd313, %rd34;
	mov.b32 	%r336, 0;
	st.u32 	[%rd314+48], %r336;
$L__BB0_167:
	st.param.b32 	[func_retval0], %r58;
	ret;
$L__BB0_168:
	mov.b32 	%r151, 21352;
	st.local.u32 	[%rd1], %r151;
	bra.uni 	$L__BB0_30;
$L__BB0_169:
	mov.b32 	%r168, 21352;
	st.local.u32 	[%rd1], %r168;
	bra.uni 	$L__BB0_43;
$L__BB0_170:
	mov.b32 	%r206, 21352;
	st.local.u32 	[%rd1], %r206;
	bra.uni 	$L__BB0_72;
$L__BB0_171:
	mov.b32 	%r224, 21352;
	st.local.u32 	[%rd1], %r224;
	bra.uni 	$L__BB0_87;
$L__BB0_172:
	mov.b32 	%r280, 21352;
	st.local.u32 	[%rd1], %r280;
	bra.uni 	$L__BB0_120;
$L__BB0_173:
	mov.b32 	%r298, 21352;
	st.local.u32 	[%rd1], %r298;
	bra.uni 	$L__BB0_133;

}
.func  (.param .b32 func_retval0) _Z35java_lang_StringBuilder_append10_9_PciiPi(
	.param .b64 _Z35java_lang_StringBuilder_append10_9_PciiPi_param_0,
	.param .b32 _Z35java_lang_StringBuilder_append10_9_PciiPi_param_1,
	.param .b32 _Z35java_lang_StringBuilder_append10_9_PciiPi_param_2,
	.param .b64 _Z35java_lang_StringBuilder_append10_9_PciiPi_param_3
)
{
	.reg .pred 	%p<197>;
	.reg .b16 	%rs<48>;
	.reg .b32 	%r<446>;
	.reg .b64 	%rd<358>;

	ld.param.u64 	%rd71, [_Z35java_lang_StringBuilder_append10_9_PciiPi_param_0];
	ld.param.u32 	%r132, [_Z35java_lang_StringBuilder_append10_9_PciiPi_param_1];
	ld.param.u32 	%r133, [_Z35java_lang_StringBuilder_append10_9_PciiPi_param_2];
	ld.param.u64 	%rd72, [_Z35java_lang_StringBuilder_append10_9_PciiPi_param_3];
	cvta.to.global.u64 	%rd1, %rd71;
	cvta.to.local.u64 	%rd2, %rd72;
	setp.ne.s32 	%p25, %r132, -1;
	@%p25 bra 	$L__BB1_2;
	mov.b32 	%r135, 21352;
	st.local.u32 	[%rd2], %r135;
	mov.b32 	%r394, 0;
	mov.u32 	%r395, %r394;
	bra.uni 	$L__BB1_3;
$L__BB1_2:
	ld.shared.u64 	%rd73, [m_Local_$_0];
	mul.wide.s32 	%rd74, %r132, 16;
	add.s64 	%rd75, %rd73, %rd74;
	ld.u32 	%r394, [%rd75+32];
	ld.u32 	%r395, [%rd75+40];
$L__BB1_3:
	setp.ne.s32 	%p26, %r133, -1;
	@%p26 bra 	$L__BB1_5;
	mov.b32 	%r137, 21352;
	st.local.u32 	[%rd2], %r137;
	mov.b32 	%r396, 0;
	mov.u32 	%r397, %r396;
	bra.uni 	$L__BB1_6;
$L__BB1_5:
	ld.shared.u64 	%rd76, [m_Local_$_0];
	mul.wide.s32 	%rd77, %r133, 16;
	add.s64 	%rd78, %rd76, %rd77;
	ld.u32 	%r396, [%rd78+32];
	ld.u32 	%r397, [%rd78+40];
$L__BB1_6:
	add.s32 	%r9, %r397, %r395;
	shl.b32 	%r138, %r9, 2;
	add.s32 	%r139, %r138, 32;
	shr.s32 	%r140, %r139, 31;
	shr.u32 	%r141, %r140, 29;
	add.s32 	%r142, %r139, %r141;
	and.b32  	%r143, %r142, -8;
	sub.s32 	%r144, %r139, %r143;
	setp.eq.s32 	%p27, %r144, 0;
	sub.s32 	%r145, %r138, %r144;
	add.s32 	%r146, %r145, 40;
	selp.b32 	%r10, %r139, %r146, %p27;
	ld.shared.u64 	%rd3, [m_Local_$_1];
	and.b32  	%r147, %r10, 12;
	setp.eq.s32 	%p28, %r147, 0;
	mov.u32 	%r398, %r10;
	@%p28 bra 	$L__BB1_8;
	shr.s32 	%r148, %r10, 31;
	shr.u32 	%r149, %r148, 28;
	add.s32 	%r150, %r10, %r149;
	and.b32  	%r151, %r150, -16;
	add.s32 	%r398, %r151, 16;
$L__BB1_8:
	cvt.s64.s32 	%rd79, %r398;
	atom.global.add.u64 	%rd80, [%rd1+8], %rd79;
	cvt.s64.s32 	%rd81, %r10;
	add.s64 	%rd82, %rd81, %rd80;
	add.s64 	%rd83, %rd82, 8;
	setp.lt.u64 	%p29, %rd83, %rd3;
	shr.u64 	%rd84, %rd80, 4;
	cvt.u32.u64 	%r152, %rd84;
	selp.b32 	%r13, %r152, -1, %p29;
	setp.ne.s32 	%p30, %r13, -1;
	@%p30 bra 	$L__BB1_10;
	mov.b32 	%r207, 21352;
	st.local.u32 	[%rd2], %r207;
	bra.uni 	$L__BB1_49;
$L__BB1_10:
	ld.shared.u64 	%rd85, [m_Local_$_0];
	mul.wide.s32 	%rd4, %r13, 16;
	add.s64 	%rd86, %rd85, %rd4;
	mov.b16 	%rs7, 0;
	st.u8 	[%rd86], %rs7;
	st.u8 	[%rd86+1], %rs7;
	mov.b32 	%r153, 4335;
	st.u32 	[%rd86+4], %r153;
	mov.b16 	%rs8, 1;
	st.u8 	[%rd86+3], %rs8;
	st.u32 	[%rd86+8], %r10;
	st.u32 	[%rd86+12], %r9;
	setp.lt.s32 	%p31, %r9, 1;
	@%p31 bra 	$L__BB1_49;
	setp.eq.s32 	%p32, %r9, 1;
	mov.b32 	%r33, 0;
	@%p32 bra 	$L__BB1_37;
	and.b32  	%r33, %r9, 2147483646;
	neg.s32 	%r400, %r33;
	mov.b32 	%r399, 0;
	mov.u32 	%r401, %r399;
$L__BB1_13:
	add.s32 	%r19, %r401, 1;
	ld.shared.u64 	%rd5, [m_Local_$_0];
	add.s64 	%rd6, %rd5, %rd4;
	ld.u32 	%r20, [%rd6+12];
	setp.lt.s32 	%p33, %r401, %r20;
	@%p33 bra 	$L__BB1_24;
	ld.shared.u64 	%rd87, [m_Local_$_1];
	atom.global.add.u64 	%rd88, [%rd1+8], 48;
	add.s64 	%rd89, %rd88, 56;
	setp.lt.u64 	%p34, %rd89, %rd87;
	shr.u64 	%rd7, %rd88, 4;
	cvt.u32.u64 	%r402, %rd7;
	setp.ne.s32 	%p35, %r402, -1;
	and.pred  	%p36, %p34, %p35;
	@%p36 bra 	$L__BB1_16;
	mov.b32 	%r162, 21106;
	st.local.u32 	[%rd2], %r162;
	mov.b32 	%r402, -1;
	mov.pred 	%p185, 0;
	bra.uni 	$L__BB1_17;
$L__BB1_16:
	shl.b64 	%rd90, %rd7, 32;
	shr.s64 	%rd91, %rd90, 28;
	add.s64 	%rd92, %rd5, %rd91;
	mov.b16 	%rs9, 0;
	st.u8 	[%rd92], %rs9;
	st.u8 	[%rd92+1], %rs9;
	mov.b32 	%r156, 3608;
	st.u32 	[%rd92+4], %r156;
	mov.b16 	%rs10, 1;
	st.u8 	[%rd92+3], %rs10;
	mov.b32 	%r157, 48;
	st.u32 	[%rd92+8], %r157;
	mov.b32 	%r158, -1;
	st.u32 	[%rd92+16], %r158;
	ld.shared.u64 	%rd93, [m_Local_$_0];
	add.s64 	%rd94, %rd93, %rd91;
	mov.b32 	%r159, 0;
	st.u32 	[%rd94+32], %r159;
	ld.shared.u64 	%rd95, [m_Local_$_0];
	add.s64 	%rd96, %rd95, %rd91;
	st.u32 	[%rd96+36], %r159;
	ld.shared.u64 	%rd97, [m_Local_$_0];
	add.s64 	%rd98, %rd97, %rd91;
	st.u32 	[%rd98+40], %r159;
	ld.local.u32 	%r160, [%rd2];
	setp.eq.s32 	%p185, %r160, 0;
$L__BB1_17:
	mov.b32 	%r403, 0;
	not.pred 	%p38, %p185;
	@%p38 bra 	$L__BB1_23;
	setp.ne.s32 	%p39, %r402, -1;
	@%p39 bra 	$L__BB1_20;
	mov.b32 	%r170, 21352;
	st.local.u32 	[%rd2], %r170;
	bra.uni 	$L__BB1_23;
$L__BB1_20:
	ld.shared.u64 	%rd99, [m_Local_$_0];
	mul.wide.s32 	%rd8, %r402, 16;
	add.s64 	%rd100, %rd99, %rd8;
	st.u32 	[%rd100+40], %r20;
	ld.local.u32 	%r165, [%rd2];
	setp.ne.s32 	%p40, %r165, 0;
	@%p40 bra 	$L__BB1_23;
	ld.shared.u64 	%rd101, [m_Local_$_0];
	add.s64 	%rd102, %rd101, %rd8;
	st.u32 	[%rd102+36], %r401;
	ld.local.u32 	%r167, [%rd2];
	setp.ne.s32 	%p41, %r167, 0;
	@%p41 bra 	$L__BB1_23;
	ld.shared.u64 	%rd103, [m_Local_$_0];
	add.s64 	%rd104, %rd103, %rd8;
	st.u32 	[%rd104+32], %r13;
	ld.local.u32 	%r168, [%rd2];
	setp.eq.s32 	%p42, %r168, 0;
	selp.b32 	%r403, %r402, 0, %p42;
$L__BB1_23:
	st.local.u32 	[%rd2], %r403;
	bra.uni 	$L__BB1_25;
$L__BB1_24:
	cvt.u64.u32 	%rd105, %r399;
	add.s64 	%rd106, %rd6, %rd105;
	mov.b32 	%r171, 0;
	st.u32 	[%rd106+32], %r171;
$L__BB1_25:
	ld.shared.u64 	%rd9, [m_Local_$_0];
	add.s64 	%rd10, %rd9, %rd4;
	ld.u32 	%r25, [%rd10+12];
	setp.lt.s32 	%p43, %r19, %r25;
	@%p43 bra 	$L__BB1_35;
	ld.shared.u64 	%rd107, [m_Local_$_1];
	atom.global.add.u64 	%rd108, [%rd1+8], 48;
	add.s64 	%rd109, %rd108, 56;
	setp.ge.u64 	%p44, %rd109, %rd107;
	shr.u64 	%rd11, %rd108, 4;
	cvt.u32.u64 	%r404, %rd11;
	setp.eq.s32 	%p45, %r404, -1;
	or.pred  	%p46, %p44, %p45;
	@%p46 bra 	$L__BB1_28;
	shl.b64 	%rd110, %rd11, 32;
	shr.s64 	%rd111, %rd110, 28;
	add.s64 	%rd112, %rd9, %rd111;
	mov.b16 	%rs11, 0;
	st.u8 	[%rd112], %rs11;
	st.u8 	[%rd112+1], %rs11;
	mov.b32 	%r172, 3608;
	st.u32 	[%rd112+4], %r172;
	mov.b16 	%rs12, 1;
	st.u8 	[%rd112+3], %rs12;
	mov.b32 	%r173, 48;
	st.u32 	[%rd112+8], %r173;
	mov.b32 	%r174, -1;
	st.u32 	[%rd112+16], %r174;
	ld.shared.u64 	%rd113, [m_Local_$_0];
	add.s64 	%rd114, %rd113, %rd111;
	mov.b32 	%r175, 0;
	st.u32 	[%rd114+32], %r175;
	ld.shared.u64 	%rd115, [m_Local_$_0];
	add.s64 	%rd116, %rd115, %rd111;
	st.u32 	[%rd116+36], %r175;
	ld.shared.u64 	%rd117, [m_Local_$_0];
	add.s64 	%rd118, %rd117, %rd111;
	st.u32 	[%rd118+40], %r175;
	ld.local.u32 	%r176, [%rd2];
	setp.eq.s32 	%p186, %r176, 0;
	bra.uni 	$L__BB1_29;
$L__BB1_28:
	mov.b32 	%r178, 21106;
	st.local.u32 	[%rd2], %r178;
	mov.b32 	%r404, -1;
	mov.pred 	%p186, 0;
$L__BB1_29:
	mov.b32 	%r405, 0;
	not.pred 	%p48, %p186;
	@%p48 bra 	$L__BB1_34;
	setp.eq.s32 	%p49, %r404, -1;
	@%p49 bra 	$L__BB1_195;
	ld.shared.u64 	%rd119, [m_Local_$_0];
	mul.wide.s32 	%rd12, %r404, 16;
	add.s64 	%rd120, %rd119, %rd12;
	st.u32 	[%rd120+40], %r25;
	ld.local.u32 	%r181, [%rd2];
	setp.eq.s32 	%p50, %r181, 0;
	@%p50 bra 	$L__BB1_32;
	bra.uni 	$L__BB1_34;
$L__BB1_32:
	ld.shared.u64 	%rd121, [m_Local_$_0];
	add.s64 	%rd122, %rd121, %rd12;
	st.u32 	[%rd122+36], %r19;
	ld.local.u32 	%r183, [%rd2];
	setp.ne.s32 	%p51, %r183, 0;
	@%p51 bra 	$L__BB1_34;
	ld.shared.u64 	%rd123, [m_Local_$_0];
	add.s64 	%rd124, %rd123, %rd12;
	st.u32 	[%rd124+32], %r13;
	ld.local.u32 	%r184, [%rd2];
	setp.eq.s32 	%p52, %r184, 0;
	selp.b32 	%r405, %r404, 0, %p52;
$L__BB1_34:
	st.local.u32 	[%rd2], %r405;
	bra.uni 	$L__BB1_36;
$L__BB1_35:
	add.s32 	%r187, %r399, 4;
	cvt.u64.u32 	%rd125, %r187;
	add.s64 	%rd126, %rd10, %rd125;
	mov.b32 	%r188, 0;
	st.u32 	[%rd126+32], %r188;
$L__BB1_36:
	add.s32 	%r401, %r401, 2;
	add.s32 	%r400, %r400, 2;
	add.s32 	%r399, %r399, 8;
	setp.ne.s32 	%p53, %r400, 0;
	@%p53 bra 	$L__BB1_13;
$L__BB1_37:
	and.b32  	%r189, %r9, 1;
	setp.eq.b32 	%p54, %r189, 1;
	not.pred 	%p55, %p54;
	@%p55 bra 	$L__BB1_49;
	ld.shared.u64 	%rd13, [m_Local_$_0];
	add.s64 	%rd14, %rd13, %rd4;
	ld.u32 	%r34, [%rd14+12];
	setp.lt.s32 	%p56, %r33, %r34;
	@%p56 bra 	$L__BB1_48;
	ld.shared.u64 	%rd127, [m_Local_$_1];
	atom.global.add.u64 	%rd128, [%rd1+8], 48;
	add.s64 	%rd129, %rd128, 56;
	setp.ge.u64 	%p57, %rd129, %rd127;
	shr.u64 	%rd15, %rd128, 4;
	cvt.u32.u64 	%r407, %rd15;
	setp.eq.s32 	%p58, %r407, -1;
	or.pred  	%p59, %p57, %p58;
	@%p59 bra 	$L__BB1_41;
	shl.b64 	%rd130, %rd15, 32;
	shr.s64 	%rd131, %rd130, 28;
	add.s64 	%rd132, %rd13, %rd131;
	mov.b16 	%rs13, 0;
	st.u8 	[%rd132], %rs13;
	st.u8 	[%rd132+1], %rs13;
	mov.b32 	%r190, 3608;
	st.u32 	[%rd132+4], %r190;
	mov.b16 	%rs14, 1;
	st.u8 	[%rd132+3], %rs14;
	mov.b32 	%r191, 48;
	st.u32 	[%rd132+8], %r191;
	mov.b32 	%r192, -1;
	st.u32 	[%rd132+16], %r192;
	ld.shared.u64 	%rd133, [m_Local_$_0];
	add.s64 	%rd134, %rd133, %rd131;
	mov.b32 	%r193, 0;
	st.u32 	[%rd134+32], %r193;
	ld.shared.u64 	%rd135, [m_Local_$_0];
	add.s64 	%rd136, %rd135, %rd131;
	st.u32 	[%rd136+36], %r193;
	ld.shared.u64 	%rd137, [m_Local_$_0];
	add.s64 	%rd138, %rd137, %rd131;
	st.u32 	[%rd138+40], %r193;
	ld.local.u32 	%r194, [%rd2];
	setp.eq.s32 	%p187, %r194, 0;
	bra.uni 	$L__BB1_42;
$L__BB1_41:
	mov.b32 	%r196, 21106;
	st.local.u32 	[%rd2], %r196;
	mov.b32 	%r407, -1;
	mov.pred 	%p187, 0;
$L__BB1_42:
	mov.b32 	%r408, 0;
	not.pred 	%p61, %p187;
	@%p61 bra 	$L__BB1_47;
	setp.eq.s32 	%p62, %r407, -1;
	@%p62 bra 	$L__BB1_196;
	ld.shared.u64 	%rd139, [m_Local_$_0];
	mul.wide.s32 	%rd16, %r407, 16;
	add.s64 	%rd140, %rd139, %rd16;
	st.u32 	[%rd140+40], %r34;
	ld.local.u32 	%r199, [%rd2];
	setp.eq.s32 	%p63, %r199, 0;
	@%p63 bra 	$L__BB1_45;
	bra.uni 	$L__BB1_47;
$L__BB1_45:
	ld.shared.u64 	%rd141, [m_Local_$_0];
	add.s64 	%rd142, %rd141, %rd16;
	st.u32 	[%rd142+36], %r33;
	ld.local.u32 	%r201, [%rd2];
	setp.ne.s32 	%p64, %r201, 0;
	@%p64 bra 	$L__BB1_47;
	ld.shared.u64 	%rd143, [m_Local_$_0];
	add.s64 	%rd144, %rd143, %rd16;
	st.u32 	[%rd144+32], %r13;
	ld.local.u32 	%r202, [%rd2];
	setp.eq.s32 	%p65, %r202, 0;
	selp.b32 	%r408, %r407, 0, %p65;
$L__BB1_47:
	st.local.u32 	[%rd2], %r408;
	bra.uni 	$L__BB1_49;
$L__BB1_48:
	shl.b32 	%r205, %r33, 2;
	cvt.u64.u32 	%rd145, %r205;
	add.s64 	%rd146, %rd14, %rd145;
	mov.b32 	%r206, 0;
	st.u32 	[%rd146+32], %r206;
$L__BB1_49:
	setp.lt.s32 	%p66, %r395, 1;
	@%p66 bra 	$L__BB1_53;
	mul.wide.s32 	%rd17, %r394, 16;
	mul.wide.s32 	%rd18, %r13, 16;
	neg.s32 	%r410, %r395;
	mov.b32 	%r409, 0;
	mov.u32 	%r411, %r409;
$L__BB1_51:
	setp.ne.s32 	%p67, %r394, -1;
	@%p67 bra 	$L__BB1_57;
	mov.b32 	%r224, 21352;
	st.local.u32 	[%rd2], %r224;
	mov.b16 	%rs45, 0;
	bra.uni 	$L__BB1_69;
$L__BB1_53:
	setp.lt.s32 	%p90, %r397, 1;
	@%p90 bra 	$L__BB1_111;
	mul.wide.s32 	%rd19, %r396, 16;
	mul.wide.s32 	%rd20, %r13, 16;
	shl.b32 	%r419, %r395, 2;
	neg.s32 	%r417, %r397;
	mov.b32 	%r416, 0;
	mov.u32 	%r420, %r416;
$L__BB1_55:
	setp.ne.s32 	%p91, %r396, -1;
	@%p91 bra 	$L__BB1_84;
	mov.b32 	%r258, 21352;
	st.local.u32 	[%rd2], %r258;
	mov.b16 	%rs46, 0;
	bra.uni 	$L__BB1_96;
$L__BB1_57:
	ld.shared.u64 	%rd21, [m_Local_$_0];
	add.s64 	%rd22, %rd21, %rd17;
	ld.u32 	%r45, [%rd22+12];
	setp.lt.s32 	%p68, %r411, %r45;
	@%p68 bra 	$L__BB1_68;
	ld.shared.u64 	%rd147, [m_Local_$_1];
	atom.global.add.u64 	%rd148, [%rd1+8], 48;
	add.s64 	%rd149, %rd148, 56;
	setp.lt.u64 	%p69, %rd149, %rd147;
	shr.u64 	%rd23, %rd148, 4;
	cvt.u32.u64 	%r412, %rd23;
	setp.ne.s32 	%p70, %r412, -1;
	and.pred  	%p71, %p69, %p70;
	@%p71 bra 	$L__BB1_60;
	mov.b32 	%r215, 21106;
	st.local.u32 	[%rd2], %r215;
	mov.b32 	%r412, -1;
	mov.pred 	%p188, 0;
	bra.uni 	$L__BB1_61;
$L__BB1_60:
	shl.b64 	%rd150, %rd23, 32;
	shr.s64 	%rd151, %rd150, 28;
	add.s64 	%rd152, %rd21, %rd151;
	mov.b16 	%rs15, 0;
	st.u8 	[%rd152], %rs15;
	st.u8 	[%rd152+1], %rs15;
	mov.b32 	%r209, 3608;
	st.u32 	[%rd152+4], %r209;
	mov.b16 	%rs16, 1;
	st.u8 	[%rd152+3], %rs16;
	mov.b32 	%r210, 48;
	st.u32 	[%rd152+8], %r210;
	mov.b32 	%r211, -1;
	st.u32 	[%rd152+16], %r211;
	ld.shared.u64 	%rd153, [m_Local_$_0];
	add.s64 	%rd154, %rd153, %rd151;
	mov.b32 	%r212, 0;
	st.u32 	[%rd154+32], %r212;
	ld.shared.u64 	%rd155, [m_Local_$_0];
	add.s64 	%rd156, %rd155, %rd151;
	st.u32 	[%rd156+36], %r212;
	ld.shared.u64 	%rd157, [m_Local_$_0];
	add.s64 	%rd158, %rd157, %rd151;
	st.u32 	[%rd158+40], %r212;
	ld.local.u32 	%r213, [%rd2];
	setp.eq.s32 	%p188, %r213, 0;
$L__BB1_61:
	mov.b32 	%r413, 0;
	not.pred 	%p73, %p188;
	@%p73 bra 	$L__BB1_67;
	setp.ne.s32 	%p74, %r412, -1;
	@%p74 bra 	$L__BB1_64;
	mov.b32 	%r223, 21352;
	st.local.u32 	[%rd2], %r223;
	bra.uni 	$L__BB1_67;
$L__BB1_64:
	ld.shared.u64 	%rd159, [m_Local_$_0];
	mul.wide.s32 	%rd24, %r412, 16;
	add.s64 	%rd160, %rd159, %rd24;
	st.u32 	[%rd160+40], %r45;
	ld.local.u32 	%r218, [%rd2];
	setp.ne.s32 	%p75, %r218, 0;
	@%p75 bra 	$L__BB1_67;
	ld.shared.u64 	%rd161, [m_Local_$_0];
	add.s64 	%rd162, %rd161, %rd24;
	st.u32 	[%rd162+36], %r411;
	ld.local.u32 	%r220, [%rd2];
	setp.ne.s32 	%p76, %r220, 0;
	@%p76 bra 	$L__BB1_67;
	ld.shared.u64 	%rd163, [m_Local_$_0];
	add.s64 	%rd164, %rd163, %rd24;
	st.u32 	[%rd164+32], %r394;
	ld.local.u32 	%r221, [%rd2];
	setp.eq.s32 	%p77, %r221, 0;
	selp.b32 	%r413, %r412, 0, %p77;
$L__BB1_67:
	st.local.u32 	[%rd2], %r413;
	mov.b16 	%rs45, 0;
	bra.uni 	$L__BB1_69;
$L__BB1_68:
	cvt.u64.u32 	%rd165, %r409;
	add.s64 	%rd166, %rd22, %rd165;
	ld.u8 	%rs45, [%rd166+32];
$L__BB1_69:
	setp.ne.s32 	%p78, %r13, -1;
	@%p78 bra 	$L__BB1_71;
	mov.b32 	%r241, 21352;
	st.local.u32 	[%rd2], %r241;
	bra.uni 	$L__BB1_83;
$L__BB1_71:
	ld.shared.u64 	%rd25, [m_Local_$_0];
	add.s64 	%rd26, %rd25, %rd18;
	ld.u32 	%r50, [%rd26+12];
	setp.lt.s32 	%p79, %r411, %r50;
	@%p79 bra 	$L__BB1_82;
	ld.shared.u64 	%rd167, [m_Local_$_1];
	atom.global.add.u64 	%rd168, [%rd1+8], 48;
	add.s64 	%rd169, %rd168, 56;
	setp.lt.u64 	%p80, %rd169, %rd167;
	shr.u64 	%rd27, %rd168, 4;
	cvt.u32.u64 	%r414, %rd27;
	setp.ne.s32 	%p81, %r414, -1;
	and.pred  	%p82, %p80, %p81;
	@%p82 bra 	$L__BB1_74;
	mov.b32 	%r231, 21106;
	st.local.u32 	[%rd2], %r231;
	mov.b32 	%r414, -1;
	mov.pred 	%p189, 0;
	bra.uni 	$L__BB1_75;
$L__BB1_74:
	shl.b64 	%rd170, %rd27, 32;
	shr.s64 	%rd171, %rd170, 28;
	add.s64 	%rd172, %rd25, %rd171;
	mov.b16 	%rs19, 0;
	st.u8 	[%rd172], %rs19;
	st.u8 	[%rd172+1], %rs19;
	mov.b32 	%r225, 3608;
	st.u32 	[%rd172+4], %r225;
	mov.b16 	%rs20, 1;
	st.u8 	[%rd172+3], %rs20;
	mov.b32 	%r226, 48;
	st.u32 	[%rd172+8], %r226;
	mov.b32 	%r227, -1;
	st.u32 	[%rd172+16], %r227;
	ld.shared.u64 	%rd173, [m_Local_$_0];
	add.s64 	%rd174, %rd173, %rd171;
	mov.b32 	%r228, 0;
	st.u32 	[%rd174+32], %r228;
	ld.shared.u64 	%rd175, [m_Local_$_0];
	add.s64 	%rd176, %rd175, %rd171;
	st.u32 	[%rd176+36], %r228;
	ld.shared.u64 	%rd177, [m_Local_$_0];
	add.s64 	%rd178, %rd177, %rd171;
	st.u32 	[%rd178+40], %r228;
	ld.local.u32 	%r229, [%rd2];
	setp.eq.s32 	%p189, %r229, 0;
$L__BB1_75:
	mov.b32 	%r415, 0;
	not.pred 	%p84, %p189;
	@%p84 bra 	$L__BB1_81;
	setp.ne.s32 	%p85, %r414, -1;
	@%p85 bra 	$L__BB1_78;
	mov.b32 	%r239, 21352;
	st.local.u32 	[%rd2], %r239;
	bra.uni 	$L__BB1_81;
$L__BB1_78:
	ld.shared.u64 	%rd179, [m_Local_$_0];
	mul.wide.s32 	%rd28, %r414, 16;
	add.s64 	%rd180, %rd179, %rd28;
	st.u32 	[%rd180+40], %r50;
	ld.local.u32 	%r234, [%rd2];
	setp.ne.s32 	%p86, %r234, 0;
	@%p86 bra 	$L__BB1_81;
	ld.shared.u64 	%rd181, [m_Local_$_0];
	add.s64 	%rd182, %rd181, %rd28;
	st.u32 	[%rd182+36], %r411;
	ld.local.u32 	%r236, [%rd2];
	setp.ne.s32 	%p87, %r236, 0;
	@%p87 bra 	$L__BB1_81;
	ld.shared.u64 	%rd183, [m_Local_$_0];
	add.s64 	%rd184, %rd183, %rd28;
	st.u32 	[%rd184+32], %r13;
	ld.local.u32 	%r237, [%rd2];
	setp.eq.s32 	%p88, %r237, 0;
	selp.b32 	%r415, %r414, 0, %p88;
$L__BB1_81:
	st.local.u32 	[%rd2], %r415;
	bra.uni 	$L__BB1_83;
$L__BB1_82:
	cvt.u64.u32 	%rd185, %r409;
	add.s64 	%rd186, %rd26, %rd185;
	mov.b32 	%r240, 0;
	st.u32 	[%rd186+32], %r240;
	st.u8 	[%rd186+32], %rs45;
$L__BB1_83:
	add.s32 	%r411, %r411, 1;
	add.s32 	%r410, %r410, 1;
	setp.eq.s32 	%p89, %r410, 0;
	add.s32 	%r409, %r409, 4;
	@%p89 bra 	$L__BB1_53;
	bra.uni 	$L__BB1_51;
$L__BB1_84:
	ld.shared.u64 	%rd29, [m_Local_$_0];
	add.s64 	%rd30, %rd29, %rd19;
	ld.u32 	%r63, [%rd30+12];
	setp.lt.s32 	%p92, %r420, %r63;
	@%p92 bra 	$L__BB1_95;
	ld.shared.u64 	%rd187, [m_Local_$_1];
	atom.global.add.u64 	%rd188, [%rd1+8], 48;
	add.s64 	%rd189, %rd188, 56;
	setp.lt.u64 	%p93, %rd189, %rd187;
	shr.u64 	%rd31, %rd188, 4;
	cvt.u32.u64 	%r421, %rd31;
	setp.ne.s32 	%p94, %r421, -1;
	and.pred  	%p95, %p93, %p94;
	@%p95 bra 	$L__BB1_87;
	mov.b32 	%r249, 21106;
	st.local.u32 	[%rd2], %r249;
	mov.b32 	%r421, -1;
	mov.pred 	%p190, 0;
	bra.uni 	$L__BB1_88;
$L__BB1_87:
	shl.b64 	%rd190, %rd31, 32;
	shr.s64 	%rd191, %rd190, 28;
	add.s64 	%rd192, %rd29, %rd191;
	mov.b16 	%rs21, 0;
	st.u8 	[%rd192], %rs21;
	st.u8 	[%rd192+1], %rs21;
	mov.b32 	%r243, 3608;
	st.u32 	[%rd192+4], %r243;
	mov.b16 	%rs22, 1;
	st.u8 	[%rd192+3], %rs22;
	mov.b32 	%r244, 48;
	st.u32 	[%rd192+8], %r244;
	mov.b32 	%r245, -1;
	st.u32 	[%rd192+16], %r245;
	ld.shared.u64 	%rd193, [m_Local_$_0];
	add.s64 	%rd194, %rd193, %rd191;
	mov.b32 	%r246, 0;
	st.u32 	[%rd194+32], %r246;
	ld.shared.u64 	%rd195, [m_Local_$_0];
	add.s64 	%rd196, %rd195, %rd191;
	st.u32 	[%rd196+36], %r246;
	ld.shared.u64 	%rd197, [m_Local_$_0];
	add.s64 	%rd198, %rd197, %rd191;
	st.u32 	[%rd198+40], %r246;
	ld.local.u32 	%r247, [%rd2];
	setp.eq.s32 	%p190, %r247, 0;
$L__BB1_88:
	mov.b32 	%r422, 0;
	not.pred 	%p97, %p190;
	@%p97 bra 	$L__BB1_94;
	setp.ne.s32 	%p98, %r421, -1;
	@%p98 bra 	$L__BB1_91;
	mov.b32 	%r257, 21352;
	st.local.u32 	[%rd2], %r257;
	bra.uni 	$L__BB1_94;
$L__BB1_91:
	ld.shared.u64 	%rd199, [m_Local_$_0];
	mul.wide.s32 	%rd32, %r421, 16;
	add.s64 	%rd200, %rd199, %rd32;
	st.u32 	[%rd200+40], %r63;
	ld.local.u32 	%r252, [%rd2];
	setp.ne.s32 	%p99, %r252, 0;
	@%p99 bra 	$L__BB1_94;
	ld.shared.u64 	%rd201, [m_Local_$_0];
	add.s64 	%rd202, %rd201, %rd32;
	st.u32 	[%rd202+36], %r420;
	ld.local.u32 	%r254, [%rd2];
	setp.ne.s32 	%p100, %r254, 0;
	@%p100 bra 	$L__BB1_94;
	ld.shared.u64 	%rd203, [m_Local_$_0];
	add.s64 	%rd204, %rd203, %rd32;
	st.u32 	[%rd204+32], %r396;
	ld.local.u32 	%r255, [%rd2];
	setp.eq.s32 	%p101, %r255, 0;
	selp.b32 	%r422, %r421, 0, %p101;
$L__BB1_94:
	st.local.u32 	[%rd2], %r422;
	mov.b16 	%rs46, 0;
	bra.uni 	$L__BB1_96;
$L__BB1_95:
	cvt.u64.u32 	%rd205, %r416;
	add.s64 	%rd206, %rd30, %rd205;
	ld.u8 	%rs46, [%rd206+32];
$L__BB1_96:
	setp.ne.s32 	%p102, %r13, -1;
	@%p102 bra 	$L__BB1_98;
	mov.b32 	%r276, 21352;
	st.local.u32 	[%rd2], %r276;
	bra.uni 	$L__BB1_110;
$L__BB1_98:
	ld.shared.u64 	%rd33, [m_Local_$_0];
	add.s64 	%rd34, %rd33, %rd20;
	ld.u32 	%r259, [%rd34+12];
	setp.gt.s32 	%p103, %r395, -1;
	setp.lt.s32 	%p104, %r395, %r259;
	and.pred  	%p105, %p103, %p104;
	@%p105 bra 	$L__BB1_109;
	ld.shared.u64 	%rd209, [m_Local_$_1];
	atom.global.add.u64 	%rd210, [%rd1+8], 48;
	add.s64 	%rd211, %rd210, 56;
	setp.lt.u64 	%p106, %rd211, %rd209;
	shr.u64 	%rd35, %rd210, 4;
	cvt.u32.u64 	%r423, %rd35;
	setp.ne.s32 	%p107, %r423, -1;
	and.pred  	%p108, %p106, %p107;
	@%p108 bra 	$L__BB1_101;
	mov.b32 	%r267, 21106;
	st.local.u32 	[%rd2], %r267;
	mov.b32 	%r423, -1;
	mov.pred 	%p191, 0;
	bra.uni 	$L__BB1_102;
$L__BB1_101:
	shl.b64 	%rd212, %rd35, 32;
	shr.s64 	%rd213, %rd212, 28;
	add.s64 	%rd214, %rd33, %rd213;
	mov.b16 	%rs25, 0;
	st.u8 	[%rd214], %rs25;
	st.u8 	[%rd214+1], %rs25;
	mov.b32 	%r261, 3608;
	st.u32 	[%rd214+4], %r261;
	mov.b16 	%rs26, 1;
	st.u8 	[%rd214+3], %rs26;
	mov.b32 	%r262, 48;
	st.u32 	[%rd214+8], %r262;
	mov.b32 	%r263, -1;
	st.u32 	[%rd214+16], %r263;
	ld.shared.u64 	%rd215, [m_Local_$_0];
	add.s64 	%rd216, %rd215, %rd213;
	mov.b32 	%r264, 0;
	st.u32 	[%rd216+32], %r264;
	ld.shared.u64 	%rd217, [m_Local_$_0];
	add.s64 	%rd218, %rd217, %rd213;
	st.u32 	[%rd218+36], %r264;
	ld.shared.u64 	%rd219, [m_Local_$_0];
	add.s64 	%rd220, %rd219, %rd213;
	st.u32 	[%rd220+40], %r264;
	ld.local.u32 	%r265, [%rd2];
	setp.eq.s32 	%p191, %r265, 0;
$L__BB1_102:
	mov.b32 	%r424, 0;
	not.pred 	%p110, %p191;
	@%p110 bra 	$L__BB1_108;
	setp.ne.s32 	%p111, %r423, -1;
	@%p111 bra 	$L__BB1_105;
	mov.b32 	%r275, 21352;
	st.local.u32 	[%rd2], %r275;
	bra.uni 	$L__BB1_108;
$L__BB1_105:
	ld.shared.u64 	%rd221, [m_Local_$_0];
	mul.wide.s32 	%rd36, %r423, 16;
	add.s64 	%rd222, %rd221, %rd36;
	st.u32 	[%rd222+40], %r259;
	ld.local.u32 	%r270, [%rd2];
	setp.ne.s32 	%p112, %r270, 0;
	@%p112 bra 	$L__BB1_108;
	ld.shared.u64 	%rd223, [m_Local_$_0];
	add.s64 	%rd224, %rd223, %rd36;
	st.u32 	[%rd224+36], %r395;
	ld.local.u32 	%r272, [%rd2];
	setp.ne.s32 	%p113, %r272, 0;
	@%p113 bra 	$L__BB1_108;
	ld.shared.u64 	%rd225, [m_Local_$_0];
	add.s64 	%rd226, %rd225, %rd36;
	st.u32 	[%rd226+32], %r13;
	ld.local.u32 	%r273, [%rd2];
	setp.eq.s32 	%p114, %r273, 0;
	selp.b32 	%r424, %r423, 0, %p114;
$L__BB1_108:
	st.local.u32 	[%rd2], %r424;
	bra.uni 	$L__BB1_110;
$L__BB1_109:
	cvt.u64.u32 	%rd207, %r419;
	add.s64 	%rd208, %rd34, %rd207;
	mov.b32 	%r260, 0;
	st.u32 	[%rd208+32], %r260;
	st.u8 	[%rd208+32], %rs46;
$L__BB1_110:
	add.s32 	%r420, %r420, 1;
	add.s32 	%r419, %r419, 4;
	add.s32 	%r395, %r395, 1;
	add.s32 	%r417, %r417, 1;
	setp.ne.s32 	%p115, %r417, 0;
	add.s32 	%r416, %r416, 4;
	@%p115 bra 	$L__BB1_55;
$L__BB1_111:
	ld.shared.u64 	%rd356, [m_Local_$_1];
	atom.global.add.u64 	%rd227, [%rd1+8], 48;
	add.s64 	%rd228, %rd227, 56;
	setp.lt.u64 	%p116, %rd228, %rd356;
	shr.u64 	%rd229, %rd227, 4;
	cvt.u32.u64 	%r277, %rd229;
	selp.b32 	%r78, %r277, -1, %p116;
	setp.ne.s32 	%p117, %r78, -1;
	@%p117 bra 	$L__BB1_113;
	mov.b32 	%r386, 21352;
	st.local.u32 	[%rd2], %r386;
	bra.uni 	$L__BB1_188;
$L__BB1_113:
	ld.shared.u64 	%rd230, [m_Local_$_0];
	mul.wide.s32 	%rd38, %r78, 16;
	add.s64 	%rd231, %rd230, %rd38;
	mov.b16 	%rs27, 1;
	st.u8 	[%rd231], %rs27;
	mov.b16 	%rs28, 0;
	st.u8 	[%rd231+1], %rs28;
	mov.b32 	%r278, 2906;
	st.u32 	[%rd231+4], %r278;
	st.u8 	[%rd231+3], %rs27;
	mov.b32 	%r279, 48;
	st.u32 	[%rd231+8], %r279;
	mov.b32 	%r280, -1;
	st.u32 	[%rd231+16], %r280;
	ld.shared.u64 	%rd39, [m_Local_$_0];
	mul.wide.s32 	%rd40, %r13, 16;
	add.s64 	%rd232, %rd39, %rd40;
	ld.u32 	%r79, [%rd232+12];
	shl.b32 	%r281, %r79, 2;
	add.s32 	%r282, %r281, 32;
	shr.s32 	%r283, %r282, 31;
	shr.u32 	%r284, %r283, 29;
	add.s32 	%r285, %r282, %r284;
	and.b32  	%r286, %r285, -8;
	sub.s32 	%r287, %r282, %r286;
	setp.eq.s32 	%p118, %r287, 0;
	sub.s32 	%r288, %r281, %r287;
	add.s32 	%r289, %r288, 40;
	selp.b32 	%r80, %r282, %r289, %p118;
	ld.shared.u64 	%rd41, [m_Local_$_1];
	and.b32  	%r290, %r80, 12;
	setp.eq.s32 	%p119, %r290, 0;
	mov.u32 	%r425, %r80;
	@%p119 bra 	$L__BB1_115;
	shr.s32 	%r291, %r80, 31;
	shr.u32 	%r292, %r291, 28;
	add.s32 	%r293, %r80, %r292;
	and.b32  	%r294, %r293, -16;
	add.s32 	%r425, %r294, 16;
$L__BB1_115:
	cvt.s64.s32 	%rd233, %r425;
	atom.global.add.u64 	%rd234, [%rd1+8], %rd233;
	cvt.s64.s32 	%rd235, %r80;
	add.s64 	%rd236, %rd235, %rd234;
	add.s64 	%rd237, %rd236, 8;
	setp.lt.u64 	%p120, %rd237, %rd41;
	shr.u64 	%rd238, %rd234, 4;
	cvt.u32.u64 	%r295, %rd238;
	selp.b32 	%r83, %r295, -1, %p120;
	setp.ne.s32 	%p121, %r83, -1;
	@%p121 bra 	$L__BB1_117;
	mov.b32 	%r350, 21352;
	st.local.u32 	[%rd2], %r350;
	bra.uni 	$L__BB1_156;
$L__BB1_117:
	mul.wide.s32 	%rd42, %r83, 16;
	add.s64 	%rd239, %rd39, %rd42;
	mov.b16 	%rs29, 0;
	st.u8 	[%rd239], %rs29;
	st.u8 	[%rd239+1], %rs29;
	mov.b32 	%r296, 4335;
	st.u32 	[%rd239+4], %r296;
	mov.b16 	%rs30, 1;
	st.u8 	[%rd239+3], %rs30;
	st.u32 	[%rd239+8], %r80;
	st.u32 	[%rd239+12], %r79;
	setp.lt.s32 	%p122, %r79, 1;
	@%p122 bra 	$L__BB1_156;
	setp.eq.s32 	%p123, %r79, 1;
	mov.b32 	%r103, 0;
	@%p123 bra 	$L__BB1_144;
	and.b32  	%r103, %r79, 2147483646;
	neg.s32 	%r427, %r103;
	mov.b32 	%r426, 0;
	mov.u32 	%r428, %r426;
$L__BB1_120:
	add.s32 	%r89, %r428, 1;
	ld.shared.u64 	%rd43, [m_Local_$_0];
	add.s64 	%rd44, %rd43, %rd42;
	ld.u32 	%r90, [%rd44+12];
	setp.lt.s32 	%p124, %r428, %r90;
	@%p124 bra 	$L__BB1_131;
	ld.shared.u64 	%rd240, [m_Local_$_1];
	atom.global.add.u64 	%rd241, [%rd1+8], 48;
	add.s64 	%rd242, %rd241, 56;
	setp.lt.u64 	%p125, %rd242, %rd240;
	shr.u64 	%rd45, %rd241, 4;
	cvt.u32.u64 	%r429, %rd45;
	setp.ne.s32 	%p126, %r429, -1;
	and.pred  	%p127, %p125, %p126;
	@%p127 bra 	$L__BB1_123;
	mov.b32 	%r305, 21106;
	st.local.u32 	[%rd2], %r305;
	mov.b32 	%r429, -1;
	mov.pred 	%p192, 0;
	bra.uni 	$L__BB1_124;
$L__BB1_123:
	shl.b64 	%rd243, %rd45, 32;
	shr.s64 	%rd244, %rd243, 28;
	add.s64 	%rd245, %rd43, %rd244;
	mov.b16 	%rs31, 0;
	st.u8 	[%rd245], %rs31;
	st.u8 	[%rd245+1], %rs31;
	mov.b32 	%r299, 3608;
	st.u32 	[%rd245+4], %r299;
	mov.b16 	%rs32, 1;
	st.u8 	[%rd245+3], %rs32;
	mov.b32 	%r300, 48;
	st.u32 	[%rd245+8], %r300;
	mov.b32 	%r301, -1;
	st.u32 	[%rd245+16], %r301;
	ld.shared.u64 	%rd246, [m_Local_$_0];
	add.s64 	%rd247, %rd246, %rd244;
	mov.b32 	%r302, 0;
	st.u32 	[%rd247+32], %r302;
	ld.shared.u64 	%rd248, [m_Local_$_0];
	add.s64 	%rd249, %rd248, %rd244;
	st.u32 	[%rd249+36], %r302;
	ld.shared.u64 	%rd250, [m_Local_$_0];
	add.s64 	%rd251, %rd250, %rd244;
	st.u32 	[%rd251+40], %r302;
	ld.local.u32 	%r303, [%rd2];
	setp.eq.s32 	%p192, %r303, 0;
$L__BB1_124:
	mov.b32 	%r430, 0;
	not.pred 	%p129, %p192;
	@%p129 bra 	$L__BB1_130;
	setp.ne.s32 	%p130, %r429, -1;
	@%p130 bra 	$L__BB1_127;
	mov.b32 	%r313, 21352;
	st.local.u32 	[%rd2], %r313;
	bra.uni 	$L__BB1_130;
$L__BB1_127:
	ld.shared.u64 	%rd252, [m_Local_$_0];
	mul.wide.s32 	%rd46, %r429, 16;
	add.s64 	%rd253, %rd252, %rd46;
	st.u32 	[%rd253+40], %r90;
	ld.local.u32 	%r308, [%rd2];
	setp.ne.s32 	%p131, %r308, 0;
	@%p131 bra 	$L__BB1_130;
	ld.shared.u64 	%rd254, [m_Local_$_0];
	add.s64 	%rd255, %rd254, %rd46;
	st.u32 	[%rd255+36], %r428;
	ld.local.u32 	%r310, [%rd2];
	setp.ne.s32 	%p132, %r310, 0;
	@%p132 bra 	$L__BB1_130;
	ld.shared.u64 	%rd256, [m_Local_$_0];
	add.s64 	%rd257, %rd256, %rd46;
	st.u32 	[%rd257+32], %r83;
	ld.local.u32 	%r311, [%rd2];
	setp.eq.s32 	%p133, %r311, 0;
	selp.b32 	%r430, %r429, 0, %p133;
$L__BB1_130:
	st.local.u32 	[%rd2], %r430;
	bra.uni 	$L__BB1_132;
$L__BB1_131:
	cvt.u64.u32 	%rd258, %r426;
	add.s64 	%rd259, %rd44, %rd258;
	mov.b32 	%r314, 0;
	st.u32 	[%rd259+32], %r314;
$L__BB1_132:
	ld.shared.u64 	%rd47, [m_Local_$_0];
	add.s64 	%rd48, %rd47, %rd42;
	ld.u32 	%r95, [%rd48+12];
	setp.lt.s32 	%p134, %r89, %r95;
	@%p134 bra 	$L__BB1_142;
	ld.shared.u64 	%rd260, [m_Local_$_1];
	atom.global.add.u64 	%rd261, [%rd1+8], 48;
	add.s64 	%rd262, %rd261, 56;
	setp.ge.u64 	%p135, %rd262, %rd260;
	shr.u64 	%rd49, %rd261, 4;
	cvt.u32.u64 	%r431, %rd49;
	setp.eq.s32 	%p136, %r431, -1;
	or.pred  	%p137, %p135, %p136;
	@%p137 bra 	$L__BB1_135;
	shl.b64 	%rd263, %rd49, 32;
	shr.s64 	%rd264, %rd263, 28;
	add.s64 	%rd265, %rd47, %rd264;
	mov.b16 	%rs33, 0;
	st.u8 	[%rd265], %rs33;
	st.u8 	[%rd265+1], %rs33;
	mov.b32 	%r315, 3608;
	st.u32 	[%rd265+4], %r315;
	mov.b16 	%rs34, 1;
	st.u8 	[%rd265+3], %rs34;
	mov.b32 	%r316, 48;
	st.u32 	[%rd265+8], %r316;
	mov.b32 	%r317, -1;
	st.u32 	[%rd265+16], %r317;
	ld.shared.u64 	%rd266, [m_Local_$_0];
	add.s64 	%rd267, %rd266, %rd264;
	mov.b32 	%r318, 0;
	st.u32 	[%rd267+32], %r318;
	ld.shared.u64 	%rd268, [m_Local_$_0];
	add.s64 	%rd269, %rd268, %rd264;
	st.u32 	[%rd269+36], %r318;
	ld.shared.u64 	%rd270, [m_Local_$_0];
	add.s64 	%rd271, %rd270, %rd264;
	st.u32 	[%rd271+40], %r318;
	ld.local.u32 	%r319, [%rd2];
	setp.eq.s32 	%p193, %r319, 0;
	bra.uni 	$L__BB1_136;
$L__BB1_135:
	mov.b32 	%r321, 21106;
	st.local.u32 	[%rd2], %r321;
	mov.b32 	%r431, -1;
	mov.pred 	%p193, 0;
$L__BB1_136:
	mov.b32 	%r432, 0;
	not.pred 	%p139, %p193;
	@%p139 bra 	$L__BB1_141;
	setp.eq.s32 	%p140, %r431, -1;
	@%p140 bra 	$L__BB1_197;
	ld.shared.u64 	%rd272, [m_Local_$_0];
	mul.wide.s32 	%rd50, %r431, 16;
	add.s64 	%rd273, %rd272, %rd50;
	st.u32 	[%rd273+40], %r95;
	ld.local.u32 	%r324, [%rd2];
	setp.eq.s32 	%p141, %r324, 0;
	@%p141 bra 	$L__BB1_139;
	bra.uni 	$L__BB1_141;
$L__BB1_139:
	ld.shared.u64 	%rd274, [m_Local_$_0];
	add.s64 	%rd275, %rd274, %rd50;
	st.u32 	[%rd275+36], %r89;
	ld.local.u32 	%r326, [%rd2];
	setp.ne.s32 	%p142, %r326, 0;
	@%p142 bra 	$L__BB1_141;
	ld.shared.u64 	%rd276, [m_Local_$_0];
	add.s64 	%rd277, %rd276, %rd50;
	st.u32 	[%rd277+32], %r83;
	ld.local.u32 	%r327, [%rd2];
	setp.eq.s32 	%p143, %r327, 0;
	selp.b32 	%r432, %r431, 0, %p143;
$L__BB1_141:
	st.local.u32 	[%rd2], %r432;
	bra.uni 	$L__BB1_143;
$L__BB1_142:
	add.s32 	%r330, %r426, 4;
	cvt.u64.u32 	%rd278, %r330;
	add.s64 	%rd279, %rd48, %rd278;
	mov.b32 	%r331, 0;
	st.u32 	[%rd279+32], %r331;
$L__BB1_143:
	add.s32 	%r428, %r428, 2;
	add.s32 	%r427, %r427, 2;
	add.s32 	%r426, %r426, 8;
	setp.ne.s32 	%p144, %r427, 0;
	@%p144 bra 	$L__BB1_120;
$L__BB1_144:
	and.b32  	%r332, %r79, 1;
	setp.eq.b32 	%p145, %r332, 1;
	not.pred 	%p146, %p145;
	@%p146 bra 	$L__BB1_156;
	ld.shared.u64 	%rd51, [m_Local_$_0];
	add.s64 	%rd52, %rd51, %rd42;
	ld.u32 	%r104, [%rd52+12];
	setp.lt.s32 	%p147, %r103, %r104;
	@%p147 bra 	$L__BB1_155;
	ld.shared.u64 	%rd280, [m_Local_$_1];
	atom.global.add.u64 	%rd281, [%rd1+8], 48;
	add.s64 	%rd282, %rd281, 56;
	setp.ge.u64 	%p148, %rd282, %rd280;
	shr.u64 	%rd53, %rd281, 4;
	cvt.u32.u64 	%r434, %rd53;
	setp.eq.s32 	%p149, %r434, -1;
	or.pred  	%p150, %p148, %p149;
	@%p150 bra 	$L__BB1_148;
	shl.b64 	%rd283, %rd53, 32;
	shr.s64 	%rd284, %rd283, 28;
	add.s64 	%rd285, %rd51, %rd284;
	mov.b16 	%rs35, 0;
	st.u8 	[%rd285], %rs35;
	st.u8 	[%rd285+1], %rs35;
	mov.b32 	%r333, 3608;
	st.u32 	[%rd285+4], %r333;
	mov.b16 	%rs36, 1;
	st.u8 	[%rd285+3], %rs36;
	mov.b32 	%r334, 48;
	st.u32 	[%rd285+8], %r334;
	mov.b32 	%r335, -1;
	st.u32 	[%rd285+16], %r335;
	ld.shared.u64 	%rd286, [m_Local_$_0];
	add.s64 	%rd287, %rd286, %rd284;
	mov.b32 	%r336, 0;
	st.u32 	[%rd287+32], %r336;
	ld.shared.u64 	%rd288, [m_Local_$_0];
	add.s64 	%rd289, %rd288, %rd284;
	st.u32 	[%rd289+36], %r336;
	ld.shared.u64 	%rd290, [m_Local_$_0];
	add.s64 	%rd291, %rd290, %rd284;
	st.u32 	[%rd291+40], %r336;
	ld.local.u32 	%r337, [%rd2];
	setp.eq.s32 	%p194, %r337, 0;
	bra.uni 	$L__BB1_149;
$L__BB1_148:
	mov.b32 	%r339, 21106;
	st.local.u32 	[%rd2], %r339;
	mov.b32 	%r434, -1;
	mov.pred 	%p194, 0;
$L__BB1_149:
	mov.b32 	%r435, 0;
	not.pred 	%p152, %p194;
	@%p152 bra 	$L__BB1_154;
	setp.eq.s32 	%p153, %r434, -1;
	@%p153 bra 	$L__BB1_198;
	ld.shared.u64 	%rd292, [m_Local_$_0];
	mul.wide.s32 	%rd54, %r434, 16;
	add.s64 	%rd293, %rd292, %rd54;
	st.u32 	[%rd293+40], %r104;
	ld.local.u32 	%r342, [%rd2];
	setp.eq.s32 	%p154, %r342, 0;
	@%p154 bra 	$L__BB1_152;
	bra.uni 	$L__BB1_154;
$L__BB1_152:
	ld.shared.u64 	%rd294, [m_Local_$_0];
	add.s64 	%rd295, %rd294, %rd54;
	st.u32 	[%rd295+36], %r103;
	ld.local.u32 	%r344, [%rd2];
	setp.ne.s32 	%p155, %r344, 0;
	@%p155 bra 	$L__BB1_154;
	ld.shared.u64 	%rd296, [m_Local_$_0];
	add.s64 	%rd297, %rd296, %rd54;
	st.u32 	[%rd297+32], %r83;
	ld.local.u32 	%r345, [%rd2];
	setp.eq.s32 	%p156, %r345, 0;
	selp.b32 	%r435, %r434, 0, %p156;
$L__BB1_154:
	st.local.u32 	[%rd2], %r435;
	bra.uni 	$L__BB1_156;
$L__BB1_155:
	shl.b32 	%r348, %r103, 2;
	cvt.u64.u32 	%rd298, %r348;
	add.s64 	%rd299, %rd52, %rd298;
	mov.b32 	%r349, 0;
	st.u32 	[%rd299+32], %r349;
$L__BB1_156:
	setp.lt.s32 	%p157, %r79, 1;
	@%p157 bra 	$L__BB1_187;
	mul.wide.s32 	%rd55, %r83, 16;
	neg.s32 	%r437, %r79;
	mov.b32 	%r436, 0;
	mov.u32 	%r438, %r436;
$L__BB1_158:
	setp.ne.s32 	%p158, %r13, -1;
	@%p158 bra 	$L__BB1_160;
	mov.b32 	%r367, 21352;
	st.local.u32 	[%rd2], %r367;
	mov.b16 	%rs47, 0;
	bra.uni 	$L__BB1_172;
$L__BB1_160:
	ld.shared.u64 	%rd56, [m_Local_$_0];
	add.s64 	%rd57, %rd56, %rd40;
	ld.u32 	%r113, [%rd57+12];
	setp.lt.s32 	%p159, %r438, %r113;
	@%p159 bra 	$L__BB1_171;
	ld.shared.u64 	%rd300, [m_Local_$_1];
	atom.global.add.u64 	%rd301, [%rd1+8], 48;
	add.s64 	%rd302, %rd301, 56;
	setp.lt.u64 	%p160, %rd302, %rd300;
	shr.u64 	%rd58, %rd301, 4;
	cvt.u32.u64 	%r439, %rd58;
	setp.ne.s32 	%p161, %r439, -1;
	and.pred  	%p162, %p160, %p161;
	@%p162 bra 	$L__BB1_163;
	mov.b32 	%r358, 21106;
	st.local.u32 	[%rd2], %r358;
	mov.b32 	%r439, -1;
	mov.pred 	%p195, 0;
	bra.uni 	$L__BB1_164;
$L__BB1_163:
	shl.b64 	%rd303, %rd58, 32;
	shr.s64 	%rd304, %rd303, 28;
	add.s64 	%rd305, %rd56, %rd304;
	mov.b16 	%rs37, 0;
	st.u8 	[%rd305], %rs37;
	st.u8 	[%rd305+1], %rs37;
	mov.b32 	%r352, 3608;
	st.u32 	[%rd305+4], %r352;
	mov.b16 	%rs38, 1;
	st.u8 	[%rd305+3], %rs38;
	mov.b32 	%r353, 48;
	st.u32 	[%rd305+8], %r353;
	mov.b32 	%r354, -1;
	st.u32 	[%rd305+16], %r354;
	ld.shared.u64 	%rd306, [m_Local_$_0];
	add.s64 	%rd307, %rd306, %rd304;
	mov.b32 	%r355, 0;
	st.u32 	[%rd307+32], %r355;
	ld.shared.u64 	%rd308, [m_Local_$_0];
	add.s64 	%rd309, %rd308, %rd304;
	st.u32 	[%rd309+36], %r355;
	ld.shared.u64 	%rd310, [m_Local_$_0];
	add.s64 	%rd311, %rd310, %rd304;
	st.u32 	[%rd311+40], %r355;
	ld.local.u32 	%r356, [%rd2];
	setp.eq.s32 	%p195, %r356, 0;
$L__BB1_164:
	mov.b32 	%r440, 0;
	not.pred 	%p164, %p195;
	@%p164 bra 	$L__BB1_170;
	setp.ne.s32 	%p165, %r439, -1;
	@%p165 bra 	$L__BB1_167;
	mov.b32 	%r366, 21352;
	st.local.u32 	[%rd2], %r366;
	bra.uni 	$L__BB1_170;
$L__BB1_167:
	ld.shared.u64 	%rd312, [m_Local_$_0];
	mul.wide.s32 	%rd59, %r439, 16;
	add.s64 	%rd313, %rd312, %rd59;
	st.u32 	[%rd313+40], %r113;
	ld.local.u32 	%r361, [%rd2];
	setp.ne.s32 	%p166, %r361, 0;
	@%p166 bra 	$L__BB1_170;
	ld.shared.u64 	%rd314, [m_Local_$_0];
	add.s64 	%rd315, %rd314, %rd59;
	st.u32 	[%rd315+36], %r438;
	ld.local.u32 	%r363, [%rd2];
	setp.ne.s32 	%p167, %r363, 0;
	@%p167 bra 	$L__BB1_170;
	ld.shared.u64 	%rd316, [m_Local_$_0];
	add.s64 	%rd317, %rd316, %rd59;
	st.u32 	[%rd317+32], %r13;
	ld.local.u32 	%r364, [%rd2];
	setp.eq.s32 	%p168, %r364, 0;
	selp.b32 	%r440, %r439, 0, %p168;
$L__BB1_170:
	st.local.u32 	[%rd2], %r440;
	mov.b16 	%rs47, 0;
	bra.uni 	$L__BB1_172;
$L__BB1_171:
	cvt.u64.u32 	%rd318, %r436;
	add.s64 	%rd319, %rd57, %rd318;
	ld.u8 	%rs47, [%rd319+32];
$L__BB1_172:
	setp.ne.s32 	%p169, %r83, -1;
	@%p169 bra 	$L__BB1_174;
	mov.b32 	%r384, 21352;
	st.local.u32 	[%rd2], %r384;
	bra.uni 	$L__BB1_186;
$L__BB1_174:
	ld.shared.u64 	%rd60, [m_Local_$_0];
	add.s64 	%rd61, %rd60, %rd55;
	ld.u32 	%r118, [%rd61+12];
	setp.lt.s32 	%p170, %r438, %r118;
	@%p170 bra 	$L__BB1_185;
	ld.shared.u64 	%rd320, [m_Local_$_1];
	atom.global.add.u64 	%rd321, [%rd1+8], 48;
	add.s64 	%rd322, %rd321, 56;
	setp.lt.u64 	%p171, %rd322, %rd320;
	shr.u64 	%rd62, %rd321, 4;
	cvt.u32.u64 	%r441, %rd62;
	setp.ne.s32 	%p172, %r441, -1;
	and.pred  	%p173, %p171, %p172;
	@%p173 bra 	$L__BB1_177;
	mov.b32 	%r374, 21106;
	st.local.u32 	[%rd2], %r374;
	mov.b32 	%r441, -1;
	mov.pred 	%p196, 0;
	bra.uni 	$L__BB1_178;
$L__BB1_177:
	shl.b64 	%rd323, %rd62, 32;
	shr.s64 	%rd324, %rd323, 28;
	add.s64 	%rd325, %rd60, %rd324;
	mov.b16 	%rs41, 0;
	st.u8 	[%rd325], %rs41;
	st.u8 	[%rd325+1], %rs41;
	mov.b32 	%r368, 3608;
	st.u32 	[%rd325+4], %r368;
	mov.b16 	%rs42, 1;
	st.u8 	[%rd325+3], %rs42;
	mov.b32 	%r369, 48;
	st.u32 	[%rd325+8], %r369;
	mov.b32 	%r370, -1;
	st.u32 	[%rd325+16], %r370;
	ld.shared.u64 	%rd326, [m_Local_$_0];
	add.s64 	%rd327, %rd326, %rd324;
	mov.b32 	%r371, 0;
	st.u32 	[%rd327+32], %r371;
	ld.shared.u64 	%rd328, [m_Local_$_0];
	add.s64 	%rd329, %rd328, %rd324;
	st.u32 	[%rd329+36], %r371;
	ld.shared.u64 	%rd330, [m_Local_$_0];
	add.s64 	%rd331, %rd330, %rd324;
	st.u32 	[%rd331+40], %r371;
	ld.local.u32 	%r372, [%rd2];
	setp.eq.s32 	%p196, %r372, 0;
$L__BB1_178:
	mov.b32 	%r442, 0;
	not.pred 	%p175, %p196;
	@%p175 bra 	$L__BB1_184;
	setp.ne.s32 	%p176, %r441, -1;
	@%p176 bra 	$L__BB1_181;
	mov.b32 	%r382, 21352;
	st.local.u32 	[%rd2], %r382;
	bra.uni 	$L__BB1_184;
$L__BB1_181:
	ld.shared.u64 	%rd332, [m_Local_$_0];
	mul.wide.s32 	%rd63, %r441, 16;
	add.s64 	%rd333, %rd332, %rd63;
	st.u32 	[%rd333+40], %r118;
	ld.local.u32 	%r377, [%rd2];
	setp.ne.s32 	%p177, %r377, 0;
	@%p177 bra 	$L__BB1_184;
	ld.shared.u64 	%rd334, [m_Local_$_0];
	add.s64 	%rd335, %rd334, %rd63;
	st.u32 	[%rd335+36], %r438;
	ld.local.u32 	%r379, [%rd2];
	setp.ne.s32 	%p178, %r379, 0;
	@%p178 bra 	$L__BB1_184;
	ld.shared.u64 	%rd336, [m_Local_$_0];
	add.s64 	%rd337, %rd336, %rd63;
	st.u32 	[%rd337+32], %r83;
	ld.local.u32 	%r380, [%rd2];
	setp.eq.s32 	%p179, %r380, 0;
	selp.b32 	%r442, %r441, 0, %p179;
$L__BB1_184:
	st.local.u32 	[%rd2], %r442;
	bra.uni 	$L__BB1_186;
$L__BB1_185:
	cvt.u64.u32 	%rd338, %r436;
	add.s64 	%rd339, %rd61, %rd338;
	mov.b32 	%r383, 0;
	st.u32 	[%rd339+32], %r383;
	st.u8 	[%rd339+32], %rs47;
$L__BB1_186:
	add.s32 	%r438, %r438, 1;
	add.s32 	%r437, %r437, 1;
	setp.ne.s32 	%p180, %r437, 0;
	add.s32 	%r436, %r436, 4;
	@%p180 bra 	$L__BB1_158;
$L__BB1_187:
	ld.shared.u64 	%rd340, [m_Local_$_0];
	add.s64 	%rd341, %rd340, %rd38;
	st.u32 	[%rd341+32], %r83;
	ld.shared.u64 	%rd342, [m_Local_$_0];
	add.s64 	%rd343, %rd342, %rd38;
	st.u32 	[%rd343+40], %r79;
	ld.shared.u64 	%rd344, [m_Local_$_0];
	add.s64 	%rd345, %rd344, %rd38;
	mov.b32 	%r385, 0;
	st.u32 	[%rd345+48], %r385;
	ld.shared.u64 	%rd356, [m_Local_$_1];
$L__BB1_188:
	atom.global.add.u64 	%rd346, [%rd1+8], 48;
	add.s64 	%rd347, %rd346, 56;
	setp.lt.u64 	%p181, %rd347, %rd356;
	shr.u64 	%rd66, %rd346, 4;
	cvt.u32.u64 	%r445, %rd66;
	setp.ne.s32 	%p182, %r445, -1;
	and.pred  	%p183, %p181, %p182;
	@%p183 bra 	$L__BB1_190;
	mov.b32 	%r393, 21352;
	st.local.u32 	[%rd2], %r393;
	mov.b32 	%r445, -1;
	bra.uni 	$L__BB1_194;
$L__BB1_190:
	setp.ne.s32 	%p184, %r78, -1;
	ld.shared.u64 	%rd348, [m_Local_$_0];
	shl.b64 	%rd349, %rd66, 32;
	shr.s64 	%rd67, %rd349, 28;
	add.s64 	%rd350, %rd348, %rd67;
	mov.b16 	%rs43, 0;
	st.u8 	[%rd350], %rs43;
	st.u8 	[%rd350+1], %rs43;
	mov.b32 	%r387, 16901;
	st.u32 	[%rd350+4], %r387;
	mov.b16 	%rs44, 1;
	st.u8 	[%rd350+3], %rs44;
	mov.b32 	%r388, 44;
	st.u32 	[%rd350+8], %r388;
	mov.b32 	%r389, -1;
	st.u32 	[%rd350+16], %r389;
	@%p184 bra 	$L__BB1_192;
	mov.b32 	%r391, 21352;
	st.local.u32 	[%rd2], %r391;
	mov.b32 	%r443, 0;
	ld.shared.u64 	%rd357, [m_Local_$_0];
	mov.u32 	%r444, %r443;
	bra.uni 	$L__BB1_193;
$L__BB1_192:
	ld.shared.u64 	%rd357, [m_Local_$_0];
	mul.wide.s32 	%rd351, %r78, 16;
	add.s64 	%rd352, %rd357, %rd351;
	ld.u32 	%r443, [%rd352+32];
	ld.u32 	%r444, [%rd352+40];
$L__BB1_193:
	add.s64 	%rd353, %rd357, %rd67;
	st.u32 	[%rd353+32], %r443;
	ld.shared.u64 	%rd354, [m_Local_$_0];
	add.s64 	%rd355, %rd354, %rd67;
	st.u32 	[%rd355+40], %r444;
$L__BB1_194:
	st.param.b32 	[func_retval0], %r445;
	ret;
$L__BB1_195:
	mov.b32 	%r186, 21352;
	st.local.u32 	[%rd2], %r186;
	bra.uni 	$L__BB1_34;
$L__BB1_196:
	mov.b32 	%r204, 21352;
	st.local.u32 	[%rd2], %r204;
	bra.uni 	$L__BB1_47;
$L__BB1_197:
	mov.b32 	%r329, 21352;
	st.local.u32 	[%rd2], %r329;
	bra.uni 	$L__BB1_141;
$L__BB1_198:
	mov.b32 	%r347, 21352;
	st.local.u32 	[%rd2], %r347;
	bra.uni 	$L__BB1_154;

}
.func  (.param .b32 func_retval0) _Z29java_lang_Double_toString9_8_PcdPi(
	.param .b64 _Z29java_lang_Double_toString9_8_PcdPi_param_0,
	.param .b64 _Z29java_lang_Double_toString9_8_PcdPi_param_1,
	.param .b64 _Z29java_lang_Double_toString9_8_PcdPi_param_2
)
{
	.local .align 16 .b8 	__local_depot2[112];
	.reg .b64 	%SP;
	.reg .b64 	%SPL;
	.reg .pred 	%p<206>;
	.reg .b16 	%rs<70>;
	.reg .b32 	%r<510>;
	.reg .b64 	%rd<399>;
	.reg .b64 	%fd<12>;

	mov.u64 	%SPL, __local_depot2;
	cvta.local.u64 	%SP, %SPL;
	ld.param.u64 	%rd66, [_Z29java_lang_Double_toString9_8_PcdPi_param_0];
	ld.param.f64 	%fd1, [_Z29java_lang_Double_toString9_8_PcdPi_param_1];
	ld.param.u64 	%rd67, [_Z29java_lang_Double_toString9_8_PcdPi_param_2];
	cvta.to.local.u64 	%rd1, %rd67;
	cvta.to.global.u64 	%rd2, %rd66;
	add.u64 	%rd3, %SPL, 4;
	add.u64 	%rd4, %SPL, 24;
	add.u64 	%rd398, %SPL, 48;
	setp.lt.f64 	%p19, %fd1, 0d0000000000000000;
	neg.f64 	%fd2, %fd1;
	selp.f64 	%fd3, %fd2, %fd1, %p19;
	cvt.rzi.s64.f64 	%rd71, %fd3;
	cvt.rn.f64.s64 	%fd4, %rd71;
	sub.f64 	%fd5, %fd3, %fd4;
	mul.f64 	%fd6, %fd5, 0d412E848000000000;
	cvt.rzi.s64.f64 	%rd72, %fd6;
	cvt.rn.f64.s64 	%fd7, %rd72;
	sub.f64 	%fd8, %fd6, %fd7;
	setp.ge.f64 	%p20, %fd8, 0d3FE0000000000000;
	selp.u64 	%rd73, 1, 0, %p20;
	add.s64 	%rd74, %rd72, %rd73;
	cvt.rn.f64.s64 	%fd9, %rd74;
	setp.gt.s64 	%p21, %rd74, 999999;
	add.f64 	%fd10, %fd9, 0dC12E848000000000;
	cvt.rzi.s64.f64 	%rd75, %fd10;
	selp.u64 	%rd76, 1, 0, %p21;
	add.s64 	%rd394, %rd71, %rd76;
	selp.b64 	%rd395, %rd75, %rd74, %p21;
	mov.b32 	%r422, 0;
$L__BB2_1:
	mov.u32 	%r1, %r422;
	mov.u64 	%rd77, $str$7;
	mul.hi.s64 	%rd78, %rd394, 7378697629483820647;
	shr.u64 	%rd79, %rd78, 63;
	shr.s64 	%rd80, %rd78, 2;
	add.s64 	%rd9, %rd80, %rd79;
	mul.lo.s64 	%rd81, %rd9, 10;
	sub.s64 	%rd82, %rd394, %rd81;
	add.s64 	%rd83, %rd77, %rd82;
	ld.global.nc.u8 	%rs4, [%rd83];
	cvt.u16.u8 	%rs5, %rs4;
	add.s32 	%r422, %r1, 1;
	cvt.u64.u32 	%rd84, %r1;
	add.s64 	%rd85, %rd3, %rd84;
	st.local.u8 	[%rd85], %rs5;
	add.s64 	%rd86, %rd394, -10;
	setp.lt.u64 	%p22, %rd86, -19;
	setp.lt.u32 	%p23, %r1, 19;
	and.pred  	%p24, %p22, %p23;
	mov.u64 	%rd394, %rd9;
	@%p24 bra 	$L__BB2_1;
	setp.eq.s32 	%p25, %r422, 20;
	selp.b32 	%r3, %r1, %r422, %p25;
	cvt.u64.u32 	%rd87, %r3;
	add.s64 	%rd88, %rd3, %rd87;
	mov.b16 	%rs6, 0;
	st.local.u8 	[%rd88], %rs6;
	mov.b32 	%r423, 0;
$L__BB2_3:
	mov.u32 	%r4, %r423;
	mul.hi.s64 	%rd90, %rd395, 7378697629483820647;
	shr.u64 	%rd91, %rd90, 63;
	shr.s64 	%rd92, %rd90, 2;
	add.s64 	%rd11, %rd92, %rd91;
	mul.lo.s64 	%rd93, %rd11, 10;
	sub.s64 	%rd94, %rd395, %rd93;
	add.s64 	%rd95, %rd77, %rd94;
	ld.global.nc.u8 	%rs7, [%rd95];
	cvt.u16.u8 	%rs8, %rs7;
	add.s32 	%r423, %r4, 1;
	cvt.u64.u32 	%rd96, %r4;
	add.s64 	%rd97, %rd4, %rd96;
	st.local.u8 	[%rd97], %rs8;
	add.s64 	%rd98, %rd395, -10;
	setp.lt.u64 	%p26, %rd98, -19;
	setp.lt.u32 	%p27, %r4, 19;
	and.pred  	%p28, %p26, %p27;
	mov.u64 	%rd395, %rd11;
	@%p28 bra 	$L__BB2_3;
	ld.param.f64 	%fd11, [_Z29java_lang_Double_toString9_8_PcdPi_param_1];
	setp.geu.f64 	%p29, %fd11, 0d0000000000000000;
	setp.eq.s32 	%p30, %r423, 20;
	selp.b32 	%r6, %r4, %r423, %p30;
	cvt.u64.u32 	%rd99, %r6;
	add.s64 	%rd100, %rd4, %rd99;
	mov.b16 	%rs9, 0;
	st.local.u8 	[%rd100], %rs9;
	mov.b32 	%r450, 0;
	@%p29 bra 	$L__BB2_6;
	mov.b16 	%rs10, 45;
	st.local.u8 	[%rd398], %rs10;
	mov.b32 	%r450, 1;
$L__BB2_6:
	setp.eq.s32 	%p31, %r3, 0;
	@%p31 bra 	$L__BB2_23;
	and.b32  	%r8, %r3, 3;
	setp.eq.s32 	%p32, %r8, 0;
	mov.u32 	%r429, %r3;
	@%p32 bra 	$L__BB2_12;
	add.s32 	%r426, %r3, -1;
	neg.s32 	%r425, %r8;
$L__BB2_9:
	.pragma "nounroll";
	mov.u32 	%r429, %r426;
	setp.gt.s32 	%p33, %r450, 63;
	@%p33 bra 	$L__BB2_11;
	cvt.u64.u32 	%rd101, %r429;
	add.s64 	%rd102, %rd3, %rd101;
	ld.local.u8 	%rs11, [%rd102];
	add.s32 	%r14, %r450, 1;
	cvt.s64.s32 	%rd103, %r450;
	add.s64 	%rd104, %rd398, %rd103;
	st.local.u8 	[%rd104], %rs11;
	mov.u32 	%r450, %r14;
$L__BB2_11:
	add.s32 	%r426, %r429, -1;
	add.s32 	%r425, %r425, 1;
	setp.ne.s32 	%p34, %r425, 0;
	@%p34 bra 	$L__BB2_9;
$L__BB2_12:
	setp.lt.u32 	%p35, %r3, 4;
	@%p35 bra 	$L__BB2_23;
	add.s32 	%r432, %r429, 4;
	add.s32 	%r200, %r429, -1;
	cvt.u64.u32 	%rd105, %r200;
	add.s64 	%rd396, %rd3, %rd105;
$L__BB2_14:
	setp.gt.s32 	%p36, %r450, 63;
	@%p36 bra 	$L__BB2_16;
	ld.local.u8 	%rs12, [%rd396];
	add.s32 	%r24, %r450, 1;
	cvt.s64.s32 	%rd106, %r450;
	add.s64 	%rd107, %rd398, %rd106;
	st.local.u8 	[%rd107], %rs12;
	mov.u32 	%r450, %r24;
$L__BB2_16:
	setp.gt.s32 	%p37, %r450, 63;
	@%p37 bra 	$L__BB2_18;
	add.s32 	%r201, %r432, -6;
	cvt.u64.u32 	%rd108, %r201;
	add.s64 	%rd109, %rd3, %rd108;
	ld.local.u8 	%rs13, [%rd109];
	add.s32 	%r26, %r450, 1;
	cvt.s64.s32 	%rd110, %r450;
	add.s64 	%rd111, %rd398, %rd110;
	st.local.u8 	[%rd111], %rs13;
	mov.u32 	%r450, %r26;
$L__BB2_18:
	setp.gt.s32 	%p38, %r450, 63;
	@%p38 bra 	$L__BB2_20;
	add.s32 	%r202, %r432, -7;
	cvt.u64.u32 	%rd112, %r202;
	add.s64 	%rd113, %rd3, %rd112;
	ld.local.u8 	%rs14, [%rd113];
	add.s32 	%r28, %r450, 1;
	cvt.s64.s32 	%rd114, %r450;
	add.s64 	%rd115, %rd398, %rd114;
	st.local.u8 	[%rd115], %rs14;
	mov.u32 	%r450, %r28;
$L__BB2_20:
	setp.gt.s32 	%p39, %r450, 63;
	@%p39 bra 	$L__BB2_22;
	add.s32 	%r203, %r432, -8;
	cvt.u64.u32 	%rd116, %r203;
	add.s64 	%rd117, %rd3, %rd116;
	ld.local.u8 	%rs15, [%rd117];
	add.s32 	%r30, %r450, 1;
	cvt.s64.s32 	%rd118, %r450;
	add.s64 	%rd119, %rd398, %rd118;
	st.local.u8 	[%rd119], %rs15;
	mov.u32 	%r450, %r30;
$L__BB2_22:
	add.s32 	%r432, %r432, -4;
	add.s64 	%rd396, %rd396, -4;
	setp.gt.s32 	%p40, %r432, 4;
	@%p40 bra 	$L__BB2_14;
$L__BB2_23:
	setp.gt.s32 	%p41, %r450, 63;
	@%p41 bra 	$L__BB2_25;
	add.s32 	%r34, %r450, 1;
	cvt.s64.s32 	%rd120, %r450;
	add.s64 	%rd121, %rd398, %rd120;
	mov.b16 	%rs16, 46;
	st.local.u8 	[%rd121], %rs16;
	mov.u32 	%r450, %r34;
$L__BB2_25:
	setp.eq.s32 	%p42, %r6, 0;
	@%p42 bra 	$L__BB2_42;
	max.s32 	%r205, %r6, 1;
	and.b32  	%r36, %r205, 3;
	setp.eq.s32 	%p43, %r36, 0;
	mov.u32 	%r444, %r6;
	@%p43 bra 	$L__BB2_31;
	add.s32 	%r441, %r6, -1;
	neg.s32 	%r440, %r36;
$L__BB2_28:
	.pragma "nounroll";
	mov.u32 	%r444, %r441;
	setp.gt.s32 	%p44, %r450, 63;
	@%p44 bra 	$L__BB2_30;
	cvt.u64.u32 	%rd122, %r444;
	add.s64 	%rd123, %rd4, %rd122;
	ld.local.u8 	%rs17, [%rd123];
	add.s32 	%r42, %r450, 1;
	cvt.s64.s32 	%rd124, %r450;
	add.s64 	%rd125, %rd398, %rd124;
	st.local.u8 	[%rd125], %rs17;
	mov.u32 	%r450, %r42;
$L__BB2_30:
	add.s32 	%r441, %r444, -1;
	add.s32 	%r440, %r440, 1;
	setp.ne.s32 	%p45, %r440, 0;
	@%p45 bra 	$L__BB2_28;
$L__BB2_31:
	min.s32 	%r206, %r6, 1;
	sub.s32 	%r207, %r6, %r206;
	setp.lt.u32 	%p46, %r207, 3;
	@%p46 bra 	$L__BB2_42;
	add.s32 	%r448, %r444, 4;
	add.s32 	%r208, %r444, -1;
	cvt.u64.u32 	%rd126, %r208;
	add.s64 	%rd397, %rd4, %rd126;
$L__BB2_33:
	setp.gt.s32 	%p47, %r450, 63;
	@%p47 bra 	$L__BB2_35;
	ld.local.u8 	%rs18, [%rd397];
	add.s32 	%r56, %r450, 1;
	cvt.s64.s32 	%rd127, %r450;
	add.s64 	%rd128, %rd398, %rd127;
	st.local.u8 	[%rd128], %rs18;
	mov.u32 	%r450, %r56;
$L__BB2_35:
	setp.gt.s32 	%p48, %r450, 63;
	@%p48 bra 	$L__BB2_37;
	add.s32 	%r209, %r448, -6;
	cvt.u64.u32 	%rd129, %r209;
	add.s64 	%rd130, %rd4, %rd129;
	ld.local.u8 	%rs19, [%rd130];
	add.s32 	%r58, %r450, 1;
	cvt.s64.s32 	%rd131, %r450;
	add.s64 	%rd132, %rd398, %rd131;
	st.local.u8 	[%rd132], %rs19;
	mov.u32 	%r450, %r58;
$L__BB2_37:
	setp.gt.s32 	%p49, %r450, 63;
	@%p49 bra 	$L__BB2_39;
	add.s32 	%r210, %r448, -7;
	cvt.u64.u32 	%rd133, %r210;
	add.s64 	%rd134, %rd4, %rd133;
	ld.local.u8 	%rs20, [%rd134];
	add.s32 	%r60, %r450, 1;
	cvt.s64.s32 	%rd135, %r450;
	add.s64 	%rd136, %rd398, %rd135;
	st.local.u8 	[%rd136], %rs20;
	mov.u32 	%r450, %r60;
$L__BB2_39:
	setp.gt.s32 	%p50, %r450, 63;
	@%p50 bra 	$L__BB2_41;
	add.s32 	%r211, %r448, -8;
	cvt.u64.u32 	%rd137, %r211;
	add.s64 	%rd138, %rd4, %rd137;
	ld.local.u8 	%rs21, [%rd138];
	add.s32 	%r62, %r450, 1;
	cvt.s64.s32 	%rd139, %r450;
	add.s64 	%rd140, %rd398, %rd139;
	st.local.u8 	[%rd140], %rs21;
	mov.u32 	%r450, %r62;
$L__BB2_41:
	add.s32 	%r448, %r448, -4;
	add.s64 	%rd397, %rd397, -4;
	setp.gt.s32 	%p51, %r448, 4;
	@%p51 bra 	$L__BB2_33;
$L__BB2_42:
	setp.gt.u32 	%p52, %r6, 5;
	@%p52 bra 	$L__BB2_81;
	sub.s32 	%r213, 6, %r6;
	max.s32 	%r214, %r213, 0;
	min.s32 	%r215, %r214, 1;
	max.s32 	%r51, %r213, 1;
	sub.s32 	%r216, %r214, %r215;
	and.b32  	%r52, %r51, 7;
	setp.lt.u32 	%p53, %r216, 7;
	@%p53 bra 	$L__BB2_62;
	and.b32  	%r217, %r51, 2147483640;
	neg.s32 	%r454, %r217;
$L__BB2_45:
	.pragma "nounroll";
	setp.gt.s32 	%p54, %r450, 63;
	@%p54 bra 	$L__BB2_47;
	add.s32 	%r67, %r450, 1;
	cvt.s64.s32 	%rd141, %r450;
	add.s64 	%rd142, %rd398, %rd141;
	mov.b16 	%rs22, 48;
	st.local.u8 	[%rd142], %rs22;
	mov.u32 	%r450, %r67;
$L__BB2_47:
	setp.gt.s32 	%p55, %r450, 63;
	@%p55 bra 	$L__BB2_49;
	add.s32 	%r69, %r450, 1;
	cvt.s64.s32 	%rd143, %r450;
	add.s64 	%rd144, %rd398, %rd143;
	mov.b16 	%rs23, 48;
	st.local.u8 	[%rd144], %rs23;
	mov.u32 	%r450, %r69;
$L__BB2_49:
	setp.gt.s32 	%p56, %r450, 63;
	@%p56 bra 	$L__BB2_51;
	add.s32 	%r71, %r450, 1;
	cvt.s64.s32 	%rd145, %r450;
	add.s64 	%rd146, %rd398, %rd145;
	mov.b16 	%rs24, 48;
	st.local.u8 	[%rd146], %rs24;
	mov.u32 	%r450, %r71;
$L__BB2_51:
	setp.gt.s32 	%p57, %r450, 63;
	@%p57 bra 	$L__BB2_53;
	add.s32 	%r73, %r450, 1;
	cvt.s64.s32 	%rd147, %r450;
	add.s64 	%rd148, %rd398, %rd147;
	mov.b16 	%rs25, 48;
	st.local.u8 	[%rd148], %rs25;
	mov.u32 	%r450, %r73;
$L__BB2_53:
	setp.gt.s32 	%p58, %r450, 63;
	@%p58 bra 	$L__BB2_55;
	add.s32 	%r75, %r450, 1;
	cvt.s64.s32 	%rd149, %r450;
	add.s64 	%rd150, %rd398, %rd149;
	mov.b16 	%rs26, 48;
	st.local.u8 	[%rd150], %rs26;
	mov.u32 	%r450, %r75;
$L__BB2_55:
	setp.gt.s32 	%p59, %r450, 63;
	@%p59 bra 	$L__BB2_57;
	add.s32 	%r77, %r450, 1;
	cvt.s64.s32 	%rd151, %r450;
	add.s64 	%rd152, %rd398, %rd151;
	mov.b16 	%rs27, 48;
	st.local.u8 	[%rd152], %rs27;
	mov.u32 	%r450, %r77;
$L__BB2_57:
	setp.gt.s32 	%p60, %r450, 63;
	@%p60 bra 	$L__BB2_59;
	add.s32 	%r79, %r450, 1;
	cvt.s64.s32 	%rd153, %r450;
	add.s64 	%rd154, %rd398, %rd153;
	mov.b16 	%rs28, 48;
	st.local.u8 	[%rd154], %rs28;
	mov.u32 	%r450, %r79;
$L__BB2_59:
	setp.gt.s32 	%p61, %r450, 63;
	@%p61 bra 	$L__BB2_61;
	add.s32 	%r81, %r450, 1;
	cvt.s64.s32 	%rd155, %r450;
	add.s64 	%rd156, %rd398, %rd155;
	mov.b16 	%rs29, 48;
	st.local.u8 	[%rd156], %rs29;
	mov.u32 	%r450, %r81;
$L__BB2_61:
	add.s32 	%r454, %r454, 8;
	setp.ne.s32 	%p62, %r454, 0;
	@%p62 bra 	$L__BB2_45;
$L__BB2_62:
	setp.eq.s32 	%p63, %r52, 0;
	@%p63 bra 	$L__BB2_81;
	and.b32  	%r86, %r51, 3;
	setp.lt.u32 	%p64, %r52, 4;
	@%p64 bra 	$L__BB2_72;
	setp.gt.s32 	%p65, %r450, 63;
	@%p65 bra 	$L__BB2_66;
	add.s32 	%r87, %r450, 1;
	cvt.s64.s32 	%rd157, %r450;
	add.s64 	%rd158, %rd398, %rd157;
	mov.b16 	%rs30, 48;
	st.local.u8 	[%rd158], %rs30;
	mov.u32 	%r450, %r87;
$L__BB2_66:
	setp.gt.s32 	%p66, %r450, 63;
	@%p66 bra 	$L__BB2_68;
	add.s32 	%r89, %r450, 1;
	cvt.s64.s32 	%rd159, %r450;
	add.s64 	%rd160, %rd398, %rd159;
	mov.b16 	%rs31, 48;
	st.local.u8 	[%rd160], %rs31;
	mov.u32 	%r450, %r89;
$L__BB2_68:
	setp.gt.s32 	%p67, %r450, 63;
	@%p67 bra 	$L__BB2_70;
	add.s32 	%r91, %r450, 1;
	cvt.s64.s32 	%rd161, %r450;
	add.s64 	%rd162, %rd398, %rd161;
	mov.b16 	%rs32, 48;
	st.local.u8 	[%rd162], %rs32;
	mov.u32 	%r450, %r91;
$L__BB2_70:
	setp.gt.s32 	%p68, %r450, 63;
	@%p68 bra 	$L__BB2_72;
	add.s32 	%r93, %r450, 1;
	cvt.s64.s32 	%rd163, %r450;
	add.s64 	%rd164, %rd398, %rd163;
	mov.b16 	%rs33, 48;
	st.local.u8 	[%rd164], %rs33;
	mov.u32 	%r450, %r93;
$L__BB2_72:
	setp.eq.s32 	%p69, %r86, 0;
	@%p69 bra 	$L__BB2_81;
	setp.eq.s32 	%p70, %r86, 1;
	@%p70 bra 	$L__BB2_78;
	setp.gt.s32 	%p71, %r450, 63;
	@%p71 bra 	$L__BB2_76;
	add.s32 	%r96, %r450, 1;
	cvt.s64.s32 	%rd165, %r450;
	add.s64 	%rd166, %rd398, %rd165;
	mov.b16 	%rs34, 48;
	st.local.u8 	[%rd166], %rs34;
	mov.u32 	%r450, %r96;
$L__BB2_76:
	setp.gt.s32 	%p72, %r450, 63;
	@%p72 bra 	$L__BB2_78;
	add.s32 	%r98, %r450, 1;
	cvt.s64.s32 	%rd167, %r450;
	add.s64 	%rd168, %rd398, %rd167;
	mov.b16 	%rs35, 48;
	st.local.u8 	[%rd168], %rs35;
	mov.u32 	%r450, %r98;
$L__BB2_78:
	and.b32  	%r220, %r51, 1;
	setp.eq.b32 	%p73, %r220, 1;
	not.pred 	%p74, %p73;
	@%p74 bra 	$L__BB2_81;
	setp.gt.s32 	%p75, %r450, 63;
	@%p75 bra 	$L__BB2_81;
	add.s32 	%r101, %r450, 1;
	cvt.s64.s32 	%rd169, %r450;
	add.s64 	%rd170, %rd398, %rd169;
	mov.b16 	%rs36, 48;
	st.local.u8 	[%rd170], %rs36;
	mov.u32 	%r450, %r101;
$L__BB2_81:
	setp.gt.s32 	%p76, %r450, 62;
	@%p76 bra 	$L__BB2_83;
	cvt.s64.s32 	%rd171, %r450;
	add.s64 	%rd172, %rd398, %rd171;
	mov.b16 	%rs38, 0;
	st.local.u8 	[%rd172], %rs38;
	bra.uni 	$L__BB2_84;
$L__BB2_83:
	mov.b16 	%rs37, 0;
	st.local.u8 	[%rd398+63], %rs37;
$L__BB2_84:
	mov.b32 	%r475, 0;
$L__BB2_85:
	mov.u32 	%r103, %r475;
	cvt.u64.u32 	%rd173, %r103;
	add.s64 	%rd174, %rd398, %rd173;
	ld.local.u8 	%rs39, [%rd174];
	setp.ne.s16 	%p77, %rs39, 0;
	add.s32 	%r475, %r103, 1;
	@%p77 bra 	$L__BB2_85;
	shl.b32 	%r222, %r103, 2;
	add.s32 	%r223, %r222, 32;
	and.b32  	%r105, %r103, 1;
	setp.eq.s32 	%p78, %r105, 0;
	and.b32  	%r224, %r222, 2147483640;
	add.s32 	%r225, %r224, 40;
	selp.b32 	%r106, %r223, %r225, %p78;
	ld.shared.u64 	%rd18, [m_Local_$_1];
	and.b32  	%r226, %r106, 12;
	setp.eq.s32 	%p79, %r226, 0;
	mov.u32 	%r476, %r106;
	@%p79 bra 	$L__BB2_88;
	shr.s32 	%r227, %r106, 31;
	shr.u32 	%r228, %r227, 28;
	add.s32 	%r229, %r106, %r228;
	and.b32  	%r230, %r229, -16;
	add.s32 	%r476, %r230, 16;
$L__BB2_88:
	cvt.s64.s32 	%rd175, %r476;
	atom.global.add.u64 	%rd176, [%rd2+8], %rd175;
	cvt.s64.s32 	%rd177, %r106;
	add.s64 	%rd178, %rd177, %rd176;
	add.s64 	%rd179, %rd178, 8;
	setp.lt.u64 	%p80, %rd179, %rd18;
	shr.u64 	%rd180, %rd176, 4;
	cvt.u32.u64 	%r231, %rd180;
	selp.b32 	%r109, %r231, -1, %p80;
	setp.ne.s32 	%p81, %r109, -1;
	@%p81 bra 	$L__BB2_90;
	mov.b32 	%r286, 21352;
	st.local.u32 	[%rd1], %r286;
	bra.uni 	$L__BB2_129;
$L__BB2_90:
	ld.shared.u64 	%rd181, [m_Local_$_0];
	mul.wide.s32 	%rd19, %r109, 16;
	add.s64 	%rd182, %rd181, %rd19;
	mov.b16 	%rs40, 0;
	st.u8 	[%rd182], %rs40;
	st.u8 	[%rd182+1], %rs40;
	mov.b32 	%r233, 4335;
	st.u32 	[%rd182+4], %r233;
	mov.b16 	%rs41, 1;
	st.u8 	[%rd182+3], %rs41;
	st.u32 	[%rd182+8], %r106;
	st.u32 	[%rd182+12], %r103;
	mov.b32 	%r129, 0;
	setp.eq.s32 	%p82, %r103, 0;
	@%p82 bra 	$L__BB2_129;
	setp.eq.s32 	%p83, %r103, 1;
	@%p83 bra 	$L__BB2_117;
	and.b32  	%r129, %r103, 2147483646;
	and.b32  	%r235, %r103, -2;
	neg.s32 	%r478, %r235;
	mov.b32 	%r477, 0;
	mov.u32 	%r479, %r477;
$L__BB2_93:
	add.s32 	%r115, %r479, 1;
	ld.shared.u64 	%rd20, [m_Local_$_0];
	add.s64 	%rd21, %rd20, %rd19;
	ld.u32 	%r116, [%rd21+12];
	setp.lt.s32 	%p84, %r479, %r116;
	@%p84 bra 	$L__BB2_104;
	ld.shared.u64 	%rd183, [m_Local_$_1];
	atom.global.add.u64 	%rd184, [%rd2+8], 48;
	add.s64 	%rd185, %rd184, 56;
	setp.lt.u64 	%p85, %rd185, %rd183;
	shr.u64 	%rd22, %rd184, 4;
	cvt.u32.u64 	%r480, %rd22;
	setp.ne.s32 	%p86, %r480, -1;
	and.pred  	%p87, %p85, %p86;
	@%p87 bra 	$L__BB2_96;
	mov.b32 	%r242, 21106;
	st.local.u32 	[%rd1], %r242;
	mov.b32 	%r480, -1;
	mov.pred 	%p197, 0;
	bra.uni 	$L__BB2_97;
$L__BB2_96:
	shl.b64 	%rd186, %rd22, 32;
	shr.s64 	%rd187, %rd186, 28;
	add.s64 	%rd188, %rd20, %rd187;
	mov.b16 	%rs42, 0;
	st.u8 	[%rd188], %rs42;
	st.u8 	[%rd188+1], %rs42;
	mov.b32 	%r236, 3608;
	st.u32 	[%rd188+4], %r236;
	mov.b16 	%rs43, 1;
	st.u8 	[%rd188+3], %rs43;
	mov.b32 	%r237, 48;
	st.u32 	[%rd188+8], %r237;
	mov.b32 	%r238, -1;
	st.u32 	[%rd188+16], %r238;
	ld.shared.u64 	%rd189, [m_Local_$_0];
	add.s64 	%rd190, %rd189, %rd187;
	mov.b32 	%r239, 0;
	st.u32 	[%rd190+32], %r239;
	ld.shared.u64 	%rd191, [m_Local_$_0];
	add.s64 	%rd192, %rd191, %rd187;
	st.u32 	[%rd192+36], %r239;
	ld.shared.u64 	%rd193, [m_Local_$_0];
	add.s64 	%rd194, %rd193, %rd187;
	st.u32 	[%rd194+40], %r239;
	ld.local.u32 	%r240, [%rd1];
	setp.eq.s32 	%p197, %r240, 0;
$L__BB2_97:
	mov.b32 	%r481, 0;
	not.pred 	%p89, %p197;
	@%p89 bra 	$L__BB2_103;
	setp.ne.s32 	%p90, %r480, -1;
	@%p90 bra 	$L__BB2_100;
	mov.b32 	%r250, 21352;
	st.local.u32 	[%rd1], %r250;
	bra.uni 	$L__BB2_103;
$L__BB2_100:
	ld.shared.u64 	%rd195, [m_Local_$_0];
	mul.wide.s32 	%rd23, %r480, 16;
	add.s64 	%rd196, %rd195, %rd23;
	st.u32 	[%rd196+40], %r116;
	ld.local.u32 	%r245, [%rd1];
	setp.ne.s32 	%p91, %r245, 0;
	@%p91 bra 	$L__BB2_103;
	ld.shared.u64 	%rd197, [m_Local_$_0];
	add.s64 	%rd198, %rd197, %rd23;
	st.u32 	[%rd198+36], %r479;
	ld.local.u32 	%r247, [%rd1];
	setp.ne.s32 	%p92, %r247, 0;
	@%p92 bra 	$L__BB2_103;
	ld.shared.u64 	%rd199, [m_Local_$_0];
	add.s64 	%rd200, %rd199, %rd23;
	st.u32 	[%rd200+32], %r109;
	ld.local.u32 	%r248, [%rd1];
	setp.eq.s32 	%p93, %r248, 0;
	selp.b32 	%r481, %r480, 0, %p93;
$L__BB2_103:
	st.local.u32 	[%rd1], %r481;
	bra.uni 	$L__BB2_105;
$L__BB2_104:
	cvt.u64.u32 	%rd201, %r477;
	add.s64 	%rd202, %rd21, %rd201;
	mov.b32 	%r251, 0;
	st.u32 	[%rd202+32], %r251;
$L__BB2_105:
	ld.shared.u64 	%rd24, [m_Local_$_0];
	add.s64 	%rd25, %rd24, %rd19;
	ld.u32 	%r121, [%rd25+12];
	setp.lt.s32 	%p94, %r115, %r121;
	@%p94 bra 	$L__BB2_115;
	ld.shared.u64 	%rd203, [m_Local_$_1];
	atom.global.add.u64 	%rd204, [%rd2+8], 48;
	add.s64 	%rd205, %rd204, 56;
	setp.ge.u64 	%p95, %rd205, %rd203;
	shr.u64 	%rd26, %rd204, 4;
	cvt.u32.u64 	%r482, %rd26;
	setp.eq.s32 	%p96, %r482, -1;
	or.pred  	%p97, %p95, %p96;
	@%p97 bra 	$L__BB2_108;
	shl.b64 	%rd206, %rd26, 32;
	shr.s64 	%rd207, %rd206, 28;
	add.s64 	%rd208, %rd24, %rd207;
	mov.b16 	%rs44, 0;
	st.u8 	[%rd208], %rs44;
	st.u8 	[%rd208+1], %rs44;
	mov.b32 	%r252, 3608;
	st.u32 	[%rd208+4], %r252;
	mov.b16 	%rs45, 1;
	st.u8 	[%rd208+3], %rs45;
	mov.b32 	%r253, 48;
	st.u32 	[%rd208+8], %r253;
	mov.b32 	%r254, -1;
	st.u32 	[%rd208+16], %r254;
	ld.shared.u64 	%rd209, [m_Local_$_0];
	add.s64 	%rd210, %rd209, %rd207;
	mov.b32 	%r255, 0;
	st.u32 	[%rd210+32], %r255;
	ld.shared.u64 	%rd211, [m_Local_$_0];
	add.s64 	%rd212, %rd211, %rd207;
	st.u32 	[%rd212+36], %r255;
	ld.shared.u64 	%rd213, [m_Local_$_0];
	add.s64 	%rd214, %rd213, %rd207;
	st.u32 	[%rd214+40], %r255;
	ld.local.u32 	%r256, [%rd1];
	setp.eq.s32 	%p198, %r256, 0;
	bra.uni 	$L__BB2_109;
$L__BB2_108:
	mov.b32 	%r258, 21106;
	st.local.u32 	[%rd1], %r258;
	mov.b32 	%r482, -1;
	mov.pred 	%p198, 0;
$L__BB2_109:
	mov.b32 	%r483, 0;
	not.pred 	%p99, %p198;
	@%p99 bra 	$L__BB2_114;
	setp.eq.s32 	%p100, %r482, -1;
	@%p100 bra 	$L__BB2_230;
	ld.shared.u64 	%rd215, [m_Local_$_0];
	mul.wide.s32 	%rd27, %r482, 16;
	add.s64 	%rd216, %rd215, %rd27;
	st.u32 	[%rd216+40], %r121;
	ld.local.u32 	%r261, [%rd1];
	setp.eq.s32 	%p101, %r261, 0;
	@%p101 bra 	$L__BB2_112;
	bra.uni 	$L__BB2_114;
$L__BB2_112:
	ld.shared.u64 	%rd217, [m_Local_$_0];
	add.s64 	%rd218, %rd217, %rd27;
	st.u32 	[%rd218+36], %r115;
	ld.local.u32 	%r263, [%rd1];
	setp.ne.s32 	%p102, %r263, 0;
	@%p102 bra 	$L__BB2_114;
	ld.shared.u64 	%rd219, [m_Local_$_0];
	add.s64 	%rd220, %rd219, %rd27;
	st.u32 	[%rd220+32], %r109;
	ld.local.u32 	%r264, [%rd1];
	setp.eq.s32 	%p103, %r264, 0;
	selp.b32 	%r483, %r482, 0, %p103;
$L__BB2_114:
	st.local.u32 	[%rd1], %r483;
	bra.uni 	$L__BB2_116;
$L__BB2_115:
	add.s32 	%r267, %r477, 4;
	cvt.u64.u32 	%rd221, %r267;
	add.s64 	%rd222, %rd25, %rd221;
	mov.b32 	%r268, 0;
	st.u32 	[%rd222+32], %r268;
$L__BB2_116:
	add.s32 	%r479, %r479, 2;
	add.s32 	%r478, %r478, 2;
	add.s32 	%r477, %r477, 8;
	setp.ne.s32 	%p104, %r478, 0;
	@%p104 bra 	$L__BB2_93;
$L__BB2_117:
	setp.eq.s32 	%p105, %r105, 0;
	@%p105 bra 	$L__BB2_129;
	ld.shared.u64 	%rd28, [m_Local_$_0];
	add.s64 	%rd29, %rd28, %rd19;
	ld.u32 	%r130, [%rd29+12];
	setp.lt.s32 	%p106, %r129, %r130;
	@%p106 bra 	$L__BB2_128;
	ld.shared.u64 	%rd223, [m_Local_$_1];
	atom.global.add.u64 	%rd224, [%rd2+8], 48;
	add.s64 	%rd225, %rd224, 56;
	setp.ge.u64 	%p107, %rd225, %rd223;
	shr.u64 	%rd30, %rd224, 4;
	cvt.u32.u64 	%r485, %rd30;
	setp.eq.s32 	%p108, %r485, -1;
	or.pred  	%p109, %p107, %p108;
	@%p109 bra 	$L__BB2_121;
	shl.b64 	%rd226, %rd30, 32;
	shr.s64 	%rd227, %rd226, 28;
	add.s64 	%rd228, %rd28, %rd227;
	mov.b16 	%rs46, 0;
	st.u8 	[%rd228], %rs46;
	st.u8 	[%rd228+1], %rs46;
	mov.b32 	%r269, 3608;
	st.u32 	[%rd228+4], %r269;
	mov.b16 	%rs47, 1;
	st.u8 	[%rd228+3], %rs47;
	mov.b32 	%r270, 48;
	st.u32 	[%rd228+8], %r270;
	mov.b32 	%r271, -1;
	st.u32 	[%rd228+16], %r271;
	ld.shared.u64 	%rd229, [m_Local_$_0];
	add.s64 	%rd230, %rd229, %rd227;
	mov.b32 	%r272, 0;
	st.u32 	[%rd230+32], %r272;
	ld.shared.u64 	%rd231, [m_Local_$_0];
	add.s64 	%rd232, %rd231, %rd227;
	st.u32 	[%rd232+36], %r272;
	ld.shared.u64 	%rd233, [m_Local_$_0];
	add.s64 	%rd234, %rd233, %rd227;
	st.u32 	[%rd234+40], %r272;
	ld.local.u32 	%r273, [%rd1];
	setp.eq.s32 	%p199, %r273, 0;
	bra.uni 	$L__BB2_122;
$L__BB2_121:
	mov.b32 	%r275, 21106;
	st.local.u32 	[%rd1], %r275;
	mov.b32 	%r485, -1;
	mov.pred 	%p199, 0;
$L__BB2_122:
	mov.b32 	%r486, 0;
	not.pred 	%p111, %p199;
	@%p111 bra 	$L__BB2_127;
	setp.eq.s32 	%p112, %r485, -1;
	@%p112 bra 	$L__BB2_231;
	ld.shared.u64 	%rd235, [m_Local_$_0];
	mul.wide.s32 	%rd31, %r485, 16;
	add.s64 	%rd236, %rd235, %rd31;
	st.u32 	[%rd236+40], %r130;
	ld.local.u32 	%r278, [%rd1];
	setp.eq.s32 	%p113, %r278, 0;
	@%p113 bra 	$L__BB2_125;
	bra.uni 	$L__BB2_127;
$L__BB2_125:
	ld.shared.u64 	%rd237, [m_Local_$_0];
	add.s64 	%rd238, %rd237, %rd31;
	st.u32 	[%rd238+36], %r129;
	ld.local.u32 	%r280, [%rd1];
	setp.ne.s32 	%p114, %r280, 0;
	@%p114 bra 	$L__BB2_127;
	ld.shared.u64 	%rd239, [m_Local_$_0];
	add.s64 	%rd240, %rd239, %rd31;
	st.u32 	[%rd240+32], %r109;
	ld.local.u32 	%r281, [%rd1];
	setp.eq.s32 	%p115, %r281, 0;
	selp.b32 	%r486, %r485, 0, %p115;
$L__BB2_127:
	st.local.u32 	[%rd1], %r486;
	bra.uni 	$L__BB2_129;
$L__BB2_128:
	shl.b32 	%r284, %r129, 2;
	cvt.u64.u32 	%rd241, %r284;
	add.s64 	%rd242, %rd29, %rd241;
	mov.b32 	%r285, 0;
	st.u32 	[%rd242+32], %r285;
$L__BB2_129:
	ld.global.u64 	%rd243, [host_device_interface];
	ld.volatile.u8 	%rs48, [%rd243];
	setp.eq.s16 	%p116, %rs48, 0;
	@%p116 bra 	$L__BB2_131;
	mov.u64 	%rd244, $str$5;
	cvta.global.u64 	%rd245, %rd244;
	{ // callseq 0, 0
	.param .b64 param0;
	st.param.b64 	[param0], %rd245;
	.param .b64 param1;
	st.param.b64 	[param1], 0;
	.param .b32 retval0;
	call.uni (retval0), 
	vprintf, 
	(
	param0, 
	param1
	);
	ld.param.b32 	%r287, [retval0];
	} // callseq 0
$L__BB2_131:
	setp.eq.s32 	%p117, %r103, 0;
	@%p117 bra 	$L__BB2_150;
	mul.wide.s32 	%rd32, %r109, 16;
	neg.s32 	%r488, %r103;
	add.u64 	%rd246, %SP, 0;
	add.u64 	%rd33, %SPL, 0;
	mov.b32 	%r487, 0;
	mov.u64 	%rd268, $str;
	mov.u32 	%r489, %r487;
$L__BB2_133:
	setp.ne.s32 	%p118, %r109, -1;
	ld.local.u8 	%rs1, [%rd398];
	@%p118 bra 	$L__BB2_135;
	mov.b32 	%r306, 21352;
	st.local.u32 	[%rd1], %r306;
	bra.uni 	$L__BB2_147;
$L__BB2_135:
	ld.shared.u64 	%rd35, [m_Local_$_0];
	add.s64 	%rd36, %rd35, %rd32;
	ld.u32 	%r139, [%rd36+12];
	setp.lt.s32 	%p119, %r489, %r139;
	@%p119 bra 	$L__BB2_146;
	ld.shared.u64 	%rd247, [m_Local_$_1];
	atom.global.add.u64 	%rd248, [%rd2+8], 48;
	add.s64 	%rd249, %rd248, 56;
	setp.lt.u64 	%p120, %rd249, %rd247;
	shr.u64 	%rd37, %rd248, 4;
	cvt.u32.u64 	%r490, %rd37;
	setp.ne.s32 	%p121, %r490, -1;
	and.pred  	%p122, %p120, %p121;
	@%p122 bra 	$L__BB2_138;
	mov.b32 	%r296, 21106;
	st.local.u32 	[%rd1], %r296;
	mov.b32 	%r490, -1;
	mov.pred 	%p200, 0;
	bra.uni 	$L__BB2_139;
$L__BB2_138:
	shl.b64 	%rd250, %rd37, 32;
	shr.s64 	%rd251, %rd250, 28;
	add.s64 	%rd252, %rd35, %rd251;
	mov.b16 	%rs49, 0;
	st.u8 	[%rd252], %rs49;
	st.u8 	[%rd252+1], %rs49;
	mov.b32 	%r290, 3608;
	st.u32 	[%rd252+4], %r290;
	mov.b16 	%rs50, 1;
	st.u8 	[%rd252+3], %rs50;
	mov.b32 	%r291, 48;
	st.u32 	[%rd252+8], %r291;
	mov.b32 	%r292, -1;
	st.u32 	[%rd252+16], %r292;
	ld.shared.u64 	%rd253, [m_Local_$_0];
	add.s64 	%rd254, %rd253, %rd251;
	mov.b32 	%r293, 0;
	st.u32 	[%rd254+32], %r293;
	ld.shared.u64 	%rd255, [m_Local_$_0];
	add.s64 	%rd256, %rd255, %rd251;
	st.u32 	[%rd256+36], %r293;
	ld.shared.u64 	%rd257, [m_Local_$_0];
	add.s64 	%rd258, %rd257, %rd251;
	st.u32 	[%rd258+40], %r293;
	ld.local.u32 	%r294, [%rd1];
	setp.eq.s32 	%p200, %r294, 0;
$L__BB2_139:
	mov.b32 	%r491, 0;
	not.pred 	%p124, %p200;
	@%p124 bra 	$L__BB2_145;
	setp.ne.s32 	%p125, %r490, -1;
	@%p125 bra 	$L__BB2_142;
	mov.b32 	%r304, 21352;
	st.local.u32 	[%rd1], %r304;
	bra.uni 	$L__BB2_145;
$L__BB2_142:
	ld.shared.u64 	%rd259, [m_Local_$_0];
	mul.wide.s32 	%rd38, %r490, 16;
	add.s64 	%rd260, %rd259, %rd38;
	st.u32 	[%rd260+40], %r139;
	ld.local.u32 	%r299, [%rd1];
	setp.ne.s32 	%p126, %r299, 0;
	@%p126 bra 	$L__BB2_145;
	ld.shared.u64 	%rd261, [m_Local_$_0];
	add.s64 	%rd262, %rd261, %rd38;
	st.u32 	[%rd262+36], %r489;
	ld.local.u32 	%r301, [%rd1];
	setp.ne.s32 	%p127, %r301, 0;
	@%p127 bra 	$L__BB2_145;
	ld.shared.u64 	%rd263, [m_Local_$_0];
	add.s64 	%rd264, %rd263, %rd38;
	st.u32 	[%rd264+32], %r109;
	ld.local.u32 	%r302, [%rd1];
	setp.eq.s32 	%p128, %r302, 0;
	selp.b32 	%r491, %r490, 0, %p128;
$L__BB2_145:
	st.local.u32 	[%rd1], %r491;
	bra.uni 	$L__BB2_147;
$L__BB2_146:
	cvt.u64.u32 	%rd265, %r487;
	add.s64 	%rd266, %rd36, %rd265;
	mov.b32 	%r305, 0;
	st.u32 	[%rd266+32], %r305;
	st.u8 	[%rd266+32], %rs1;
$L__BB2_147:
	ld.global.u64 	%rd267, [host_device_interface];
	ld.volatile.u8 	%rs51, [%rd267];
	setp.eq.s16 	%p129, %rs51, 0;
	@%p129 bra 	$L__BB2_149;
	ld.local.s8 	%r307, [%rd398];
	st.local.u32 	[%rd33], %r307;
	cvta.global.u64 	%rd269, %rd268;
	{ // callseq 1, 0
	.param .b64 param0;
	st.param.b64 	[param0], %rd269;
	.param .b64 param1;
	st.param.b64 	[param1], %rd246;
	.param .b32 retval0;
	call.uni (retval0), 
	vprintf, 
	(
	param0, 
	param1
	);
	ld.param.b32 	%r308, [retval0];
	} // callseq 1
$L__BB2_149:
	add.s32 	%r489, %r489, 1;
	add.s32 	%r488, %r488, 1;
	setp.ne.s32 	%p130, %r488, 0;
	add.s64 	%rd398, %rd398, 1;
	add.s32 	%r487, %r487, 4;
	@%p130 bra 	$L__BB2_133;
$L__BB2_150:
	ld.global.u64 	%rd271, [host_device_interface];
	ld.volatile.u8 	%rs52, [%rd271];
	setp.eq.s16 	%p131, %rs52, 0;
	@%p131 bra 	$L__BB2_152;
	mov.u64 	%rd272, $str$6;
	cvta.global.u64 	%rd273, %rd272;
	{ // callseq 2, 0
	.param .b64 param0;
	st.param.b64 	[param0], %rd273;
	.param .b64 param1;
	st.param.b64 	[param1], 0;
	.param .b32 retval0;
	call.uni (retval0), 
	vprintf, 
	(
	param0, 
	param1
	);
	ld.param.b32 	%r310, [retval0];
	} // callseq 2
$L__BB2_152:
	ld.shared.u64 	%rd274, [m_Local_$_1];
	atom.global.add.u64 	%rd275, [%rd2+8], 48;
	add.s64 	%rd276, %rd275, 56;
	setp.lt.u64 	%p132, %rd276, %rd274;
	shr.u64 	%rd277, %rd275, 4;
	cvt.u32.u64 	%r312, %rd277;
	selp.b32 	%r147, %r312, -1, %p132;
	setp.ne.s32 	%p133, %r147, -1;
	@%p133 bra 	$L__BB2_154;
	mov.b32 	%r421, 21352;
	st.local.u32 	[%rd1], %r421;
	bra.uni 	$L__BB2_229;
$L__BB2_154:
	ld.shared.u64 	%rd278, [m_Local_$_0];
	mul.wide.s32 	%rd40, %r147, 16;
	add.s64 	%rd279, %rd278, %rd40;
	mov.b16 	%rs53, 1;
	st.u8 	[%rd279], %rs53;
	mov.b16 	%rs54, 0;
	st.u8 	[%rd279+1], %rs54;
	mov.b32 	%r313, 2906;
	st.u32 	[%rd279+4], %r313;
	st.u8 	[%rd279+3], %rs53;
	mov.b32 	%r314, 48;
	st.u32 	[%rd279+8], %r314;
	mov.b32 	%r315, -1;
	st.u32 	[%rd279+16], %r315;
	ld.shared.u64 	%rd41, [m_Local_$_0];
	mul.wide.s32 	%rd42, %r109, 16;
	add.s64 	%rd280, %rd41, %rd42;
	ld.u32 	%r148, [%rd280+12];
	shl.b32 	%r316, %r148, 2;
	add.s32 	%r317, %r316, 32;
	shr.s32 	%r318, %r317, 31;
	shr.u32 	%r319, %r318, 29;
	add.s32 	%r320, %r317, %r319;
	and.b32  	%r321, %r320, -8;
	sub.s32 	%r322, %r317, %r321;
	setp.eq.s32 	%p134, %r322, 0;
	sub.s32 	%r323, %r316, %r322;
	add.s32 	%r324, %r323, 40;
	selp.b32 	%r149, %r317, %r324, %p134;
	ld.shared.u64 	%rd43, [m_Local_$_1];
	and.b32  	%r325, %r149, 12;
	setp.eq.s32 	%p135, %r325, 0;
	mov.u32 	%r492, %r149;
	@%p135 bra 	$L__BB2_156;
	shr.s32 	%r326, %r149, 31;
	shr.u32 	%r327, %r326, 28;
	add.s32 	%r328, %r149, %r327;
	and.b32  	%r329, %r328, -16;
	add.s32 	%r492, %r329, 16;
$L__BB2_156:
	cvt.s64.s32 	%rd281, %r492;
	atom.global.add.u64 	%rd282, [%rd2+8], %rd281;
	cvt.s64.s32 	%rd283, %r149;
	add.s64 	%rd284, %rd283, %rd282;
	add.s64 	%rd285, %rd284, 8;
	setp.lt.u64 	%p136, %rd285, %rd43;
	shr.u64 	%rd286, %rd282, 4;
	cvt.u32.u64 	%r330, %rd286;
	selp.b32 	%r152, %r330, -1, %p136;
	setp.ne.s32 	%p137, %r152, -1;
	@%p137 bra 	$L__BB2_158;
	mov.b32 	%r385, 21352;
	st.local.u32 	[%rd1], %r385;
	bra.uni 	$L__BB2_197;
$L__BB2_158:
	mul.wide.s32 	%rd44, %r152, 16;
	add.s64 	%rd287, %rd41, %rd44;
	mov.b16 	%rs55, 0;
	st.u8 	[%rd287], %rs55;
	st.u8 	[%rd287+1], %rs55;
	mov.b32 	%r331, 4335;
	st.u32 	[%rd287+4], %r331;
	mov.b16 	%rs56, 1;
	st.u8 	[%rd287+3], %rs56;
	st.u32 	[%rd287+8], %r149;
	st.u32 	[%rd287+12], %r148;
	setp.lt.s32 	%p138, %r148, 1;
	@%p138 bra 	$L__BB2_197;
	setp.eq.s32 	%p139, %r148, 1;
	mov.b32 	%r172, 0;
	@%p139 bra 	$L__BB2_185;
	and.b32  	%r172, %r148, 2147483646;
	neg.s32 	%r494, %r172;
	mov.b32 	%r493, 0;
	mov.u32 	%r495, %r493;
$L__BB2_161:
	add.s32 	%r158, %r495, 1;
	ld.shared.u64 	%rd45, [m_Local_$_0];
	add.s64 	%rd46, %rd45, %rd44;
	ld.u32 	%r159, [%rd46+12];
	setp.lt.s32 	%p140, %r495, %r159;
	@%p140 bra 	$L__BB2_172;
	ld.shared.u64 	%rd288, [m_Local_$_1];
	atom.global.add.u64 	%rd289, [%rd2+8], 48;
	add.s64 	%rd290, %rd289, 56;
	setp.lt.u64 	%p141, %rd290, %rd288;
	shr.u64 	%rd47, %rd289, 4;
	cvt.u32.u64 	%r496, %rd47;
	setp.ne.s32 	%p142, %r496, -1;
	and.pred  	%p143, %p141, %p142;
	@%p143 bra 	$L__BB2_164;
	mov.b32 	%r340, 21106;
	st.local.u32 	[%rd1], %r340;
	mov.b32 	%r496, -1;
	mov.pred 	%p201, 0;
	bra.uni 	$L__BB2_165;
$L__BB2_164:
	shl.b64 	%rd291, %rd47, 32;
	shr.s64 	%rd292, %rd291, 28;
	add.s64 	%rd293, %rd45, %rd292;
	mov.b16 	%rs57, 0;
	st.u8 	[%rd293], %rs57;
	st.u8 	[%rd293+1], %rs57;
	mov.b32 	%r334, 3608;
	st.u32 	[%rd293+4], %r334;
	mov.b16 	%rs58, 1;
	st.u8 	[%rd293+3], %rs58;
	mov.b32 	%r335, 48;
	st.u32 	[%rd293+8], %r335;
	mov.b32 	%r336, -1;
	st.u32 	[%rd293+16], %r336;
	ld.shared.u64 	%rd294, [m_Local_$_0];
	add.s64 	%rd295, %rd294, %rd292;
	mov.b32 	%r337, 0;
	st.u32 	[%rd295+32], %r337;
	ld.shared.u64 	%rd296, [m_Local_$_0];
	add.s64 	%rd297, %rd296, %rd292;
	st.u32 	[%rd297+36], %r337;
	ld.shared.u64 	%rd298, [m_Local_$_0];
	add.s64 	%rd299, %rd298, %rd292;
	st.u32 	[%rd299+40], %r337;
	ld.local.u32 	%r338, [%rd1];
	setp.eq.s32 	%p201, %r338, 0;
$L__BB2_165:
	mov.b32 	%r497, 0;
	not.pred 	%p145, %p201;
	@%p145 bra 	$L__BB2_171;
	setp.ne.s32 	%p146, %r496, -1;
	@%p146 bra 	$L__BB2_168;
	mov.b32 	%r348, 21352;
	st.local.u32 	[%rd1], %r348;
	bra.uni 	$L__BB2_171;
$L__BB2_168:
	ld.shared.u64 	%rd300, [m_Local_$_0];
	mul.wide.s32 	%rd48, %r496, 16;
	add.s64 	%rd301, %rd300, %rd48;
	st.u32 	[%rd301+40], %r159;
	ld.local.u32 	%r343, [%rd1];
	setp.ne.s32 	%p147, %r343, 0;
	@%p147 bra 	$L__BB2_171;
	ld.shared.u64 	%rd302, [m_Local_$_0];
	add.s64 	%rd303, %rd302, %rd48;
	st.u32 	[%rd303+36], %r495;
	ld.local.u32 	%r345, [%rd1];
	setp.ne.s32 	%p148, %r345, 0;
	@%p148 bra 	$L__BB2_171;
	ld.shared.u64 	%rd304, [m_Local_$_0];
	add.s64 	%rd305, %rd304, %rd48;
	st.u32 	[%rd305+32], %r152;
	ld.local.u32 	%r346, [%rd1];
	setp.eq.s32 	%p149, %r346, 0;
	selp.b32 	%r497, %r496, 0, %p149;
$L__BB2_171:
	st.local.u32 	[%rd1], %r497;
	bra.uni 	$L__BB2_173;
$L__BB2_172:
	cvt.u64.u32 	%rd306, %r493;
	add.s64 	%rd307, %rd46, %rd306;
	mov.b32 	%r349, 0;
	st.u32 	[%rd307+32], %r349;
$L__BB2_173:
	ld.shared.u64 	%rd49, [m_Local_$_0];
	add.s64 	%rd50, %rd49, %rd44;
	ld.u32 	%r164, [%rd50+12];
	setp.lt.s32 	%p150, %r158, %r164;
	@%p150 bra 	$L__BB2_183;
	ld.shared.u64 	%rd308, [m_Local_$_1];
	atom.global.add.u64 	%rd309, [%rd2+8], 48;
	add.s64 	%rd310, %rd309, 56;
	setp.ge.u64 	%p151, %rd310, %rd308;
	shr.u64 	%rd51, %rd309, 4;
	cvt.u32.u64 	%r498, %rd51;
	setp.eq.s32 	%p152, %r498, -1;
	or.pred  	%p153, %p151, %p152;
	@%p153 bra 	$L__BB2_176;
	shl.b64 	%rd311, %rd51, 32;
	shr.s64 	%rd312, %rd311, 28;
	add.s64 	%rd313, %rd49, %rd312;
	mov.b16 	%rs59, 0;
	st.u8 	[%rd313], %rs59;
	st.u8 	[%rd313+1], %rs59;
	mov.b32 	%r350, 3608;
	st.u32 	[%rd313+4], %r350;
	mov.b16 	%rs60, 1;
	st.u8 	[%rd313+3], %rs60;
	mov.b32 	%r351, 48;
	st.u32 	[%rd313+8], %r351;
	mov.b32 	%r352, -1;
	st.u32 	[%rd313+16], %r352;
	ld.shared.u64 	%rd314, [m_Local_$_0];
	add.s64 	%rd315, %rd314, %rd312;
	mov.b32 	%r353, 0;
	st.u32 	[%rd315+32], %r353;
	ld.shared.u64 	%rd316, [m_Local_$_0];
	add.s64 	%rd317, %rd316, %rd312;
	st.u32 	[%rd317+36], %r353;
	ld.shared.u64 	%rd318, [m_Local_$_0];
	add.s64 	%rd319, %rd318, %rd312;
	st.u32 	[%rd319+40], %r353;
	ld.local.u32 	%r354, [%rd1];
	setp.eq.s32 	%p202, %r354, 0;
	bra.uni 	$L__BB2_177;
$L__BB2_176:
	mov.b32 	%r356, 21106;
	st.local.u32 	[%rd1], %r356;
	mov.b32 	%r498, -1;
	mov.pred 	%p202, 0;
$L__BB2_177:
	mov.b32 	%r499, 0;
	not.pred 	%p155, %p202;
	@%p155 bra 	$L__BB2_182;
	setp.eq.s32 	%p156, %r498, -1;
	@%p156 bra 	$L__BB2_232;
	ld.shared.u64 	%rd320, [m_Local_$_0];
	mul.wide.s32 	%rd52, %r498, 16;
	add.s64 	%rd321, %rd320, %rd52;
	st.u32 	[%rd321+40], %r164;
	ld.local.u32 	%r359, [%rd1];
	setp.eq.s32 	%p157, %r359, 0;
	@%p157 bra 	$L__BB2_180;
	bra.uni 	$L__BB2_182;
$L__BB2_180:
	ld.shared.u64 	%rd322, [m_Local_$_0];
	add.s64 	%rd323, %rd322, %rd52;
	st.u32 	[%rd323+36], %r158;
	ld.local.u32 	%r361, [%rd1];
	setp.ne.s32 	%p158, %r361, 0;
	@%p158 bra 	$L__BB2_182;
	ld.shared.u64 	%rd324, [m_Local_$_0];
	add.s64 	%rd325, %rd324, %rd52;
	st.u32 	[%rd325+32], %r152;
	ld.local.u32 	%r362, [%rd1];
	setp.eq.s32 	%p159, %r362, 0;
	selp.b32 	%r499, %r498, 0, %p159;
$L__BB2_182:
	st.local.u32 	[%rd1], %r499;
	bra.uni 	$L__BB2_184;
$L__BB2_183:
	add.s32 	%r365, %r493, 4;
	cvt.u64.u32 	%rd326, %r365;
	add.s64 	%rd327, %rd50, %rd326;
	mov.b32 	%r366, 0;
	st.u32 	[%rd327+32], %r366;
$L__BB2_184:
	add.s32 	%r495, %r495, 2;
	add.s32 	%r494, %r494, 2;
	add.s32 	%r493, %r493, 8;
	setp.ne.s32 	%p160, %r494, 0;
	@%p160 bra 	$L__BB2_161;
$L__BB2_185:
	and.b32  	%r367, %r148, 1;
	setp.eq.b32 	%p161, %r367, 1;
	not.pred 	%p162, %p161;
	@%p162 bra 	$L__BB2_197;
	ld.shared.u64 	%rd53, [m_Local_$_0];
	add.s64 	%rd54, %rd53, %rd44;
	ld.u32 	%r173, [%rd54+12];
	setp.lt.s32 	%p163, %r172, %r173;
	@%p163 bra 	$L__BB2_196;
	ld.shared.u64 	%rd328, [m_Local_$_1];
	atom.global.add.u64 	%rd329, [%rd2+8], 48;
	add.s64 	%rd330, %rd329, 56;
	setp.ge.u64 	%p164, %rd330, %rd328;
	shr.u64 	%rd55, %rd329, 4;
	cvt.u32.u64 	%r501, %rd55;
	setp.eq.s32 	%p165, %r501, -1;
	or.pred  	%p166, %p164, %p165;
	@%p166 bra 	$L__BB2_189;
	shl.b64 	%rd331, %rd55, 32;
	shr.s64 	%rd332, %rd331, 28;
	add.s64 	%rd333, %rd53, %rd332;
	mov.b16 	%rs61, 0;
	st.u8 	[%rd333], %rs61;
	st.u8 	[%rd333+1], %rs61;
	mov.b32 	%r368, 3608;
	st.u32 	[%rd333+4], %r368;
	mov.b16 	%rs62, 1;
	st.u8 	[%rd333+3], %rs62;
	mov.b32 	%r369, 48;
	st.u32 	[%rd333+8], %r369;
	mov.b32 	%r370, -1;
	st.u32 	[%rd333+16], %r370;
	ld.shared.u64 	%rd334, [m_Local_$_0];
	add.s64 	%rd335, %rd334, %rd332;
	mov.b32 	%r371, 0;
	st.u32 	[%rd335+32], %r371;
	ld.shared.u64 	%rd336, [m_Local_$_0];
	add.s64 	%rd337, %rd336, %rd332;
	st.u32 	[%rd337+36], %r371;
	ld.shared.u64 	%rd338, [m_Local_$_0];
	add.s64 	%rd339, %rd338, %rd332;
	st.u32 	[%rd339+40], %r371;
	ld.local.u32 	%r372, [%rd1];
	setp.eq.s32 	%p203, %r372, 0;
	bra.uni 	$L__BB2_190;
$L__BB2_189:
	mov.b32 	%r374, 21106;
	st.local.u32 	[%rd1], %r374;
	mov.b32 	%r501, -1;
	mov.pred 	%p203, 0;
$L__BB2_190:
	mov.b32 	%r502, 0;
	not.pred 	%p168, %p203;
	@%p168 bra 	$L__BB2_195;
	setp.eq.s32 	%p169, %r501, -1;
	@%p169 bra 	$L__BB2_233;
	ld.shared.u64 	%rd340, [m_Local_$_0];
	mul.wide.s32 	%rd56, %r501, 16;
	add.s64 	%rd341, %rd340, %rd56;
	st.u32 	[%rd341+40], %r173;
	ld.local.u32 	%r377, [%rd1];
	setp.eq.s32 	%p170, %r377, 0;
	@%p170 bra 	$L__BB2_193;
	bra.uni 	$L__BB2_195;
$L__BB2_193:
	ld.shared.u64 	%rd342, [m_Local_$_0];
	add.s64 	%rd343, %rd342, %rd56;
	st.u32 	[%rd343+36], %r172;
	ld.local.u32 	%r379, [%rd1];
	setp.ne.s32 	%p171, %r379, 0;
	@%p171 bra 	$L__BB2_195;
	ld.shared.u64 	%rd344, [m_Local_$_0];
	add.s64 	%rd345, %rd344, %rd56;
	st.u32 	[%rd345+32], %r152;
	ld.local.u32 	%r380, [%rd1];
	setp.eq.s32 	%p172, %r380, 0;
	selp.b32 	%r502, %r501, 0, %p172;
$L__BB2_195:
	st.local.u32 	[%rd1], %r502;
	bra.uni 	$L__BB2_197;
$L__BB2_196:
	shl.b32 	%r383, %r172, 2;
	cvt.u64.u32 	%rd346, %r383;
	add.s64 	%rd347, %rd54, %rd346;
	mov.b32 	%r384, 0;
	st.u32 	[%rd347+32], %r384;
$L__BB2_197:
	setp.lt.s32 	%p173, %r148, 1;
	@%p173 bra 	$L__BB2_228;
	mul.wide.s32 	%rd57, %r152, 16;
	neg.s32 	%r504, %r148;
	mov.b32 	%r503, 0;
	mov.u32 	%r505, %r503;
$L__BB2_199:
	setp.ne.s32 	%p174, %r109, -1;
	@%p174 bra 	$L__BB2_201;
	mov.b32 	%r402, 21352;
	st.local.u32 	[%rd1], %r402;
	mov.b16 	%rs69, 0;
	bra.uni 	$L__BB2_213;
$L__BB2_201:
	ld.shared.u64 	%rd58, [m_Local_$_0];
	add.s64 	%rd59, %rd58, %rd42;
	ld.u32 	%r182, [%rd59+12];
	setp.lt.s32 	%p175, %r505, %r182;
	@%p175 bra 	$L__BB2_212;
	ld.shared.u64 	%rd348, [m_Local_$_1];
	atom.global.add.u64 	%rd349, [%rd2+8], 48;
	add.s64 	%rd350, %rd349, 56;
	setp.lt.u64 	%p176, %rd350, %rd348;
	shr.u64 	%rd60, %rd349, 4;
	cvt.u32.u64 	%r506, %rd60;
	setp.ne.s32 	%p177, %r506, -1;
	and.pred  	%p178, %p176, %p177;
	@%p178 bra 	$L__BB2_204;
	mov.b32 	%r393, 21106;
	st.local.u32 	[%rd1], %r393;
	mov.b32 	%r506, -1;
	mov.pred 	%p204, 0;
	bra.uni 	$L__BB2_205;
$L__BB2_204:
	shl.b64 	%rd351, %rd60, 32;
	shr.s64 	%rd352, %rd351, 28;
	add.s64 	%rd353, %rd58, %rd352;
	mov.b16 	%rs63, 0;
	st.u8 	[%rd353], %rs63;
	st.u8 	[%rd353+1], %rs63;
	mov.b32 	%r387, 3608;
	st.u32 	[%rd353+4], %r387;
	mov.b16 	%rs64, 1;
	st.u8 	[%rd353+3], %rs64;
	mov.b32 	%r388, 48;
	st.u32 	[%rd353+8], %r388;
	mov.b32 	%r389, -1;
	st.u32 	[%rd353+16], %r389;
	ld.shared.u64 	%rd354, [m_Local_$_0];
	add.s64 	%rd355, %rd354, %rd352;
	mov.b32 	%r390, 0;
	st.u32 	[%rd355+32], %r390;
	ld.shared.u64 	%rd356, [m_Local_$_0];
	add.s64 	%rd357, %rd356, %rd352;
	st.u32 	[%rd357+36], %r390;
	ld.shared.u64 	%rd358, [m_Local_$_0];
	add.s64 	%rd359, %rd358, %rd352;
	st.u32 	[%rd359+40], %r390;
	ld.local.u32 	%r391, [%rd1];
	setp.eq.s32 	%p204, %r391, 0;
$L__BB2_205:
	mov.b32 	%r507, 0;
	not.pred 	%p180, %p204;
	@%p180 bra 	$L__BB2_211;
	setp.ne.s32 	%p181, %r506, -1;
	@%p181 bra 	$L__BB2_208;
	mov.b32 	%r401, 21352;
	st.local.u32 	[%rd1], %r401;
	bra.uni 	$L__BB2_211;
$L__BB2_208:
	ld.shared.u64 	%rd360, [m_Local_$_0];
	mul.wide.s32 	%rd61, %r506, 16;
	add.s64 	%rd361, %rd360, %rd61;
	st.u32 	[%rd361+40], %r182;
	ld.local.u32 	%r396, [%rd1];
	setp.ne.s32 	%p182, %r396, 0;
	@%p182 bra 	$L__BB2_211;
	ld.shared.u64 	%rd362, [m_Local_$_0];
	add.s64 	%rd363, %rd362, %rd61;
	st.u32 	[%rd363+36], %r505;
	ld.local.u32 	%r398, [%rd1];
	setp.ne.s32 	%p183, %r398, 0;
	@%p183 bra 	$L__BB2_211;
	ld.shared.u64 	%rd364, [m_Local_$_0];
	add.s64 	%rd365, %rd364, %rd61;
	st.u32 	[%rd365+32], %r109;
	ld.local.u32 	%r399, [%rd1];
	setp.eq.s32 	%p184, %r399, 0;
	selp.b32 	%r507, %r506, 0, %p184;
$L__BB2_211:
	st.local.u32 	[%rd1], %r507;
	mov.b16 	%rs69, 0;
	bra.uni 	$L__BB2_213;
$L__BB2_212:
	cvt.u64.u32 	%rd366, %r503;
	add.s64 	%rd367, %rd59, %rd366;
	ld.u8 	%rs69, [%rd367+32];
$L__BB2_213:
	setp.ne.s32 	%p185, %r152, -1;
	@%p185 bra 	$L__BB2_215;
	mov.b32 	%r419, 21352;
	st.local.u32 	[%rd1], %r419;
	bra.uni 	$L__BB2_227;
$L__BB2_215:
	ld.shared.u64 	%rd62, [m_Local_$_0];
	add.s64 	%rd63, %rd62, %rd57;
	ld.u32 	%r187, [%rd63+12];
	setp.lt.s32 	%p186, %r505, %r187;
	@%p186 bra 	$L__BB2_226;
	ld.shared.u64 	%rd368, [m_Local_$_1];
	atom.global.add.u64 	%rd369, [%rd2+8], 48;
	add.s64 	%rd370, %rd369, 56;
	setp.lt.u64 	%p187, %rd370, %rd368;
	shr.u64 	%rd64, %rd369, 4;
	cvt.u32.u64 	%r508, %rd64;
	setp.ne.s32 	%p188, %r508, -1;
	and.pred  	%p189, %p187, %p188;
	@%p189 bra 	$L__BB2_218;
	mov.b32 	%r409, 21106;
	st.local.u32 	[%rd1], %r409;
	mov.b32 	%r508, -1;
	mov.pred 	%p205, 0;
	bra.uni 	$L__BB2_219;
$L__BB2_218:
	shl.b64 	%rd371, %rd64, 32;
	shr.s64 	%rd372, %rd371, 28;
	add.s64 	%rd373, %rd62, %rd372;
	mov.b16 	%rs67, 0;
	st.u8 	[%rd373], %rs67;
	st.u8 	[%rd373+1], %rs67;
	mov.b32 	%r403, 3608;
	st.u32 	[%rd373+4], %r403;
	mov.b16 	%rs68, 1;
	st.u8 	[%rd373+3], %rs68;
	mov.b32 	%r404, 48;
	st.u32 	[%rd373+8], %r404;
	mov.b32 	%r405, -1;
	st.u32 	[%rd373+16], %r405;
	ld.shared.u64 	%rd374, [m_Local_$_0];
	add.s64 	%rd375, %rd374, %rd372;
	mov.b32 	%r406, 0;
	st.u32 	[%rd375+32], %r406;
	ld.shared.u64 	%rd376, [m_Local_$_0];
	add.s64 	%rd377, %rd376, %rd372;
	st.u32 	[%rd377+36], %r406;
	ld.shared.u64 	%rd378, [m_Local_$_0];
	add.s64 	%rd379, %rd378, %rd372;
	st.u32 	[%rd379+40], %r406;
	ld.local.u32 	%r407, [%rd1];
	setp.eq.s32 	%p205, %r407, 0;
$L__BB2_219:
	mov.b32 	%r509, 0;
	not.pred 	%p191, %p205;
	@%p191 bra 	$L__BB2_225;
	setp.ne.s32 	%p192, %r508, -1;
	@%p192 bra 	$L__BB2_222;
	mov.b32 	%r417, 21352;
	st.local.u32 	[%rd1], %r417;
	bra.uni 	$L__BB2_225;
$L__BB2_222:
	ld.shared.u64 	%rd380, [m_Local_$_0];
	mul.wide.s32 	%rd65, %r508, 16;
	add.s64 	%rd381, %rd380, %rd65;
	st.u32 	[%rd381+40], %r187;
	ld.local.u32 	%r412, [%rd1];
	setp.ne.s32 	%p193, %r412, 0;
	@%p193 bra 	$L__BB2_225;
	ld.shared.u64 	%rd382, [m_Local_$_0];
	add.s64 	%rd383, %rd382, %rd65;
	st.u32 	[%rd383+36], %r505;
	ld.local.u32 	%r414, [%rd1];
	setp.ne.s32 	%p194, %r414, 0;
	@%p194 bra 	$L__BB2_225;
	ld.shared.u64 	%rd384, [m_Local_$_0];
	add.s64 	%rd385, %rd384, %rd65;
	st.u32 	[%rd385+32], %r152;
	ld.local.u32 	%r415, [%rd1];
	setp.eq.s32 	%p195, %r415, 0;
	selp.b32 	%r509, %r508, 0, %p195;
$L__BB2_225:
	st.local.u32 	[%rd1], %r509;
	bra.uni 	$L__BB2_227;
$L__BB2_226:
	cvt.u64.u32 	%rd386, %r503;
	add.s64 	%rd387, %rd63, %rd386;
	mov.b32 	%r418, 0;
	st.u32 	[%rd387+32], %r418;
	st.u8 	[%rd387+32], %rs69;
$L__BB2_227:
	add.s32 	%r505, %r505, 1;
	add.s32 	%r504, %r504, 1;
	setp.ne.s32 	%p196, %r504, 0;
	add.s32 	%r503, %r503, 4;
	@%p196 bra 	$L__BB2_199;
$L__BB2_228:
	ld.shared.u64 	%rd388, [m_Local_$_0];
	add.s64 	%rd389, %rd388, %rd40;
	st.u32 	[%rd389+32], %r152;
	ld.shared.u64 	%rd390, [m_Local_$_0];
	add.s64 	%rd391, %rd390, %rd40;
	st.u32 	[%rd391+40], %r148;
	ld.shared.u64 	%rd392, [m_Local_$_0];
	add.s64 	%rd393, %rd392, %rd40;
	mov.b32 	%r420, 0;
	st.u32 	[%rd393+48], %r420;
$L__BB2_229:
	st.param.b32 	[func_retval0], %r147;
	ret;
$L__BB2_230:
	mov.b32 	%r266, 21352;
	st.local.u32 	[%rd1], %r266;
	bra.uni 	$L__BB2_114;
$L__BB2_231:
	mov.b32 	%r283, 21352;
	st.local.u32 	[%rd1], %r283;
	bra.uni 	$L__BB2_127;
$L__BB2_232:
	mov.b32 	%r364, 21352;
	st.local.u32 	[%rd1], %r364;
	bra.uni 	$L__BB2_182;
$L__BB2_233:
	mov.b32 	%r382, 21352;
	st.local.u32 	[%rd1], %r382;
	bra.uni 	$L__BB2_195;

}
.func  (.param .b32 func_retval0) _Z22java_lang_String_splitPciiiPi(
	.param .b64 _Z22java_lang_String_splitPciiiPi_param_0,
	.param .b32 _Z22java_lang_String_splitPciiiPi_param_1,
	.param .b32 _Z22java_lang_String_splitPciiiPi_param_2,
	.param .b64 _Z22java_lang_String_splitPciiiPi_param_3
)
{
	.reg .pred 	%p<597>;
	.reg .b16 	%rs<159>;
	.reg .b32 	%r<1235>;
	.reg .b64 	%rd<993>;

	ld.param.u64 	%rd175, [_Z22java_lang_String_splitPciiiPi_param_0];
	ld.param.u32 	%r321, [_Z22java_lang_String_splitPciiiPi_param_1];
	ld.param.u32 	%r322, [_Z22java_lang_String_splitPciiiPi_param_2];
	ld.param.u64 	%rd176, [_Z22java_lang_String_splitPciiiPi_param_3];
	cvta.to.global.u64 	%rd1, %rd175;
	cvta.to.local.u64 	%rd2, %rd176;
	setp.ne.s32 	%p76, %r321, -1;
	@%p76 bra 	$L__BB3_2;
	mov.b32 	%r324, 21352;
	st.local.u32 	[%rd2], %r324;
	mov.b32 	%r1104, 0;
	mov.u32 	%r1105, %r1104;
	bra.uni 	$L__BB3_3;
$L__BB3_2:
	ld.shared.u64 	%rd177, [m_Local_$_0];
	mul.wide.s32 	%rd178, %r321, 16;
	add.s64 	%rd179, %rd177, %rd178;
	ld.u32 	%r1104, [%rd179+32];
	ld.u32 	%r1105, [%rd179+40];
$L__BB3_3:
	setp.ne.s32 	%p77, %r322, -1;
	@%p77 bra 	$L__BB3_5;
	mov.b32 	%r326, 21352;
	st.local.u32 	[%rd2], %r326;
	mov.b32 	%r1106, 0;
	mov.u32 	%r1107, %r1106;
	bra.uni 	$L__BB3_6;
$L__BB3_5:
	ld.shared.u64 	%rd180, [m_Local_$_0];
	mul.wide.s32 	%rd181, %r322, 16;
	add.s64 	%rd182, %rd180, %rd181;
	ld.u32 	%r1106, [%rd182+32];
	ld.u32 	%r1107, [%rd182+40];
$L__BB3_6:
	setp.ne.s32 	%p78, %r1105, 0;
	setp.ne.s32 	%p79, %r1107, 0;
	and.pred  	%p1, %p78, %p79;
	@%p1 bra 	$L__BB3_8;
	mov.b32 	%r1122, 0;
	ld.shared.u64 	%rd992, [m_Local_$_1];
	bra.uni 	$L__BB3_74;
$L__BB3_8:
	setp.lt.s32 	%p80, %r1105, 1;
	mov.b32 	%r1122, 0;
	@%p80 bra 	$L__BB3_73;
	mul.wide.s32 	%rd4, %r1104, 16;
	mul.wide.s32 	%rd5, %r1106, 16;
	mov.b32 	%r1123, 0;
	mov.u32 	%r1122, %r1123;
$L__BB3_10:
	setp.ne.s32 	%p81, %r1104, -1;
	@%p81 bra 	$L__BB3_12;
	mov.b32 	%r348, 21352;
	st.local.u32 	[%rd2], %r348;
	mov.b16 	%rs147, 0;
	bra.uni 	$L__BB3_24;
$L__BB3_12:
	ld.shared.u64 	%rd6, [m_Local_$_0];
	add.s64 	%rd7, %rd6, %rd4;
	ld.u32 	%r330, [%rd7+12];
	setp.gt.s32 	%p82, %r1123, -1;
	setp.lt.s32 	%p83, %r1123, %r330;
	and.pred  	%p84, %p82, %p83;
	@%p84 bra 	$L__BB3_23;
	ld.shared.u64 	%rd185, [m_Local_$_1];
	atom.global.add.u64 	%rd186, [%rd1+8], 48;
	add.s64 	%rd187, %rd186, 56;
	setp.lt.u64 	%p85, %rd187, %rd185;
	shr.u64 	%rd8, %rd186, 4;
	cvt.u32.u64 	%r1110, %rd8;
	setp.ne.s32 	%p86, %r1110, -1;
	and.pred  	%p87, %p85, %p86;
	@%p87 bra 	$L__BB3_15;
	mov.b32 	%r339, 21106;
	st.local.u32 	[%rd2], %r339;
	mov.b32 	%r1110, -1;
	mov.pred 	%p560, 0;
	bra.uni 	$L__BB3_16;
$L__BB3_15:
	shl.b64 	%rd188, %rd8, 32;
	shr.s64 	%rd189, %rd188, 28;
	add.s64 	%rd190, %rd6, %rd189;
	mov.b16 	%rs25, 0;
	st.u8 	[%rd190], %rs25;
	st.u8 	[%rd190+1], %rs25;
	mov.b32 	%r333, 3608;
	st.u32 	[%rd190+4], %r333;
	mov.b16 	%rs26, 1;
	st.u8 	[%rd190+3], %rs26;
	mov.b32 	%r334, 48;
	st.u32 	[%rd190+8], %r334;
	mov.b32 	%r335, -1;
	st.u32 	[%rd190+16], %r335;
	ld.shared.u64 	%rd191, [m_Local_$_0];
	add.s64 	%rd192, %rd191, %rd189;
	mov.b32 	%r336, 0;
	st.u32 	[%rd192+32], %r336;
	ld.shared.u64 	%rd193, [m_Local_$_0];
	add.s64 	%rd194, %rd193, %rd189;
	st.u32 	[%rd194+36], %r336;
	ld.shared.u64 	%rd195, [m_Local_$_0];
	add.s64 	%rd196, %rd195, %rd189;
	st.u32 	[%rd196+40], %r336;
	ld.local.u32 	%r337, [%rd2];
	setp.eq.s32 	%p560, %r337, 0;
$L__BB3_16:
	mov.b32 	%r1111, 0;
	not.pred 	%p89, %p560;
	@%p89 bra 	$L__BB3_22;
	setp.ne.s32 	%p90, %r1110, -1;
	@%p90 bra 	$L__BB3_19;
	mov.b32 	%r347, 21352;
	st.local.u32 	[%rd2], %r347;
	bra.uni 	$L__BB3_22;
$L__BB3_19:
	ld.shared.u64 	%rd197, [m_Local_$_0];
	mul.wide.s32 	%rd9, %r1110, 16;
	add.s64 	%rd198, %rd197, %rd9;
	st.u32 	[%rd198+40], %r330;
	ld.local.u32 	%r342, [%rd2];
	setp.ne.s32 	%p91, %r342, 0;
	@%p91 bra 	$L__BB3_22;
	ld.shared.u64 	%rd199, [m_Local_$_0];
	add.s64 	%rd200, %rd199, %rd9;
	st.u32 	[%rd200+36], %r1123;
	ld.local.u32 	%r344, [%rd2];
	setp.ne.s32 	%p92, %r344, 0;
	@%p92 bra 	$L__BB3_22;
	ld.shared.u64 	%rd201, [m_Local_$_0];
	add.s64 	%rd202, %rd201, %rd9;
	st.u32 	[%rd202+32], %r1104;
	ld.local.u32 	%r345, [%rd2];
	setp.eq.s32 	%p93, %r345, 0;
	selp.b32 	%r1111, %r1110, 0, %p93;
$L__BB3_22:
	st.local.u32 	[%rd2], %r1111;
	mov.b16 	%rs147, 0;
	bra.uni 	$L__BB3_24;
$L__BB3_23:
	shl.b32 	%r331, %r1123, 2;
	add.s32 	%r332, %r331, 32;
	cvt.u64.u32 	%rd183, %r332;
	add.s64 	%rd184, %rd7, %rd183;
	ld.u8 	%rs147, [%rd184];
$L__BB3_24:
	setp.ne.s32 	%p94, %r1106, -1;
	@%p94 bra 	$L__BB3_26;
	mov.b32 	%r364, 21352;
	st.local.u32 	[%rd2], %r364;
	mov.b16 	%rs148, 0;
	bra.uni 	$L__BB3_38;
$L__BB3_26:
	ld.shared.u64 	%rd10, [m_Local_$_0];
	add.s64 	%rd11, %rd10, %rd5;
	ld.u32 	%r16, [%rd11+12];
	setp.gt.s32 	%p95, %r16, 0;
	@%p95 bra 	$L__BB3_37;
	ld.shared.u64 	%rd203, [m_Local_$_1];
	atom.global.add.u64 	%rd204, [%rd1+8], 48;
	add.s64 	%rd205, %rd204, 56;
	setp.lt.u64 	%p96, %rd205, %rd203;
	shr.u64 	%rd12, %rd204, 4;
	cvt.u32.u64 	%r1112, %rd12;
	setp.ne.s32 	%p97, %r1112, -1;
	and.pred  	%p98, %p96, %p97;
	@%p98 bra 	$L__BB3_29;
	mov.b32 	%r355, 21106;
	st.local.u32 	[%rd2], %r355;
	mov.b32 	%r1112, -1;
	mov.pred 	%p561, 0;
	bra.uni 	$L__BB3_30;
$L__BB3_29:
	shl.b64 	%rd206, %rd12, 32;
	shr.s64 	%rd207, %rd206, 28;
	add.s64 	%rd208, %rd10, %rd207;
	mov.b16 	%rs29, 0;
	st.u8 	[%rd208], %rs29;
	st.u8 	[%rd208+1], %rs29;
	mov.b32 	%r349, 3608;
	st.u32 	[%rd208+4], %r349;
	mov.b16 	%rs30, 1;
	st.u8 	[%rd208+3], %rs30;
	mov.b32 	%r350, 48;
	st.u32 	[%rd208+8], %r350;
	mov.b32 	%r351, -1;
	st.u32 	[%rd208+16], %r351;
	ld.shared.u64 	%rd209, [m_Local_$_0];
	add.s64 	%rd210, %rd209, %rd207;
	mov.b32 	%r352, 0;
	st.u32 	[%rd210+32], %r352;
	ld.shared.u64 	%rd211, [m_Local_$_0];
	add.s64 	%rd212, %rd211, %rd207;
	st.u32 	[%rd212+36], %r352;
	ld.shared.u64 	%rd213, [m_Local_$_0];
	add.s64 	%rd214, %rd213, %rd207;
	st.u32 	[%rd214+40], %r352;
	ld.local.u32 	%r353, [%rd2];
	setp.eq.s32 	%p561, %r353, 0;
$L__BB3_30:
	mov.b32 	%r1113, 0;
	not.pred 	%p100, %p561;
	@%p100 bra 	$L__BB3_36;
	setp.ne.s32 	%p101, %r1112, -1;
	@%p101 bra 	$L__BB3_33;
	mov.b32 	%r363, 21352;
	st.local.u32 	[%rd2], %r363;
	bra.uni 	$L__BB3_36;
$L__BB3_33:
	ld.shared.u64 	%rd215, [m_Local_$_0];
	mul.wide.s32 	%rd13, %r1112, 16;
	add.s64 	%rd216, %rd215, %rd13;
	st.u32 	[%rd216+40], %r16;
	ld.local.u32 	%r358, [%rd2];
	setp.ne.s32 	%p102, %r358, 0;
	@%p102 bra 	$L__BB3_36;
	ld.shared.u64 	%rd217, [m_Local_$_0];
	add.s64 	%rd218, %rd217, %rd13;
	mov.b32 	%r1113, 0;
	st.u32 	[%rd218+36], %r1113;
	ld.local.u32 	%r360, [%rd2];
	setp.ne.s32 	%p103, %r360, 0;
	@%p103 bra 	$L__BB3_36;
	ld.shared.u64 	%rd219, [m_Local_$_0];
	add.s64 	%rd220, %rd219, %rd13;
	st.u32 	[%rd220+32], %r1106;
	ld.local.u32 	%r361, [%rd2];
	setp.eq.s32 	%p104, %r361, 0;
	selp.b32 	%r1113, %r1112, 0, %p104;
$L__BB3_36:
	st.local.u32 	[%rd2], %r1113;
	mov.b16 	%rs148, 0;
	bra.uni 	$L__BB3_38;
$L__BB3_37:
	ld.u8 	%rs148, [%rd11+32];
$L__BB3_38:
	and.b16  	%rs33, %rs148, 255;
	and.b16  	%rs34, %rs147, 255;
	setp.ne.s16 	%p105, %rs34, %rs33;
	@%p105 bra 	$L__BB3_72;
	setp.lt.s32 	%p106, %r1107, 2;
	mov.b32 	%r1120, 1;
	@%p106 bra 	$L__BB3_71;
	mov.b32 	%r1114, 1;
	mov.u32 	%r1115, %r1123;
	bra.uni 	$L__BB3_42;
$L__BB3_41:
	add.s32 	%r1114, %r1114, 1;
	setp.eq.s32 	%p132, %r1114, %r1107;
	mov.b32 	%r1120, 1;
	mov.u32 	%r1115, %r1123;
	@%p132 bra 	$L__BB3_71;
$L__BB3_42:
	setp.ne.s32 	%p107, %r1104, -1;
	add.s32 	%r1123, %r1115, 1;
	@%p107 bra 	$L__BB3_44;
	mov.b32 	%r385, 21352;
	st.local.u32 	[%rd2], %r385;
	mov.b16 	%rs149, 0;
	bra.uni 	$L__BB3_56;
$L__BB3_44:
	ld.shared.u64 	%rd14, [m_Local_$_0];
	add.s64 	%rd15, %rd14, %rd4;
	ld.u32 	%r367, [%rd15+12];
	setp.gt.s32 	%p108, %r1115, -2;
	setp.lt.s32 	%p109, %r1123, %r367;
	and.pred  	%p110, %p108, %p109;
	@%p110 bra 	$L__BB3_55;
	ld.shared.u64 	%rd223, [m_Local_$_1];
	atom.global.add.u64 	%rd224, [%rd1+8], 48;
	add.s64 	%rd225, %rd224, 56;
	setp.lt.u64 	%p111, %rd225, %rd223;
	shr.u64 	%rd16, %rd224, 4;
	cvt.u32.u64 	%r1116, %rd16;
	setp.ne.s32 	%p112, %r1116, -1;
	and.pred  	%p113, %p111, %p112;
	@%p113 bra 	$L__BB3_47;
	mov.b32 	%r376, 21106;
	st.local.u32 	[%rd2], %r376;
	mov.b32 	%r1116, -1;
	mov.pred 	%p562, 0;
	bra.uni 	$L__BB3_48;
$L__BB3_47:
	shl.b64 	%rd226, %rd16, 32;
	shr.s64 	%rd227, %rd226, 28;
	add.s64 	%rd228, %rd14, %rd227;
	mov.b16 	%rs35, 0;
	st.u8 	[%rd228], %rs35;
	st.u8 	[%rd228+1], %rs35;
	mov.b32 	%r370, 3608;
	st.u32 	[%rd228+4], %r370;
	mov.b16 	%rs36, 1;
	st.u8 	[%rd228+3], %rs36;
	mov.b32 	%r371, 48;
	st.u32 	[%rd228+8], %r371;
	mov.b32 	%r372, -1;
	st.u32 	[%rd228+16], %r372;
	ld.shared.u64 	%rd229, [m_Local_$_0];
	add.s64 	%rd230, %rd229, %rd227;
	mov.b32 	%r373, 0;
	st.u32 	[%rd230+32], %r373;
	ld.shared.u64 	%rd231, [m_Local_$_0];
	add.s64 	%rd232, %rd231, %rd227;
	st.u32 	[%rd232+36], %r373;
	ld.shared.u64 	%rd233, [m_Local_$_0];
	add.s64 	%rd234, %rd233, %rd227;
	st.u32 	[%rd234+40], %r373;
	ld.local.u32 	%r374, [%rd2];
	setp.eq.s32 	%p562, %r374, 0;
$L__BB3_48:
	mov.b32 	%r1117, 0;
	not.pred 	%p115, %p562;
	@%p115 bra 	$L__BB3_54;
	setp.ne.s32 	%p116, %r1116, -1;
	@%p116 bra 	$L__BB3_51;
	mov.b32 	%r384, 21352;
	st.local.u32 	[%rd2], %r384;
	bra.uni 	$L__BB3_54;
$L__BB3_51:
	ld.shared.u64 	%rd235, [m_Local_$_0];
	mul.wide.s32 	%rd17, %r1116, 16;
	add.s64 	%rd236, %rd235, %rd17;
	st.u32 	[%rd236+40], %r367;
	ld.local.u32 	%r379, [%rd2];
	setp.ne.s32 	%p117, %r379, 0;
	@%p117 bra 	$L__BB3_54;
	ld.shared.u64 	%rd237, [m_Local_$_0];
	add.s64 	%rd238, %rd237, %rd17;
	st.u32 	[%rd238+36], %r1123;
	ld.local.u32 	%r381, [%rd2];
	setp.ne.s32 	%p118, %r381, 0;
	@%p118 bra 	$L__BB3_54;
	ld.shared.u64 	%rd239, [m_Local_$_0];
	add.s64 	%rd240, %rd239, %rd17;
	st.u32 	[%rd240+32], %r1104;
	ld.local.u32 	%r382, [%rd2];
	setp.eq.s32 	%p119, %r382, 0;
	selp.b32 	%r1117, %r1116, 0, %p119;
$L__BB3_54:
	st.local.u32 	[%rd2], %r1117;
	mov.b16 	%rs149, 0;
	bra.uni 	$L__BB3_56;
$L__BB3_55:
	shl.b32 	%r368, %r1123, 2;
	add.s32 	%r369, %r368, 32;
	cvt.u64.u32 	%rd221, %r369;
	add.s64 	%rd222, %rd15, %rd221;
	ld.u8 	%rs149, [%rd222];
$L__BB3_56:
	setp.ne.s32 	%p120, %r1106, -1;
	@%p120 bra 	$L__BB3_58;
	mov.b32 	%r402, 21352;
	st.local.u32 	[%rd2], %r402;
	mov.b16 	%rs150, 0;
	bra.uni 	$L__BB3_70;
$L__BB3_58:
	ld.shared.u64 	%rd18, [m_Local_$_0];
	add.s64 	%rd19, %rd18, %rd5;
	ld.u32 	%r30, [%rd19+12];
	setp.lt.s32 	%p121, %r1114, %r30;
	@%p121 bra 	$L__BB3_69;
	ld.shared.u64 	%rd241, [m_Local_$_1];
	atom.global.add.u64 	%rd242, [%rd1+8], 48;
	add.s64 	%rd243, %rd242, 56;
	setp.lt.u64 	%p122, %rd243, %rd241;
	shr.u64 	%rd20, %rd242, 4;
	cvt.u32.u64 	%r1118, %rd20;
	setp.ne.s32 	%p123, %r1118, -1;
	and.pred  	%p124, %p122, %p123;
	@%p124 bra 	$L__BB3_61;
	mov.b32 	%r392, 21106;
	st.local.u32 	[%rd2], %r392;
	mov.b32 	%r1118, -1;
	mov.pred 	%p563, 0;
	bra.uni 	$L__BB3_62;
$L__BB3_61:
	shl.b64 	%rd244, %rd20, 32;
	shr.s64 	%rd245, %rd244, 28;
	add.s64 	%rd246, %rd18, %rd245;
	mov.b16 	%rs39, 0;
	st.u8 	[%rd246], %rs39;
	st.u8 	[%rd246+1], %rs39;
	mov.b32 	%r386, 3608;
	st.u32 	[%rd246+4], %r386;
	mov.b16 	%rs40, 1;
	st.u8 	[%rd246+3], %rs40;
	mov.b32 	%r387, 48;
	st.u32 	[%rd246+8], %r387;
	mov.b32 	%r388, -1;
	st.u32 	[%rd246+16], %r388;
	ld.shared.u64 	%rd247, [m_Local_$_0];
	add.s64 	%rd248, %rd247, %rd245;
	mov.b32 	%r389, 0;
	st.u32 	[%rd248+32], %r389;
	ld.shared.u64 	%rd249, [m_Local_$_0];
	add.s64 	%rd250, %rd249, %rd245;
	st.u32 	[%rd250+36], %r389;
	ld.shared.u64 	%rd251, [m_Local_$_0];
	add.s64 	%rd252, %rd251, %rd245;
	st.u32 	[%rd252+40], %r389;
	ld.local.u32 	%r390, [%rd2];
	setp.eq.s32 	%p563, %r390, 0;
$L__BB3_62:
	mov.b32 	%r1119, 0;
	not.pred 	%p126, %p563;
	@%p126 bra 	$L__BB3_68;
	setp.ne.s32 	%p127, %r1118, -1;
	@%p127 bra 	$L__BB3_65;
	mov.b32 	%r400, 21352;
	st.local.u32 	[%rd2], %r400;
	bra.uni 	$L__BB3_68;
$L__BB3_65:
	ld.shared.u64 	%rd253, [m_Local_$_0];
	mul.wide.s32 	%rd21, %r1118, 16;
	add.s64 	%rd254, %rd253, %rd21;
	st.u32 	[%rd254+40], %r30;
	ld.local.u32 	%r395, [%rd2];
	setp.ne.s32 	%p128, %r395, 0;
	@%p128 bra 	$L__BB3_68;
	ld.shared.u64 	%rd255, [m_Local_$_0];
	add.s64 	%rd256, %rd255, %rd21;
	st.u32 	[%rd256+36], %r1114;
	ld.local.u32 	%r397, [%rd2];
	setp.ne.s32 	%p129, %r397, 0;
	@%p129 bra 	$L__BB3_68;
	ld.shared.u64 	%rd257, [m_Local_$_0];
	add.s64 	%rd258, %rd257, %rd21;
	st.u32 	[%rd258+32], %r1106;
	ld.local.u32 	%r398, [%rd2];
	setp.eq.s32 	%p130, %r398, 0;
	selp.b32 	%r1119, %r1118, 0, %p130;
$L__BB3_68:
	st.local.u32 	[%rd2], %r1119;
	mov.b16 	%rs150, 0;
	bra.uni 	$L__BB3_70;
$L__BB3_69:
	shl.b32 	%r401, %r1114, 2;
	cvt.u64.u32 	%rd259, %r401;
	add.s64 	%rd260, %rd19, %rd259;
	ld.u8 	%rs150, [%rd260+32];
$L__BB3_70:
	and.b16  	%rs43, %rs150, 255;
	and.b16  	%rs44, %rs149, 255;
	setp.eq.s16 	%p131, %rs44, %rs43;
	mov.b32 	%r1120, 0;
	@%p131 bra 	$L__BB3_41;
$L__BB3_71:
	add.s32 	%r1122, %r1120, %r1122;
$L__BB3_72:
	add.s32 	%r1123, %r1123, 1;
	setp.lt.s32 	%p133, %r1123, %r1105;
	@%p133 bra 	$L__BB3_10;
$L__BB3_73:
	setp.gt.s32 	%p134, %r1122, 2;
	ld.shared.u64 	%rd992, [m_Local_$_1];
	@%p134 bra 	$L__BB3_109;
$L__BB3_74:
	add.s32 	%r43, %r1122, 1;
	shl.b32 	%r466, %r43, 2;
	add.s32 	%r467, %r466, 32;
	shr.s32 	%r468, %r467, 31;
	shr.u32 	%r469, %r468, 29;
	add.s32 	%r470, %r467, %r469;
	and.b32  	%r471, %r470, -8;
	sub.s32 	%r472, %r467, %r471;
	setp.eq.s32 	%p168, %r472, 0;
	sub.s32 	%r473, %r466, %r472;
	add.s32 	%r474, %r473, 40;
	selp.b32 	%r44, %r467, %r474, %p168;
	and.b32  	%r475, %r44, 12;
	setp.eq.s32 	%p169, %r475, 0;
	mov.u32 	%r1126, %r44;
	@%p169 bra 	$L__BB3_76;
	shr.s32 	%r476, %r44, 31;
	shr.u32 	%r477, %r476, 28;
	add.s32 	%r478, %r44, %r477;
	and.b32  	%r479, %r478, -16;
	add.s32 	%r1126, %r479, 16;
$L__BB3_76:
	cvt.s64.s32 	%rd320, %r1126;
	atom.global.add.u64 	%rd321, [%rd1+8], %rd320;
	cvt.s64.s32 	%rd322, %r44;
	add.s64 	%rd323, %rd322, %rd321;
	add.s64 	%rd324, %rd323, 8;
	setp.lt.u64 	%p170, %rd324, %rd992;
	shr.u64 	%rd325, %rd321, 4;
	cvt.u32.u64 	%r1142, %rd325;
	selp.b32 	%r48, %r1142, -1, %p170;
	setp.ne.s32 	%p171, %r48, -1;
	@%p171 bra 	$L__BB3_78;
	mov.b32 	%r536, 21352;
	st.local.u32 	[%rd2], %r536;
	mov.b32 	%r1142, -1;
	mov.u32 	%r1143, %r1122;
	bra.uni 	$L__BB3_153;
$L__BB3_78:
	ld.shared.u64 	%rd326, [m_Local_$_0];
	mul.wide.s32 	%rd24, %r48, 16;
	add.s64 	%rd327, %rd326, %rd24;
	mov.b16 	%rs53, 0;
	st.u8 	[%rd327], %rs53;
	st.u8 	[%rd327+1], %rs53;
	mov.b32 	%r480, 2902;
	st.u32 	[%rd327+4], %r480;
	mov.b16 	%rs54, 1;
	st.u8 	[%rd327+3], %rs54;
	st.u32 	[%rd327+8], %r44;
	st.u32 	[%rd327+12], %r43;
	setp.lt.s32 	%p172, %r1122, 0;
	mov.u32 	%r1143, %r1122;
	@%p172 bra 	$L__BB3_153;
	setp.eq.s32 	%p173, %r1122, 0;
	mov.b32 	%r79, 0;
	@%p173 bra 	$L__BB3_105;
	and.b32  	%r79, %r43, 2147483646;
	mov.b32 	%r1127, 0;
$L__BB3_81:
	ld.shared.u64 	%rd25, [m_Local_$_0];
	add.s64 	%rd26, %rd25, %rd24;
	ld.u32 	%r51, [%rd26+12];
	setp.lt.s32 	%p174, %r1127, %r51;
	@%p174 bra 	$L__BB3_92;
	ld.shared.u64 	%rd328, [m_Local_$_1];
	atom.global.add.u64 	%rd329, [%rd1+8], 48;
	add.s64 	%rd330, %rd329, 56;
	setp.lt.u64 	%p175, %rd330, %rd328;
	shr.u64 	%rd27, %rd329, 4;
	cvt.u32.u64 	%r1128, %rd27;
	setp.ne.s32 	%p176, %r1128, -1;
	and.pred  	%p177, %p175, %p176;
	@%p177 bra 	$L__BB3_84;
	mov.b32 	%r489, 21106;
	st.local.u32 	[%rd2], %r489;
	mov.b32 	%r1128, -1;
	mov.pred 	%p564, 0;
	bra.uni 	$L__BB3_85;
$L__BB3_84:
	shl.b64 	%rd331, %rd27, 32;
	shr.s64 	%rd332, %rd331, 28;
	add.s64 	%rd333, %rd25, %rd332;
	mov.b16 	%rs55, 0;
	st.u8 	[%rd333], %rs55;
	st.u8 	[%rd333+1], %rs55;
	mov.b32 	%r483, 3608;
	st.u32 	[%rd333+4], %r483;
	mov.b16 	%rs56, 1;
	st.u8 	[%rd333+3], %rs56;
	mov.b32 	%r484, 48;
	st.u32 	[%rd333+8], %r484;
	mov.b32 	%r485, -1;
	st.u32 	[%rd333+16], %r485;
	ld.shared.u64 	%rd334, [m_Local_$_0];
	add.s64 	%rd335, %rd334, %rd332;
	mov.b32 	%r486, 0;
	st.u32 	[%rd335+32], %r486;
	ld.shared.u64 	%rd336, [m_Local_$_0];
	add.s64 	%rd337, %rd336, %rd332;
	st.u32 	[%rd337+36], %r486;
	ld.shared.u64 	%rd338, [m_Local_$_0];
	add.s64 	%rd339, %rd338, %rd332;
	st.u32 	[%rd339+40], %r486;
	ld.local.u32 	%r487, [%rd2];
	setp.eq.s32 	%p564, %r487, 0;
$L__BB3_85:
	mov.b32 	%r1129, 0;
	not.pred 	%p179, %p564;
	@%p179 bra 	$L__BB3_91;
	setp.ne.s32 	%p180, %r1128, -1;
	@%p180 bra 	$L__BB3_88;
	mov.b32 	%r497, 21352;
	st.local.u32 	[%rd2], %r497;
	bra.uni 	$L__BB3_91;
$L__BB3_88:
	ld.shared.u64 	%rd340, [m_Local_$_0];
	mul.wide.s32 	%rd28, %r1128, 16;
	add.s64 	%rd341, %rd340, %rd28;
	st.u32 	[%rd341+40], %r51;
	ld.local.u32 	%r492, [%rd2];
	setp.ne.s32 	%p181, %r492, 0;
	@%p181 bra 	$L__BB3_91;
	ld.shared.u64 	%rd342, [m_Local_$_0];
	add.s64 	%rd343, %rd342, %rd28;
	st.u32 	[%rd343+36], %r1127;
	ld.local.u32 	%r494, [%rd2];
	setp.ne.s32 	%p182, %r494, 0;
	@%p182 bra 	$L__BB3_91;
	ld.shared.u64 	%rd344, [m_Local_$_0];
	add.s64 	%rd345, %rd344, %rd28;
	st.u32 	[%rd345+32], %r48;
	ld.local.u32 	%r495, [%rd2];
	setp.eq.s32 	%p183, %r495, 0;
	selp.b32 	%r1129, %r1128, 0, %p183;
$L__BB3_91:
	st.local.u32 	[%rd2], %r1129;
	bra.uni 	$L__BB3_93;
$L__BB3_92:
	shl.b32 	%r498, %r1127, 2;
	cvt.u64.u32 	%rd346, %r498;
	add.s64 	%rd347, %rd26, %rd346;
	mov.b32 	%r499, -1;
	st.u32 	[%rd347+32], %r499;
$L__BB3_93:
	add.s32 	%r56, %r1127, 1;
	ld.shared.u64 	%rd29, [m_Local_$_0];
	add.s64 	%rd30, %rd29, %rd24;
	ld.u32 	%r57, [%rd30+12];
	setp.lt.s32 	%p184, %r56, %r57;
	@%p184 bra 	$L__BB3_103;
	ld.shared.u64 	%rd348, [m_Local_$_1];
	atom.global.add.u64 	%rd349, [%rd1+8], 48;
	add.s64 	%rd350, %rd349, 56;
	setp.ge.u64 	%p185, %rd350, %rd348;
	shr.u64 	%rd31, %rd349, 4;
	cvt.u32.u64 	%r1130, %rd31;
	setp.eq.s32 	%p186, %r1130, -1;
	or.pred  	%p187, %p185, %p186;
	@%p187 bra 	$L__BB3_96;
	shl.b64 	%rd351, %rd31, 32;
	shr.s64 	%rd352, %rd351, 28;
	add.s64 	%rd353, %rd29, %rd352;
	mov.b16 	%rs57, 0;
	st.u8 	[%rd353], %rs57;
	st.u8 	[%rd353+1], %rs57;
	mov.b32 	%r500, 3608;
	st.u32 	[%rd353+4], %r500;
	mov.b16 	%rs58, 1;
	st.u8 	[%rd353+3], %rs58;
	mov.b32 	%r501, 48;
	st.u32 	[%rd353+8], %r501;
	mov.b32 	%r502, -1;
	st.u32 	[%rd353+16], %r502;
	ld.shared.u64 	%rd354, [m_Local_$_0];
	add.s64 	%rd355, %rd354, %rd352;
	mov.b32 	%r503, 0;
	st.u32 	[%rd355+32], %r503;
	ld.shared.u64 	%rd356, [m_Local_$_0];
	add.s64 	%rd357, %rd356, %rd352;
	st.u32 	[%rd357+36], %r503;
	ld.shared.u64 	%rd358, [m_Local_$_0];
	add.s64 	%rd359, %rd358, %rd352;
	st.u32 	[%rd359+40], %r503;
	ld.local.u32 	%r504, [%rd2];
	setp.eq.s32 	%p565, %r504, 0;
	bra.uni 	$L__BB3_97;
$L__BB3_96:
	mov.b32 	%r506, 21106;
	st.local.u32 	[%rd2], %r506;
	mov.b32 	%r1130, -1;
	mov.pred 	%p565, 0;
$L__BB3_97:
	mov.b32 	%r1131, 0;
	not.pred 	%p189, %p565;
	@%p189 bra 	$L__BB3_102;
	setp.eq.s32 	%p190, %r1130, -1;
	@%p190 bra 	$L__BB3_568;
	ld.shared.u64 	%rd360, [m_Local_$_0];
	mul.wide.s32 	%rd32, %r1130, 16;
	add.s64 	%rd361, %rd360, %rd32;
	st.u32 	[%rd361+40], %r57;
	ld.local.u32 	%r509, [%rd2];
	setp.eq.s32 	%p191, %r509, 0;
	@%p191 bra 	$L__BB3_100;
	bra.uni 	$L__BB3_102;
$L__BB3_100:
	ld.shared.u64 	%rd362, [m_Local_$_0];
	add.s64 	%rd363, %rd362, %rd32;
	st.u32 	[%rd363+36], %r56;
	ld.local.u32 	%r511, [%rd2];
	setp.ne.s32 	%p192, %r511, 0;
	@%p192 bra 	$L__BB3_102;
	ld.shared.u64 	%rd364, [m_Local_$_0];
	add.s64 	%rd365, %rd364, %rd32;
	st.u32 	[%rd365+32], %r48;
	ld.local.u32 	%r512, [%rd2];
	setp.eq.s32 	%p193, %r512, 0;
	selp.b32 	%r1131, %r1130, 0, %p193;
$L__BB3_102:
	st.local.u32 	[%rd2], %r1131;
	bra.uni 	$L__BB3_104;
$L__BB3_103:
	shl.b32 	%r515, %r56, 2;
	cvt.u64.u32 	%rd366, %r515;
	add.s64 	%rd367, %rd30, %rd366;
	mov.b32 	%r516, -1;
	st.u32 	[%rd367+32], %r516;
$L__BB3_104:
	add.s32 	%r1127, %r1127, 2;
	setp.eq.s32 	%p194, %r1127, %r79;
	@%p194 bra 	$L__BB3_105;
	bra.uni 	$L__BB3_81;
$L__BB3_105:
	and.b32  	%r517, %r1122, 1;
	setp.eq.b32 	%p195, %r517, 1;
	mov.u32 	%r1142, %r48;
	mov.u32 	%r1143, %r1122;
	@%p195 bra 	$L__BB3_153;
	ld.shared.u64 	%rd47, [m_Local_$_0];
	add.s64 	%rd48, %rd47, %rd24;
	ld.u32 	%r80, [%rd48+12];
	setp.lt.s32 	%p196, %r79, %r80;
	@%p196 bra 	$L__BB3_152;
	ld.shared.u64 	%rd368, [m_Local_$_1];
	atom.global.add.u64 	%rd369, [%rd1+8], 48;
	add.s64 	%rd370, %rd369, 56;
	setp.ge.u64 	%p197, %rd370, %rd368;
	shr.u64 	%rd49, %rd369, 4;
	cvt.u32.u64 	%r1139, %rd49;
	setp.eq.s32 	%p198, %r1139, -1;
	or.pred  	%p199, %p197, %p198;
	@%p199 bra 	$L__BB3_145;
	shl.b64 	%rd371, %rd49, 32;
	shr.s64 	%rd372, %rd371, 28;
	add.s64 	%rd373, %rd47, %rd372;
	mov.b16 	%rs59, 0;
	st.u8 	[%rd373], %rs59;
	st.u8 	[%rd373+1], %rs59;
	mov.b32 	%r518, 3608;
	st.u32 	[%rd373+4], %r518;
	mov.b16 	%rs60, 1;
	st.u8 	[%rd373+3], %rs60;
	mov.b32 	%r519, 48;
	st.u32 	[%rd373+8], %r519;
	mov.b32 	%r520, -1;
	st.u32 	[%rd373+16], %r520;
	ld.shared.u64 	%rd374, [m_Local_$_0];
	add.s64 	%rd375, %rd374, %rd372;
	mov.b32 	%r521, 0;
	st.u32 	[%rd375+32], %r521;
	ld.shared.u64 	%rd376, [m_Local_$_0];
	add.s64 	%rd377, %rd376, %rd372;
	st.u32 	[%rd377+36], %r521;
	ld.shared.u64 	%rd378, [m_Local_$_0];
	add.s64 	%rd379, %rd378, %rd372;
	st.u32 	[%rd379+40], %r521;
	ld.local.u32 	%r522, [%rd2];
	setp.eq.s32 	%p569, %r522, 0;
	bra.uni 	$L__BB3_146;
$L__BB3_109:
	atom.global.add.u64 	%rd261, [%rd1+8], 48;
	add.s64 	%rd262, %rd261, 56;
	setp.lt.u64 	%p135, %rd262, %rd992;
	shr.u64 	%rd33, %rd261, 4;
	cvt.u32.u64 	%r1142, %rd33;
	setp.ne.s32 	%p136, %r1142, -1;
	and.pred  	%p137, %p135, %p136;
	@%p137 bra 	$L__BB3_111;
	mov.b32 	%r465, 21352;
	st.local.u32 	[%rd2], %r465;
	mov.b32 	%r1143, 2;
	mov.b32 	%r1142, -1;
	mov.b32 	%r1122, 1;
	bra.uni 	$L__BB3_153;
$L__BB3_111:
	ld.shared.u64 	%rd263, [m_Local_$_0];
	shl.b64 	%rd264, %rd33, 32;
	shr.s64 	%rd34, %rd264, 28;
	add.s64 	%rd265, %rd263, %rd34;
	mov.b16 	%rs45, 0;
	st.u8 	[%rd265], %rs45;
	st.u8 	[%rd265+1], %rs45;
	mov.b32 	%r405, 2902;
	st.u32 	[%rd265+4], %r405;
	mov.b16 	%rs46, 1;
	st.u8 	[%rd265+3], %rs46;
	mov.b32 	%r406, 48;
	st.u32 	[%rd265+8], %r406;
	mov.b32 	%r407, 3;
	st.u32 	[%rd265+12], %r407;
	ld.shared.u64 	%rd35, [m_Local_$_0];
	add.s64 	%rd36, %rd35, %rd34;
	ld.u32 	%r64, [%rd36+12];
	setp.gt.s32 	%p138, %r64, 0;
	@%p138 bra 	$L__BB3_122;
	ld.shared.u64 	%rd266, [m_Local_$_1];
	atom.global.add.u64 	%rd267, [%rd1+8], 48;
	add.s64 	%rd268, %rd267, 56;
	setp.lt.u64 	%p139, %rd268, %rd266;
	shr.u64 	%rd37, %rd267, 4;
	cvt.u32.u64 	%r1132, %rd37;
	setp.ne.s32 	%p140, %r1132, -1;
	and.pred  	%p141, %p139, %p140;
	@%p141 bra 	$L__BB3_114;
	mov.b32 	%r414, 21106;
	st.local.u32 	[%rd2], %r414;
	mov.b32 	%r1132, -1;
	mov.pred 	%p566, 0;
	bra.uni 	$L__BB3_115;
$L__BB3_114:
	shl.b64 	%rd269, %rd37, 32;
	shr.s64 	%rd270, %rd269, 28;
	add.s64 	%rd271, %rd35, %rd270;
	mov.b16 	%rs47, 0;
	st.u8 	[%rd271], %rs47;
	st.u8 	[%rd271+1], %rs47;
	mov.b32 	%r408, 3608;
	st.u32 	[%rd271+4], %r408;
	mov.b16 	%rs48, 1;
	st.u8 	[%rd271+3], %rs48;
	mov.b32 	%r409, 48;
	st.u32 	[%rd271+8], %r409;
	mov.b32 	%r410, -1;
	st.u32 	[%rd271+16], %r410;
	ld.shared.u64 	%rd272, [m_Local_$_0];
	add.s64 	%rd273, %rd272, %rd270;
	mov.b32 	%r411, 0;
	st.u32 	[%rd273+32], %r411;
	ld.shared.u64 	%rd274, [m_Local_$_0];
	add.s64 	%rd275, %rd274, %rd270;
	st.u32 	[%rd275+36], %r411;
	ld.shared.u64 	%rd276, [m_Local_$_0];
	add.s64 	%rd277, %rd276, %rd270;
	st.u32 	[%rd277+40], %r411;
	ld.local.u32 	%r412, [%rd2];
	setp.eq.s32 	%p566, %r412, 0;
$L__BB3_115:
	mov.b32 	%r1133, 0;
	not.pred 	%p143, %p566;
	@%p143 bra 	$L__BB3_121;
	setp.ne.s32 	%p144, %r1132, -1;
	@%p144 bra 	$L__BB3_118;
	mov.b32 	%r422, 21352;
	st.local.u32 	[%rd2], %r422;
	bra.uni 	$L__BB3_121;
$L__BB3_118:
	ld.shared.u64 	%rd278, [m_Local_$_0];
	mul.wide.s32 	%rd38, %r1132, 16;
	add.s64 	%rd279, %rd278, %rd38;
	st.u32 	[%rd279+40], %r64;
	ld.local.u32 	%r417, [%rd2];
	setp.ne.s32 	%p145, %r417, 0;
	@%p145 bra 	$L__BB3_121;
	ld.shared.u64 	%rd280, [m_Local_$_0];
	add.s64 	%rd281, %rd280, %rd38;
	mov.b32 	%r1133, 0;
	st.u32 	[%rd281+36], %r1133;
	ld.local.u32 	%r419, [%rd2];
	setp.ne.s32 	%p146, %r419, 0;
	@%p146 bra 	$L__BB3_121;
	ld.shared.u64 	%rd282, [m_Local_$_0];
	add.s64 	%rd283, %rd282, %rd38;
	st.u32 	[%rd283+32], %r1142;
	ld.local.u32 	%r420, [%rd2];
	setp.eq.s32 	%p147, %r420, 0;
	selp.b32 	%r1133, %r1132, 0, %p147;
$L__BB3_121:
	st.local.u32 	[%rd2], %r1133;
	bra.uni 	$L__BB3_123;
$L__BB3_122:
	mov.b32 	%r423, -1;
	st.u32 	[%rd36+32], %r423;
$L__BB3_123:
	ld.shared.u64 	%rd39, [m_Local_$_0];
	add.s64 	%rd40, %rd39, %rd34;
	ld.u32 	%r69, [%rd40+12];
	setp.gt.s32 	%p148, %r69, 1;
	@%p148 bra 	$L__BB3_133;
	ld.shared.u64 	%rd284, [m_Local_$_1];
	atom.global.add.u64 	%rd285, [%rd1+8], 48;
	add.s64 	%rd286, %rd285, 56;
	setp.ge.u64 	%p149, %rd286, %rd284;
	shr.u64 	%rd41, %rd285, 4;
	cvt.u32.u64 	%r1134, %rd41;
	setp.eq.s32 	%p150, %r1134, -1;
	or.pred  	%p151, %p149, %p150;
	@%p151 bra 	$L__BB3_126;
	shl.b64 	%rd287, %rd41, 32;
	shr.s64 	%rd288, %rd287, 28;
	add.s64 	%rd289, %rd39, %rd288;
	mov.b16 	%rs49, 0;
	st.u8 	[%rd289], %rs49;
	st.u8 	[%rd289+1], %rs49;
	mov.b32 	%r424, 3608;
	st.u32 	[%rd289+4], %r424;
	mov.b16 	%rs50, 1;
	st.u8 	[%rd289+3], %rs50;
	mov.b32 	%r425, 48;
	st.u32 	[%rd289+8], %r425;
	mov.b32 	%r426, -1;
	st.u32 	[%rd289+16], %r426;
	ld.shared.u64 	%rd290, [m_Local_$_0];
	add.s64 	%rd291, %rd290, %rd288;
	mov.b32 	%r427, 0;
	st.u32 	[%rd291+32], %r427;
	ld.shared.u64 	%rd292, [m_Local_$_0];
	add.s64 	%rd293, %rd292, %rd288;
	st.u32 	[%rd293+36], %r427;
	ld.shared.u64 	%rd294, [m_Local_$_0];
	add.s64 	%rd295, %rd294, %rd288;
	st.u32 	[%rd295+40], %r427;
	ld.local.u32 	%r428, [%rd2];
	setp.eq.s32 	%p567, %r428, 0;
	bra.uni 	$L__BB3_127;
$L__BB3_126:
	mov.b32 	%r430, 21106;
	st.local.u32 	[%rd2], %r430;
	mov.b32 	%r1134, -1;
	mov.pred 	%p567, 0;
$L__BB3_127:
	mov.b32 	%r1135, 0;
	not.pred 	%p153, %p567;
	@%p153 bra 	$L__BB3_132;
	setp.eq.s32 	%p154, %r1134, -1;
	@%p154 bra 	$L__BB3_569;
	ld.shared.u64 	%rd296, [m_Local_$_0];
	mul.wide.s32 	%rd42, %r1134, 16;
	add.s64 	%rd297, %rd296, %rd42;
	st.u32 	[%rd297+40], %r69;
	ld.local.u32 	%r433, [%rd2];
	setp.eq.s32 	%p155, %r433, 0;
	@%p155 bra 	$L__BB3_130;
	bra.uni 	$L__BB3_132;
$L__BB3_130:
	ld.shared.u64 	%rd298, [m_Local_$_0];
	add.s64 	%rd299, %rd298, %rd42;
	mov.b32 	%r435, 1;
	st.u32 	[%rd299+36], %r435;
	ld.local.u32 	%r436, [%rd2];
	setp.ne.s32 	%p156, %r436, 0;
	@%p156 bra 	$L__BB3_132;
	ld.shared.u64 	%rd300, [m_Local_$_0];
	add.s64 	%rd301, %rd300, %rd42;
	st.u32 	[%rd301+32], %r1142;
	ld.local.u32 	%r437, [%rd2];
	setp.eq.s32 	%p157, %r437, 0;
	selp.b32 	%r1135, %r1134, 0, %p157;
$L__BB3_132:
	st.local.u32 	[%rd2], %r1135;
	bra.uni 	$L__BB3_134;
$L__BB3_133:
	mov.b32 	%r440, -1;
	st.u32 	[%rd40+36], %r440;
$L__BB3_134:
	ld.shared.u64 	%rd43, [m_Local_$_0];
	add.s64 	%rd44, %rd43, %rd34;
	ld.u32 	%r74, [%rd44+12];
	setp.gt.s32 	%p158, %r74, 2;
	@%p158 bra 	$L__BB3_144;
	ld.shared.u64 	%rd302, [m_Local_$_1];
	atom.global.add.u64 	%rd303, [%rd1+8], 48;
	add.s64 	%rd304, %rd303, 56;
	setp.ge.u64 	%p159, %rd304, %rd302;
	shr.u64 	%rd45, %rd303, 4;
	cvt.u32.u64 	%r1136, %rd45;
	setp.eq.s32 	%p160, %r1136, -1;
	or.pred  	%p161, %p159, %p160;
	@%p161 bra 	$L__BB3_137;
	shl.b64 	%rd305, %rd45, 32;
	shr.s64 	%rd306, %rd305, 28;
	add.s64 	%rd307, %rd43, %rd306;
	mov.b16 	%rs51, 0;
	st.u8 	[%rd307], %rs51;
	st.u8 	[%rd307+1], %rs51;
	mov.b32 	%r441, 3608;
	st.u32 	[%rd307+4], %r441;
	mov.b16 	%rs52, 1;
	st.u8 	[%rd307+3], %rs52;
	mov.b32 	%r442, 48;
	st.u32 	[%rd307+8], %r442;
	mov.b32 	%r443, -1;
	st.u32 	[%rd307+16], %r443;
	ld.shared.u64 	%rd308, [m_Local_$_0];
	add.s64 	%rd309, %rd308, %rd306;
	mov.b32 	%r444, 0;
	st.u32 	[%rd309+32], %r444;
	ld.shared.u64 	%rd310, [m_Local_$_0];
	add.s64 	%rd311, %rd310, %rd306;
	st.u32 	[%rd311+36], %r444;
	ld.shared.u64 	%rd312, [m_Local_$_0];
	add.s64 	%rd313, %rd312, %rd306;
	st.u32 	[%rd313+40], %r444;
	ld.local.u32 	%r445, [%rd2];
	setp.eq.s32 	%p568, %r445, 0;
	bra.uni 	$L__BB3_138;
$L__BB3_137:
	mov.b32 	%r447, 21106;
	st.local.u32 	[%rd2], %r447;
	mov.b32 	%r1136, -1;
	mov.pred 	%p568, 0;
$L__BB3_138:
	mov.b32 	%r1137, 0;
	not.pred 	%p163, %p568;
	@%p163 bra 	$L__BB3_143;
	setp.eq.s32 	%p164, %r1136, -1;
	@%p164 bra 	$L__BB3_570;
	ld.shared.u64 	%rd314, [m_Local_$_0];
	mul.wide.s32 	%rd46, %r1136, 16;
	add.s64 	%rd315, %rd314, %rd46;
	st.u32 	[%rd315+40], %r74;
	ld.local.u32 	%r450, [%rd2];
	setp.eq.s32 	%p165, %r450, 0;
	@%p165 bra 	$L__BB3_141;
	bra.uni 	$L__BB3_143;
$L__BB3_141:
	ld.shared.u64 	%rd316, [m_Local_$_0];
	add.s64 	%rd317, %rd316, %rd46;
	mov.b32 	%r452, 2;
	st.u32 	[%rd317+36], %r452;
	ld.local.u32 	%r453, [%rd2];
	setp.ne.s32 	%p166, %r453, 0;
	@%p166 bra 	$L__BB3_143;
	ld.shared.u64 	%rd318, [m_Local_$_0];
	add.s64 	%rd319, %rd318, %rd46;
	st.u32 	[%rd319+32], %r1142;
	ld.local.u32 	%r454, [%rd2];
	setp.eq.s32 	%p167, %r454, 0;
	selp.b32 	%r1137, %r1136, 0, %p167;
$L__BB3_143:
	st.local.u32 	[%rd2], %r1137;
	mov.b32 	%r1143, 2;
	mov.b32 	%r1122, 1;
	bra.uni 	$L__BB3_153;
$L__BB3_144:
	mov.b32 	%r461, -1;
	st.u32 	[%rd44+40], %r461;
	mov.b32 	%r1143, 2;
	mov.b32 	%r1122, 1;
	bra.uni 	$L__BB3_153;
$L__BB3_145:
	mov.b32 	%r524, 21106;
	st.local.u32 	[%rd2], %r524;
	mov.b32 	%r1139, -1;
	mov.pred 	%p569, 0;
$L__BB3_146:
	mov.b32 	%r1140, 0;
	not.pred 	%p201, %p569;
	@%p201 bra 	$L__BB3_151;
	setp.eq.s32 	%p202, %r1139, -1;
	@%p202 bra 	$L__BB3_571;
	ld.shared.u64 	%rd380, [m_Local_$_0];
	mul.wide.s32 	%rd50, %r1139, 16;
	add.s64 	%rd381, %rd380, %rd50;
	st.u32 	[%rd381+40], %r80;
	ld.local.u32 	%r527, [%rd2];
	setp.eq.s32 	%p203, %r527, 0;
	@%p203 bra 	$L__BB3_149;
	bra.uni 	$L__BB3_151;
$L__BB3_149:
	ld.shared.u64 	%rd382, [m_Local_$_0];
	add.s64 	%rd383, %rd382, %rd50;
	st.u32 	[%rd383+36], %r79;
	ld.local.u32 	%r529, [%rd2];
	setp.ne.s32 	%p204, %r529, 0;
	@%p204 bra 	$L__BB3_151;
	ld.shared.u64 	%rd384, [m_Local_$_0];
	add.s64 	%rd385, %rd384, %rd50;
	st.u32 	[%rd385+32], %r48;
	ld.local.u32 	%r530, [%rd2];
	setp.eq.s32 	%p205, %r530, 0;
	selp.b32 	%r1140, %r1139, 0, %p205;
$L__BB3_151:
	st.local.u32 	[%rd2], %r1140;
	mov.u32 	%r1142, %r48;
	mov.u32 	%r1143, %r1122;
	bra.uni 	$L__BB3_153;
$L__BB3_152:
	shl.b32 	%r533, %r79, 2;
	cvt.u64.u32 	%rd386, %r533;
	add.s64 	%rd387, %rd48, %rd386;
	mov.b32 	%r534, -1;
	st.u32 	[%rd387+32], %r534;
	mov.u32 	%r1142, %r48;
	mov.u32 	%r1143, %r1122;
$L__BB3_153:
	setp.eq.s32 	%p206, %r1122, 0;
	@%p206 bra 	$L__BB3_161;
	setp.lt.s32 	%p207, %r1143, 1;
	mov.b32 	%r1194, 0;
	@%p207 bra 	$L__BB3_402;
	not.pred 	%p208, %p1;
	@%p208 bra 	$L__BB3_567;
	mov.b32 	%r1146, 0;
	neg.s32 	%r106, %r1107;
	mul.wide.s32 	%rd449, %r1106, 16;
	mov.u32 	%r1194, %r1146;
$L__BB3_157:
	setp.ge.s32 	%p209, %r1194, %r1105;
	@%p209 bra 	$L__BB3_567;
	mov.u32 	%r1148, %r1194;
$L__BB3_159:
	setp.ne.s32 	%p210, %r1104, -1;
	@%p210 bra 	$L__BB3_175;
	mov.b32 	%r557, 21352;
	st.local.u32 	[%rd2], %r557;
	mov.b16 	%rs151, 0;
	bra.uni 	$L__BB3_187;
$L__BB3_161:
	setp.ne.s32 	%p549, %r1142, -1;
	@%p549 bra 	$L__BB3_163;
	mov.b32 	%r1103, 21352;
	st.local.u32 	[%rd2], %r1103;
	bra.uni 	$L__BB3_567;
$L__BB3_163:
	ld.shared.u64 	%rd51, [m_Local_$_0];
	mul.wide.s32 	%rd973, %r1142, 16;
	add.s64 	%rd52, %rd51, %rd973;
	ld.u32 	%r88, [%rd52+12];
	setp.gt.s32 	%p550, %r88, 0;
	@%p550 bra 	$L__BB3_174;
	ld.shared.u64 	%rd974, [m_Local_$_1];
	atom.global.add.u64 	%rd975, [%rd1+8], 48;
	add.s64 	%rd976, %rd975, 56;
	setp.lt.u64 	%p551, %rd976, %rd974;
	shr.u64 	%rd53, %rd975, 4;
	cvt.u32.u64 	%r1144, %rd53;
	setp.ne.s32 	%p552, %r1144, -1;
	and.pred  	%p553, %p551, %p552;
	@%p553 bra 	$L__BB3_166;
	mov.b32 	%r1094, 21106;
	st.local.u32 	[%rd2], %r1094;
	mov.b32 	%r1144, -1;
	mov.pred 	%p570, 0;
	bra.uni 	$L__BB3_167;
$L__BB3_166:
	shl.b64 	%rd977, %rd53, 32;
	shr.s64 	%rd978, %rd977, 28;
	add.s64 	%rd979, %rd51, %rd978;
	mov.b16 	%rs145, 0;
	st.u8 	[%rd979], %rs145;
	st.u8 	[%rd979+1], %rs145;
	mov.b32 	%r1088, 3608;
	st.u32 	[%rd979+4], %r1088;
	mov.b16 	%rs146, 1;
	st.u8 	[%rd979+3], %rs146;
	mov.b32 	%r1089, 48;
	st.u32 	[%rd979+8], %r1089;
	mov.b32 	%r1090, -1;
	st.u32 	[%rd979+16], %r1090;
	ld.shared.u64 	%rd980, [m_Local_$_0];
	add.s64 	%rd981, %rd980, %rd978;
	mov.b32 	%r1091, 0;
	st.u32 	[%rd981+32], %r1091;
	ld.shared.u64 	%rd982, [m_Local_$_0];
	add.s64 	%rd983, %rd982, %rd978;
	st.u32 	[%rd983+36], %r1091;
	ld.shared.u64 	%rd984, [m_Local_$_0];
	add.s64 	%rd985, %rd984, %rd978;
	st.u32 	[%rd985+40], %r1091;
	ld.local.u32 	%r1092, [%rd2];
	setp.eq.s32 	%p570, %r1092, 0;
$L__BB3_167:
	mov.b32 	%r1145, 0;
	not.pred 	%p555, %p570;
	@%p555 bra 	$L__BB3_173;
	setp.ne.s32 	%p556, %r1144, -1;
	@%p556 bra 	$L__BB3_170;
	mov.b32 	%r1102, 21352;
	st.local.u32 	[%rd2], %r1102;
	bra.uni 	$L__BB3_173;
$L__BB3_170:
	ld.shared.u64 	%rd986, [m_Local_$_0];
	mul.wide.s32 	%rd54, %r1144, 16;
	add.s64 	%rd987, %rd986, %rd54;
	st.u32 	[%rd987+40], %r88;
	ld.local.u32 	%r1097, [%rd2];
	setp.ne.s32 	%p557, %r1097, 0;
	@%p557 bra 	$L__BB3_173;
	ld.shared.u64 	%rd988, [m_Local_$_0];
	add.s64 	%rd989, %rd988, %rd54;
	mov.b32 	%r1145, 0;
	st.u32 	[%rd989+36], %r1145;
	ld.local.u32 	%r1099, [%rd2];
	setp.ne.s32 	%p558, %r1099, 0;
	@%p558 bra 	$L__BB3_173;
	ld.shared.u64 	%rd990, [m_Local_$_0];
	add.s64 	%rd991, %rd990, %rd54;
	st.u32 	[%rd991+32], %r1142;
	ld.local.u32 	%r1100, [%rd2];
	setp.eq.s32 	%p559, %r1100, 0;
	selp.b32 	%r1145, %r1144, 0, %p559;
$L__BB3_173:
	st.local.u32 	[%rd2], %r1145;
	bra.uni 	$L__BB3_567;
$L__BB3_174:
	st.u32 	[%rd52+32], %r321;
	bra.uni 	$L__BB3_567;
$L__BB3_175:
	ld.shared.u64 	%rd55, [m_Local_$_0];
	mul.wide.s32 	%rd388, %r1104, 16;
	add.s64 	%rd56, %rd55, %rd388;
	ld.u32 	%r539, [%rd56+12];
	setp.gt.s32 	%p211, %r1148, -1;
	setp.lt.s32 	%p212, %r1148, %r539;
	and.pred  	%p213, %p211, %p212;
	@%p213 bra 	$L__BB3_186;
	ld.shared.u64 	%rd391, [m_Local_$_1];
	atom.global.add.u64 	%rd392, [%rd1+8], 48;
	add.s64 	%rd393, %rd392, 56;
	setp.lt.u64 	%p214, %rd393, %rd391;
	shr.u64 	%rd57, %rd392, 4;
	cvt.u32.u64 	%r1149, %rd57;
	setp.ne.s32 	%p215, %r1149, -1;
	and.pred  	%p216, %p214, %p215;
	@%p216 bra 	$L__BB3_178;
	mov.b32 	%r548, 21106;
	st.local.u32 	[%rd2], %r548;
	mov.b32 	%r1149, -1;
	mov.pred 	%p571, 0;
	bra.uni 	$L__BB3_179;
$L__BB3_178:
	shl.b64 	%rd394, %rd57, 32;
	shr.s64 	%rd395, %rd394, 28;
	add.s64 	%rd396, %rd55, %rd395;
	mov.b16 	%rs61, 0;
	st.u8 	[%rd396], %rs61;
	st.u8 	[%rd396+1], %rs61;
	mov.b32 	%r542, 3608;
	st.u32 	[%rd396+4], %r542;
	mov.b16 	%rs62, 1;
	st.u8 	[%rd396+3], %rs62;
	mov.b32 	%r543, 48;
	st.u32 	[%rd396+8], %r543;
	mov.b32 	%r544, -1;
	st.u32 	[%rd396+16], %r544;
	ld.shared.u64 	%rd397, [m_Local_$_0];
	add.s64 	%rd398, %rd397, %rd395;
	mov.b32 	%r545, 0;
	st.u32 	[%rd398+32], %r545;
	ld.shared.u64 	%rd399, [m_Local_$_0];
	add.s64 	%rd400, %rd399, %rd395;
	st.u32 	[%rd400+36], %r545;
	ld.shared.u64 	%rd401, [m_Local_$_0];
	add.s64 	%rd402, %rd401, %rd395;
	st.u32 	[%rd402+40], %r545;
	ld.local.u32 	%r546, [%rd2];
	setp.eq.s32 	%p571, %r546, 0;
$L__BB3_179:
	mov.b32 	%r1150, 0;
	not.pred 	%p218, %p571;
	@%p218 bra 	$L__BB3_185;
	setp.ne.s32 	%p219, %r1149, -1;
	@%p219 bra 	$L__BB3_182;
	mov.b32 	%r556, 21352;
	st.local.u32 	[%rd2], %r556;
	bra.uni 	$L__BB3_185;
$L__BB3_182:
	ld.shared.u64 	%rd403, [m_Local_$_0];
	mul.wide.s32 	%rd58, %r1149, 16;
	add.s64 	%rd404, %rd403, %rd58;
	st.u32 	[%rd404+40], %r539;
	ld.local.u32 	%r551, [%rd2];
	setp.ne.s32 	%p220, %r551, 0;
	@%p220 bra 	$L__BB3_185;
	ld.shared.u64 	%rd405, [m_Local_$_0];
	add.s64 	%rd406, %rd405, %rd58;
	st.u32 	[%rd406+36], %r1148;
	ld.local.u32 	%r553, [%rd2];
	setp.ne.s32 	%p221, %r553, 0;
	@%p221 bra 	$L__BB3_185;
	ld.shared.u64 	%rd407, [m_Local_$_0];
	add.s64 	%rd408, %rd407, %rd58;
	st.u32 	[%rd408+32], %r1104;
	ld.local.u32 	%r554, [%rd2];
	setp.eq.s32 	%p222, %r554, 0;
	selp.b32 	%r1150, %r1149, 0, %p222;
$L__BB3_185:
	st.local.u32 	[%rd2], %r1150;
	mov.b16 	%rs151, 0;
	bra.uni 	$L__BB3_187;
$L__BB3_186:
	shl.b32 	%r540, %r1148, 2;
	add.s32 	%r541, %r540, 32;
	cvt.u64.u32 	%rd389, %r541;
	add.s64 	%rd390, %rd56, %rd389;
	ld.u8 	%rs151, [%rd390];
$L__BB3_187:
	setp.ne.s32 	%p223, %r1106, -1;
	@%p223 bra 	$L__BB3_189;
	mov.b32 	%r573, 21352;
	st.local.u32 	[%rd2], %r573;
	mov.b16 	%rs152, 0;
	bra.uni 	$L__BB3_201;
$L__BB3_189:
	ld.shared.u64 	%rd59, [m_Local_$_0];
	mul.wide.s32 	%rd409, %r1106, 16;
	add.s64 	%rd60, %rd59, %rd409;
	ld.u32 	%r101, [%rd60+12];
	setp.gt.s32 	%p224, %r101, 0;
	@%p224 bra 	$L__BB3_200;
	ld.shared.u64 	%rd410, [m_Local_$_1];
	atom.global.add.u64 	%rd411, [%rd1+8], 48;
	add.s64 	%rd412, %rd411, 56;
	setp.lt.u64 	%p225, %rd412, %rd410;
	shr.u64 	%rd61, %rd411, 4;
	cvt.u32.u64 	%r1151, %rd61;
	setp.ne.s32 	%p226, %r1151, -1;
	and.pred  	%p227, %p225, %p226;
	@%p227 bra 	$L__BB3_192;
	mov.b32 	%r564, 21106;
	st.local.u32 	[%rd2], %r564;
	mov.b32 	%r1151, -1;
	mov.pred 	%p572, 0;
	bra.uni 	$L__BB3_193;
$L__BB3_192:
	shl.b64 	%rd413, %rd61, 32;
	shr.s64 	%rd414, %rd413, 28;
	add.s64 	%rd415, %rd59, %rd414;
	mov.b16 	%rs65, 0;
	st.u8 	[%rd415], %rs65;
	st.u8 	[%rd415+1], %rs65;
	mov.b32 	%r558, 3608;
	st.u32 	[%rd415+4], %r558;
	mov.b16 	%rs66, 1;
	st.u8 	[%rd415+3], %rs66;
	mov.b32 	%r559, 48;
	st.u32 	[%rd415+8], %r559;
	mov.b32 	%r560, -1;
	st.u32 	[%rd415+16], %r560;
	ld.shared.u64 	%rd416, [m_Local_$_0];
	add.s64 	%rd417, %rd416, %rd414;
	mov.b32 	%r561, 0;
	st.u32 	[%rd417+32], %r561;
	ld.shared.u64 	%rd418, [m_Local_$_0];
	add.s64 	%rd419, %rd418, %rd414;
	st.u32 	[%rd419+36], %r561;
	ld.shared.u64 	%rd420, [m_Local_$_0];
	add.s64 	%rd421, %rd420, %rd414;
	st.u32 	[%rd421+40], %r561;
	ld.local.u32 	%r562, [%rd2];
	setp.eq.s32 	%p572, %r562, 0;
$L__BB3_193:
	mov.b32 	%r1152, 0;
	not.pred 	%p229, %p572;
	@%p229 bra 	$L__BB3_199;
	setp.ne.s32 	%p230, %r1151, -1;
	@%p230 bra 	$L__BB3_196;
	mov.b32 	%r572, 21352;
	st.local.u32 	[%rd2], %r572;
	bra.uni 	$L__BB3_199;
$L__BB3_196:
	ld.shared.u64 	%rd422, [m_Local_$_0];
	mul.wide.s32 	%rd62, %r1151, 16;
	add.s64 	%rd423, %rd422, %rd62;
	st.u32 	[%rd423+40], %r101;
	ld.local.u32 	%r567, [%rd2];
	setp.ne.s32 	%p231, %r567, 0;
	@%p231 bra 	$L__BB3_199;
	ld.shared.u64 	%rd424, [m_Local_$_0];
	add.s64 	%rd425, %rd424, %rd62;
	mov.b32 	%r1152, 0;
	st.u32 	[%rd425+36], %r1152;
	ld.local.u32 	%r569, [%rd2];
	setp.ne.s32 	%p232, %r569, 0;
	@%p232 bra 	$L__BB3_199;
	ld.shared.u64 	%rd426, [m_Local_$_0];
	add.s64 	%rd427, %rd426, %rd62;
	st.u32 	[%rd427+32], %r1106;
	ld.local.u32 	%r570, [%rd2];
	setp.eq.s32 	%p233, %r570, 0;
	selp.b32 	%r1152, %r1151, 0, %p233;
$L__BB3_199:
	st.local.u32 	[%rd2], %r1152;
	mov.b16 	%rs152, 0;
	bra.uni 	$L__BB3_201;
$L__BB3_200:
	ld.u8 	%rs152, [%rd60+32];
$L__BB3_201:
	and.b16  	%rs69, %rs152, 255;
	and.b16  	%rs70, %rs151, 255;
	setp.ne.s16 	%p234, %rs70, %rs69;
	mov.u32 	%r1162, %r1148;
	@%p234 bra 	$L__BB3_234;
	setp.lt.s32 	%p235, %r1107, 2;
	@%p235 bra 	$L__BB3_235;
	shl.b32 	%r1153, %r1148, 2;
	mov.b32 	%r1155, 0;
	mov.b32 	%r1154, 36;
	mov.u32 	%r1156, %r106;
	mov.u32 	%r1157, %r1148;
	bra.uni 	$L__BB3_205;
$L__BB3_204:
	add.s32 	%r1156, %r1156, 1;
	add.s32 	%r1154, %r1154, 4;
	add.s32 	%r1153, %r1153, 4;
	setp.eq.s32 	%p262, %r1156, -1;
	mov.u32 	%r1157, %r1162;
	@%p262 bra 	$L__BB3_235;
$L__BB3_205:
	setp.ne.s32 	%p236, %r1104, -1;
	add.s32 	%r1155, %r1155, 1;
	add.s32 	%r1162, %r1157, 1;
	@%p236 bra 	$L__BB3_207;
	mov.b32 	%r593, 21352;
	st.local.u32 	[%rd2], %r593;
	mov.b16 	%rs153, 0;
	bra.uni 	$L__BB3_219;
$L__BB3_207:
	ld.shared.u64 	%rd63, [m_Local_$_0];
	mul.wide.s32 	%rd428, %r1104, 16;
	add.s64 	%rd64, %rd63, %rd428;
	ld.u32 	%r576, [%rd64+12];
	setp.gt.s32 	%p237, %r1157, -2;
	setp.lt.s32 	%p238, %r1162, %r576;
	and.pred  	%p239, %p237, %p238;
	@%p239 bra 	$L__BB3_218;
	ld.shared.u64 	%rd431, [m_Local_$_1];
	atom.global.add.u64 	%rd432, [%rd1+8], 48;
	add.s64 	%rd433, %rd432, 56;
	setp.lt.u64 	%p240, %rd433, %rd431;
	shr.u64 	%rd65, %rd432, 4;
	cvt.u32.u64 	%r1158, %rd65;
	setp.ne.s32 	%p241, %r1158, -1;
	and.pred  	%p242, %p240, %p241;
	@%p242 bra 	$L__BB3_210;
	mov.b32 	%r584, 21106;
	st.local.u32 	[%rd2], %r584;
	mov.b32 	%r1158, -1;
	mov.pred 	%p573, 0;
	bra.uni 	$L__BB3_211;
$L__BB3_210:
	shl.b64 	%rd434, %rd65, 32;
	shr.s64 	%rd435, %rd434, 28;
	add.s64 	%rd436, %rd63, %rd435;
	mov.b16 	%rs71, 0;
	st.u8 	[%rd436], %rs71;
	st.u8 	[%rd436+1], %rs71;
	mov.b32 	%r578, 3608;
	st.u32 	[%rd436+4], %r578;
	mov.b16 	%rs72, 1;
	st.u8 	[%rd436+3], %rs72;
	mov.b32 	%r579, 48;
	st.u32 	[%rd436+8], %r579;
	mov.b32 	%r580, -1;
	st.u32 	[%rd436+16], %r580;
	ld.shared.u64 	%rd437, [m_Local_$_0];
	add.s64 	%rd438, %rd437, %rd435;
	mov.b32 	%r581, 0;
	st.u32 	[%rd438+32], %r581;
	ld.shared.u64 	%rd439, [m_Local_$_0];
	add.s64 	%rd440, %rd439, %rd435;
	st.u32 	[%rd440+36], %r581;
	ld.shared.u64 	%rd441, [m_Local_$_0];
	add.s64 	%rd442, %rd441, %rd435;
	st.u32 	[%rd442+40], %r581;
	ld.local.u32 	%r582, [%rd2];
	setp.eq.s32 	%p573, %r582, 0;
$L__BB3_211:
	mov.b32 	%r1159, 0;
	not.pred 	%p244, %p573;
	@%p244 bra 	$L__BB3_217;
	setp.ne.s32 	%p245, %r1158, -1;
	@%p245 bra 	$L__BB3_214;
	mov.b32 	%r592, 21352;
	st.local.u32 	[%rd2], %r592;
	bra.uni 	$L__BB3_217;
$L__BB3_214:
	ld.shared.u64 	%rd443, [m_Local_$_0];
	mul.wide.s32 	%rd66, %r1158, 16;
	add.s64 	%rd444, %rd443, %rd66;
	st.u32 	[%rd444+40], %r576;
	ld.local.u32 	%r587, [%rd2];
	setp.ne.s32 	%p246, %r587, 0;
	@%p246 bra 	$L__BB3_217;
	ld.shared.u64 	%rd445, [m_Local_$_0];
	add.s64 	%rd446, %rd445, %rd66;
	st.u32 	[%rd446+36], %r1162;
	ld.local.u32 	%r589, [%rd2];
	setp.ne.s32 	%p247, %r589, 0;
	@%p247 bra 	$L__BB3_217;
	ld.shared.u64 	%rd447, [m_Local_$_0];
	add.s64 	%rd448, %rd447, %rd66;
	st.u32 	[%rd448+32], %r1104;
	ld.local.u32 	%r590, [%rd2];
	setp.eq.s32 	%p248, %r590, 0;
	selp.b32 	%r1159, %r1158, 0, %p248;
$L__BB3_217:
	st.local.u32 	[%rd2], %r1159;
	mov.b16 	%rs153, 0;
	bra.uni 	$L__BB3_219;
$L__BB3_218:
	add.s32 	%r577, %r1153, 36;
	cvt.u64.u32 	%rd429, %r577;
	add.s64 	%rd430, %rd64, %rd429;
	ld.u8 	%rs153, [%rd430];
$L__BB3_219:
	setp.ne.s32 	%p249, %r1106, -1;
	@%p249 bra 	$L__BB3_221;
	mov.b32 	%r610, 21352;
	st.local.u32 	[%rd2], %r610;
	mov.b16 	%rs154, 0;
	bra.uni 	$L__BB3_233;
$L__BB3_221:
	ld.shared.u64 	%rd67, [m_Local_$_0];
	add.s64 	%rd68, %rd67, %rd449;
	ld.u32 	%r123, [%rd68+12];
	setp.lt.s32 	%p250, %r1155, %r123;
	@%p250 bra 	$L__BB3_232;
	ld.shared.u64 	%rd450, [m_Local_$_1];
	atom.global.add.u64 	%rd451, [%rd1+8], 48;
	add.s64 	%rd452, %rd451, 56;
	setp.lt.u64 	%p251, %rd452, %rd450;
	shr.u64 	%rd69, %rd451, 4;
	cvt.u32.u64 	%r1160, %rd69;
	setp.ne.s32 	%p252, %r1160, -1;
	and.pred  	%p253, %p251, %p252;
	@%p253 bra 	$L__BB3_224;
	mov.b32 	%r600, 21106;
	st.local.u32 	[%rd2], %r600;
	mov.b32 	%r1160, -1;
	mov.pred 	%p574, 0;
	bra.uni 	$L__BB3_225;
$L__BB3_224:
	shl.b64 	%rd453, %rd69, 32;
	shr.s64 	%rd454, %rd453, 28;
	add.s64 	%rd455, %rd67, %rd454;
	mov.b16 	%rs75, 0;
	st.u8 	[%rd455], %rs75;
	st.u8 	[%rd455+1], %rs75;
	mov.b32 	%r594, 3608;
	st.u32 	[%rd455+4], %r594;
	mov.b16 	%rs76, 1;
	st.u8 	[%rd455+3], %rs76;
	mov.b32 	%r595, 48;
	st.u32 	[%rd455+8], %r595;
	mov.b32 	%r596, -1;
	st.u32 	[%rd455+16], %r596;
	ld.shared.u64 	%rd456, [m_Local_$_0];
	add.s64 	%rd457, %rd456, %rd454;
	mov.b32 	%r597, 0;
	st.u32 	[%rd457+32], %r597;
	ld.shared.u64 	%rd458, [m_Local_$_0];
	add.s64 	%rd459, %rd458, %rd454;
	st.u32 	[%rd459+36], %r597;
	ld.shared.u64 	%rd460, [m_Local_$_0];
	add.s64 	%rd461, %rd460, %rd454;
	st.u32 	[%rd461+40], %r597;
	ld.local.u32 	%r598, [%rd2];
	setp.eq.s32 	%p574, %r598, 0;
$L__BB3_225:
	mov.b32 	%r1161, 0;
	not.pred 	%p255, %p574;
	@%p255 bra 	$L__BB3_231;
	setp.ne.s32 	%p256, %r1160, -1;
	@%p256 bra 	$L__BB3_228;
	mov.b32 	%r608, 21352;
	st.local.u32 	[%rd2], %r608;
	bra.uni 	$L__BB3_231;
$L__BB3_228:
	ld.shared.u64 	%rd462, [m_Local_$_0];
	mul.wide.s32 	%rd70, %r1160, 16;
	add.s64 	%rd463, %rd462, %rd70;
	st.u32 	[%rd463+40], %r123;
	ld.local.u32 	%r603, [%rd2];
	setp.ne.s32 	%p257, %r603, 0;
	@%p257 bra 	$L__BB3_231;
	ld.shared.u64 	%rd464, [m_Local_$_0];
	add.s64 	%rd465, %rd464, %rd70;
	st.u32 	[%rd465+36], %r1155;
	ld.local.u32 	%r605, [%rd2];
	setp.ne.s32 	%p258, %r605, 0;
	@%p258 bra 	$L__BB3_231;
	ld.shared.u64 	%rd466, [m_Local_$_0];
	add.s64 	%rd467, %rd466, %rd70;
	st.u32 	[%rd467+32], %r1106;
	ld.local.u32 	%r606, [%rd2];
	setp.eq.s32 	%p259, %r606, 0;
	selp.b32 	%r1161, %r1160, 0, %p259;
$L__BB3_231:
	st.local.u32 	[%rd2], %r1161;
	mov.b16 	%rs154, 0;
	bra.uni 	$L__BB3_233;
$L__BB3_232:
	add.s32 	%r609, %r1154, -32;
	cvt.u64.u32 	%rd468, %r609;
	add.s64 	%rd469, %rd68, %rd468;
	ld.u8 	%rs154, [%rd469+32];
$L__BB3_233:
	and.b16  	%rs79, %rs154, 255;
	and.b16  	%rs80, %rs153, 255;
	setp.eq.s16 	%p260, %rs80, %rs79;
	@%p260 bra 	$L__BB3_204;
$L__BB3_234:
	add.s32 	%r1148, %r1162, 1;
	setp.lt.s32 	%p261, %r1148, %r1105;
	@%p261 bra 	$L__BB3_159;
	bra.uni 	$L__BB3_567;
$L__BB3_235:
	setp.eq.s32 	%p263, %r1148, -1;
	@%p263 bra 	$L__BB3_567;
	min.s32 	%r130, %r1148, %r1105;
	sub.s32 	%r131, %r130, %r1194;
	shl.b32 	%r611, %r131, 2;
	add.s32 	%r612, %r611, 32;
	shr.s32 	%r613, %r612, 31;
	shr.u32 	%r614, %r613, 29;
	add.s32 	%r615, %r612, %r614;
	and.b32  	%r616, %r615, -8;
	sub.s32 	%r617, %r612, %r616;
	setp.eq.s32 	%p264, %r617, 0;
	sub.s32 	%r618, %r611, %r617;
	add.s32 	%r619, %r618, 40;
	selp.b32 	%r132, %r612, %r619, %p264;
	ld.shared.u64 	%rd71, [m_Local_$_1];
	and.b32  	%r620, %r132, 12;
	setp.eq.s32 	%p265, %r620, 0;
	mov.u32 	%r1163, %r132;
	@%p265 bra 	$L__BB3_238;
	shr.s32 	%r621, %r132, 31;
	shr.u32 	%r622, %r621, 28;
	add.s32 	%r623, %r132, %r622;
	and.b32  	%r624, %r623, -16;
	add.s32 	%r1163, %r624, 16;
$L__BB3_238:
	cvt.s64.s32 	%rd470, %r1163;
	atom.global.add.u64 	%rd471, [%rd1+8], %rd470;
	cvt.s64.s32 	%rd472, %r132;
	add.s64 	%rd473, %rd472, %rd471;
	add.s64 	%rd474, %rd473, 8;
	setp.lt.u64 	%p266, %rd474, %rd71;
	shr.u64 	%rd475, %rd471, 4;
	cvt.u32.u64 	%r625, %rd475;
	selp.b32 	%r135, %r625, -1, %p266;
	setp.ne.s32 	%p267, %r135, -1;
	@%p267 bra 	$L__BB3_240;
	mov.b32 	%r682, 21352;
	st.local.u32 	[%rd2], %r682;
	bra.uni 	$L__BB3_279;
$L__BB3_240:
	ld.shared.u64 	%rd476, [m_Local_$_0];
	mul.wide.s32 	%rd72, %r135, 16;
	add.s64 	%rd477, %rd476, %rd72;
	mov.b16 	%rs81, 0;
	st.u8 	[%rd477], %rs81;
	st.u8 	[%rd477+1], %rs81;
	mov.b32 	%r626, 4335;
	st.u32 	[%rd477+4], %r626;
	mov.b16 	%rs82, 1;
	st.u8 	[%rd477+3], %rs82;
	st.u32 	[%rd477+8], %r132;
	st.u32 	[%rd477+12], %r131;
	setp.lt.s32 	%p268, %r131, 1;
	@%p268 bra 	$L__BB3_279;
	add.s32 	%r628, %r1194, 1;
	setp.eq.s32 	%p269, %r130, %r628;
	mov.b32 	%r150, 0;
	@%p269 bra 	$L__BB3_267;
	mov.b32 	%r1164, 0;
$L__BB3_243:
	ld.shared.u64 	%rd73, [m_Local_$_0];
	add.s64 	%rd74, %rd73, %rd72;
	ld.u32 	%r137, [%rd74+12];
	setp.lt.s32 	%p270, %r1164, %r137;
	@%p270 bra 	$L__BB3_254;
	ld.shared.u64 	%rd478, [m_Local_$_1];
	atom.global.add.u64 	%rd479, [%rd1+8], 48;
	add.s64 	%rd480, %rd479, 56;
	setp.lt.u64 	%p271, %rd480, %rd478;
	shr.u64 	%rd75, %rd479, 4;
	cvt.u32.u64 	%r1165, %rd75;
	setp.ne.s32 	%p272, %r1165, -1;
	and.pred  	%p273, %p271, %p272;
	@%p273 bra 	$L__BB3_246;
	mov.b32 	%r636, 21106;
	st.local.u32 	[%rd2], %r636;
	mov.b32 	%r1165, -1;
	mov.pred 	%p575, 0;
	bra.uni 	$L__BB3_247;
$L__BB3_246:
	shl.b64 	%rd481, %rd75, 32;
	shr.s64 	%rd482, %rd481, 28;
	add.s64 	%rd483, %rd73, %rd482;
	mov.b16 	%rs83, 0;
	st.u8 	[%rd483], %rs83;
	st.u8 	[%rd483+1], %rs83;
	mov.b32 	%r630, 3608;
	st.u32 	[%rd483+4], %r630;
	mov.b16 	%rs84, 1;
	st.u8 	[%rd483+3], %rs84;
	mov.b32 	%r631, 48;
	st.u32 	[%rd483+8], %r631;
	mov.b32 	%r632, -1;
	st.u32 	[%rd483+16], %r632;
	ld.shared.u64 	%rd484, [m_Local_$_0];
	add.s64 	%rd485, %rd484, %rd482;
	mov.b32 	%r633, 0;
	st.u32 	[%rd485+32], %r633;
	ld.shared.u64 	%rd486, [m_Local_$_0];
	add.s64 	%rd487, %rd486, %rd482;
	st.u32 	[%rd487+36], %r633;
	ld.shared.u64 	%rd488, [m_Local_$_0];
	add.s64 	%rd489, %rd488, %rd482;
	st.u32 	[%rd489+40], %r633;
	ld.local.u32 	%r634, [%rd2];
	setp.eq.s32 	%p575, %r634, 0;
$L__BB3_247:
	mov.b32 	%r1166, 0;
	not.pred 	%p275, %p575;
	@%p275 bra 	$L__BB3_253;
	setp.ne.s32 	%p276, %r1165, -1;
	@%p276 bra 	$L__BB3_250;
	mov.b32 	%r644, 21352;
	st.local.u32 	[%rd2], %r644;
	bra.uni 	$L__BB3_253;
$L__BB3_250:
	ld.shared.u64 	%rd490, [m_Local_$_0];
	mul.wide.s32 	%rd76, %r1165, 16;
	add.s64 	%rd491, %rd490, %rd76;
	st.u32 	[%rd491+40], %r137;
	ld.local.u32 	%r639, [%rd2];
	setp.ne.s32 	%p277, %r639, 0;
	@%p277 bra 	$L__BB3_253;
	ld.shared.u64 	%rd492, [m_Local_$_0];
	add.s64 	%rd493, %rd492, %rd76;
	st.u32 	[%rd493+36], %r1164;
	ld.local.u32 	%r641, [%rd2];
	setp.ne.s32 	%p278, %r641, 0;
	@%p278 bra 	$L__BB3_253;
	ld.shared.u64 	%rd494, [m_Local_$_0];
	add.s64 	%rd495, %rd494, %rd76;
	st.u32 	[%rd495+32], %r135;
	ld.local.u32 	%r642, [%rd2];
	setp.eq.s32 	%p279, %r642, 0;
	selp.b32 	%r1166, %r1165, 0, %p279;
$L__BB3_253:
	st.local.u32 	[%rd2], %r1166;
	bra.uni 	$L__BB3_255;
$L__BB3_254:
	shl.b32 	%r645, %r1164, 2;
	cvt.u64.u32 	%rd496, %r645;
	add.s64 	%rd497, %rd74, %rd496;
	mov.b32 	%r646, 0;
	st.u32 	[%rd497+32], %r646;
$L__BB3_255:
	add.s32 	%r142, %r1164, 1;
	ld.shared.u64 	%rd77, [m_Local_$_0];
	add.s64 	%rd78, %rd77, %rd72;
	ld.u32 	%r143, [%rd78+12];
	setp.lt.s32 	%p280, %r142, %r143;
	@%p280 bra 	$L__BB3_265;
	ld.shared.u64 	%rd498, [m_Local_$_1];
	atom.global.add.u64 	%rd499, [%rd1+8], 48;
	add.s64 	%rd500, %rd499, 56;
	setp.ge.u64 	%p281, %rd500, %rd498;
	shr.u64 	%rd79, %rd499, 4;
	cvt.u32.u64 	%r1167, %rd79;
	setp.eq.s32 	%p282, %r1167, -1;
	or.pred  	%p283, %p281, %p282;
	@%p283 bra 	$L__BB3_258;
	shl.b64 	%rd501, %rd79, 32;
	shr.s64 	%rd502, %rd501, 28;
	add.s64 	%rd503, %rd77, %rd502;
	mov.b16 	%rs85, 0;
	st.u8 	[%rd503], %rs85;
	st.u8 	[%rd503+1], %rs85;
	mov.b32 	%r647, 3608;
	st.u32 	[%rd503+4], %r647;
	mov.b16 	%rs86, 1;
	st.u8 	[%rd503+3], %rs86;
	mov.b32 	%r648, 48;
	st.u32 	[%rd503+8], %r648;
	mov.b32 	%r649, -1;
	st.u32 	[%rd503+16], %r649;
	ld.shared.u64 	%rd504, [m_Local_$_0];
	add.s64 	%rd505, %rd504, %rd502;
	mov.b32 	%r650, 0;
	st.u32 	[%rd505+32], %r650;
	ld.shared.u64 	%rd506, [m_Local_$_0];
	add.s64 	%rd507, %rd506, %rd502;
	st.u32 	[%rd507+36], %r650;
	ld.shared.u64 	%rd508, [m_Local_$_0];
	add.s64 	%rd509, %rd508, %rd502;
	st.u32 	[%rd509+40], %r650;
	ld.local.u32 	%r651, [%rd2];
	setp.eq.s32 	%p576, %r651, 0;
	bra.uni 	$L__BB3_259;
$L__BB3_258:
	mov.b32 	%r653, 21106;
	st.local.u32 	[%rd2], %r653;
	mov.b32 	%r1167, -1;
	mov.pred 	%p576, 0;
$L__BB3_259:
	mov.b32 	%r1168, 0;
	not.pred 	%p285, %p576;
	@%p285 bra 	$L__BB3_264;
	setp.eq.s32 	%p286, %r1167, -1;
	@%p286 bra 	$L__BB3_572;
	ld.shared.u64 	%rd510, [m_Local_$_0];
	mul.wide.s32 	%rd80, %r1167, 16;
	add.s64 	%rd511, %rd510, %rd80;
	st.u32 	[%rd511+40], %r143;
	ld.local.u32 	%r656, [%rd2];
	setp.eq.s32 	%p287, %r656, 0;
	@%p287 bra 	$L__BB3_262;
	bra.uni 	$L__BB3_264;
$L__BB3_262:
	ld.shared.u64 	%rd512, [m_Local_$_0];
	add.s64 	%rd513, %rd512, %rd80;
	st.u32 	[%rd513+36], %r142;
	ld.local.u32 	%r658, [%rd2];
	setp.ne.s32 	%p288, %r658, 0;
	@%p288 bra 	$L__BB3_264;
	ld.shared.u64 	%rd514, [m_Local_$_0];
	add.s64 	%rd515, %rd514, %rd80;
	st.u32 	[%rd515+32], %r135;
	ld.local.u32 	%r659, [%rd2];
	setp.eq.s32 	%p289, %r659, 0;
	selp.b32 	%r1168, %r1167, 0, %p289;
$L__BB3_264:
	st.local.u32 	[%rd2], %r1168;
	bra.uni 	$L__BB3_266;
$L__BB3_265:
	shl.b32 	%r662, %r142, 2;
	cvt.u64.u32 	%rd516, %r662;
	add.s64 	%rd517, %rd78, %rd516;
	mov.b32 	%r663, 0;
	st.u32 	[%rd517+32], %r663;
$L__BB3_266:
	add.s32 	%r1164, %r1164, 2;
	and.b32  	%r150, %r131, 2147483646;
	setp.ne.s32 	%p290, %r1164, %r150;
	@%p290 bra 	$L__BB3_243;
$L__BB3_267:
	and.b32  	%r664, %r131, 1;
	setp.eq.b32 	%p291, %r664, 1;
	not.pred 	%p292, %p291;
	@%p292 bra 	$L__BB3_279;
	ld.shared.u64 	%rd81, [m_Local_$_0];
	add.s64 	%rd82, %rd81, %rd72;
	ld.u32 	%r151, [%rd82+12];
	setp.lt.s32 	%p293, %r150, %r151;
	@%p293 bra 	$L__BB3_278;
	ld.shared.u64 	%rd518, [m_Local_$_1];
	atom.global.add.u64 	%rd519, [%rd1+8], 48;
	add.s64 	%rd520, %rd519, 56;
	setp.ge.u64 	%p294, %rd520, %rd518;
	shr.u64 	%rd83, %rd519, 4;
	cvt.u32.u64 	%r1170, %rd83;
	setp.eq.s32 	%p295, %r1170, -1;
	or.pred  	%p296, %p294, %p295;
	@%p296 bra 	$L__BB3_271;
	shl.b64 	%rd521, %rd83, 32;
	shr.s64 	%rd522, %rd521, 28;
	add.s64 	%rd523, %rd81, %rd522;
	mov.b16 	%rs87, 0;
	st.u8 	[%rd523], %rs87;
	st.u8 	[%rd523+1], %rs87;
	mov.b32 	%r665, 3608;
	st.u32 	[%rd523+4], %r665;
	mov.b16 	%rs88, 1;
	st.u8 	[%rd523+3], %rs88;
	mov.b32 	%r666, 48;
	st.u32 	[%rd523+8], %r666;
	mov.b32 	%r667, -1;
	st.u32 	[%rd523+16], %r667;
	ld.shared.u64 	%rd524, [m_Local_$_0];
	add.s64 	%rd525, %rd524, %rd522;
	mov.b32 	%r668, 0;
	st.u32 	[%rd525+32], %r668;
	ld.shared.u64 	%rd526, [m_Local_$_0];
	add.s64 	%rd527, %rd526, %rd522;
	st.u32 	[%rd527+36], %r668;
	ld.shared.u64 	%rd528, [m_Local_$_0];
	add.s64 	%rd529, %rd528, %rd522;
	st.u32 	[%rd529+40], %r668;
	ld.local.u32 	%r669, [%rd2];
	setp.eq.s32 	%p577, %r669, 0;
	bra.uni 	$L__BB3_272;
$L__BB3_271:
	mov.b32 	%r671, 21106;
	st.local.u32 	[%rd2], %r671;
	mov.b32 	%r1170, -1;
	mov.pred 	%p577, 0;
$L__BB3_272:
	mov.b32 	%r1171, 0;
	not.pred 	%p298, %p577;
	@%p298 bra 	$L__BB3_277;
	setp.eq.s32 	%p299, %r1170, -1;
	@%p299 bra 	$L__BB3_573;
	ld.shared.u64 	%rd530, [m_Local_$_0];
	mul.wide.s32 	%rd84, %r1170, 16;
	add.s64 	%rd531, %rd530, %rd84;
	st.u32 	[%rd531+40], %r151;
	ld.local.u32 	%r674, [%rd2];
	setp.eq.s32 	%p300, %r674, 0;
	@%p300 bra 	$L__BB3_275;
	bra.uni 	$L__BB3_277;
$L__BB3_275:
	ld.shared.u64 	%rd532, [m_Local_$_0];
	add.s64 	%rd533, %rd532, %rd84;
	st.u32 	[%rd533+36], %r150;
	ld.local.u32 	%r676, [%rd2];
	setp.ne.s32 	%p301, %r676, 0;
	@%p301 bra 	$L__BB3_277;
	ld.shared.u64 	%rd534, [m_Local_$_0];
	add.s64 	%rd535, %rd534, %rd84;
	st.u32 	[%rd535+32], %r135;
	ld.local.u32 	%r677, [%rd2];
	setp.eq.s32 	%p302, %r677, 0;
	selp.b32 	%r1171, %r1170, 0, %p302;
$L__BB3_277:
	st.local.u32 	[%rd2], %r1171;
	bra.uni 	$L__BB3_279;
$L__BB3_278:
	shl.b32 	%r680, %r150, 2;
	cvt.u64.u32 	%rd536, %r680;
	add.s64 	%rd537, %rd82, %rd536;
	mov.b32 	%r681, 0;
	st.u32 	[%rd537+32], %r681;
$L__BB3_279:
	setp.lt.s32 	%p303, %r131, 1;
	@%p303 bra 	$L__BB3_310;
	mov.b32 	%r1172, 0;
$L__BB3_281:
	setp.ne.s32 	%p304, %r1104, -1;
	@%p304 bra 	$L__BB3_283;
	mov.b32 	%r702, 21352;
	st.local.u32 	[%rd2], %r702;
	mov.b16 	%rs155, 0;
	bra.uni 	$L__BB3_295;
$L__BB3_283:
	ld.shared.u64 	%rd85, [m_Local_$_0];
	mul.wide.s32 	%rd538, %r1104, 16;
	add.s64 	%rd86, %rd85, %rd538;
	ld.u32 	%r684, [%rd86+12];
	setp.gt.s32 	%p305, %r1194, -1;
	setp.lt.s32 	%p306, %r1194, %r684;
	and.pred  	%p307, %p305, %p306;
	@%p307 bra 	$L__BB3_294;
	ld.shared.u64 	%rd541, [m_Local_$_1];
	atom.global.add.u64 	%rd542, [%rd1+8], 48;
	add.s64 	%rd543, %rd542, 56;
	setp.lt.u64 	%p308, %rd543, %rd541;
	shr.u64 	%rd87, %rd542, 4;
	cvt.u32.u64 	%r1174, %rd87;
	setp.ne.s32 	%p309, %r1174, -1;
	and.pred  	%p310, %p308, %p309;
	@%p310 bra 	$L__BB3_286;
	mov.b32 	%r693, 21106;
	st.local.u32 	[%rd2], %r693;
	mov.b32 	%r1174, -1;
	mov.pred 	%p578, 0;
	bra.uni 	$L__BB3_287;
$L__BB3_286:
	shl.b64 	%rd544, %rd87, 32;
	shr.s64 	%rd545, %rd544, 28;
	add.s64 	%rd546, %rd85, %rd545;
	mov.b16 	%rs89, 0;
	st.u8 	[%rd546], %rs89;
	st.u8 	[%rd546+1], %rs89;
	mov.b32 	%r687, 3608;
	st.u32 	[%rd546+4], %r687;
	mov.b16 	%rs90, 1;
	st.u8 	[%rd546+3], %rs90;
	mov.b32 	%r688, 48;
	st.u32 	[%rd546+8], %r688;
	mov.b32 	%r689, -1;
	st.u32 	[%rd546+16], %r689;
	ld.shared.u64 	%rd547, [m_Local_$_0];
	add.s64 	%rd548, %rd547, %rd545;
	mov.b32 	%r690, 0;
	st.u32 	[%rd548+32], %r690;
	ld.shared.u64 	%rd549, [m_Local_$_0];
	add.s64 	%rd550, %rd549, %rd545;
	st.u32 	[%rd550+36], %r690;
	ld.shared.u64 	%rd551, [m_Local_$_0];
	add.s64 	%rd552, %rd551, %rd545;
	st.u32 	[%rd552+40], %r690;
	ld.local.u32 	%r691, [%rd2];
	setp.eq.s32 	%p578, %r691, 0;
$L__BB3_287:
	mov.b32 	%r1175, 0;
	not.pred 	%p312, %p578;
	@%p312 bra 	$L__BB3_293;
	setp.ne.s32 	%p313, %r1174, -1;
	@%p313 bra 	$L__BB3_290;
	mov.b32 	%r701, 21352;
	st.local.u32 	[%rd2], %r701;
	bra.uni 	$L__BB3_293;
$L__BB3_290:
	ld.shared.u64 	%rd553, [m_Local_$_0];
	mul.wide.s32 	%rd88, %r1174, 16;
	add.s64 	%rd554, %rd553, %rd88;
	st.u32 	[%rd554+40], %r684;
	ld.local.u32 	%r696, [%rd2];
	setp.ne.s32 	%p314, %r696, 0;
	@%p314 bra 	$L__BB3_293;
	ld.shared.u64 	%rd555, [m_Local_$_0];
	add.s64 	%rd556, %rd555, %rd88;
	st.u32 	[%rd556+36], %r1194;
	ld.local.u32 	%r698, [%rd2];
	setp.ne.s32 	%p315, %r698, 0;
	@%p315 bra 	$L__BB3_293;
	ld.shared.u64 	%rd557, [m_Local_$_0];
	add.s64 	%rd558, %rd557, %rd88;
	st.u32 	[%rd558+32], %r1104;
	ld.local.u32 	%r699, [%rd2];
	setp.eq.s32 	%p316, %r699, 0;
	selp.b32 	%r1175, %r1174, 0, %p316;
$L__BB3_293:
	st.local.u32 	[%rd2], %r1175;
	mov.b16 	%rs155, 0;
	bra.uni 	$L__BB3_295;
$L__BB3_294:
	shl.b32 	%r685, %r1194, 2;
	add.s32 	%r686, %r685, 32;
	cvt.u64.u32 	%rd539, %r686;
	add.s64 	%rd540, %rd86, %rd539;
	ld.u8 	%rs155, [%rd540];
$L__BB3_295:
	setp.ne.s32 	%p317, %r135, -1;
	@%p317 bra 	$L__BB3_297;
	mov.b32 	%r720, 21352;
	st.local.u32 	[%rd2], %r720;
	bra.uni 	$L__BB3_309;
$L__BB3_297:
	ld.shared.u64 	%rd89, [m_Local_$_0];
	mul.wide.s32 	%rd559, %r135, 16;
	add.s64 	%rd90, %rd89, %rd559;
	ld.u32 	%r163, [%rd90+12];
	setp.lt.s32 	%p318, %r1172, %r163;
	@%p318 bra 	$L__BB3_308;
	ld.shared.u64 	%rd560, [m_Local_$_1];
	atom.global.add.u64 	%rd561, [%rd1+8], 48;
	add.s64 	%rd562, %rd561, 56;
	setp.lt.u64 	%p319, %rd562, %rd560;
	shr.u64 	%rd91, %rd561, 4;
	cvt.u32.u64 	%r1176, %rd91;
	setp.ne.s32 	%p320, %r1176, -1;
	and.pred  	%p321, %p319, %p320;
	@%p321 bra 	$L__BB3_300;
	mov.b32 	%r709, 21106;
	st.local.u32 	[%rd2], %r709;
	mov.b32 	%r1176, -1;
	mov.pred 	%p579, 0;
	bra.uni 	$L__BB3_301;
$L__BB3_300:
	shl.b64 	%rd563, %rd91, 32;
	shr.s64 	%rd564, %rd563, 28;
	add.s64 	%rd565, %rd89, %rd564;
	mov.b16 	%rs93, 0;
	st.u8 	[%rd565], %rs93;
	st.u8 	[%rd565+1], %rs93;
	mov.b32 	%r703, 3608;
	st.u32 	[%rd565+4], %r703;
	mov.b16 	%rs94, 1;
	st.u8 	[%rd565+3], %rs94;
	mov.b32 	%r704, 48;
	st.u32 	[%rd565+8], %r704;
	mov.b32 	%r705, -1;
	st.u32 	[%rd565+16], %r705;
	ld.shared.u64 	%rd566, [m_Local_$_0];
	add.s64 	%rd567, %rd566, %rd564;
	mov.b32 	%r706, 0;
	st.u32 	[%rd567+32], %r706;
	ld.shared.u64 	%rd568, [m_Local_$_0];
	add.s64 	%rd569, %rd568, %rd564;
	st.u32 	[%rd569+36], %r706;
	ld.shared.u64 	%rd570, [m_Local_$_0];
	add.s64 	%rd571, %rd570, %rd564;
	st.u32 	[%rd571+40], %r706;
	ld.local.u32 	%r707, [%rd2];
	setp.eq.s32 	%p579, %r707, 0;
$L__BB3_301:
	mov.b32 	%r1177, 0;
	not.pred 	%p323, %p579;
	@%p323 bra 	$L__BB3_307;
	setp.ne.s32 	%p324, %r1176, -1;
	@%p324 bra 	$L__BB3_304;
	mov.b32 	%r717, 21352;
	st.local.u32 	[%rd2], %r717;
	bra.uni 	$L__BB3_307;
$L__BB3_304:
	ld.shared.u64 	%rd572, [m_Local_$_0];
	mul.wide.s32 	%rd92, %r1176, 16;
	add.s64 	%rd573, %rd572, %rd92;
	st.u32 	[%rd573+40], %r163;
	ld.local.u32 	%r712, [%rd2];
	setp.ne.s32 	%p325, %r712, 0;
	@%p325 bra 	$L__BB3_307;
	ld.shared.u64 	%rd574, [m_Local_$_0];
	add.s64 	%rd575, %rd574, %rd92;
	st.u32 	[%rd575+36], %r1172;
	ld.local.u32 	%r714, [%rd2];
	setp.ne.s32 	%p326, %r714, 0;
	@%p326 bra 	$L__BB3_307;
	ld.shared.u64 	%rd576, [m_Local_$_0];
	add.s64 	%rd577, %rd576, %rd92;
	st.u32 	[%rd577+32], %r135;
	ld.local.u32 	%r715, [%rd2];
	setp.eq.s32 	%p327, %r715, 0;
	selp.b32 	%r1177, %r1176, 0, %p327;
$L__BB3_307:
	st.local.u32 	[%rd2], %r1177;
	bra.uni 	$L__BB3_309;
$L__BB3_308:
	shl.b32 	%r718, %r1172, 2;
	cvt.u64.u32 	%rd578, %r718;
	add.s64 	%rd579, %rd90, %rd578;
	mov.b32 	%r719, 0;
	st.u32 	[%rd579+32], %r719;
	st.u8 	[%rd579+32], %rs155;
$L__BB3_309:
	add.s32 	%r1194, %r1194, 1;
	add.s32 	%r1172, %r1172, 1;
	setp.ne.s32 	%p328, %r1172, %r131;
	@%p328 bra 	$L__BB3_281;
$L__BB3_310:
	ld.shared.u64 	%rd580, [m_Local_$_1];
	atom.global.add.u64 	%rd581, [%rd1+8], 48;
	add.s64 	%rd582, %rd581, 56;
	setp.lt.u64 	%p329, %rd582, %rd580;
	shr.u64 	%rd583, %rd581, 4;
	cvt.u32.u64 	%r721, %rd583;
	selp.b32 	%r170, %r721, -1, %p329;
	setp.ne.s32 	%p330, %r170, -1;
	@%p330 bra 	$L__BB3_312;
	mov.b32 	%r833, 21352;
	st.local.u32 	[%rd2], %r833;
	bra.uni 	$L__BB3_387;
$L__BB3_312:
	ld.shared.u64 	%rd584, [m_Local_$_0];
	mul.wide.s32 	%rd585, %r170, 16;
	add.s64 	%rd586, %rd584, %rd585;
	mov.b16 	%rs95, 1;
	st.u8 	[%rd586], %rs95;
	mov.b16 	%rs96, 0;
	st.u8 	[%rd586+1], %rs96;
	mov.b32 	%r722, 2906;
	st.u32 	[%rd586+4], %r722;
	st.u8 	[%rd586+3], %rs95;
	mov.b32 	%r723, 48;
	st.u32 	[%rd586+8], %r723;
	mov.b32 	%r724, -1;
	st.u32 	[%rd586+16], %r724;
	ld.shared.u64 	%rd93, [m_Local_$_0];
	mul.wide.s32 	%rd94, %r135, 16;
	add.s64 	%rd587, %rd93, %rd94;
	ld.u32 	%r171, [%rd587+12];
	shl.b32 	%r725, %r171, 2;
	add.s32 	%r726, %r725, 32;
	shr.s32 	%r727, %r726, 31;
	shr.u32 	%r728, %r727, 29;
	add.s32 	%r729, %r726, %r728;
	and.b32  	%r730, %r729, -8;
	sub.s32 	%r731, %r726, %r730;
	setp.eq.s32 	%p331, %r731, 0;
	sub.s32 	%r732, %r725, %r731;
	add.s32 	%r733, %r732, 40;
	selp.b32 	%r172, %r726, %r733, %p331;
	ld.shared.u64 	%rd95, [m_Local_$_1];
	and.b32  	%r734, %r172, 12;
	setp.eq.s32 	%p332, %r734, 0;
	mov.u32 	%r1178, %r172;
	@%p332 bra 	$L__BB3_314;
	shr.s32 	%r735, %r172, 31;
	shr.u32 	%r736, %r735, 28;
	add.s32 	%r737, %r172, %r736;
	and.b32  	%r738, %r737, -16;
	add.s32 	%r1178, %r738, 16;
$L__BB3_314:
	cvt.s64.s32 	%rd588, %r1178;
	atom.global.add.u64 	%rd589, [%rd1+8], %rd588;
	cvt.s64.s32 	%rd590, %r172;
	add.s64 	%rd591, %rd590, %rd589;
	add.s64 	%rd592, %rd591, 8;
	setp.lt.u64 	%p333, %rd592, %rd95;
	shr.u64 	%rd593, %rd589, 4;
	cvt.u32.u64 	%r739, %rd593;
	selp.b32 	%r175, %r739, -1, %p333;
	setp.ne.s32 	%p334, %r175, -1;
	@%p334 bra 	$L__BB3_316;
	mov.b32 	%r795, 21352;
	st.local.u32 	[%rd2], %r795;
	bra.uni 	$L__BB3_355;
$L__BB3_316:
	mul.wide.s32 	%rd96, %r175, 16;
	add.s64 	%rd594, %rd93, %rd96;
	mov.b16 	%rs97, 0;
	st.u8 	[%rd594], %rs97;
	st.u8 	[%rd594+1], %rs97;
	mov.b32 	%r740, 4335;
	st.u32 	[%rd594+4], %r740;
	mov.b16 	%rs98, 1;
	st.u8 	[%rd594+3], %rs98;
	st.u32 	[%rd594+8], %r172;
	st.u32 	[%rd594+12], %r171;
	setp.lt.s32 	%p335, %r171, 1;
	@%p335 bra 	$L__BB3_355;
	setp.eq.s32 	%p336, %r171, 1;
	mov.b32 	%r190, 0;
	@%p336 bra 	$L__BB3_343;
	mov.b32 	%r1179, 0;
$L__BB3_319:
	ld.shared.u64 	%rd97, [m_Local_$_0];
	add.s64 	%rd98, %rd97, %rd96;
	ld.u32 	%r177, [%rd98+12];
	setp.lt.s32 	%p337, %r1179, %r177;
	@%p337 bra 	$L__BB3_330;
	ld.shared.u64 	%rd595, [m_Local_$_1];
	atom.global.add.u64 	%rd596, [%rd1+8], 48;
	add.s64 	%rd597, %rd596, 56;
	setp.lt.u64 	%p338, %rd597, %rd595;
	shr.u64 	%rd99, %rd596, 4;
	cvt.u32.u64 	%r1180, %rd99;
	setp.ne.s32 	%p339, %r1180, -1;
	and.pred  	%p340, %p338, %p339;
	@%p340 bra 	$L__BB3_322;
	mov.b32 	%r749, 21106;
	st.local.u32 	[%rd2], %r749;
	mov.b32 	%r1180, -1;
	mov.pred 	%p580, 0;
	bra.uni 	$L__BB3_323;
$L__BB3_322:
	shl.b64 	%rd598, %rd99, 32;
	shr.s64 	%rd599, %rd598, 28;
	add.s64 	%rd600, %rd97, %rd599;
	mov.b16 	%rs99, 0;
	st.u8 	[%rd600], %rs99;
	st.u8 	[%rd600+1], %rs99;
	mov.b32 	%r743, 3608;
	st.u32 	[%rd600+4], %r743;
	mov.b16 	%rs100, 1;
	st.u8 	[%rd600+3], %rs100;
	mov.b32 	%r744, 48;
	st.u32 	[%rd600+8], %r744;
	mov.b32 	%r745, -1;
	st.u32 	[%rd600+16], %r745;
	ld.shared.u64 	%rd601, [m_Local_$_0];
	add.s64 	%rd602, %rd601, %rd599;
	mov.b32 	%r746, 0;
	st.u32 	[%rd602+32], %r746;
	ld.shared.u64 	%rd603, [m_Local_$_0];
	add.s64 	%rd604, %rd603, %rd599;
	st.u32 	[%rd604+36], %r746;
	ld.shared.u64 	%rd605, [m_Local_$_0];
	add.s64 	%rd606, %rd605, %rd599;
	st.u32 	[%rd606+40], %r746;
	ld.local.u32 	%r747, [%rd2];
	setp.eq.s32 	%p580, %r747, 0;
$L__BB3_323:
	mov.b32 	%r1181, 0;
	not.pred 	%p342, %p580;
	@%p342 bra 	$L__BB3_329;
	setp.ne.s32 	%p343, %r1180, -1;
	@%p343 bra 	$L__BB3_326;
	mov.b32 	%r757, 21352;
	st.local.u32 	[%rd2], %r757;
	bra.uni 	$L__BB3_329;
$L__BB3_326:
	ld.shared.u64 	%rd607, [m_Local_$_0];
	mul.wide.s32 	%rd100, %r1180, 16;
	add.s64 	%rd608, %rd607, %rd100;
	st.u32 	[%rd608+40], %r177;
	ld.local.u32 	%r752, [%rd2];
	setp.ne.s32 	%p344, %r752, 0;
	@%p344 bra 	$L__BB3_329;
	ld.shared.u64 	%rd609, [m_Local_$_0];
	add.s64 	%rd610, %rd609, %rd100;
	st.u32 	[%rd610+36], %r1179;
	ld.local.u32 	%r754, [%rd2];
	setp.ne.s32 	%p345, %r754, 0;
	@%p345 bra 	$L__BB3_329;
	ld.shared.u64 	%rd611, [m_Local_$_0];
	add.s64 	%rd612, %rd611, %rd100;
	st.u32 	[%rd612+32], %r175;
	ld.local.u32 	%r755, [%rd2];
	setp.eq.s32 	%p346, %r755, 0;
	selp.b32 	%r1181, %r1180, 0, %p346;
$L__BB3_329:
	st.local.u32 	[%rd2], %r1181;
	bra.uni 	$L__BB3_331;
$L__BB3_330:
	shl.b32 	%r758, %r1179, 2;
	cvt.u64.u32 	%rd613, %r758;
	add.s64 	%rd614, %rd98, %rd613;
	mov.b32 	%r759, 0;
	st.u32 	[%rd614+32], %r759;
$L__BB3_331:
	add.s32 	%r182, %r1179, 1;
	ld.shared.u64 	%rd101, [m_Local_$_0];
	add.s64 	%rd102, %rd101, %rd96;
	ld.u32 	%r183, [%rd102+12];
	setp.lt.s32 	%p347, %r182, %r183;
	@%p347 bra 	$L__BB3_341;
	ld.shared.u64 	%rd615, [m_Local_$_1];
	atom.global.add.u64 	%rd616, [%rd1+8], 48;
	add.s64 	%rd617, %rd616, 56;
	setp.ge.u64 	%p348, %rd617, %rd615;
	shr.u64 	%rd103, %rd616, 4;
	cvt.u32.u64 	%r1182, %rd103;
	setp.eq.s32 	%p349, %r1182, -1;
	or.pred  	%p350, %p348, %p349;
	@%p350 bra 	$L__BB3_334;
	shl.b64 	%rd618, %rd103, 32;
	shr.s64 	%rd619, %rd618, 28;
	add.s64 	%rd620, %rd101, %rd619;
	mov.b16 	%rs101, 0;
	st.u8 	[%rd620], %rs101;
	st.u8 	[%rd620+1], %rs101;
	mov.b32 	%r760, 3608;
	st.u32 	[%rd620+4], %r760;
	mov.b16 	%rs102, 1;
	st.u8 	[%rd620+3], %rs102;
	mov.b32 	%r761, 48;
	st.u32 	[%rd620+8], %r761;
	mov.b32 	%r762, -1;
	st.u32 	[%rd620+16], %r762;
	ld.shared.u64 	%rd621, [m_Local_$_0];
	add.s64 	%rd622, %rd621, %rd619;
	mov.b32 	%r763, 0;
	st.u32 	[%rd622+32], %r763;
	ld.shared.u64 	%rd623, [m_Local_$_0];
	add.s64 	%rd624, %rd623, %rd619;
	st.u32 	[%rd624+36], %r763;
	ld.shared.u64 	%rd625, [m_Local_$_0];
	add.s64 	%rd626, %rd625, %rd619;
	st.u32 	[%rd626+40], %r763;
	ld.local.u32 	%r764, [%rd2];
	setp.eq.s32 	%p581, %r764, 0;
	bra.uni 	$L__BB3_335;
$L__BB3_334:
	mov.b32 	%r766, 21106;
	st.local.u32 	[%rd2], %r766;
	mov.b32 	%r1182, -1;
	mov.pred 	%p581, 0;
$L__BB3_335:
	mov.b32 	%r1183, 0;
	not.pred 	%p352, %p581;
	@%p352 bra 	$L__BB3_340;
	setp.eq.s32 	%p353, %r1182, -1;
	@%p353 bra 	$L__BB3_574;
	ld.shared.u64 	%rd627, [m_Local_$_0];
	mul.wide.s32 	%rd104, %r1182, 16;
	add.s64 	%rd628, %rd627, %rd104;
	st.u32 	[%rd628+40], %r183;
	ld.local.u32 	%r769, [%rd2];
	setp.eq.s32 	%p354, %r769, 0;
	@%p354 bra 	$L__BB3_338;
	bra.uni 	$L__BB3_340;
$L__BB3_338:
	ld.shared.u64 	%rd629, [m_Local_$_0];
	add.s64 	%rd630, %rd629, %rd104;
	st.u32 	[%rd630+36], %r182;
	ld.local.u32 	%r771, [%rd2];
	setp.ne.s32 	%p355, %r771, 0;
	@%p355 bra 	$L__BB3_340;
	ld.shared.u64 	%rd631, [m_Local_$_0];
	add.s64 	%rd632, %rd631, %rd104;
	st.u32 	[%rd632+32], %r175;
	ld.local.u32 	%r772, [%rd2];
	setp.eq.s32 	%p356, %r772, 0;
	selp.b32 	%r1183, %r1182, 0, %p356;
$L__BB3_340:
	st.local.u32 	[%rd2], %r1183;
	bra.uni 	$L__BB3_342;
$L__BB3_341:
	shl.b32 	%r775, %r182, 2;
	cvt.u64.u32 	%rd633, %r775;
	add.s64 	%rd634, %rd102, %rd633;
	mov.b32 	%r776, 0;
	st.u32 	[%rd634+32], %r776;
$L__BB3_342:
	add.s32 	%r1179, %r1179, 2;
	and.b32  	%r190, %r171, 2147483646;
	setp.ne.s32 	%p357, %r1179, %r190;
	@%p357 bra 	$L__BB3_319;
$L__BB3_343:
	and.b32  	%r777, %r171, 1;
	setp.eq.b32 	%p358, %r777, 1;
	not.pred 	%p359, %p358;
	@%p359 bra 	$L__BB3_355;
	ld.shared.u64 	%rd105, [m_Local_$_0];
	add.s64 	%rd106, %rd105, %rd96;
	ld.u32 	%r191, [%rd106+12];
	setp.lt.s32 	%p360, %r190, %r191;
	@%p360 bra 	$L__BB3_354;
	ld.shared.u64 	%rd635, [m_Local_$_1];
	atom.global.add.u64 	%rd636, [%rd1+8], 48;
	add.s64 	%rd637, %rd636, 56;
	setp.ge.u64 	%p361, %rd637, %rd635;
	shr.u64 	%rd107, %rd636, 4;
	cvt.u32.u64 	%r1185, %rd107;
	setp.eq.s32 	%p362, %r1185, -1;
	or.pred  	%p363, %p361, %p362;
	@%p363 bra 	$L__BB3_347;
	shl.b64 	%rd638, %rd107, 32;
	shr.s64 	%rd639, %rd638, 28;
	add.s64 	%rd640, %rd105, %rd639;
	mov.b16 	%rs103, 0;
	st.u8 	[%rd640], %rs103;
	st.u8 	[%rd640+1], %rs103;
	mov.b32 	%r778, 3608;
	st.u32 	[%rd640+4], %r778;
	mov.b16 	%rs104, 1;
	st.u8 	[%rd640+3], %rs104;
	mov.b32 	%r779, 48;
	st.u32 	[%rd640+8], %r779;
	mov.b32 	%r780, -1;
	st.u32 	[%rd640+16], %r780;
	ld.shared.u64 	%rd641, [m_Local_$_0];
	add.s64 	%rd642, %rd641, %rd639;
	mov.b32 	%r781, 0;
	st.u32 	[%rd642+32], %r781;
	ld.shared.u64 	%rd643, [m_Local_$_0];
	add.s64 	%rd644, %rd643, %rd639;
	st.u32 	[%rd644+36], %r781;
	ld.shared.u64 	%rd645, [m_Local_$_0];
	add.s64 	%rd646, %rd645, %rd639;
	st.u32 	[%rd646+40], %r781;
	ld.local.u32 	%r782, [%rd2];
	setp.eq.s32 	%p582, %r782, 0;
	bra.uni 	$L__BB3_348;
$L__BB3_347:
	mov.b32 	%r784, 21106;
	st.local.u32 	[%rd2], %r784;
	mov.b32 	%r1185, -1;
	mov.pred 	%p582, 0;
$L__BB3_348:
	mov.b32 	%r1186, 0;
	not.pred 	%p365, %p582;
	@%p365 bra 	$L__BB3_353;
	setp.eq.s32 	%p366, %r1185, -1;
	@%p366 bra 	$L__BB3_575;
	ld.shared.u64 	%rd647, [m_Local_$_0];
	mul.wide.s32 	%rd108, %r1185, 16;
	add.s64 	%rd648, %rd647, %rd108;
	st.u32 	[%rd648+40], %r191;
	ld.local.u32 	%r787, [%rd2];
	setp.eq.s32 	%p367, %r787, 0;
	@%p367 bra 	$L__BB3_351;
	bra.uni 	$L__BB3_353;
$L__BB3_351:
	ld.shared.u64 	%rd649, [m_Local_$_0];
	add.s64 	%rd650, %rd649, %rd108;
	st.u32 	[%rd650+36], %r190;
	ld.local.u32 	%r789, [%rd2];
	setp.ne.s32 	%p368, %r789, 0;
	@%p368 bra 	$L__BB3_353;
	ld.shared.u64 	%rd651, [m_Local_$_0];
	add.s64 	%rd652, %rd651, %rd108;
	st.u32 	[%rd652+32], %r175;
	ld.local.u32 	%r790, [%rd2];
	setp.eq.s32 	%p369, %r790, 0;
	selp.b32 	%r1186, %r1185, 0, %p369;
$L__BB3_353:
	st.local.u32 	[%rd2], %r1186;
	bra.uni 	$L__BB3_355;
$L__BB3_354:
	shl.b32 	%r793, %r190, 2;
	cvt.u64.u32 	%rd653, %r793;
	add.s64 	%rd654, %rd106, %rd653;
	mov.b32 	%r794, 0;
	st.u32 	[%rd654+32], %r794;
$L__BB3_355:
	setp.lt.s32 	%p370, %r171, 1;
	@%p370 bra 	$L__BB3_386;
	mov.b32 	%r1187, 0;
$L__BB3_357:
	setp.ne.s32 	%p371, %r135, -1;
	@%p371 bra 	$L__BB3_359;
	mov.b32 	%r813, 21352;
	st.local.u32 	[%rd2], %r813;
	mov.b16 	%rs156, 0;
	bra.uni 	$L__BB3_371;
$L__BB3_359:
	ld.shared.u64 	%rd109, [m_Local_$_0];
	add.s64 	%rd110, %rd109, %rd94;
	ld.u32 	%r197, [%rd110+12];
	setp.lt.s32 	%p372, %r1187, %r197;
	@%p372 bra 	$L__BB3_370;
	ld.shared.u64 	%rd655, [m_Local_$_1];
	atom.global.add.u64 	%rd656, [%rd1+8], 48;
	add.s64 	%rd657, %rd656, 56;
	setp.lt.u64 	%p373, %rd657, %rd655;
	shr.u64 	%rd111, %rd656, 4;
	cvt.u32.u64 	%r1188, %rd111;
	setp.ne.s32 	%p374, %r1188, -1;
	and.pred  	%p375, %p373, %p374;
	@%p375 bra 	$L__BB3_362;
	mov.b32 	%r803, 21106;
	st.local.u32 	[%rd2], %r803;
	mov.b32 	%r1188, -1;
	mov.pred 	%p583, 0;
	bra.uni 	$L__BB3_363;
$L__BB3_362:
	shl.b64 	%rd658, %rd111, 32;
	shr.s64 	%rd659, %rd658, 28;
	add.s64 	%rd660, %rd109, %rd659;
	mov.b16 	%rs105, 0;
	st.u8 	[%rd660], %rs105;
	st.u8 	[%rd660+1], %rs105;
	mov.b32 	%r797, 3608;
	st.u32 	[%rd660+4], %r797;
	mov.b16 	%rs106, 1;
	st.u8 	[%rd660+3], %rs106;
	mov.b32 	%r798, 48;
	st.u32 	[%rd660+8], %r798;
	mov.b32 	%r799, -1;
	st.u32 	[%rd660+16], %r799;
	ld.shared.u64 	%rd661, [m_Local_$_0];
	add.s64 	%rd662, %rd661, %rd659;
	mov.b32 	%r800, 0;
	st.u32 	[%rd662+32], %r800;
	ld.shared.u64 	%rd663, [m_Local_$_0];
	add.s64 	%rd664, %rd663, %rd659;
	st.u32 	[%rd664+36], %r800;
	ld.shared.u64 	%rd665, [m_Local_$_0];
	add.s64 	%rd666, %rd665, %rd659;
	st.u32 	[%rd666+40], %r800;
	ld.local.u32 	%r801, [%rd2];
	setp.eq.s32 	%p583, %r801, 0;
$L__BB3_363:
	mov.b32 	%r1189, 0;
	not.pred 	%p377, %p583;
	@%p377 bra 	$L__BB3_369;
	setp.ne.s32 	%p378, %r1188, -1;
	@%p378 bra 	$L__BB3_366;
	mov.b32 	%r811, 21352;
	st.local.u32 	[%rd2], %r811;
	bra.uni 	$L__BB3_369;
$L__BB3_366:
	ld.shared.u64 	%rd667, [m_Local_$_0];
	mul.wide.s32 	%rd112, %r1188, 16;
	add.s64 	%rd668, %rd667, %rd112;
	st.u32 	[%rd668+40], %r197;
	ld.local.u32 	%r806, [%rd2];
	setp.ne.s32 	%p379, %r806, 0;
	@%p379 bra 	$L__BB3_369;
	ld.shared.u64 	%rd669, [m_Local_$_0];
	add.s64 	%rd670, %rd669, %rd112;
	st.u32 	[%rd670+36], %r1187;
	ld.local.u32 	%r808, [%rd2];
	setp.ne.s32 	%p380, %r808, 0;
	@%p380 bra 	$L__BB3_369;
	ld.shared.u64 	%rd671, [m_Local_$_0];
	add.s64 	%rd672, %rd671, %rd112;
	st.u32 	[%rd672+32], %r135;
	ld.local.u32 	%r809, [%rd2];
	setp.eq.s32 	%p381, %r809, 0;
	selp.b32 	%r1189, %r1188, 0, %p381;
$L__BB3_369:
	st.local.u32 	[%rd2], %r1189;
	mov.b16 	%rs156, 0;
	bra.uni 	$L__BB3_371;
$L__BB3_370:
	shl.b32 	%r812, %r1187, 2;
	cvt.u64.u32 	%rd673, %r812;
	add.s64 	%rd674, %rd110, %rd673;
	ld.u8 	%rs156, [%rd674+32];
$L__BB3_371:
	setp.ne.s32 	%p382, %r175, -1;
	@%p382 bra 	$L__BB3_373;
	mov.b32 	%r831, 21352;
	st.local.u32 	[%rd2], %r831;
	bra.uni 	$L__BB3_385;
$L__BB3_373:
	ld.shared.u64 	%rd113, [m_Local_$_0];
	mul.wide.s32 	%rd675, %r175, 16;
	add.s64 	%rd114, %rd113, %rd675;
	ld.u32 	%r202, [%rd114+12];
	setp.lt.s32 	%p383, %r1187, %r202;
	@%p383 bra 	$L__BB3_384;
	ld.shared.u64 	%rd676, [m_Local_$_1];
	atom.global.add.u64 	%rd677, [%rd1+8], 48;
	add.s64 	%rd678, %rd677, 56;
	setp.lt.u64 	%p384, %rd678, %rd676;
	shr.u64 	%rd115, %rd677, 4;
	cvt.u32.u64 	%r1190, %rd115;
	setp.ne.s32 	%p385, %r1190, -1;
	and.pred  	%p386, %p384, %p385;
	@%p386 bra 	$L__BB3_376;
	mov.b32 	%r820, 21106;
	st.local.u32 	[%rd2], %r820;
	mov.b32 	%r1190, -1;
	mov.pred 	%p584, 0;
	bra.uni 	$L__BB3_377;
$L__BB3_376:
	shl.b64 	%rd679, %rd115, 32;
	shr.s64 	%rd680, %rd679, 28;
	add.s64 	%rd681, %rd113, %rd680;
	mov.b16 	%rs109, 0;
	st.u8 	[%rd681], %rs109;
	st.u8 	[%rd681+1], %rs109;
	mov.b32 	%r814, 3608;
	st.u32 	[%rd681+4], %r814;
	mov.b16 	%rs110, 1;
	st.u8 	[%rd681+3], %rs110;
	mov.b32 	%r815, 48;
	st.u32 	[%rd681+8], %r815;
	mov.b32 	%r816, -1;
	st.u32 	[%rd681+16], %r816;
	ld.shared.u64 	%rd682, [m_Local_$_0];
	add.s64 	%rd683, %rd682, %rd680;
	mov.b32 	%r817, 0;
	st.u32 	[%rd683+32], %r817;
	ld.shared.u64 	%rd684, [m_Local_$_0];
	add.s64 	%rd685, %rd684, %rd680;
	st.u32 	[%rd685+36], %r817;
	ld.shared.u64 	%rd686, [m_Local_$_0];
	add.s64 	%rd687, %rd686, %rd680;
	st.u32 	[%rd687+40], %r817;
	ld.local.u32 	%r818, [%rd2];
	setp.eq.s32 	%p584, %r818, 0;
$L__BB3_377:
	mov.b32 	%r1191, 0;
	not.pred 	%p388, %p584;
	@%p388 bra 	$L__BB3_383;
	setp.ne.s32 	%p389, %r1190, -1;
	@%p389 bra 	$L__BB3_380;
	mov.b32 	%r828, 21352;
	st.local.u32 	[%rd2], %r828;
	bra.uni 	$L__BB3_383;
$L__BB3_380:
	ld.shared.u64 	%rd688, [m_Local_$_0];
	mul.wide.s32 	%rd116, %r1190, 16;
	add.s64 	%rd689, %rd688, %rd116;
	st.u32 	[%rd689+40], %r202;
	ld.local.u32 	%r823, [%rd2];
	setp.ne.s32 	%p390, %r823, 0;
	@%p390 bra 	$L__BB3_383;
	ld.shared.u64 	%rd690, [m_Local_$_0];
	add.s64 	%rd691, %rd690, %rd116;
	st.u32 	[%rd691+36], %r1187;
	ld.local.u32 	%r825, [%rd2];
	setp.ne.s32 	%p391, %r825, 0;
	@%p391 bra 	$L__BB3_383;
	ld.shared.u64 	%rd692, [m_Local_$_0];
	add.s64 	%rd693, %rd692, %rd116;
	st.u32 	[%rd693+32], %r175;
	ld.local.u32 	%r826, [%rd2];
	setp.eq.s32 	%p392, %r826, 0;
	selp.b32 	%r1191, %r1190, 0, %p392;
$L__BB3_383:
	st.local.u32 	[%rd2], %r1191;
	bra.uni 	$L__BB3_385;
$L__BB3_384:
	shl.b32 	%r829, %r1187, 2;
	cvt.u64.u32 	%rd694, %r829;
	add.s64 	%rd695, %rd114, %rd694;
	mov.b32 	%r830, 0;
	st.u32 	[%rd695+32], %r830;
	st.u8 	[%rd695+32], %rs156;
$L__BB3_385:
	add.s32 	%r1187, %r1187, 1;
	setp.ne.s32 	%p393, %r1187, %r171;
	@%p393 bra 	$L__BB3_357;
$L__BB3_386:
	ld.shared.u64 	%rd696, [m_Local_$_0];
	mul.wide.s32 	%rd697, %r170, 16;
	add.s64 	%rd698, %rd696, %rd697;
	st.u32 	[%rd698+32], %r175;
	ld.shared.u64 	%rd699, [m_Local_$_0];
	add.s64 	%rd700, %rd699, %rd697;
	st.u32 	[%rd700+40], %r171;
	ld.shared.u64 	%rd701, [m_Local_$_0];
	add.s64 	%rd702, %rd701, %rd697;
	mov.b32 	%r832, 0;
	st.u32 	[%rd702+48], %r832;
$L__BB3_387:
	setp.ne.s32 	%p394, %r1142, -1;
	@%p394 bra 	$L__BB3_389;
	mov.b32 	%r850, 21352;
	st.local.u32 	[%rd2], %r850;
	bra.uni 	$L__BB3_401;
$L__BB3_389:
	ld.shared.u64 	%rd117, [m_Local_$_0];
	mul.wide.s32 	%rd703, %r1142, 16;
	add.s64 	%rd118, %rd117, %rd703;
	ld.u32 	%r208, [%rd118+12];
	setp.lt.s32 	%p395, %r1146, %r208;
	@%p395 bra 	$L__BB3_400;
	ld.shared.u64 	%rd704, [m_Local_$_1];
	atom.global.add.u64 	%rd705, [%rd1+8], 48;
	add.s64 	%rd706, %rd705, 56;
	setp.lt.u64 	%p396, %rd706, %rd704;
	shr.u64 	%rd119, %rd705, 4;
	cvt.u32.u64 	%r1192, %rd119;
	setp.ne.s32 	%p397, %r1192, -1;
	and.pred  	%p398, %p396, %p397;
	@%p398 bra 	$L__BB3_392;
	mov.b32 	%r840, 21106;
	st.local.u32 	[%rd2], %r840;
	mov.b32 	%r1192, -1;
	mov.pred 	%p585, 0;
	bra.uni 	$L__BB3_393;
$L__BB3_392:
	shl.b64 	%rd707, %rd119, 32;
	shr.s64 	%rd708, %rd707, 28;
	add.s64 	%rd709, %rd117, %rd708;
	mov.b16 	%rs111, 0;
	st.u8 	[%rd709], %rs111;
	st.u8 	[%rd709+1], %rs111;
	mov.b32 	%r834, 3608;
	st.u32 	[%rd709+4], %r834;
	mov.b16 	%rs112, 1;
	st.u8 	[%rd709+3], %rs112;
	mov.b32 	%r835, 48;
	st.u32 	[%rd709+8], %r835;
	mov.b32 	%r836, -1;
	st.u32 	[%rd709+16], %r836;
	ld.shared.u64 	%rd710, [m_Local_$_0];
	add.s64 	%rd711, %rd710, %rd708;
	mov.b32 	%r837, 0;
	st.u32 	[%rd711+32], %r837;
	ld.shared.u64 	%rd712, [m_Local_$_0];
	add.s64 	%rd713, %rd712, %rd708;
	st.u32 	[%rd713+36], %r837;
	ld.shared.u64 	%rd714, [m_Local_$_0];
	add.s64 	%rd715, %rd714, %rd708;
	st.u32 	[%rd715+40], %r837;
	ld.local.u32 	%r838, [%rd2];
	setp.eq.s32 	%p585, %r838, 0;
$L__BB3_393:
	mov.b32 	%r1193, 0;
	not.pred 	%p400, %p585;
	@%p400 bra 	$L__BB3_399;
	setp.ne.s32 	%p401, %r1192, -1;
	@%p401 bra 	$L__BB3_396;
	mov.b32 	%r848, 21352;
	st.local.u32 	[%rd2], %r848;
	bra.uni 	$L__BB3_399;
$L__BB3_396:
	ld.shared.u64 	%rd716, [m_Local_$_0];
	mul.wide.s32 	%rd120, %r1192, 16;
	add.s64 	%rd717, %rd716, %rd120;
	st.u32 	[%rd717+40], %r208;
	ld.local.u32 	%r843, [%rd2];
	setp.ne.s32 	%p402, %r843, 0;
	@%p402 bra 	$L__BB3_399;
	ld.shared.u64 	%rd718, [m_Local_$_0];
	add.s64 	%rd719, %rd718, %rd120;
	st.u32 	[%rd719+36], %r1146;
	ld.local.u32 	%r845, [%rd2];
	setp.ne.s32 	%p403, %r845, 0;
	@%p403 bra 	$L__BB3_399;
	ld.shared.u64 	%rd720, [m_Local_$_0];
	add.s64 	%rd721, %rd720, %rd120;
	st.u32 	[%rd721+32], %r1142;
	ld.local.u32 	%r846, [%rd2];
	setp.eq.s32 	%p404, %r846, 0;
	selp.b32 	%r1193, %r1192, 0, %p404;
$L__BB3_399:
	st.local.u32 	[%rd2], %r1193;
	bra.uni 	$L__BB3_401;
$L__BB3_400:
	shl.b32 	%r849, %r1146, 2;
	cvt.u64.u32 	%rd722, %r849;
	add.s64 	%rd723, %rd118, %rd722;
	st.u32 	[%rd723+32], %r170;
$L__BB3_401:
	add.s32 	%r1194, %r1148, %r1107;
	add.s32 	%r1146, %r1146, 1;
	setp.ne.s32 	%p405, %r1146, %r1143;
	@%p405 bra 	$L__BB3_157;
$L__BB3_402:
	sub.s32 	%r216, %r1105, %r1194;
	shl.b32 	%r851, %r216, 2;
	add.s32 	%r852, %r851, 32;
	shr.s32 	%r853, %r852, 31;
	shr.u32 	%r854, %r853, 29;
	add.s32 	%r855, %r852, %r854;
	and.b32  	%r856, %r855, -8;
	sub.s32 	%r857, %r852, %r856;
	setp.eq.s32 	%p406, %r857, 0;
	sub.s32 	%r858, %r851, %r857;
	add.s32 	%r859, %r858, 40;
	selp.b32 	%r217, %r852, %r859, %p406;
	ld.shared.u64 	%rd121, [m_Local_$_1];
	and.b32  	%r860, %r217, 12;
	setp.eq.s32 	%p407, %r860, 0;
	mov.u32 	%r1195, %r217;
	@%p407 bra 	$L__BB3_404;
	shr.s32 	%r861, %r217, 31;
	shr.u32 	%r862, %r861, 28;
	add.s32 	%r863, %r217, %r862;
	and.b32  	%r864, %r863, -16;
	add.s32 	%r1195, %r864, 16;
$L__BB3_404:
	cvt.s64.s32 	%rd724, %r1195;
	atom.global.add.u64 	%rd725, [%rd1+8], %rd724;
	cvt.s64.s32 	%rd726, %r217;
	add.s64 	%rd727, %rd726, %rd725;
	add.s64 	%rd728, %rd727, 8;
	setp.lt.u64 	%p408, %rd728, %rd121;
	shr.u64 	%rd729, %rd725, 4;
	cvt.u32.u64 	%r865, %rd729;
	selp.b32 	%r220, %r865, -1, %p408;
	setp.ne.s32 	%p409, %r220, -1;
	@%p409 bra 	$L__BB3_406;
	mov.b32 	%r921, 21352;
	st.local.u32 	[%rd2], %r921;
	bra.uni 	$L__BB3_445;
$L__BB3_406:
	ld.shared.u64 	%rd730, [m_Local_$_0];
	mul.wide.s32 	%rd122, %r220, 16;
	add.s64 	%rd731, %rd730, %rd122;
	mov.b16 	%rs113, 0;
	st.u8 	[%rd731], %rs113;
	st.u8 	[%rd731+1], %rs113;
	mov.b32 	%r866, 4335;
	st.u32 	[%rd731+4], %r866;
	mov.b16 	%rs114, 1;
	st.u8 	[%rd731+3], %rs114;
	st.u32 	[%rd731+8], %r217;
	st.u32 	[%rd731+12], %r216;
	setp.lt.s32 	%p410, %r216, 1;
	@%p410 bra 	$L__BB3_445;
	add.s32 	%r868, %r1194, 1;
	setp.eq.s32 	%p411, %r1105, %r868;
	mov.b32 	%r240, 0;
	@%p411 bra 	$L__BB3_433;
	and.b32  	%r240, %r216, 2147483646;
	neg.s32 	%r1197, %r240;
	mov.b32 	%r1196, 0;
	mov.u32 	%r1198, %r1196;
$L__BB3_409:
	add.s32 	%r226, %r1198, 1;
	ld.shared.u64 	%rd123, [m_Local_$_0];
	add.s64 	%rd124, %rd123, %rd122;
	ld.u32 	%r227, [%rd124+12];
	setp.lt.s32 	%p412, %r1198, %r227;
	@%p412 bra 	$L__BB3_420;
	ld.shared.u64 	%rd732, [m_Local_$_1];
	atom.global.add.u64 	%rd733, [%rd1+8], 48;
	add.s64 	%rd734, %rd733, 56;
	setp.lt.u64 	%p413, %rd734, %rd732;
	shr.u64 	%rd125, %rd733, 4;
	cvt.u32.u64 	%r1199, %rd125;
	setp.ne.s32 	%p414, %r1199, -1;
	and.pred  	%p415, %p413, %p414;
	@%p415 bra 	$L__BB3_412;
	mov.b32 	%r876, 21106;
	st.local.u32 	[%rd2], %r876;
	mov.b32 	%r1199, -1;
	mov.pred 	%p586, 0;
	bra.uni 	$L__BB3_413;
$L__BB3_412:
	shl.b64 	%rd735, %rd125, 32;
	shr.s64 	%rd736, %rd735, 28;
	add.s64 	%rd737, %rd123, %rd736;
	mov.b16 	%rs115, 0;
	st.u8 	[%rd737], %rs115;
	st.u8 	[%rd737+1], %rs115;
	mov.b32 	%r870, 3608;
	st.u32 	[%rd737+4], %r870;
	mov.b16 	%rs116, 1;
	st.u8 	[%rd737+3], %rs116;
	mov.b32 	%r871, 48;
	st.u32 	[%rd737+8], %r871;
	mov.b32 	%r872, -1;
	st.u32 	[%rd737+16], %r872;
	ld.shared.u64 	%rd738, [m_Local_$_0];
	add.s64 	%rd739, %rd738, %rd736;
	mov.b32 	%r873, 0;
	st.u32 	[%rd739+32], %r873;
	ld.shared.u64 	%rd740, [m_Local_$_0];
	add.s64 	%rd741, %rd740, %rd736;
	st.u32 	[%rd741+36], %r873;
	ld.shared.u64 	%rd742, [m_Local_$_0];
	add.s64 	%rd743, %rd742, %rd736;
	st.u32 	[%rd743+40], %r873;
	ld.local.u32 	%r874, [%rd2];
	setp.eq.s32 	%p586, %r874, 0;
$L__BB3_413:
	mov.b32 	%r1200, 0;
	not.pred 	%p417, %p586;
	@%p417 bra 	$L__BB3_419;
	setp.ne.s32 	%p418, %r1199, -1;
	@%p418 bra 	$L__BB3_416;
	mov.b32 	%r884, 21352;
	st.local.u32 	[%rd2], %r884;
	bra.uni 	$L__BB3_419;
$L__BB3_416:
	ld.shared.u64 	%rd744, [m_Local_$_0];
	mul.wide.s32 	%rd126, %r1199, 16;
	add.s64 	%rd745, %rd744, %rd126;
	st.u32 	[%rd745+40], %r227;
	ld.local.u32 	%r879, [%rd2];
	setp.ne.s32 	%p419, %r879, 0;
	@%p419 bra 	$L__BB3_419;
	ld.shared.u64 	%rd746, [m_Local_$_0];
	add.s64 	%rd747, %rd746, %rd126;
	st.u32 	[%rd747+36], %r1198;
	ld.local.u32 	%r881, [%rd2];
	setp.ne.s32 	%p420, %r881, 0;
	@%p420 bra 	$L__BB3_419;
	ld.shared.u64 	%rd748, [m_Local_$_0];
	add.s64 	%rd749, %rd748, %rd126;
	st.u32 	[%rd749+32], %r220;
	ld.local.u32 	%r882, [%rd2];
	setp.eq.s32 	%p421, %r882, 0;
	selp.b32 	%r1200, %r1199, 0, %p421;
$L__BB3_419:
	st.local.u32 	[%rd2], %r1200;
	bra.uni 	$L__BB3_421;
$L__BB3_420:
	cvt.u64.u32 	%rd750, %r1196;
	add.s64 	%rd751, %rd124, %rd750;
	mov.b32 	%r885, 0;
	st.u32 	[%rd751+32], %r885;
$L__BB3_421:
	ld.shared.u64 	%rd127, [m_Local_$_0];
	add.s64 	%rd128, %rd127, %rd122;
	ld.u32 	%r232, [%rd128+12];
	setp.lt.s32 	%p422, %r226, %r232;
	@%p422 bra 	$L__BB3_431;
	ld.shared.u64 	%rd752, [m_Local_$_1];
	atom.global.add.u64 	%rd753, [%rd1+8], 48;
	add.s64 	%rd754, %rd753, 56;
	setp.ge.u64 	%p423, %rd754, %rd752;
	shr.u64 	%rd129, %rd753, 4;
	cvt.u32.u64 	%r1201, %rd129;
	setp.eq.s32 	%p424, %r1201, -1;
	or.pred  	%p425, %p423, %p424;
	@%p425 bra 	$L__BB3_424;
	shl.b64 	%rd755, %rd129, 32;
	shr.s64 	%rd756, %rd755, 28;
	add.s64 	%rd757, %rd127, %rd756;
	mov.b16 	%rs117, 0;
	st.u8 	[%rd757], %rs117;
	st.u8 	[%rd757+1], %rs117;
	mov.b32 	%r886, 3608;
	st.u32 	[%rd757+4], %r886;
	mov.b16 	%rs118, 1;
	st.u8 	[%rd757+3], %rs118;
	mov.b32 	%r887, 48;
	st.u32 	[%rd757+8], %r887;
	mov.b32 	%r888, -1;
	st.u32 	[%rd757+16], %r888;
	ld.shared.u64 	%rd758, [m_Local_$_0];
	add.s64 	%rd759, %rd758, %rd756;
	mov.b32 	%r889, 0;
	st.u32 	[%rd759+32], %r889;
	ld.shared.u64 	%rd760, [m_Local_$_0];
	add.s64 	%rd761, %rd760, %rd756;
	st.u32 	[%rd761+36], %r889;
	ld.shared.u64 	%rd762, [m_Local_$_0];
	add.s64 	%rd763, %rd762, %rd756;
	st.u32 	[%rd763+40], %r889;
	ld.local.u32 	%r890, [%rd2];
	setp.eq.s32 	%p587, %r890, 0;
	bra.uni 	$L__BB3_425;
$L__BB3_424:
	mov.b32 	%r892, 21106;
	st.local.u32 	[%rd2], %r892;
	mov.b32 	%r1201, -1;
	mov.pred 	%p587, 0;
$L__BB3_425:
	mov.b32 	%r1202, 0;
	not.pred 	%p427, %p587;
	@%p427 bra 	$L__BB3_430;
	setp.eq.s32 	%p428, %r1201, -1;
	@%p428 bra 	$L__BB3_576;
	ld.shared.u64 	%rd764, [m_Local_$_0];
	mul.wide.s32 	%rd130, %r1201, 16;
	add.s64 	%rd765, %rd764, %rd130;
	st.u32 	[%rd765+40], %r232;
	ld.local.u32 	%r895, [%rd2];
	setp.eq.s32 	%p429, %r895, 0;
	@%p429 bra 	$L__BB3_428;
	bra.uni 	$L__BB3_430;
$L__BB3_428:
	ld.shared.u64 	%rd766, [m_Local_$_0];
	add.s64 	%rd767, %rd766, %rd130;
	st.u32 	[%rd767+36], %r226;
	ld.local.u32 	%r897, [%rd2];
	setp.ne.s32 	%p430, %r897, 0;
	@%p430 bra 	$L__BB3_430;
	ld.shared.u64 	%rd768, [m_Local_$_0];
	add.s64 	%rd769, %rd768, %rd130;
	st.u32 	[%rd769+32], %r220;
	ld.local.u32 	%r898, [%rd2];
	setp.eq.s32 	%p431, %r898, 0;
	selp.b32 	%r1202, %r1201, 0, %p431;
$L__BB3_430:
	st.local.u32 	[%rd2], %r1202;
	bra.uni 	$L__BB3_432;
$L__BB3_431:
	add.s32 	%r901, %r1196, 4;
	cvt.u64.u32 	%rd770, %r901;
	add.s64 	%rd771, %rd128, %rd770;
	mov.b32 	%r902, 0;
	st.u32 	[%rd771+32], %r902;
$L__BB3_432:
	add.s32 	%r1198, %r1198, 2;
	add.s32 	%r1197, %r1197, 2;
	add.s32 	%r1196, %r1196, 8;
	setp.ne.s32 	%p432, %r1197, 0;
	@%p432 bra 	$L__BB3_409;
$L__BB3_433:
	and.b32  	%r903, %r216, 1;
	setp.eq.b32 	%p433, %r903, 1;
	not.pred 	%p434, %p433;
	@%p434 bra 	$L__BB3_445;
	ld.shared.u64 	%rd131, [m_Local_$_0];
	add.s64 	%rd132, %rd131, %rd122;
	ld.u32 	%r241, [%rd132+12];
	setp.lt.s32 	%p435, %r240, %r241;
	@%p435 bra 	$L__BB3_444;
	ld.shared.u64 	%rd772, [m_Local_$_1];
	atom.global.add.u64 	%rd773, [%rd1+8], 48;
	add.s64 	%rd774, %rd773, 56;
	setp.ge.u64 	%p436, %rd774, %rd772;
	shr.u64 	%rd133, %rd773, 4;
	cvt.u32.u64 	%r1204, %rd133;
	setp.eq.s32 	%p437, %r1204, -1;
	or.pred  	%p438, %p436, %p437;
	@%p438 bra 	$L__BB3_437;
	shl.b64 	%rd775, %rd133, 32;
	shr.s64 	%rd776, %rd775, 28;
	add.s64 	%rd777, %rd131, %rd776;
	mov.b16 	%rs119, 0;
	st.u8 	[%rd777], %rs119;
	st.u8 	[%rd777+1], %rs119;
	mov.b32 	%r904, 3608;
	st.u32 	[%rd777+4], %r904;
	mov.b16 	%rs120, 1;
	st.u8 	[%rd777+3], %rs120;
	mov.b32 	%r905, 48;
	st.u32 	[%rd777+8], %r905;
	mov.b32 	%r906, -1;
	st.u32 	[%rd777+16], %r906;
	ld.shared.u64 	%rd778, [m_Local_$_0];
	add.s64 	%rd779, %rd778, %rd776;
	mov.b32 	%r907, 0;
	st.u32 	[%rd779+32], %r907;
	ld.shared.u64 	%rd780, [m_Local_$_0];
	add.s64 	%rd781, %rd780, %rd776;
	st.u32 	[%rd781+36], %r907;
	ld.shared.u64 	%rd782, [m_Local_$_0];
	add.s64 	%rd783, %rd782, %rd776;
	st.u32 	[%rd783+40], %r907;
	ld.local.u32 	%r908, [%rd2];
	setp.eq.s32 	%p588, %r908, 0;
	bra.uni 	$L__BB3_438;
$L__BB3_437:
	mov.b32 	%r910, 21106;
	st.local.u32 	[%rd2], %r910;
	mov.b32 	%r1204, -1;
	mov.pred 	%p588, 0;
$L__BB3_438:
	mov.b32 	%r1205, 0;
	not.pred 	%p440, %p588;
	@%p440 bra 	$L__BB3_443;
	setp.eq.s32 	%p441, %r1204, -1;
	@%p441 bra 	$L__BB3_577;
	ld.shared.u64 	%rd784, [m_Local_$_0];
	mul.wide.s32 	%rd134, %r1204, 16;
	add.s64 	%rd785, %rd784, %rd134;
	st.u32 	[%rd785+40], %r241;
	ld.local.u32 	%r913, [%rd2];
	setp.eq.s32 	%p442, %r913, 0;
	@%p442 bra 	$L__BB3_441;
	bra.uni 	$L__BB3_443;
$L__BB3_441:
	ld.shared.u64 	%rd786, [m_Local_$_0];
	add.s64 	%rd787, %rd786, %rd134;
	st.u32 	[%rd787+36], %r240;
	ld.local.u32 	%r915, [%rd2];
	setp.ne.s32 	%p443, %r915, 0;
	@%p443 bra 	$L__BB3_443;
	ld.shared.u64 	%rd788, [m_Local_$_0];
	add.s64 	%rd789, %rd788, %rd134;
	st.u32 	[%rd789+32], %r220;
	ld.local.u32 	%r916, [%rd2];
	setp.eq.s32 	%p444, %r916, 0;
	selp.b32 	%r1205, %r1204, 0, %p444;
$L__BB3_443:
	st.local.u32 	[%rd2], %r1205;
	bra.uni 	$L__BB3_445;
$L__BB3_444:
	shl.b32 	%r919, %r240, 2;
	cvt.u64.u32 	%rd790, %r919;
	add.s64 	%rd791, %rd132, %rd790;
	mov.b32 	%r920, 0;
	st.u32 	[%rd791+32], %r920;
$L__BB3_445:
	setp.lt.s32 	%p445, %r216, 1;
	@%p445 bra 	$L__BB3_476;
	mul.wide.s32 	%rd135, %r1104, 16;
	mul.wide.s32 	%rd136, %r220, 16;
	sub.s32 	%r1208, %r1194, %r1105;
	shl.b32 	%r1206, %r1194, 2;
	mov.b32 	%r1209, 0;
	mov.b32 	%r1207, 32;
$L__BB3_447:
	setp.ne.s32 	%p446, %r1104, -1;
	@%p446 bra 	$L__BB3_449;
	mov.b32 	%r941, 21352;
	st.local.u32 	[%rd2], %r941;
	mov.b16 	%rs157, 0;
	bra.uni 	$L__BB3_461;
$L__BB3_449:
	ld.shared.u64 	%rd137, [m_Local_$_0];
	add.s64 	%rd138, %rd137, %rd135;
	ld.u32 	%r924, [%rd138+12];
	setp.gt.s32 	%p447, %r1194, -1;
	setp.lt.s32 	%p448, %r1194, %r924;
	and.pred  	%p449, %p447, %p448;
	@%p449 bra 	$L__BB3_460;
	ld.shared.u64 	%rd794, [m_Local_$_1];
	atom.global.add.u64 	%rd795, [%rd1+8], 48;
	add.s64 	%rd796, %rd795, 56;
	setp.lt.u64 	%p450, %rd796, %rd794;
	shr.u64 	%rd139, %rd795, 4;
	cvt.u32.u64 	%r1211, %rd139;
	setp.ne.s32 	%p451, %r1211, -1;
	and.pred  	%p452, %p450, %p451;
	@%p452 bra 	$L__BB3_452;
	mov.b32 	%r932, 21106;
	st.local.u32 	[%rd2], %r932;
	mov.b32 	%r1211, -1;
	mov.pred 	%p589, 0;
	bra.uni 	$L__BB3_453;
$L__BB3_452:
	shl.b64 	%rd797, %rd139, 32;
	shr.s64 	%rd798, %rd797, 28;
	add.s64 	%rd799, %rd137, %rd798;
	mov.b16 	%rs121, 0;
	st.u8 	[%rd799], %rs121;
	st.u8 	[%rd799+1], %rs121;
	mov.b32 	%r926, 3608;
	st.u32 	[%rd799+4], %r926;
	mov.b16 	%rs122, 1;
	st.u8 	[%rd799+3], %rs122;
	mov.b32 	%r927, 48;
	st.u32 	[%rd799+8], %r927;
	mov.b32 	%r928, -1;
	st.u32 	[%rd799+16], %r928;
	ld.shared.u64 	%rd800, [m_Local_$_0];
	add.s64 	%rd801, %rd800, %rd798;
	mov.b32 	%r929, 0;
	st.u32 	[%rd801+32], %r929;
	ld.shared.u64 	%rd802, [m_Local_$_0];
	add.s64 	%rd803, %rd802, %rd798;
	st.u32 	[%rd803+36], %r929;
	ld.shared.u64 	%rd804, [m_Local_$_0];
	add.s64 	%rd805, %rd804, %rd798;
	st.u32 	[%rd805+40], %r929;
	ld.local.u32 	%r930, [%rd2];
	setp.eq.s32 	%p589, %r930, 0;
$L__BB3_453:
	mov.b32 	%r1212, 0;
	not.pred 	%p454, %p589;
	@%p454 bra 	$L__BB3_459;
	setp.ne.s32 	%p455, %r1211, -1;
	@%p455 bra 	$L__BB3_456;
	mov.b32 	%r940, 21352;
	st.local.u32 	[%rd2], %r940;
	bra.uni 	$L__BB3_459;
$L__BB3_456:
	ld.shared.u64 	%rd806, [m_Local_$_0];
	mul.wide.s32 	%rd140, %r1211, 16;
	add.s64 	%rd807, %rd806, %rd140;
	st.u32 	[%rd807+40], %r924;
	ld.local.u32 	%r935, [%rd2];
	setp.ne.s32 	%p456, %r935, 0;
	@%p456 bra 	$L__BB3_459;
	ld.shared.u64 	%rd808, [m_Local_$_0];
	add.s64 	%rd809, %rd808, %rd140;
	st.u32 	[%rd809+36], %r1194;
	ld.local.u32 	%r937, [%rd2];
	setp.ne.s32 	%p457, %r937, 0;
	@%p457 bra 	$L__BB3_459;
	ld.shared.u64 	%rd810, [m_Local_$_0];
	add.s64 	%rd811, %rd810, %rd140;
	st.u32 	[%rd811+32], %r1104;
	ld.local.u32 	%r938, [%rd2];
	setp.eq.s32 	%p458, %r938, 0;
	selp.b32 	%r1212, %r1211, 0, %p458;
$L__BB3_459:
	st.local.u32 	[%rd2], %r1212;
	mov.b16 	%rs157, 0;
	bra.uni 	$L__BB3_461;
$L__BB3_460:
	add.s32 	%r925, %r1206, 32;
	cvt.u64.u32 	%rd792, %r925;
	add.s64 	%rd793, %rd138, %rd792;
	ld.u8 	%rs157, [%rd793];
$L__BB3_461:
	setp.ne.s32 	%p459, %r220, -1;
	@%p459 bra 	$L__BB3_463;
	mov.b32 	%r959, 21352;
	st.local.u32 	[%rd2], %r959;
	bra.uni 	$L__BB3_475;
$L__BB3_463:
	ld.shared.u64 	%rd141, [m_Local_$_0];
	add.s64 	%rd142, %rd141, %rd136;
	ld.u32 	%r258, [%rd142+12];
	setp.lt.s32 	%p460, %r1209, %r258;
	@%p460 bra 	$L__BB3_474;
	ld.shared.u64 	%rd812, [m_Local_$_1];
	atom.global.add.u64 	%rd813, [%rd1+8], 48;
	add.s64 	%rd814, %rd813, 56;
	setp.lt.u64 	%p461, %rd814, %rd812;
	shr.u64 	%rd143, %rd813, 4;
	cvt.u32.u64 	%r1213, %rd143;
	setp.ne.s32 	%p462, %r1213, -1;
	and.pred  	%p463, %p461, %p462;
	@%p463 bra 	$L__BB3_466;
	mov.b32 	%r948, 21106;
	st.local.u32 	[%rd2], %r948;
	mov.b32 	%r1213, -1;
	mov.pred 	%p590, 0;
	bra.uni 	$L__BB3_467;
$L__BB3_466:
	shl.b64 	%rd815, %rd143, 32;
	shr.s64 	%rd816, %rd815, 28;
	add.s64 	%rd817, %rd141, %rd816;
	mov.b16 	%rs125, 0;
	st.u8 	[%rd817], %rs125;
	st.u8 	[%rd817+1], %rs125;
	mov.b32 	%r942, 3608;
	st.u32 	[%rd817+4], %r942;
	mov.b16 	%rs126, 1;
	st.u8 	[%rd817+3], %rs126;
	mov.b32 	%r943, 48;
	st.u32 	[%rd817+8], %r943;
	mov.b32 	%r944, -1;
	st.u32 	[%rd817+16], %r944;
	ld.shared.u64 	%rd818, [m_Local_$_0];
	add.s64 	%rd819, %rd818, %rd816;
	mov.b32 	%r945, 0;
	st.u32 	[%rd819+32], %r945;
	ld.shared.u64 	%rd820, [m_Local_$_0];
	add.s64 	%rd821, %rd820, %rd816;
	st.u32 	[%rd821+36], %r945;
	ld.shared.u64 	%rd822, [m_Local_$_0];
	add.s64 	%rd823, %rd822, %rd816;
	st.u32 	[%rd823+40], %r945;
	ld.local.u32 	%r946, [%rd2];
	setp.eq.s32 	%p590, %r946, 0;
$L__BB3_467:
	mov.b32 	%r1214, 0;
	not.pred 	%p465, %p590;
	@%p465 bra 	$L__BB3_473;
	setp.ne.s32 	%p466, %r1213, -1;
	@%p466 bra 	$L__BB3_470;
	mov.b32 	%r956, 21352;
	st.local.u32 	[%rd2], %r956;
	bra.uni 	$L__BB3_473;
$L__BB3_470:
	ld.shared.u64 	%rd824, [m_Local_$_0];
	mul.wide.s32 	%rd144, %r1213, 16;
	add.s64 	%rd825, %rd824, %rd144;
	st.u32 	[%rd825+40], %r258;
	ld.local.u32 	%r951, [%rd2];
	setp.ne.s32 	%p467, %r951, 0;
	@%p467 bra 	$L__BB3_473;
	ld.shared.u64 	%rd826, [m_Local_$_0];
	add.s64 	%rd827, %rd826, %rd144;
	st.u32 	[%rd827+36], %r1209;
	ld.local.u32 	%r953, [%rd2];
	setp.ne.s32 	%p468, %r953, 0;
	@%p468 bra 	$L__BB3_473;
	ld.shared.u64 	%rd828, [m_Local_$_0];
	add.s64 	%rd829, %rd828, %rd144;
	st.u32 	[%rd829+32], %r220;
	ld.local.u32 	%r954, [%rd2];
	setp.eq.s32 	%p469, %r954, 0;
	selp.b32 	%r1214, %r1213, 0, %p469;
$L__BB3_473:
	st.local.u32 	[%rd2], %r1214;
	bra.uni 	$L__BB3_475;
$L__BB3_474:
	add.s32 	%r957, %r1207, -32;
	cvt.u64.u32 	%rd830, %r957;
	add.s64 	%rd831, %rd142, %rd830;
	mov.b32 	%r958, 0;
	st.u32 	[%rd831+32], %r958;
	st.u8 	[%rd831+32], %rs157;
$L__BB3_475:
	add.s32 	%r1194, %r1194, 1;
	add.s32 	%r1209, %r1209, 1;
	add.s32 	%r1208, %r1208, 1;
	setp.ne.s32 	%p470, %r1208, 0;
	add.s32 	%r1207, %r1207, 4;
	add.s32 	%r1206, %r1206, 4;
	@%p470 bra 	$L__BB3_447;
$L__BB3_476:
	ld.shared.u64 	%rd832, [m_Local_$_1];
	atom.global.add.u64 	%rd833, [%rd1+8], 48;
	add.s64 	%rd834, %rd833, 56;
	setp.lt.u64 	%p471, %rd834, %rd832;
	shr.u64 	%rd835, %rd833, 4;
	cvt.u32.u64 	%r960, %rd835;
	selp.b32 	%r268, %r960, -1, %p471;
	setp.ne.s32 	%p472, %r268, -1;
	@%p472 bra 	$L__BB3_478;
	mov.b32 	%r1069, 21352;
	st.local.u32 	[%rd2], %r1069;
	bra.uni 	$L__BB3_553;
$L__BB3_478:
	ld.shared.u64 	%rd836, [m_Local_$_0];
	mul.wide.s32 	%rd145, %r268, 16;
	add.s64 	%rd837, %rd836, %rd145;
	mov.b16 	%rs127, 1;
	st.u8 	[%rd837], %rs127;
	mov.b16 	%rs128, 0;
	st.u8 	[%rd837+1], %rs128;
	mov.b32 	%r961, 2906;
	st.u32 	[%rd837+4], %r961;
	st.u8 	[%rd837+3], %rs127;
	mov.b32 	%r962, 48;
	st.u32 	[%rd837+8], %r962;
	mov.b32 	%r963, -1;
	st.u32 	[%rd837+16], %r963;
	ld.shared.u64 	%rd146, [m_Local_$_0];
	mul.wide.s32 	%rd147, %r220, 16;
	add.s64 	%rd838, %rd146, %rd147;
	ld.u32 	%r269, [%rd838+12];
	shl.b32 	%r964, %r269, 2;
	add.s32 	%r965, %r964, 32;
	shr.s32 	%r966, %r965, 31;
	shr.u32 	%r967, %r966, 29;
	add.s32 	%r968, %r965, %r967;
	and.b32  	%r969, %r968, -8;
	sub.s32 	%r970, %r965, %r969;
	setp.eq.s32 	%p473, %r970, 0;
	sub.s32 	%r971, %r964, %r970;
	add.s32 	%r972, %r971, 40;
	selp.b32 	%r270, %r965, %r972, %p473;
	ld.shared.u64 	%rd148, [m_Local_$_1];
	and.b32  	%r973, %r270, 12;
	setp.eq.s32 	%p474, %r973, 0;
	mov.u32 	%r1215, %r270;
	@%p474 bra 	$L__BB3_480;
	shr.s32 	%r974, %r270, 31;
	shr.u32 	%r975, %r974, 28;
	add.s32 	%r976, %r270, %r975;
	and.b32  	%r977, %r976, -16;
	add.s32 	%r1215, %r977, 16;
$L__BB3_480:
	cvt.s64.s32 	%rd839, %r1215;
	atom.global.add.u64 	%rd840, [%rd1+8], %rd839;
	cvt.s64.s32 	%rd841, %r270;
	add.s64 	%rd842, %rd841, %rd840;
	add.s64 	%rd843, %rd842, 8;
	setp.lt.u64 	%p475, %rd843, %rd148;
	shr.u64 	%rd844, %rd840, 4;
	cvt.u32.u64 	%r978, %rd844;
	selp.b32 	%r273, %r978, -1, %p475;
	setp.ne.s32 	%p476, %r273, -1;
	@%p476 bra 	$L__BB3_482;
	mov.b32 	%r1033, 21352;
	st.local.u32 	[%rd2], %r1033;
	bra.uni 	$L__BB3_521;
$L__BB3_482:
	mul.wide.s32 	%rd149, %r273, 16;
	add.s64 	%rd845, %rd146, %rd149;
	mov.b16 	%rs129, 0;
	st.u8 	[%rd845], %rs129;
	st.u8 	[%rd845+1], %rs129;
	mov.b32 	%r979, 4335;
	st.u32 	[%rd845+4], %r979;
	mov.b16 	%rs130, 1;
	st.u8 	[%rd845+3], %rs130;
	st.u32 	[%rd845+8], %r270;
	st.u32 	[%rd845+12], %r269;
	setp.lt.s32 	%p477, %r269, 1;
	@%p477 bra 	$L__BB3_521;
	setp.eq.s32 	%p478, %r269, 1;
	mov.b32 	%r293, 0;
	@%p478 bra 	$L__BB3_509;
	and.b32  	%r293, %r269, 2147483646;
	neg.s32 	%r1217, %r293;
	mov.b32 	%r1216, 0;
	mov.u32 	%r1218, %r1216;
$L__BB3_485:
	add.s32 	%r279, %r1218, 1;
	ld.shared.u64 	%rd150, [m_Local_$_0];
	add.s64 	%rd151, %rd150, %rd149;
	ld.u32 	%r280, [%rd151+12];
	setp.lt.s32 	%p479, %r1218, %r280;
	@%p479 bra 	$L__BB3_496;
	ld.shared.u64 	%rd846, [m_Local_$_1];
	atom.global.add.u64 	%rd847, [%rd1+8], 48;
	add.s64 	%rd848, %rd847, 56;
	setp.lt.u64 	%p480, %rd848, %rd846;
	shr.u64 	%rd152, %rd847, 4;
	cvt.u32.u64 	%r1219, %rd152;
	setp.ne.s32 	%p481, %r1219, -1;
	and.pred  	%p482, %p480, %p481;
	@%p482 bra 	$L__BB3_488;
	mov.b32 	%r988, 21106;
	st.local.u32 	[%rd2], %r988;
	mov.b32 	%r1219, -1;
	mov.pred 	%p591, 0;
	bra.uni 	$L__BB3_489;
$L__BB3_488:
	shl.b64 	%rd849, %rd152, 32;
	shr.s64 	%rd850, %rd849, 28;
	add.s64 	%rd851, %rd150, %rd850;
	mov.b16 	%rs131, 0;
	st.u8 	[%rd851], %rs131;
	st.u8 	[%rd851+1], %rs131;
	mov.b32 	%r982, 3608;
	st.u32 	[%rd851+4], %r982;
	mov.b16 	%rs132, 1;
	st.u8 	[%rd851+3], %rs132;
	mov.b32 	%r983, 48;
	st.u32 	[%rd851+8], %r983;
	mov.b32 	%r984, -1;
	st.u32 	[%rd851+16], %r984;
	ld.shared.u64 	%rd852, [m_Local_$_0];
	add.s64 	%rd853, %rd852, %rd850;
	mov.b32 	%r985, 0;
	st.u32 	[%rd853+32], %r985;
	ld.shared.u64 	%rd854, [m_Local_$_0];
	add.s64 	%rd855, %rd854, %rd850;
	st.u32 	[%rd855+36], %r985;
	ld.shared.u64 	%rd856, [m_Local_$_0];
	add.s64 	%rd857, %rd856, %rd850;
	st.u32 	[%rd857+40], %r985;
	ld.local.u32 	%r986, [%rd2];
	setp.eq.s32 	%p591, %r986, 0;
$L__BB3_489:
	mov.b32 	%r1220, 0;
	not.pred 	%p484, %p591;
	@%p484 bra 	$L__BB3_495;
	setp.ne.s32 	%p485, %r1219, -1;
	@%p485 bra 	$L__BB3_492;
	mov.b32 	%r996, 21352;
	st.local.u32 	[%rd2], %r996;
	bra.uni 	$L__BB3_495;
$L__BB3_492:
	ld.shared.u64 	%rd858, [m_Local_$_0];
	mul.wide.s32 	%rd153, %r1219, 16;
	add.s64 	%rd859, %rd858, %rd153;
	st.u32 	[%rd859+40], %r280;
	ld.local.u32 	%r991, [%rd2];
	setp.ne.s32 	%p486, %r991, 0;
	@%p486 bra 	$L__BB3_495;
	ld.shared.u64 	%rd860, [m_Local_$_0];
	add.s64 	%rd861, %rd860, %rd153;
	st.u32 	[%rd861+36], %r1218;
	ld.local.u32 	%r993, [%rd2];
	setp.ne.s32 	%p487, %r993, 0;
	@%p487 bra 	$L__BB3_495;
	ld.shared.u64 	%rd862, [m_Local_$_0];
	add.s64 	%rd863, %rd862, %rd153;
	st.u32 	[%rd863+32], %r273;
	ld.local.u32 	%r994, [%rd2];
	setp.eq.s32 	%p488, %r994, 0;
	selp.b32 	%r1220, %r1219, 0, %p488;
$L__BB3_495:
	st.local.u32 	[%rd2], %r1220;
	bra.uni 	$L__BB3_497;
$L__BB3_496:
	cvt.u64.u32 	%rd864, %r1216;
	add.s64 	%rd865, %rd151, %rd864;
	mov.b32 	%r997, 0;
	st.u32 	[%rd865+32], %r997;
$L__BB3_497:
	ld.shared.u64 	%rd154, [m_Local_$_0];
	add.s64 	%rd155, %rd154, %rd149;
	ld.u32 	%r285, [%rd155+12];
	setp.lt.s32 	%p489, %r279, %r285;
	@%p489 bra 	$L__BB3_507;
	ld.shared.u64 	%rd866, [m_Local_$_1];
	atom.global.add.u64 	%rd867, [%rd1+8], 48;
	add.s64 	%rd868, %rd867, 56;
	setp.ge.u64 	%p490, %rd868, %rd866;
	shr.u64 	%rd156, %rd867, 4;
	cvt.u32.u64 	%r1221, %rd156;
	setp.eq.s32 	%p491, %r1221, -1;
	or.pred  	%p492, %p490, %p491;
	@%p492 bra 	$L__BB3_500;
	shl.b64 	%rd869, %rd156, 32;
	shr.s64 	%rd870, %rd869, 28;
	add.s64 	%rd871, %rd154, %rd870;
	mov.b16 	%rs133, 0;
	st.u8 	[%rd871], %rs133;
	st.u8 	[%rd871+1], %rs133;
	mov.b32 	%r998, 3608;
	st.u32 	[%rd871+4], %r998;
	mov.b16 	%rs134, 1;
	st.u8 	[%rd871+3], %rs134;
	mov.b32 	%r999, 48;
	st.u32 	[%rd871+8], %r999;
	mov.b32 	%r1000, -1;
	st.u32 	[%rd871+16], %r1000;
	ld.shared.u64 	%rd872, [m_Local_$_0];
	add.s64 	%rd873, %rd872, %rd870;
	mov.b32 	%r1001, 0;
	st.u32 	[%rd873+32], %r1001;
	ld.shared.u64 	%rd874, [m_Local_$_0];
	add.s64 	%rd875, %rd874, %rd870;
	st.u32 	[%rd875+36], %r1001;
	ld.shared.u64 	%rd876, [m_Local_$_0];
	add.s64 	%rd877, %rd876, %rd870;
	st.u32 	[%rd877+40], %r1001;
	ld.local.u32 	%r1002, [%rd2];
	setp.eq.s32 	%p592, %r1002, 0;
	bra.uni 	$L__BB3_501;
$L__BB3_500:
	mov.b32 	%r1004, 21106;
	st.local.u32 	[%rd2], %r1004;
	mov.b32 	%r1221, -1;
	mov.pred 	%p592, 0;
$L__BB3_501:
	mov.b32 	%r1222, 0;
	not.pred 	%p494, %p592;
	@%p494 bra 	$L__BB3_506;
	setp.eq.s32 	%p495, %r1221, -1;
	@%p495 bra 	$L__BB3_578;
	ld.shared.u64 	%rd878, [m_Local_$_0];
	mul.wide.s32 	%rd157, %r1221, 16;
	add.s64 	%rd879, %rd878, %rd157;
	st.u32 	[%rd879+40], %r285;
	ld.local.u32 	%r1007, [%rd2];
	setp.eq.s32 	%p496, %r1007, 0;
	@%p496 bra 	$L__BB3_504;
	bra.uni 	$L__BB3_506;
$L__BB3_504:
	ld.shared.u64 	%rd880, [m_Local_$_0];
	add.s64 	%rd881, %rd880, %rd157;
	st.u32 	[%rd881+36], %r279;
	ld.local.u32 	%r1009, [%rd2];
	setp.ne.s32 	%p497, %r1009, 0;
	@%p497 bra 	$L__BB3_506;
	ld.shared.u64 	%rd882, [m_Local_$_0];
	add.s64 	%rd883, %rd882, %rd157;
	st.u32 	[%rd883+32], %r273;
	ld.local.u32 	%r1010, [%rd2];
	setp.eq.s32 	%p498, %r1010, 0;
	selp.b32 	%r1222, %r1221, 0, %p498;
$L__BB3_506:
	st.local.u32 	[%rd2], %r1222;
	bra.uni 	$L__BB3_508;
$L__BB3_507:
	add.s32 	%r1013, %r1216, 4;
	cvt.u64.u32 	%rd884, %r1013;
	add.s64 	%rd885, %rd155, %rd884;
	mov.b32 	%r1014, 0;
	st.u32 	[%rd885+32], %r1014;
$L__BB3_508:
	add.s32 	%r1218, %r1218, 2;
	add.s32 	%r1217, %r1217, 2;
	add.s32 	%r1216, %r1216, 8;
	setp.ne.s32 	%p499, %r1217, 0;
	@%p499 bra 	$L__BB3_485;
$L__BB3_509:
	and.b32  	%r1015, %r269, 1;
	setp.eq.b32 	%p500, %r1015, 1;
	not.pred 	%p501, %p500;
	@%p501 bra 	$L__BB3_521;
	ld.shared.u64 	%rd158, [m_Local_$_0];
	add.s64 	%rd159, %rd158, %rd149;
	ld.u32 	%r294, [%rd159+12];
	setp.lt.s32 	%p502, %r293, %r294;
	@%p502 bra 	$L__BB3_520;
	ld.shared.u64 	%rd886, [m_Local_$_1];
	atom.global.add.u64 	%rd887, [%rd1+8], 48;
	add.s64 	%rd888, %rd887, 56;
	setp.ge.u64 	%p503, %rd888, %rd886;
	shr.u64 	%rd160, %rd887, 4;
	cvt.u32.u64 	%r1224, %rd160;
	setp.eq.s32 	%p504, %r1224, -1;
	or.pred  	%p505, %p503, %p504;
	@%p505 bra 	$L__BB3_513;
	shl.b64 	%rd889, %rd160, 32;
	shr.s64 	%rd890, %rd889, 28;
	add.s64 	%rd891, %rd158, %rd890;
	mov.b16 	%rs135, 0;
	st.u8 	[%rd891], %rs135;
	st.u8 	[%rd891+1], %rs135;
	mov.b32 	%r1016, 3608;
	st.u32 	[%rd891+4], %r1016;
	mov.b16 	%rs136, 1;
	st.u8 	[%rd891+3], %rs136;
	mov.b32 	%r1017, 48;
	st.u32 	[%rd891+8], %r1017;
	mov.b32 	%r1018, -1;
	st.u32 	[%rd891+16], %r1018;
	ld.shared.u64 	%rd892, [m_Local_$_0];
	add.s64 	%rd893, %rd892, %rd890;
	mov.b32 	%r1019, 0;
	st.u32 	[%rd893+32], %r1019;
	ld.shared.u64 	%rd894, [m_Local_$_0];
	add.s64 	%rd895, %rd894, %rd890;
	st.u32 	[%rd895+36], %r1019;
	ld.shared.u64 	%rd896, [m_Local_$_0];
	add.s64 	%rd897, %rd896, %rd890;
	st.u32 	[%rd897+40], %r1019;
	ld.local.u32 	%r1020, [%rd2];
	setp.eq.s32 	%p593, %r1020, 0;
	bra.uni 	$L__BB3_514;
$L__BB3_513:
	mov.b32 	%r1022, 21106;
	st.local.u32 	[%rd2], %r1022;
	mov.b32 	%r1224, -1;
	mov.pred 	%p593, 0;
$L__BB3_514:
	mov.b32 	%r1225, 0;
	not.pred 	%p507, %p593;
	@%p507 bra 	$L__BB3_519;
	setp.eq.s32 	%p508, %r1224, -1;
	@%p508 bra 	$L__BB3_579;
	ld.shared.u64 	%rd898, [m_Local_$_0];
	mul.wide.s32 	%rd161, %r1224, 16;
	add.s64 	%rd899, %rd898, %rd161;
	st.u32 	[%rd899+40], %r294;
	ld.local.u32 	%r1025, [%rd2];
	setp.eq.s32 	%p509, %r1025, 0;
	@%p509 bra 	$L__BB3_517;
	bra.uni 	$L__BB3_519;
$L__BB3_517:
	ld.shared.u64 	%rd900, [m_Local_$_0];
	add.s64 	%rd901, %rd900, %rd161;
	st.u32 	[%rd901+36], %r293;
	ld.local.u32 	%r1027, [%rd2];
	setp.ne.s32 	%p510, %r1027, 0;
	@%p510 bra 	$L__BB3_519;
	ld.shared.u64 	%rd902, [m_Local_$_0];
	add.s64 	%rd903, %rd902, %rd161;
	st.u32 	[%rd903+32], %r273;
	ld.local.u32 	%r1028, [%rd2];
	setp.eq.s32 	%p511, %r1028, 0;
	selp.b32 	%r1225, %r1224, 0, %p511;
$L__BB3_519:
	st.local.u32 	[%rd2], %r1225;
	bra.uni 	$L__BB3_521;
$L__BB3_520:
	shl.b32 	%r1031, %r293, 2;
	cvt.u64.u32 	%rd904, %r1031;
	add.s64 	%rd905, %rd159, %rd904;
	mov.b32 	%r1032, 0;
	st.u32 	[%rd905+32], %r1032;
$L__BB3_521:
	setp.lt.s32 	%p512, %r269, 1;
	@%p512 bra 	$L__BB3_552;
	mul.wide.s32 	%rd162, %r273, 16;
	neg.s32 	%r1227, %r269;
	mov.b32 	%r1226, 0;
	mov.u32 	%r1228, %r1226;
$L__BB3_523:
	setp.ne.s32 	%p513, %r220, -1;
	@%p513 bra 	$L__BB3_525;
	mov.b32 	%r1050, 21352;
	st.local.u32 	[%rd2], %r1050;
	mov.b16 	%rs158, 0;
	bra.uni 	$L__BB3_537;
$L__BB3_525:
	ld.shared.u64 	%rd163, [m_Local_$_0];
	add.s64 	%rd164, %rd163, %rd147;
	ld.u32 	%r303, [%rd164+12];
	setp.lt.s32 	%p514, %r1228, %r303;
	@%p514 bra 	$L__BB3_536;
	ld.shared.u64 	%rd906, [m_Local_$_1];
	atom.global.add.u64 	%rd907, [%rd1+8], 48;
	add.s64 	%rd908, %rd907, 56;
	setp.lt.u64 	%p515, %rd908, %rd906;
	shr.u64 	%rd165, %rd907, 4;
	cvt.u32.u64 	%r1229, %rd165;
	setp.ne.s32 	%p516, %r1229, -1;
	and.pred  	%p517, %p515, %p516;
	@%p517 bra 	$L__BB3_528;
	mov.b32 	%r1041, 21106;
	st.local.u32 	[%rd2], %r1041;
	mov.b32 	%r1229, -1;
	mov.pred 	%p594, 0;
	bra.uni 	$L__BB3_529;
$L__BB3_528:
	shl.b64 	%rd909, %rd165, 32;
	shr.s64 	%rd910, %rd909, 28;
	add.s64 	%rd911, %rd163, %rd910;
	mov.b16 	%rs137, 0;
	st.u8 	[%rd911], %rs137;
	st.u8 	[%rd911+1], %rs137;
	mov.b32 	%r1035, 3608;
	st.u32 	[%rd911+4], %r1035;
	mov.b16 	%rs138, 1;
	st.u8 	[%rd911+3], %rs138;
	mov.b32 	%r1036, 48;
	st.u32 	[%rd911+8], %r1036;
	mov.b32 	%r1037, -1;
	st.u32 	[%rd911+16], %r1037;
	ld.shared.u64 	%rd912, [m_Local_$_0];
	add.s64 	%rd913, %rd912, %rd910;
	mov.b32 	%r1038, 0;
	st.u32 	[%rd913+32], %r1038;
	ld.shared.u64 	%rd914, [m_Local_$_0];
	add.s64 	%rd915, %rd914, %rd910;
	st.u32 	[%rd915+36], %r1038;
	ld.shared.u64 	%rd916, [m_Local_$_0];
	add.s64 	%rd917, %rd916, %rd910;
	st.u32 	[%rd917+40], %r1038;
	ld.local.u32 	%r1039, [%rd2];
	setp.eq.s32 	%p594, %r1039, 0;
$L__BB3_529:
	mov.b32 	%r1230, 0;
	not.pred 	%p519, %p594;
	@%p519 bra 	$L__BB3_535;
	setp.ne.s32 	%p520, %r1229, -1;
	@%p520 bra 	$L__BB3_532;
	mov.b32 	%r1049, 21352;
	st.local.u32 	[%rd2], %r1049;
	bra.uni 	$L__BB3_535;
$L__BB3_532:
	ld.shared.u64 	%rd918, [m_Local_$_0];
	mul.wide.s32 	%rd166, %r1229, 16;
	add.s64 	%rd919, %rd918, %rd166;
	st.u32 	[%rd919+40], %r303;
	ld.local.u32 	%r1044, [%rd2];
	setp.ne.s32 	%p521, %r1044, 0;
	@%p521 bra 	$L__BB3_535;
	ld.shared.u64 	%rd920, [m_Local_$_0];
	add.s64 	%rd921, %rd920, %rd166;
	st.u32 	[%rd921+36], %r1228;
	ld.local.u32 	%r1046, [%rd2];
	setp.ne.s32 	%p522, %r1046, 0;
	@%p522 bra 	$L__BB3_535;
	ld.shared.u64 	%rd922, [m_Local_$_0];
	add.s64 	%rd923, %rd922, %rd166;
	st.u32 	[%rd923+32], %r220;
	ld.local.u32 	%r1047, [%rd2];
	setp.eq.s32 	%p523, %r1047, 0;
	selp.b32 	%r1230, %r1229, 0, %p523;
$L__BB3_535:
	st.local.u32 	[%rd2], %r1230;
	mov.b16 	%rs158, 0;
	bra.uni 	$L__BB3_537;
$L__BB3_536:
	cvt.u64.u32 	%rd924, %r1226;
	add.s64 	%rd925, %rd164, %rd924;
	ld.u8 	%rs158, [%rd925+32];
$L__BB3_537:
	setp.ne.s32 	%p524, %r273, -1;
	@%p524 bra 	$L__BB3_539;
	mov.b32 	%r1067, 21352;
	st.local.u32 	[%rd2], %r1067;
	bra.uni 	$L__BB3_551;
$L__BB3_539:
	ld.shared.u64 	%rd167, [m_Local_$_0];
	add.s64 	%rd168, %rd167, %rd162;
	ld.u32 	%r308, [%rd168+12];
	setp.lt.s32 	%p525, %r1228, %r308;
	@%p525 bra 	$L__BB3_550;
	ld.shared.u64 	%rd926, [m_Local_$_1];
	atom.global.add.u64 	%rd927, [%rd1+8], 48;
	add.s64 	%rd928, %rd927, 56;
	setp.lt.u64 	%p526, %rd928, %rd926;
	shr.u64 	%rd169, %rd927, 4;
	cvt.u32.u64 	%r1231, %rd169;
	setp.ne.s32 	%p527, %r1231, -1;
	and.pred  	%p528, %p526, %p527;
	@%p528 bra 	$L__BB3_542;
	mov.b32 	%r1057, 21106;
	st.local.u32 	[%rd2], %r1057;
	mov.b32 	%r1231, -1;
	mov.pred 	%p595, 0;
	bra.uni 	$L__BB3_543;
$L__BB3_542:
	shl.b64 	%rd929, %rd169, 32;
	shr.s64 	%rd930, %rd929, 28;
	add.s64 	%rd931, %rd167, %rd930;
	mov.b16 	%rs141, 0;
	st.u8 	[%rd931], %rs141;
	st.u8 	[%rd931+1], %rs141;
	mov.b32 	%r1051, 3608;
	st.u32 	[%rd931+4], %r1051;
	mov.b16 	%rs142, 1;
	st.u8 	[%rd931+3], %rs142;
	mov.b32 	%r1052, 48;
	st.u32 	[%rd931+8], %r1052;
	mov.b32 	%r1053, -1;
	st.u32 	[%rd931+16], %r1053;
	ld.shared.u64 	%rd932, [m_Local_$_0];
	add.s64 	%rd933, %rd932, %rd930;
	mov.b32 	%r1054, 0;
	st.u32 	[%rd933+32], %r1054;
	ld.shared.u64 	%rd934, [m_Local_$_0];
	add.s64 	%rd935, %rd934, %rd930;
	st.u32 	[%rd935+36], %r1054;
	ld.shared.u64 	%rd936, [m_Local_$_0];
	add.s64 	%rd937, %rd936, %rd930;
	st.u32 	[%rd937+40], %r1054;
	ld.local.u32 	%r1055, [%rd2];
	setp.eq.s32 	%p595, %r1055, 0;
$L__BB3_543:
	mov.b32 	%r1232, 0;
	not.pred 	%p530, %p595;
	@%p530 bra 	$L__BB3_549;
	setp.ne.s32 	%p531, %r1231, -1;
	@%p531 bra 	$L__BB3_546;
	mov.b32 	%r1065, 21352;
	st.local.u32 	[%rd2], %r1065;
	bra.uni 	$L__BB3_549;
$L__BB3_546:
	ld.shared.u64 	%rd938, [m_Local_$_0];
	mul.wide.s32 	%rd170, %r1231, 16;
	add.s64 	%rd939, %rd938, %rd170;
	st.u32 	[%rd939+40], %r308;
	ld.local.u32 	%r1060, [%rd2];
	setp.ne.s32 	%p532, %r1060, 0;
	@%p532 bra 	$L__BB3_549;
	ld.shared.u64 	%rd940, [m_Local_$_0];
	add.s64 	%rd941, %rd940, %rd170;
	st.u32 	[%rd941+36], %r1228;
	ld.local.u32 	%r1062, [%rd2];
	setp.ne.s32 	%p533, %r1062, 0;
	@%p533 bra 	$L__BB3_549;
	ld.shared.u64 	%rd942, [m_Local_$_0];
	add.s64 	%rd943, %rd942, %rd170;
	st.u32 	[%rd943+32], %r273;
	ld.local.u32 	%r1063, [%rd2];
	setp.eq.s32 	%p534, %r1063, 0;
	selp.b32 	%r1232, %r1231, 0, %p534;
$L__BB3_549:
	st.local.u32 	[%rd2], %r1232;
	bra.uni 	$L__BB3_551;
$L__BB3_550:
	cvt.u64.u32 	%rd944, %r1226;
	add.s64 	%rd945, %rd168, %rd944;
	mov.b32 	%r1066, 0;
	st.u32 	[%rd945+32], %r1066;
	st.u8 	[%rd945+32], %rs158;
$L__BB3_551:
	add.s32 	%r1228, %r1228, 1;
	add.s32 	%r1227, %r1227, 1;
	setp.ne.s32 	%p535, %r1227, 0;
	add.s32 	%r1226, %r1226, 4;
	@%p535 bra 	$L__BB3_523;
$L__BB3_552:
	ld.shared.u64 	%rd946, [m_Local_$_0];
	add.s64 	%rd947, %rd946, %rd145;
	st.u32 	[%rd947+32], %r273;
	ld.shared.u64 	%rd948, [m_Local_$_0];
	add.s64 	%rd949, %rd948, %rd145;
	st.u32 	[%rd949+40], %r269;
	ld.shared.u64 	%rd950, [m_Local_$_0];
	add.s64 	%rd951, %rd950, %rd145;
	mov.b32 	%r1068, 0;
	st.u32 	[%rd951+48], %r1068;
$L__BB3_553:
	setp.ne.s32 	%p536, %r1142, -1;
	@%p536 bra 	$L__BB3_555;
	mov.b32 	%r1087, 21352;
	st.local.u32 	[%rd2], %r1087;
	bra.uni 	$L__BB3_567;
$L__BB3_555:
	ld.shared.u64 	%rd171, [m_Local_$_0];
	mul.wide.s32 	%rd952, %r1142, 16;
	add.s64 	%rd172, %rd171, %rd952;
	ld.u32 	%r1070, [%rd172+12];
	setp.gt.s32 	%p537, %r1143, -1;
	setp.lt.s32 	%p538, %r1143, %r1070;
	and.pred  	%p539, %p537, %p538;
	@%p539 bra 	$L__BB3_566;
	ld.shared.u64 	%rd955, [m_Local_$_1];
	atom.global.add.u64 	%rd956, [%rd1+8], 48;
	add.s64 	%rd957, %rd956, 56;
	setp.lt.u64 	%p540, %rd957, %rd955;
	shr.u64 	%rd173, %rd956, 4;
	cvt.u32.u64 	%r1233, %rd173;
	setp.ne.s32 	%p541, %r1233, -1;
	and.pred  	%p542, %p540, %p541;
	@%p542 bra 	$L__BB3_558;
	mov.b32 	%r1078, 21106;
	st.local.u32 	[%rd2], %r1078;
	mov.b32 	%r1233, -1;
	mov.pred 	%p596, 0;
	bra.uni 	$L__BB3_559;
$L__BB3_558:
	shl.b64 	%rd958, %rd173, 32;
	shr.s64 	%rd959, %rd958, 28;
	add.s64 	%rd960, %rd171, %rd959;
	mov.b16 	%rs143, 0;
	st.u8 	[%rd960], %rs143;
	st.u8 	[%rd960+1], %rs143;
	mov.b32 	%r1072, 3608;
	st.u32 	[%rd960+4], %r1072;
	mov.b16 	%rs144, 1;
	st.u8 	[%rd960+3], %rs144;
	mov.b32 	%r1073, 48;
	st.u32 	[%rd960+8], %r1073;
	mov.b32 	%r1074, -1;
	st.u32 	[%rd960+16], %r1074;
	ld.shared.u64 	%rd961, [m_Local_$_0];
	add.s64 	%rd962, %rd961, %rd959;
	mov.b32 	%r1075, 0;
	st.u32 	[%rd962+32], %r1075;
	ld.shared.u64 	%rd963, [m_Local_$_0];
	add.s64 	%rd964, %rd963, %rd959;
	st.u32 	[%rd964+36], %r1075;
	ld.shared.u64 	%rd965, [m_Local_$_0];
	add.s64 	%rd966, %rd965, %rd959;
	st.u32 	[%rd966+40], %r1075;
	ld.local.u32 	%r1076, [%rd2];
	setp.eq.s32 	%p596, %r1076, 0;
$L__BB3_559:
	mov.b32 	%r1234, 0;
	not.pred 	%p544, %p596;
	@%p544 bra 	$L__BB3_565;
	setp.ne.s32 	%p545, %r1233, -1;
	@%p545 bra 	$L__BB3_562;
	mov.b32 	%r1086, 21352;
	st.local.u32 	[%rd2], %r1086;
	bra.uni 	$L__BB3_565;
$L__BB3_562:
	ld.shared.u64 	%rd967, [m_Local_$_0];
	mul.wide.s32 	%rd174, %r1233, 16;
	add.s64 	%rd968, %rd967, %rd174;
	st.u32 	[%rd968+40], %r1070;
	ld.local.u32 	%r1081, [%rd2];
	setp.ne.s32 	%p546, %r1081, 0;
	@%p546 bra 	$L__BB3_565;
	ld.shared.u64 	%rd969, [m_Local_$_0];
	add.s64 	%rd970, %rd969, %rd174;
	st.u32 	[%rd970+36], %r1143;
	ld.local.u32 	%r1083, [%rd2];
	setp.ne.s32 	%p547, %r1083, 0;
	@%p547 bra 	$L__BB3_565;
	ld.shared.u64 	%rd971, [m_Local_$_0];
	add.s64 	%rd972, %rd971, %rd174;
	st.u32 	[%rd972+32], %r1142;
	ld.local.u32 	%r1084, [%rd2];
	setp.eq.s32 	%p548, %r1084, 0;
	selp.b32 	%r1234, %r1233, 0, %p548;
$L__BB3_565:
	st.local.u32 	[%rd2], %r1234;
	bra.uni 	$L__BB3_567;
$L__BB3_566:
	shl.b32 	%r1071, %r1143, 2;
	cvt.u64.u32 	%rd953, %r1071;
	add.s64 	%rd954, %rd172, %rd953;
	st.u32 	[%rd954+32], %r268;
$L__BB3_567:
	st.param.b32 	[func_retval0], %r1142;
	ret;
$L__BB3_568:
	mov.b32 	%r514, 21352;
	st.local.u32 	[%rd2], %r514;
	bra.uni 	$L__BB3_102;
$L__BB3_569:
	mov.b32 	%r439, 21352;
	st.local.u32 	[%rd2], %r439;
	bra.uni 	$L__BB3_132;
$L__BB3_570:
	mov.b32 	%r456, 21352;
	st.local.u32 	[%rd2], %r456;
	bra.uni 	$L__BB3_143;
$L__BB3_571:
	mov.b32 	%r532, 21352;
	st.local.u32 	[%rd2], %r532;
	bra.uni 	$L__BB3_151;
$L__BB3_572:
	mov.b32 	%r661, 21352;
	st.local.u32 	[%rd2], %r661;
	bra.uni 	$L__BB3_264;
$L__BB3_573:
	mov.b32 	%r679, 21352;
	st.local.u32 	[%rd2], %r679;
	bra.uni 	$L__BB3_277;
$L__BB3_574:
	mov.b32 	%r774, 21352;
	st.local.u32 	[%rd2], %r774;
	bra.uni 	$L__BB3_340;
$L__BB3_575:
	mov.b32 	%r792, 21352;
	st.local.u32 	[%rd2], %r792;
	bra.uni 	$L__BB3_353;
$L__BB3_576:
	mov.b32 	%r900, 21352;
	st.local.u32 	[%rd2], %r900;
	bra.uni 	$L__BB3_430;
$L__BB3_577:
	mov.b32 	%r918, 21352;
	st.local.u32 	[%rd2], %r918;
	bra.uni 	$L__BB3_443;
$L__BB3_578:
	mov.b32 	%r1012, 21352;
	st.local.u32 	[%rd2], %r1012;
	bra.uni 	$L__BB3_506;
$L__BB3_579:
	mov.b32 	%r1030, 21352;
	st.local.u32 	[%rd2], %r1030;
	bra.uni 	$L__BB3_519;

}
.func  (.param .b32 func_retval0) _Z22java_lang_String_splitPciiPi(
	.param .b64 _Z22java_lang_String_splitPciiPi_param_0,
	.param .b32 _Z22java_lang_String_splitPciiPi_param_1,
	.param .b32 _Z22java_lang_String_splitPciiPi_param_2,
	.param .b64 _Z22java_lang_String_splitPciiPi_param_3
)
{
	.reg .pred 	%p<554>;
	.reg .b16 	%rs<151>;
	.reg .b32 	%r<1142>;
	.reg .b64 	%rd<917>;

	ld.param.u64 	%rd159, [_Z22java_lang_String_splitPciiPi_param_0];
	ld.param.u32 	%r300, [_Z22java_lang_String_splitPciiPi_param_1];
	ld.param.u32 	%r301, [_Z22java_lang_String_splitPciiPi_param_2];
	ld.param.u64 	%rd160, [_Z22java_lang_String_splitPciiPi_param_3];
	cvta.to.global.u64 	%rd1, %rd159;
	cvta.to.local.u64 	%rd2, %rd160;
	setp.ne.s32 	%p70, %r300, -1;
	@%p70 bra 	$L__BB4_2;
	mov.b32 	%r303, 21352;
	st.local.u32 	[%rd2], %r303;
	mov.b32 	%r1021, 0;
	mov.u32 	%r1022, %r1021;
	bra.uni 	$L__BB4_3;
$L__BB4_2:
	ld.shared.u64 	%rd161, [m_Local_$_0];
	mul.wide.s32 	%rd162, %r300, 16;
	add.s64 	%rd163, %rd161, %rd162;
	ld.u32 	%r1021, [%rd163+32];
	ld.u32 	%r1022, [%rd163+40];
$L__BB4_3:
	setp.ne.s32 	%p71, %r301, -1;
	@%p71 bra 	$L__BB4_5;
	mov.b32 	%r305, 21352;
	st.local.u32 	[%rd2], %r305;
	mov.b32 	%r1023, 0;
	mov.u32 	%r1024, %r1023;
	bra.uni 	$L__BB4_6;
$L__BB4_5:
	ld.shared.u64 	%rd164, [m_Local_$_0];
	mul.wide.s32 	%rd165, %r301, 16;
	add.s64 	%rd166, %rd164, %rd165;
	ld.u32 	%r1023, [%rd166+32];
	ld.u32 	%r1024, [%rd166+40];
$L__BB4_6:
	setp.eq.s32 	%p1, %r1024, 0;
	setp.lt.s32 	%p72, %r1022, 1;
	or.pred  	%p73, %p72, %p1;
	mov.b32 	%r1039, 0;
	@%p73 bra 	$L__BB4_71;
	mul.wide.s32 	%rd3, %r1021, 16;
	mul.wide.s32 	%rd4, %r1023, 16;
	mov.b32 	%r1040, 0;
	mov.u32 	%r1039, %r1040;
$L__BB4_8:
	setp.ne.s32 	%p74, %r1021, -1;
	@%p74 bra 	$L__BB4_10;
	mov.b32 	%r326, 21352;
	st.local.u32 	[%rd2], %r326;
	mov.b16 	%rs139, 0;
	bra.uni 	$L__BB4_22;
$L__BB4_10:
	ld.shared.u64 	%rd5, [m_Local_$_0];
	add.s64 	%rd6, %rd5, %rd3;
	ld.u32 	%r308, [%rd6+12];
	setp.gt.s32 	%p75, %r1040, -1;
	setp.lt.s32 	%p76, %r1040, %r308;
	and.pred  	%p77, %p75, %p76;
	@%p77 bra 	$L__BB4_21;
	ld.shared.u64 	%rd169, [m_Local_$_1];
	atom.global.add.u64 	%rd170, [%rd1+8], 48;
	add.s64 	%rd171, %rd170, 56;
	setp.lt.u64 	%p78, %rd171, %rd169;
	shr.u64 	%rd7, %rd170, 4;
	cvt.u32.u64 	%r1027, %rd7;
	setp.ne.s32 	%p79, %r1027, -1;
	and.pred  	%p80, %p78, %p79;
	@%p80 bra 	$L__BB4_13;
	mov.b32 	%r317, 21106;
	st.local.u32 	[%rd2], %r317;
	mov.b32 	%r1027, -1;
	mov.pred 	%p520, 0;
	bra.uni 	$L__BB4_14;
$L__BB4_13:
	shl.b64 	%rd172, %rd7, 32;
	shr.s64 	%rd173, %rd172, 28;
	add.s64 	%rd174, %rd5, %rd173;
	mov.b16 	%rs25, 0;
	st.u8 	[%rd174], %rs25;
	st.u8 	[%rd174+1], %rs25;
	mov.b32 	%r311, 3608;
	st.u32 	[%rd174+4], %r311;
	mov.b16 	%rs26, 1;
	st.u8 	[%rd174+3], %rs26;
	mov.b32 	%r312, 48;
	st.u32 	[%rd174+8], %r312;
	mov.b32 	%r313, -1;
	st.u32 	[%rd174+16], %r313;
	ld.shared.u64 	%rd175, [m_Local_$_0];
	add.s64 	%rd176, %rd175, %rd173;
	mov.b32 	%r314, 0;
	st.u32 	[%rd176+32], %r314;
	ld.shared.u64 	%rd177, [m_Local_$_0];
	add.s64 	%rd178, %rd177, %rd173;
	st.u32 	[%rd178+36], %r314;
	ld.shared.u64 	%rd179, [m_Local_$_0];
	add.s64 	%rd180, %rd179, %rd173;
	st.u32 	[%rd180+40], %r314;
	ld.local.u32 	%r315, [%rd2];
	setp.eq.s32 	%p520, %r315, 0;
$L__BB4_14:
	mov.b32 	%r1028, 0;
	not.pred 	%p82, %p520;
	@%p82 bra 	$L__BB4_20;
	setp.ne.s32 	%p83, %r1027, -1;
	@%p83 bra 	$L__BB4_17;
	mov.b32 	%r325, 21352;
	st.local.u32 	[%rd2], %r325;
	bra.uni 	$L__BB4_20;
$L__BB4_17:
	ld.shared.u64 	%rd181, [m_Local_$_0];
	mul.wide.s32 	%rd8, %r1027, 16;
	add.s64 	%rd182, %rd181, %rd8;
	st.u32 	[%rd182+40], %r308;
	ld.local.u32 	%r320, [%rd2];
	setp.ne.s32 	%p84, %r320, 0;
	@%p84 bra 	$L__BB4_20;
	ld.shared.u64 	%rd183, [m_Local_$_0];
	add.s64 	%rd184, %rd183, %rd8;
	st.u32 	[%rd184+36], %r1040;
	ld.local.u32 	%r322, [%rd2];
	setp.ne.s32 	%p85, %r322, 0;
	@%p85 bra 	$L__BB4_20;
	ld.shared.u64 	%rd185, [m_Local_$_0];
	add.s64 	%rd186, %rd185, %rd8;
	st.u32 	[%rd186+32], %r1021;
	ld.local.u32 	%r323, [%rd2];
	setp.eq.s32 	%p86, %r323, 0;
	selp.b32 	%r1028, %r1027, 0, %p86;
$L__BB4_20:
	st.local.u32 	[%rd2], %r1028;
	mov.b16 	%rs139, 0;
	bra.uni 	$L__BB4_22;
$L__BB4_21:
	shl.b32 	%r309, %r1040, 2;
	add.s32 	%r310, %r309, 32;
	cvt.u64.u32 	%rd167, %r310;
	add.s64 	%rd168, %rd6, %rd167;
	ld.u8 	%rs139, [%rd168];
$L__BB4_22:
	setp.ne.s32 	%p87, %r1023, -1;
	@%p87 bra 	$L__BB4_24;
	mov.b32 	%r342, 21352;
	st.local.u32 	[%rd2], %r342;
	mov.b16 	%rs140, 0;
	bra.uni 	$L__BB4_36;
$L__BB4_24:
	ld.shared.u64 	%rd9, [m_Local_$_0];
	add.s64 	%rd10, %rd9, %rd4;
	ld.u32 	%r16, [%rd10+12];
	setp.gt.s32 	%p88, %r16, 0;
	@%p88 bra 	$L__BB4_35;
	ld.shared.u64 	%rd187, [m_Local_$_1];
	atom.global.add.u64 	%rd188, [%rd1+8], 48;
	add.s64 	%rd189, %rd188, 56;
	setp.lt.u64 	%p89, %rd189, %rd187;
	shr.u64 	%rd11, %rd188, 4;
	cvt.u32.u64 	%r1029, %rd11;
	setp.ne.s32 	%p90, %r1029, -1;
	and.pred  	%p91, %p89, %p90;
	@%p91 bra 	$L__BB4_27;
	mov.b32 	%r333, 21106;
	st.local.u32 	[%rd2], %r333;
	mov.b32 	%r1029, -1;
	mov.pred 	%p521, 0;
	bra.uni 	$L__BB4_28;
$L__BB4_27:
	shl.b64 	%rd190, %rd11, 32;
	shr.s64 	%rd191, %rd190, 28;
	add.s64 	%rd192, %rd9, %rd191;
	mov.b16 	%rs29, 0;
	st.u8 	[%rd192], %rs29;
	st.u8 	[%rd192+1], %rs29;
	mov.b32 	%r327, 3608;
	st.u32 	[%rd192+4], %r327;
	mov.b16 	%rs30, 1;
	st.u8 	[%rd192+3], %rs30;
	mov.b32 	%r328, 48;
	st.u32 	[%rd192+8], %r328;
	mov.b32 	%r329, -1;
	st.u32 	[%rd192+16], %r329;
	ld.shared.u64 	%rd193, [m_Local_$_0];
	add.s64 	%rd194, %rd193, %rd191;
	mov.b32 	%r330, 0;
	st.u32 	[%rd194+32], %r330;
	ld.shared.u64 	%rd195, [m_Local_$_0];
	add.s64 	%rd196, %rd195, %rd191;
	st.u32 	[%rd196+36], %r330;
	ld.shared.u64 	%rd197, [m_Local_$_0];
	add.s64 	%rd198, %rd197, %rd191;
	st.u32 	[%rd198+40], %r330;
	ld.local.u32 	%r331, [%rd2];
	setp.eq.s32 	%p521, %r331, 0;
$L__BB4_28:
	mov.b32 	%r1030, 0;
	not.pred 	%p93, %p521;
	@%p93 bra 	$L__BB4_34;
	setp.ne.s32 	%p94, %r1029, -1;
	@%p94 bra 	$L__BB4_31;
	mov.b32 	%r341, 21352;
	st.local.u32 	[%rd2], %r341;
	bra.uni 	$L__BB4_34;
$L__BB4_31:
	ld.shared.u64 	%rd199, [m_Local_$_0];
	mul.wide.s32 	%rd12, %r1029, 16;
	add.s64 	%rd200, %rd199, %rd12;
	st.u32 	[%rd200+40], %r16;
	ld.local.u32 	%r336, [%rd2];
	setp.ne.s32 	%p95, %r336, 0;
	@%p95 bra 	$L__BB4_34;
	ld.shared.u64 	%rd201, [m_Local_$_0];
	add.s64 	%rd202, %rd201, %rd12;
	mov.b32 	%r1030, 0;
	st.u32 	[%rd202+36], %r1030;
	ld.local.u32 	%r338, [%rd2];
	setp.ne.s32 	%p96, %r338, 0;
	@%p96 bra 	$L__BB4_34;
	ld.shared.u64 	%rd203, [m_Local_$_0];
	add.s64 	%rd204, %rd203, %rd12;
	st.u32 	[%rd204+32], %r1023;
	ld.local.u32 	%r339, [%rd2];
	setp.eq.s32 	%p97, %r339, 0;
	selp.b32 	%r1030, %r1029, 0, %p97;
$L__BB4_34:
	st.local.u32 	[%rd2], %r1030;
	mov.b16 	%rs140, 0;
	bra.uni 	$L__BB4_36;
$L__BB4_35:
	ld.u8 	%rs140, [%rd10+32];
$L__BB4_36:
	and.b16  	%rs33, %rs140, 255;
	and.b16  	%rs34, %rs139, 255;
	setp.ne.s16 	%p98, %rs34, %rs33;
	@%p98 bra 	$L__BB4_70;
	setp.lt.s32 	%p99, %r1024, 2;
	mov.b32 	%r1037, 1;
	@%p99 bra 	$L__BB4_69;
	mov.b32 	%r1031, 1;
	mov.u32 	%r1032, %r1040;
	bra.uni 	$L__BB4_40;
$L__BB4_39:
	add.s32 	%r1031, %r1031, 1;
	setp.eq.s32 	%p125, %r1031, %r1024;
	mov.b32 	%r1037, 1;
	mov.u32 	%r1032, %r1040;
	@%p125 bra 	$L__BB4_69;
$L__BB4_40:
	setp.ne.s32 	%p100, %r1021, -1;
	add.s32 	%r1040, %r1032, 1;
	@%p100 bra 	$L__BB4_42;
	mov.b32 	%r363, 21352;
	st.local.u32 	[%rd2], %r363;
	mov.b16 	%rs141, 0;
	bra.uni 	$L__BB4_54;
$L__BB4_42:
	ld.shared.u64 	%rd13, [m_Local_$_0];
	add.s64 	%rd14, %rd13, %rd3;
	ld.u32 	%r345, [%rd14+12];
	setp.gt.s32 	%p101, %r1032, -2;
	setp.lt.s32 	%p102, %r1040, %r345;
	and.pred  	%p103, %p101, %p102;
	@%p103 bra 	$L__BB4_53;
	ld.shared.u64 	%rd207, [m_Local_$_1];
	atom.global.add.u64 	%rd208, [%rd1+8], 48;
	add.s64 	%rd209, %rd208, 56;
	setp.lt.u64 	%p104, %rd209, %rd207;
	shr.u64 	%rd15, %rd208, 4;
	cvt.u32.u64 	%r1033, %rd15;
	setp.ne.s32 	%p105, %r1033, -1;
	and.pred  	%p106, %p104, %p105;
	@%p106 bra 	$L__BB4_45;
	mov.b32 	%r354, 21106;
	st.local.u32 	[%rd2], %r354;
	mov.b32 	%r1033, -1;
	mov.pred 	%p522, 0;
	bra.uni 	$L__BB4_46;
$L__BB4_45:
	shl.b64 	%rd210, %rd15, 32;
	shr.s64 	%rd211, %rd210, 28;
	add.s64 	%rd212, %rd13, %rd211;
	mov.b16 	%rs35, 0;
	st.u8 	[%rd212], %rs35;
	st.u8 	[%rd212+1], %rs35;
	mov.b32 	%r348, 3608;
	st.u32 	[%rd212+4], %r348;
	mov.b16 	%rs36, 1;
	st.u8 	[%rd212+3], %rs36;
	mov.b32 	%r349, 48;
	st.u32 	[%rd212+8], %r349;
	mov.b32 	%r350, -1;
	st.u32 	[%rd212+16], %r350;
	ld.shared.u64 	%rd213, [m_Local_$_0];
	add.s64 	%rd214, %rd213, %rd211;
	mov.b32 	%r351, 0;
	st.u32 	[%rd214+32], %r351;
	ld.shared.u64 	%rd215, [m_Local_$_0];
	add.s64 	%rd216, %rd215, %rd211;
	st.u32 	[%rd216+36], %r351;
	ld.shared.u64 	%rd217, [m_Local_$_0];
	add.s64 	%rd218, %rd217, %rd211;
	st.u32 	[%rd218+40], %r351;
	ld.local.u32 	%r352, [%rd2];
	setp.eq.s32 	%p522, %r352, 0;
$L__BB4_46:
	mov.b32 	%r1034, 0;
	not.pred 	%p108, %p522;
	@%p108 bra 	$L__BB4_52;
	setp.ne.s32 	%p109, %r1033, -1;
	@%p109 bra 	$L__BB4_49;
	mov.b32 	%r362, 21352;
	st.local.u32 	[%rd2], %r362;
	bra.uni 	$L__BB4_52;
$L__BB4_49:
	ld.shared.u64 	%rd219, [m_Local_$_0];
	mul.wide.s32 	%rd16, %r1033, 16;
	add.s64 	%rd220, %rd219, %rd16;
	st.u32 	[%rd220+40], %r345;
	ld.local.u32 	%r357, [%rd2];
	setp.ne.s32 	%p110, %r357, 0;
	@%p110 bra 	$L__BB4_52;
	ld.shared.u64 	%rd221, [m_Local_$_0];
	add.s64 	%rd222, %rd221, %rd16;
	st.u32 	[%rd222+36], %r1040;
	ld.local.u32 	%r359, [%rd2];
	setp.ne.s32 	%p111, %r359, 0;
	@%p111 bra 	$L__BB4_52;
	ld.shared.u64 	%rd223, [m_Local_$_0];
	add.s64 	%rd224, %rd223, %rd16;
	st.u32 	[%rd224+32], %r1021;
	ld.local.u32 	%r360, [%rd2];
	setp.eq.s32 	%p112, %r360, 0;
	selp.b32 	%r1034, %r1033, 0, %p112;
$L__BB4_52:
	st.local.u32 	[%rd2], %r1034;
	mov.b16 	%rs141, 0;
	bra.uni 	$L__BB4_54;
$L__BB4_53:
	shl.b32 	%r346, %r1040, 2;
	add.s32 	%r347, %r346, 32;
	cvt.u64.u32 	%rd205, %r347;
	add.s64 	%rd206, %rd14, %rd205;
	ld.u8 	%rs141, [%rd206];
$L__BB4_54:
	setp.ne.s32 	%p113, %r1023, -1;
	@%p113 bra 	$L__BB4_56;
	mov.b32 	%r380, 21352;
	st.local.u32 	[%rd2], %r380;
	mov.b16 	%rs142, 0;
	bra.uni 	$L__BB4_68;
$L__BB4_56:
	ld.shared.u64 	%rd17, [m_Local_$_0];
	add.s64 	%rd18, %rd17, %rd4;
	ld.u32 	%r30, [%rd18+12];
	setp.lt.s32 	%p114, %r1031, %r30;
	@%p114 bra 	$L__BB4_67;
	ld.shared.u64 	%rd225, [m_Local_$_1];
	atom.global.add.u64 	%rd226, [%rd1+8], 48;
	add.s64 	%rd227, %rd226, 56;
	setp.lt.u64 	%p115, %rd227, %rd225;
	shr.u64 	%rd19, %rd226, 4;
	cvt.u32.u64 	%r1035, %rd19;
	setp.ne.s32 	%p116, %r1035, -1;
	and.pred  	%p117, %p115, %p116;
	@%p117 bra 	$L__BB4_59;
	mov.b32 	%r370, 21106;
	st.local.u32 	[%rd2], %r370;
	mov.b32 	%r1035, -1;
	mov.pred 	%p523, 0;
	bra.uni 	$L__BB4_60;
$L__BB4_59:
	shl.b64 	%rd228, %rd19, 32;
	shr.s64 	%rd229, %rd228, 28;
	add.s64 	%rd230, %rd17, %rd229;
	mov.b16 	%rs39, 0;
	st.u8 	[%rd230], %rs39;
	st.u8 	[%rd230+1], %rs39;
	mov.b32 	%r364, 3608;
	st.u32 	[%rd230+4], %r364;
	mov.b16 	%rs40, 1;
	st.u8 	[%rd230+3], %rs40;
	mov.b32 	%r365, 48;
	st.u32 	[%rd230+8], %r365;
	mov.b32 	%r366, -1;
	st.u32 	[%rd230+16], %r366;
	ld.shared.u64 	%rd231, [m_Local_$_0];
	add.s64 	%rd232, %rd231, %rd229;
	mov.b32 	%r367, 0;
	st.u32 	[%rd232+32], %r367;
	ld.shared.u64 	%rd233, [m_Local_$_0];
	add.s64 	%rd234, %rd233, %rd229;
	st.u32 	[%rd234+36], %r367;
	ld.shared.u64 	%rd235, [m_Local_$_0];
	add.s64 	%rd236, %rd235, %rd229;
	st.u32 	[%rd236+40], %r367;
	ld.local.u32 	%r368, [%rd2];
	setp.eq.s32 	%p523, %r368, 0;
$L__BB4_60:
	mov.b32 	%r1036, 0;
	not.pred 	%p119, %p523;
	@%p119 bra 	$L__BB4_66;
	setp.ne.s32 	%p120, %r1035, -1;
	@%p120 bra 	$L__BB4_63;
	mov.b32 	%r378, 21352;
	st.local.u32 	[%rd2], %r378;
	bra.uni 	$L__BB4_66;
$L__BB4_63:
	ld.shared.u64 	%rd237, [m_Local_$_0];
	mul.wide.s32 	%rd20, %r1035, 16;
	add.s64 	%rd238, %rd237, %rd20;
	st.u32 	[%rd238+40], %r30;
	ld.local.u32 	%r373, [%rd2];
	setp.ne.s32 	%p121, %r373, 0;
	@%p121 bra 	$L__BB4_66;
	ld.shared.u64 	%rd239, [m_Local_$_0];
	add.s64 	%rd240, %rd239, %rd20;
	st.u32 	[%rd240+36], %r1031;
	ld.local.u32 	%r375, [%rd2];
	setp.ne.s32 	%p122, %r375, 0;
	@%p122 bra 	$L__BB4_66;
	ld.shared.u64 	%rd241, [m_Local_$_0];
	add.s64 	%rd242, %rd241, %rd20;
	st.u32 	[%rd242+32], %r1023;
	ld.local.u32 	%r376, [%rd2];
	setp.eq.s32 	%p123, %r376, 0;
	selp.b32 	%r1036, %r1035, 0, %p123;
$L__BB4_66:
	st.local.u32 	[%rd2], %r1036;
	mov.b16 	%rs142, 0;
	bra.uni 	$L__BB4_68;
$L__BB4_67:
	shl.b32 	%r379, %r1031, 2;
	cvt.u64.u32 	%rd243, %r379;
	add.s64 	%rd244, %rd18, %rd243;
	ld.u8 	%rs142, [%rd244+32];
$L__BB4_68:
	and.b16  	%rs43, %rs142, 255;
	and.b16  	%rs44, %rs141, 255;
	setp.eq.s16 	%p124, %rs44, %rs43;
	mov.b32 	%r1037, 0;
	@%p124 bra 	$L__BB4_39;
$L__BB4_69:
	add.s32 	%r1039, %r1037, %r1039;
$L__BB4_70:
	add.s32 	%r1040, %r1040, 1;
	setp.lt.s32 	%p126, %r1040, %r1022;
	@%p126 bra 	$L__BB4_8;
$L__BB4_71:
	add.s32 	%r42, %r1039, 1;
	shl.b32 	%r383, %r42, 2;
	add.s32 	%r384, %r383, 32;
	shr.s32 	%r385, %r384, 31;
	shr.u32 	%r386, %r385, 29;
	add.s32 	%r387, %r384, %r386;
	and.b32  	%r388, %r387, -8;
	sub.s32 	%r389, %r384, %r388;
	setp.eq.s32 	%p127, %r389, 0;
	sub.s32 	%r390, %r383, %r389;
	add.s32 	%r391, %r390, 40;
	selp.b32 	%r43, %r384, %r391, %p127;
	ld.shared.u64 	%rd21, [m_Local_$_1];
	and.b32  	%r392, %r43, 12;
	setp.eq.s32 	%p128, %r392, 0;
	mov.u32 	%r1042, %r43;
	@%p128 bra 	$L__BB4_73;
	shr.s32 	%r393, %r43, 31;
	shr.u32 	%r394, %r393, 28;
	add.s32 	%r395, %r43, %r394;
	and.b32  	%r396, %r395, -16;
	add.s32 	%r1042, %r396, 16;
$L__BB4_73:
	cvt.s64.s32 	%rd245, %r1042;
	atom.global.add.u64 	%rd246, [%rd1+8], %rd245;
	cvt.s64.s32 	%rd247, %r43;
	add.s64 	%rd248, %rd247, %rd246;
	add.s64 	%rd249, %rd248, 8;
	setp.lt.u64 	%p129, %rd249, %rd21;
	shr.u64 	%rd250, %rd246, 4;
	cvt.u32.u64 	%r397, %rd250;
	selp.b32 	%r46, %r397, -1, %p129;
	setp.ne.s32 	%p130, %r46, -1;
	@%p130 bra 	$L__BB4_75;
	mov.b32 	%r453, 21352;
	st.local.u32 	[%rd2], %r453;
	bra.uni 	$L__BB4_114;
$L__BB4_75:
	ld.shared.u64 	%rd251, [m_Local_$_0];
	mul.wide.s32 	%rd22, %r46, 16;
	add.s64 	%rd252, %rd251, %rd22;
	mov.b16 	%rs45, 0;
	st.u8 	[%rd252], %rs45;
	st.u8 	[%rd252+1], %rs45;
	mov.b32 	%r398, 2902;
	st.u32 	[%rd252+4], %r398;
	mov.b16 	%rs46, 1;
	st.u8 	[%rd252+3], %rs46;
	st.u32 	[%rd252+8], %r43;
	st.u32 	[%rd252+12], %r42;
	setp.lt.s32 	%p131, %r1039, 0;
	@%p131 bra 	$L__BB4_114;
	setp.eq.s32 	%p132, %r1039, 0;
	mov.b32 	%r61, 0;
	@%p132 bra 	$L__BB4_102;
	and.b32  	%r61, %r42, 2147483646;
	mov.b32 	%r1043, 0;
$L__BB4_78:
	ld.shared.u64 	%rd23, [m_Local_$_0];
	add.s64 	%rd24, %rd23, %rd22;
	ld.u32 	%r49, [%rd24+12];
	setp.lt.s32 	%p133, %r1043, %r49;
	@%p133 bra 	$L__BB4_89;
	ld.shared.u64 	%rd253, [m_Local_$_1];
	atom.global.add.u64 	%rd254, [%rd1+8], 48;
	add.s64 	%rd255, %rd254, 56;
	setp.lt.u64 	%p134, %rd255, %rd253;
	shr.u64 	%rd25, %rd254, 4;
	cvt.u32.u64 	%r1044, %rd25;
	setp.ne.s32 	%p135, %r1044, -1;
	and.pred  	%p136, %p134, %p135;
	@%p136 bra 	$L__BB4_81;
	mov.b32 	%r407, 21106;
	st.local.u32 	[%rd2], %r407;
	mov.b32 	%r1044, -1;
	mov.pred 	%p524, 0;
	bra.uni 	$L__BB4_82;
$L__BB4_81:
	shl.b64 	%rd256, %rd25, 32;
	shr.s64 	%rd257, %rd256, 28;
	add.s64 	%rd258, %rd23, %rd257;
	mov.b16 	%rs47, 0;
	st.u8 	[%rd258], %rs47;
	st.u8 	[%rd258+1], %rs47;
	mov.b32 	%r401, 3608;
	st.u32 	[%rd258+4], %r401;
	mov.b16 	%rs48, 1;
	st.u8 	[%rd258+3], %rs48;
	mov.b32 	%r402, 48;
	st.u32 	[%rd258+8], %r402;
	mov.b32 	%r403, -1;
	st.u32 	[%rd258+16], %r403;
	ld.shared.u64 	%rd259, [m_Local_$_0];
	add.s64 	%rd260, %rd259, %rd257;
	mov.b32 	%r404, 0;
	st.u32 	[%rd260+32], %r404;
	ld.shared.u64 	%rd261, [m_Local_$_0];
	add.s64 	%rd262, %rd261, %rd257;
	st.u32 	[%rd262+36], %r404;
	ld.shared.u64 	%rd263, [m_Local_$_0];
	add.s64 	%rd264, %rd263, %rd257;
	st.u32 	[%rd264+40], %r404;
	ld.local.u32 	%r405, [%rd2];
	setp.eq.s32 	%p524, %r405, 0;
$L__BB4_82:
	mov.b32 	%r1045, 0;
	not.pred 	%p138, %p524;
	@%p138 bra 	$L__BB4_88;
	setp.ne.s32 	%p139, %r1044, -1;
	@%p139 bra 	$L__BB4_85;
	mov.b32 	%r415, 21352;
	st.local.u32 	[%rd2], %r415;
	bra.uni 	$L__BB4_88;
$L__BB4_85:
	ld.shared.u64 	%rd265, [m_Local_$_0];
	mul.wide.s32 	%rd26, %r1044, 16;
	add.s64 	%rd266, %rd265, %rd26;
	st.u32 	[%rd266+40], %r49;
	ld.local.u32 	%r410, [%rd2];
	setp.ne.s32 	%p140, %r410, 0;
	@%p140 bra 	$L__BB4_88;
	ld.shared.u64 	%rd267, [m_Local_$_0];
	add.s64 	%rd268, %rd267, %rd26;
	st.u32 	[%rd268+36], %r1043;
	ld.local.u32 	%r412, [%rd2];
	setp.ne.s32 	%p141, %r412, 0;
	@%p141 bra 	$L__BB4_88;
	ld.shared.u64 	%rd269, [m_Local_$_0];
	add.s64 	%rd270, %rd269, %rd26;
	st.u32 	[%rd270+32], %r46;
	ld.local.u32 	%r413, [%rd2];
	setp.eq.s32 	%p142, %r413, 0;
	selp.b32 	%r1045, %r1044, 0, %p142;
$L__BB4_88:
	st.local.u32 	[%rd2], %r1045;
	bra.uni 	$L__BB4_90;
$L__BB4_89:
	shl.b32 	%r416, %r1043, 2;
	cvt.u64.u32 	%rd271, %r416;
	add.s64 	%rd272, %rd24, %rd271;
	mov.b32 	%r417, -1;
	st.u32 	[%rd272+32], %r417;
$L__BB4_90:
	add.s32 	%r54, %r1043, 1;
	ld.shared.u64 	%rd27, [m_Local_$_0];
	add.s64 	%rd28, %rd27, %rd22;
	ld.u32 	%r55, [%rd28+12];
	setp.lt.s32 	%p143, %r54, %r55;
	@%p143 bra 	$L__BB4_100;
	ld.shared.u64 	%rd273, [m_Local_$_1];
	atom.global.add.u64 	%rd274, [%rd1+8], 48;
	add.s64 	%rd275, %rd274, 56;
	setp.ge.u64 	%p144, %rd275, %rd273;
	shr.u64 	%rd29, %rd274, 4;
	cvt.u32.u64 	%r1046, %rd29;
	setp.eq.s32 	%p145, %r1046, -1;
	or.pred  	%p146, %p144, %p145;
	@%p146 bra 	$L__BB4_93;
	shl.b64 	%rd276, %rd29, 32;
	shr.s64 	%rd277, %rd276, 28;
	add.s64 	%rd278, %rd27, %rd277;
	mov.b16 	%rs49, 0;
	st.u8 	[%rd278], %rs49;
	st.u8 	[%rd278+1], %rs49;
	mov.b32 	%r418, 3608;
	st.u32 	[%rd278+4], %r418;
	mov.b16 	%rs50, 1;
	st.u8 	[%rd278+3], %rs50;
	mov.b32 	%r419, 48;
	st.u32 	[%rd278+8], %r419;
	mov.b32 	%r420, -1;
	st.u32 	[%rd278+16], %r420;
	ld.shared.u64 	%rd279, [m_Local_$_0];
	add.s64 	%rd280, %rd279, %rd277;
	mov.b32 	%r421, 0;
	st.u32 	[%rd280+32], %r421;
	ld.shared.u64 	%rd281, [m_Local_$_0];
	add.s64 	%rd282, %rd281, %rd277;
	st.u32 	[%rd282+36], %r421;
	ld.shared.u64 	%rd283, [m_Local_$_0];
	add.s64 	%rd284, %rd283, %rd277;
	st.u32 	[%rd284+40], %r421;
	ld.local.u32 	%r422, [%rd2];
	setp.eq.s32 	%p525, %r422, 0;
	bra.uni 	$L__BB4_94;
$L__BB4_93:
	mov.b32 	%r424, 21106;
	st.local.u32 	[%rd2], %r424;
	mov.b32 	%r1046, -1;
	mov.pred 	%p525, 0;
$L__BB4_94:
	mov.b32 	%r1047, 0;
	not.pred 	%p148, %p525;
	@%p148 bra 	$L__BB4_99;
	setp.eq.s32 	%p149, %r1046, -1;
	@%p149 bra 	$L__BB4_529;
	ld.shared.u64 	%rd285, [m_Local_$_0];
	mul.wide.s32 	%rd30, %r1046, 16;
	add.s64 	%rd286, %rd285, %rd30;
	st.u32 	[%rd286+40], %r55;
	ld.local.u32 	%r427, [%rd2];
	setp.eq.s32 	%p150, %r427, 0;
	@%p150 bra 	$L__BB4_97;
	bra.uni 	$L__BB4_99;
$L__BB4_97:
	ld.shared.u64 	%rd287, [m_Local_$_0];
	add.s64 	%rd288, %rd287, %rd30;
	st.u32 	[%rd288+36], %r54;
	ld.local.u32 	%r429, [%rd2];
	setp.ne.s32 	%p151, %r429, 0;
	@%p151 bra 	$L__BB4_99;
	ld.shared.u64 	%rd289, [m_Local_$_0];
	add.s64 	%rd290, %rd289, %rd30;
	st.u32 	[%rd290+32], %r46;
	ld.local.u32 	%r430, [%rd2];
	setp.eq.s32 	%p152, %r430, 0;
	selp.b32 	%r1047, %r1046, 0, %p152;
$L__BB4_99:
	st.local.u32 	[%rd2], %r1047;
	bra.uni 	$L__BB4_101;
$L__BB4_100:
	shl.b32 	%r433, %r54, 2;
	cvt.u64.u32 	%rd291, %r433;
	add.s64 	%rd292, %rd28, %rd291;
	mov.b32 	%r434, -1;
	st.u32 	[%rd292+32], %r434;
$L__BB4_101:
	add.s32 	%r1043, %r1043, 2;
	setp.ne.s32 	%p153, %r1043, %r61;
	@%p153 bra 	$L__BB4_78;
$L__BB4_102:
	and.b32  	%r435, %r1039, 1;
	setp.eq.b32 	%p154, %r435, 1;
	@%p154 bra 	$L__BB4_114;
	ld.shared.u64 	%rd31, [m_Local_$_0];
	add.s64 	%rd32, %rd31, %rd22;
	ld.u32 	%r62, [%rd32+12];
	setp.lt.s32 	%p155, %r61, %r62;
	@%p155 bra 	$L__BB4_113;
	ld.shared.u64 	%rd293, [m_Local_$_1];
	atom.global.add.u64 	%rd294, [%rd1+8], 48;
	add.s64 	%rd295, %rd294, 56;
	setp.ge.u64 	%p156, %rd295, %rd293;
	shr.u64 	%rd33, %rd294, 4;
	cvt.u32.u64 	%r1049, %rd33;
	setp.eq.s32 	%p157, %r1049, -1;
	or.pred  	%p158, %p156, %p157;
	@%p158 bra 	$L__BB4_106;
	shl.b64 	%rd296, %rd33, 32;
	shr.s64 	%rd297, %rd296, 28;
	add.s64 	%rd298, %rd31, %rd297;
	mov.b16 	%rs51, 0;
	st.u8 	[%rd298], %rs51;
	st.u8 	[%rd298+1], %rs51;
	mov.b32 	%r436, 3608;
	st.u32 	[%rd298+4], %r436;
	mov.b16 	%rs52, 1;
	st.u8 	[%rd298+3], %rs52;
	mov.b32 	%r437, 48;
	st.u32 	[%rd298+8], %r437;
	mov.b32 	%r438, -1;
	st.u32 	[%rd298+16], %r438;
	ld.shared.u64 	%rd299, [m_Local_$_0];
	add.s64 	%rd300, %rd299, %rd297;
	mov.b32 	%r439, 0;
	st.u32 	[%rd300+32], %r439;
	ld.shared.u64 	%rd301, [m_Local_$_0];
	add.s64 	%rd302, %rd301, %rd297;
	st.u32 	[%rd302+36], %r439;
	ld.shared.u64 	%rd303, [m_Local_$_0];
	add.s64 	%rd304, %rd303, %rd297;
	st.u32 	[%rd304+40], %r439;
	ld.local.u32 	%r440, [%rd2];
	setp.eq.s32 	%p526, %r440, 0;
	bra.uni 	$L__BB4_107;
$L__BB4_106:
	mov.b32 	%r442, 21106;
	st.local.u32 	[%rd2], %r442;
	mov.b32 	%r1049, -1;
	mov.pred 	%p526, 0;
$L__BB4_107:
	mov.b32 	%r1050, 0;
	not.pred 	%p160, %p526;
	@%p160 bra 	$L__BB4_112;
	setp.eq.s32 	%p161, %r1049, -1;
	@%p161 bra 	$L__BB4_530;
	ld.shared.u64 	%rd305, [m_Local_$_0];
	mul.wide.s32 	%rd34, %r1049, 16;
	add.s64 	%rd306, %rd305, %rd34;
	st.u32 	[%rd306+40], %r62;
	ld.local.u32 	%r445, [%rd2];
	setp.eq.s32 	%p162, %r445, 0;
	@%p162 bra 	$L__BB4_110;
	bra.uni 	$L__BB4_112;
$L__BB4_110:
	ld.shared.u64 	%rd307, [m_Local_$_0];
	add.s64 	%rd308, %rd307, %rd34;
	st.u32 	[%rd308+36], %r61;
	ld.local.u32 	%r447, [%rd2];
	setp.ne.s32 	%p163, %r447, 0;
	@%p163 bra 	$L__BB4_112;
	ld.shared.u64 	%rd309, [m_Local_$_0];
	add.s64 	%rd310, %rd309, %rd34;
	st.u32 	[%rd310+32], %r46;
	ld.local.u32 	%r448, [%rd2];
	setp.eq.s32 	%p164, %r448, 0;
	selp.b32 	%r1050, %r1049, 0, %p164;
$L__BB4_112:
	st.local.u32 	[%rd2], %r1050;
	bra.uni 	$L__BB4_114;
$L__BB4_113:
	shl.b32 	%r451, %r61, 2;
	cvt.u64.u32 	%rd311, %r451;
	add.s64 	%rd312, %rd32, %rd311;
	mov.b32 	%r452, -1;
	st.u32 	[%rd312+32], %r452;
$L__BB4_114:
	setp.eq.s32 	%p165, %r1039, 0;
	@%p165 bra 	$L__BB4_122;
	setp.lt.s32 	%p166, %r1039, 1;
	mov.b32 	%r1101, 0;
	@%p166 bra 	$L__BB4_363;
	setp.eq.s32 	%p167, %r1022, 0;
	or.pred  	%p168, %p167, %p1;
	@%p168 bra 	$L__BB4_528;
	mov.b32 	%r1053, 0;
	neg.s32 	%r85, %r1024;
	mul.wide.s32 	%rd374, %r1023, 16;
	mov.u32 	%r1101, %r1053;
$L__BB4_118:
	setp.ge.s32 	%p169, %r1101, %r1022;
	@%p169 bra 	$L__BB4_528;
	mov.u32 	%r1055, %r1101;
$L__BB4_120:
	setp.ne.s32 	%p170, %r1021, -1;
	@%p170 bra 	$L__BB4_136;
	mov.b32 	%r474, 21352;
	st.local.u32 	[%rd2], %r474;
	mov.b16 	%rs143, 0;
	bra.uni 	$L__BB4_148;
$L__BB4_122:
	setp.ne.s32 	%p509, %r46, -1;
	@%p509 bra 	$L__BB4_124;
	mov.b32 	%r1020, 21352;
	st.local.u32 	[%rd2], %r1020;
	bra.uni 	$L__BB4_528;
$L__BB4_124:
	ld.shared.u64 	%rd35, [m_Local_$_0];
	mul.wide.s32 	%rd898, %r46, 16;
	add.s64 	%rd36, %rd35, %rd898;
	ld.u32 	%r67, [%rd36+12];
	setp.gt.s32 	%p510, %r67, 0;
	@%p510 bra 	$L__BB4_135;
	ld.shared.u64 	%rd899, [m_Local_$_1];
	atom.global.add.u64 	%rd900, [%rd1+8], 48;
	add.s64 	%rd901, %rd900, 56;
	setp.lt.u64 	%p511, %rd901, %rd899;
	shr.u64 	%rd37, %rd900, 4;
	cvt.u32.u64 	%r1051, %rd37;
	setp.ne.s32 	%p512, %r1051, -1;
	and.pred  	%p513, %p511, %p512;
	@%p513 bra 	$L__BB4_127;
	mov.b32 	%r1011, 21106;
	st.local.u32 	[%rd2], %r1011;
	mov.b32 	%r1051, -1;
	mov.pred 	%p527, 0;
	bra.uni 	$L__BB4_128;
$L__BB4_127:
	shl.b64 	%rd902, %rd37, 32;
	shr.s64 	%rd903, %rd902, 28;
	add.s64 	%rd904, %rd35, %rd903;
	mov.b16 	%rs137, 0;
	st.u8 	[%rd904], %rs137;
	st.u8 	[%rd904+1], %rs137;
	mov.b32 	%r1005, 3608;
	st.u32 	[%rd904+4], %r1005;
	mov.b16 	%rs138, 1;
	st.u8 	[%rd904+3], %rs138;
	mov.b32 	%r1006, 48;
	st.u32 	[%rd904+8], %r1006;
	mov.b32 	%r1007, -1;
	st.u32 	[%rd904+16], %r1007;
	ld.shared.u64 	%rd905, [m_Local_$_0];
	add.s64 	%rd906, %rd905, %rd903;
	mov.b32 	%r1008, 0;
	st.u32 	[%rd906+32], %r1008;
	ld.shared.u64 	%rd907, [m_Local_$_0];
	add.s64 	%rd908, %rd907, %rd903;
	st.u32 	[%rd908+36], %r1008;
	ld.shared.u64 	%rd909, [m_Local_$_0];
	add.s64 	%rd910, %rd909, %rd903;
	st.u32 	[%rd910+40], %r1008;
	ld.local.u32 	%r1009, [%rd2];
	setp.eq.s32 	%p527, %r1009, 0;
$L__BB4_128:
	mov.b32 	%r1052, 0;
	not.pred 	%p515, %p527;
	@%p515 bra 	$L__BB4_134;
	setp.ne.s32 	%p516, %r1051, -1;
	@%p516 bra 	$L__BB4_131;
	mov.b32 	%r1019, 21352;
	st.local.u32 	[%rd2], %r1019;
	bra.uni 	$L__BB4_134;
$L__BB4_131:
	ld.shared.u64 	%rd911, [m_Local_$_0];
	mul.wide.s32 	%rd38, %r1051, 16;
	add.s64 	%rd912, %rd911, %rd38;
	st.u32 	[%rd912+40], %r67;
	ld.local.u32 	%r1014, [%rd2];
	setp.ne.s32 	%p517, %r1014, 0;
	@%p517 bra 	$L__BB4_134;
	ld.shared.u64 	%rd913, [m_Local_$_0];
	add.s64 	%rd914, %rd913, %rd38;
	mov.b32 	%r1052, 0;
	st.u32 	[%rd914+36], %r1052;
	ld.local.u32 	%r1016, [%rd2];
	setp.ne.s32 	%p518, %r1016, 0;
	@%p518 bra 	$L__BB4_134;
	ld.shared.u64 	%rd915, [m_Local_$_0];
	add.s64 	%rd916, %rd915, %rd38;
	st.u32 	[%rd916+32], %r46;
	ld.local.u32 	%r1017, [%rd2];
	setp.eq.s32 	%p519, %r1017, 0;
	selp.b32 	%r1052, %r1051, 0, %p519;
$L__BB4_134:
	st.local.u32 	[%rd2], %r1052;
	bra.uni 	$L__BB4_528;
$L__BB4_135:
	st.u32 	[%rd36+32], %r300;
	bra.uni 	$L__BB4_528;
$L__BB4_136:
	ld.shared.u64 	%rd39, [m_Local_$_0];
	mul.wide.s32 	%rd313, %r1021, 16;
	add.s64 	%rd40, %rd39, %rd313;
	ld.u32 	%r456, [%rd40+12];
	setp.gt.s32 	%p171, %r1055, -1;
	setp.lt.s32 	%p172, %r1055, %r456;
	and.pred  	%p173, %p171, %p172;
	@%p173 bra 	$L__BB4_147;
	ld.shared.u64 	%rd316, [m_Local_$_1];
	atom.global.add.u64 	%rd317, [%rd1+8], 48;
	add.s64 	%rd318, %rd317, 56;
	setp.lt.u64 	%p174, %rd318, %rd316;
	shr.u64 	%rd41, %rd317, 4;
	cvt.u32.u64 	%r1056, %rd41;
	setp.ne.s32 	%p175, %r1056, -1;
	and.pred  	%p176, %p174, %p175;
	@%p176 bra 	$L__BB4_139;
	mov.b32 	%r465, 21106;
	st.local.u32 	[%rd2], %r465;
	mov.b32 	%r1056, -1;
	mov.pred 	%p528, 0;
	bra.uni 	$L__BB4_140;
$L__BB4_139:
	shl.b64 	%rd319, %rd41, 32;
	shr.s64 	%rd320, %rd319, 28;
	add.s64 	%rd321, %rd39, %rd320;
	mov.b16 	%rs53, 0;
	st.u8 	[%rd321], %rs53;
	st.u8 	[%rd321+1], %rs53;
	mov.b32 	%r459, 3608;
	st.u32 	[%rd321+4], %r459;
	mov.b16 	%rs54, 1;
	st.u8 	[%rd321+3], %rs54;
	mov.b32 	%r460, 48;
	st.u32 	[%rd321+8], %r460;
	mov.b32 	%r461, -1;
	st.u32 	[%rd321+16], %r461;
	ld.shared.u64 	%rd322, [m_Local_$_0];
	add.s64 	%rd323, %rd322, %rd320;
	mov.b32 	%r462, 0;
	st.u32 	[%rd323+32], %r462;
	ld.shared.u64 	%rd324, [m_Local_$_0];
	add.s64 	%rd325, %rd324, %rd320;
	st.u32 	[%rd325+36], %r462;
	ld.shared.u64 	%rd326, [m_Local_$_0];
	add.s64 	%rd327, %rd326, %rd320;
	st.u32 	[%rd327+40], %r462;
	ld.local.u32 	%r463, [%rd2];
	setp.eq.s32 	%p528, %r463, 0;
$L__BB4_140:
	mov.b32 	%r1057, 0;
	not.pred 	%p178, %p528;
	@%p178 bra 	$L__BB4_146;
	setp.ne.s32 	%p179, %r1056, -1;
	@%p179 bra 	$L__BB4_143;
	mov.b32 	%r473, 21352;
	st.local.u32 	[%rd2], %r473;
	bra.uni 	$L__BB4_146;
$L__BB4_143:
	ld.shared.u64 	%rd328, [m_Local_$_0];
	mul.wide.s32 	%rd42, %r1056, 16;
	add.s64 	%rd329, %rd328, %rd42;
	st.u32 	[%rd329+40], %r456;
	ld.local.u32 	%r468, [%rd2];
	setp.ne.s32 	%p180, %r468, 0;
	@%p180 bra 	$L__BB4_146;
	ld.shared.u64 	%rd330, [m_Local_$_0];
	add.s64 	%rd331, %rd330, %rd42;
	st.u32 	[%rd331+36], %r1055;
	ld.local.u32 	%r470, [%rd2];
	setp.ne.s32 	%p181, %r470, 0;
	@%p181 bra 	$L__BB4_146;
	ld.shared.u64 	%rd332, [m_Local_$_0];
	add.s64 	%rd333, %rd332, %rd42;
	st.u32 	[%rd333+32], %r1021;
	ld.local.u32 	%r471, [%rd2];
	setp.eq.s32 	%p182, %r471, 0;
	selp.b32 	%r1057, %r1056, 0, %p182;
$L__BB4_146:
	st.local.u32 	[%rd2], %r1057;
	mov.b16 	%rs143, 0;
	bra.uni 	$L__BB4_148;
$L__BB4_147:
	shl.b32 	%r457, %r1055, 2;
	add.s32 	%r458, %r457, 32;
	cvt.u64.u32 	%rd314, %r458;
	add.s64 	%rd315, %rd40, %rd314;
	ld.u8 	%rs143, [%rd315];
$L__BB4_148:
	setp.ne.s32 	%p183, %r1023, -1;
	@%p183 bra 	$L__BB4_150;
	mov.b32 	%r490, 21352;
	st.local.u32 	[%rd2], %r490;
	mov.b16 	%rs144, 0;
	bra.uni 	$L__BB4_162;
$L__BB4_150:
	ld.shared.u64 	%rd43, [m_Local_$_0];
	mul.wide.s32 	%rd334, %r1023, 16;
	add.s64 	%rd44, %rd43, %rd334;
	ld.u32 	%r80, [%rd44+12];
	setp.gt.s32 	%p184, %r80, 0;
	@%p184 bra 	$L__BB4_161;
	ld.shared.u64 	%rd335, [m_Local_$_1];
	atom.global.add.u64 	%rd336, [%rd1+8], 48;
	add.s64 	%rd337, %rd336, 56;
	setp.lt.u64 	%p185, %rd337, %rd335;
	shr.u64 	%rd45, %rd336, 4;
	cvt.u32.u64 	%r1058, %rd45;
	setp.ne.s32 	%p186, %r1058, -1;
	and.pred  	%p187, %p185, %p186;
	@%p187 bra 	$L__BB4_153;
	mov.b32 	%r481, 21106;
	st.local.u32 	[%rd2], %r481;
	mov.b32 	%r1058, -1;
	mov.pred 	%p529, 0;
	bra.uni 	$L__BB4_154;
$L__BB4_153:
	shl.b64 	%rd338, %rd45, 32;
	shr.s64 	%rd339, %rd338, 28;
	add.s64 	%rd340, %rd43, %rd339;
	mov.b16 	%rs57, 0;
	st.u8 	[%rd340], %rs57;
	st.u8 	[%rd340+1], %rs57;
	mov.b32 	%r475, 3608;
	st.u32 	[%rd340+4], %r475;
	mov.b16 	%rs58, 1;
	st.u8 	[%rd340+3], %rs58;
	mov.b32 	%r476, 48;
	st.u32 	[%rd340+8], %r476;
	mov.b32 	%r477, -1;
	st.u32 	[%rd340+16], %r477;
	ld.shared.u64 	%rd341, [m_Local_$_0];
	add.s64 	%rd342, %rd341, %rd339;
	mov.b32 	%r478, 0;
	st.u32 	[%rd342+32], %r478;
	ld.shared.u64 	%rd343, [m_Local_$_0];
	add.s64 	%rd344, %rd343, %rd339;
	st.u32 	[%rd344+36], %r478;
	ld.shared.u64 	%rd345, [m_Local_$_0];
	add.s64 	%rd346, %rd345, %rd339;
	st.u32 	[%rd346+40], %r478;
	ld.local.u32 	%r479, [%rd2];
	setp.eq.s32 	%p529, %r479, 0;
$L__BB4_154:
	mov.b32 	%r1059, 0;
	not.pred 	%p189, %p529;
	@%p189 bra 	$L__BB4_160;
	setp.ne.s32 	%p190, %r1058, -1;
	@%p190 bra 	$L__BB4_157;
	mov.b32 	%r489, 21352;
	st.local.u32 	[%rd2], %r489;
	bra.uni 	$L__BB4_160;
$L__BB4_157:
	ld.shared.u64 	%rd347, [m_Local_$_0];
	mul.wide.s32 	%rd46, %r1058, 16;
	add.s64 	%rd348, %rd347, %rd46;
	st.u32 	[%rd348+40], %r80;
	ld.local.u32 	%r484, [%rd2];
	setp.ne.s32 	%p191, %r484, 0;
	@%p191 bra 	$L__BB4_160;
	ld.shared.u64 	%rd349, [m_Local_$_0];
	add.s64 	%rd350, %rd349, %rd46;
	mov.b32 	%r1059, 0;
	st.u32 	[%rd350+36], %r1059;
	ld.local.u32 	%r486, [%rd2];
	setp.ne.s32 	%p192, %r486, 0;
	@%p192 bra 	$L__BB4_160;
	ld.shared.u64 	%rd351, [m_Local_$_0];
	add.s64 	%rd352, %rd351, %rd46;
	st.u32 	[%rd352+32], %r1023;
	ld.local.u32 	%r487, [%rd2];
	setp.eq.s32 	%p193, %r487, 0;
	selp.b32 	%r1059, %r1058, 0, %p193;
$L__BB4_160:
	st.local.u32 	[%rd2], %r1059;
	mov.b16 	%rs144, 0;
	bra.uni 	$L__BB4_162;
$L__BB4_161:
	ld.u8 	%rs144, [%rd44+32];
$L__BB4_162:
	and.b16  	%rs61, %rs144, 255;
	and.b16  	%rs62, %rs143, 255;
	setp.ne.s16 	%p194, %rs62, %rs61;
	mov.u32 	%r1069, %r1055;
	@%p194 bra 	$L__BB4_195;
	setp.lt.s32 	%p195, %r1024, 2;
	@%p195 bra 	$L__BB4_196;
	shl.b32 	%r1060, %r1055, 2;
	mov.b32 	%r1062, 0;
	mov.b32 	%r1061, 36;
	mov.u32 	%r1063, %r85;
	mov.u32 	%r1064, %r1055;
	bra.uni 	$L__BB4_166;
$L__BB4_165:
	add.s32 	%r1063, %r1063, 1;
	add.s32 	%r1061, %r1061, 4;
	add.s32 	%r1060, %r1060, 4;
	setp.eq.s32 	%p222, %r1063, -1;
	mov.u32 	%r1064, %r1069;
	@%p222 bra 	$L__BB4_196;
$L__BB4_166:
	setp.ne.s32 	%p196, %r1021, -1;
	add.s32 	%r1062, %r1062, 1;
	add.s32 	%r1069, %r1064, 1;
	@%p196 bra 	$L__BB4_168;
	mov.b32 	%r510, 21352;
	st.local.u32 	[%rd2], %r510;
	mov.b16 	%rs145, 0;
	bra.uni 	$L__BB4_180;
$L__BB4_168:
	ld.shared.u64 	%rd47, [m_Local_$_0];
	mul.wide.s32 	%rd353, %r1021, 16;
	add.s64 	%rd48, %rd47, %rd353;
	ld.u32 	%r493, [%rd48+12];
	setp.gt.s32 	%p197, %r1064, -2;
	setp.lt.s32 	%p198, %r1069, %r493;
	and.pred  	%p199, %p197, %p198;
	@%p199 bra 	$L__BB4_179;
	ld.shared.u64 	%rd356, [m_Local_$_1];
	atom.global.add.u64 	%rd357, [%rd1+8], 48;
	add.s64 	%rd358, %rd357, 56;
	setp.lt.u64 	%p200, %rd358, %rd356;
	shr.u64 	%rd49, %rd357, 4;
	cvt.u32.u64 	%r1065, %rd49;
	setp.ne.s32 	%p201, %r1065, -1;
	and.pred  	%p202, %p200, %p201;
	@%p202 bra 	$L__BB4_171;
	mov.b32 	%r501, 21106;
	st.local.u32 	[%rd2], %r501;
	mov.b32 	%r1065, -1;
	mov.pred 	%p530, 0;
	bra.uni 	$L__BB4_172;
$L__BB4_171:
	shl.b64 	%rd359, %rd49, 32;
	shr.s64 	%rd360, %rd359, 28;
	add.s64 	%rd361, %rd47, %rd360;
	mov.b16 	%rs63, 0;
	st.u8 	[%rd361], %rs63;
	st.u8 	[%rd361+1], %rs63;
	mov.b32 	%r495, 3608;
	st.u32 	[%rd361+4], %r495;
	mov.b16 	%rs64, 1;
	st.u8 	[%rd361+3], %rs64;
	mov.b32 	%r496, 48;
	st.u32 	[%rd361+8], %r496;
	mov.b32 	%r497, -1;
	st.u32 	[%rd361+16], %r497;
	ld.shared.u64 	%rd362, [m_Local_$_0];
	add.s64 	%rd363, %rd362, %rd360;
	mov.b32 	%r498, 0;
	st.u32 	[%rd363+32], %r498;
	ld.shared.u64 	%rd364, [m_Local_$_0];
	add.s64 	%rd365, %rd364, %rd360;
	st.u32 	[%rd365+36], %r498;
	ld.shared.u64 	%rd366, [m_Local_$_0];
	add.s64 	%rd367, %rd366, %rd360;
	st.u32 	[%rd367+40], %r498;
	ld.local.u32 	%r499, [%rd2];
	setp.eq.s32 	%p530, %r499, 0;
$L__BB4_172:
	mov.b32 	%r1066, 0;
	not.pred 	%p204, %p530;
	@%p204 bra 	$L__BB4_178;
	setp.ne.s32 	%p205, %r1065, -1;
	@%p205 bra 	$L__BB4_175;
	mov.b32 	%r509, 21352;
	st.local.u32 	[%rd2], %r509;
	bra.uni 	$L__BB4_178;
$L__BB4_175:
	ld.shared.u64 	%rd368, [m_Local_$_0];
	mul.wide.s32 	%rd50, %r1065, 16;
	add.s64 	%rd369, %rd368, %rd50;
	st.u32 	[%rd369+40], %r493;
	ld.local.u32 	%r504, [%rd2];
	setp.ne.s32 	%p206, %r504, 0;
	@%p206 bra 	$L__BB4_178;
	ld.shared.u64 	%rd370, [m_Local_$_0];
	add.s64 	%rd371, %rd370, %rd50;
	st.u32 	[%rd371+36], %r1069;
	ld.local.u32 	%r506, [%rd2];
	setp.ne.s32 	%p207, %r506, 0;
	@%p207 bra 	$L__BB4_178;
	ld.shared.u64 	%rd372, [m_Local_$_0];
	add.s64 	%rd373, %rd372, %rd50;
	st.u32 	[%rd373+32], %r1021;
	ld.local.u32 	%r507, [%rd2];
	setp.eq.s32 	%p208, %r507, 0;
	selp.b32 	%r1066, %r1065, 0, %p208;
$L__BB4_178:
	st.local.u32 	[%rd2], %r1066;
	mov.b16 	%rs145, 0;
	bra.uni 	$L__BB4_180;
$L__BB4_179:
	add.s32 	%r494, %r1060, 36;
	cvt.u64.u32 	%rd354, %r494;
	add.s64 	%rd355, %rd48, %rd354;
	ld.u8 	%rs145, [%rd355];
$L__BB4_180:
	setp.ne.s32 	%p209, %r1023, -1;
	@%p209 bra 	$L__BB4_182;
	mov.b32 	%r527, 21352;
	st.local.u32 	[%rd2], %r527;
	mov.b16 	%rs146, 0;
	bra.uni 	$L__BB4_194;
$L__BB4_182:
	ld.shared.u64 	%rd51, [m_Local_$_0];
	add.s64 	%rd52, %rd51, %rd374;
	ld.u32 	%r102, [%rd52+12];
	setp.lt.s32 	%p210, %r1062, %r102;
	@%p210 bra 	$L__BB4_193;
	ld.shared.u64 	%rd375, [m_Local_$_1];
	atom.global.add.u64 	%rd376, [%rd1+8], 48;
	add.s64 	%rd377, %rd376, 56;
	setp.lt.u64 	%p211, %rd377, %rd375;
	shr.u64 	%rd53, %rd376, 4;
	cvt.u32.u64 	%r1067, %rd53;
	setp.ne.s32 	%p212, %r1067, -1;
	and.pred  	%p213, %p211, %p212;
	@%p213 bra 	$L__BB4_185;
	mov.b32 	%r517, 21106;
	st.local.u32 	[%rd2], %r517;
	mov.b32 	%r1067, -1;
	mov.pred 	%p531, 0;
	bra.uni 	$L__BB4_186;
$L__BB4_185:
	shl.b64 	%rd378, %rd53, 32;
	shr.s64 	%rd379, %rd378, 28;
	add.s64 	%rd380, %rd51, %rd379;
	mov.b16 	%rs67, 0;
	st.u8 	[%rd380], %rs67;
	st.u8 	[%rd380+1], %rs67;
	mov.b32 	%r511, 3608;
	st.u32 	[%rd380+4], %r511;
	mov.b16 	%rs68, 1;
	st.u8 	[%rd380+3], %rs68;
	mov.b32 	%r512, 48;
	st.u32 	[%rd380+8], %r512;
	mov.b32 	%r513, -1;
	st.u32 	[%rd380+16], %r513;
	ld.shared.u64 	%rd381, [m_Local_$_0];
	add.s64 	%rd382, %rd381, %rd379;
	mov.b32 	%r514, 0;
	st.u32 	[%rd382+32], %r514;
	ld.shared.u64 	%rd383, [m_Local_$_0];
	add.s64 	%rd384, %rd383, %rd379;
	st.u32 	[%rd384+36], %r514;
	ld.shared.u64 	%rd385, [m_Local_$_0];
	add.s64 	%rd386, %rd385, %rd379;
	st.u32 	[%rd386+40], %r514;
	ld.local.u32 	%r515, [%rd2];
	setp.eq.s32 	%p531, %r515, 0;
$L__BB4_186:
	mov.b32 	%r1068, 0;
	not.pred 	%p215, %p531;
	@%p215 bra 	$L__BB4_192;
	setp.ne.s32 	%p216, %r1067, -1;
	@%p216 bra 	$L__BB4_189;
	mov.b32 	%r525, 21352;
	st.local.u32 	[%rd2], %r525;
	bra.uni 	$L__BB4_192;
$L__BB4_189:
	ld.shared.u64 	%rd387, [m_Local_$_0];
	mul.wide.s32 	%rd54, %r1067, 16;
	add.s64 	%rd388, %rd387, %rd54;
	st.u32 	[%rd388+40], %r102;
	ld.local.u32 	%r520, [%rd2];
	setp.ne.s32 	%p217, %r520, 0;
	@%p217 bra 	$L__BB4_192;
	ld.shared.u64 	%rd389, [m_Local_$_0];
	add.s64 	%rd390, %rd389, %rd54;
	st.u32 	[%rd390+36], %r1062;
	ld.local.u32 	%r522, [%rd2];
	setp.ne.s32 	%p218, %r522, 0;
	@%p218 bra 	$L__BB4_192;
	ld.shared.u64 	%rd391, [m_Local_$_0];
	add.s64 	%rd392, %rd391, %rd54;
	st.u32 	[%rd392+32], %r1023;
	ld.local.u32 	%r523, [%rd2];
	setp.eq.s32 	%p219, %r523, 0;
	selp.b32 	%r1068, %r1067, 0, %p219;
$L__BB4_192:
	st.local.u32 	[%rd2], %r1068;
	mov.b16 	%rs146, 0;
	bra.uni 	$L__BB4_194;
$L__BB4_193:
	add.s32 	%r526, %r1061, -32;
	cvt.u64.u32 	%rd393, %r526;
	add.s64 	%rd394, %rd52, %rd393;
	ld.u8 	%rs146, [%rd394+32];
$L__BB4_194:
	and.b16  	%rs71, %rs146, 255;
	and.b16  	%rs72, %rs145, 255;
	setp.eq.s16 	%p220, %rs72, %rs71;
	@%p220 bra 	$L__BB4_165;
$L__BB4_195:
	add.s32 	%r1055, %r1069, 1;
	setp.lt.s32 	%p221, %r1055, %r1022;
	@%p221 bra 	$L__BB4_120;
	bra.uni 	$L__BB4_528;
$L__BB4_196:
	setp.eq.s32 	%p223, %r1055, -1;
	@%p223 bra 	$L__BB4_528;
	min.s32 	%r109, %r1055, %r1022;
	sub.s32 	%r110, %r109, %r1101;
	shl.b32 	%r528, %r110, 2;
	add.s32 	%r529, %r528, 32;
	shr.s32 	%r530, %r529, 31;
	shr.u32 	%r531, %r530, 29;
	add.s32 	%r532, %r529, %r531;
	and.b32  	%r533, %r532, -8;
	sub.s32 	%r534, %r529, %r533;
	setp.eq.s32 	%p224, %r534, 0;
	sub.s32 	%r535, %r528, %r534;
	add.s32 	%r536, %r535, 40;
	selp.b32 	%r111, %r529, %r536, %p224;
	ld.shared.u64 	%rd55, [m_Local_$_1];
	and.b32  	%r537, %r111, 12;
	setp.eq.s32 	%p225, %r537, 0;
	mov.u32 	%r1070, %r111;
	@%p225 bra 	$L__BB4_199;
	shr.s32 	%r538, %r111, 31;
	shr.u32 	%r539, %r538, 28;
	add.s32 	%r540, %r111, %r539;
	and.b32  	%r541, %r540, -16;
	add.s32 	%r1070, %r541, 16;
$L__BB4_199:
	cvt.s64.s32 	%rd395, %r1070;
	atom.global.add.u64 	%rd396, [%rd1+8], %rd395;
	cvt.s64.s32 	%rd397, %r111;
	add.s64 	%rd398, %rd397, %rd396;
	add.s64 	%rd399, %rd398, 8;
	setp.lt.u64 	%p226, %rd399, %rd55;
	shr.u64 	%rd400, %rd396, 4;
	cvt.u32.u64 	%r542, %rd400;
	selp.b32 	%r114, %r542, -1, %p226;
	setp.ne.s32 	%p227, %r114, -1;
	@%p227 bra 	$L__BB4_201;
	mov.b32 	%r599, 21352;
	st.local.u32 	[%rd2], %r599;
	bra.uni 	$L__BB4_240;
$L__BB4_201:
	ld.shared.u64 	%rd401, [m_Local_$_0];
	mul.wide.s32 	%rd56, %r114, 16;
	add.s64 	%rd402, %rd401, %rd56;
	mov.b16 	%rs73, 0;
	st.u8 	[%rd402], %rs73;
	st.u8 	[%rd402+1], %rs73;
	mov.b32 	%r543, 4335;
	st.u32 	[%rd402+4], %r543;
	mov.b16 	%rs74, 1;
	st.u8 	[%rd402+3], %rs74;
	st.u32 	[%rd402+8], %r111;
	st.u32 	[%rd402+12], %r110;
	setp.lt.s32 	%p228, %r110, 1;
	@%p228 bra 	$L__BB4_240;
	add.s32 	%r545, %r1101, 1;
	setp.eq.s32 	%p229, %r109, %r545;
	mov.b32 	%r129, 0;
	@%p229 bra 	$L__BB4_228;
	mov.b32 	%r1071, 0;
$L__BB4_204:
	ld.shared.u64 	%rd57, [m_Local_$_0];
	add.s64 	%rd58, %rd57, %rd56;
	ld.u32 	%r116, [%rd58+12];
	setp.lt.s32 	%p230, %r1071, %r116;
	@%p230 bra 	$L__BB4_215;
	ld.shared.u64 	%rd403, [m_Local_$_1];
	atom.global.add.u64 	%rd404, [%rd1+8], 48;
	add.s64 	%rd405, %rd404, 56;
	setp.lt.u64 	%p231, %rd405, %rd403;
	shr.u64 	%rd59, %rd404, 4;
	cvt.u32.u64 	%r1072, %rd59;
	setp.ne.s32 	%p232, %r1072, -1;
	and.pred  	%p233, %p231, %p232;
	@%p233 bra 	$L__BB4_207;
	mov.b32 	%r553, 21106;
	st.local.u32 	[%rd2], %r553;
	mov.b32 	%r1072, -1;
	mov.pred 	%p532, 0;
	bra.uni 	$L__BB4_208;
$L__BB4_207:
	shl.b64 	%rd406, %rd59, 32;
	shr.s64 	%rd407, %rd406, 28;
	add.s64 	%rd408, %rd57, %rd407;
	mov.b16 	%rs75, 0;
	st.u8 	[%rd408], %rs75;
	st.u8 	[%rd408+1], %rs75;
	mov.b32 	%r547, 3608;
	st.u32 	[%rd408+4], %r547;
	mov.b16 	%rs76, 1;
	st.u8 	[%rd408+3], %rs76;
	mov.b32 	%r548, 48;
	st.u32 	[%rd408+8], %r548;
	mov.b32 	%r549, -1;
	st.u32 	[%rd408+16], %r549;
	ld.shared.u64 	%rd409, [m_Local_$_0];
	add.s64 	%rd410, %rd409, %rd407;
	mov.b32 	%r550, 0;
	st.u32 	[%rd410+32], %r550;
	ld.shared.u64 	%rd411, [m_Local_$_0];
	add.s64 	%rd412, %rd411, %rd407;
	st.u32 	[%rd412+36], %r550;
	ld.shared.u64 	%rd413, [m_Local_$_0];
	add.s64 	%rd414, %rd413, %rd407;
	st.u32 	[%rd414+40], %r550;
	ld.local.u32 	%r551, [%rd2];
	setp.eq.s32 	%p532, %r551, 0;
$L__BB4_208:
	mov.b32 	%r1073, 0;
	not.pred 	%p235, %p532;
	@%p235 bra 	$L__BB4_214;
	setp.ne.s32 	%p236, %r1072, -1;
	@%p236 bra 	$L__BB4_211;
	mov.b32 	%r561, 21352;
	st.local.u32 	[%rd2], %r561;
	bra.uni 	$L__BB4_214;
$L__BB4_211:
	ld.shared.u64 	%rd415, [m_Local_$_0];
	mul.wide.s32 	%rd60, %r1072, 16;
	add.s64 	%rd416, %rd415, %rd60;
	st.u32 	[%rd416+40], %r116;
	ld.local.u32 	%r556, [%rd2];
	setp.ne.s32 	%p237, %r556, 0;
	@%p237 bra 	$L__BB4_214;
	ld.shared.u64 	%rd417, [m_Local_$_0];
	add.s64 	%rd418, %rd417, %rd60;
	st.u32 	[%rd418+36], %r1071;
	ld.local.u32 	%r558, [%rd2];
	setp.ne.s32 	%p238, %r558, 0;
	@%p238 bra 	$L__BB4_214;
	ld.shared.u64 	%rd419, [m_Local_$_0];
	add.s64 	%rd420, %rd419, %rd60;
	st.u32 	[%rd420+32], %r114;
	ld.local.u32 	%r559, [%rd2];
	setp.eq.s32 	%p239, %r559, 0;
	selp.b32 	%r1073, %r1072, 0, %p239;
$L__BB4_214:
	st.local.u32 	[%rd2], %r1073;
	bra.uni 	$L__BB4_216;
$L__BB4_215:
	shl.b32 	%r562, %r1071, 2;
	cvt.u64.u32 	%rd421, %r562;
	add.s64 	%rd422, %rd58, %rd421;
	mov.b32 	%r563, 0;
	st.u32 	[%rd422+32], %r563;
$L__BB4_216:
	add.s32 	%r121, %r1071, 1;
	ld.shared.u64 	%rd61, [m_Local_$_0];
	add.s64 	%rd62, %rd61, %rd56;
	ld.u32 	%r122, [%rd62+12];
	setp.lt.s32 	%p240, %r121, %r122;
	@%p240 bra 	$L__BB4_226;
	ld.shared.u64 	%rd423, [m_Local_$_1];
	atom.global.add.u64 	%rd424, [%rd1+8], 48;
	add.s64 	%rd425, %rd424, 56;
	setp.ge.u64 	%p241, %rd425, %rd423;
	shr.u64 	%rd63, %rd424, 4;
	cvt.u32.u64 	%r1074, %rd63;
	setp.eq.s32 	%p242, %r1074, -1;
	or.pred  	%p243, %p241, %p242;
	@%p243 bra 	$L__BB4_219;
	shl.b64 	%rd426, %rd63, 32;
	shr.s64 	%rd427, %rd426, 28;
	add.s64 	%rd428, %rd61, %rd427;
	mov.b16 	%rs77, 0;
	st.u8 	[%rd428], %rs77;
	st.u8 	[%rd428+1], %rs77;
	mov.b32 	%r564, 3608;
	st.u32 	[%rd428+4], %r564;
	mov.b16 	%rs78, 1;
	st.u8 	[%rd428+3], %rs78;
	mov.b32 	%r565, 48;
	st.u32 	[%rd428+8], %r565;
	mov.b32 	%r566, -1;
	st.u32 	[%rd428+16], %r566;
	ld.shared.u64 	%rd429, [m_Local_$_0];
	add.s64 	%rd430, %rd429, %rd427;
	mov.b32 	%r567, 0;
	st.u32 	[%rd430+32], %r567;
	ld.shared.u64 	%rd431, [m_Local_$_0];
	add.s64 	%rd432, %rd431, %rd427;
	st.u32 	[%rd432+36], %r567;
	ld.shared.u64 	%rd433, [m_Local_$_0];
	add.s64 	%rd434, %rd433, %rd427;
	st.u32 	[%rd434+40], %r567;
	ld.local.u32 	%r568, [%rd2];
	setp.eq.s32 	%p533, %r568, 0;
	bra.uni 	$L__BB4_220;
$L__BB4_219:
	mov.b32 	%r570, 21106;
	st.local.u32 	[%rd2], %r570;
	mov.b32 	%r1074, -1;
	mov.pred 	%p533, 0;
$L__BB4_220:
	mov.b32 	%r1075, 0;
	not.pred 	%p245, %p533;
	@%p245 bra 	$L__BB4_225;
	setp.eq.s32 	%p246, %r1074, -1;
	@%p246 bra 	$L__BB4_531;
	ld.shared.u64 	%rd435, [m_Local_$_0];
	mul.wide.s32 	%rd64, %r1074, 16;
	add.s64 	%rd436, %rd435, %rd64;
	st.u32 	[%rd436+40], %r122;
	ld.local.u32 	%r573, [%rd2];
	setp.eq.s32 	%p247, %r573, 0;
	@%p247 bra 	$L__BB4_223;
	bra.uni 	$L__BB4_225;
$L__BB4_223:
	ld.shared.u64 	%rd437, [m_Local_$_0];
	add.s64 	%rd438, %rd437, %rd64;
	st.u32 	[%rd438+36], %r121;
	ld.local.u32 	%r575, [%rd2];
	setp.ne.s32 	%p248, %r575, 0;
	@%p248 bra 	$L__BB4_225;
	ld.shared.u64 	%rd439, [m_Local_$_0];
	add.s64 	%rd440, %rd439, %rd64;
	st.u32 	[%rd440+32], %r114;
	ld.local.u32 	%r576, [%rd2];
	setp.eq.s32 	%p249, %r576, 0;
	selp.b32 	%r1075, %r1074, 0, %p249;
$L__BB4_225:
	st.local.u32 	[%rd2], %r1075;
	bra.uni 	$L__BB4_227;
$L__BB4_226:
	shl.b32 	%r579, %r121, 2;
	cvt.u64.u32 	%rd441, %r579;
	add.s64 	%rd442, %rd62, %rd441;
	mov.b32 	%r580, 0;
	st.u32 	[%rd442+32], %r580;
$L__BB4_227:
	add.s32 	%r1071, %r1071, 2;
	and.b32  	%r129, %r110, 2147483646;
	setp.ne.s32 	%p250, %r1071, %r129;
	@%p250 bra 	$L__BB4_204;
$L__BB4_228:
	and.b32  	%r581, %r110, 1;
	setp.eq.b32 	%p251, %r581, 1;
	not.pred 	%p252, %p251;
	@%p252 bra 	$L__BB4_240;
	ld.shared.u64 	%rd65, [m_Local_$_0];
	add.s64 	%rd66, %rd65, %rd56;
	ld.u32 	%r130, [%rd66+12];
	setp.lt.s32 	%p253, %r129, %r130;
	@%p253 bra 	$L__BB4_239;
	ld.shared.u64 	%rd443, [m_Local_$_1];
	atom.global.add.u64 	%rd444, [%rd1+8], 48;
	add.s64 	%rd445, %rd444, 56;
	setp.ge.u64 	%p254, %rd445, %rd443;
	shr.u64 	%rd67, %rd444, 4;
	cvt.u32.u64 	%r1077, %rd67;
	setp.eq.s32 	%p255, %r1077, -1;
	or.pred  	%p256, %p254, %p255;
	@%p256 bra 	$L__BB4_232;
	shl.b64 	%rd446, %rd67, 32;
	shr.s64 	%rd447, %rd446, 28;
	add.s64 	%rd448, %rd65, %rd447;
	mov.b16 	%rs79, 0;
	st.u8 	[%rd448], %rs79;
	st.u8 	[%rd448+1], %rs79;
	mov.b32 	%r582, 3608;
	st.u32 	[%rd448+4], %r582;
	mov.b16 	%rs80, 1;
	st.u8 	[%rd448+3], %rs80;
	mov.b32 	%r583, 48;
	st.u32 	[%rd448+8], %r583;
	mov.b32 	%r584, -1;
	st.u32 	[%rd448+16], %r584;
	ld.shared.u64 	%rd449, [m_Local_$_0];
	add.s64 	%rd450, %rd449, %rd447;
	mov.b32 	%r585, 0;
	st.u32 	[%rd450+32], %r585;
	ld.shared.u64 	%rd451, [m_Local_$_0];
	add.s64 	%rd452, %rd451, %rd447;
	st.u32 	[%rd452+36], %r585;
	ld.shared.u64 	%rd453, [m_Local_$_0];
	add.s64 	%rd454, %rd453, %rd447;
	st.u32 	[%rd454+40], %r585;
	ld.local.u32 	%r586, [%rd2];
	setp.eq.s32 	%p534, %r586, 0;
	bra.uni 	$L__BB4_233;
$L__BB4_232:
	mov.b32 	%r588, 21106;
	st.local.u32 	[%rd2], %r588;
	mov.b32 	%r1077, -1;
	mov.pred 	%p534, 0;
$L__BB4_233:
	mov.b32 	%r1078, 0;
	not.pred 	%p258, %p534;
	@%p258 bra 	$L__BB4_238;
	setp.eq.s32 	%p259, %r1077, -1;
	@%p259 bra 	$L__BB4_532;
	ld.shared.u64 	%rd455, [m_Local_$_0];
	mul.wide.s32 	%rd68, %r1077, 16;
	add.s64 	%rd456, %rd455, %rd68;
	st.u32 	[%rd456+40], %r130;
	ld.local.u32 	%r591, [%rd2];
	setp.eq.s32 	%p260, %r591, 0;
	@%p260 bra 	$L__BB4_236;
	bra.uni 	$L__BB4_238;
$L__BB4_236:
	ld.shared.u64 	%rd457, [m_Local_$_0];
	add.s64 	%rd458, %rd457, %rd68;
	st.u32 	[%rd458+36], %r129;
	ld.local.u32 	%r593, [%rd2];
	setp.ne.s32 	%p261, %r593, 0;
	@%p261 bra 	$L__BB4_238;
	ld.shared.u64 	%rd459, [m_Local_$_0];
	add.s64 	%rd460, %rd459, %rd68;
	st.u32 	[%rd460+32], %r114;
	ld.local.u32 	%r594, [%rd2];
	setp.eq.s32 	%p262, %r594, 0;
	selp.b32 	%r1078, %r1077, 0, %p262;
$L__BB4_238:
	st.local.u32 	[%rd2], %r1078;
	bra.uni 	$L__BB4_240;
$L__BB4_239:
	shl.b32 	%r597, %r129, 2;
	cvt.u64.u32 	%rd461, %r597;
	add.s64 	%rd462, %rd66, %rd461;
	mov.b32 	%r598, 0;
	st.u32 	[%rd462+32], %r598;
$L__BB4_240:
	setp.lt.s32 	%p263, %r110, 1;
	@%p263 bra 	$L__BB4_271;
	mov.b32 	%r1079, 0;
$L__BB4_242:
	setp.ne.s32 	%p264, %r1021, -1;
	@%p264 bra 	$L__BB4_244;
	mov.b32 	%r619, 21352;
	st.local.u32 	[%rd2], %r619;
	mov.b16 	%rs147, 0;
	bra.uni 	$L__BB4_256;
$L__BB4_244:
	ld.shared.u64 	%rd69, [m_Local_$_0];
	mul.wide.s32 	%rd463, %r1021, 16;
	add.s64 	%rd70, %rd69, %rd463;
	ld.u32 	%r601, [%rd70+12];
	setp.gt.s32 	%p265, %r1101, -1;
	setp.lt.s32 	%p266, %r1101, %r601;
	and.pred  	%p267, %p265, %p266;
	@%p267 bra 	$L__BB4_255;
	ld.shared.u64 	%rd466, [m_Local_$_1];
	atom.global.add.u64 	%rd467, [%rd1+8], 48;
	add.s64 	%rd468, %rd467, 56;
	setp.lt.u64 	%p268, %rd468, %rd466;
	shr.u64 	%rd71, %rd467, 4;
	cvt.u32.u64 	%r1081, %rd71;
	setp.ne.s32 	%p269, %r1081, -1;
	and.pred  	%p270, %p268, %p269;
	@%p270 bra 	$L__BB4_247;
	mov.b32 	%r610, 21106;
	st.local.u32 	[%rd2], %r610;
	mov.b32 	%r1081, -1;
	mov.pred 	%p535, 0;
	bra.uni 	$L__BB4_248;
$L__BB4_247:
	shl.b64 	%rd469, %rd71, 32;
	shr.s64 	%rd470, %rd469, 28;
	add.s64 	%rd471, %rd69, %rd470;
	mov.b16 	%rs81, 0;
	st.u8 	[%rd471], %rs81;
	st.u8 	[%rd471+1], %rs81;
	mov.b32 	%r604, 3608;
	st.u32 	[%rd471+4], %r604;
	mov.b16 	%rs82, 1;
	st.u8 	[%rd471+3], %rs82;
	mov.b32 	%r605, 48;
	st.u32 	[%rd471+8], %r605;
	mov.b32 	%r606, -1;
	st.u32 	[%rd471+16], %r606;
	ld.shared.u64 	%rd472, [m_Local_$_0];
	add.s64 	%rd473, %rd472, %rd470;
	mov.b32 	%r607, 0;
	st.u32 	[%rd473+32], %r607;
	ld.shared.u64 	%rd474, [m_Local_$_0];
	add.s64 	%rd475, %rd474, %rd470;
	st.u32 	[%rd475+36], %r607;
	ld.shared.u64 	%rd476, [m_Local_$_0];
	add.s64 	%rd477, %rd476, %rd470;
	st.u32 	[%rd477+40], %r607;
	ld.local.u32 	%r608, [%rd2];
	setp.eq.s32 	%p535, %r608, 0;
$L__BB4_248:
	mov.b32 	%r1082, 0;
	not.pred 	%p272, %p535;
	@%p272 bra 	$L__BB4_254;
	setp.ne.s32 	%p273, %r1081, -1;
	@%p273 bra 	$L__BB4_251;
	mov.b32 	%r618, 21352;
	st.local.u32 	[%rd2], %r618;
	bra.uni 	$L__BB4_254;
$L__BB4_251:
	ld.shared.u64 	%rd478, [m_Local_$_0];
	mul.wide.s32 	%rd72, %r1081, 16;
	add.s64 	%rd479, %rd478, %rd72;
	st.u32 	[%rd479+40], %r601;
	ld.local.u32 	%r613, [%rd2];
	setp.ne.s32 	%p274, %r613, 0;
	@%p274 bra 	$L__BB4_254;
	ld.shared.u64 	%rd480, [m_Local_$_0];
	add.s64 	%rd481, %rd480, %rd72;
	st.u32 	[%rd481+36], %r1101;
	ld.local.u32 	%r615, [%rd2];
	setp.ne.s32 	%p275, %r615, 0;
	@%p275 bra 	$L__BB4_254;
	ld.shared.u64 	%rd482, [m_Local_$_0];
	add.s64 	%rd483, %rd482, %rd72;
	st.u32 	[%rd483+32], %r1021;
	ld.local.u32 	%r616, [%rd2];
	setp.eq.s32 	%p276, %r616, 0;
	selp.b32 	%r1082, %r1081, 0, %p276;
$L__BB4_254:
	st.local.u32 	[%rd2], %r1082;
	mov.b16 	%rs147, 0;
	bra.uni 	$L__BB4_256;
$L__BB4_255:
	shl.b32 	%r602, %r1101, 2;
	add.s32 	%r603, %r602, 32;
	cvt.u64.u32 	%rd464, %r603;
	add.s64 	%rd465, %rd70, %rd464;
	ld.u8 	%rs147, [%rd465];
$L__BB4_256:
	setp.ne.s32 	%p277, %r114, -1;
	@%p277 bra 	$L__BB4_258;
	mov.b32 	%r637, 21352;
	st.local.u32 	[%rd2], %r637;
	bra.uni 	$L__BB4_270;
$L__BB4_258:
	ld.shared.u64 	%rd73, [m_Local_$_0];
	mul.wide.s32 	%rd484, %r114, 16;
	add.s64 	%rd74, %rd73, %rd484;
	ld.u32 	%r142, [%rd74+12];
	setp.lt.s32 	%p278, %r1079, %r142;
	@%p278 bra 	$L__BB4_269;
	ld.shared.u64 	%rd485, [m_Local_$_1];
	atom.global.add.u64 	%rd486, [%rd1+8], 48;
	add.s64 	%rd487, %rd486, 56;
	setp.lt.u64 	%p279, %rd487, %rd485;
	shr.u64 	%rd75, %rd486, 4;
	cvt.u32.u64 	%r1083, %rd75;
	setp.ne.s32 	%p280, %r1083, -1;
	and.pred  	%p281, %p279, %p280;
	@%p281 bra 	$L__BB4_261;
	mov.b32 	%r626, 21106;
	st.local.u32 	[%rd2], %r626;
	mov.b32 	%r1083, -1;
	mov.pred 	%p536, 0;
	bra.uni 	$L__BB4_262;
$L__BB4_261:
	shl.b64 	%rd488, %rd75, 32;
	shr.s64 	%rd489, %rd488, 28;
	add.s64 	%rd490, %rd73, %rd489;
	mov.b16 	%rs85, 0;
	st.u8 	[%rd490], %rs85;
	st.u8 	[%rd490+1], %rs85;
	mov.b32 	%r620, 3608;
	st.u32 	[%rd490+4], %r620;
	mov.b16 	%rs86, 1;
	st.u8 	[%rd490+3], %rs86;
	mov.b32 	%r621, 48;
	st.u32 	[%rd490+8], %r621;
	mov.b32 	%r622, -1;
	st.u32 	[%rd490+16], %r622;
	ld.shared.u64 	%rd491, [m_Local_$_0];
	add.s64 	%rd492, %rd491, %rd489;
	mov.b32 	%r623, 0;
	st.u32 	[%rd492+32], %r623;
	ld.shared.u64 	%rd493, [m_Local_$_0];
	add.s64 	%rd494, %rd493, %rd489;
	st.u32 	[%rd494+36], %r623;
	ld.shared.u64 	%rd495, [m_Local_$_0];
	add.s64 	%rd496, %rd495, %rd489;
	st.u32 	[%rd496+40], %r623;
	ld.local.u32 	%r624, [%rd2];
	setp.eq.s32 	%p536, %r624, 0;
$L__BB4_262:
	mov.b32 	%r1084, 0;
	not.pred 	%p283, %p536;
	@%p283 bra 	$L__BB4_268;
	setp.ne.s32 	%p284, %r1083, -1;
	@%p284 bra 	$L__BB4_265;
	mov.b32 	%r634, 21352;
	st.local.u32 	[%rd2], %r634;
	bra.uni 	$L__BB4_268;
$L__BB4_265:
	ld.shared.u64 	%rd497, [m_Local_$_0];
	mul.wide.s32 	%rd76, %r1083, 16;
	add.s64 	%rd498, %rd497, %rd76;
	st.u32 	[%rd498+40], %r142;
	ld.local.u32 	%r629, [%rd2];
	setp.ne.s32 	%p285, %r629, 0;
	@%p285 bra 	$L__BB4_268;
	ld.shared.u64 	%rd499, [m_Local_$_0];
	add.s64 	%rd500, %rd499, %rd76;
	st.u32 	[%rd500+36], %r1079;
	ld.local.u32 	%r631, [%rd2];
	setp.ne.s32 	%p286, %r631, 0;
	@%p286 bra 	$L__BB4_268;
	ld.shared.u64 	%rd501, [m_Local_$_0];
	add.s64 	%rd502, %rd501, %rd76;
	st.u32 	[%rd502+32], %r114;
	ld.local.u32 	%r632, [%rd2];
	setp.eq.s32 	%p287, %r632, 0;
	selp.b32 	%r1084, %r1083, 0, %p287;
$L__BB4_268:
	st.local.u32 	[%rd2], %r1084;
	bra.uni 	$L__BB4_270;
$L__BB4_269:
	shl.b32 	%r635, %r1079, 2;
	cvt.u64.u32 	%rd503, %r635;
	add.s64 	%rd504, %rd74, %rd503;
	mov.b32 	%r636, 0;
	st.u32 	[%rd504+32], %r636;
	st.u8 	[%rd504+32], %rs147;
$L__BB4_270:
	add.s32 	%r1101, %r1101, 1;
	add.s32 	%r1079, %r1079, 1;
	setp.ne.s32 	%p288, %r1079, %r110;
	@%p288 bra 	$L__BB4_242;
$L__BB4_271:
	ld.shared.u64 	%rd505, [m_Local_$_1];
	atom.global.add.u64 	%rd506, [%rd1+8], 48;
	add.s64 	%rd507, %rd506, 56;
	setp.lt.u64 	%p289, %rd507, %rd505;
	shr.u64 	%rd508, %rd506, 4;
	cvt.u32.u64 	%r638, %rd508;
	selp.b32 	%r149, %r638, -1, %p289;
	setp.ne.s32 	%p290, %r149, -1;
	@%p290 bra 	$L__BB4_273;
	mov.b32 	%r750, 21352;
	st.local.u32 	[%rd2], %r750;
	bra.uni 	$L__BB4_348;
$L__BB4_273:
	ld.shared.u64 	%rd509, [m_Local_$_0];
	mul.wide.s32 	%rd510, %r149, 16;
	add.s64 	%rd511, %rd509, %rd510;
	mov.b16 	%rs87, 1;
	st.u8 	[%rd511], %rs87;
	mov.b16 	%rs88, 0;
	st.u8 	[%rd511+1], %rs88;
	mov.b32 	%r639, 2906;
	st.u32 	[%rd511+4], %r639;
	st.u8 	[%rd511+3], %rs87;
	mov.b32 	%r640, 48;
	st.u32 	[%rd511+8], %r640;
	mov.b32 	%r641, -1;
	st.u32 	[%rd511+16], %r641;
	ld.shared.u64 	%rd77, [m_Local_$_0];
	mul.wide.s32 	%rd78, %r114, 16;
	add.s64 	%rd512, %rd77, %rd78;
	ld.u32 	%r150, [%rd512+12];
	shl.b32 	%r642, %r150, 2;
	add.s32 	%r643, %r642, 32;
	shr.s32 	%r644, %r643, 31;
	shr.u32 	%r645, %r644, 29;
	add.s32 	%r646, %r643, %r645;
	and.b32  	%r647, %r646, -8;
	sub.s32 	%r648, %r643, %r647;
	setp.eq.s32 	%p291, %r648, 0;
	sub.s32 	%r649, %r642, %r648;
	add.s32 	%r650, %r649, 40;
	selp.b32 	%r151, %r643, %r650, %p291;
	ld.shared.u64 	%rd79, [m_Local_$_1];
	and.b32  	%r651, %r151, 12;
	setp.eq.s32 	%p292, %r651, 0;
	mov.u32 	%r1085, %r151;
	@%p292 bra 	$L__BB4_275;
	shr.s32 	%r652, %r151, 31;
	shr.u32 	%r653, %r652, 28;
	add.s32 	%r654, %r151, %r653;
	and.b32  	%r655, %r654, -16;
	add.s32 	%r1085, %r655, 16;
$L__BB4_275:
	cvt.s64.s32 	%rd513, %r1085;
	atom.global.add.u64 	%rd514, [%rd1+8], %rd513;
	cvt.s64.s32 	%rd515, %r151;
	add.s64 	%rd516, %rd515, %rd514;
	add.s64 	%rd517, %rd516, 8;
	setp.lt.u64 	%p293, %rd517, %rd79;
	shr.u64 	%rd518, %rd514, 4;
	cvt.u32.u64 	%r656, %rd518;
	selp.b32 	%r154, %r656, -1, %p293;
	setp.ne.s32 	%p294, %r154, -1;
	@%p294 bra 	$L__BB4_277;
	mov.b32 	%r712, 21352;
	st.local.u32 	[%rd2], %r712;
	bra.uni 	$L__BB4_316;
$L__BB4_277:
	mul.wide.s32 	%rd80, %r154, 16;
	add.s64 	%rd519, %rd77, %rd80;
	mov.b16 	%rs89, 0;
	st.u8 	[%rd519], %rs89;
	st.u8 	[%rd519+1], %rs89;
	mov.b32 	%r657, 4335;
	st.u32 	[%rd519+4], %r657;
	mov.b16 	%rs90, 1;
	st.u8 	[%rd519+3], %rs90;
	st.u32 	[%rd519+8], %r151;
	st.u32 	[%rd519+12], %r150;
	setp.lt.s32 	%p295, %r150, 1;
	@%p295 bra 	$L__BB4_316;
	setp.eq.s32 	%p296, %r150, 1;
	mov.b32 	%r169, 0;
	@%p296 bra 	$L__BB4_304;
	mov.b32 	%r1086, 0;
$L__BB4_280:
	ld.shared.u64 	%rd81, [m_Local_$_0];
	add.s64 	%rd82, %rd81, %rd80;
	ld.u32 	%r156, [%rd82+12];
	setp.lt.s32 	%p297, %r1086, %r156;
	@%p297 bra 	$L__BB4_291;
	ld.shared.u64 	%rd520, [m_Local_$_1];
	atom.global.add.u64 	%rd521, [%rd1+8], 48;
	add.s64 	%rd522, %rd521, 56;
	setp.lt.u64 	%p298, %rd522, %rd520;
	shr.u64 	%rd83, %rd521, 4;
	cvt.u32.u64 	%r1087, %rd83;
	setp.ne.s32 	%p299, %r1087, -1;
	and.pred  	%p300, %p298, %p299;
	@%p300 bra 	$L__BB4_283;
	mov.b32 	%r666, 21106;
	st.local.u32 	[%rd2], %r666;
	mov.b32 	%r1087, -1;
	mov.pred 	%p537, 0;
	bra.uni 	$L__BB4_284;
$L__BB4_283:
	shl.b64 	%rd523, %rd83, 32;
	shr.s64 	%rd524, %rd523, 28;
	add.s64 	%rd525, %rd81, %rd524;
	mov.b16 	%rs91, 0;
	st.u8 	[%rd525], %rs91;
	st.u8 	[%rd525+1], %rs91;
	mov.b32 	%r660, 3608;
	st.u32 	[%rd525+4], %r660;
	mov.b16 	%rs92, 1;
	st.u8 	[%rd525+3], %rs92;
	mov.b32 	%r661, 48;
	st.u32 	[%rd525+8], %r661;
	mov.b32 	%r662, -1;
	st.u32 	[%rd525+16], %r662;
	ld.shared.u64 	%rd526, [m_Local_$_0];
	add.s64 	%rd527, %rd526, %rd524;
	mov.b32 	%r663, 0;
	st.u32 	[%rd527+32], %r663;
	ld.shared.u64 	%rd528, [m_Local_$_0];
	add.s64 	%rd529, %rd528, %rd524;
	st.u32 	[%rd529+36], %r663;
	ld.shared.u64 	%rd530, [m_Local_$_0];
	add.s64 	%rd531, %rd530, %rd524;
	st.u32 	[%rd531+40], %r663;
	ld.local.u32 	%r664, [%rd2];
	setp.eq.s32 	%p537, %r664, 0;
$L__BB4_284:
	mov.b32 	%r1088, 0;
	not.pred 	%p302, %p537;
	@%p302 bra 	$L__BB4_290;
	setp.ne.s32 	%p303, %r1087, -1;
	@%p303 bra 	$L__BB4_287;
	mov.b32 	%r674, 21352;
	st.local.u32 	[%rd2], %r674;
	bra.uni 	$L__BB4_290;
$L__BB4_287:
	ld.shared.u64 	%rd532, [m_Local_$_0];
	mul.wide.s32 	%rd84, %r1087, 16;
	add.s64 	%rd533, %rd532, %rd84;
	st.u32 	[%rd533+40], %r156;
	ld.local.u32 	%r669, [%rd2];
	setp.ne.s32 	%p304, %r669, 0;
	@%p304 bra 	$L__BB4_290;
	ld.shared.u64 	%rd534, [m_Local_$_0];
	add.s64 	%rd535, %rd534, %rd84;
	st.u32 	[%rd535+36], %r1086;
	ld.local.u32 	%r671, [%rd2];
	setp.ne.s32 	%p305, %r671, 0;
	@%p305 bra 	$L__BB4_290;
	ld.shared.u64 	%rd536, [m_Local_$_0];
	add.s64 	%rd537, %rd536, %rd84;
	st.u32 	[%rd537+32], %r154;
	ld.local.u32 	%r672, [%rd2];
	setp.eq.s32 	%p306, %r672, 0;
	selp.b32 	%r1088, %r1087, 0, %p306;
$L__BB4_290:
	st.local.u32 	[%rd2], %r1088;
	bra.uni 	$L__BB4_292;
$L__BB4_291:
	shl.b32 	%r675, %r1086, 2;
	cvt.u64.u32 	%rd538, %r675;
	add.s64 	%rd539, %rd82, %rd538;
	mov.b32 	%r676, 0;
	st.u32 	[%rd539+32], %r676;
$L__BB4_292:
	add.s32 	%r161, %r1086, 1;
	ld.shared.u64 	%rd85, [m_Local_$_0];
	add.s64 	%rd86, %rd85, %rd80;
	ld.u32 	%r162, [%rd86+12];
	setp.lt.s32 	%p307, %r161, %r162;
	@%p307 bra 	$L__BB4_302;
	ld.shared.u64 	%rd540, [m_Local_$_1];
	atom.global.add.u64 	%rd541, [%rd1+8], 48;
	add.s64 	%rd542, %rd541, 56;
	setp.ge.u64 	%p308, %rd542, %rd540;
	shr.u64 	%rd87, %rd541, 4;
	cvt.u32.u64 	%r1089, %rd87;
	setp.eq.s32 	%p309, %r1089, -1;
	or.pred  	%p310, %p308, %p309;
	@%p310 bra 	$L__BB4_295;
	shl.b64 	%rd543, %rd87, 32;
	shr.s64 	%rd544, %rd543, 28;
	add.s64 	%rd545, %rd85, %rd544;
	mov.b16 	%rs93, 0;
	st.u8 	[%rd545], %rs93;
	st.u8 	[%rd545+1], %rs93;
	mov.b32 	%r677, 3608;
	st.u32 	[%rd545+4], %r677;
	mov.b16 	%rs94, 1;
	st.u8 	[%rd545+3], %rs94;
	mov.b32 	%r678, 48;
	st.u32 	[%rd545+8], %r678;
	mov.b32 	%r679, -1;
	st.u32 	[%rd545+16], %r679;
	ld.shared.u64 	%rd546, [m_Local_$_0];
	add.s64 	%rd547, %rd546, %rd544;
	mov.b32 	%r680, 0;
	st.u32 	[%rd547+32], %r680;
	ld.shared.u64 	%rd548, [m_Local_$_0];
	add.s64 	%rd549, %rd548, %rd544;
	st.u32 	[%rd549+36], %r680;
	ld.shared.u64 	%rd550, [m_Local_$_0];
	add.s64 	%rd551, %rd550, %rd544;
	st.u32 	[%rd551+40], %r680;
	ld.local.u32 	%r681, [%rd2];
	setp.eq.s32 	%p538, %r681, 0;
	bra.uni 	$L__BB4_296;
$L__BB4_295:
	mov.b32 	%r683, 21106;
	st.local.u32 	[%rd2], %r683;
	mov.b32 	%r1089, -1;
	mov.pred 	%p538, 0;
$L__BB4_296:
	mov.b32 	%r1090, 0;
	not.pred 	%p312, %p538;
	@%p312 bra 	$L__BB4_301;
	setp.eq.s32 	%p313, %r1089, -1;
	@%p313 bra 	$L__BB4_533;
	ld.shared.u64 	%rd552, [m_Local_$_0];
	mul.wide.s32 	%rd88, %r1089, 16;
	add.s64 	%rd553, %rd552, %rd88;
	st.u32 	[%rd553+40], %r162;
	ld.local.u32 	%r686, [%rd2];
	setp.eq.s32 	%p314, %r686, 0;
	@%p314 bra 	$L__BB4_299;
	bra.uni 	$L__BB4_301;
$L__BB4_299:
	ld.shared.u64 	%rd554, [m_Local_$_0];
	add.s64 	%rd555, %rd554, %rd88;
	st.u32 	[%rd555+36], %r161;
	ld.local.u32 	%r688, [%rd2];
	setp.ne.s32 	%p315, %r688, 0;
	@%p315 bra 	$L__BB4_301;
	ld.shared.u64 	%rd556, [m_Local_$_0];
	add.s64 	%rd557, %rd556, %rd88;
	st.u32 	[%rd557+32], %r154;
	ld.local.u32 	%r689, [%rd2];
	setp.eq.s32 	%p316, %r689, 0;
	selp.b32 	%r1090, %r1089, 0, %p316;
$L__BB4_301:
	st.local.u32 	[%rd2], %r1090;
	bra.uni 	$L__BB4_303;
$L__BB4_302:
	shl.b32 	%r692, %r161, 2;
	cvt.u64.u32 	%rd558, %r692;
	add.s64 	%rd559, %rd86, %rd558;
	mov.b32 	%r693, 0;
	st.u32 	[%rd559+32], %r693;
$L__BB4_303:
	add.s32 	%r1086, %r1086, 2;
	and.b32  	%r169, %r150, 2147483646;
	setp.ne.s32 	%p317, %r1086, %r169;
	@%p317 bra 	$L__BB4_280;
$L__BB4_304:
	and.b32  	%r694, %r150, 1;
	setp.eq.b32 	%p318, %r694, 1;
	not.pred 	%p319, %p318;
	@%p319 bra 	$L__BB4_316;
	ld.shared.u64 	%rd89, [m_Local_$_0];
	add.s64 	%rd90, %rd89, %rd80;
	ld.u32 	%r170, [%rd90+12];
	setp.lt.s32 	%p320, %r169, %r170;
	@%p320 bra 	$L__BB4_315;
	ld.shared.u64 	%rd560, [m_Local_$_1];
	atom.global.add.u64 	%rd561, [%rd1+8], 48;
	add.s64 	%rd562, %rd561, 56;
	setp.ge.u64 	%p321, %rd562, %rd560;
	shr.u64 	%rd91, %rd561, 4;
	cvt.u32.u64 	%r1092, %rd91;
	setp.eq.s32 	%p322, %r1092, -1;
	or.pred  	%p323, %p321, %p322;
	@%p323 bra 	$L__BB4_308;
	shl.b64 	%rd563, %rd91, 32;
	shr.s64 	%rd564, %rd563, 28;
	add.s64 	%rd565, %rd89, %rd564;
	mov.b16 	%rs95, 0;
	st.u8 	[%rd565], %rs95;
	st.u8 	[%rd565+1], %rs95;
	mov.b32 	%r695, 3608;
	st.u32 	[%rd565+4], %r695;
	mov.b16 	%rs96, 1;
	st.u8 	[%rd565+3], %rs96;
	mov.b32 	%r696, 48;
	st.u32 	[%rd565+8], %r696;
	mov.b32 	%r697, -1;
	st.u32 	[%rd565+16], %r697;
	ld.shared.u64 	%rd566, [m_Local_$_0];
	add.s64 	%rd567, %rd566, %rd564;
	mov.b32 	%r698, 0;
	st.u32 	[%rd567+32], %r698;
	ld.shared.u64 	%rd568, [m_Local_$_0];
	add.s64 	%rd569, %rd568, %rd564;
	st.u32 	[%rd569+36], %r698;
	ld.shared.u64 	%rd570, [m_Local_$_0];
	add.s64 	%rd571, %rd570, %rd564;
	st.u32 	[%rd571+40], %r698;
	ld.local.u32 	%r699, [%rd2];
	setp.eq.s32 	%p539, %r699, 0;
	bra.uni 	$L__BB4_309;
$L__BB4_308:
	mov.b32 	%r701, 21106;
	st.local.u32 	[%rd2], %r701;
	mov.b32 	%r1092, -1;
	mov.pred 	%p539, 0;
$L__BB4_309:
	mov.b32 	%r1093, 0;
	not.pred 	%p325, %p539;
	@%p325 bra 	$L__BB4_314;
	setp.eq.s32 	%p326, %r1092, -1;
	@%p326 bra 	$L__BB4_534;
	ld.shared.u64 	%rd572, [m_Local_$_0];
	mul.wide.s32 	%rd92, %r1092, 16;
	add.s64 	%rd573, %rd572, %rd92;
	st.u32 	[%rd573+40], %r170;
	ld.local.u32 	%r704, [%rd2];
	setp.eq.s32 	%p327, %r704, 0;
	@%p327 bra 	$L__BB4_312;
	bra.uni 	$L__BB4_314;
$L__BB4_312:
	ld.shared.u64 	%rd574, [m_Local_$_0];
	add.s64 	%rd575, %rd574, %rd92;
	st.u32 	[%rd575+36], %r169;
	ld.local.u32 	%r706, [%rd2];
	setp.ne.s32 	%p328, %r706, 0;
	@%p328 bra 	$L__BB4_314;
	ld.shared.u64 	%rd576, [m_Local_$_0];
	add.s64 	%rd577, %rd576, %rd92;
	st.u32 	[%rd577+32], %r154;
	ld.local.u32 	%r707, [%rd2];
	setp.eq.s32 	%p329, %r707, 0;
	selp.b32 	%r1093, %r1092, 0, %p329;
$L__BB4_314:
	st.local.u32 	[%rd2], %r1093;
	bra.uni 	$L__BB4_316;
$L__BB4_315:
	shl.b32 	%r710, %r169, 2;
	cvt.u64.u32 	%rd578, %r710;
	add.s64 	%rd579, %rd90, %rd578;
	mov.b32 	%r711, 0;
	st.u32 	[%rd579+32], %r711;
$L__BB4_316:
	setp.lt.s32 	%p330, %r150, 1;
	@%p330 bra 	$L__BB4_347;
	mov.b32 	%r1094, 0;
$L__BB4_318:
	setp.ne.s32 	%p331, %r114, -1;
	@%p331 bra 	$L__BB4_320;
	mov.b32 	%r730, 21352;
	st.local.u32 	[%rd2], %r730;
	mov.b16 	%rs148, 0;
	bra.uni 	$L__BB4_332;
$L__BB4_320:
	ld.shared.u64 	%rd93, [m_Local_$_0];
	add.s64 	%rd94, %rd93, %rd78;
	ld.u32 	%r176, [%rd94+12];
	setp.lt.s32 	%p332, %r1094, %r176;
	@%p332 bra 	$L__BB4_331;
	ld.shared.u64 	%rd580, [m_Local_$_1];
	atom.global.add.u64 	%rd581, [%rd1+8], 48;
	add.s64 	%rd582, %rd581, 56;
	setp.lt.u64 	%p333, %rd582, %rd580;
	shr.u64 	%rd95, %rd581, 4;
	cvt.u32.u64 	%r1095, %rd95;
	setp.ne.s32 	%p334, %r1095, -1;
	and.pred  	%p335, %p333, %p334;
	@%p335 bra 	$L__BB4_323;
	mov.b32 	%r720, 21106;
	st.local.u32 	[%rd2], %r720;
	mov.b32 	%r1095, -1;
	mov.pred 	%p540, 0;
	bra.uni 	$L__BB4_324;
$L__BB4_323:
	shl.b64 	%rd583, %rd95, 32;
	shr.s64 	%rd584, %rd583, 28;
	add.s64 	%rd585, %rd93, %rd584;
	mov.b16 	%rs97, 0;
	st.u8 	[%rd585], %rs97;
	st.u8 	[%rd585+1], %rs97;
	mov.b32 	%r714, 3608;
	st.u32 	[%rd585+4], %r714;
	mov.b16 	%rs98, 1;
	st.u8 	[%rd585+3], %rs98;
	mov.b32 	%r715, 48;
	st.u32 	[%rd585+8], %r715;
	mov.b32 	%r716, -1;
	st.u32 	[%rd585+16], %r716;
	ld.shared.u64 	%rd586, [m_Local_$_0];
	add.s64 	%rd587, %rd586, %rd584;
	mov.b32 	%r717, 0;
	st.u32 	[%rd587+32], %r717;
	ld.shared.u64 	%rd588, [m_Local_$_0];
	add.s64 	%rd589, %rd588, %rd584;
	st.u32 	[%rd589+36], %r717;
	ld.shared.u64 	%rd590, [m_Local_$_0];
	add.s64 	%rd591, %rd590, %rd584;
	st.u32 	[%rd591+40], %r717;
	ld.local.u32 	%r718, [%rd2];
	setp.eq.s32 	%p540, %r718, 0;
$L__BB4_324:
	mov.b32 	%r1096, 0;
	not.pred 	%p337, %p540;
	@%p337 bra 	$L__BB4_330;
	setp.ne.s32 	%p338, %r1095, -1;
	@%p338 bra 	$L__BB4_327;
	mov.b32 	%r728, 21352;
	st.local.u32 	[%rd2], %r728;
	bra.uni 	$L__BB4_330;
$L__BB4_327:
	ld.shared.u64 	%rd592, [m_Local_$_0];
	mul.wide.s32 	%rd96, %r1095, 16;
	add.s64 	%rd593, %rd592, %rd96;
	st.u32 	[%rd593+40], %r176;
	ld.local.u32 	%r723, [%rd2];
	setp.ne.s32 	%p339, %r723, 0;
	@%p339 bra 	$L__BB4_330;
	ld.shared.u64 	%rd594, [m_Local_$_0];
	add.s64 	%rd595, %rd594, %rd96;
	st.u32 	[%rd595+36], %r1094;
	ld.local.u32 	%r725, [%rd2];
	setp.ne.s32 	%p340, %r725, 0;
	@%p340 bra 	$L__BB4_330;
	ld.shared.u64 	%rd596, [m_Local_$_0];
	add.s64 	%rd597, %rd596, %rd96;
	st.u32 	[%rd597+32], %r114;
	ld.local.u32 	%r726, [%rd2];
	setp.eq.s32 	%p341, %r726, 0;
	selp.b32 	%r1096, %r1095, 0, %p341;
$L__BB4_330:
	st.local.u32 	[%rd2], %r1096;
	mov.b16 	%rs148, 0;
	bra.uni 	$L__BB4_332;
$L__BB4_331:
	shl.b32 	%r729, %r1094, 2;
	cvt.u64.u32 	%rd598, %r729;
	add.s64 	%rd599, %rd94, %rd598;
	ld.u8 	%rs148, [%rd599+32];
$L__BB4_332:
	setp.ne.s32 	%p342, %r154, -1;
	@%p342 bra 	$L__BB4_334;
	mov.b32 	%r748, 21352;
	st.local.u32 	[%rd2], %r748;
	bra.uni 	$L__BB4_346;
$L__BB4_334:
	ld.shared.u64 	%rd97, [m_Local_$_0];
	mul.wide.s32 	%rd600, %r154, 16;
	add.s64 	%rd98, %rd97, %rd600;
	ld.u32 	%r181, [%rd98+12];
	setp.lt.s32 	%p343, %r1094, %r181;
	@%p343 bra 	$L__BB4_345;
	ld.shared.u64 	%rd601, [m_Local_$_1];
	atom.global.add.u64 	%rd602, [%rd1+8], 48;
	add.s64 	%rd603, %rd602, 56;
	setp.lt.u64 	%p344, %rd603, %rd601;
	shr.u64 	%rd99, %rd602, 4;
	cvt.u32.u64 	%r1097, %rd99;
	setp.ne.s32 	%p345, %r1097, -1;
	and.pred  	%p346, %p344, %p345;
	@%p346 bra 	$L__BB4_337;
	mov.b32 	%r737, 21106;
	st.local.u32 	[%rd2], %r737;
	mov.b32 	%r1097, -1;
	mov.pred 	%p541, 0;
	bra.uni 	$L__BB4_338;
$L__BB4_337:
	shl.b64 	%rd604, %rd99, 32;
	shr.s64 	%rd605, %rd604, 28;
	add.s64 	%rd606, %rd97, %rd605;
	mov.b16 	%rs101, 0;
	st.u8 	[%rd606], %rs101;
	st.u8 	[%rd606+1], %rs101;
	mov.b32 	%r731, 3608;
	st.u32 	[%rd606+4], %r731;
	mov.b16 	%rs102, 1;
	st.u8 	[%rd606+3], %rs102;
	mov.b32 	%r732, 48;
	st.u32 	[%rd606+8], %r732;
	mov.b32 	%r733, -1;
	st.u32 	[%rd606+16], %r733;
	ld.shared.u64 	%rd607, [m_Local_$_0];
	add.s64 	%rd608, %rd607, %rd605;
	mov.b32 	%r734, 0;
	st.u32 	[%rd608+32], %r734;
	ld.shared.u64 	%rd609, [m_Local_$_0];
	add.s64 	%rd610, %rd609, %rd605;
	st.u32 	[%rd610+36], %r734;
	ld.shared.u64 	%rd611, [m_Local_$_0];
	add.s64 	%rd612, %rd611, %rd605;
	st.u32 	[%rd612+40], %r734;
	ld.local.u32 	%r735, [%rd2];
	setp.eq.s32 	%p541, %r735, 0;
$L__BB4_338:
	mov.b32 	%r1098, 0;
	not.pred 	%p348, %p541;
	@%p348 bra 	$L__BB4_344;
	setp.ne.s32 	%p349, %r1097, -1;
	@%p349 bra 	$L__BB4_341;
	mov.b32 	%r745, 21352;
	st.local.u32 	[%rd2], %r745;
	bra.uni 	$L__BB4_344;
$L__BB4_341:
	ld.shared.u64 	%rd613, [m_Local_$_0];
	mul.wide.s32 	%rd100, %r1097, 16;
	add.s64 	%rd614, %rd613, %rd100;
	st.u32 	[%rd614+40], %r181;
	ld.local.u32 	%r740, [%rd2];
	setp.ne.s32 	%p350, %r740, 0;
	@%p350 bra 	$L__BB4_344;
	ld.shared.u64 	%rd615, [m_Local_$_0];
	add.s64 	%rd616, %rd615, %rd100;
	st.u32 	[%rd616+36], %r1094;
	ld.local.u32 	%r742, [%rd2];
	setp.ne.s32 	%p351, %r742, 0;
	@%p351 bra 	$L__BB4_344;
	ld.shared.u64 	%rd617, [m_Local_$_0];
	add.s64 	%rd618, %rd617, %rd100;
	st.u32 	[%rd618+32], %r154;
	ld.local.u32 	%r743, [%rd2];
	setp.eq.s32 	%p352, %r743, 0;
	selp.b32 	%r1098, %r1097, 0, %p352;
$L__BB4_344:
	st.local.u32 	[%rd2], %r1098;
	bra.uni 	$L__BB4_346;
$L__BB4_345:
	shl.b32 	%r746, %r1094, 2;
	cvt.u64.u32 	%rd619, %r746;
	add.s64 	%rd620, %rd98, %rd619;
	mov.b32 	%r747, 0;
	st.u32 	[%rd620+32], %r747;
	st.u8 	[%rd620+32], %rs148;
$L__BB4_346:
	add.s32 	%r1094, %r1094, 1;
	setp.ne.s32 	%p353, %r1094, %r150;
	@%p353 bra 	$L__BB4_318;
$L__BB4_347:
	ld.shared.u64 	%rd621, [m_Local_$_0];
	mul.wide.s32 	%rd622, %r149, 16;
	add.s64 	%rd623, %rd621, %rd622;
	st.u32 	[%rd623+32], %r154;
	ld.shared.u64 	%rd624, [m_Local_$_0];
	add.s64 	%rd625, %rd624, %rd622;
	st.u32 	[%rd625+40], %r150;
	ld.shared.u64 	%rd626, [m_Local_$_0];
	add.s64 	%rd627, %rd626, %rd622;
	mov.b32 	%r749, 0;
	st.u32 	[%rd627+48], %r749;
$L__BB4_348:
	setp.ne.s32 	%p354, %r46, -1;
	@%p354 bra 	$L__BB4_350;
	mov.b32 	%r767, 21352;
	st.local.u32 	[%rd2], %r767;
	bra.uni 	$L__BB4_362;
$L__BB4_350:
	ld.shared.u64 	%rd101, [m_Local_$_0];
	mul.wide.s32 	%rd628, %r46, 16;
	add.s64 	%rd102, %rd101, %rd628;
	ld.u32 	%r187, [%rd102+12];
	setp.lt.s32 	%p355, %r1053, %r187;
	@%p355 bra 	$L__BB4_361;
	ld.shared.u64 	%rd629, [m_Local_$_1];
	atom.global.add.u64 	%rd630, [%rd1+8], 48;
	add.s64 	%rd631, %rd630, 56;
	setp.lt.u64 	%p356, %rd631, %rd629;
	shr.u64 	%rd103, %rd630, 4;
	cvt.u32.u64 	%r1099, %rd103;
	setp.ne.s32 	%p357, %r1099, -1;
	and.pred  	%p358, %p356, %p357;
	@%p358 bra 	$L__BB4_353;
	mov.b32 	%r757, 21106;
	st.local.u32 	[%rd2], %r757;
	mov.b32 	%r1099, -1;
	mov.pred 	%p542, 0;
	bra.uni 	$L__BB4_354;
$L__BB4_353:
	shl.b64 	%rd632, %rd103, 32;
	shr.s64 	%rd633, %rd632, 28;
	add.s64 	%rd634, %rd101, %rd633;
	mov.b16 	%rs103, 0;
	st.u8 	[%rd634], %rs103;
	st.u8 	[%rd634+1], %rs103;
	mov.b32 	%r751, 3608;
	st.u32 	[%rd634+4], %r751;
	mov.b16 	%rs104, 1;
	st.u8 	[%rd634+3], %rs104;
	mov.b32 	%r752, 48;
	st.u32 	[%rd634+8], %r752;
	mov.b32 	%r753, -1;
	st.u32 	[%rd634+16], %r753;
	ld.shared.u64 	%rd635, [m_Local_$_0];
	add.s64 	%rd636, %rd635, %rd633;
	mov.b32 	%r754, 0;
	st.u32 	[%rd636+32], %r754;
	ld.shared.u64 	%rd637, [m_Local_$_0];
	add.s64 	%rd638, %rd637, %rd633;
	st.u32 	[%rd638+36], %r754;
	ld.shared.u64 	%rd639, [m_Local_$_0];
	add.s64 	%rd640, %rd639, %rd633;
	st.u32 	[%rd640+40], %r754;
	ld.local.u32 	%r755, [%rd2];
	setp.eq.s32 	%p542, %r755, 0;
$L__BB4_354:
	mov.b32 	%r1100, 0;
	not.pred 	%p360, %p542;
	@%p360 bra 	$L__BB4_360;
	setp.ne.s32 	%p361, %r1099, -1;
	@%p361 bra 	$L__BB4_357;
	mov.b32 	%r765, 21352;
	st.local.u32 	[%rd2], %r765;
	bra.uni 	$L__BB4_360;
$L__BB4_357:
	ld.shared.u64 	%rd641, [m_Local_$_0];
	mul.wide.s32 	%rd104, %r1099, 16;
	add.s64 	%rd642, %rd641, %rd104;
	st.u32 	[%rd642+40], %r187;
	ld.local.u32 	%r760, [%rd2];
	setp.ne.s32 	%p362, %r760, 0;
	@%p362 bra 	$L__BB4_360;
	ld.shared.u64 	%rd643, [m_Local_$_0];
	add.s64 	%rd644, %rd643, %rd104;
	st.u32 	[%rd644+36], %r1053;
	ld.local.u32 	%r762, [%rd2];
	setp.ne.s32 	%p363, %r762, 0;
	@%p363 bra 	$L__BB4_360;
	ld.shared.u64 	%rd645, [m_Local_$_0];
	add.s64 	%rd646, %rd645, %rd104;
	st.u32 	[%rd646+32], %r46;
	ld.local.u32 	%r763, [%rd2];
	setp.eq.s32 	%p364, %r763, 0;
	selp.b32 	%r1100, %r1099, 0, %p364;
$L__BB4_360:
	st.local.u32 	[%rd2], %r1100;
	bra.uni 	$L__BB4_362;
$L__BB4_361:
	shl.b32 	%r766, %r1053, 2;
	cvt.u64.u32 	%rd647, %r766;
	add.s64 	%rd648, %rd102, %rd647;
	st.u32 	[%rd648+32], %r149;
$L__BB4_362:
	add.s32 	%r1101, %r1055, %r1024;
	add.s32 	%r1053, %r1053, 1;
	setp.ne.s32 	%p365, %r1053, %r1039;
	@%p365 bra 	$L__BB4_118;
$L__BB4_363:
	sub.s32 	%r195, %r1022, %r1101;
	shl.b32 	%r768, %r195, 2;
	add.s32 	%r769, %r768, 32;
	shr.s32 	%r770, %r769, 31;
	shr.u32 	%r771, %r770, 29;
	add.s32 	%r772, %r769, %r771;
	and.b32  	%r773, %r772, -8;
	sub.s32 	%r774, %r769, %r773;
	setp.eq.s32 	%p366, %r774, 0;
	sub.s32 	%r775, %r768, %r774;
	add.s32 	%r776, %r775, 40;
	selp.b32 	%r196, %r769, %r776, %p366;
	ld.shared.u64 	%rd105, [m_Local_$_1];
	and.b32  	%r777, %r196, 12;
	setp.eq.s32 	%p367, %r777, 0;
	mov.u32 	%r1102, %r196;
	@%p367 bra 	$L__BB4_365;
	shr.s32 	%r778, %r196, 31;
	shr.u32 	%r779, %r778, 28;
	add.s32 	%r780, %r196, %r779;
	and.b32  	%r781, %r780, -16;
	add.s32 	%r1102, %r781, 16;
$L__BB4_365:
	cvt.s64.s32 	%rd649, %r1102;
	atom.global.add.u64 	%rd650, [%rd1+8], %rd649;
	cvt.s64.s32 	%rd651, %r196;
	add.s64 	%rd652, %rd651, %rd650;
	add.s64 	%rd653, %rd652, 8;
	setp.lt.u64 	%p368, %rd653, %rd105;
	shr.u64 	%rd654, %rd650, 4;
	cvt.u32.u64 	%r782, %rd654;
	selp.b32 	%r199, %r782, -1, %p368;
	setp.ne.s32 	%p369, %r199, -1;
	@%p369 bra 	$L__BB4_367;
	mov.b32 	%r838, 21352;
	st.local.u32 	[%rd2], %r838;
	bra.uni 	$L__BB4_406;
$L__BB4_367:
	ld.shared.u64 	%rd655, [m_Local_$_0];
	mul.wide.s32 	%rd106, %r199, 16;
	add.s64 	%rd656, %rd655, %rd106;
	mov.b16 	%rs105, 0;
	st.u8 	[%rd656], %rs105;
	st.u8 	[%rd656+1], %rs105;
	mov.b32 	%r783, 4335;
	st.u32 	[%rd656+4], %r783;
	mov.b16 	%rs106, 1;
	st.u8 	[%rd656+3], %rs106;
	st.u32 	[%rd656+8], %r196;
	st.u32 	[%rd656+12], %r195;
	setp.lt.s32 	%p370, %r195, 1;
	@%p370 bra 	$L__BB4_406;
	add.s32 	%r785, %r1101, 1;
	setp.eq.s32 	%p371, %r1022, %r785;
	mov.b32 	%r219, 0;
	@%p371 bra 	$L__BB4_394;
	and.b32  	%r219, %r195, 2147483646;
	neg.s32 	%r1104, %r219;
	mov.b32 	%r1103, 0;
	mov.u32 	%r1105, %r1103;
$L__BB4_370:
	add.s32 	%r205, %r1105, 1;
	ld.shared.u64 	%rd107, [m_Local_$_0];
	add.s64 	%rd108, %rd107, %rd106;
	ld.u32 	%r206, [%rd108+12];
	setp.lt.s32 	%p372, %r1105, %r206;
	@%p372 bra 	$L__BB4_381;
	ld.shared.u64 	%rd657, [m_Local_$_1];
	atom.global.add.u64 	%rd658, [%rd1+8], 48;
	add.s64 	%rd659, %rd658, 56;
	setp.lt.u64 	%p373, %rd659, %rd657;
	shr.u64 	%rd109, %rd658, 4;
	cvt.u32.u64 	%r1106, %rd109;
	setp.ne.s32 	%p374, %r1106, -1;
	and.pred  	%p375, %p373, %p374;
	@%p375 bra 	$L__BB4_373;
	mov.b32 	%r793, 21106;
	st.local.u32 	[%rd2], %r793;
	mov.b32 	%r1106, -1;
	mov.pred 	%p543, 0;
	bra.uni 	$L__BB4_374;
$L__BB4_373:
	shl.b64 	%rd660, %rd109, 32;
	shr.s64 	%rd661, %rd660, 28;
	add.s64 	%rd662, %rd107, %rd661;
	mov.b16 	%rs107, 0;
	st.u8 	[%rd662], %rs107;
	st.u8 	[%rd662+1], %rs107;
	mov.b32 	%r787, 3608;
	st.u32 	[%rd662+4], %r787;
	mov.b16 	%rs108, 1;
	st.u8 	[%rd662+3], %rs108;
	mov.b32 	%r788, 48;
	st.u32 	[%rd662+8], %r788;
	mov.b32 	%r789, -1;
	st.u32 	[%rd662+16], %r789;
	ld.shared.u64 	%rd663, [m_Local_$_0];
	add.s64 	%rd664, %rd663, %rd661;
	mov.b32 	%r790, 0;
	st.u32 	[%rd664+32], %r790;
	ld.shared.u64 	%rd665, [m_Local_$_0];
	add.s64 	%rd666, %rd665, %rd661;
	st.u32 	[%rd666+36], %r790;
	ld.shared.u64 	%rd667, [m_Local_$_0];
	add.s64 	%rd668, %rd667, %rd661;
	st.u32 	[%rd668+40], %r790;
	ld.local.u32 	%r791, [%rd2];
	setp.eq.s32 	%p543, %r791, 0;
$L__BB4_374:
	mov.b32 	%r1107, 0;
	not.pred 	%p377, %p543;
	@%p377 bra 	$L__BB4_380;
	setp.ne.s32 	%p378, %r1106, -1;
	@%p378 bra 	$L__BB4_377;
	mov.b32 	%r801, 21352;
	st.local.u32 	[%rd2], %r801;
	bra.uni 	$L__BB4_380;
$L__BB4_377:
	ld.shared.u64 	%rd669, [m_Local_$_0];
	mul.wide.s32 	%rd110, %r1106, 16;
	add.s64 	%rd670, %rd669, %rd110;
	st.u32 	[%rd670+40], %r206;
	ld.local.u32 	%r796, [%rd2];
	setp.ne.s32 	%p379, %r796, 0;
	@%p379 bra 	$L__BB4_380;
	ld.shared.u64 	%rd671, [m_Local_$_0];
	add.s64 	%rd672, %rd671, %rd110;
	st.u32 	[%rd672+36], %r1105;
	ld.local.u32 	%r798, [%rd2];
	setp.ne.s32 	%p380, %r798, 0;
	@%p380 bra 	$L__BB4_380;
	ld.shared.u64 	%rd673, [m_Local_$_0];
	add.s64 	%rd674, %rd673, %rd110;
	st.u32 	[%rd674+32], %r199;
	ld.local.u32 	%r799, [%rd2];
	setp.eq.s32 	%p381, %r799, 0;
	selp.b32 	%r1107, %r1106, 0, %p381;
$L__BB4_380:
	st.local.u32 	[%rd2], %r1107;
	bra.uni 	$L__BB4_382;
$L__BB4_381:
	cvt.u64.u32 	%rd675, %r1103;
	add.s64 	%rd676, %rd108, %rd675;
	mov.b32 	%r802, 0;
	st.u32 	[%rd676+32], %r802;
$L__BB4_382:
	ld.shared.u64 	%rd111, [m_Local_$_0];
	add.s64 	%rd112, %rd111, %rd106;
	ld.u32 	%r211, [%rd112+12];
	setp.lt.s32 	%p382, %r205, %r211;
	@%p382 bra 	$L__BB4_392;
	ld.shared.u64 	%rd677, [m_Local_$_1];
	atom.global.add.u64 	%rd678, [%rd1+8], 48;
	add.s64 	%rd679, %rd678, 56;
	setp.ge.u64 	%p383, %rd679, %rd677;
	shr.u64 	%rd113, %rd678, 4;
	cvt.u32.u64 	%r1108, %rd113;
	setp.eq.s32 	%p384, %r1108, -1;
	or.pred  	%p385, %p383, %p384;
	@%p385 bra 	$L__BB4_385;
	shl.b64 	%rd680, %rd113, 32;
	shr.s64 	%rd681, %rd680, 28;
	add.s64 	%rd682, %rd111, %rd681;
	mov.b16 	%rs109, 0;
	st.u8 	[%rd682], %rs109;
	st.u8 	[%rd682+1], %rs109;
	mov.b32 	%r803, 3608;
	st.u32 	[%rd682+4], %r803;
	mov.b16 	%rs110, 1;
	st.u8 	[%rd682+3], %rs110;
	mov.b32 	%r804, 48;
	st.u32 	[%rd682+8], %r804;
	mov.b32 	%r805, -1;
	st.u32 	[%rd682+16], %r805;
	ld.shared.u64 	%rd683, [m_Local_$_0];
	add.s64 	%rd684, %rd683, %rd681;
	mov.b32 	%r806, 0;
	st.u32 	[%rd684+32], %r806;
	ld.shared.u64 	%rd685, [m_Local_$_0];
	add.s64 	%rd686, %rd685, %rd681;
	st.u32 	[%rd686+36], %r806;
	ld.shared.u64 	%rd687, [m_Local_$_0];
	add.s64 	%rd688, %rd687, %rd681;
	st.u32 	[%rd688+40], %r806;
	ld.local.u32 	%r807, [%rd2];
	setp.eq.s32 	%p544, %r807, 0;
	bra.uni 	$L__BB4_386;
$L__BB4_385:
	mov.b32 	%r809, 21106;
	st.local.u32 	[%rd2], %r809;
	mov.b32 	%r1108, -1;
	mov.pred 	%p544, 0;
$L__BB4_386:
	mov.b32 	%r1109, 0;
	not.pred 	%p387, %p544;
	@%p387 bra 	$L__BB4_391;
	setp.eq.s32 	%p388, %r1108, -1;
	@%p388 bra 	$L__BB4_535;
	ld.shared.u64 	%rd689, [m_Local_$_0];
	mul.wide.s32 	%rd114, %r1108, 16;
	add.s64 	%rd690, %rd689, %rd114;
	st.u32 	[%rd690+40], %r211;
	ld.local.u32 	%r812, [%rd2];
	setp.eq.s32 	%p389, %r812, 0;
	@%p389 bra 	$L__BB4_389;
	bra.uni 	$L__BB4_391;
$L__BB4_389:
	ld.shared.u64 	%rd691, [m_Local_$_0];
	add.s64 	%rd692, %rd691, %rd114;
	st.u32 	[%rd692+36], %r205;
	ld.local.u32 	%r814, [%rd2];
	setp.ne.s32 	%p390, %r814, 0;
	@%p390 bra 	$L__BB4_391;
	ld.shared.u64 	%rd693, [m_Local_$_0];
	add.s64 	%rd694, %rd693, %rd114;
	st.u32 	[%rd694+32], %r199;
	ld.local.u32 	%r815, [%rd2];
	setp.eq.s32 	%p391, %r815, 0;
	selp.b32 	%r1109, %r1108, 0, %p391;
$L__BB4_391:
	st.local.u32 	[%rd2], %r1109;
	bra.uni 	$L__BB4_393;
$L__BB4_392:
	add.s32 	%r818, %r1103, 4;
	cvt.u64.u32 	%rd695, %r818;
	add.s64 	%rd696, %rd112, %rd695;
	mov.b32 	%r819, 0;
	st.u32 	[%rd696+32], %r819;
$L__BB4_393:
	add.s32 	%r1105, %r1105, 2;
	add.s32 	%r1104, %r1104, 2;
	add.s32 	%r1103, %r1103, 8;
	setp.ne.s32 	%p392, %r1104, 0;
	@%p392 bra 	$L__BB4_370;
$L__BB4_394:
	and.b32  	%r820, %r195, 1;
	setp.eq.b32 	%p393, %r820, 1;
	not.pred 	%p394, %p393;
	@%p394 bra 	$L__BB4_406;
	ld.shared.u64 	%rd115, [m_Local_$_0];
	add.s64 	%rd116, %rd115, %rd106;
	ld.u32 	%r220, [%rd116+12];
	setp.lt.s32 	%p395, %r219, %r220;
	@%p395 bra 	$L__BB4_405;
	ld.shared.u64 	%rd697, [m_Local_$_1];
	atom.global.add.u64 	%rd698, [%rd1+8], 48;
	add.s64 	%rd699, %rd698, 56;
	setp.ge.u64 	%p396, %rd699, %rd697;
	shr.u64 	%rd117, %rd698, 4;
	cvt.u32.u64 	%r1111, %rd117;
	setp.eq.s32 	%p397, %r1111, -1;
	or.pred  	%p398, %p396, %p397;
	@%p398 bra 	$L__BB4_398;
	shl.b64 	%rd700, %rd117, 32;
	shr.s64 	%rd701, %rd700, 28;
	add.s64 	%rd702, %rd115, %rd701;
	mov.b16 	%rs111, 0;
	st.u8 	[%rd702], %rs111;
	st.u8 	[%rd702+1], %rs111;
	mov.b32 	%r821, 3608;
	st.u32 	[%rd702+4], %r821;
	mov.b16 	%rs112, 1;
	st.u8 	[%rd702+3], %rs112;
	mov.b32 	%r822, 48;
	st.u32 	[%rd702+8], %r822;
	mov.b32 	%r823, -1;
	st.u32 	[%rd702+16], %r823;
	ld.shared.u64 	%rd703, [m_Local_$_0];
	add.s64 	%rd704, %rd703, %rd701;
	mov.b32 	%r824, 0;
	st.u32 	[%rd704+32], %r824;
	ld.shared.u64 	%rd705, [m_Local_$_0];
	add.s64 	%rd706, %rd705, %rd701;
	st.u32 	[%rd706+36], %r824;
	ld.shared.u64 	%rd707, [m_Local_$_0];
	add.s64 	%rd708, %rd707, %rd701;
	st.u32 	[%rd708+40], %r824;
	ld.local.u32 	%r825, [%rd2];
	setp.eq.s32 	%p545, %r825, 0;
	bra.uni 	$L__BB4_399;
$L__BB4_398:
	mov.b32 	%r827, 21106;
	st.local.u32 	[%rd2], %r827;
	mov.b32 	%r1111, -1;
	mov.pred 	%p545, 0;
$L__BB4_399:
	mov.b32 	%r1112, 0;
	not.pred 	%p400, %p545;
	@%p400 bra 	$L__BB4_404;
	setp.eq.s32 	%p401, %r1111, -1;
	@%p401 bra 	$L__BB4_536;
	ld.shared.u64 	%rd709, [m_Local_$_0];
	mul.wide.s32 	%rd118, %r1111, 16;
	add.s64 	%rd710, %rd709, %rd118;
	st.u32 	[%rd710+40], %r220;
	ld.local.u32 	%r830, [%rd2];
	setp.eq.s32 	%p402, %r830, 0;
	@%p402 bra 	$L__BB4_402;
	bra.uni 	$L__BB4_404;
$L__BB4_402:
	ld.shared.u64 	%rd711, [m_Local_$_0];
	add.s64 	%rd712, %rd711, %rd118;
	st.u32 	[%rd712+36], %r219;
	ld.local.u32 	%r832, [%rd2];
	setp.ne.s32 	%p403, %r832, 0;
	@%p403 bra 	$L__BB4_404;
	ld.shared.u64 	%rd713, [m_Local_$_0];
	add.s64 	%rd714, %rd713, %rd118;
	st.u32 	[%rd714+32], %r199;
	ld.local.u32 	%r833, [%rd2];
	setp.eq.s32 	%p404, %r833, 0;
	selp.b32 	%r1112, %r1111, 0, %p404;
$L__BB4_404:
	st.local.u32 	[%rd2], %r1112;
	bra.uni 	$L__BB4_406;
$L__BB4_405:
	shl.b32 	%r836, %r219, 2;
	cvt.u64.u32 	%rd715, %r836;
	add.s64 	%rd716, %rd116, %rd715;
	mov.b32 	%r837, 0;
	st.u32 	[%rd716+32], %r837;
$L__BB4_406:
	setp.lt.s32 	%p405, %r195, 1;
	@%p405 bra 	$L__BB4_437;
	mul.wide.s32 	%rd119, %r1021, 16;
	mul.wide.s32 	%rd120, %r199, 16;
	sub.s32 	%r1115, %r1101, %r1022;
	shl.b32 	%r1113, %r1101, 2;
	mov.b32 	%r1116, 0;
	mov.b32 	%r1114, 32;
$L__BB4_408:
	setp.ne.s32 	%p406, %r1021, -1;
	@%p406 bra 	$L__BB4_410;
	mov.b32 	%r858, 21352;
	st.local.u32 	[%rd2], %r858;
	mov.b16 	%rs149, 0;
	bra.uni 	$L__BB4_422;
$L__BB4_410:
	ld.shared.u64 	%rd121, [m_Local_$_0];
	add.s64 	%rd122, %rd121, %rd119;
	ld.u32 	%r841, [%rd122+12];
	setp.gt.s32 	%p407, %r1101, -1;
	setp.lt.s32 	%p408, %r1101, %r841;
	and.pred  	%p409, %p407, %p408;
	@%p409 bra 	$L__BB4_421;
	ld.shared.u64 	%rd719, [m_Local_$_1];
	atom.global.add.u64 	%rd720, [%rd1+8], 48;
	add.s64 	%rd721, %rd720, 56;
	setp.lt.u64 	%p410, %rd721, %rd719;
	shr.u64 	%rd123, %rd720, 4;
	cvt.u32.u64 	%r1118, %rd123;
	setp.ne.s32 	%p411, %r1118, -1;
	and.pred  	%p412, %p410, %p411;
	@%p412 bra 	$L__BB4_413;
	mov.b32 	%r849, 21106;
	st.local.u32 	[%rd2], %r849;
	mov.b32 	%r1118, -1;
	mov.pred 	%p546, 0;
	bra.uni 	$L__BB4_414;
$L__BB4_413:
	shl.b64 	%rd722, %rd123, 32;
	shr.s64 	%rd723, %rd722, 28;
	add.s64 	%rd724, %rd121, %rd723;
	mov.b16 	%rs113, 0;
	st.u8 	[%rd724], %rs113;
	st.u8 	[%rd724+1], %rs113;
	mov.b32 	%r843, 3608;
	st.u32 	[%rd724+4], %r843;
	mov.b16 	%rs114, 1;
	st.u8 	[%rd724+3], %rs114;
	mov.b32 	%r844, 48;
	st.u32 	[%rd724+8], %r844;
	mov.b32 	%r845, -1;
	st.u32 	[%rd724+16], %r845;
	ld.shared.u64 	%rd725, [m_Local_$_0];
	add.s64 	%rd726, %rd725, %rd723;
	mov.b32 	%r846, 0;
	st.u32 	[%rd726+32], %r846;
	ld.shared.u64 	%rd727, [m_Local_$_0];
	add.s64 	%rd728, %rd727, %rd723;
	st.u32 	[%rd728+36], %r846;
	ld.shared.u64 	%rd729, [m_Local_$_0];
	add.s64 	%rd730, %rd729, %rd723;
	st.u32 	[%rd730+40], %r846;
	ld.local.u32 	%r847, [%rd2];
	setp.eq.s32 	%p546, %r847, 0;
$L__BB4_414:
	mov.b32 	%r1119, 0;
	not.pred 	%p414, %p546;
	@%p414 bra 	$L__BB4_420;
	setp.ne.s32 	%p415, %r1118, -1;
	@%p415 bra 	$L__BB4_417;
	mov.b32 	%r857, 21352;
	st.local.u32 	[%rd2], %r857;
	bra.uni 	$L__BB4_420;
$L__BB4_417:
	ld.shared.u64 	%rd731, [m_Local_$_0];
	mul.wide.s32 	%rd124, %r1118, 16;
	add.s64 	%rd732, %rd731, %rd124;
	st.u32 	[%rd732+40], %r841;
	ld.local.u32 	%r852, [%rd2];
	setp.ne.s32 	%p416, %r852, 0;
	@%p416 bra 	$L__BB4_420;
	ld.shared.u64 	%rd733, [m_Local_$_0];
	add.s64 	%rd734, %rd733, %rd124;
	st.u32 	[%rd734+36], %r1101;
	ld.local.u32 	%r854, [%rd2];
	setp.ne.s32 	%p417, %r854, 0;
	@%p417 bra 	$L__BB4_420;
	ld.shared.u64 	%rd735, [m_Local_$_0];
	add.s64 	%rd736, %rd735, %rd124;
	st.u32 	[%rd736+32], %r1021;
	ld.local.u32 	%r855, [%rd2];
	setp.eq.s32 	%p418, %r855, 0;
	selp.b32 	%r1119, %r1118, 0, %p418;
$L__BB4_420:
	st.local.u32 	[%rd2], %r1119;
	mov.b16 	%rs149, 0;
	bra.uni 	$L__BB4_422;
$L__BB4_421:
	add.s32 	%r842, %r1113, 32;
	cvt.u64.u32 	%rd717, %r842;
	add.s64 	%rd718, %rd122, %rd717;
	ld.u8 	%rs149, [%rd718];
$L__BB4_422:
	setp.ne.s32 	%p419, %r199, -1;
	@%p419 bra 	$L__BB4_424;
	mov.b32 	%r876, 21352;
	st.local.u32 	[%rd2], %r876;
	bra.uni 	$L__BB4_436;
$L__BB4_424:
	ld.shared.u64 	%rd125, [m_Local_$_0];
	add.s64 	%rd126, %rd125, %rd120;
	ld.u32 	%r237, [%rd126+12];
	setp.lt.s32 	%p420, %r1116, %r237;
	@%p420 bra 	$L__BB4_435;
	ld.shared.u64 	%rd737, [m_Local_$_1];
	atom.global.add.u64 	%rd738, [%rd1+8], 48;
	add.s64 	%rd739, %rd738, 56;
	setp.lt.u64 	%p421, %rd739, %rd737;
	shr.u64 	%rd127, %rd738, 4;
	cvt.u32.u64 	%r1120, %rd127;
	setp.ne.s32 	%p422, %r1120, -1;
	and.pred  	%p423, %p421, %p422;
	@%p423 bra 	$L__BB4_427;
	mov.b32 	%r865, 21106;
	st.local.u32 	[%rd2], %r865;
	mov.b32 	%r1120, -1;
	mov.pred 	%p547, 0;
	bra.uni 	$L__BB4_428;
$L__BB4_427:
	shl.b64 	%rd740, %rd127, 32;
	shr.s64 	%rd741, %rd740, 28;
	add.s64 	%rd742, %rd125, %rd741;
	mov.b16 	%rs117, 0;
	st.u8 	[%rd742], %rs117;
	st.u8 	[%rd742+1], %rs117;
	mov.b32 	%r859, 3608;
	st.u32 	[%rd742+4], %r859;
	mov.b16 	%rs118, 1;
	st.u8 	[%rd742+3], %rs118;
	mov.b32 	%r860, 48;
	st.u32 	[%rd742+8], %r860;
	mov.b32 	%r861, -1;
	st.u32 	[%rd742+16], %r861;
	ld.shared.u64 	%rd743, [m_Local_$_0];
	add.s64 	%rd744, %rd743, %rd741;
	mov.b32 	%r862, 0;
	st.u32 	[%rd744+32], %r862;
	ld.shared.u64 	%rd745, [m_Local_$_0];
	add.s64 	%rd746, %rd745, %rd741;
	st.u32 	[%rd746+36], %r862;
	ld.shared.u64 	%rd747, [m_Local_$_0];
	add.s64 	%rd748, %rd747, %rd741;
	st.u32 	[%rd748+40], %r862;
	ld.local.u32 	%r863, [%rd2];
	setp.eq.s32 	%p547, %r863, 0;
$L__BB4_428:
	mov.b32 	%r1121, 0;
	not.pred 	%p425, %p547;
	@%p425 bra 	$L__BB4_434;
	setp.ne.s32 	%p426, %r1120, -1;
	@%p426 bra 	$L__BB4_431;
	mov.b32 	%r873, 21352;
	st.local.u32 	[%rd2], %r873;
	bra.uni 	$L__BB4_434;
$L__BB4_431:
	ld.shared.u64 	%rd749, [m_Local_$_0];
	mul.wide.s32 	%rd128, %r1120, 16;
	add.s64 	%rd750, %rd749, %rd128;
	st.u32 	[%rd750+40], %r237;
	ld.local.u32 	%r868, [%rd2];
	setp.ne.s32 	%p427, %r868, 0;
	@%p427 bra 	$L__BB4_434;
	ld.shared.u64 	%rd751, [m_Local_$_0];
	add.s64 	%rd752, %rd751, %rd128;
	st.u32 	[%rd752+36], %r1116;
	ld.local.u32 	%r870, [%rd2];
	setp.ne.s32 	%p428, %r870, 0;
	@%p428 bra 	$L__BB4_434;
	ld.shared.u64 	%rd753, [m_Local_$_0];
	add.s64 	%rd754, %rd753, %rd128;
	st.u32 	[%rd754+32], %r199;
	ld.local.u32 	%r871, [%rd2];
	setp.eq.s32 	%p429, %r871, 0;
	selp.b32 	%r1121, %r1120, 0, %p429;
$L__BB4_434:
	st.local.u32 	[%rd2], %r1121;
	bra.uni 	$L__BB4_436;
$L__BB4_435:
	add.s32 	%r874, %r1114, -32;
	cvt.u64.u32 	%rd755, %r874;
	add.s64 	%rd756, %rd126, %rd755;
	mov.b32 	%r875, 0;
	st.u32 	[%rd756+32], %r875;
	st.u8 	[%rd756+32], %rs149;
$L__BB4_436:
	add.s32 	%r1101, %r1101, 1;
	add.s32 	%r1116, %r1116, 1;
	add.s32 	%r1115, %r1115, 1;
	setp.ne.s32 	%p430, %r1115, 0;
	add.s32 	%r1114, %r1114, 4;
	add.s32 	%r1113, %r1113, 4;
	@%p430 bra 	$L__BB4_408;
$L__BB4_437:
	ld.shared.u64 	%rd757, [m_Local_$_1];
	atom.global.add.u64 	%rd758, [%rd1+8], 48;
	add.s64 	%rd759, %rd758, 56;
	setp.lt.u64 	%p431, %rd759, %rd757;
	shr.u64 	%rd760, %rd758, 4;
	cvt.u32.u64 	%r877, %rd760;
	selp.b32 	%r247, %r877, -1, %p431;
	setp.ne.s32 	%p432, %r247, -1;
	@%p432 bra 	$L__BB4_439;
	mov.b32 	%r986, 21352;
	st.local.u32 	[%rd2], %r986;
	bra.uni 	$L__BB4_514;
$L__BB4_439:
	ld.shared.u64 	%rd761, [m_Local_$_0];
	mul.wide.s32 	%rd129, %r247, 16;
	add.s64 	%rd762, %rd761, %rd129;
	mov.b16 	%rs119, 1;
	st.u8 	[%rd762], %rs119;
	mov.b16 	%rs120, 0;
	st.u8 	[%rd762+1], %rs120;
	mov.b32 	%r878, 2906;
	st.u32 	[%rd762+4], %r878;
	st.u8 	[%rd762+3], %rs119;
	mov.b32 	%r879, 48;
	st.u32 	[%rd762+8], %r879;
	mov.b32 	%r880, -1;
	st.u32 	[%rd762+16], %r880;
	ld.shared.u64 	%rd130, [m_Local_$_0];
	mul.wide.s32 	%rd131, %r199, 16;
	add.s64 	%rd763, %rd130, %rd131;
	ld.u32 	%r248, [%rd763+12];
	shl.b32 	%r881, %r248, 2;
	add.s32 	%r882, %r881, 32;
	shr.s32 	%r883, %r882, 31;
	shr.u32 	%r884, %r883, 29;
	add.s32 	%r885, %r882, %r884;
	and.b32  	%r886, %r885, -8;
	sub.s32 	%r887, %r882, %r886;
	setp.eq.s32 	%p433, %r887, 0;
	sub.s32 	%r888, %r881, %r887;
	add.s32 	%r889, %r888, 40;
	selp.b32 	%r249, %r882, %r889, %p433;
	ld.shared.u64 	%rd132, [m_Local_$_1];
	and.b32  	%r890, %r249, 12;
	setp.eq.s32 	%p434, %r890, 0;
	mov.u32 	%r1122, %r249;
	@%p434 bra 	$L__BB4_441;
	shr.s32 	%r891, %r249, 31;
	shr.u32 	%r892, %r891, 28;
	add.s32 	%r893, %r249, %r892;
	and.b32  	%r894, %r893, -16;
	add.s32 	%r1122, %r894, 16;
$L__BB4_441:
	cvt.s64.s32 	%rd764, %r1122;
	atom.global.add.u64 	%rd765, [%rd1+8], %rd764;
	cvt.s64.s32 	%rd766, %r249;
	add.s64 	%rd767, %rd766, %rd765;
	add.s64 	%rd768, %rd767, 8;
	setp.lt.u64 	%p435, %rd768, %rd132;
	shr.u64 	%rd769, %rd765, 4;
	cvt.u32.u64 	%r895, %rd769;
	selp.b32 	%r252, %r895, -1, %p435;
	setp.ne.s32 	%p436, %r252, -1;
	@%p436 bra 	$L__BB4_443;
	mov.b32 	%r950, 21352;
	st.local.u32 	[%rd2], %r950;
	bra.uni 	$L__BB4_482;
$L__BB4_443:
	mul.wide.s32 	%rd133, %r252, 16;
	add.s64 	%rd770, %rd130, %rd133;
	mov.b16 	%rs121, 0;
	st.u8 	[%rd770], %rs121;
	st.u8 	[%rd770+1], %rs121;
	mov.b32 	%r896, 4335;
	st.u32 	[%rd770+4], %r896;
	mov.b16 	%rs122, 1;
	st.u8 	[%rd770+3], %rs122;
	st.u32 	[%rd770+8], %r249;
	st.u32 	[%rd770+12], %r248;
	setp.lt.s32 	%p437, %r248, 1;
	@%p437 bra 	$L__BB4_482;
	setp.eq.s32 	%p438, %r248, 1;
	mov.b32 	%r272, 0;
	@%p438 bra 	$L__BB4_470;
	and.b32  	%r272, %r248, 2147483646;
	neg.s32 	%r1124, %r272;
	mov.b32 	%r1123, 0;
	mov.u32 	%r1125, %r1123;
$L__BB4_446:
	add.s32 	%r258, %r1125, 1;
	ld.shared.u64 	%rd134, [m_Local_$_0];
	add.s64 	%rd135, %rd134, %rd133;
	ld.u32 	%r259, [%rd135+12];
	setp.lt.s32 	%p439, %r1125, %r259;
	@%p439 bra 	$L__BB4_457;
	ld.shared.u64 	%rd771, [m_Local_$_1];
	atom.global.add.u64 	%rd772, [%rd1+8], 48;
	add.s64 	%rd773, %rd772, 56;
	setp.lt.u64 	%p440, %rd773, %rd771;
	shr.u64 	%rd136, %rd772, 4;
	cvt.u32.u64 	%r1126, %rd136;
	setp.ne.s32 	%p441, %r1126, -1;
	and.pred  	%p442, %p440, %p441;
	@%p442 bra 	$L__BB4_449;
	mov.b32 	%r905, 21106;
	st.local.u32 	[%rd2], %r905;
	mov.b32 	%r1126, -1;
	mov.pred 	%p548, 0;
	bra.uni 	$L__BB4_450;
$L__BB4_449:
	shl.b64 	%rd774, %rd136, 32;
	shr.s64 	%rd775, %rd774, 28;
	add.s64 	%rd776, %rd134, %rd775;
	mov.b16 	%rs123, 0;
	st.u8 	[%rd776], %rs123;
	st.u8 	[%rd776+1], %rs123;
	mov.b32 	%r899, 3608;
	st.u32 	[%rd776+4], %r899;
	mov.b16 	%rs124, 1;
	st.u8 	[%rd776+3], %rs124;
	mov.b32 	%r900, 48;
	st.u32 	[%rd776+8], %r900;
	mov.b32 	%r901, -1;
	st.u32 	[%rd776+16], %r901;
	ld.shared.u64 	%rd777, [m_Local_$_0];
	add.s64 	%rd778, %rd777, %rd775;
	mov.b32 	%r902, 0;
	st.u32 	[%rd778+32], %r902;
	ld.shared.u64 	%rd779, [m_Local_$_0];
	add.s64 	%rd780, %rd779, %rd775;
	st.u32 	[%rd780+36], %r902;
	ld.shared.u64 	%rd781, [m_Local_$_0];
	add.s64 	%rd782, %rd781, %rd775;
	st.u32 	[%rd782+40], %r902;
	ld.local.u32 	%r903, [%rd2];
	setp.eq.s32 	%p548, %r903, 0;
$L__BB4_450:
	mov.b32 	%r1127, 0;
	not.pred 	%p444, %p548;
	@%p444 bra 	$L__BB4_456;
	setp.ne.s32 	%p445, %r1126, -1;
	@%p445 bra 	$L__BB4_453;
	mov.b32 	%r913, 21352;
	st.local.u32 	[%rd2], %r913;
	bra.uni 	$L__BB4_456;
$L__BB4_453:
	ld.shared.u64 	%rd783, [m_Local_$_0];
	mul.wide.s32 	%rd137, %r1126, 16;
	add.s64 	%rd784, %rd783, %rd137;
	st.u32 	[%rd784+40], %r259;
	ld.local.u32 	%r908, [%rd2];
	setp.ne.s32 	%p446, %r908, 0;
	@%p446 bra 	$L__BB4_456;
	ld.shared.u64 	%rd785, [m_Local_$_0];
	add.s64 	%rd786, %rd785, %rd137;
	st.u32 	[%rd786+36], %r1125;
	ld.local.u32 	%r910, [%rd2];
	setp.ne.s32 	%p447, %r910, 0;
	@%p447 bra 	$L__BB4_456;
	ld.shared.u64 	%rd787, [m_Local_$_0];
	add.s64 	%rd788, %rd787, %rd137;
	st.u32 	[%rd788+32], %r252;
	ld.local.u32 	%r911, [%rd2];
	setp.eq.s32 	%p448, %r911, 0;
	selp.b32 	%r1127, %r1126, 0, %p448;
$L__BB4_456:
	st.local.u32 	[%rd2], %r1127;
	bra.uni 	$L__BB4_458;
$L__BB4_457:
	cvt.u64.u32 	%rd789, %r1123;
	add.s64 	%rd790, %rd135, %rd789;
	mov.b32 	%r914, 0;
	st.u32 	[%rd790+32], %r914;
$L__BB4_458:
	ld.shared.u64 	%rd138, [m_Local_$_0];
	add.s64 	%rd139, %rd138, %rd133;
	ld.u32 	%r264, [%rd139+12];
	setp.lt.s32 	%p449, %r258, %r264;
	@%p449 bra 	$L__BB4_468;
	ld.shared.u64 	%rd791, [m_Local_$_1];
	atom.global.add.u64 	%rd792, [%rd1+8], 48;
	add.s64 	%rd793, %rd792, 56;
	setp.ge.u64 	%p450, %rd793, %rd791;
	shr.u64 	%rd140, %rd792, 4;
	cvt.u32.u64 	%r1128, %rd140;
	setp.eq.s32 	%p451, %r1128, -1;
	or.pred  	%p452, %p450, %p451;
	@%p452 bra 	$L__BB4_461;
	shl.b64 	%rd794, %rd140, 32;
	shr.s64 	%rd795, %rd794, 28;
	add.s64 	%rd796, %rd138, %rd795;
	mov.b16 	%rs125, 0;
	st.u8 	[%rd796], %rs125;
	st.u8 	[%rd796+1], %rs125;
	mov.b32 	%r915, 3608;
	st.u32 	[%rd796+4], %r915;
	mov.b16 	%rs126, 1;
	st.u8 	[%rd796+3], %rs126;
	mov.b32 	%r916, 48;
	st.u32 	[%rd796+8], %r916;
	mov.b32 	%r917, -1;
	st.u32 	[%rd796+16], %r917;
	ld.shared.u64 	%rd797, [m_Local_$_0];
	add.s64 	%rd798, %rd797, %rd795;
	mov.b32 	%r918, 0;
	st.u32 	[%rd798+32], %r918;
	ld.shared.u64 	%rd799, [m_Local_$_0];
	add.s64 	%rd800, %rd799, %rd795;
	st.u32 	[%rd800+36], %r918;
	ld.shared.u64 	%rd801, [m_Local_$_0];
	add.s64 	%rd802, %rd801, %rd795;
	st.u32 	[%rd802+40], %r918;
	ld.local.u32 	%r919, [%rd2];
	setp.eq.s32 	%p549, %r919, 0;
	bra.uni 	$L__BB4_462;
$L__BB4_461:
	mov.b32 	%r921, 21106;
	st.local.u32 	[%rd2], %r921;
	mov.b32 	%r1128, -1;
	mov.pred 	%p549, 0;
$L__BB4_462:
	mov.b32 	%r1129, 0;
	not.pred 	%p454, %p549;
	@%p454 bra 	$L__BB4_467;
	setp.eq.s32 	%p455, %r1128, -1;
	@%p455 bra 	$L__BB4_537;
	ld.shared.u64 	%rd803, [m_Local_$_0];
	mul.wide.s32 	%rd141, %r1128, 16;
	add.s64 	%rd804, %rd803, %rd141;
	st.u32 	[%rd804+40], %r264;
	ld.local.u32 	%r924, [%rd2];
	setp.eq.s32 	%p456, %r924, 0;
	@%p456 bra 	$L__BB4_465;
	bra.uni 	$L__BB4_467;
$L__BB4_465:
	ld.shared.u64 	%rd805, [m_Local_$_0];
	add.s64 	%rd806, %rd805, %rd141;
	st.u32 	[%rd806+36], %r258;
	ld.local.u32 	%r926, [%rd2];
	setp.ne.s32 	%p457, %r926, 0;
	@%p457 bra 	$L__BB4_467;
	ld.shared.u64 	%rd807, [m_Local_$_0];
	add.s64 	%rd808, %rd807, %rd141;
	st.u32 	[%rd808+32], %r252;
	ld.local.u32 	%r927, [%rd2];
	setp.eq.s32 	%p458, %r927, 0;
	selp.b32 	%r1129, %r1128, 0, %p458;
$L__BB4_467:
	st.local.u32 	[%rd2], %r1129;
	bra.uni 	$L__BB4_469;
$L__BB4_468:
	add.s32 	%r930, %r1123, 4;
	cvt.u64.u32 	%rd809, %r930;
	add.s64 	%rd810, %rd139, %rd809;
	mov.b32 	%r931, 0;
	st.u32 	[%rd810+32], %r931;
$L__BB4_469:
	add.s32 	%r1125, %r1125, 2;
	add.s32 	%r1124, %r1124, 2;
	add.s32 	%r1123, %r1123, 8;
	setp.ne.s32 	%p459, %r1124, 0;
	@%p459 bra 	$L__BB4_446;
$L__BB4_470:
	and.b32  	%r932, %r248, 1;
	setp.eq.b32 	%p460, %r932, 1;
	not.pred 	%p461, %p460;
	@%p461 bra 	$L__BB4_482;
	ld.shared.u64 	%rd142, [m_Local_$_0];
	add.s64 	%rd143, %rd142, %rd133;
	ld.u32 	%r273, [%rd143+12];
	setp.lt.s32 	%p462, %r272, %r273;
	@%p462 bra 	$L__BB4_481;
	ld.shared.u64 	%rd811, [m_Local_$_1];
	atom.global.add.u64 	%rd812, [%rd1+8], 48;
	add.s64 	%rd813, %rd812, 56;
	setp.ge.u64 	%p463, %rd813, %rd811;
	shr.u64 	%rd144, %rd812, 4;
	cvt.u32.u64 	%r1131, %rd144;
	setp.eq.s32 	%p464, %r1131, -1;
	or.pred  	%p465, %p463, %p464;
	@%p465 bra 	$L__BB4_474;
	shl.b64 	%rd814, %rd144, 32;
	shr.s64 	%rd815, %rd814, 28;
	add.s64 	%rd816, %rd142, %rd815;
	mov.b16 	%rs127, 0;
	st.u8 	[%rd816], %rs127;
	st.u8 	[%rd816+1], %rs127;
	mov.b32 	%r933, 3608;
	st.u32 	[%rd816+4], %r933;
	mov.b16 	%rs128, 1;
	st.u8 	[%rd816+3], %rs128;
	mov.b32 	%r934, 48;
	st.u32 	[%rd816+8], %r934;
	mov.b32 	%r935, -1;
	st.u32 	[%rd816+16], %r935;
	ld.shared.u64 	%rd817, [m_Local_$_0];
	add.s64 	%rd818, %rd817, %rd815;
	mov.b32 	%r936, 0;
	st.u32 	[%rd818+32], %r936;
	ld.shared.u64 	%rd819, [m_Local_$_0];
	add.s64 	%rd820, %rd819, %rd815;
	st.u32 	[%rd820+36], %r936;
	ld.shared.u64 	%rd821, [m_Local_$_0];
	add.s64 	%rd822, %rd821, %rd815;
	st.u32 	[%rd822+40], %r936;
	ld.local.u32 	%r937, [%rd2];
	setp.eq.s32 	%p550, %r937, 0;
	bra.uni 	$L__BB4_475;
$L__BB4_474:
	mov.b32 	%r939, 21106;
	st.local.u32 	[%rd2], %r939;
	mov.b32 	%r1131, -1;
	mov.pred 	%p550, 0;
$L__BB4_475:
	mov.b32 	%r1132, 0;
	not.pred 	%p467, %p550;
	@%p467 bra 	$L__BB4_480;
	setp.eq.s32 	%p468, %r1131, -1;
	@%p468 bra 	$L__BB4_538;
	ld.shared.u64 	%rd823, [m_Local_$_0];
	mul.wide.s32 	%rd145, %r1131, 16;
	add.s64 	%rd824, %rd823, %rd145;
	st.u32 	[%rd824+40], %r273;
	ld.local.u32 	%r942, [%rd2];
	setp.eq.s32 	%p469, %r942, 0;
	@%p469 bra 	$L__BB4_478;
	bra.uni 	$L__BB4_480;
$L__BB4_478:
	ld.shared.u64 	%rd825, [m_Local_$_0];
	add.s64 	%rd826, %rd825, %rd145;
	st.u32 	[%rd826+36], %r272;
	ld.local.u32 	%r944, [%rd2];
	setp.ne.s32 	%p470, %r944, 0;
	@%p470 bra 	$L__BB4_480;
	ld.shared.u64 	%rd827, [m_Local_$_0];
	add.s64 	%rd828, %rd827, %rd145;
	st.u32 	[%rd828+32], %r252;
	ld.local.u32 	%r945, [%rd2];
	setp.eq.s32 	%p471, %r945, 0;
	selp.b32 	%r1132, %r1131, 0, %p471;
$L__BB4_480:
	st.local.u32 	[%rd2], %r1132;
	bra.uni 	$L__BB4_482;
$L__BB4_481:
	shl.b32 	%r948, %r272, 2;
	cvt.u64.u32 	%rd829, %r948;
	add.s64 	%rd830, %rd143, %rd829;
	mov.b32 	%r949, 0;
	st.u32 	[%rd830+32], %r949;
$L__BB4_482:
	setp.lt.s32 	%p472, %r248, 1;
	@%p472 bra 	$L__BB4_513;
	mul.wide.s32 	%rd146, %r252, 16;
	neg.s32 	%r1134, %r248;
	mov.b32 	%r1133, 0;
	mov.u32 	%r1135, %r1133;
$L__BB4_484:
	setp.ne.s32 	%p473, %r199, -1;
	@%p473 bra 	$L__BB4_486;
	mov.b32 	%r967, 21352;
	st.local.u32 	[%rd2], %r967;
	mov.b16 	%rs150, 0;
	bra.uni 	$L__BB4_498;
$L__BB4_486:
	ld.shared.u64 	%rd147, [m_Local_$_0];
	add.s64 	%rd148, %rd147, %rd131;
	ld.u32 	%r282, [%rd148+12];
	setp.lt.s32 	%p474, %r1135, %r282;
	@%p474 bra 	$L__BB4_497;
	ld.shared.u64 	%rd831, [m_Local_$_1];
	atom.global.add.u64 	%rd832, [%rd1+8], 48;
	add.s64 	%rd833, %rd832, 56;
	setp.lt.u64 	%p475, %rd833, %rd831;
	shr.u64 	%rd149, %rd832, 4;
	cvt.u32.u64 	%r1136, %rd149;
	setp.ne.s32 	%p476, %r1136, -1;
	and.pred  	%p477, %p475, %p476;
	@%p477 bra 	$L__BB4_489;
	mov.b32 	%r958, 21106;
	st.local.u32 	[%rd2], %r958;
	mov.b32 	%r1136, -1;
	mov.pred 	%p551, 0;
	bra.uni 	$L__BB4_490;
$L__BB4_489:
	shl.b64 	%rd834, %rd149, 32;
	shr.s64 	%rd835, %rd834, 28;
	add.s64 	%rd836, %rd147, %rd835;
	mov.b16 	%rs129, 0;
	st.u8 	[%rd836], %rs129;
	st.u8 	[%rd836+1], %rs129;
	mov.b32 	%r952, 3608;
	st.u32 	[%rd836+4], %r952;
	mov.b16 	%rs130, 1;
	st.u8 	[%rd836+3], %rs130;
	mov.b32 	%r953, 48;
	st.u32 	[%rd836+8], %r953;
	mov.b32 	%r954, -1;
	st.u32 	[%rd836+16], %r954;
	ld.shared.u64 	%rd837, [m_Local_$_0];
	add.s64 	%rd838, %rd837, %rd835;
	mov.b32 	%r955, 0;
	st.u32 	[%rd838+32], %r955;
	ld.shared.u64 	%rd839, [m_Local_$_0];
	add.s64 	%rd840, %rd839, %rd835;
	st.u32 	[%rd840+36], %r955;
	ld.shared.u64 	%rd841, [m_Local_$_0];
	add.s64 	%rd842, %rd841, %rd835;
	st.u32 	[%rd842+40], %r955;
	ld.local.u32 	%r956, [%rd2];
	setp.eq.s32 	%p551, %r956, 0;
$L__BB4_490:
	mov.b32 	%r1137, 0;
	not.pred 	%p479, %p551;
	@%p479 bra 	$L__BB4_496;
	setp.ne.s32 	%p480, %r1136, -1;
	@%p480 bra 	$L__BB4_493;
	mov.b32 	%r966, 21352;
	st.local.u32 	[%rd2], %r966;
	bra.uni 	$L__BB4_496;
$L__BB4_493:
	ld.shared.u64 	%rd843, [m_Local_$_0];
	mul.wide.s32 	%rd150, %r1136, 16;
	add.s64 	%rd844, %rd843, %rd150;
	st.u32 	[%rd844+40], %r282;
	ld.local.u32 	%r961, [%rd2];
	setp.ne.s32 	%p481, %r961, 0;
	@%p481 bra 	$L__BB4_496;
	ld.shared.u64 	%rd845, [m_Local_$_0];
	add.s64 	%rd846, %rd845, %rd150;
	st.u32 	[%rd846+36], %r1135;
	ld.local.u32 	%r963, [%rd2];
	setp.ne.s32 	%p482, %r963, 0;
	@%p482 bra 	$L__BB4_496;
	ld.shared.u64 	%rd847, [m_Local_$_0];
	add.s64 	%rd848, %rd847, %rd150;
	st.u32 	[%rd848+32], %r199;
	ld.local.u32 	%r964, [%rd2];
	setp.eq.s32 	%p483, %r964, 0;
	selp.b32 	%r1137, %r1136, 0, %p483;
$L__BB4_496:
	st.local.u32 	[%rd2], %r1137;
	mov.b16 	%rs150, 0;
	bra.uni 	$L__BB4_498;
$L__BB4_497:
	cvt.u64.u32 	%rd849, %r1133;
	add.s64 	%rd850, %rd148, %rd849;
	ld.u8 	%rs150, [%rd850+32];
$L__BB4_498:
	setp.ne.s32 	%p484, %r252, -1;
	@%p484 bra 	$L__BB4_500;
	mov.b32 	%r984, 21352;
	st.local.u32 	[%rd2], %r984;
	bra.uni 	$L__BB4_512;
$L__BB4_500:
	ld.shared.u64 	%rd151, [m_Local_$_0];
	add.s64 	%rd152, %rd151, %rd146;
	ld.u32 	%r287, [%rd152+12];
	setp.lt.s32 	%p485, %r1135, %r287;
	@%p485 bra 	$L__BB4_511;
	ld.shared.u64 	%rd851, [m_Local_$_1];
	atom.global.add.u64 	%rd852, [%rd1+8], 48;
	add.s64 	%rd853, %rd852, 56;
	setp.lt.u64 	%p486, %rd853, %rd851;
	shr.u64 	%rd153, %rd852, 4;
	cvt.u32.u64 	%r1138, %rd153;
	setp.ne.s32 	%p487, %r1138, -1;
	and.pred  	%p488, %p486, %p487;
	@%p488 bra 	$L__BB4_503;
	mov.b32 	%r974, 21106;
	st.local.u32 	[%rd2], %r974;
	mov.b32 	%r1138, -1;
	mov.pred 	%p552, 0;
	bra.uni 	$L__BB4_504;
$L__BB4_503:
	shl.b64 	%rd854, %rd153, 32;
	shr.s64 	%rd855, %rd854, 28;
	add.s64 	%rd856, %rd151, %rd855;
	mov.b16 	%rs133, 0;
	st.u8 	[%rd856], %rs133;
	st.u8 	[%rd856+1], %rs133;
	mov.b32 	%r968, 3608;
	st.u32 	[%rd856+4], %r968;
	mov.b16 	%rs134, 1;
	st.u8 	[%rd856+3], %rs134;
	mov.b32 	%r969, 48;
	st.u32 	[%rd856+8], %r969;
	mov.b32 	%r970, -1;
	st.u32 	[%rd856+16], %r970;
	ld.shared.u64 	%rd857, [m_Local_$_0];
	add.s64 	%rd858, %rd857, %rd855;
	mov.b32 	%r971, 0;
	st.u32 	[%rd858+32], %r971;
	ld.shared.u64 	%rd859, [m_Local_$_0];
	add.s64 	%rd860, %rd859, %rd855;
	st.u32 	[%rd860+36], %r971;
	ld.shared.u64 	%rd861, [m_Local_$_0];
	add.s64 	%rd862, %rd861, %rd855;
	st.u32 	[%rd862+40], %r971;
	ld.local.u32 	%r972, [%rd2];
	setp.eq.s32 	%p552, %r972, 0;
$L__BB4_504:
	mov.b32 	%r1139, 0;
	not.pred 	%p490, %p552;
	@%p490 bra 	$L__BB4_510;
	setp.ne.s32 	%p491, %r1138, -1;
	@%p491 bra 	$L__BB4_507;
	mov.b32 	%r982, 21352;
	st.local.u32 	[%rd2], %r982;
	bra.uni 	$L__BB4_510;
$L__BB4_507:
	ld.shared.u64 	%rd863, [m_Local_$_0];
	mul.wide.s32 	%rd154, %r1138, 16;
	add.s64 	%rd864, %rd863, %rd154;
	st.u32 	[%rd864+40], %r287;
	ld.local.u32 	%r977, [%rd2];
	setp.ne.s32 	%p492, %r977, 0;
	@%p492 bra 	$L__BB4_510;
	ld.shared.u64 	%rd865, [m_Local_$_0];
	add.s64 	%rd866, %rd865, %rd154;
	st.u32 	[%rd866+36], %r1135;
	ld.local.u32 	%r979, [%rd2];
	setp.ne.s32 	%p493, %r979, 0;
	@%p493 bra 	$L__BB4_510;
	ld.shared.u64 	%rd867, [m_Local_$_0];
	add.s64 	%rd868, %rd867, %rd154;
	st.u32 	[%rd868+32], %r252;
	ld.local.u32 	%r980, [%rd2];
	setp.eq.s32 	%p494, %r980, 0;
	selp.b32 	%r1139, %r1138, 0, %p494;
$L__BB4_510:
	st.local.u32 	[%rd2], %r1139;
	bra.uni 	$L__BB4_512;
$L__BB4_511:
	cvt.u64.u32 	%rd869, %r1133;
	add.s64 	%rd870, %rd152, %rd869;
	mov.b32 	%r983, 0;
	st.u32 	[%rd870+32], %r983;
	st.u8 	[%rd870+32], %rs150;
$L__BB4_512:
	add.s32 	%r1135, %r1135, 1;
	add.s32 	%r1134, %r1134, 1;
	setp.ne.s32 	%p495, %r1134, 0;
	add.s32 	%r1133, %r1133, 4;
	@%p495 bra 	$L__BB4_484;
$L__BB4_513:
	ld.shared.u64 	%rd871, [m_Local_$_0];
	add.s64 	%rd872, %rd871, %rd129;
	st.u32 	[%rd872+32], %r252;
	ld.shared.u64 	%rd873, [m_Local_$_0];
	add.s64 	%rd874, %rd873, %rd129;
	st.u32 	[%rd874+40], %r248;
	ld.shared.u64 	%rd875, [m_Local_$_0];
	add.s64 	%rd876, %rd875, %rd129;
	mov.b32 	%r985, 0;
	st.u32 	[%rd876+48], %r985;
$L__BB4_514:
	setp.ne.s32 	%p496, %r46, -1;
	@%p496 bra 	$L__BB4_516;
	mov.b32 	%r1004, 21352;
	st.local.u32 	[%rd2], %r1004;
	bra.uni 	$L__BB4_528;
$L__BB4_516:
	ld.shared.u64 	%rd155, [m_Local_$_0];
	mul.wide.s32 	%rd877, %r46, 16;
	add.s64 	%rd156, %rd155, %rd877;
	ld.u32 	%r987, [%rd156+12];
	setp.gt.s32 	%p497, %r1039, -1;
	setp.lt.s32 	%p498, %r1039, %r987;
	and.pred  	%p499, %p497, %p498;
	@%p499 bra 	$L__BB4_527;
	ld.shared.u64 	%rd880, [m_Local_$_1];
	atom.global.add.u64 	%rd881, [%rd1+8], 48;
	add.s64 	%rd882, %rd881, 56;
	setp.lt.u64 	%p500, %rd882, %rd880;
	shr.u64 	%rd157, %rd881, 4;
	cvt.u32.u64 	%r1140, %rd157;
	setp.ne.s32 	%p501, %r1140, -1;
	and.pred  	%p502, %p500, %p501;
	@%p502 bra 	$L__BB4_519;
	mov.b32 	%r995, 21106;
	st.local.u32 	[%rd2], %r995;
	mov.b32 	%r1140, -1;
	mov.pred 	%p553, 0;
	bra.uni 	$L__BB4_520;
$L__BB4_519:
	shl.b64 	%rd883, %rd157, 32;
	shr.s64 	%rd884, %rd883, 28;
	add.s64 	%rd885, %rd155, %rd884;
	mov.b16 	%rs135, 0;
	st.u8 	[%rd885], %rs135;
	st.u8 	[%rd885+1], %rs135;
	mov.b32 	%r989, 3608;
	st.u32 	[%rd885+4], %r989;
	mov.b16 	%rs136, 1;
	st.u8 	[%rd885+3], %rs136;
	mov.b32 	%r990, 48;
	st.u32 	[%rd885+8], %r990;
	mov.b32 	%r991, -1;
	st.u32 	[%rd885+16], %r991;
	ld.shared.u64 	%rd886, [m_Local_$_0];
	add.s64 	%rd887, %rd886, %rd884;
	mov.b32 	%r992, 0;
	st.u32 	[%rd887+32], %r992;
	ld.shared.u64 	%rd888, [m_Local_$_0];
	add.s64 	%rd889, %rd888, %rd884;
	st.u32 	[%rd889+36], %r992;
	ld.shared.u64 	%rd890, [m_Local_$_0];
	add.s64 	%rd891, %rd890, %rd884;
	st.u32 	[%rd891+40], %r992;
	ld.local.u32 	%r993, [%rd2];
	setp.eq.s32 	%p553, %r993, 0;
$L__BB4_520:
	mov.b32 	%r1141, 0;
	not.pred 	%p504, %p553;
	@%p504 bra 	$L__BB4_526;
	setp.ne.s32 	%p505, %r1140, -1;
	@%p505 bra 	$L__BB4_523;
	mov.b32 	%r1003, 21352;
	st.local.u32 	[%rd2], %r1003;
	bra.uni 	$L__BB4_526;
$L__BB4_523:
	ld.shared.u64 	%rd892, [m_Local_$_0];
	mul.wide.s32 	%rd158, %r1140, 16;
	add.s64 	%rd893, %rd892, %rd158;
	st.u32 	[%rd893+40], %r987;
	ld.local.u32 	%r998, [%rd2];
	setp.ne.s32 	%p506, %r998, 0;
	@%p506 bra 	$L__BB4_526;
	ld.shared.u64 	%rd894, [m_Local_$_0];
	add.s64 	%rd895, %rd894, %rd158;
	st.u32 	[%rd895+36], %r1039;
	ld.local.u32 	%r1000, [%rd2];
	setp.ne.s32 	%p507, %r1000, 0;
	@%p507 bra 	$L__BB4_526;
	ld.shared.u64 	%rd896, [m_Local_$_0];
	add.s64 	%rd897, %rd896, %rd158;
	st.u32 	[%rd897+32], %r46;
	ld.local.u32 	%r1001, [%rd2];
	setp.eq.s32 	%p508, %r1001, 0;
	selp.b32 	%r1141, %r1140, 0, %p508;
$L__BB4_526:
	st.local.u32 	[%rd2], %r1141;
	bra.uni 	$L__BB4_528;
$L__BB4_527:
	shl.b32 	%r988, %r1039, 2;
	cvt.u64.u32 	%rd878, %r988;
	add.s64 	%rd879, %rd156, %rd878;
	st.u32 	[%rd879+32], %r247;
$L__BB4_528:
	st.param.b32 	[func_retval0], %r46;
	ret;
$L__BB4_529:
	mov.b32 	%r432, 21352;
	st.local.u32 	[%rd2], %r432;
	bra.uni 	$L__BB4_99;
$L__BB4_530:
	mov.b32 	%r450, 21352;
	st.local.u32 	[%rd2], %r450;
	bra.uni 	$L__BB4_112;
$L__BB4_531:
	mov.b32 	%r578, 21352;
	st.local.u32 	[%rd2], %r578;
	bra.uni 	$L__BB4_225;
$L__BB4_532:
	mov.b32 	%r596, 21352;
	st.local.u32 	[%rd2], %r596;
	bra.uni 	$L__BB4_238;
$L__BB4_533:
	mov.b32 	%r691, 21352;
	st.local.u32 	[%rd2], %r691;
	bra.uni 	$L__BB4_301;
$L__BB4_534:
	mov.b32 	%r709, 21352;
	st.local.u32 	[%rd2], %r709;
	bra.uni 	$L__BB4_314;
$L__BB4_535:
	mov.b32 	%r817, 21352;
	st.local.u32 	[%rd2], %r817;
	bra.uni 	$L__BB4_391;
$L__BB4_536:
	mov.b32 	%r835, 21352;
	st.local.u32 	[%rd2], %r835;
	bra.uni 	$L__BB4_404;
$L__BB4_537:
	mov.b32 	%r929, 21352;
	st.local.u32 	[%rd2], %r929;
	bra.uni 	$L__BB4_467;
$L__BB4_538:
	mov.b32 	%r947, 21352;
	st.local.u32 	[%rd2], %r947;
	bra.uni 	$L__BB4_480;

}
.func  (.param .b32 func_retval0) _Z26java_lang_Integer_parseIntPciPi(
	.param .b64 _Z26java_lang_Integer_parseIntPciPi_param_0,
	.param .b32 _Z26java_lang_Integer_parseIntPciPi_param_1,
	.param .b64 _Z26java_lang_Integer_parseIntPciPi_param_2
)
{
	.local .align 1 .b8 	__local_depot5[330];
	.reg .b64 	%SP;
	.reg .b64 	%SPL;
	.reg .pred 	%p<109>;
	.reg .b16 	%rs<114>;
	.reg .b32 	%r<211>;
	.reg .b64 	%rd<247>;

	mov.u64 	%SPL, __local_depot5;
	ld.param.u64 	%rd89, [_Z26java_lang_Integer_parseIntPciPi_param_0];
	ld.param.u32 	%r76, [_Z26java_lang_Integer_parseIntPciPi_param_1];
	ld.param.u64 	%rd90, [_Z26java_lang_Integer_parseIntPciPi_param_2];
	cvta.to.global.u64 	%rd1, %rd89;
	cvta.to.local.u64 	%rd2, %rd90;
	add.u64 	%rd3, %SPL, 255;
	add.u64 	%rd21, %SPL, 0;
	setp.ne.s32 	%p7, %r76, -1;
	@%p7 bra 	$L__BB5_2;
	mov.b32 	%r78, 21352;
	st.local.u32 	[%rd2], %r78;
	mov.b32 	%r179, 0;
	mov.u32 	%r180, %r179;
	bra.uni 	$L__BB5_3;
$L__BB5_2:
	ld.shared.u64 	%rd93, [m_Local_$_0];
	mul.wide.s32 	%rd94, %r76, 16;
	add.s64 	%rd95, %rd93, %rd94;
	ld.u32 	%r179, [%rd95+32];
	ld.u32 	%r180, [%rd95+40];
$L__BB5_3:
	setp.lt.s32 	%p8, %r180, 1;
	@%p8 bra 	$L__BB5_49;
	mul.wide.s32 	%rd5, %r179, 16;
	setp.eq.s32 	%p9, %r180, 1;
	mov.b32 	%r188, 0;
	@%p9 bra 	$L__BB5_34;
	and.b32  	%r188, %r180, 2147483646;
	neg.s32 	%r182, %r188;
	add.s64 	%rd216, %rd21, 1;
	mov.b32 	%r181, 0;
	mov.u32 	%r183, %r181;
$L__BB5_6:
	setp.ne.s32 	%p10, %r179, -1;
	add.s32 	%r10, %r183, 1;
	@%p10 bra 	$L__BB5_8;
	mov.b32 	%r96, 21352;
	st.local.u32 	[%rd2], %r96;
	mov.b16 	%rs111, 0;
	bra.uni 	$L__BB5_20;
$L__BB5_8:
	ld.shared.u64 	%rd8, [m_Local_$_0];
	add.s64 	%rd9, %rd8, %rd5;
	ld.u32 	%r11, [%rd9+12];
	setp.lt.s32 	%p11, %r183, %r11;
	@%p11 bra 	$L__BB5_19;
	ld.shared.u64 	%rd96, [m_Local_$_1];
	atom.global.add.u64 	%rd97, [%rd1+8], 48;
	add.s64 	%rd98, %rd97, 56;
	setp.lt.u64 	%p12, %rd98, %rd96;
	shr.u64 	%rd10, %rd97, 4;
	cvt.u32.u64 	%r184, %rd10;
	setp.ne.s32 	%p13, %r184, -1;
	and.pred  	%p14, %p12, %p13;
	@%p14 bra 	$L__BB5_11;
	mov.b32 	%r87, 21106;
	st.local.u32 	[%rd2], %r87;
	mov.b32 	%r184, -1;
	mov.pred 	%p106, 0;
	bra.uni 	$L__BB5_12;
$L__BB5_11:
	shl.b64 	%rd99, %rd10, 32;
	shr.s64 	%rd100, %rd99, 28;
	add.s64 	%rd101, %rd8, %rd100;
	mov.b16 	%rs12, 0;
	st.u8 	[%rd101], %rs12;
	st.u8 	[%rd101+1], %rs12;
	mov.b32 	%r81, 3608;
	st.u32 	[%rd101+4], %r81;
	mov.b16 	%rs13, 1;
	st.u8 	[%rd101+3], %rs13;
	mov.b32 	%r82, 48;
	st.u32 	[%rd101+8], %r82;
	mov.b32 	%r83, -1;
	st.u32 	[%rd101+16], %r83;
	ld.shared.u64 	%rd102, [m_Local_$_0];
	add.s64 	%rd103, %rd102, %rd100;
	mov.b32 	%r84, 0;
	st.u32 	[%rd103+32], %r84;
	ld.shared.u64 	%rd104, [m_Local_$_0];
	add.s64 	%rd105, %rd104, %rd100;
	st.u32 	[%rd105+36], %r84;
	ld.shared.u64 	%rd106, [m_Local_$_0];
	add.s64 	%rd107, %rd106, %rd100;
	st.u32 	[%rd107+40], %r84;
	ld.local.u32 	%r85, [%rd2];
	setp.eq.s32 	%p106, %r85, 0;
$L__BB5_12:
	mov.b32 	%r185, 0;
	not.pred 	%p16, %p106;
	@%p16 bra 	$L__BB5_18;
	setp.ne.s32 	%p17, %r184, -1;
	@%p17 bra 	$L__BB5_15;
	mov.b32 	%r95, 21352;
	st.local.u32 	[%rd2], %r95;
	bra.uni 	$L__BB5_18;
$L__BB5_15:
	ld.shared.u64 	%rd108, [m_Local_$_0];
	mul.wide.s32 	%rd11, %r184, 16;
	add.s64 	%rd109, %rd108, %rd11;
	st.u32 	[%rd109+40], %r11;
	ld.local.u32 	%r90, [%rd2];
	setp.ne.s32 	%p18, %r90, 0;
	@%p18 bra 	$L__BB5_18;
	ld.shared.u64 	%rd110, [m_Local_$_0];
	add.s64 	%rd111, %rd110, %rd11;
	st.u32 	[%rd111+36], %r183;
	ld.local.u32 	%r92, [%rd2];
	setp.ne.s32 	%p19, %r92, 0;
	@%p19 bra 	$L__BB5_18;
	ld.shared.u64 	%rd112, [m_Local_$_0];
	add.s64 	%rd113, %rd112, %rd11;
	st.u32 	[%rd113+32], %r179;
	ld.local.u32 	%r93, [%rd2];
	setp.eq.s32 	%p20, %r93, 0;
	selp.b32 	%r185, %r184, 0, %p20;
$L__BB5_18:
	st.local.u32 	[%rd2], %r185;
	mov.b16 	%rs111, 0;
	bra.uni 	$L__BB5_20;
$L__BB5_19:
	cvt.u64.u32 	%rd114, %r181;
	add.s64 	%rd115, %rd9, %rd114;
	ld.u8 	%rs111, [%rd115+32];
$L__BB5_20:
	setp.eq.s32 	%p21, %r179, -1;
	st.local.u8 	[%rd216+-1], %rs111;
	@%p21 bra 	$L__BB5_32;
	ld.shared.u64 	%rd12, [m_Local_$_0];
	add.s64 	%rd13, %rd12, %rd5;
	ld.u32 	%r16, [%rd13+12];
	setp.lt.s32 	%p22, %r10, %r16;
	@%p22 bra 	$L__BB5_31;
	ld.shared.u64 	%rd116, [m_Local_$_1];
	atom.global.add.u64 	%rd117, [%rd1+8], 48;
	add.s64 	%rd118, %rd117, 56;
	setp.ge.u64 	%p23, %rd118, %rd116;
	shr.u64 	%rd14, %rd117, 4;
	cvt.u32.u64 	%r186, %rd14;
	setp.eq.s32 	%p24, %r186, -1;
	or.pred  	%p25, %p23, %p24;
	@%p25 bra 	$L__BB5_24;
	shl.b64 	%rd119, %rd14, 32;
	shr.s64 	%rd120, %rd119, 28;
	add.s64 	%rd121, %rd12, %rd120;
	mov.b16 	%rs16, 0;
	st.u8 	[%rd121], %rs16;
	st.u8 	[%rd121+1], %rs16;
	mov.b32 	%r97, 3608;
	st.u32 	[%rd121+4], %r97;
	mov.b16 	%rs17, 1;
	st.u8 	[%rd121+3], %rs17;
	mov.b32 	%r98, 48;
	st.u32 	[%rd121+8], %r98;
	mov.b32 	%r99, -1;
	st.u32 	[%rd121+16], %r99;
	ld.shared.u64 	%rd122, [m_Local_$_0];
	add.s64 	%rd123, %rd122, %rd120;
	mov.b32 	%r100, 0;
	st.u32 	[%rd123+32], %r100;
	ld.shared.u64 	%rd124, [m_Local_$_0];
	add.s64 	%rd125, %rd124, %rd120;
	st.u32 	[%rd125+36], %r100;
	ld.shared.u64 	%rd126, [m_Local_$_0];
	add.s64 	%rd127, %rd126, %rd120;
	st.u32 	[%rd127+40], %r100;
	ld.local.u32 	%r101, [%rd2];
	setp.eq.s32 	%p107, %r101, 0;
	bra.uni 	$L__BB5_25;
$L__BB5_24:
	mov.b32 	%r103, 21106;
	st.local.u32 	[%rd2], %r103;
	mov.b32 	%r186, -1;
	mov.pred 	%p107, 0;
$L__BB5_25:
	mov.b32 	%r187, 0;
	not.pred 	%p27, %p107;
	@%p27 bra 	$L__BB5_30;
	setp.eq.s32 	%p28, %r186, -1;
	@%p28 bra 	$L__BB5_108;
	ld.shared.u64 	%rd128, [m_Local_$_0];
	mul.wide.s32 	%rd15, %r186, 16;
	add.s64 	%rd129, %rd128, %rd15;
	st.u32 	[%rd129+40], %r16;
	ld.local.u32 	%r106, [%rd2];
	setp.eq.s32 	%p29, %r106, 0;
	@%p29 bra 	$L__BB5_28;
	bra.uni 	$L__BB5_30;
$L__BB5_28:
	ld.shared.u64 	%rd130, [m_Local_$_0];
	add.s64 	%rd131, %rd130, %rd15;
	st.u32 	[%rd131+36], %r10;
	ld.local.u32 	%r108, [%rd2];
	setp.ne.s32 	%p30, %r108, 0;
	@%p30 bra 	$L__BB5_30;
	ld.shared.u64 	%rd132, [m_Local_$_0];
	add.s64 	%rd133, %rd132, %rd15;
	st.u32 	[%rd133+32], %r179;
	ld.local.u32 	%r109, [%rd2];
	setp.eq.s32 	%p31, %r109, 0;
	selp.b32 	%r187, %r186, 0, %p31;
$L__BB5_30:
	st.local.u32 	[%rd2], %r187;
	mov.b16 	%rs112, 0;
	bra.uni 	$L__BB5_33;
$L__BB5_31:
	add.s32 	%r112, %r181, 4;
	cvt.u64.u32 	%rd134, %r112;
	add.s64 	%rd135, %rd13, %rd134;
	ld.u8 	%rs112, [%rd135+32];
	bra.uni 	$L__BB5_33;
$L__BB5_32:
	mov.b32 	%r113, 21352;
	st.local.u32 	[%rd2], %r113;
	mov.b16 	%rs112, 0;
$L__BB5_33:
	st.local.u8 	[%rd216], %rs112;
	add.s32 	%r183, %r183, 2;
	add.s32 	%r182, %r182, 2;
	add.s64 	%rd216, %rd216, 2;
	add.s32 	%r181, %r181, 8;
	setp.ne.s32 	%p32, %r182, 0;
	@%p32 bra 	$L__BB5_6;
$L__BB5_34:
	and.b32  	%r114, %r180, 1;
	setp.eq.b32 	%p33, %r114, 1;
	not.pred 	%p34, %p33;
	@%p34 bra 	$L__BB5_49;
	setp.eq.s32 	%p35, %r179, -1;
	@%p35 bra 	$L__BB5_47;
	ld.shared.u64 	%rd17, [m_Local_$_0];
	add.s64 	%rd18, %rd17, %rd5;
	ld.u32 	%r25, [%rd18+12];
	setp.lt.s32 	%p36, %r188, %r25;
	@%p36 bra 	$L__BB5_46;
	ld.shared.u64 	%rd136, [m_Local_$_1];
	atom.global.add.u64 	%rd137, [%rd1+8], 48;
	add.s64 	%rd138, %rd137, 56;
	setp.ge.u64 	%p37, %rd138, %rd136;
	shr.u64 	%rd19, %rd137, 4;
	cvt.u32.u64 	%r189, %rd19;
	setp.eq.s32 	%p38, %r189, -1;
	or.pred  	%p39, %p37, %p38;
	@%p39 bra 	$L__BB5_39;
	shl.b64 	%rd139, %rd19, 32;
	shr.s64 	%rd140, %rd139, 28;
	add.s64 	%rd141, %rd17, %rd140;
	mov.b16 	%rs20, 0;
	st.u8 	[%rd141], %rs20;
	st.u8 	[%rd141+1], %rs20;
	mov.b32 	%r115, 3608;
	st.u32 	[%rd141+4], %r115;
	mov.b16 	%rs21, 1;
	st.u8 	[%rd141+3], %rs21;
	mov.b32 	%r116, 48;
	st.u32 	[%rd141+8], %r116;
	mov.b32 	%r117, -1;
	st.u32 	[%rd141+16], %r117;
	ld.shared.u64 	%rd142, [m_Local_$_0];
	add.s64 	%rd143, %rd142, %rd140;
	mov.b32 	%r118, 0;
	st.u32 	[%rd143+32], %r118;
	ld.shared.u64 	%rd144, [m_Local_$_0];
	add.s64 	%rd145, %rd144, %rd140;
	st.u32 	[%rd145+36], %r118;
	ld.shared.u64 	%rd146, [m_Local_$_0];
	add.s64 	%rd147, %rd146, %rd140;
	st.u32 	[%rd147+40], %r118;
	ld.local.u32 	%r119, [%rd2];
	setp.eq.s32 	%p108, %r119, 0;
	bra.uni 	$L__BB5_40;
$L__BB5_39:
	mov.b32 	%r121, 21106;
	st.local.u32 	[%rd2], %r121;
	mov.b32 	%r189, -1;
	mov.pred 	%p108, 0;
$L__BB5_40:
	mov.b32 	%r190, 0;
	not.pred 	%p41, %p108;
	@%p41 bra 	$L__BB5_45;
	setp.eq.s32 	%p42, %r189, -1;
	@%p42 bra 	$L__BB5_109;
	ld.shared.u64 	%rd148, [m_Local_$_0];
	mul.wide.s32 	%rd20, %r189, 16;
	add.s64 	%rd149, %rd148, %rd20;
	st.u32 	[%rd149+40], %r25;
	ld.local.u32 	%r124, [%rd2];
	setp.eq.s32 	%p43, %r124, 0;
	@%p43 bra 	$L__BB5_43;
	bra.uni 	$L__BB5_45;
$L__BB5_43:
	ld.shared.u64 	%rd150, [m_Local_$_0];
	add.s64 	%rd151, %rd150, %rd20;
	st.u32 	[%rd151+36], %r188;
	ld.local.u32 	%r126, [%rd2];
	setp.ne.s32 	%p44, %r126, 0;
	@%p44 bra 	$L__BB5_45;
	ld.shared.u64 	%rd152, [m_Local_$_0];
	add.s64 	%rd153, %rd152, %rd20;
	st.u32 	[%rd153+32], %r179;
	ld.local.u32 	%r127, [%rd2];
	setp.eq.s32 	%p45, %r127, 0;
	selp.b32 	%r190, %r189, 0, %p45;
$L__BB5_45:
	st.local.u32 	[%rd2], %r190;
	mov.b16 	%rs113, 0;
	bra.uni 	$L__BB5_48;
$L__BB5_46:
	shl.b32 	%r130, %r188, 2;
	cvt.u64.u32 	%rd154, %r130;
	add.s64 	%rd155, %rd18, %rd154;
	ld.u8 	%rs113, [%rd155+32];
	bra.uni 	$L__BB5_48;
$L__BB5_47:
	mov.b32 	%r131, 21352;
	st.local.u32 	[%rd2], %r131;
	mov.b16 	%rs113, 0;
$L__BB5_48:
	cvt.u64.u32 	%rd156, %r188;
	add.s64 	%rd157, %rd21, %rd156;
	st.local.u8 	[%rd157], %rs113;
$L__BB5_49:
	cvt.s64.s32 	%rd158, %r180;
	add.s64 	%rd159, %rd21, %rd158;
	mov.b16 	%rs24, 0;
	st.local.u8 	[%rd159], %rs24;
$L__BB5_50:
	ld.local.u8 	%rs25, [%rd21];
	add.s16 	%rs26, %rs25, -9;
	setp.lt.u16 	%p46, %rs26, 5;
	@%p46 bra 	$L__BB5_110;
	setp.eq.s16 	%p47, %rs25, 32;
	@%p47 bra 	$L__BB5_110;
	setp.eq.s16 	%p48, %rs25, 45;
	@%p48 bra 	$L__BB5_53;
	bra.uni 	$L__BB5_80;
$L__BB5_53:
	mov.b16 	%rs27, 0;
	st.local.u8 	[%rd3], %rs27;
	mov.b16 	%rs28, 1;
	st.local.u8 	[%rd3+1], %rs28;
	mov.b16 	%rs29, 2;
	st.local.u8 	[%rd3+2], %rs29;
	mov.b16 	%rs30, 3;
	st.local.u8 	[%rd3+3], %rs30;
	mov.b16 	%rs31, 4;
	st.local.u8 	[%rd3+4], %rs31;
	mov.b16 	%rs32, 5;
	st.local.u8 	[%rd3+5], %rs32;
	mov.b16 	%rs33, 6;
	st.local.u8 	[%rd3+6], %rs33;
	mov.b16 	%rs34, 7;
	st.local.u8 	[%rd3+7], %rs34;
	mov.b16 	%rs35, 8;
	st.local.u8 	[%rd3+8], %rs35;
	mov.b16 	%rs36, 9;
	st.local.u8 	[%rd3+9], %rs36;
	mov.b16 	%rs37, 100;
	st.local.u8 	[%rd3+10], %rs37;
	st.local.u8 	[%rd3+11], %rs37;
	st.local.u8 	[%rd3+12], %rs37;
	st.local.u8 	[%rd3+13], %rs37;
	st.local.u8 	[%rd3+14], %rs37;
	st.local.u8 	[%rd3+15], %rs37;
	st.local.u8 	[%rd3+16], %rs37;
	mov.b16 	%rs38, 10;
	st.local.u8 	[%rd3+17], %rs38;
	mov.b16 	%rs39, 11;
	st.local.u8 	[%rd3+18], %rs39;
	mov.b16 	%rs40, 12;
	st.local.u8 	[%rd3+19], %rs40;
	mov.b16 	%rs41, 13;
	st.local.u8 	[%rd3+20], %rs41;
	mov.b16 	%rs42, 14;
	st.local.u8 	[%rd3+21], %rs42;
	mov.b16 	%rs43, 15;
	st.local.u8 	[%rd3+22], %rs43;
	mov.b16 	%rs44, 16;
	st.local.u8 	[%rd3+23], %rs44;
	mov.b16 	%rs45, 17;
	st.local.u8 	[%rd3+24], %rs45;
	mov.b16 	%rs46, 18;
	st.local.u8 	[%rd3+25], %rs46;
	mov.b16 	%rs47, 19;
	st.local.u8 	[%rd3+26], %rs47;
	mov.b16 	%rs48, 20;
	st.local.u8 	[%rd3+27], %rs48;
	mov.b16 	%rs49, 21;
	st.local.u8 	[%rd3+28], %rs49;
	mov.b16 	%rs50, 22;
	st.local.u8 	[%rd3+29], %rs50;
	mov.b16 	%rs51, 23;
	st.local.u8 	[%rd3+30], %rs51;
	mov.b16 	%rs52, 24;
	st.local.u8 	[%rd3+31], %rs52;
	mov.b16 	%rs53, 25;
	st.local.u8 	[%rd3+32], %rs53;
	mov.b16 	%rs54, 26;
	st.local.u8 	[%rd3+33], %rs54;
	mov.b16 	%rs55, 27;
	st.local.u8 	[%rd3+34], %rs55;
	mov.b16 	%rs56, 28;
	st.local.u8 	[%rd3+35], %rs56;
	mov.b16 	%rs57, 29;
	st.local.u8 	[%rd3+36], %rs57;
	mov.b16 	%rs58, 30;
	st.local.u8 	[%rd3+37], %rs58;
	mov.b16 	%rs59, 31;
	st.local.u8 	[%rd3+38], %rs59;
	mov.b16 	%rs60, 32;
	st.local.u8 	[%rd3+39], %rs60;
	mov.b16 	%rs61, 33;
	st.local.u8 	[%rd3+40], %rs61;
	mov.b16 	%rs62, 34;
	st.local.u8 	[%rd3+41], %rs62;
	mov.b16 	%rs63, 35;
	st.local.u8 	[%rd3+42], %rs63;
	st.local.u8 	[%rd3+43], %rs37;
	st.local.u8 	[%rd3+44], %rs37;
	st.local.u8 	[%rd3+45], %rs37;
	st.local.u8 	[%rd3+46], %rs37;
	st.local.u8 	[%rd3+47], %rs37;
	st.local.u8 	[%rd3+48], %rs37;
	st.local.u8 	[%rd3+49], %rs38;
	st.local.u8 	[%rd3+50], %rs39;
	st.local.u8 	[%rd3+51], %rs40;
	st.local.u8 	[%rd3+52], %rs41;
	st.local.u8 	[%rd3+53], %rs42;
	st.local.u8 	[%rd3+54], %rs43;
	st.local.u8 	[%rd3+55], %rs44;
	st.local.u8 	[%rd3+56], %rs45;
	st.local.u8 	[%rd3+57], %rs46;
	st.local.u8 	[%rd3+58], %rs47;
	st.local.u8 	[%rd3+59], %rs48;
	st.local.u8 	[%rd3+60], %rs49;
	st.local.u8 	[%rd3+61], %rs50;
	st.local.u8 	[%rd3+62], %rs51;
	st.local.u8 	[%rd3+63], %rs52;
	st.local.u8 	[%rd3+64], %rs53;
	st.local.u8 	[%rd3+65], %rs54;
	st.local.u8 	[%rd3+66], %rs55;
	st.local.u8 	[%rd3+67], %rs56;
	st.local.u8 	[%rd3+68], %rs57;
	st.local.u8 	[%rd3+69], %rs58;
	st.local.u8 	[%rd3+70], %rs59;
	st.local.u8 	[%rd3+71], %rs60;
	st.local.u8 	[%rd3+72], %rs61;
	st.local.u8 	[%rd3+73], %rs62;
	st.local.u8 	[%rd3+74], %rs63;
$L__BB5_54:
	mov.u64 	%rd23, %rd21;
	add.s64 	%rd21, %rd23, 1;
	ld.local.u8 	%rs64, [%rd23+1];
	add.s16 	%rs65, %rs64, -9;
	setp.lt.u16 	%p49, %rs65, 5;
	@%p49 bra 	$L__BB5_54;
	setp.eq.s16 	%p50, %rs64, 32;
	@%p50 bra 	$L__BB5_54;
	setp.ne.s16 	%p51, %rs64, 45;
	@%p51 bra 	$L__BB5_58;
	add.s64 	%rd34, %rd23, 2;
	add.s64 	%rd220, %rd23, 4;
	add.s64 	%rd219, %rd23, 3;
	bra.uni 	$L__BB5_59;
$L__BB5_58:
	setp.eq.s16 	%p52, %rs64, 43;
	selp.u64 	%rd160, 1, 0, %p52;
	add.s64 	%rd161, %rd23, %rd160;
	add.s64 	%rd34, %rd161, 1;
	add.s64 	%rd220, %rd161, 3;
	add.s64 	%rd219, %rd161, 2;
$L__BB5_59:
	ld.local.u8 	%rs66, [%rd34];
	setp.ne.s16 	%p53, %rs66, 48;
	mov.b32 	%r191, 10;
	@%p53 bra 	$L__BB5_62;
	ld.local.u8 	%rs67, [%rd219];
	mov.b32 	%r191, 8;
	or.b16  	%rs68, %rs67, 32;
	setp.eq.s16 	%p54, %rs68, 120;
	mov.u64 	%rd34, %rd219;
	@%p54 bra 	$L__BB5_61;
	bra.uni 	$L__BB5_62;
$L__BB5_61:
	mov.b32 	%r191, 16;
	mov.u64 	%rd34, %rd220;
$L__BB5_62:
	setp.eq.s32 	%p55, %r191, 8;
	@%p55 bra 	$L__BB5_72;
	setp.eq.s32 	%p56, %r191, 10;
	@%p56 bra 	$L__BB5_69;
	setp.ne.s32 	%p57, %r191, 16;
	@%p57 bra 	$L__BB5_75;
	ld.local.s8 	%r136, [%rd34];
	add.s32 	%r196, %r136, -48;
	setp.gt.u32 	%p58, %r196, 74;
	mov.b32 	%r200, 0;
	mov.b64 	%rd231, 0;
	@%p58 bra 	$L__BB5_79;
	mov.b64 	%rd231, 0;
	mov.b32 	%r200, 0;
$L__BB5_67:
	cvt.u64.u32 	%rd164, %r196;
	add.s64 	%rd165, %rd3, %rd164;
	ld.local.u8 	%rs9, [%rd165];
	setp.gt.u16 	%p59, %rs9, 15;
	@%p59 bra 	$L__BB5_79;
	cvt.u64.u16 	%rd166, %rs9;
	setp.gt.u64 	%p60, %rd231, 268435455;
	shl.b64 	%rd167, %rd231, 4;
	sub.s64 	%rd168, 4294967295, %rd167;
	setp.lt.u64 	%p61, %rd168, %rd166;
	selp.b32 	%r138, 1, %r200, %p60;
	selp.b32 	%r200, 1, %r138, %p61;
	add.s64 	%rd231, %rd167, %rd166;
	add.s64 	%rd46, %rd34, 1;
	ld.local.s8 	%r139, [%rd34+1];
	add.s32 	%r196, %r139, -48;
	setp.gt.u32 	%p62, %r196, 74;
	mov.u64 	%rd34, %rd46;
	@%p62 bra 	$L__BB5_79;
	bra.uni 	$L__BB5_67;
$L__BB5_69:
	ld.local.s8 	%r141, [%rd34];
	add.s32 	%r194, %r141, -48;
	setp.gt.u32 	%p63, %r194, 9;
	mov.b32 	%r200, 0;
	mov.b64 	%rd231, 0;
	@%p63 bra 	$L__BB5_79;
	mov.b64 	%rd231, 0;
	mov.b32 	%r200, 0;
$L__BB5_71:
	setp.gt.u64 	%p64, %rd231, 429496729;
	mul.lo.s64 	%rd171, %rd231, 10;
	cvt.u64.u32 	%rd172, %r194;
	sub.s64 	%rd173, 4294967295, %rd171;
	setp.lt.u64 	%p65, %rd173, %rd172;
	selp.b32 	%r143, 1, %r200, %p64;
	selp.b32 	%r200, 1, %r143, %p65;
	add.s64 	%rd231, %rd171, %rd172;
	add.s64 	%rd42, %rd34, 1;
	ld.local.s8 	%r144, [%rd34+1];
	add.s32 	%r194, %r144, -48;
	setp.gt.u32 	%p66, %r194, 9;
	mov.u64 	%rd34, %rd42;
	@%p66 bra 	$L__BB5_79;
	bra.uni 	$L__BB5_71;
$L__BB5_72:
	ld.local.s8 	%r146, [%rd34];
	add.s32 	%r192, %r146, -48;
	setp.gt.u32 	%p67, %r192, 7;
	mov.b32 	%r200, 0;
	mov.b64 	%rd231, 0;
	@%p67 bra 	$L__BB5_79;
	mov.b64 	%rd231, 0;
	mov.b32 	%r200, 0;
$L__BB5_74:
	setp.gt.u64 	%p68, %rd231, 536870911;
	shl.b64 	%rd176, %rd231, 3;
	cvt.u64.u32 	%rd177, %r192;
	selp.b32 	%r200, 1, %r200, %p68;
	add.s64 	%rd231, %rd176, %rd177;
	add.s64 	%rd38, %rd34, 1;
	ld.local.s8 	%r148, [%rd34+1];
	add.s32 	%r192, %r148, -48;
	setp.gt.u32 	%p69, %r192, 7;
	mov.u64 	%rd34, %rd38;
	@%p69 bra 	$L__BB5_79;
	bra.uni 	$L__BB5_74;
$L__BB5_75:
	ld.local.s8 	%r150, [%rd34];
	add.s32 	%r198, %r150, -48;
	setp.gt.u32 	%p70, %r198, 74;
	mov.b32 	%r200, 0;
	mov.b64 	%rd231, 0;
	@%p70 bra 	$L__BB5_79;
	cvt.u64.u32 	%rd47, %r191;
	div.u32 	%r152, -1, %r191;
	cvt.u64.u32 	%rd48, %r152;
	mov.b64 	%rd231, 0;
	mov.b32 	%r200, 0;
$L__BB5_77:
	cvt.u64.u32 	%rd180, %r198;
	add.s64 	%rd181, %rd3, %rd180;
	ld.local.s8 	%r49, [%rd181];
	setp.le.u32 	%p71, %r191, %r49;
	@%p71 bra 	$L__BB5_79;
	setp.gt.u64 	%p72, %rd231, %rd48;
	mul.lo.s64 	%rd183, %rd231, %rd47;
	cvt.u64.u32 	%rd184, %r49;
	sub.s64 	%rd185, 4294967295, %rd183;
	setp.lt.u64 	%p73, %rd185, %rd184;
	selp.b32 	%r153, 1, %r200, %p72;
	selp.b32 	%r200, 1, %r153, %p73;
	add.s64 	%rd231, %rd183, %rd184;
	add.s64 	%rd52, %rd34, 1;
	ld.local.s8 	%r154, [%rd34+1];
	add.s32 	%r198, %r154, -48;
	setp.lt.u32 	%p74, %r198, 75;
	mov.u64 	%rd34, %rd52;
	@%p74 bra 	$L__BB5_77;
$L__BB5_79:
	setp.eq.s16 	%p75, %rs64, 45;
	setp.eq.s32 	%p76, %r200, 0;
	neg.s64 	%rd186, %rd231;
	selp.b64 	%rd187, %rd231, %rd186, %p75;
	selp.b64 	%rd246, %rd187, -4294967295, %p76;
	bra.uni 	$L__BB5_107;
$L__BB5_80:
	setp.eq.s16 	%p77, %rs25, 43;
	selp.u64 	%rd188, 1, 0, %p77;
	add.s64 	%rd56, %rd21, %rd188;
	mov.b16 	%rs69, 0;
	st.local.u8 	[%rd3], %rs69;
	mov.b16 	%rs70, 1;
	st.local.u8 	[%rd3+1], %rs70;
	mov.b16 	%rs71, 2;
	st.local.u8 	[%rd3+2], %rs71;
	mov.b16 	%rs72, 3;
	st.local.u8 	[%rd3+3], %rs72;
	mov.b16 	%rs73, 4;
	st.local.u8 	[%rd3+4], %rs73;
	mov.b16 	%rs74, 5;
	st.local.u8 	[%rd3+5], %rs74;
	mov.b16 	%rs75, 6;
	st.local.u8 	[%rd3+6], %rs75;
	mov.b16 	%rs76, 7;
	st.local.u8 	[%rd3+7], %rs76;
	mov.b16 	%rs77, 8;
	st.local.u8 	[%rd3+8], %rs77;
	mov.b16 	%rs78, 9;
	st.local.u8 	[%rd3+9], %rs78;
	mov.b16 	%rs79, 100;
	st.local.u8 	[%rd3+10], %rs79;
	st.local.u8 	[%rd3+11], %rs79;
	st.local.u8 	[%rd3+12], %rs79;
	st.local.u8 	[%rd3+13], %rs79;
	st.local.u8 	[%rd3+14], %rs79;
	st.local.u8 	[%rd3+15], %rs79;
	st.local.u8 	[%rd3+16], %rs79;
	mov.b16 	%rs80, 10;
	st.local.u8 	[%rd3+17], %rs80;
	mov.b16 	%rs81, 11;
	st.local.u8 	[%rd3+18], %rs81;
	mov.b16 	%rs82, 12;
	st.local.u8 	[%rd3+19], %rs82;
	mov.b16 	%rs83, 13;
	st.local.u8 	[%rd3+20], %rs83;
	mov.b16 	%rs84, 14;
	st.local.u8 	[%rd3+21], %rs84;
	mov.b16 	%rs85, 15;
	st.local.u8 	[%rd3+22], %rs85;
	mov.b16 	%rs86, 16;
	st.local.u8 	[%rd3+23], %rs86;
	mov.b16 	%rs87, 17;
	st.local.u8 	[%rd3+24], %rs87;
	mov.b16 	%rs88, 18;
	st.local.u8 	[%rd3+25], %rs88;
	mov.b16 	%rs89, 19;
	st.local.u8 	[%rd3+26], %rs89;
	mov.b16 	%rs90, 20;
	st.local.u8 	[%rd3+27], %rs90;
	mov.b16 	%rs91, 21;
	st.local.u8 	[%rd3+28], %rs91;
	mov.b16 	%rs92, 22;
	st.local.u8 	[%rd3+29], %rs92;
	mov.b16 	%rs93, 23;
	st.local.u8 	[%rd3+30], %rs93;
	mov.b16 	%rs94, 24;
	st.local.u8 	[%rd3+31], %rs94;
	mov.b16 	%rs95, 25;
	st.local.u8 	[%rd3+32], %rs95;
	mov.b16 	%rs96, 26;
	st.local.u8 	[%rd3+33], %rs96;
	mov.b16 	%rs97, 27;
	st.local.u8 	[%rd3+34], %rs97;
	mov.b16 	%rs98, 28;
	st.local.u8 	[%rd3+35], %rs98;
	mov.b16 	%rs99, 29;
	st.local.u8 	[%rd3+36], %rs99;
	mov.b16 	%rs100, 30;
	st.local.u8 	[%rd3+37], %rs100;
	mov.b16 	%rs101, 31;
	st.local.u8 	[%rd3+38], %rs101;
	mov.b16 	%rs102, 32;
	st.local.u8 	[%rd3+39], %rs102;
	mov.b16 	%rs103, 33;
	st.local.u8 	[%rd3+40], %rs103;
	mov.b16 	%rs104, 34;
	st.local.u8 	[%rd3+41], %rs104;
	mov.b16 	%rs105, 35;
	st.local.u8 	[%rd3+42], %rs105;
	st.local.u8 	[%rd3+43], %rs79;
	st.local.u8 	[%rd3+44], %rs79;
	st.local.u8 	[%rd3+45], %rs79;
	st.local.u8 	[%rd3+46], %rs79;
	st.local.u8 	[%rd3+47], %rs79;
	st.local.u8 	[%rd3+48], %rs79;
	st.local.u8 	[%rd3+49], %rs80;
	st.local.u8 	[%rd3+50], %rs81;
	st.local.u8 	[%rd3+51], %rs82;
	st.local.u8 	[%rd3+52], %rs83;
	st.local.u8 	[%rd3+53], %rs84;
	st.local.u8 	[%rd3+54], %rs85;
	st.local.u8 	[%rd3+55], %rs86;
	st.local.u8 	[%rd3+56], %rs87;
	st.local.u8 	[%rd3+57], %rs88;
	st.local.u8 	[%rd3+58], %rs89;
	st.local.u8 	[%rd3+59], %rs90;
	st.local.u8 	[%rd3+60], %rs91;
	st.local.u8 	[%rd3+61], %rs92;
	st.local.u8 	[%rd3+62], %rs93;
	st.local.u8 	[%rd3+63], %rs94;
	st.local.u8 	[%rd3+64], %rs95;
	st.local.u8 	[%rd3+65], %rs96;
	st.local.u8 	[%rd3+66], %rs97;
	st.local.u8 	[%rd3+67], %rs98;
	st.local.u8 	[%rd3+68], %rs99;
	st.local.u8 	[%rd3+69], %rs100;
	st.local.u8 	[%rd3+70], %rs101;
	st.local.u8 	[%rd3+71], %rs102;
	st.local.u8 	[%rd3+72], %rs103;
	st.local.u8 	[%rd3+73], %rs104;
	st.local.u8 	[%rd3+74], %rs105;
$L__BB5_81:
	ld.local.u8 	%rs106, [%rd56];
	add.s16 	%rs107, %rs106, -9;
	setp.lt.u16 	%p78, %rs107, 5;
	@%p78 bra 	$L__BB5_111;
	setp.eq.s16 	%p79, %rs106, 32;
	@%p79 bra 	$L__BB5_111;
	setp.eq.s16 	%p80, %rs106, 45;
	@%p80 bra 	$L__BB5_84;
	bra.uni 	$L__BB5_85;
$L__BB5_84:
	add.s64 	%rd67, %rd56, 1;
	add.s64 	%rd234, %rd56, 3;
	add.s64 	%rd233, %rd56, 2;
	bra.uni 	$L__BB5_86;
$L__BB5_85:
	setp.eq.s16 	%p81, %rs106, 43;
	selp.u64 	%rd189, 1, 0, %p81;
	add.s64 	%rd67, %rd56, %rd189;
	add.s64 	%rd234, %rd67, 2;
	add.s64 	%rd233, %rd67, 1;
$L__BB5_86:
	ld.local.u8 	%rs108, [%rd67];
	setp.ne.s16 	%p82, %rs108, 48;
	mov.b32 	%r201, 10;
	@%p82 bra 	$L__BB5_89;
	ld.local.u8 	%rs109, [%rd233];
	mov.b32 	%r201, 8;
	or.b16  	%rs110, %rs109, 32;
	setp.eq.s16 	%p83, %rs110, 120;
	mov.u64 	%rd67, %rd233;
	@%p83 bra 	$L__BB5_88;
	bra.uni 	$L__BB5_89;
$L__BB5_88:
	mov.b32 	%r201, 16;
	mov.u64 	%rd67, %rd234;
$L__BB5_89:
	setp.eq.s32 	%p84, %r201, 8;
	@%p84 bra 	$L__BB5_99;
	setp.eq.s32 	%p85, %r201, 10;
	@%p85 bra 	$L__BB5_96;
	setp.ne.s32 	%p86, %r201, 16;
	@%p86 bra 	$L__BB5_102;
	ld.local.s8 	%r159, [%rd67];
	add.s32 	%r206, %r159, -48;
	setp.gt.u32 	%p87, %r206, 74;
	mov.b32 	%r210, 0;
	mov.b64 	%rd245, 0;
	@%p87 bra 	$L__BB5_106;
	mov.b64 	%rd245, 0;
	mov.b32 	%r210, 0;
$L__BB5_94:
	cvt.u64.u32 	%rd192, %r206;
	add.s64 	%rd193, %rd3, %rd192;
	ld.local.u8 	%rs11, [%rd193];
	setp.gt.u16 	%p88, %rs11, 15;
	@%p88 bra 	$L__BB5_106;
	cvt.u64.u16 	%rd194, %rs11;
	setp.gt.u64 	%p89, %rd245, 268435455;
	shl.b64 	%rd195, %rd245, 4;
	sub.s64 	%rd196, 4294967295, %rd195;
	setp.lt.u64 	%p90, %rd196, %rd194;
	selp.b32 	%r161, 1, %r210, %p89;
	selp.b32 	%r210, 1, %r161, %p90;
	add.s64 	%rd245, %rd195, %rd194;
	add.s64 	%rd79, %rd67, 1;
	ld.local.s8 	%r162, [%rd67+1];
	add.s32 	%r206, %r162, -48;
	setp.gt.u32 	%p91, %r206, 74;
	mov.u64 	%rd67, %rd79;
	@%p91 bra 	$L__BB5_106;
	bra.uni 	$L__BB5_94;
$L__BB5_96:
	ld.local.s8 	%r164, [%rd67];
	add.s32 	%r204, %r164, -48;
	setp.gt.u32 	%p92, %r204, 9;
	mov.b32 	%r210, 0;
	mov.b64 	%rd245, 0;
	@%p92 bra 	$L__BB5_106;
	mov.b64 	%rd245, 0;
	mov.b32 	%r210, 0;
$L__BB5_98:
	setp.gt.u64 	%p93, %rd245, 429496729;
	mul.lo.s64 	%rd199, %rd245, 10;
	cvt.u64.u32 	%rd200, %r204;
	sub.s64 	%rd201, 4294967295, %rd199;
	setp.lt.u64 	%p94, %rd201, %rd200;
	selp.b32 	%r166, 1, %r210, %p93;
	selp.b32 	%r210, 1, %r166, %p94;
	add.s64 	%rd245, %rd199, %rd200;
	add.s64 	%rd75, %rd67, 1;
	ld.local.s8 	%r167, [%rd67+1];
	add.s32 	%r204, %r167, -48;
	setp.gt.u32 	%p95, %r204, 9;
	mov.u64 	%rd67, %rd75;
	@%p95 bra 	$L__BB5_106;
	bra.uni 	$L__BB5_98;
$L__BB5_99:
	ld.local.s8 	%r169, [%rd67];
	add.s32 	%r202, %r169, -48;
	setp.gt.u32 	%p96, %r202, 7;
	mov.b32 	%r210, 0;
	mov.b64 	%rd245, 0;
	@%p96 bra 	$L__BB5_106;
	mov.b64 	%rd245, 0;
	mov.b32 	%r210, 0;
$L__BB5_101:
	setp.gt.u64 	%p97, %rd245, 536870911;
	shl.b64 	%rd204, %rd245, 3;
	cvt.u64.u32 	%rd205, %r202;
	selp.b32 	%r210, 1, %r210, %p97;
	add.s64 	%rd245, %rd204, %rd205;
	add.s64 	%rd71, %rd67, 1;
	ld.local.s8 	%r171, [%rd67+1];
	add.s32 	%r202, %r171, -48;
	setp.gt.u32 	%p98, %r202, 7;
	mov.u64 	%rd67, %rd71;
	@%p98 bra 	$L__BB5_106;
	bra.uni 	$L__BB5_101;
$L__BB5_102:
	ld.local.s8 	%r173, [%rd67];
	add.s32 	%r208, %r173, -48;
	setp.gt.u32 	%p99, %r208, 74;
	mov.b32 	%r210, 0;
	mov.b64 	%rd245, 0;
	@%p99 bra 	$L__BB5_106;
	cvt.u64.u32 	%rd80, %r201;
	div.u32 	%r175, -1, %r201;
	cvt.u64.u32 	%rd81, %r175;
	mov.b64 	%rd245, 0;
	mov.b32 	%r210, 0;
$L__BB5_104:
	cvt.u64.u32 	%rd208, %r208;
	add.s64 	%rd209, %rd3, %rd208;
	ld.local.s8 	%r72, [%rd209];
	setp.le.u32 	%p100, %r201, %r72;
	@%p100 bra 	$L__BB5_106;
	setp.gt.u64 	%p101, %rd245, %rd81;
	mul.lo.s64 	%rd211, %rd245, %rd80;
	cvt.u64.u32 	%rd212, %r72;
	sub.s64 	%rd213, 4294967295, %rd211;
	setp.lt.u64 	%p102, %rd213, %rd212;
	selp.b32 	%r176, 1, %r210, %p101;
	selp.b32 	%r210, 1, %r176, %p102;
	add.s64 	%rd245, %rd211, %rd212;
	add.s64 	%rd85, %rd67, 1;
	ld.local.s8 	%r177, [%rd67+1];
	add.s32 	%r208, %r177, -48;
	setp.lt.u32 	%p103, %r208, 75;
	mov.u64 	%rd67, %rd85;
	@%p103 bra 	$L__BB5_104;
$L__BB5_106:
	setp.eq.s16 	%p104, %rs106, 45;
	setp.eq.s32 	%p105, %r210, 0;
	neg.s64 	%rd214, %rd245;
	selp.b64 	%rd215, %rd214, %rd245, %p104;
	selp.b64 	%rd246, %rd215, 4294967295, %p105;
$L__BB5_107:
	cvt.u32.u64 	%r178, %rd246;
	st.param.b32 	[func_retval0], %r178;
	ret;
$L__BB5_108:
	mov.b32 	%r111, 21352;
	st.local.u32 	[%rd2], %r111;
	bra.uni 	$L__BB5_30;
$L__BB5_109:
	mov.b32 	%r129, 21352;
	st.local.u32 	[%rd2], %r129;
	bra.uni 	$L__BB5_45;
$L__BB5_110:
	add.s64 	%rd21, %rd21, 1;
	bra.uni 	$L__BB5_50;
$L__BB5_111:
	add.s64 	%rd56, %rd56, 1;
	bra.uni 	$L__BB5_81;

}
.func  (.param .b64 func_retval0) _Z28java_lang_Double_parseDoublePciPi(
	.param .b64 _Z28java_lang_Double_parseDoublePciPi_param_0,
	.param .b32 _Z28java_lang_Double_parseDoublePciPi_param_1,
	.param .b64 _Z28java_lang_Double_parseDoublePciPi_param_2
)
{
	.local .align 8 .b8 	__local_depot6[328];
	.reg .b64 	%SP;
	.reg .b64 	%SPL;
	.reg .pred 	%p<81>;
	.reg .b16 	%rs<49>;
	.reg .b32 	%r<156>;
	.reg .b64 	%rd<138>;
	.reg .b64 	%fd<28>;

	mov.u64 	%SPL, __local_depot6;
	ld.param.u64 	%rd44, [_Z28java_lang_Double_parseDoublePciPi_param_0];
	ld.param.u32 	%r53, [_Z28java_lang_Double_parseDoublePciPi_param_1];
	ld.param.u64 	%rd45, [_Z28java_lang_Double_parseDoublePciPi_param_2];
	cvta.to.global.u64 	%rd1, %rd44;
	cvta.to.local.u64 	%rd2, %rd45;
	add.u64 	%rd137, %SPL, 0;
	add.u64 	%rd128, %SPL, 72;
	setp.ne.s32 	%p9, %r53, -1;
	@%p9 bra 	$L__BB6_2;
	mov.b32 	%r55, 21352;
	st.local.u32 	[%rd2], %r55;
	mov.b32 	%r133, 0;
	mov.u32 	%r134, %r133;
	bra.uni 	$L__BB6_3;
$L__BB6_2:
	ld.shared.u64 	%rd48, [m_Local_$_0];
	mul.wide.s32 	%rd49, %r53, 16;
	add.s64 	%rd50, %rd48, %rd49;
	ld.u32 	%r133, [%rd50+32];
	ld.u32 	%r134, [%rd50+40];
$L__BB6_3:
	setp.lt.s32 	%p10, %r134, 1;
	@%p10 bra 	$L__BB6_49;
	mul.wide.s32 	%rd5, %r133, 16;
	setp.eq.s32 	%p11, %r134, 1;
	mov.b32 	%r142, 0;
	@%p11 bra 	$L__BB6_34;
	and.b32  	%r142, %r134, 2147483646;
	neg.s32 	%r136, %r142;
	add.s64 	%rd127, %rd128, 1;
	mov.b32 	%r135, 0;
	mov.u32 	%r137, %r135;
$L__BB6_6:
	setp.ne.s32 	%p12, %r133, -1;
	add.s32 	%r10, %r137, 1;
	@%p12 bra 	$L__BB6_8;
	mov.b32 	%r73, 21352;
	st.local.u32 	[%rd2], %r73;
	mov.b16 	%rs43, 0;
	bra.uni 	$L__BB6_20;
$L__BB6_8:
	ld.shared.u64 	%rd8, [m_Local_$_0];
	add.s64 	%rd9, %rd8, %rd5;
	ld.u32 	%r11, [%rd9+12];
	setp.lt.s32 	%p13, %r137, %r11;
	@%p13 bra 	$L__BB6_19;
	ld.shared.u64 	%rd51, [m_Local_$_1];
	atom.global.add.u64 	%rd52, [%rd1+8], 48;
	add.s64 	%rd53, %rd52, 56;
	setp.lt.u64 	%p14, %rd53, %rd51;
	shr.u64 	%rd10, %rd52, 4;
	cvt.u32.u64 	%r138, %rd10;
	setp.ne.s32 	%p15, %r138, -1;
	and.pred  	%p16, %p14, %p15;
	@%p16 bra 	$L__BB6_11;
	mov.b32 	%r64, 21106;
	st.local.u32 	[%rd2], %r64;
	mov.b32 	%r138, -1;
	mov.pred 	%p77, 0;
	bra.uni 	$L__BB6_12;
$L__BB6_11:
	shl.b64 	%rd54, %rd10, 32;
	shr.s64 	%rd55, %rd54, 28;
	add.s64 	%rd56, %rd8, %rd55;
	mov.b16 	%rs19, 0;
	st.u8 	[%rd56], %rs19;
	st.u8 	[%rd56+1], %rs19;
	mov.b32 	%r58, 3608;
	st.u32 	[%rd56+4], %r58;
	mov.b16 	%rs20, 1;
	st.u8 	[%rd56+3], %rs20;
	mov.b32 	%r59, 48;
	st.u32 	[%rd56+8], %r59;
	mov.b32 	%r60, -1;
	st.u32 	[%rd56+16], %r60;
	ld.shared.u64 	%rd57, [m_Local_$_0];
	add.s64 	%rd58, %rd57, %rd55;
	mov.b32 	%r61, 0;
	st.u32 	[%rd58+32], %r61;
	ld.shared.u64 	%rd59, [m_Local_$_0];
	add.s64 	%rd60, %rd59, %rd55;
	st.u32 	[%rd60+36], %r61;
	ld.shared.u64 	%rd61, [m_Local_$_0];
	add.s64 	%rd62, %rd61, %rd55;
	st.u32 	[%rd62+40], %r61;
	ld.local.u32 	%r62, [%rd2];
	setp.eq.s32 	%p77, %r62, 0;
$L__BB6_12:
	mov.b32 	%r139, 0;
	not.pred 	%p18, %p77;
	@%p18 bra 	$L__BB6_18;
	setp.ne.s32 	%p19, %r138, -1;
	@%p19 bra 	$L__BB6_15;
	mov.b32 	%r72, 21352;
	st.local.u32 	[%rd2], %r72;
	bra.uni 	$L__BB6_18;
$L__BB6_15:
	ld.shared.u64 	%rd63, [m_Local_$_0];
	mul.wide.s32 	%rd11, %r138, 16;
	add.s64 	%rd64, %rd63, %rd11;
	st.u32 	[%rd64+40], %r11;
	ld.local.u32 	%r67, [%rd2];
	setp.ne.s32 	%p20, %r67, 0;
	@%p20 bra 	$L__BB6_18;
	ld.shared.u64 	%rd65, [m_Local_$_0];
	add.s64 	%rd66, %rd65, %rd11;
	st.u32 	[%rd66+36], %r137;
	ld.local.u32 	%r69, [%rd2];
	setp.ne.s32 	%p21, %r69, 0;
	@%p21 bra 	$L__BB6_18;
	ld.shared.u64 	%rd67, [m_Local_$_0];
	add.s64 	%rd68, %rd67, %rd11;
	st.u32 	[%rd68+32], %r133;
	ld.local.u32 	%r70, [%rd2];
	setp.eq.s32 	%p22, %r70, 0;
	selp.b32 	%r139, %r138, 0, %p22;
$L__BB6_18:
	st.local.u32 	[%rd2], %r139;
	mov.b16 	%rs43, 0;
	bra.uni 	$L__BB6_20;
$L__BB6_19:
	cvt.u64.u32 	%rd69, %r135;
	add.s64 	%rd70, %rd9, %rd69;
	ld.u8 	%rs43, [%rd70+32];
$L__BB6_20:
	setp.eq.s32 	%p23, %r133, -1;
	st.local.u8 	[%rd127+-1], %rs43;
	@%p23 bra 	$L__BB6_32;
	ld.shared.u64 	%rd12, [m_Local_$_0];
	add.s64 	%rd13, %rd12, %rd5;
	ld.u32 	%r16, [%rd13+12];
	setp.lt.s32 	%p24, %r10, %r16;
	@%p24 bra 	$L__BB6_31;
	ld.shared.u64 	%rd71, [m_Local_$_1];
	atom.global.add.u64 	%rd72, [%rd1+8], 48;
	add.s64 	%rd73, %rd72, 56;
	setp.ge.u64 	%p25, %rd73, %rd71;
	shr.u64 	%rd14, %rd72, 4;
	cvt.u32.u64 	%r140, %rd14;
	setp.eq.s32 	%p26, %r140, -1;
	or.pred  	%p27, %p25, %p26;
	@%p27 bra 	$L__BB6_24;
	shl.b64 	%rd74, %rd14, 32;
	shr.s64 	%rd75, %rd74, 28;
	add.s64 	%rd76, %rd12, %rd75;
	mov.b16 	%rs23, 0;
	st.u8 	[%rd76], %rs23;
	st.u8 	[%rd76+1], %rs23;
	mov.b32 	%r74, 3608;
	st.u32 	[%rd76+4], %r74;
	mov.b16 	%rs24, 1;
	st.u8 	[%rd76+3], %rs24;
	mov.b32 	%r75, 48;
	st.u32 	[%rd76+8], %r75;
	mov.b32 	%r76, -1;
	st.u32 	[%rd76+16], %r76;
	ld.shared.u64 	%rd77, [m_Local_$_0];
	add.s64 	%rd78, %rd77, %rd75;
	mov.b32 	%r77, 0;
	st.u32 	[%rd78+32], %r77;
	ld.shared.u64 	%rd79, [m_Local_$_0];
	add.s64 	%rd80, %rd79, %rd75;
	st.u32 	[%rd80+36], %r77;
	ld.shared.u64 	%rd81, [m_Local_$_0];
	add.s64 	%rd82, %rd81, %rd75;
	st.u32 	[%rd82+40], %r77;
	ld.local.u32 	%r78, [%rd2];
	setp.eq.s32 	%p78, %r78, 0;
	bra.uni 	$L__BB6_25;
$L__BB6_24:
	mov.b32 	%r80, 21106;
	st.local.u32 	[%rd2], %r80;
	mov.b32 	%r140, -1;
	mov.pred 	%p78, 0;
$L__BB6_25:
	mov.b32 	%r141, 0;
	not.pred 	%p29, %p78;
	@%p29 bra 	$L__BB6_30;
	setp.eq.s32 	%p30, %r140, -1;
	@%p30 bra 	$L__BB6_85;
	ld.shared.u64 	%rd83, [m_Local_$_0];
	mul.wide.s32 	%rd15, %r140, 16;
	add.s64 	%rd84, %rd83, %rd15;
	st.u32 	[%rd84+40], %r16;
	ld.local.u32 	%r83, [%rd2];
	setp.eq.s32 	%p31, %r83, 0;
	@%p31 bra 	$L__BB6_28;
	bra.uni 	$L__BB6_30;
$L__BB6_28:
	ld.shared.u64 	%rd85, [m_Local_$_0];
	add.s64 	%rd86, %rd85, %rd15;
	st.u32 	[%rd86+36], %r10;
	ld.local.u32 	%r85, [%rd2];
	setp.ne.s32 	%p32, %r85, 0;
	@%p32 bra 	$L__BB6_30;
	ld.shared.u64 	%rd87, [m_Local_$_0];
	add.s64 	%rd88, %rd87, %rd15;
	st.u32 	[%rd88+32], %r133;
	ld.local.u32 	%r86, [%rd2];
	setp.eq.s32 	%p33, %r86, 0;
	selp.b32 	%r141, %r140, 0, %p33;
$L__BB6_30:
	st.local.u32 	[%rd2], %r141;
	mov.b16 	%rs44, 0;
	bra.uni 	$L__BB6_33;
$L__BB6_31:
	add.s32 	%r89, %r135, 4;
	cvt.u64.u32 	%rd89, %r89;
	add.s64 	%rd90, %rd13, %rd89;
	ld.u8 	%rs44, [%rd90+32];
	bra.uni 	$L__BB6_33;
$L__BB6_32:
	mov.b32 	%r90, 21352;
	st.local.u32 	[%rd2], %r90;
	mov.b16 	%rs44, 0;
$L__BB6_33:
	st.local.u8 	[%rd127], %rs44;
	add.s32 	%r137, %r137, 2;
	add.s32 	%r136, %r136, 2;
	add.s64 	%rd127, %rd127, 2;
	add.s32 	%r135, %r135, 8;
	setp.ne.s32 	%p34, %r136, 0;
	@%p34 bra 	$L__BB6_6;
$L__BB6_34:
	and.b32  	%r91, %r134, 1;
	setp.eq.b32 	%p35, %r91, 1;
	not.pred 	%p36, %p35;
	@%p36 bra 	$L__BB6_49;
	setp.eq.s32 	%p37, %r133, -1;
	@%p37 bra 	$L__BB6_47;
	ld.shared.u64 	%rd17, [m_Local_$_0];
	add.s64 	%rd18, %rd17, %rd5;
	ld.u32 	%r25, [%rd18+12];
	setp.lt.s32 	%p38, %r142, %r25;
	@%p38 bra 	$L__BB6_46;
	ld.shared.u64 	%rd91, [m_Local_$_1];
	atom.global.add.u64 	%rd92, [%rd1+8], 48;
	add.s64 	%rd93, %rd92, 56;
	setp.ge.u64 	%p39, %rd93, %rd91;
	shr.u64 	%rd19, %rd92, 4;
	cvt.u32.u64 	%r143, %rd19;
	setp.eq.s32 	%p40, %r143, -1;
	or.pred  	%p41, %p39, %p40;
	@%p41 bra 	$L__BB6_39;
	shl.b64 	%rd94, %rd19, 32;
	shr.s64 	%rd95, %rd94, 28;
	add.s64 	%rd96, %rd17, %rd95;
	mov.b16 	%rs27, 0;
	st.u8 	[%rd96], %rs27;
	st.u8 	[%rd96+1], %rs27;
	mov.b32 	%r92, 3608;
	st.u32 	[%rd96+4], %r92;
	mov.b16 	%rs28, 1;
	st.u8 	[%rd96+3], %rs28;
	mov.b32 	%r93, 48;
	st.u32 	[%rd96+8], %r93;
	mov.b32 	%r94, -1;
	st.u32 	[%rd96+16], %r94;
	ld.shared.u64 	%rd97, [m_Local_$_0];
	add.s64 	%rd98, %rd97, %rd95;
	mov.b32 	%r95, 0;
	st.u32 	[%rd98+32], %r95;
	ld.shared.u64 	%rd99, [m_Local_$_0];
	add.s64 	%rd100, %rd99, %rd95;
	st.u32 	[%rd100+36], %r95;
	ld.shared.u64 	%rd101, [m_Local_$_0];
	add.s64 	%rd102, %rd101, %rd95;
	st.u32 	[%rd102+40], %r95;
	ld.local.u32 	%r96, [%rd2];
	setp.eq.s32 	%p79, %r96, 0;
	bra.uni 	$L__BB6_40;
$L__BB6_39:
	mov.b32 	%r98, 21106;
	st.local.u32 	[%rd2], %r98;
	mov.b32 	%r143, -1;
	mov.pred 	%p79, 0;
$L__BB6_40:
	mov.b32 	%r144, 0;
	not.pred 	%p43, %p79;
	@%p43 bra 	$L__BB6_45;
	setp.eq.s32 	%p44, %r143, -1;
	@%p44 bra 	$L__BB6_86;
	ld.shared.u64 	%rd103, [m_Local_$_0];
	mul.wide.s32 	%rd20, %r143, 16;
	add.s64 	%rd104, %rd103, %rd20;
	st.u32 	[%rd104+40], %r25;
	ld.local.u32 	%r101, [%rd2];
	setp.eq.s32 	%p45, %r101, 0;
	@%p45 bra 	$L__BB6_43;
	bra.uni 	$L__BB6_45;
$L__BB6_43:
	ld.shared.u64 	%rd105, [m_Local_$_0];
	add.s64 	%rd106, %rd105, %rd20;
	st.u32 	[%rd106+36], %r142;
	ld.local.u32 	%r103, [%rd2];
	setp.ne.s32 	%p46, %r103, 0;
	@%p46 bra 	$L__BB6_45;
	ld.shared.u64 	%rd107, [m_Local_$_0];
	add.s64 	%rd108, %rd107, %rd20;
	st.u32 	[%rd108+32], %r133;
	ld.local.u32 	%r104, [%rd2];
	setp.eq.s32 	%p47, %r104, 0;
	selp.b32 	%r144, %r143, 0, %p47;
$L__BB6_45:
	st.local.u32 	[%rd2], %r144;
	mov.b16 	%rs45, 0;
	bra.uni 	$L__BB6_48;
$L__BB6_46:
	shl.b32 	%r107, %r142, 2;
	cvt.u64.u32 	%rd109, %r107;
	add.s64 	%rd110, %rd18, %rd109;
	ld.u8 	%rs45, [%rd110+32];
	bra.uni 	$L__BB6_48;
$L__BB6_47:
	mov.b32 	%r108, 21352;
	st.local.u32 	[%rd2], %r108;
	mov.b16 	%rs45, 0;
$L__BB6_48:
	cvt.u64.u32 	%rd111, %r142;
	add.s64 	%rd112, %rd128, %rd111;
	st.local.u8 	[%rd112], %rs45;
$L__BB6_49:
	cvt.s64.s32 	%rd113, %r134;
	add.s64 	%rd114, %rd128, %rd113;
	mov.b16 	%rs31, 0;
	st.local.u8 	[%rd114], %rs31;
	mov.b64 	%rd115, 4621819117588971520;
	st.local.u64 	[%rd137], %rd115;
	mov.b64 	%rd116, 4636737291354636288;
	st.local.u64 	[%rd137+8], %rd116;
	mov.b64 	%rd117, 4666723172467343360;
	st.local.u64 	[%rd137+16], %rd117;
	mov.b64 	%rd118, 4726483295884279808;
	st.local.u64 	[%rd137+24], %rd118;
	mov.b64 	%rd119, 4846369599423283200;
	st.local.u64 	[%rd137+32], %rd119;
	mov.b64 	%rd120, 5085611494797045271;
	st.local.u64 	[%rd137+40], %rd120;
	mov.b64 	%rd121, 5564284217833028085;
	st.local.u64 	[%rd137+48], %rd121;
	mov.b64 	%rd122, 6521906365687930162;
	st.local.u64 	[%rd137+56], %rd122;
	mov.b64 	%rd123, 8436737289693151036;
	st.local.u64 	[%rd137+64], %rd123;
$L__BB6_50:
	ld.local.u8 	%rs32, [%rd128];
	add.s16 	%rs33, %rs32, -9;
	setp.lt.u16 	%p48, %rs33, 5;
	@%p48 bra 	$L__BB6_87;
	setp.eq.s16 	%p49, %rs32, 32;
	@%p49 bra 	$L__BB6_87;
	setp.eq.s16 	%p50, %rs32, 45;
	setp.eq.s16 	%p51, %rs32, 43;
	or.pred  	%p52, %p50, %p51;
	selp.u64 	%rd124, 1, 0, %p52;
	add.s64 	%rd24, %rd128, %rd124;
	mov.b32 	%r146, 0;
	mov.b32 	%r145, -1;
	mov.u32 	%r147, %r145;
$L__BB6_53:
	ld.local.u8 	%rs8, [%rd24];
	add.s16 	%rs34, %rs8, -58;
	and.b16  	%rs35, %rs34, 255;
	setp.gt.u16 	%p53, %rs35, 245;
	@%p53 bra 	$L__BB6_55;
	setp.ne.s16 	%p54, %rs8, 46;
	setp.gt.s32 	%p55, %r145, -1;
	or.pred  	%p56, %p54, %p55;
	mov.u32 	%r147, %r146;
	@%p56 bra 	$L__BB6_56;
$L__BB6_55:
	add.s64 	%rd24, %rd24, 1;
	add.s32 	%r146, %r146, 1;
	mov.u32 	%r145, %r147;
	bra.uni 	$L__BB6_53;
$L__BB6_56:
	setp.gt.s32 	%p57, %r145, -1;
	neg.s32 	%r111, %r146;
	cvt.s64.s32 	%rd125, %r111;
	add.s64 	%rd131, %rd24, %rd125;
	selp.b32 	%r34, %r145, %r146, %p57;
	selp.s32 	%r112, -1, 0, %p57;
	add.s32 	%r35, %r146, %r112;
	setp.eq.s32 	%p58, %r35, 0;
	mov.f64 	%fd27, 0d0000000000000000;
	@%p58 bra 	$L__BB6_84;
	min.s32 	%r149, %r35, 18;
	setp.lt.s32 	%p59, %r35, 10;
	mov.f64 	%fd22, 0d0000000000000000;
	@%p59 bra 	$L__BB6_63;
	mov.b32 	%r150, 0;
$L__BB6_59:
	ld.local.u8 	%rs46, [%rd131];
	add.s64 	%rd132, %rd131, 1;
	setp.ne.s16 	%p60, %rs46, 46;
	@%p60 bra 	$L__BB6_61;
	ld.local.u8 	%rs46, [%rd131+1];
	add.s64 	%rd132, %rd131, 2;
$L__BB6_61:
	cvt.u32.u16 	%r114, %rs46;
	cvt.s32.s8 	%r115, %r114;
	mad.lo.s32 	%r116, %r150, 10, %r115;
	add.s32 	%r150, %r116, -48;
	add.s32 	%r41, %r149, -1;
	setp.gt.s32 	%p61, %r149, 10;
	mov.u64 	%rd131, %rd132;
	mov.u32 	%r149, %r41;
	@%p61 bra 	$L__BB6_59;
	cvt.rn.f64.s32 	%fd15, %r150;
	mul.f64 	%fd22, %fd15, 0d41CDCD6500000000;
	mov.u32 	%r149, %r41;
	mov.u64 	%rd131, %rd132;
$L__BB6_63:
	setp.lt.s32 	%p62, %r149, 1;
	mov.f64 	%fd23, 0d0000000000000000;
	@%p62 bra 	$L__BB6_69;
	mov.b32 	%r151, 0;
$L__BB6_65:
	ld.local.u8 	%rs47, [%rd131];
	add.s64 	%rd134, %rd131, 1;
	setp.ne.s16 	%p63, %rs47, 46;
	@%p63 bra 	$L__BB6_67;
	ld.local.u8 	%rs47, [%rd131+1];
	add.s64 	%rd134, %rd131, 2;
$L__BB6_67:
	cvt.u32.u16 	%r118, %rs47;
	cvt.s32.s8 	%r119, %r118;
	mad.lo.s32 	%r120, %r151, 10, %r119;
	add.s32 	%r151, %r120, -48;
	add.s32 	%r45, %r149, -1;
	setp.gt.u32 	%p64, %r149, 1;
	mov.u64 	%rd131, %rd134;
	mov.u32 	%r149, %r45;
	@%p64 bra 	$L__BB6_65;
	cvt.rn.f64.s32 	%fd23, %r151;
$L__BB6_69:
	add.f64 	%fd27, %fd22, %fd23;
	or.b16  	%rs37, %rs8, 32;
	mov.pred 	%p80, -1;
	mov.b32 	%r154, 0;
	and.b16  	%rs38, %rs37, 255;
	setp.eq.s16 	%p66, %rs38, 101;
	@%p66 bra 	$L__BB6_70;
	bra.uni 	$L__BB6_76;
$L__BB6_70:
	add.s64 	%rd36, %rd24, 1;
	ld.local.u8 	%rs15, [%rd24+1];
	setp.ne.s16 	%p80, %rs15, 45;
	@%p80 bra 	$L__BB6_72;
	add.s64 	%rd136, %rd24, 2;
	bra.uni 	$L__BB6_73;
$L__BB6_72:
	setp.eq.s16 	%p67, %rs15, 43;
	add.s64 	%rd126, %rd24, 2;
	selp.b64 	%rd136, %rd126, %rd36, %p67;
$L__BB6_73:
	ld.local.u8 	%rs48, [%rd136];
	add.s16 	%rs39, %rs48, -58;
	and.b16  	%rs40, %rs39, 255;
	setp.lt.u16 	%p68, %rs40, 246;
	@%p68 bra 	$L__BB6_84;
	mov.b32 	%r154, 0;
$L__BB6_75:
	cvt.u32.u16 	%r123, %rs48;
	and.b32  	%r124, %r123, 255;
	mad.lo.s32 	%r125, %r154, 10, %r124;
	add.s32 	%r154, %r125, -48;
	add.s64 	%rd41, %rd136, 1;
	ld.local.u8 	%rs48, [%rd136+1];
	add.s16 	%rs41, %rs48, -58;
	and.b16  	%rs42, %rs41, 255;
	setp.gt.u16 	%p69, %rs42, 245;
	mov.u64 	%rd136, %rd41;
	@%p69 bra 	$L__BB6_75;
$L__BB6_76:
	neg.s32 	%r126, %r154;
	selp.b32 	%r127, %r154, %r126, %p80;
	neg.s32 	%r128, %r35;
	setp.gt.s32 	%p70, %r35, 18;
	selp.b32 	%r129, -18, %r128, %p70;
	add.s32 	%r130, %r129, %r34;
	add.s32 	%r49, %r130, %r127;
	setp.eq.s32 	%p71, %r49, 0;
	mov.f64 	%fd25, 0d3FF0000000000000;
	@%p71 bra 	$L__BB6_81;
	abs.s32 	%r131, %r49;
	min.u32 	%r155, %r131, 511;
	mov.f64 	%fd25, 0d3FF0000000000000;
$L__BB6_78:
	and.b32  	%r132, %r155, 1;
	setp.eq.b32 	%p72, %r132, 1;
	not.pred 	%p73, %p72;
	@%p73 bra 	$L__BB6_80;
	ld.local.f64 	%fd19, [%rd137];
	mul.f64 	%fd25, %fd25, %fd19;
$L__BB6_80:
	shr.u32 	%r52, %r155, 1;
	add.s64 	%rd137, %rd137, 8;
	setp.gt.u32 	%p74, %r155, 1;
	mov.u32 	%r155, %r52;
	@%p74 bra 	$L__BB6_78;
$L__BB6_81:
	setp.gt.s32 	%p75, %r49, -1;
	@%p75 bra 	$L__BB6_83;
	div.rn.f64 	%fd27, %fd27, %fd25;
	bra.uni 	$L__BB6_84;
$L__BB6_83:
	mul.f64 	%fd27, %fd27, %fd25;
$L__BB6_84:
	setp.eq.s16 	%p76, %rs32, 45;
	neg.f64 	%fd20, %fd27;
	selp.f64 	%fd21, %fd20, %fd27, %p76;
	st.param.f64 	[func_retval0], %fd21;
	ret;
$L__BB6_85:
	mov.b32 	%r88, 21352;
	st.local.u32 	[%rd2], %r88;
	bra.uni 	$L__BB6_30;
$L__BB6_86:
	mov.b32 	%r106, 21352;
	st.local.u32 	[%rd2], %r106;
	bra.uni 	$L__BB6_45;
$L__BB6_87:
	add.s64 	%rd128, %rd128, 1;
	bra.uni 	$L__BB6_50;

}
.func _Z47edu_syr_pcpratts_rootbeer_runtime_HamaPeer_sendPciiPi(
	.param .b64 _Z47edu_syr_pcpratts_rootbeer_runtime_HamaPeer_sendPciiPi_param_0,
	.param .b32 _Z47edu_syr_pcpratts_rootbeer_runtime_HamaPeer_sendPciiPi_param_1,
	.param .b32 _Z47edu_syr_pcpratts_rootbeer_runtime_HamaPeer_sendPciiPi_param_2,
	.param .b64 _Z47edu_syr_pcpratts_rootbeer_runtime_HamaPeer_sendPciiPi_param_3
)
{
	.local .align 8 .b8 	__local_depot7[8];
	.reg .b64 	%SP;
	.reg .b64 	%SPL;
	.reg .pred 	%p<76>;
	.reg .b16 	%rs<45>;
	.reg .b32 	%r<126>;
	.reg .b32 	%f<9>;
	.reg .b64 	%rd<113>;
	.reg .b64 	%fd<9>;

	mov.u64 	%SPL, __local_depot7;
	cvta.local.u64 	%SP, %SPL;
	ld.param.u32 	%r110, [_Z47edu_syr_pcpratts_rootbeer_runtime_HamaPeer_sendPciiPi_param_2];
	ld.param.u64 	%rd26, [_Z47edu_syr_pcpratts_rootbeer_runtime_HamaPeer_sendPciiPi_param_3];
	cvta.to.local.u64 	%rd1, %rd26;
	setp.ne.s32 	%p9, %r110, -1;
	@%p9 bra 	$L__BB7_2;
	mov.u64 	%rd104, $str$8;
	cvta.global.u64 	%rd105, %rd104;
	{ // callseq 5, 0
	.param .b64 param0;
	st.param.b64 	[param0], %rd105;
	.param .b64 param1;
	st.param.b64 	[param1], 0;
	.param .b32 retval0;
	call.uni (retval0), 
	vprintf, 
	(
	param0, 
	param1
	);
	ld.param.b32 	%r105, [retval0];
	} // callseq 5
	bra.uni 	$L__BB7_89;
$L__BB7_2:
	ld.shared.u64 	%rd27, [m_Local_$_0];
	mul.wide.s32 	%rd28, %r110, 16;
	add.s64 	%rd2, %rd27, %rd28;
	ld.u32 	%r1, [%rd2+4];
	setp.ne.s32 	%p10, %r1, 12647;
	mov.f32 	%f8, 0f00000000;
	mov.f64 	%fd8, 0d0000000000000000;
	@%p10 bra 	$L__BB7_4;
	ld.u32 	%r109, [%rd2+32];
	mov.b32 	%r110, 0;
	mov.pred 	%p70, -1;
	mov.b64 	%rd108, 0;
	mov.pred 	%p71, %p70;
	mov.pred 	%p72, %p70;
	mov.pred 	%p73, %p70;
	bra.uni 	$L__BB7_13;
$L__BB7_4:
	mov.pred 	%p73, 0;
	mov.pred 	%p70, -1;
	mov.b64 	%rd108, 0;
	mov.b32 	%r109, 0;
	setp.gt.s32 	%p13, %r1, 12638;
	@%p13 bra 	$L__BB7_8;
	setp.eq.s32 	%p16, %r1, 2906;
	mov.pred 	%p71, %p70;
	mov.pred 	%p72, %p70;
	@%p16 bra 	$L__BB7_13;
	setp.eq.s32 	%p17, %r1, 12637;
	@%p17 bra 	$L__BB7_7;
	bra.uni 	$L__BB7_11;
$L__BB7_7:
	ld.f64 	%fd8, [%rd2+32];
	mov.pred 	%p72, 0;
	mov.pred 	%p70, -1;
	mov.b32 	%r109, 0;
	mov.pred 	%p71, %p70;
	mov.u32 	%r110, %r109;
	mov.pred 	%p73, %p70;
	bra.uni 	$L__BB7_13;
$L__BB7_8:
	setp.eq.s32 	%p14, %r1, 12643;
	@%p14 bra 	$L__BB7_12;
	setp.ne.s32 	%p15, %r1, 12639;
	@%p15 bra 	$L__BB7_11;
	ld.u64 	%rd108, [%rd2+32];
	mov.pred 	%p71, -1;
	mov.pred 	%p70, 0;
	mov.b32 	%r109, 0;
	mov.pred 	%p72, %p71;
	mov.u32 	%r110, %r109;
	mov.pred 	%p73, %p71;
	bra.uni 	$L__BB7_13;
$L__BB7_11:
	mov.u64 	%rd32, $str$9;
	cvta.global.u64 	%rd33, %rd32;
	{ // callseq 3, 0
	.param .b64 param0;
	st.param.b64 	[param0], %rd33;
	.param .b64 param1;
	st.param.b64 	[param1], 0;
	.param .b32 retval0;
	call.uni (retval0), 
	vprintf, 
	(
	param0, 
	param1
	);
	ld.param.b32 	%r46, [retval0];
	} // callseq 3
	bra.uni 	$L__BB7_89;
$L__BB7_12:
	ld.f32 	%f8, [%rd2+32];
	mov.pred 	%p71, 0;
	mov.pred 	%p70, -1;
	mov.b32 	%r109, 0;
	mov.pred 	%p72, %p70;
	mov.u32 	%r110, %r109;
	mov.pred 	%p73, %p70;
$L__BB7_13:
	mov.u32 	%r50, %tid.x;
	mov.u32 	%r51, %ctaid.x;
	mov.u32 	%r52, %ntid.x;
	mad.lo.s32 	%r5, %r51, %r52, %r50;
	mov.b32 	%r111, 0;
	mov.b16 	%rs41, 0;
	mov.u32 	%r112, %r111;
$L__BB7_14:
	setp.eq.s32 	%p25, %r111, 100000;
	@%p25 bra 	$L__BB7_89;
	bar.sync 	0;
	and.b16  	%rs8, %rs41, 255;
	setp.ne.s16 	%p26, %rs8, 0;
	@%p26 bra 	$L__BB7_89;
	ld.global.u64 	%rd35, [host_device_interface];
	atom.relaxed.cas.b32 	%r53, [%rd35+4], -1, %r5;
	setp.ne.s32 	%p27, %r53, -1;
	setp.ne.s32 	%p28, %r53, %r5;
	and.pred  	%p29, %p27, %p28;
	@%p29 bra 	$L__BB7_87;
	ld.global.u64 	%rd111, [host_device_interface];
	ld.volatile.u8 	%rs10, [%rd111];
	setp.eq.s16 	%p31, %rs10, 0;
	@%p31 bra 	$L__BB7_19;
	ld.volatile.u32 	%r55, [%rd111+4];
	add.u64 	%rd36, %SP, 0;
	add.u64 	%rd37, %SPL, 0;
	st.local.v2.u32 	[%rd37], {%r5, %r55};
	mov.u64 	%rd38, $str$10;
	cvta.global.u64 	%rd39, %rd38;
	{ // callseq 4, 0
	.param .b64 param0;
	st.param.b64 	[param0], %rd39;
	.param .b64 param1;
	st.param.b64 	[param1], %rd36;
	.param .b32 retval0;
	call.uni (retval0), 
	vprintf, 
	(
	param0, 
	param1
	);
	ld.param.b32 	%r56, [retval0];
	} // callseq 4
	ld.global.u64 	%rd111, [host_device_interface];
$L__BB7_19:
	mov.b32 	%r113, 0;
$L__BB7_20:
	ld.volatile.u8 	%rs11, [%rd111+8];
	setp.ne.s16 	%p32, %rs11, 0;
	add.s32 	%r9, %r113, 1;
	setp.lt.u32 	%p33, %r113, 10000;
	and.pred  	%p34, %p32, %p33;
	mov.u32 	%r113, %r9;
	@%p34 bra 	$L__BB7_20;
	setp.ne.s32 	%p35, %r1, 12647;
	mov.b32 	%r59, 10;
	st.volatile.u32 	[%rd111+12], %r59;
	mov.b32 	%r60, 8;
	st.volatile.u32 	[%rd111+2384], %r60;
	@%p35 bra 	$L__BB7_23;
	mov.b16 	%rs12, 1;
	st.volatile.u8 	[%rd111+16], %rs12;
	st.volatile.u32 	[%rd111+28], %r109;
$L__BB7_23:
	@%p70 bra 	$L__BB7_25;
	mov.b16 	%rs13, 1;
	st.volatile.u8 	[%rd111+19], %rs13;
	st.volatile.u64 	[%rd111+40], %rd108;
$L__BB7_25:
	@%p71 bra 	$L__BB7_27;
	mov.b16 	%rs14, 1;
	st.volatile.u8 	[%rd111+21], %rs14;
	st.volatile.f32 	[%rd111+56], %f8;
$L__BB7_27:
	@%p72 bra 	$L__BB7_29;
	mov.b16 	%rs15, 1;
	st.volatile.u8 	[%rd111+23], %rs15;
	st.volatile.f64 	[%rd111+64], %fd8;
$L__BB7_29:
	ld.param.u32 	%r107, [_Z47edu_syr_pcpratts_rootbeer_runtime_HamaPeer_sendPciiPi_param_1];
	setp.ne.s32 	%p36, %r107, -1;
	@%p36 bra 	$L__BB7_31;
	mov.b32 	%r62, 21352;
	st.local.u32 	[%rd1], %r62;
	mov.b32 	%r114, 0;
	mov.u32 	%r115, %r114;
	bra.uni 	$L__BB7_32;
$L__BB7_31:
	ld.param.u32 	%r108, [_Z47edu_syr_pcpratts_rootbeer_runtime_HamaPeer_sendPciiPi_param_1];
	ld.shared.u64 	%rd40, [m_Local_$_0];
	mul.wide.s32 	%rd41, %r108, 16;
	add.s64 	%rd42, %rd40, %rd41;
	ld.u32 	%r114, [%rd42+32];
	ld.u32 	%r115, [%rd42+40];
$L__BB7_32:
	setp.lt.s32 	%p37, %r115, 1;
	@%p37 bra 	$L__BB7_50;
	neg.s32 	%r117, %r115;
	mov.b64 	%rd110, 80;
	mov.b32 	%r116, 0;
	mov.u32 	%r118, %r116;
$L__BB7_34:
	setp.ne.s32 	%p38, %r114, -1;
	@%p38 bra 	$L__BB7_36;
	mov.b32 	%r79, 21352;
	st.local.u32 	[%rd1], %r79;
	mov.b16 	%rs42, 0;
	bra.uni 	$L__BB7_48;
$L__BB7_36:
	ld.shared.u64 	%rd9, [m_Local_$_0];
	mul.wide.s32 	%rd44, %r114, 16;
	add.s64 	%rd10, %rd9, %rd44;
	ld.u32 	%r18, [%rd10+12];
	setp.lt.s32 	%p39, %r118, %r18;
	@%p39 bra 	$L__BB7_47;
	ld.param.u64 	%rd106, [_Z47edu_syr_pcpratts_rootbeer_runtime_HamaPeer_sendPciiPi_param_0];
	ld.shared.u64 	%rd45, [m_Local_$_1];
	cvta.to.global.u64 	%rd46, %rd106;
	atom.global.add.u64 	%rd47, [%rd46+8], 48;
	add.s64 	%rd48, %rd47, 56;
	setp.lt.u64 	%p40, %rd48, %rd45;
	shr.u64 	%rd11, %rd47, 4;
	cvt.u32.u64 	%r119, %rd11;
	setp.ne.s32 	%p41, %r119, -1;
	and.pred  	%p42, %p40, %p41;
	@%p42 bra 	$L__BB7_39;
	mov.b32 	%r70, 21106;
	st.local.u32 	[%rd1], %r70;
	mov.b32 	%r119, -1;
	mov.pred 	%p74, 0;
	bra.uni 	$L__BB7_40;
$L__BB7_39:
	shl.b64 	%rd49, %rd11, 32;
	shr.s64 	%rd50, %rd49, 28;
	add.s64 	%rd51, %rd9, %rd50;
	mov.b16 	%rs16, 0;
	st.u8 	[%rd51], %rs16;
	st.u8 	[%rd51+1], %rs16;
	mov.b32 	%r64, 3608;
	st.u32 	[%rd51+4], %r64;
	mov.b16 	%rs17, 1;
	st.u8 	[%rd51+3], %rs17;
	mov.b32 	%r65, 48;
	st.u32 	[%rd51+8], %r65;
	mov.b32 	%r66, -1;
	st.u32 	[%rd51+16], %r66;
	ld.shared.u64 	%rd52, [m_Local_$_0];
	add.s64 	%rd53, %rd52, %rd50;
	mov.b32 	%r67, 0;
	st.u32 	[%rd53+32], %r67;
	ld.shared.u64 	%rd54, [m_Local_$_0];
	add.s64 	%rd55, %rd54, %rd50;
	st.u32 	[%rd55+36], %r67;
	ld.shared.u64 	%rd56, [m_Local_$_0];
	add.s64 	%rd57, %rd56, %rd50;
	st.u32 	[%rd57+40], %r67;
	ld.local.u32 	%r68, [%rd1];
	setp.eq.s32 	%p74, %r68, 0;
$L__BB7_40:
	mov.b32 	%r120, 0;
	not.pred 	%p44, %p74;
	@%p44 bra 	$L__BB7_46;
	setp.ne.s32 	%p45, %r119, -1;
	@%p45 bra 	$L__BB7_43;
	mov.b32 	%r78, 21352;
	st.local.u32 	[%rd1], %r78;
	bra.uni 	$L__BB7_46;
$L__BB7_43:
	ld.shared.u64 	%rd58, [m_Local_$_0];
	mul.wide.s32 	%rd12, %r119, 16;
	add.s64 	%rd59, %rd58, %rd12;
	st.u32 	[%rd59+40], %r18;
	ld.local.u32 	%r73, [%rd1];
	setp.ne.s32 	%p46, %r73, 0;
	@%p46 bra 	$L__BB7_46;
	ld.shared.u64 	%rd60, [m_Local_$_0];
	add.s64 	%rd61, %rd60, %rd12;
	st.u32 	[%rd61+36], %r118;
	ld.local.u32 	%r75, [%rd1];
	setp.ne.s32 	%p47, %r75, 0;
	@%p47 bra 	$L__BB7_46;
	ld.shared.u64 	%rd62, [m_Local_$_0];
	add.s64 	%rd63, %rd62, %rd12;
	st.u32 	[%rd63+32], %r114;
	ld.local.u32 	%r76, [%rd1];
	setp.eq.s32 	%p48, %r76, 0;
	selp.b32 	%r120, %r119, 0, %p48;
$L__BB7_46:
	st.local.u32 	[%rd1], %r120;
	mov.b16 	%rs42, 0;
	bra.uni 	$L__BB7_48;
$L__BB7_47:
	cvt.u64.u32 	%rd64, %r116;
	add.s64 	%rd65, %rd10, %rd64;
	ld.u8 	%rs42, [%rd65+32];
$L__BB7_48:
	ld.global.u64 	%rd66, [host_device_interface];
	add.s64 	%rd67, %rd66, %rd110;
	st.volatile.u8 	[%rd67], %rs42;
	add.s32 	%r118, %r118, 1;
	add.s64 	%rd110, %rd110, 1;
	add.s32 	%r117, %r117, 1;
	setp.ne.s32 	%p49, %r117, 0;
	add.s32 	%r116, %r116, 4;
	@%p49 bra 	$L__BB7_34;
	ld.global.u64 	%rd111, [host_device_interface];
$L__BB7_50:
	mov.b16 	%rs20, 1;
	st.volatile.u8 	[%rd111+25], %rs20;
	cvt.s64.s32 	%rd68, %r115;
	add.s64 	%rd69, %rd111, %rd68;
	mov.b16 	%rs21, 0;
	st.volatile.u8 	[%rd69+80], %rs21;
	@%p73 bra 	$L__BB7_69;
	ld.shared.u64 	%rd70, [m_Local_$_0];
	mul.wide.s32 	%rd71, %r110, 16;
	add.s64 	%rd72, %rd70, %rd71;
	ld.u32 	%r26, [%rd72+32];
	ld.u32 	%r27, [%rd72+40];
	setp.lt.s32 	%p50, %r27, 1;
	@%p50 bra 	$L__BB7_68;
	mov.b32 	%r121, 0;
$L__BB7_53:
	setp.ne.s32 	%p51, %r26, -1;
	@%p51 bra 	$L__BB7_55;
	mov.b32 	%r97, 21352;
	st.local.u32 	[%rd1], %r97;
	mov.b16 	%rs43, 0;
	bra.uni 	$L__BB7_67;
$L__BB7_55:
	ld.shared.u64 	%rd16, [m_Local_$_0];
	mul.wide.s32 	%rd73, %r26, 16;
	add.s64 	%rd17, %rd16, %rd73;
	ld.u32 	%r29, [%rd17+12];
	setp.lt.s32 	%p52, %r121, %r29;
	@%p52 bra 	$L__BB7_66;
	ld.param.u64 	%rd107, [_Z47edu_syr_pcpratts_rootbeer_runtime_HamaPeer_sendPciiPi_param_0];
	ld.shared.u64 	%rd74, [m_Local_$_1];
	cvta.to.global.u64 	%rd75, %rd107;
	atom.global.add.u64 	%rd76, [%rd75+8], 48;
	add.s64 	%rd77, %rd76, 56;
	setp.lt.u64 	%p53, %rd77, %rd74;
	shr.u64 	%rd18, %rd76, 4;
	cvt.u32.u64 	%r122, %rd18;
	setp.ne.s32 	%p54, %r122, -1;
	and.pred  	%p55, %p53, %p54;
	@%p55 bra 	$L__BB7_58;
	mov.b32 	%r87, 21106;
	st.local.u32 	[%rd1], %r87;
	mov.b32 	%r122, -1;
	mov.pred 	%p75, 0;
	bra.uni 	$L__BB7_59;
$L__BB7_58:
	shl.b64 	%rd78, %rd18, 32;
	shr.s64 	%rd79, %rd78, 28;
	add.s64 	%rd80, %rd16, %rd79;
	mov.b16 	%rs22, 0;
	st.u8 	[%rd80], %rs22;
	st.u8 	[%rd80+1], %rs22;
	mov.b32 	%r81, 3608;
	st.u32 	[%rd80+4], %r81;
	mov.b16 	%rs23, 1;
	st.u8 	[%rd80+3], %rs23;
	mov.b32 	%r82, 48;
	st.u32 	[%rd80+8], %r82;
	mov.b32 	%r83, -1;
	st.u32 	[%rd80+16], %r83;
	ld.shared.u64 	%rd81, [m_Local_$_0];
	add.s64 	%rd82, %rd81, %rd79;
	mov.b32 	%r84, 0;
	st.u32 	[%rd82+32], %r84;
	ld.shared.u64 	%rd83, [m_Local_$_0];
	add.s64 	%rd84, %rd83, %rd79;
	st.u32 	[%rd84+36], %r84;
	ld.shared.u64 	%rd85, [m_Local_$_0];
	add.s64 	%rd86, %rd85, %rd79;
	st.u32 	[%rd86+40], %r84;
	ld.local.u32 	%r85, [%rd1];
	setp.eq.s32 	%p75, %r85, 0;
$L__BB7_59:
	mov.b32 	%r123, 0;
	not.pred 	%p57, %p75;
	@%p57 bra 	$L__BB7_65;
	setp.ne.s32 	%p58, %r122, -1;
	@%p58 bra 	$L__BB7_62;
	mov.b32 	%r95, 21352;
	st.local.u32 	[%rd1], %r95;
	bra.uni 	$L__BB7_65;
$L__BB7_62:
	ld.shared.u64 	%rd87, [m_Local_$_0];
	mul.wide.s32 	%rd19, %r122, 16;
	add.s64 	%rd88, %rd87, %rd19;
	st.u32 	[%rd88+40], %r29;
	ld.local.u32 	%r90, [%rd1];
	setp.ne.s32 	%p59, %r90, 0;
	@%p59 bra 	$L__BB7_65;
	ld.shared.u64 	%rd89, [m_Local_$_0];
	add.s64 	%rd90, %rd89, %rd19;
	st.u32 	[%rd90+36], %r121;
	ld.local.u32 	%r92, [%rd1];
	setp.ne.s32 	%p60, %r92, 0;
	@%p60 bra 	$L__BB7_65;
	ld.shared.u64 	%rd91, [m_Local_$_0];
	add.s64 	%rd92, %rd91, %rd19;
	st.u32 	[%rd92+32], %r26;
	ld.local.u32 	%r93, [%rd1];
	setp.eq.s32 	%p61, %r93, 0;
	selp.b32 	%r123, %r122, 0, %p61;
$L__BB7_65:
	st.local.u32 	[%rd1], %r123;
	mov.b16 	%rs43, 0;
	bra.uni 	$L__BB7_67;
$L__BB7_66:
	shl.b32 	%r96, %r121, 2;
	cvt.u64.u32 	%rd93, %r96;
	add.s64 	%rd94, %rd17, %rd93;
	ld.u8 	%rs43, [%rd94+32];
$L__BB7_67:
	ld.global.u64 	%rd95, [host_device_interface];
	cvt.u64.u32 	%rd96, %r121;
	add.s64 	%rd97, %rd95, %rd96;
	st.volatile.u8 	[%rd97+1104], %rs43;
	add.s32 	%r121, %r121, 1;
	setp.ne.s32 	%p62, %r121, %r27;
	@%p62 bra 	$L__BB7_53;
$L__BB7_68:
	ld.global.u64 	%rd98, [host_device_interface];
	mov.b16 	%rs26, 1;
	st.volatile.u8 	[%rd98+26], %rs26;
	cvt.s64.s32 	%rd99, %r27;
	add.s64 	%rd100, %rd98, %rd99;
	mov.b16 	%rs27, 0;
	st.volatile.u8 	[%rd100+1104], %rs27;
$L__BB7_69:
	ld.global.u64 	%rd101, [host_device_interface];
	mov.b32 	%r99, 8;
	st.volatile.u32 	[%rd101+2388], %r99;
	st.volatile.u32 	[%rd101+2392], %r99;
	mov.b16 	%rs28, 1;
	st.volatile.u8 	[%rd101+8], %rs28;
	membar.sys;
	mov.b32 	%r124, 0;
$L__BB7_70:
	ld.global.u64 	%rd112, [host_device_interface];
	ld.volatile.u8 	%rs29, [%rd112+2397];
	setp.ne.s16 	%p63, %rs29, 0;
	@%p63 bra 	$L__BB7_76;
	membar.sys;
	setp.eq.s32 	%p64, %r124, 30000;
	ld.global.u64 	%rd112, [host_device_interface];
	@%p64 bra 	$L__BB7_76;
	ld.volatile.u8 	%rs30, [%rd112+2397];
	setp.ne.s16 	%p65, %rs30, 0;
	@%p65 bra 	$L__BB7_76;
	membar.sys;
	ld.global.u64 	%rd112, [host_device_interface];
	ld.volatile.u8 	%rs31, [%rd112+2397];
	setp.ne.s16 	%p66, %rs31, 0;
	@%p66 bra 	$L__BB7_76;
	membar.sys;
	ld.global.u64 	%rd112, [host_device_interface];
	ld.volatile.u8 	%rs32, [%rd112+2397];
	setp.ne.s16 	%p67, %rs32, 0;
	@%p67 bra 	$L__BB7_76;
	membar.sys;
	add.s32 	%r124, %r124, 4;
	bra.uni 	$L__BB7_70;
$L__BB7_76:
	setp.ne.s32 	%p68, %r1, 12647;
	@%p68 bra 	$L__BB7_78;
	mov.b32 	%r100, 0;
	st.volatile.u32 	[%rd112+28], %r100;
	mov.b16 	%rs33, 0;
	st.volatile.u8 	[%rd112+16], %rs33;
$L__BB7_78:
	@%p70 bra 	$L__BB7_80;
	mov.b64 	%rd102, 0;
	st.volatile.u64 	[%rd112+40], %rd102;
	mov.b16 	%rs34, 0;
	st.volatile.u8 	[%rd112+19], %rs34;
	st.volatile.u64 	[%rd112+48], %rd102;
	st.volatile.u8 	[%rd112+20], %rs34;
$L__BB7_80:
	@%p71 bra 	$L__BB7_82;
	mov.b32 	%r101, 0;
	st.volatile.u32 	[%rd112+56], %r101;
	mov.b16 	%rs35, 0;
	st.volatile.u8 	[%rd112+21], %rs35;
$L__BB7_82:
	@%p72 bra 	$L__BB7_84;
	mov.b64 	%rd103, 0;
	st.volatile.u64 	[%rd112+64], %rd103;
	mov.b16 	%rs36, 0;
	st.volatile.u8 	[%rd112+23], %rs36;
$L__BB7_84:
	mov.b16 	%rs37, 0;
	st.volatile.u8 	[%rd112+80], %rs37;
	st.volatile.u8 	[%rd112+25], %rs37;
	@%p73 bra 	$L__BB7_86;
	mov.b16 	%rs38, 0;
	st.volatile.u8 	[%rd112+1104], %rs38;
	st.volatile.u8 	[%rd112+26], %rs38;
$L__BB7_86:
	mov.b32 	%r102, 33;
	st.volatile.u32 	[%rd112+12], %r102;
	mov.b32 	%r103, 8;
	st.volatile.u32 	[%rd112+2384], %r103;
	st.volatile.u32 	[%rd112+2388], %r103;
	st.volatile.u32 	[%rd112+2392], %r103;
	mov.b16 	%rs40, 0;
	st.volatile.u8 	[%rd112+2397], %rs40;
	mov.b32 	%r104, -1;
	st.volatile.u32 	[%rd112+4], %r104;
	membar.sys;
	mov.b16 	%rs41, 1;
	bra.uni 	$L__BB7_88;
$L__BB7_87:
	add.s32 	%r54, %r112, 1;
	setp.gt.s32 	%p30, %r112, 49;
	selp.b32 	%r112, 0, %r54, %p30;
	mov.b16 	%rs41, 0;
$L__BB7_88:
	setp.lt.s32 	%p69, %r112, 100;
	add.s32 	%r111, %r111, 1;
	@%p69 bra 	$L__BB7_14;
$L__BB7_89:
	ret;

}
.func  (.param .b32 func_retval0) _Z66edu_syr_pcpratts_rootbeer_runtime_HamaPeer_getCurrentStringMessagePcPi(
	.param .b64 _Z66edu_syr_pcpratts_rootbeer_runtime_HamaPeer_getCurrentStringMessagePcPi_param_0,
	.param .b64 _Z66edu_syr_pcpratts_rootbeer_runtime_HamaPeer_getCurrentStringMessagePcPi_param_1
)
{
	.local .align 8 .b8 	__local_depot8[16];
	.reg .b64 	%SP;
	.reg .b64 	%SPL;
	.reg .pred 	%p<164>;
	.reg .b16 	%rs<51>;
	.reg .b32 	%r<348>;
	.reg .b64 	%rd<289>;

	mov.u64 	%SPL, __local_depot8;
	cvta.local.u64 	%SP, %SPL;
	ld.param.u64 	%rd57, [_Z66edu_syr_pcpratts_rootbeer_runtime_HamaPeer_getCurrentStringMessagePcPi_param_0];
	ld.param.u64 	%rd58, [_Z66edu_syr_pcpratts_rootbeer_runtime_HamaPeer_getCurrentStringMessagePcPi_param_1];
	cvta.to.local.u64 	%rd1, %rd58;
	cvta.to.global.u64 	%rd2, %rd57;
	mov.u32 	%r93, %tid.x;
	mov.u32 	%r94, %ctaid.x;
	mov.u32 	%r95, %ntid.x;
	mad.lo.s32 	%r1, %r94, %r95, %r93;
	mov.b32 	%r311, 0;
	mov.b16 	%rs48, 0;
	mov.u32 	%r312, %r311;
	mov.u32 	%r313, %r311;
$L__BB8_1:
	setp.eq.s32 	%p19, %r311, 100000;
	@%p19 bra 	$L__BB8_163;
	bar.sync 	0;
	and.b16  	%rs7, %rs48, 255;
	setp.ne.s16 	%p20, %rs7, 0;
	@%p20 bra 	$L__BB8_163;
	ld.global.u64 	%rd59, [host_device_interface];
	atom.relaxed.cas.b32 	%r96, [%rd59+4], -1, %r1;
	setp.ne.s32 	%p21, %r96, -1;
	setp.ne.s32 	%p22, %r96, %r1;
	and.pred  	%p23, %p21, %p22;
	@%p23 bra 	$L__BB8_161;
	ld.global.u64 	%rd287, [host_device_interface];
	ld.volatile.u8 	%rs9, [%rd287];
	setp.eq.s16 	%p25, %rs9, 0;
	@%p25 bra 	$L__BB8_6;
	ld.volatile.u32 	%r98, [%rd287+4];
	add.u64 	%rd60, %SP, 8;
	add.u64 	%rd61, %SPL, 8;
	st.local.v2.u32 	[%rd61], {%r1, %r98};
	mov.u64 	%rd62, $str$10;
	cvta.global.u64 	%rd63, %rd62;
	{ // callseq 6, 0
	.param .b64 param0;
	st.param.b64 	[param0], %rd63;
	.param .b64 param1;
	st.param.b64 	[param1], %rd60;
	.param .b32 retval0;
	call.uni (retval0), 
	vprintf, 
	(
	param0, 
	param1
	);
	ld.param.b32 	%r99, [retval0];
	} // callseq 6
	ld.global.u64 	%rd287, [host_device_interface];
$L__BB8_6:
	mov.b32 	%r314, 0;
$L__BB8_7:
	ld.volatile.u8 	%rs10, [%rd287+8];
	setp.ne.s16 	%p26, %rs10, 0;
	add.s32 	%r6, %r314, 1;
	setp.lt.u32 	%p27, %r314, 10000;
	and.pred  	%p28, %p26, %p27;
	mov.u32 	%r314, %r6;
	@%p28 bra 	$L__BB8_7;
	mov.b32 	%r103, 8;
	st.volatile.u32 	[%rd287+12], %r103;
	mov.b32 	%r104, 4;
	st.volatile.u32 	[%rd287+2384], %r104;
	st.volatile.u32 	[%rd287+2388], %r103;
	st.volatile.u32 	[%rd287+2392], %r103;
	mov.b16 	%rs11, 1;
	st.volatile.u8 	[%rd287+8], %rs11;
	membar.sys;
	mov.b32 	%r315, 0;
$L__BB8_9:
	ld.global.u64 	%rd288, [host_device_interface];
	ld.volatile.u8 	%rs12, [%rd288+2397];
	setp.ne.s16 	%p29, %rs12, 0;
	@%p29 bra 	$L__BB8_15;
	membar.sys;
	setp.eq.s32 	%p30, %r315, 30000;
	ld.global.u64 	%rd288, [host_device_interface];
	@%p30 bra 	$L__BB8_15;
	ld.volatile.u8 	%rs13, [%rd288+2397];
	setp.ne.s16 	%p31, %rs13, 0;
	@%p31 bra 	$L__BB8_15;
	membar.sys;
	ld.global.u64 	%rd288, [host_device_interface];
	ld.volatile.u8 	%rs14, [%rd288+2397];
	setp.ne.s16 	%p32, %rs14, 0;
	@%p32 bra 	$L__BB8_15;
	membar.sys;
	ld.global.u64 	%rd288, [host_device_interface];
	ld.volatile.u8 	%rs15, [%rd288+2397];
	setp.ne.s16 	%p33, %rs15, 0;
	@%p33 bra 	$L__BB8_15;
	membar.sys;
	add.s32 	%r315, %r315, 4;
	bra.uni 	$L__BB8_9;
$L__BB8_15:
	mov.b32 	%r316, 0;
$L__BB8_16:
	mov.u32 	%r9, %r316;
	cvt.u64.u32 	%rd64, %r9;
	add.s64 	%rd65, %rd288, %rd64;
	ld.volatile.u8 	%rs16, [%rd65+80];
	setp.ne.s16 	%p34, %rs16, 0;
	add.s32 	%r316, %r9, 1;
	@%p34 bra 	$L__BB8_16;
	shl.b32 	%r106, %r9, 2;
	add.s32 	%r107, %r106, 32;
	and.b32  	%r11, %r9, 1;
	setp.eq.s32 	%p35, %r11, 0;
	and.b32  	%r108, %r106, 2147483640;
	add.s32 	%r109, %r108, 40;
	selp.b32 	%r12, %r107, %r109, %p35;
	ld.shared.u64 	%rd11, [m_Local_$_1];
	and.b32  	%r110, %r12, 12;
	setp.eq.s32 	%p36, %r110, 0;
	mov.u32 	%r317, %r12;
	@%p36 bra 	$L__BB8_19;
	shr.s32 	%r111, %r12, 31;
	shr.u32 	%r112, %r111, 28;
	add.s32 	%r113, %r12, %r112;
	and.b32  	%r114, %r113, -16;
	add.s32 	%r317, %r114, 16;
$L__BB8_19:
	cvt.s64.s32 	%rd66, %r317;
	atom.global.add.u64 	%rd67, [%rd2+8], %rd66;
	cvt.s64.s32 	%rd68, %r12;
	add.s64 	%rd69, %rd68, %rd67;
	add.s64 	%rd70, %rd69, 8;
	setp.lt.u64 	%p37, %rd70, %rd11;
	shr.u64 	%rd71, %rd67, 4;
	cvt.u32.u64 	%r115, %rd71;
	selp.b32 	%r15, %r115, -1, %p37;
	setp.ne.s32 	%p38, %r15, -1;
	@%p38 bra 	$L__BB8_21;
	mov.b32 	%r170, 21352;
	st.local.u32 	[%rd1], %r170;
	bra.uni 	$L__BB8_60;
$L__BB8_21:
	ld.shared.u64 	%rd72, [m_Local_$_0];
	mul.wide.s32 	%rd12, %r15, 16;
	add.s64 	%rd73, %rd72, %rd12;
	mov.b16 	%rs17, 0;
	st.u8 	[%rd73], %rs17;
	st.u8 	[%rd73+1], %rs17;
	mov.b32 	%r117, 4335;
	st.u32 	[%rd73+4], %r117;
	mov.b16 	%rs18, 1;
	st.u8 	[%rd73+3], %rs18;
	st.u32 	[%rd73+8], %r12;
	st.u32 	[%rd73+12], %r9;
	mov.b32 	%r35, 0;
	setp.eq.s32 	%p39, %r9, 0;
	@%p39 bra 	$L__BB8_60;
	setp.eq.s32 	%p40, %r9, 1;
	@%p40 bra 	$L__BB8_48;
	and.b32  	%r35, %r9, 2147483646;
	and.b32  	%r119, %r9, -2;
	neg.s32 	%r319, %r119;
	mov.b32 	%r318, 0;
	mov.u32 	%r320, %r318;
$L__BB8_24:
	add.s32 	%r21, %r320, 1;
	ld.shared.u64 	%rd13, [m_Local_$_0];
	add.s64 	%rd14, %rd13, %rd12;
	ld.u32 	%r22, [%rd14+12];
	setp.lt.s32 	%p41, %r320, %r22;
	@%p41 bra 	$L__BB8_35;
	ld.shared.u64 	%rd74, [m_Local_$_1];
	atom.global.add.u64 	%rd75, [%rd2+8], 48;
	add.s64 	%rd76, %rd75, 56;
	setp.lt.u64 	%p42, %rd76, %rd74;
	shr.u64 	%rd15, %rd75, 4;
	cvt.u32.u64 	%r321, %rd15;
	setp.ne.s32 	%p43, %r321, -1;
	and.pred  	%p44, %p42, %p43;
	@%p44 bra 	$L__BB8_27;
	mov.b32 	%r126, 21106;
	st.local.u32 	[%rd1], %r126;
	mov.b32 	%r321, -1;
	mov.pred 	%p155, 0;
	bra.uni 	$L__BB8_28;
$L__BB8_27:
	shl.b64 	%rd77, %rd15, 32;
	shr.s64 	%rd78, %rd77, 28;
	add.s64 	%rd79, %rd13, %rd78;
	mov.b16 	%rs19, 0;
	st.u8 	[%rd79], %rs19;
	st.u8 	[%rd79+1], %rs19;
	mov.b32 	%r120, 3608;
	st.u32 	[%rd79+4], %r120;
	mov.b16 	%rs20, 1;
	st.u8 	[%rd79+3], %rs20;
	mov.b32 	%r121, 48;
	st.u32 	[%rd79+8], %r121;
	mov.b32 	%r122, -1;
	st.u32 	[%rd79+16], %r122;
	ld.shared.u64 	%rd80, [m_Local_$_0];
	add.s64 	%rd81, %rd80, %rd78;
	mov.b32 	%r123, 0;
	st.u32 	[%rd81+32], %r123;
	ld.shared.u64 	%rd82, [m_Local_$_0];
	add.s64 	%rd83, %rd82, %rd78;
	st.u32 	[%rd83+36], %r123;
	ld.shared.u64 	%rd84, [m_Local_$_0];
	add.s64 	%rd85, %rd84, %rd78;
	st.u32 	[%rd85+40], %r123;
	ld.local.u32 	%r124, [%rd1];
	setp.eq.s32 	%p155, %r124, 0;
$L__BB8_28:
	mov.b32 	%r322, 0;
	not.pred 	%p46, %p155;
	@%p46 bra 	$L__BB8_34;
	setp.ne.s32 	%p47, %r321, -1;
	@%p47 bra 	$L__BB8_31;
	mov.b32 	%r134, 21352;
	st.local.u32 	[%rd1], %r134;
	bra.uni 	$L__BB8_34;
$L__BB8_31:
	ld.shared.u64 	%rd86, [m_Local_$_0];
	mul.wide.s32 	%rd16, %r321, 16;
	add.s64 	%rd87, %rd86, %rd16;
	st.u32 	[%rd87+40], %r22;
	ld.local.u32 	%r129, [%rd1];
	setp.ne.s32 	%p48, %r129, 0;
	@%p48 bra 	$L__BB8_34;
	ld.shared.u64 	%rd88, [m_Local_$_0];
	add.s64 	%rd89, %rd88, %rd16;
	st.u32 	[%rd89+36], %r320;
	ld.local.u32 	%r131, [%rd1];
	setp.ne.s32 	%p49, %r131, 0;
	@%p49 bra 	$L__BB8_34;
	ld.shared.u64 	%rd90, [m_Local_$_0];
	add.s64 	%rd91, %rd90, %rd16;
	st.u32 	[%rd91+32], %r15;
	ld.local.u32 	%r132, [%rd1];
	setp.eq.s32 	%p50, %r132, 0;
	selp.b32 	%r322, %r321, 0, %p50;
$L__BB8_34:
	st.local.u32 	[%rd1], %r322;
	bra.uni 	$L__BB8_36;
$L__BB8_35:
	cvt.u64.u32 	%rd92, %r318;
	add.s64 	%rd93, %rd14, %rd92;
	mov.b32 	%r135, 0;
	st.u32 	[%rd93+32], %r135;
$L__BB8_36:
	ld.shared.u64 	%rd17, [m_Local_$_0];
	add.s64 	%rd18, %rd17, %rd12;
	ld.u32 	%r27, [%rd18+12];
	setp.lt.s32 	%p51, %r21, %r27;
	@%p51 bra 	$L__BB8_46;
	ld.shared.u64 	%rd94, [m_Local_$_1];
	atom.global.add.u64 	%rd95, [%rd2+8], 48;
	add.s64 	%rd96, %rd95, 56;
	setp.ge.u64 	%p52, %rd96, %rd94;
	shr.u64 	%rd19, %rd95, 4;
	cvt.u32.u64 	%r323, %rd19;
	setp.eq.s32 	%p53, %r323, -1;
	or.pred  	%p54, %p52, %p53;
	@%p54 bra 	$L__BB8_39;
	shl.b64 	%rd97, %rd19, 32;
	shr.s64 	%rd98, %rd97, 28;
	add.s64 	%rd99, %rd17, %rd98;
	mov.b16 	%rs21, 0;
	st.u8 	[%rd99], %rs21;
	st.u8 	[%rd99+1], %rs21;
	mov.b32 	%r136, 3608;
	st.u32 	[%rd99+4], %r136;
	mov.b16 	%rs22, 1;
	st.u8 	[%rd99+3], %rs22;
	mov.b32 	%r137, 48;
	st.u32 	[%rd99+8], %r137;
	mov.b32 	%r138, -1;
	st.u32 	[%rd99+16], %r138;
	ld.shared.u64 	%rd100, [m_Local_$_0];
	add.s64 	%rd101, %rd100, %rd98;
	mov.b32 	%r139, 0;
	st.u32 	[%rd101+32], %r139;
	ld.shared.u64 	%rd102, [m_Local_$_0];
	add.s64 	%rd103, %rd102, %rd98;
	st.u32 	[%rd103+36], %r139;
	ld.shared.u64 	%rd104, [m_Local_$_0];
	add.s64 	%rd105, %rd104, %rd98;
	st.u32 	[%rd105+40], %r139;
	ld.local.u32 	%r140, [%rd1];
	setp.eq.s32 	%p156, %r140, 0;
	bra.uni 	$L__BB8_40;
$L__BB8_39:
	mov.b32 	%r142, 21106;
	st.local.u32 	[%rd1], %r142;
	mov.b32 	%r323, -1;
	mov.pred 	%p156, 0;
$L__BB8_40:
	mov.b32 	%r324, 0;
	not.pred 	%p56, %p156;
	@%p56 bra 	$L__BB8_45;
	setp.eq.s32 	%p57, %r323, -1;
	@%p57 bra 	$L__BB8_164;
	ld.shared.u64 	%rd106, [m_Local_$_0];
	mul.wide.s32 	%rd20, %r323, 16;
	add.s64 	%rd107, %rd106, %rd20;
	st.u32 	[%rd107+40], %r27;
	ld.local.u32 	%r145, [%rd1];
	setp.eq.s32 	%p58, %r145, 0;
	@%p58 bra 	$L__BB8_43;
	bra.uni 	$L__BB8_45;
$L__BB8_43:
	ld.shared.u64 	%rd108, [m_Local_$_0];
	add.s64 	%rd109, %rd108, %rd20;
	st.u32 	[%rd109+36], %r21;
	ld.local.u32 	%r147, [%rd1];
	setp.ne.s32 	%p59, %r147, 0;
	@%p59 bra 	$L__BB8_45;
	ld.shared.u64 	%rd110, [m_Local_$_0];
	add.s64 	%rd111, %rd110, %rd20;
	st.u32 	[%rd111+32], %r15;
	ld.local.u32 	%r148, [%rd1];
	setp.eq.s32 	%p60, %r148, 0;
	selp.b32 	%r324, %r323, 0, %p60;
$L__BB8_45:
	st.local.u32 	[%rd1], %r324;
	bra.uni 	$L__BB8_47;
$L__BB8_46:
	add.s32 	%r151, %r318, 4;
	cvt.u64.u32 	%rd112, %r151;
	add.s64 	%rd113, %rd18, %rd112;
	mov.b32 	%r152, 0;
	st.u32 	[%rd113+32], %r152;
$L__BB8_47:
	add.s32 	%r320, %r320, 2;
	add.s32 	%r319, %r319, 2;
	add.s32 	%r318, %r318, 8;
	setp.ne.s32 	%p61, %r319, 0;
	@%p61 bra 	$L__BB8_24;
$L__BB8_48:
	setp.eq.s32 	%p62, %r11, 0;
	@%p62 bra 	$L__BB8_60;
	ld.shared.u64 	%rd21, [m_Local_$_0];
	add.s64 	%rd22, %rd21, %rd12;
	ld.u32 	%r36, [%rd22+12];
	setp.lt.s32 	%p63, %r35, %r36;
	@%p63 bra 	$L__BB8_59;
	ld.shared.u64 	%rd114, [m_Local_$_1];
	atom.global.add.u64 	%rd115, [%rd2+8], 48;
	add.s64 	%rd116, %rd115, 56;
	setp.ge.u64 	%p64, %rd116, %rd114;
	shr.u64 	%rd23, %rd115, 4;
	cvt.u32.u64 	%r326, %rd23;
	setp.eq.s32 	%p65, %r326, -1;
	or.pred  	%p66, %p64, %p65;
	@%p66 bra 	$L__BB8_52;
	shl.b64 	%rd117, %rd23, 32;
	shr.s64 	%rd118, %rd117, 28;
	add.s64 	%rd119, %rd21, %rd118;
	mov.b16 	%rs23, 0;
	st.u8 	[%rd119], %rs23;
	st.u8 	[%rd119+1], %rs23;
	mov.b32 	%r153, 3608;
	st.u32 	[%rd119+4], %r153;
	mov.b16 	%rs24, 1;
	st.u8 	[%rd119+3], %rs24;
	mov.b32 	%r154, 48;
	st.u32 	[%rd119+8], %r154;
	mov.b32 	%r155, -1;
	st.u32 	[%rd119+16], %r155;
	ld.shared.u64 	%rd120, [m_Local_$_0];
	add.s64 	%rd121, %rd120, %rd118;
	mov.b32 	%r156, 0;
	st.u32 	[%rd121+32], %r156;
	ld.shared.u64 	%rd122, [m_Local_$_0];
	add.s64 	%rd123, %rd122, %rd118;
	st.u32 	[%rd123+36], %r156;
	ld.shared.u64 	%rd124, [m_Local_$_0];
	add.s64 	%rd125, %rd124, %rd118;
	st.u32 	[%rd125+40], %r156;
	ld.local.u32 	%r157, [%rd1];
	setp.eq.s32 	%p157, %r157, 0;
	bra.uni 	$L__BB8_53;
$L__BB8_52:
	mov.b32 	%r159, 21106;
	st.local.u32 	[%rd1], %r159;
	mov.b32 	%r326, -1;
	mov.pred 	%p157, 0;
$L__BB8_53:
	mov.b32 	%r327, 0;
	not.pred 	%p68, %p157;
	@%p68 bra 	$L__BB8_58;
	setp.eq.s32 	%p69, %r326, -1;
	@%p69 bra 	$L__BB8_165;
	ld.shared.u64 	%rd126, [m_Local_$_0];
	mul.wide.s32 	%rd24, %r326, 16;
	add.s64 	%rd127, %rd126, %rd24;
	st.u32 	[%rd127+40], %r36;
	ld.local.u32 	%r162, [%rd1];
	setp.eq.s32 	%p70, %r162, 0;
	@%p70 bra 	$L__BB8_56;
	bra.uni 	$L__BB8_58;
$L__BB8_56:
	ld.shared.u64 	%rd128, [m_Local_$_0];
	add.s64 	%rd129, %rd128, %rd24;
	st.u32 	[%rd129+36], %r35;
	ld.local.u32 	%r164, [%rd1];
	setp.ne.s32 	%p71, %r164, 0;
	@%p71 bra 	$L__BB8_58;
	ld.shared.u64 	%rd130, [m_Local_$_0];
	add.s64 	%rd131, %rd130, %rd24;
	st.u32 	[%rd131+32], %r15;
	ld.local.u32 	%r165, [%rd1];
	setp.eq.s32 	%p72, %r165, 0;
	selp.b32 	%r327, %r326, 0, %p72;
$L__BB8_58:
	st.local.u32 	[%rd1], %r327;
	bra.uni 	$L__BB8_60;
$L__BB8_59:
	shl.b32 	%r168, %r35, 2;
	cvt.u64.u32 	%rd132, %r168;
	add.s64 	%rd133, %rd22, %rd132;
	mov.b32 	%r169, 0;
	st.u32 	[%rd133+32], %r169;
$L__BB8_60:
	ld.global.u64 	%rd134, [host_device_interface];
	ld.volatile.u8 	%rs25, [%rd134];
	setp.eq.s16 	%p73, %rs25, 0;
	@%p73 bra 	$L__BB8_62;
	mov.u64 	%rd135, $str$5;
	cvta.global.u64 	%rd136, %rd135;
	{ // callseq 7, 0
	.param .b64 param0;
	st.param.b64 	[param0], %rd136;
	.param .b64 param1;
	st.param.b64 	[param1], 0;
	.param .b32 retval0;
	call.uni (retval0), 
	vprintf, 
	(
	param0, 
	param1
	);
	ld.param.b32 	%r171, [retval0];
	} // callseq 7
$L__BB8_62:
	setp.eq.s32 	%p74, %r9, 0;
	@%p74 bra 	$L__BB8_81;
	mul.wide.s32 	%rd25, %r15, 16;
	mov.b32 	%r328, 0;
$L__BB8_64:
	setp.ne.s32 	%p75, %r15, -1;
	cvt.u64.u32 	%rd137, %r328;
	add.s64 	%rd26, %rd288, %rd137;
	ld.volatile.u8 	%rs2, [%rd26+80];
	@%p75 bra 	$L__BB8_66;
	mov.b32 	%r191, 21352;
	st.local.u32 	[%rd1], %r191;
	bra.uni 	$L__BB8_78;
$L__BB8_66:
	ld.shared.u64 	%rd27, [m_Local_$_0];
	add.s64 	%rd28, %rd27, %rd25;
	ld.u32 	%r42, [%rd28+12];
	setp.lt.s32 	%p76, %r328, %r42;
	@%p76 bra 	$L__BB8_77;
	ld.shared.u64 	%rd138, [m_Local_$_1];
	atom.global.add.u64 	%rd139, [%rd2+8], 48;
	add.s64 	%rd140, %rd139, 56;
	setp.lt.u64 	%p77, %rd140, %rd138;
	shr.u64 	%rd29, %rd139, 4;
	cvt.u32.u64 	%r329, %rd29;
	setp.ne.s32 	%p78, %r329, -1;
	and.pred  	%p79, %p77, %p78;
	@%p79 bra 	$L__BB8_69;
	mov.b32 	%r180, 21106;
	st.local.u32 	[%rd1], %r180;
	mov.b32 	%r329, -1;
	mov.pred 	%p158, 0;
	bra.uni 	$L__BB8_70;
$L__BB8_69:
	shl.b64 	%rd141, %rd29, 32;
	shr.s64 	%rd142, %rd141, 28;
	add.s64 	%rd143, %rd27, %rd142;
	mov.b16 	%rs26, 0;
	st.u8 	[%rd143], %rs26;
	st.u8 	[%rd143+1], %rs26;
	mov.b32 	%r174, 3608;
	st.u32 	[%rd143+4], %r174;
	mov.b16 	%rs27, 1;
	st.u8 	[%rd143+3], %rs27;
	mov.b32 	%r175, 48;
	st.u32 	[%rd143+8], %r175;
	mov.b32 	%r176, -1;
	st.u32 	[%rd143+16], %r176;
	ld.shared.u64 	%rd144, [m_Local_$_0];
	add.s64 	%rd145, %rd144, %rd142;
	mov.b32 	%r177, 0;
	st.u32 	[%rd145+32], %r177;
	ld.shared.u64 	%rd146, [m_Local_$_0];
	add.s64 	%rd147, %rd146, %rd142;
	st.u32 	[%rd147+36], %r177;
	ld.shared.u64 	%rd148, [m_Local_$_0];
	add.s64 	%rd149, %rd148, %rd142;
	st.u32 	[%rd149+40], %r177;
	ld.local.u32 	%r178, [%rd1];
	setp.eq.s32 	%p158, %r178, 0;
$L__BB8_70:
	mov.b32 	%r330, 0;
	not.pred 	%p81, %p158;
	@%p81 bra 	$L__BB8_76;
	setp.ne.s32 	%p82, %r329, -1;
	@%p82 bra 	$L__BB8_73;
	mov.b32 	%r188, 21352;
	st.local.u32 	[%rd1], %r188;
	bra.uni 	$L__BB8_76;
$L__BB8_73:
	ld.shared.u64 	%rd150, [m_Local_$_0];
	mul.wide.s32 	%rd30, %r329, 16;
	add.s64 	%rd151, %rd150, %rd30;
	st.u32 	[%rd151+40], %r42;
	ld.local.u32 	%r183, [%rd1];
	setp.ne.s32 	%p83, %r183, 0;
	@%p83 bra 	$L__BB8_76;
	ld.shared.u64 	%rd152, [m_Local_$_0];
	add.s64 	%rd153, %rd152, %rd30;
	st.u32 	[%rd153+36], %r328;
	ld.local.u32 	%r185, [%rd1];
	setp.ne.s32 	%p84, %r185, 0;
	@%p84 bra 	$L__BB8_76;
	ld.shared.u64 	%rd154, [m_Local_$_0];
	add.s64 	%rd155, %rd154, %rd30;
	st.u32 	[%rd155+32], %r15;
	ld.local.u32 	%r186, [%rd1];
	setp.eq.s32 	%p85, %r186, 0;
	selp.b32 	%r330, %r329, 0, %p85;
$L__BB8_76:
	st.local.u32 	[%rd1], %r330;
	bra.uni 	$L__BB8_78;
$L__BB8_77:
	shl.b32 	%r189, %r328, 2;
	cvt.u64.u32 	%rd156, %r189;
	add.s64 	%rd157, %rd28, %rd156;
	mov.b32 	%r190, 0;
	st.u32 	[%rd157+32], %r190;
	st.u8 	[%rd157+32], %rs2;
$L__BB8_78:
	ld.global.u64 	%rd158, [host_device_interface];
	ld.volatile.u8 	%rs28, [%rd158];
	setp.eq.s16 	%p86, %rs28, 0;
	@%p86 bra 	$L__BB8_80;
	ld.volatile.s8 	%r192, [%rd26+80];
	add.u64 	%rd159, %SP, 0;
	add.u64 	%rd160, %SPL, 0;
	st.local.u32 	[%rd160], %r192;
	mov.u64 	%rd161, $str;
	cvta.global.u64 	%rd162, %rd161;
	{ // callseq 8, 0
	.param .b64 param0;
	st.param.b64 	[param0], %rd162;
	.param .b64 param1;
	st.param.b64 	[param1], %rd159;
	.param .b32 retval0;
	call.uni (retval0), 
	vprintf, 
	(
	param0, 
	param1
	);
	ld.param.b32 	%r193, [retval0];
	} // callseq 8
$L__BB8_80:
	add.s32 	%r328, %r328, 1;
	setp.ne.s32 	%p87, %r328, %r9;
	@%p87 bra 	$L__BB8_64;
$L__BB8_81:
	ld.global.u64 	%rd163, [host_device_interface];
	ld.volatile.u8 	%rs29, [%rd163];
	setp.eq.s16 	%p88, %rs29, 0;
	@%p88 bra 	$L__BB8_83;
	mov.u64 	%rd164, $str$6;
	cvta.global.u64 	%rd165, %rd164;
	{ // callseq 9, 0
	.param .b64 param0;
	st.param.b64 	[param0], %rd165;
	.param .b64 param1;
	st.param.b64 	[param1], 0;
	.param .b32 retval0;
	call.uni (retval0), 
	vprintf, 
	(
	param0, 
	param1
	);
	ld.param.b32 	%r195, [retval0];
	} // callseq 9
$L__BB8_83:
	ld.shared.u64 	%rd166, [m_Local_$_1];
	atom.global.add.u64 	%rd167, [%rd2+8], 48;
	add.s64 	%rd168, %rd167, 56;
	setp.lt.u64 	%p89, %rd168, %rd166;
	shr.u64 	%rd169, %rd167, 4;
	cvt.u32.u64 	%r197, %rd169;
	selp.b32 	%r313, %r197, -1, %p89;
	setp.ne.s32 	%p90, %r313, -1;
	@%p90 bra 	$L__BB8_85;
	mov.b32 	%r307, 21352;
	st.local.u32 	[%rd1], %r307;
	bra.uni 	$L__BB8_160;
$L__BB8_85:
	ld.shared.u64 	%rd170, [m_Local_$_0];
	mul.wide.s32 	%rd31, %r313, 16;
	add.s64 	%rd171, %rd170, %rd31;
	mov.b16 	%rs30, 1;
	st.u8 	[%rd171], %rs30;
	mov.b16 	%rs31, 0;
	st.u8 	[%rd171+1], %rs31;
	mov.b32 	%r198, 2906;
	st.u32 	[%rd171+4], %r198;
	st.u8 	[%rd171+3], %rs30;
	mov.b32 	%r199, 48;
	st.u32 	[%rd171+8], %r199;
	mov.b32 	%r200, -1;
	st.u32 	[%rd171+16], %r200;
	ld.shared.u64 	%rd32, [m_Local_$_0];
	mul.wide.s32 	%rd33, %r15, 16;
	add.s64 	%rd172, %rd32, %rd33;
	ld.u32 	%r49, [%rd172+12];
	shl.b32 	%r201, %r49, 2;
	add.s32 	%r202, %r201, 32;
	shr.s32 	%r203, %r202, 31;
	shr.u32 	%r204, %r203, 29;
	add.s32 	%r205, %r202, %r204;
	and.b32  	%r206, %r205, -8;
	sub.s32 	%r207, %r202, %r206;
	setp.eq.s32 	%p91, %r207, 0;
	sub.s32 	%r208, %r201, %r207;
	add.s32 	%r209, %r208, 40;
	selp.b32 	%r50, %r202, %r209, %p91;
	ld.shared.u64 	%rd34, [m_Local_$_1];
	and.b32  	%r210, %r50, 12;
	setp.eq.s32 	%p92, %r210, 0;
	mov.u32 	%r331, %r50;
	@%p92 bra 	$L__BB8_87;
	shr.s32 	%r211, %r50, 31;
	shr.u32 	%r212, %r211, 28;
	add.s32 	%r213, %r50, %r212;
	and.b32  	%r214, %r213, -16;
	add.s32 	%r331, %r214, 16;
$L__BB8_87:
	cvt.s64.s32 	%rd173, %r331;
	atom.global.add.u64 	%rd174, [%rd2+8], %rd173;
	cvt.s64.s32 	%rd175, %r50;
	add.s64 	%rd176, %rd175, %rd174;
	add.s64 	%rd177, %rd176, 8;
	setp.lt.u64 	%p93, %rd177, %rd34;
	shr.u64 	%rd178, %rd174, 4;
	cvt.u32.u64 	%r215, %rd178;
	selp.b32 	%r53, %r215, -1, %p93;
	setp.ne.s32 	%p94, %r53, -1;
	@%p94 bra 	$L__BB8_89;
	mov.b32 	%r271, 21352;
	st.local.u32 	[%rd1], %r271;
	bra.uni 	$L__BB8_128;
$L__BB8_89:
	mul.wide.s32 	%rd35, %r53, 16;
	add.s64 	%rd179, %rd32, %rd35;
	mov.b16 	%rs32, 0;
	st.u8 	[%rd179], %rs32;
	st.u8 	[%rd179+1], %rs32;
	mov.b32 	%r216, 4335;
	st.u32 	[%rd179+4], %r216;
	mov.b16 	%rs33, 1;
	st.u8 	[%rd179+3], %rs33;
	st.u32 	[%rd179+8], %r50;
	st.u32 	[%rd179+12], %r49;
	setp.lt.s32 	%p95, %r49, 1;
	@%p95 bra 	$L__BB8_128;
	setp.eq.s32 	%p96, %r49, 1;
	mov.b32 	%r68, 0;
	@%p96 bra 	$L__BB8_116;
	mov.b32 	%r332, 0;
$L__BB8_92:
	ld.shared.u64 	%rd36, [m_Local_$_0];
	add.s64 	%rd37, %rd36, %rd35;
	ld.u32 	%r55, [%rd37+12];
	setp.lt.s32 	%p97, %r332, %r55;
	@%p97 bra 	$L__BB8_103;
	ld.shared.u64 	%rd180, [m_Local_$_1];
	atom.global.add.u64 	%rd181, [%rd2+8], 48;
	add.s64 	%rd182, %rd181, 56;
	setp.lt.u64 	%p98, %rd182, %rd180;
	shr.u64 	%rd38, %rd181, 4;
	cvt.u32.u64 	%r333, %rd38;
	setp.ne.s32 	%p99, %r333, -1;
	and.pred  	%p100, %p98, %p99;
	@%p100 bra 	$L__BB8_95;
	mov.b32 	%r225, 21106;
	st.local.u32 	[%rd1], %r225;
	mov.b32 	%r333, -1;
	mov.pred 	%p159, 0;
	bra.uni 	$L__BB8_96;
$L__BB8_95:
	shl.b64 	%rd183, %rd38, 32;
	shr.s64 	%rd184, %rd183, 28;
	add.s64 	%rd185, %rd36, %rd184;
	mov.b16 	%rs34, 0;
	st.u8 	[%rd185], %rs34;
	st.u8 	[%rd185+1], %rs34;
	mov.b32 	%r219, 3608;
	st.u32 	[%rd185+4], %r219;
	mov.b16 	%rs35, 1;
	st.u8 	[%rd185+3], %rs35;
	mov.b32 	%r220, 48;
	st.u32 	[%rd185+8], %r220;
	mov.b32 	%r221, -1;
	st.u32 	[%rd185+16], %r221;
	ld.shared.u64 	%rd186, [m_Local_$_0];
	add.s64 	%rd187, %rd186, %rd184;
	mov.b32 	%r222, 0;
	st.u32 	[%rd187+32], %r222;
	ld.shared.u64 	%rd188, [m_Local_$_0];
	add.s64 	%rd189, %rd188, %rd184;
	st.u32 	[%rd189+36], %r222;
	ld.shared.u64 	%rd190, [m_Local_$_0];
	add.s64 	%rd191, %rd190, %rd184;
	st.u32 	[%rd191+40], %r222;
	ld.local.u32 	%r223, [%rd1];
	setp.eq.s32 	%p159, %r223, 0;
$L__BB8_96:
	mov.b32 	%r334, 0;
	not.pred 	%p102, %p159;
	@%p102 bra 	$L__BB8_102;
	setp.ne.s32 	%p103, %r333, -1;
	@%p103 bra 	$L__BB8_99;
	mov.b32 	%r233, 21352;
	st.local.u32 	[%rd1], %r233;
	bra.uni 	$L__BB8_102;
$L__BB8_99:
	ld.shared.u64 	%rd192, [m_Local_$_0];
	mul.wide.s32 	%rd39, %r333, 16;
	add.s64 	%rd193, %rd192, %rd39;
	st.u32 	[%rd193+40], %r55;
	ld.local.u32 	%r228, [%rd1];
	setp.ne.s32 	%p104, %r228, 0;
	@%p104 bra 	$L__BB8_102;
	ld.shared.u64 	%rd194, [m_Local_$_0];
	add.s64 	%rd195, %rd194, %rd39;
	st.u32 	[%rd195+36], %r332;
	ld.local.u32 	%r230, [%rd1];
	setp.ne.s32 	%p105, %r230, 0;
	@%p105 bra 	$L__BB8_102;
	ld.shared.u64 	%rd196, [m_Local_$_0];
	add.s64 	%rd197, %rd196, %rd39;
	st.u32 	[%rd197+32], %r53;
	ld.local.u32 	%r231, [%rd1];
	setp.eq.s32 	%p106, %r231, 0;
	selp.b32 	%r334, %r333, 0, %p106;
$L__BB8_102:
	st.local.u32 	[%rd1], %r334;
	bra.uni 	$L__BB8_104;
$L__BB8_103:
	shl.b32 	%r234, %r332, 2;
	cvt.u64.u32 	%rd198, %r234;
	add.s64 	%rd199, %rd37, %rd198;
	mov.b32 	%r235, 0;
	st.u32 	[%rd199+32], %r235;
$L__BB8_104:
	add.s32 	%r60, %r332, 1;
	ld.shared.u64 	%rd40, [m_Local_$_0];
	add.s64 	%rd41, %rd40, %rd35;
	ld.u32 	%r61, [%rd41+12];
	setp.lt.s32 	%p107, %r60, %r61;
	@%p107 bra 	$L__BB8_114;
	ld.shared.u64 	%rd200, [m_Local_$_1];
	atom.global.add.u64 	%rd201, [%rd2+8], 48;
	add.s64 	%rd202, %rd201, 56;
	setp.ge.u64 	%p108, %rd202, %rd200;
	shr.u64 	%rd42, %rd201, 4;
	cvt.u32.u64 	%r335, %rd42;
	setp.eq.s32 	%p109, %r335, -1;
	or.pred  	%p110, %p108, %p109;
	@%p110 bra 	$L__BB8_107;
	shl.b64 	%rd203, %rd42, 32;
	shr.s64 	%rd204, %rd203, 28;
	add.s64 	%rd205, %rd40, %rd204;
	mov.b16 	%rs36, 0;
	st.u8 	[%rd205], %rs36;
	st.u8 	[%rd205+1], %rs36;
	mov.b32 	%r236, 3608;
	st.u32 	[%rd205+4], %r236;
	mov.b16 	%rs37, 1;
	st.u8 	[%rd205+3], %rs37;
	mov.b32 	%r237, 48;
	st.u32 	[%rd205+8], %r237;
	mov.b32 	%r238, -1;
	st.u32 	[%rd205+16], %r238;
	ld.shared.u64 	%rd206, [m_Local_$_0];
	add.s64 	%rd207, %rd206, %rd204;
	mov.b32 	%r239, 0;
	st.u32 	[%rd207+32], %r239;
	ld.shared.u64 	%rd208, [m_Local_$_0];
	add.s64 	%rd209, %rd208, %rd204;
	st.u32 	[%rd209+36], %r239;
	ld.shared.u64 	%rd210, [m_Local_$_0];
	add.s64 	%rd211, %rd210, %rd204;
	st.u32 	[%rd211+40], %r239;
	ld.local.u32 	%r240, [%rd1];
	setp.eq.s32 	%p160, %r240, 0;
	bra.uni 	$L__BB8_108;
$L__BB8_107:
	mov.b32 	%r242, 21106;
	st.local.u32 	[%rd1], %r242;
	mov.b32 	%r335, -1;
	mov.pred 	%p160, 0;
$L__BB8_108:
	mov.b32 	%r336, 0;
	not.pred 	%p112, %p160;
	@%p112 bra 	$L__BB8_113;
	setp.eq.s32 	%p113, %r335, -1;
	@%p113 bra 	$L__BB8_166;
	ld.shared.u64 	%rd212, [m_Local_$_0];
	mul.wide.s32 	%rd43, %r335, 16;
	add.s64 	%rd213, %rd212, %rd43;
	st.u32 	[%rd213+40], %r61;
	ld.local.u32 	%r245, [%rd1];
	setp.eq.s32 	%p114, %r245, 0;
	@%p114 bra 	$L__BB8_111;
	bra.uni 	$L__BB8_113;
$L__BB8_111:
	ld.shared.u64 	%rd214, [m_Local_$_0];
	add.s64 	%rd215, %rd214, %rd43;
	st.u32 	[%rd215+36], %r60;
	ld.local.u32 	%r247, [%rd1];
	setp.ne.s32 	%p115, %r247, 0;
	@%p115 bra 	$L__BB8_113;
	ld.shared.u64 	%rd216, [m_Local_$_0];
	add.s64 	%rd217, %rd216, %rd43;
	st.u32 	[%rd217+32], %r53;
	ld.local.u32 	%r248, [%rd1];
	setp.eq.s32 	%p116, %r248, 0;
	selp.b32 	%r336, %r335, 0, %p116;
$L__BB8_113:
	st.local.u32 	[%rd1], %r336;
	bra.uni 	$L__BB8_115;
$L__BB8_114:
	shl.b32 	%r251, %r60, 2;
	cvt.u64.u32 	%rd218, %r251;
	add.s64 	%rd219, %rd41, %rd218;
	mov.b32 	%r252, 0;
	st.u32 	[%rd219+32], %r252;
$L__BB8_115:
	add.s32 	%r332, %r332, 2;
	and.b32  	%r68, %r49, 2147483646;
	setp.ne.s32 	%p117, %r332, %r68;
	@%p117 bra 	$L__BB8_92;
$L__BB8_116:
	and.b32  	%r253, %r49, 1;
	setp.eq.b32 	%p118, %r253, 1;
	not.pred 	%p119, %p118;
	@%p119 bra 	$L__BB8_128;
	ld.shared.u64 	%rd44, [m_Local_$_0];
	add.s64 	%rd45, %rd44, %rd35;
	ld.u32 	%r69, [%rd45+12];
	setp.lt.s32 	%p120, %r68, %r69;
	@%p120 bra 	$L__BB8_127;
	ld.shared.u64 	%rd220, [m_Local_$_1];
	atom.global.add.u64 	%rd221, [%rd2+8], 48;
	add.s64 	%rd222, %rd221, 56;
	setp.ge.u64 	%p121, %rd222, %rd220;
	shr.u64 	%rd46, %rd221, 4;
	cvt.u32.u64 	%r338, %rd46;
	setp.eq.s32 	%p122, %r338, -1;
	or.pred  	%p123, %p121, %p122;
	@%p123 bra 	$L__BB8_120;
	shl.b64 	%rd223, %rd46, 32;
	shr.s64 	%rd224, %rd223, 28;
	add.s64 	%rd225, %rd44, %rd224;
	mov.b16 	%rs38, 0;
	st.u8 	[%rd225], %rs38;
	st.u8 	[%rd225+1], %rs38;
	mov.b32 	%r254, 3608;
	st.u32 	[%rd225+4], %r254;
	mov.b16 	%rs39, 1;
	st.u8 	[%rd225+3], %rs39;
	mov.b32 	%r255, 48;
	st.u32 	[%rd225+8], %r255;
	mov.b32 	%r256, -1;
	st.u32 	[%rd225+16], %r256;
	ld.shared.u64 	%rd226, [m_Local_$_0];
	add.s64 	%rd227, %rd226, %rd224;
	mov.b32 	%r257, 0;
	st.u32 	[%rd227+32], %r257;
	ld.shared.u64 	%rd228, [m_Local_$_0];
	add.s64 	%rd229, %rd228, %rd224;
	st.u32 	[%rd229+36], %r257;
	ld.shared.u64 	%rd230, [m_Local_$_0];
	add.s64 	%rd231, %rd230, %rd224;
	st.u32 	[%rd231+40], %r257;
	ld.local.u32 	%r258, [%rd1];
	setp.eq.s32 	%p161, %r258, 0;
	bra.uni 	$L__BB8_121;
$L__BB8_120:
	mov.b32 	%r260, 21106;
	st.local.u32 	[%rd1], %r260;
	mov.b32 	%r338, -1;
	mov.pred 	%p161, 0;
$L__BB8_121:
	mov.b32 	%r339, 0;
	not.pred 	%p125, %p161;
	@%p125 bra 	$L__BB8_126;
	setp.eq.s32 	%p126, %r338, -1;
	@%p126 bra 	$L__BB8_167;
	ld.shared.u64 	%rd232, [m_Local_$_0];
	mul.wide.s32 	%rd47, %r338, 16;
	add.s64 	%rd233, %rd232, %rd47;
	st.u32 	[%rd233+40], %r69;
	ld.local.u32 	%r263, [%rd1];
	setp.eq.s32 	%p127, %r263, 0;
	@%p127 bra 	$L__BB8_124;
	bra.uni 	$L__BB8_126;
$L__BB8_124:
	ld.shared.u64 	%rd234, [m_Local_$_0];
	add.s64 	%rd235, %rd234, %rd47;
	st.u32 	[%rd235+36], %r68;
	ld.local.u32 	%r265, [%rd1];
	setp.ne.s32 	%p128, %r265, 0;
	@%p128 bra 	$L__BB8_126;
	ld.shared.u64 	%rd236, [m_Local_$_0];
	add.s64 	%rd237, %rd236, %rd47;
	st.u32 	[%rd237+32], %r53;
	ld.local.u32 	%r266, [%rd1];
	setp.eq.s32 	%p129, %r266, 0;
	selp.b32 	%r339, %r338, 0, %p129;
$L__BB8_126:
	st.local.u32 	[%rd1], %r339;
	bra.uni 	$L__BB8_128;
$L__BB8_127:
	shl.b32 	%r269, %r68, 2;
	cvt.u64.u32 	%rd238, %r269;
	add.s64 	%rd239, %rd45, %rd238;
	mov.b32 	%r270, 0;
	st.u32 	[%rd239+32], %r270;
$L__BB8_128:
	setp.lt.s32 	%p130, %r49, 1;
	@%p130 bra 	$L__BB8_159;
	mul.wide.s32 	%rd48, %r53, 16;
	mov.b32 	%r340, 0;
$L__BB8_130:
	setp.ne.s32 	%p131, %r15, -1;
	shl.b32 	%r75, %r340, 2;
	@%p131 bra 	$L__BB8_132;
	mov.b32 	%r288, 21352;
	st.local.u32 	[%rd1], %r288;
	mov.b16 	%rs49, 0;
	bra.uni 	$L__BB8_144;
$L__BB8_132:
	ld.shared.u64 	%rd49, [m_Local_$_0];
	add.s64 	%rd50, %rd49, %rd33;
	ld.u32 	%r76, [%rd50+12];
	setp.lt.s32 	%p132, %r340, %r76;
	@%p132 bra 	$L__BB8_143;
	ld.shared.u64 	%rd240, [m_Local_$_1];
	atom.global.add.u64 	%rd241, [%rd2+8], 48;
	add.s64 	%rd242, %rd241, 56;
	setp.lt.u64 	%p133, %rd242, %rd240;
	shr.u64 	%rd51, %rd241, 4;
	cvt.u32.u64 	%r341, %rd51;
	setp.ne.s32 	%p134, %r341, -1;
	and.pred  	%p135, %p133, %p134;
	@%p135 bra 	$L__BB8_135;
	mov.b32 	%r279, 21106;
	st.local.u32 	[%rd1], %r279;
	mov.b32 	%r341, -1;
	mov.pred 	%p162, 0;
	bra.uni 	$L__BB8_136;
$L__BB8_135:
	shl.b64 	%rd243, %rd51, 32;
	shr.s64 	%rd244, %rd243, 28;
	add.s64 	%rd245, %rd49, %rd244;
	mov.b16 	%rs40, 0;
	st.u8 	[%rd245], %rs40;
	st.u8 	[%rd245+1], %rs40;
	mov.b32 	%r273, 3608;
	st.u32 	[%rd245+4], %r273;
	mov.b16 	%rs41, 1;
	st.u8 	[%rd245+3], %rs41;
	mov.b32 	%r274, 48;
	st.u32 	[%rd245+8], %r274;
	mov.b32 	%r275, -1;
	st.u32 	[%rd245+16], %r275;
	ld.shared.u64 	%rd246, [m_Local_$_0];
	add.s64 	%rd247, %rd246, %rd244;
	mov.b32 	%r276, 0;
	st.u32 	[%rd247+32], %r276;
	ld.shared.u64 	%rd248, [m_Local_$_0];
	add.s64 	%rd249, %rd248, %rd244;
	st.u32 	[%rd249+36], %r276;
	ld.shared.u64 	%rd250, [m_Local_$_0];
	add.s64 	%rd251, %rd250, %rd244;
	st.u32 	[%rd251+40], %r276;
	ld.local.u32 	%r277, [%rd1];
	setp.eq.s32 	%p162, %r277, 0;
$L__BB8_136:
	mov.b32 	%r342, 0;
	not.pred 	%p137, %p162;
	@%p137 bra 	$L__BB8_142;
	setp.ne.s32 	%p138, %r341, -1;
	@%p138 bra 	$L__BB8_139;
	mov.b32 	%r287, 21352;
	st.local.u32 	[%rd1], %r287;
	bra.uni 	$L__BB8_142;
$L__BB8_139:
	ld.shared.u64 	%rd252, [m_Local_$_0];
	mul.wide.s32 	%rd52, %r341, 16;
	add.s64 	%rd253, %rd252, %rd52;
	st.u32 	[%rd253+40], %r76;
	ld.local.u32 	%r282, [%rd1];
	setp.ne.s32 	%p139, %r282, 0;
	@%p139 bra 	$L__BB8_142;
	ld.shared.u64 	%rd254, [m_Local_$_0];
	add.s64 	%rd255, %rd254, %rd52;
	st.u32 	[%rd255+36], %r340;
	ld.local.u32 	%r284, [%rd1];
	setp.ne.s32 	%p140, %r284, 0;
	@%p140 bra 	$L__BB8_142;
	ld.shared.u64 	%rd256, [m_Local_$_0];
	add.s64 	%rd257, %rd256, %rd52;
	st.u32 	[%rd257+32], %r15;
	ld.local.u32 	%r285, [%rd1];
	setp.eq.s32 	%p141, %r285, 0;
	selp.b32 	%r342, %r341, 0, %p141;
$L__BB8_142:
	st.local.u32 	[%rd1], %r342;
	mov.b16 	%rs49, 0;
	bra.uni 	$L__BB8_144;
$L__BB8_143:
	cvt.u64.u32 	%rd258, %r75;
	add.s64 	%rd259, %rd50, %rd258;
	ld.u8 	%rs49, [%rd259+32];
$L__BB8_144:
	setp.ne.s32 	%p142, %r53, -1;
	@%p142 bra 	$L__BB8_146;
	mov.b32 	%r305, 21352;
	st.local.u32 	[%rd1], %r305;
	bra.uni 	$L__BB8_158;
$L__BB8_146:
	ld.shared.u64 	%rd53, [m_Local_$_0];
	add.s64 	%rd54, %rd53, %rd48;
	ld.u32 	%r81, [%rd54+12];
	setp.lt.s32 	%p143, %r340, %r81;
	@%p143 bra 	$L__BB8_157;
	ld.shared.u64 	%rd260, [m_Local_$_1];
	atom.global.add.u64 	%rd261, [%rd2+8], 48;
	add.s64 	%rd262, %rd261, 56;
	setp.lt.u64 	%p144, %rd262, %rd260;
	shr.u64 	%rd55, %rd261, 4;
	cvt.u32.u64 	%r343, %rd55;
	setp.ne.s32 	%p145, %r343, -1;
	and.pred  	%p146, %p144, %p145;
	@%p146 bra 	$L__BB8_149;
	mov.b32 	%r295, 21106;
	st.local.u32 	[%rd1], %r295;
	mov.b32 	%r343, -1;
	mov.pred 	%p163, 0;
	bra.uni 	$L__BB8_150;
$L__BB8_149:
	shl.b64 	%rd263, %rd55, 32;
	shr.s64 	%rd264, %rd263, 28;
	add.s64 	%rd265, %rd53, %rd264;
	mov.b16 	%rs44, 0;
	st.u8 	[%rd265], %rs44;
	st.u8 	[%rd265+1], %rs44;
	mov.b32 	%r289, 3608;
	st.u32 	[%rd265+4], %r289;
	mov.b16 	%rs45, 1;
	st.u8 	[%rd265+3], %rs45;
	mov.b32 	%r290, 48;
	st.u32 	[%rd265+8], %r290;
	mov.b32 	%r291, -1;
	st.u32 	[%rd265+16], %r291;
	ld.shared.u64 	%rd266, [m_Local_$_0];
	add.s64 	%rd267, %rd266, %rd264;
	mov.b32 	%r292, 0;
	st.u32 	[%rd267+32], %r292;
	ld.shared.u64 	%rd268, [m_Local_$_0];
	add.s64 	%rd269, %rd268, %rd264;
	st.u32 	[%rd269+36], %r292;
	ld.shared.u64 	%rd270, [m_Local_$_0];
	add.s64 	%rd271, %rd270, %rd264;
	st.u32 	[%rd271+40], %r292;
	ld.local.u32 	%r293, [%rd1];
	setp.eq.s32 	%p163, %r293, 0;
$L__BB8_150:
	mov.b32 	%r344, 0;
	not.pred 	%p148, %p163;
	@%p148 bra 	$L__BB8_156;
	setp.ne.s32 	%p149, %r343, -1;
	@%p149 bra 	$L__BB8_153;
	mov.b32 	%r303, 21352;
	st.local.u32 	[%rd1], %r303;
	bra.uni 	$L__BB8_156;
$L__BB8_153:
	ld.shared.u64 	%rd272, [m_Local_$_0];
	mul.wide.s32 	%rd56, %r343, 16;
	add.s64 	%rd273, %rd272, %rd56;
	st.u32 	[%rd273+40], %r81;
	ld.local.u32 	%r298, [%rd1];
	setp.ne.s32 	%p150, %r298, 0;
	@%p150 bra 	$L__BB8_156;
	ld.shared.u64 	%rd274, [m_Local_$_0];
	add.s64 	%rd275, %rd274, %rd56;
	st.u32 	[%rd275+36], %r340;
	ld.local.u32 	%r300, [%rd1];
	setp.ne.s32 	%p151, %r300, 0;
	@%p151 bra 	$L__BB8_156;
	ld.shared.u64 	%rd276, [m_Local_$_0];
	add.s64 	%rd277, %rd276, %rd56;
	st.u32 	[%rd277+32], %r53;
	ld.local.u32 	%r301, [%rd1];
	setp.eq.s32 	%p152, %r301, 0;
	selp.b32 	%r344, %r343, 0, %p152;
$L__BB8_156:
	st.local.u32 	[%rd1], %r344;
	bra.uni 	$L__BB8_158;
$L__BB8_157:
	cvt.u64.u32 	%rd278, %r75;
	add.s64 	%rd279, %rd54, %rd278;
	mov.b32 	%r304, 0;
	st.u32 	[%rd279+32], %r304;
	st.u8 	[%rd279+32], %rs49;
$L__BB8_158:
	add.s32 	%r340, %r340, 1;
	setp.ne.s32 	%p153, %r340, %r49;
	@%p153 bra 	$L__BB8_130;
$L__BB8_159:
	ld.shared.u64 	%rd280, [m_Local_$_0];
	add.s64 	%rd281, %rd280, %rd31;
	st.u32 	[%rd281+32], %r53;
	ld.shared.u64 	%rd282, [m_Local_$_0];
	add.s64 	%rd283, %rd282, %rd31;
	st.u32 	[%rd283+40], %r49;
	ld.shared.u64 	%rd284, [m_Local_$_0];
	add.s64 	%rd285, %rd284, %rd31;
	mov.b32 	%r306, 0;
	st.u32 	[%rd285+48], %r306;
$L__BB8_160:
	ld.global.u64 	%rd286, [host_device_interface];
	mov.b16 	%rs47, 0;
	st.volatile.u8 	[%rd286+80], %rs47;
	st.volatile.u8 	[%rd286+25], %rs47;
	mov.b32 	%r308, 33;
	st.volatile.u32 	[%rd286+12], %r308;
	mov.b32 	%r309, 8;
	st.volatile.u32 	[%rd286+2384], %r309;
	st.volatile.u32 	[%rd286+2388], %r309;
	st.volatile.u32 	[%rd286+2392], %r309;
	st.volatile.u8 	[%rd286+2397], %rs47;
	mov.b32 	%r310, -1;
	st.volatile.u32 	[%rd286+4], %r310;
	membar.sys;
	mov.b16 	%rs48, 1;
	bra.uni 	$L__BB8_162;
$L__BB8_161:
	add.s32 	%r97, %r312, 1;
	setp.gt.s32 	%p24, %r312, 49;
	selp.b32 	%r312, 0, %r97, %p24;
	mov.b16 	%rs48, 0;
$L__BB8_162:
	setp.lt.s32 	%p154, %r312, 100;
	add.s32 	%r311, %r311, 1;
	@%p154 bra 	$L__BB8_1;
$L__BB8_163:
	st.param.b32 	[func_retval0], %r313;
	ret;
$L__BB8_164:
	mov.b32 	%r150, 21352;
	st.local.u32 	[%rd1], %r150;
	bra.uni 	$L__BB8_45;
$L__BB8_165:
	mov.b32 	%r167, 21352;
	st.local.u32 	[%rd1], %r167;
	bra.uni 	$L__BB8_58;
$L__BB8_166:
	mov.b32 	%r250, 21352;
	st.local.u32 	[%rd1], %r250;
	bra.uni 	$L__BB8_113;
$L__BB8_167:
	mov.b32 	%r268, 21352;
	st.local.u32 	[%rd1], %r268;
	bra.uni 	$L__BB8_126;

}
.func  (.param .b32 func_retval0) _Z63java_lang_String_initab850b60f96d11de8a390800200c9a660_a14_5_5_PciiiPi(
	.param .b64 _Z63java_lang_String_initab850b60f96d11de8a390800200c9a660_a14_5_5_PciiiPi_param_0,
	.param .b32 _Z63java_lang_String_initab850b60f96d11de8a390800200c9a660_a14_5_5_PciiiPi_param_1,
	.param .b32 _Z63java_lang_String_initab850b60f96d11de8a390800200c9a660_a14_5_5_PciiiPi_param_2,
	.param .b32 _Z63java_lang_String_initab850b60f96d11de8a390800200c9a660_a14_5_5_PciiiPi_param_3,
	.param .b64 _Z63java_lang_String_initab850b60f96d11de8a390800200c9a660_a14_5_5_PciiiPi_param_4
)
{
	.reg .pred 	%p<6679>;
	.reg .b16 	%rs<1632>;
	.reg .b32 	%r<14512>;
	.reg .b64 	%rd<12057>;

	ld.param.u64 	%rd1684, [_Z63java_lang_String_initab850b60f96d11de8a390800200c9a660_a14_5_5_PciiiPi_param_0];
	ld.param.u32 	%r4107, [_Z63java_lang_String_initab850b60f96d11de8a390800200c9a660_a14_5_5_PciiiPi_param_1];
	ld.param.u32 	%r4108, [_Z63java_lang_String_initab850b60f96d11de8a390800200c9a660_a14_5_5_PciiiPi_param_2];
	ld.param.u32 	%r4109, [_Z63java_lang_String_initab850b60f96d11de8a390800200c9a660_a14_5_5_PciiiPi_param_3];
	ld.param.u64 	%rd1685, [_Z63java_lang_String_initab850b60f96d11de8a390800200c9a660_a14_5_5_PciiiPi_param_4];
	ld.shared.u64 	%rd1686, [m_Local_$_1];
	add.s64 	%rd1, %rd1684, 8;
	atom.add.u64 	%rd1687, [%rd1684+8], 64;
	add.s64 	%rd1688, %rd1687, 72;
	setp.lt.u64 	%p850, %rd1688, %rd1686;
	shr.u64 	%rd2, %rd1687, 4;
	cvt.u32.u64 	%r1, %rd2;
	setp.ne.s32 	%p851, %r1, -1;
	and.pred  	%p852, %p850, %p851;
	@%p852 bra 	$L__BB9_2;
	mov.b32 	%r12901, 21106;
	st.u32 	[%rd1685], %r12901;
	mov.b32 	%r14511, -1;
	bra.uni 	$L__BB9_6355;
$L__BB9_2:
	ld.shared.u64 	%rd1689, [m_Local_$_0];
	shl.b64 	%rd1690, %rd2, 32;
	shr.s64 	%rd3, %rd1690, 28;
	add.s64 	%rd1691, %rd1689, %rd3;
	mov.b16 	%rs173, 1;
	st.u8 	[%rd1691], %rs173;
	mov.b16 	%rs174, 0;
	st.u8 	[%rd1691+1], %rs174;
	mov.b32 	%r4110, 2906;
	st.u32 	[%rd1691+4], %r4110;
	st.u8 	[%rd1691+3], %rs173;
	mov.b32 	%r4111, 64;
	st.u32 	[%rd1691+8], %r4111;
	mov.b32 	%r4112, -1;
	st.u32 	[%rd1691+16], %r4112;
	ld.shared.u64 	%rd1692, [m_Local_$_0];
	add.s64 	%rd1693, %rd1692, %rd3;
	st.u32 	[%rd1693+32], %r4112;
	ld.shared.u64 	%rd1694, [m_Local_$_0];
	add.s64 	%rd1695, %rd1694, %rd3;
	mov.b32 	%r4113, 0;
	st.u32 	[%rd1695+40], %r4113;
	ld.shared.u64 	%rd1696, [m_Local_$_0];
	add.s64 	%rd1697, %rd1696, %rd3;
	st.u32 	[%rd1697+44], %r4113;
	ld.shared.u64 	%rd1698, [m_Local_$_0];
	add.s64 	%rd1699, %rd1698, %rd3;
	st.u32 	[%rd1699+48], %r4113;
	setp.gt.s32 	%p853, %r4108, -1;
	@%p853 bra 	$L__BB9_4866;
	ld.shared.u64 	%rd1700, [m_Local_$_1];
	atom.add.u64 	%rd1701, [%rd1], 32;
	add.s64 	%rd1702, %rd1701, 40;
	setp.lt.u64 	%p854, %rd1702, %rd1700;
	shr.u64 	%rd1703, %rd1701, 4;
	cvt.u32.u64 	%r4114, %rd1703;
	selp.b32 	%r2, %r4114, -1, %p854;
	setp.ne.s32 	%p855, %r2, -1;
	@%p855 bra 	$L__BB9_5;
	mov.b32 	%r10845, 21106;
	st.u32 	[%rd1685], %r10845;
	mov.b32 	%r14142, -1;
	mov.pred 	%p6572, 0;
	bra.uni 	$L__BB9_4864;
$L__BB9_5:
	ld.shared.u64 	%rd1704, [m_Local_$_0];
	mul.wide.s32 	%rd1705, %r2, 16;
	add.s64 	%rd1706, %rd1704, %rd1705;
	mov.b16 	%rs175, 0;
	st.u8 	[%rd1706], %rs175;
	st.u8 	[%rd1706+1], %rs175;
	mov.b32 	%r4115, 22978;
	st.u32 	[%rd1706+4], %r4115;
	mov.b16 	%rs176, 1;
	st.u8 	[%rd1706+3], %rs176;
	mov.b32 	%r4116, 32;
	st.u32 	[%rd1706+8], %r4116;
	mov.b32 	%r4117, -1;
	st.u32 	[%rd1706+16], %r4117;
	ld.shared.u64 	%rd1707, [m_Local_$_0];
	add.s64 	%rd1708, %rd1707, %rd1705;
	st.u32 	[%rd1708+32], %r4117;
	ld.shared.u64 	%rd1709, [m_Local_$_0];
	add.s64 	%rd1710, %rd1709, %rd1705;
	st.u32 	[%rd1710+36], %r4117;
	ld.shared.u64 	%rd1711, [m_Local_$_1];
	atom.add.u64 	%rd1712, [%rd1], 48;
	add.s64 	%rd1713, %rd1712, 56;
	setp.lt.u64 	%p856, %rd1713, %rd1711;
	shr.u64 	%rd4, %rd1712, 4;
	cvt.u32.u64 	%r12903, %rd4;
	setp.ne.s32 	%p857, %r12903, -1;
	and.pred  	%p858, %p856, %p857;
	@%p858 bra 	$L__BB9_7;
	mov.b32 	%r4129, 21352;
	st.u32 	[%rd1685], %r4129;
	mov.b32 	%r12903, -1;
	mov.pred 	%p6254, 0;
	bra.uni 	$L__BB9_11;
$L__BB9_7:
	ld.shared.u64 	%rd1714, [m_Local_$_0];
	shl.b64 	%rd1715, %rd4, 32;
	shr.s64 	%rd5, %rd1715, 28;
	add.s64 	%rd1716, %rd1714, %rd5;
	mov.b16 	%rs177, 1;
	st.u8 	[%rd1716], %rs177;
	mov.b16 	%rs178, 0;
	st.u8 	[%rd1716+1], %rs178;
	mov.b32 	%r4118, 2906;
	st.u32 	[%rd1716+4], %r4118;
	st.u8 	[%rd1716+3], %rs177;
	mov.b32 	%r4119, 48;
	st.u32 	[%rd1716+8], %r4119;
	mov.b32 	%r4120, -1;
	st.u32 	[%rd1716+16], %r4120;
	ld.shared.u64 	%rd1717, [m_Local_$_1];
	atom.add.u64 	%rd1718, [%rd1], 32;
	add.s64 	%rd1719, %rd1718, 40;
	setp.lt.u64 	%p859, %rd1719, %rd1717;
	shr.u64 	%rd6, %rd1718, 4;
	cvt.u32.u64 	%r12902, %rd6;
	setp.ne.s32 	%p860, %r12902, -1;
	and.pred  	%p861, %p859, %p860;
	@%p861 bra 	$L__BB9_9;
	mov.b32 	%r4125, 21352;
	st.u32 	[%rd1685], %r4125;
	mov.b32 	%r12902, -1;
	bra.uni 	$L__BB9_10;
$L__BB9_9:
	ld.shared.u64 	%rd1720, [m_Local_$_0];
	shl.b64 	%rd1721, %rd6, 32;
	shr.s64 	%rd1722, %rd1721, 28;
	add.s64 	%rd1723, %rd1720, %rd1722;
	mov.b16 	%rs179, 0;
	st.u8 	[%rd1723], %rs179;
	st.u8 	[%rd1723+1], %rs179;
	mov.b32 	%r4121, 4335;
	st.u32 	[%rd1723+4], %r4121;
	mov.b16 	%rs180, 1;
	st.u8 	[%rd1723+3], %rs180;
	mov.b32 	%r4122, 32;
	st.u32 	[%rd1723+8], %r4122;
	mov.b32 	%r4123, 0;
	st.u32 	[%rd1723+12], %r4123;
$L__BB9_10:
	ld.shared.u64 	%rd1724, [m_Local_$_0];
	add.s64 	%rd1725, %rd1724, %rd5;
	st.u32 	[%rd1725+32], %r12902;
	ld.shared.u64 	%rd1726, [m_Local_$_0];
	add.s64 	%rd1727, %rd1726, %rd5;
	mov.b32 	%r4126, 0;
	st.u32 	[%rd1727+40], %r4126;
	ld.u32 	%r4127, [%rd1685];
	setp.eq.s32 	%p6254, %r4127, 0;
$L__BB9_11:
	mov.b32 	%r14142, 0;
	mov.pred 	%p6572, 0;
	not.pred 	%p864, %p6254;
	@%p864 bra 	$L__BB9_4864;
	ld.shared.u64 	%rd1728, [m_Local_$_1];
	atom.add.u64 	%rd1729, [%rd1], 144;
	add.s64 	%rd1730, %rd1729, 152;
	setp.lt.u64 	%p865, %rd1730, %rd1728;
	shr.u64 	%rd1731, %rd1729, 4;
	cvt.u32.u64 	%r4131, %rd1731;
	selp.b32 	%r7, %r4131, -1, %p865;
	setp.ne.s32 	%p866, %r7, -1;
	@%p866 bra 	$L__BB9_17;
	mov.b32 	%r4168, 21352;
	st.u32 	[%rd1685], %r4168;
$L__BB9_14:
	mov.u64 	%rd1777, $str$32;
	add.s64 	%rd12006, %rd1777, 1;
	mul.wide.s32 	%rd16, %r7, 16;
	mov.b32 	%r12909, -26;
	mov.u64 	%rd12007, %rd16;
$L__BB9_15:
	setp.ne.s32 	%p888, %r7, -1;
	add.s32 	%r23, %r12909, 27;
	add.s32 	%r24, %r12909, 26;
	@%p888 bra 	$L__BB9_43;
	mov.b32 	%r4186, 21352;
	st.u32 	[%rd1685], %r4186;
	bra.uni 	$L__BB9_55;
$L__BB9_17:
	ld.shared.u64 	%rd1732, [m_Local_$_0];
	mul.wide.s32 	%rd7, %r7, 16;
	add.s64 	%rd1733, %rd1732, %rd7;
	mov.b16 	%rs181, 0;
	st.u8 	[%rd1733], %rs181;
	st.u8 	[%rd1733+1], %rs181;
	mov.b32 	%r4133, 4335;
	st.u32 	[%rd1733+4], %r4133;
	mov.b16 	%rs182, 1;
	st.u8 	[%rd1733+3], %rs182;
	mov.b32 	%r4134, 144;
	st.u32 	[%rd1733+8], %r4134;
	mov.b32 	%r4135, 27;
	st.u32 	[%rd1733+12], %r4135;
	mov.b32 	%r12904, -26;
	mov.u64 	%rd12005, %rd7;
$L__BB9_18:
	add.s32 	%r9, %r12904, 27;
	add.s32 	%r10, %r12904, 26;
	ld.shared.u64 	%rd9, [m_Local_$_0];
	add.s64 	%rd1734, %rd9, %rd7;
	ld.u32 	%r11, [%rd1734+12];
	setp.lt.s32 	%p867, %r10, %r11;
	@%p867 bra 	$L__BB9_29;
	ld.shared.u64 	%rd1735, [m_Local_$_1];
	atom.add.u64 	%rd1736, [%rd1], 48;
	add.s64 	%rd1737, %rd1736, 56;
	setp.lt.u64 	%p868, %rd1737, %rd1735;
	shr.u64 	%rd10, %rd1736, 4;
	cvt.u32.u64 	%r12905, %rd10;
	setp.ne.s32 	%p869, %r12905, -1;
	and.pred  	%p870, %p868, %p869;
	@%p870 bra 	$L__BB9_21;
	mov.b32 	%r4142, 21106;
	st.u32 	[%rd1685], %r4142;
	mov.b32 	%r12905, -1;
	mov.pred 	%p6255, 0;
	bra.uni 	$L__BB9_22;
$L__BB9_21:
	ld.shared.u64 	%rd1738, [m_Local_$_0];
	shl.b64 	%rd1739, %rd10, 32;
	shr.s64 	%rd1740, %rd1739, 28;
	add.s64 	%rd1741, %rd1738, %rd1740;
	mov.b16 	%rs183, 0;
	st.u8 	[%rd1741], %rs183;
	st.u8 	[%rd1741+1], %rs183;
	mov.b32 	%r4136, 3608;
	st.u32 	[%rd1741+4], %r4136;
	mov.b16 	%rs184, 1;
	st.u8 	[%rd1741+3], %rs184;
	mov.b32 	%r4137, 48;
	st.u32 	[%rd1741+8], %r4137;
	mov.b32 	%r4138, -1;
	st.u32 	[%rd1741+16], %r4138;
	ld.shared.u64 	%rd1742, [m_Local_$_0];
	add.s64 	%rd1743, %rd1742, %rd1740;
	mov.b32 	%r4139, 0;
	st.u32 	[%rd1743+32], %r4139;
	ld.shared.u64 	%rd1744, [m_Local_$_0];
	add.s64 	%rd1745, %rd1744, %rd1740;
	st.u32 	[%rd1745+36], %r4139;
	ld.shared.u64 	%rd1746, [m_Local_$_0];
	add.s64 	%rd1747, %rd1746, %rd1740;
	st.u32 	[%rd1747+40], %r4139;
	ld.u32 	%r4140, [%rd1685];
	setp.eq.s32 	%p6255, %r4140, 0;
$L__BB9_22:
	mov.b32 	%r12906, 0;
	not.pred 	%p872, %p6255;
	@%p872 bra 	$L__BB9_28;
	setp.ne.s32 	%p873, %r12905, -1;
	@%p873 bra 	$L__BB9_25;
	mov.b32 	%r4150, 21352;
	st.u32 	[%rd1685], %r4150;
	bra.uni 	$L__BB9_28;
$L__BB9_25:
	ld.shared.u64 	%rd1748, [m_Local_$_0];
	mul.wide.s32 	%rd11, %r12905, 16;
	add.s64 	%rd1749, %rd1748, %rd11;
	st.u32 	[%rd1749+40], %r11;
	ld.u32 	%r4145, [%rd1685];
	setp.ne.s32 	%p874, %r4145, 0;
	@%p874 bra 	$L__BB9_28;
	ld.shared.u64 	%rd1750, [m_Local_$_0];
	add.s64 	%rd1751, %rd1750, %rd11;
	st.u32 	[%rd1751+36], %r10;
	ld.u32 	%r4147, [%rd1685];
	setp.ne.s32 	%p875, %r4147, 0;
	@%p875 bra 	$L__BB9_28;
	ld.shared.u64 	%rd1752, [m_Local_$_0];
	add.s64 	%rd1753, %rd1752, %rd11;
	st.u32 	[%rd1753+32], %r7;
	ld.u32 	%r4148, [%rd1685];
	setp.eq.s32 	%p876, %r4148, 0;
	selp.b32 	%r12906, %r12905, 0, %p876;
$L__BB9_28:
	st.u32 	[%rd1685], %r12906;
	bra.uni 	$L__BB9_30;
$L__BB9_29:
	add.s64 	%rd1754, %rd9, %rd12005;
	mov.b32 	%r4151, 0;
	st.u32 	[%rd1754+32], %r4151;
	mov.b16 	%rs185, 0;
	st.u8 	[%rd1754+32], %rs185;
$L__BB9_30:
	setp.eq.s32 	%p877, %r9, 27;
	@%p877 bra 	$L__BB9_14;
	ld.shared.u64 	%rd12, [m_Local_$_0];
	add.s64 	%rd1755, %rd12, %rd7;
	ld.u32 	%r16, [%rd1755+12];
	setp.lt.s32 	%p878, %r9, %r16;
	@%p878 bra 	$L__BB9_41;
	ld.shared.u64 	%rd1756, [m_Local_$_1];
	atom.add.u64 	%rd1757, [%rd1], 48;
	add.s64 	%rd1758, %rd1757, 56;
	setp.ge.u64 	%p879, %rd1758, %rd1756;
	shr.u64 	%rd13, %rd1757, 4;
	cvt.u32.u64 	%r12907, %rd13;
	setp.eq.s32 	%p880, %r12907, -1;
	or.pred  	%p881, %p879, %p880;
	@%p881 bra 	$L__BB9_34;
	ld.shared.u64 	%rd1759, [m_Local_$_0];
	shl.b64 	%rd1760, %rd13, 32;
	shr.s64 	%rd1761, %rd1760, 28;
	add.s64 	%rd1762, %rd1759, %rd1761;
	mov.b16 	%rs186, 0;
	st.u8 	[%rd1762], %rs186;
	st.u8 	[%rd1762+1], %rs186;
	mov.b32 	%r4152, 3608;
	st.u32 	[%rd1762+4], %r4152;
	mov.b16 	%rs187, 1;
	st.u8 	[%rd1762+3], %rs187;
	mov.b32 	%r4153, 48;
	st.u32 	[%rd1762+8], %r4153;
	mov.b32 	%r4154, -1;
	st.u32 	[%rd1762+16], %r4154;
	ld.shared.u64 	%rd1763, [m_Local_$_0];
	add.s64 	%rd1764, %rd1763, %rd1761;
	mov.b32 	%r4155, 0;
	st.u32 	[%rd1764+32], %r4155;
	ld.shared.u64 	%rd1765, [m_Local_$_0];
	add.s64 	%rd1766, %rd1765, %rd1761;
	st.u32 	[%rd1766+36], %r4155;
	ld.shared.u64 	%rd1767, [m_Local_$_0];
	add.s64 	%rd1768, %rd1767, %rd1761;
	st.u32 	[%rd1768+40], %r4155;
	ld.u32 	%r4156, [%rd1685];
	setp.eq.s32 	%p6256, %r4156, 0;
	bra.uni 	$L__BB9_35;
$L__BB9_34:
	mov.b32 	%r4158, 21106;
	st.u32 	[%rd1685], %r4158;
	mov.b32 	%r12907, -1;
	mov.pred 	%p6256, 0;
$L__BB9_35:
	mov.b32 	%r12908, 0;
	not.pred 	%p883, %p6256;
	@%p883 bra 	$L__BB9_40;
	setp.eq.s32 	%p884, %r12907, -1;
	@%p884 bra 	$L__BB9_6356;
	ld.shared.u64 	%rd1769, [m_Local_$_0];
	mul.wide.s32 	%rd14, %r12907, 16;
	add.s64 	%rd1770, %rd1769, %rd14;
	st.u32 	[%rd1770+40], %r16;
	ld.u32 	%r4161, [%rd1685];
	setp.eq.s32 	%p885, %r4161, 0;
	@%p885 bra 	$L__BB9_38;
	bra.uni 	$L__BB9_40;
$L__BB9_38:
	ld.shared.u64 	%rd1771, [m_Local_$_0];
	add.s64 	%rd1772, %rd1771, %rd14;
	st.u32 	[%rd1772+36], %r9;
	ld.u32 	%r4163, [%rd1685];
	setp.ne.s32 	%p886, %r4163, 0;
	@%p886 bra 	$L__BB9_40;
	ld.shared.u64 	%rd1773, [m_Local_$_0];
	add.s64 	%rd1774, %rd1773, %rd14;
	st.u32 	[%rd1774+32], %r7;
	ld.u32 	%r4164, [%rd1685];
	setp.eq.s32 	%p887, %r4164, 0;
	selp.b32 	%r12908, %r12907, 0, %p887;
$L__BB9_40:
	st.u32 	[%rd1685], %r12908;
	bra.uni 	$L__BB9_42;
$L__BB9_41:
	add.s64 	%rd1775, %rd12, %rd12005;
	mov.b32 	%r4167, 0;
	st.u32 	[%rd1775+36], %r4167;
	mov.b16 	%rs188, 0;
	st.u8 	[%rd1775+36], %rs188;
$L__BB9_42:
	add.s64 	%rd12005, %rd12005, 8;
	add.s32 	%r12904, %r12904, 2;
	bra.uni 	$L__BB9_18;
$L__BB9_43:
	ld.shared.u64 	%rd19, [m_Local_$_0];
	add.s64 	%rd1778, %rd19, %rd16;
	ld.u32 	%r25, [%rd1778+12];
	setp.lt.s32 	%p889, %r24, %r25;
	@%p889 bra 	$L__BB9_54;
	ld.shared.u64 	%rd1779, [m_Local_$_1];
	atom.add.u64 	%rd1780, [%rd1], 48;
	add.s64 	%rd1781, %rd1780, 56;
	setp.lt.u64 	%p890, %rd1781, %rd1779;
	shr.u64 	%rd20, %rd1780, 4;
	cvt.u32.u64 	%r12910, %rd20;
	setp.ne.s32 	%p891, %r12910, -1;
	and.pred  	%p892, %p890, %p891;
	@%p892 bra 	$L__BB9_46;
	mov.b32 	%r4176, 21106;
	st.u32 	[%rd1685], %r4176;
	mov.b32 	%r12910, -1;
	mov.pred 	%p6257, 0;
	bra.uni 	$L__BB9_47;
$L__BB9_46:
	ld.shared.u64 	%rd1782, [m_Local_$_0];
	shl.b64 	%rd1783, %rd20, 32;
	shr.s64 	%rd1784, %rd1783, 28;
	add.s64 	%rd1785, %rd1782, %rd1784;
	mov.b16 	%rs189, 0;
	st.u8 	[%rd1785], %rs189;
	st.u8 	[%rd1785+1], %rs189;
	mov.b32 	%r4170, 3608;
	st.u32 	[%rd1785+4], %r4170;
	mov.b16 	%rs190, 1;
	st.u8 	[%rd1785+3], %rs190;
	mov.b32 	%r4171, 48;
	st.u32 	[%rd1785+8], %r4171;
	mov.b32 	%r4172, -1;
	st.u32 	[%rd1785+16], %r4172;
	ld.shared.u64 	%rd1786, [m_Local_$_0];
	add.s64 	%rd1787, %rd1786, %rd1784;
	mov.b32 	%r4173, 0;
	st.u32 	[%rd1787+32], %r4173;
	ld.shared.u64 	%rd1788, [m_Local_$_0];
	add.s64 	%rd1789, %rd1788, %rd1784;
	st.u32 	[%rd1789+36], %r4173;
	ld.shared.u64 	%rd1790, [m_Local_$_0];
	add.s64 	%rd1791, %rd1790, %rd1784;
	st.u32 	[%rd1791+40], %r4173;
	ld.u32 	%r4174, [%rd1685];
	setp.eq.s32 	%p6257, %r4174, 0;
$L__BB9_47:
	mov.b32 	%r12911, 0;
	not.pred 	%p894, %p6257;
	@%p894 bra 	$L__BB9_53;
	setp.ne.s32 	%p895, %r12910, -1;
	@%p895 bra 	$L__BB9_50;
	mov.b32 	%r4184, 21352;
	st.u32 	[%rd1685], %r4184;
	bra.uni 	$L__BB9_53;
$L__BB9_50:
	ld.shared.u64 	%rd1792, [m_Local_$_0];
	mul.wide.s32 	%rd21, %r12910, 16;
	add.s64 	%rd1793, %rd1792, %rd21;
	st.u32 	[%rd1793+40], %r25;
	ld.u32 	%r4179, [%rd1685];
	setp.ne.s32 	%p896, %r4179, 0;
	@%p896 bra 	$L__BB9_53;
	ld.shared.u64 	%rd1794, [m_Local_$_0];
	add.s64 	%rd1795, %rd1794, %rd21;
	st.u32 	[%rd1795+36], %r24;
	ld.u32 	%r4181, [%rd1685];
	setp.ne.s32 	%p897, %r4181, 0;
	@%p897 bra 	$L__BB9_53;
	ld.shared.u64 	%rd1796, [m_Local_$_0];
	add.s64 	%rd1797, %rd1796, %rd21;
	st.u32 	[%rd1797+32], %r7;
	ld.u32 	%r4182, [%rd1685];
	setp.eq.s32 	%p898, %r4182, 0;
	selp.b32 	%r12911, %r12910, 0, %p898;
$L__BB9_53:
	st.u32 	[%rd1685], %r12911;
	bra.uni 	$L__BB9_55;
$L__BB9_54:
	ld.global.nc.u8 	%rs191, [%rd12006+-1];
	cvt.u16.u8 	%rs192, %rs191;
	add.s64 	%rd1798, %rd19, %rd12007;
	mov.b32 	%r4185, 0;
	st.u32 	[%rd1798+32], %r4185;
	st.u8 	[%rd1798+32], %rs192;
$L__BB9_55:
	setp.eq.s32 	%p899, %r23, 27;
	@%p899 bra 	$L__BB9_70;
	setp.eq.s32 	%p900, %r7, -1;
	@%p900 bra 	$L__BB9_68;
	ld.shared.u64 	%rd22, [m_Local_$_0];
	add.s64 	%rd1799, %rd22, %rd16;
	ld.u32 	%r30, [%rd1799+12];
	setp.lt.s32 	%p901, %r23, %r30;
	@%p901 bra 	$L__BB9_67;
	ld.shared.u64 	%rd1800, [m_Local_$_1];
	atom.add.u64 	%rd1801, [%rd1], 48;
	add.s64 	%rd1802, %rd1801, 56;
	setp.ge.u64 	%p902, %rd1802, %rd1800;
	shr.u64 	%rd23, %rd1801, 4;
	cvt.u32.u64 	%r12912, %rd23;
	setp.eq.s32 	%p903, %r12912, -1;
	or.pred  	%p904, %p902, %p903;
	@%p904 bra 	$L__BB9_60;
	ld.shared.u64 	%rd1803, [m_Local_$_0];
	shl.b64 	%rd1804, %rd23, 32;
	shr.s64 	%rd1805, %rd1804, 28;
	add.s64 	%rd1806, %rd1803, %rd1805;
	mov.b16 	%rs193, 0;
	st.u8 	[%rd1806], %rs193;
	st.u8 	[%rd1806+1], %rs193;
	mov.b32 	%r4187, 3608;
	st.u32 	[%rd1806+4], %r4187;
	mov.b16 	%rs194, 1;
	st.u8 	[%rd1806+3], %rs194;
	mov.b32 	%r4188, 48;
	st.u32 	[%rd1806+8], %r4188;
	mov.b32 	%r4189, -1;
	st.u32 	[%rd1806+16], %r4189;
	ld.shared.u64 	%rd1807, [m_Local_$_0];
	add.s64 	%rd1808, %rd1807, %rd1805;
	mov.b32 	%r4190, 0;
	st.u32 	[%rd1808+32], %r4190;
	ld.shared.u64 	%rd1809, [m_Local_$_0];
	add.s64 	%rd1810, %rd1809, %rd1805;
	st.u32 	[%rd1810+36], %r4190;
	ld.shared.u64 	%rd1811, [m_Local_$_0];
	add.s64 	%rd1812, %rd1811, %rd1805;
	st.u32 	[%rd1812+40], %r4190;
	ld.u32 	%r4191, [%rd1685];
	setp.eq.s32 	%p6258, %r4191, 0;
	bra.uni 	$L__BB9_61;
$L__BB9_60:
	mov.b32 	%r4193, 21106;
	st.u32 	[%rd1685], %r4193;
	mov.b32 	%r12912, -1;
	mov.pred 	%p6258, 0;
$L__BB9_61:
	mov.b32 	%r12913, 0;
	not.pred 	%p906, %p6258;
	@%p906 bra 	$L__BB9_66;
	setp.eq.s32 	%p907, %r12912, -1;
	@%p907 bra 	$L__BB9_6357;
	ld.shared.u64 	%rd1813, [m_Local_$_0];
	mul.wide.s32 	%rd24, %r12912, 16;
	add.s64 	%rd1814, %rd1813, %rd24;
	st.u32 	[%rd1814+40], %r30;
	ld.u32 	%r4196, [%rd1685];
	setp.eq.s32 	%p908, %r4196, 0;
	@%p908 bra 	$L__BB9_64;
	bra.uni 	$L__BB9_66;
$L__BB9_64:
	ld.shared.u64 	%rd1815, [m_Local_$_0];
	add.s64 	%rd1816, %rd1815, %rd24;
	st.u32 	[%rd1816+36], %r23;
	ld.u32 	%r4198, [%rd1685];
	setp.ne.s32 	%p909, %r4198, 0;
	@%p909 bra 	$L__BB9_66;
	ld.shared.u64 	%rd1817, [m_Local_$_0];
	add.s64 	%rd1818, %rd1817, %rd24;
	st.u32 	[%rd1818+32], %r7;
	ld.u32 	%r4199, [%rd1685];
	setp.eq.s32 	%p910, %r4199, 0;
	selp.b32 	%r12913, %r12912, 0, %p910;
$L__BB9_66:
	st.u32 	[%rd1685], %r12913;
	bra.uni 	$L__BB9_69;
$L__BB9_67:
	ld.global.nc.u8 	%rs195, [%rd12006];
	cvt.u16.u8 	%rs196, %rs195;
	add.s64 	%rd1819, %rd22, %rd12007;
	mov.b32 	%r4202, 0;
	st.u32 	[%rd1819+36], %r4202;
	st.u8 	[%rd1819+36], %rs196;
	bra.uni 	$L__BB9_69;
$L__BB9_68:
	mov.b32 	%r4203, 21352;
	st.u32 	[%rd1685], %r4203;
$L__BB9_69:
	add.s64 	%rd12007, %rd12007, 8;
	add.s32 	%r12909, %r12909, 2;
	add.s64 	%rd12006, %rd12006, 2;
	bra.uni 	$L__BB9_15;
$L__BB9_70:
	ld.shared.u64 	%rd1820, [m_Local_$_1];
	atom.add.u64 	%rd1821, [%rd1], 48;
	add.s64 	%rd1822, %rd1821, 56;
	setp.lt.u64 	%p911, %rd1822, %rd1820;
	shr.u64 	%rd1823, %rd1821, 4;
	cvt.u32.u64 	%r4204, %rd1823;
	selp.b32 	%r36, %r4204, -1, %p911;
	setp.ne.s32 	%p912, %r36, -1;
	@%p912 bra 	$L__BB9_72;
	mov.b32 	%r4316, 21352;
	st.u32 	[%rd1685], %r4316;
	bra.uni 	$L__BB9_147;
$L__BB9_72:
	ld.shared.u64 	%rd1824, [m_Local_$_0];
	mul.wide.s32 	%rd27, %r36, 16;
	add.s64 	%rd1825, %rd1824, %rd27;
	mov.b16 	%rs197, 1;
	st.u8 	[%rd1825], %rs197;
	mov.b16 	%rs198, 0;
	st.u8 	[%rd1825+1], %rs198;
	mov.b32 	%r4205, 2906;
	st.u32 	[%rd1825+4], %r4205;
	st.u8 	[%rd1825+3], %rs197;
	mov.b32 	%r4206, 48;
	st.u32 	[%rd1825+8], %r4206;
	mov.b32 	%r4207, -1;
	st.u32 	[%rd1825+16], %r4207;
	ld.shared.u64 	%rd1826, [m_Local_$_0];
	add.s64 	%rd1827, %rd1826, %rd16;
	ld.u32 	%r37, [%rd1827+12];
	shl.b32 	%r4208, %r37, 2;
	add.s32 	%r4209, %r4208, 32;
	shr.s32 	%r4210, %r4209, 31;
	shr.u32 	%r4211, %r4210, 29;
	add.s32 	%r4212, %r4209, %r4211;
	and.b32  	%r4213, %r4212, -8;
	sub.s32 	%r4214, %r4209, %r4213;
	setp.eq.s32 	%p913, %r4214, 0;
	sub.s32 	%r4215, %r4208, %r4214;
	add.s32 	%r4216, %r4215, 40;
	selp.b32 	%r38, %r4209, %r4216, %p913;
	ld.shared.u64 	%rd28, [m_Local_$_1];
	and.b32  	%r4217, %r38, 12;
	setp.eq.s32 	%p914, %r4217, 0;
	mov.u32 	%r12914, %r38;
	@%p914 bra 	$L__BB9_74;
	shr.s32 	%r4218, %r38, 31;
	shr.u32 	%r4219, %r4218, 28;
	add.s32 	%r4220, %r38, %r4219;
	and.b32  	%r4221, %r4220, -16;
	add.s32 	%r12914, %r4221, 16;
$L__BB9_74:
	cvt.s64.s32 	%rd1828, %r12914;
	atom.add.u64 	%rd1829, [%rd1], %rd1828;
	cvt.s64.s32 	%rd1830, %r38;
	add.s64 	%rd1831, %rd1830, %rd1829;
	add.s64 	%rd1832, %rd1831, 8;
	setp.lt.u64 	%p915, %rd1832, %rd28;
	shr.u64 	%rd1833, %rd1829, 4;
	cvt.u32.u64 	%r4222, %rd1833;
	selp.b32 	%r41, %r4222, -1, %p915;
	setp.ne.s32 	%p916, %r41, -1;
	@%p916 bra 	$L__BB9_76;
	mov.b32 	%r4280, 21352;
	st.u32 	[%rd1685], %r4280;
	bra.uni 	$L__BB9_115;
$L__BB9_76:
	ld.shared.u64 	%rd1834, [m_Local_$_0];
	mul.wide.s32 	%rd29, %r41, 16;
	add.s64 	%rd1835, %rd1834, %rd29;
	mov.b16 	%rs199, 0;
	st.u8 	[%rd1835], %rs199;
	st.u8 	[%rd1835+1], %rs199;
	mov.b32 	%r4223, 4335;
	st.u32 	[%rd1835+4], %r4223;
	mov.b16 	%rs200, 1;
	st.u8 	[%rd1835+3], %rs200;
	st.u32 	[%rd1835+8], %r38;
	st.u32 	[%rd1835+12], %r37;
	setp.lt.s32 	%p917, %r37, 1;
	@%p917 bra 	$L__BB9_115;
	setp.eq.s32 	%p918, %r37, 1;
	mov.b32 	%r60, 0;
	@%p918 bra 	$L__BB9_103;
	and.b32  	%r60, %r37, 2147483646;
	neg.s32 	%r12916, %r60;
	mov.b32 	%r12915, 0;
	mov.u32 	%r12917, %r12915;
$L__BB9_79:
	ld.shared.u64 	%rd1836, [m_Local_$_0];
	add.s64 	%rd30, %rd1836, %rd29;
	ld.u32 	%r46, [%rd30+12];
	setp.lt.s32 	%p919, %r12917, %r46;
	@%p919 bra 	$L__BB9_90;
	ld.shared.u64 	%rd1837, [m_Local_$_1];
	atom.add.u64 	%rd1838, [%rd1], 48;
	add.s64 	%rd1839, %rd1838, 56;
	setp.lt.u64 	%p920, %rd1839, %rd1837;
	shr.u64 	%rd31, %rd1838, 4;
	cvt.u32.u64 	%r12918, %rd31;
	setp.ne.s32 	%p921, %r12918, -1;
	and.pred  	%p922, %p920, %p921;
	@%p922 bra 	$L__BB9_82;
	mov.b32 	%r4233, 21106;
	st.u32 	[%rd1685], %r4233;
	mov.b32 	%r12918, -1;
	mov.pred 	%p6259, 0;
	bra.uni 	$L__BB9_83;
$L__BB9_82:
	ld.shared.u64 	%rd1840, [m_Local_$_0];
	shl.b64 	%rd1841, %rd31, 32;
	shr.s64 	%rd1842, %rd1841, 28;
	add.s64 	%rd1843, %rd1840, %rd1842;
	mov.b16 	%rs201, 0;
	st.u8 	[%rd1843], %rs201;
	st.u8 	[%rd1843+1], %rs201;
	mov.b32 	%r4227, 3608;
	st.u32 	[%rd1843+4], %r4227;
	mov.b16 	%rs202, 1;
	st.u8 	[%rd1843+3], %rs202;
	mov.b32 	%r4228, 48;
	st.u32 	[%rd1843+8], %r4228;
	mov.b32 	%r4229, -1;
	st.u32 	[%rd1843+16], %r4229;
	ld.shared.u64 	%rd1844, [m_Local_$_0];
	add.s64 	%rd1845, %rd1844, %rd1842;
	mov.b32 	%r4230, 0;
	st.u32 	[%rd1845+32], %r4230;
	ld.shared.u64 	%rd1846, [m_Local_$_0];
	add.s64 	%rd1847, %rd1846, %rd1842;
	st.u32 	[%rd1847+36], %r4230;
	ld.shared.u64 	%rd1848, [m_Local_$_0];
	add.s64 	%rd1849, %rd1848, %rd1842;
	st.u32 	[%rd1849+40], %r4230;
	ld.u32 	%r4231, [%rd1685];
	setp.eq.s32 	%p6259, %r4231, 0;
$L__BB9_83:
	mov.b32 	%r12919, 0;
	not.pred 	%p924, %p6259;
	@%p924 bra 	$L__BB9_89;
	setp.ne.s32 	%p925, %r12918, -1;
	@%p925 bra 	$L__BB9_86;
	mov.b32 	%r4241, 21352;
	st.u32 	[%rd1685], %r4241;
	bra.uni 	$L__BB9_89;
$L__BB9_86:
	ld.shared.u64 	%rd1850, [m_Local_$_0];
	mul.wide.s32 	%rd32, %r12918, 16;
	add.s64 	%rd1851, %rd1850, %rd32;
	st.u32 	[%rd1851+40], %r46;
	ld.u32 	%r4236, [%rd1685];
	setp.ne.s32 	%p926, %r4236, 0;
	@%p926 bra 	$L__BB9_89;
	ld.shared.u64 	%rd1852, [m_Local_$_0];
	add.s64 	%rd1853, %rd1852, %rd32;
	st.u32 	[%rd1853+36], %r12917;
	ld.u32 	%r4238, [%rd1685];
	setp.ne.s32 	%p927, %r4238, 0;
	@%p927 bra 	$L__BB9_89;
	ld.shared.u64 	%rd1854, [m_Local_$_0];
	add.s64 	%rd1855, %rd1854, %rd32;
	st.u32 	[%rd1855+32], %r41;
	ld.u32 	%r4239, [%rd1685];
	setp.eq.s32 	%p928, %r4239, 0;
	selp.b32 	%r12919, %r12918, 0, %p928;
$L__BB9_89:
	st.u32 	[%rd1685], %r12919;
	bra.uni 	$L__BB9_91;
$L__BB9_90:
	cvt.u64.u32 	%rd1856, %r12915;
	add.s64 	%rd1857, %rd30, %rd1856;
	mov.b32 	%r4242, 0;
	st.u32 	[%rd1857+32], %r4242;
	mov.b16 	%rs203, 0;
	st.u8 	[%rd1857+32], %rs203;
$L__BB9_91:
	ld.shared.u64 	%rd1858, [m_Local_$_0];
	add.s64 	%rd33, %rd1858, %rd29;
	ld.u32 	%r51, [%rd33+12];
	add.s32 	%r4243, %r12917, 1;
	setp.lt.s32 	%p929, %r4243, %r51;
	@%p929 bra 	$L__BB9_101;
	ld.shared.u64 	%rd1859, [m_Local_$_1];
	atom.add.u64 	%rd1860, [%rd1], 48;
	add.s64 	%rd1861, %rd1860, 56;
	setp.ge.u64 	%p930, %rd1861, %rd1859;
	shr.u64 	%rd34, %rd1860, 4;
	cvt.u32.u64 	%r12920, %rd34;
	setp.eq.s32 	%p931, %r12920, -1;
	or.pred  	%p932, %p930, %p931;
	@%p932 bra 	$L__BB9_94;
	ld.shared.u64 	%rd1862, [m_Local_$_0];
	shl.b64 	%rd1863, %rd34, 32;
	shr.s64 	%rd1864, %rd1863, 28;
	add.s64 	%rd1865, %rd1862, %rd1864;
	mov.b16 	%rs204, 0;
	st.u8 	[%rd1865], %rs204;
	st.u8 	[%rd1865+1], %rs204;
	mov.b32 	%r4244, 3608;
	st.u32 	[%rd1865+4], %r4244;
	mov.b16 	%rs205, 1;
	st.u8 	[%rd1865+3], %rs205;
	mov.b32 	%r4245, 48;
	st.u32 	[%rd1865+8], %r4245;
	mov.b32 	%r4246, -1;
	st.u32 	[%rd1865+16], %r4246;
	ld.shared.u64 	%rd1866, [m_Local_$_0];
	add.s64 	%rd1867, %rd1866, %rd1864;
	mov.b32 	%r4247, 0;
	st.u32 	[%rd1867+32], %r4247;
	ld.shared.u64 	%rd1868, [m_Local_$_0];
	add.s64 	%rd1869, %rd1868, %rd1864;
	st.u32 	[%rd1869+36], %r4247;
	ld.shared.u64 	%rd1870, [m_Local_$_0];
	add.s64 	%rd1871, %rd1870, %rd1864;
	st.u32 	[%rd1871+40], %r4247;
	ld.u32 	%r4248, [%rd1685];
	setp.eq.s32 	%p6260, %r4248, 0;
	bra.uni 	$L__BB9_95;
$L__BB9_94:
	mov.b32 	%r4250, 21106;
	st.u32 	[%rd1685], %r4250;
	mov.b32 	%r12920, -1;
	mov.pred 	%p6260, 0;
$L__BB9_95:
	mov.b32 	%r12921, 0;
	not.pred 	%p934, %p6260;
	@%p934 bra 	$L__BB9_100;
	setp.eq.s32 	%p935, %r12920, -1;
	@%p935 bra 	$L__BB9_6358;
	ld.shared.u64 	%rd1872, [m_Local_$_0];
	mul.wide.s32 	%rd35, %r12920, 16;
	add.s64 	%rd1873, %rd1872, %rd35;
	st.u32 	[%rd1873+40], %r51;
	ld.u32 	%r4253, [%rd1685];
	setp.eq.s32 	%p936, %r4253, 0;
	@%p936 bra 	$L__BB9_98;
	bra.uni 	$L__BB9_100;
$L__BB9_98:
	ld.shared.u64 	%rd1874, [m_Local_$_0];
	add.s64 	%rd1875, %rd1874, %rd35;
	st.u32 	[%rd1875+36], %r4243;
	ld.u32 	%r4256, [%rd1685];
	setp.ne.s32 	%p937, %r4256, 0;
	@%p937 bra 	$L__BB9_100;
	ld.shared.u64 	%rd1876, [m_Local_$_0];
	add.s64 	%rd1877, %rd1876, %rd35;
	st.u32 	[%rd1877+32], %r41;
	ld.u32 	%r4257, [%rd1685];
	setp.eq.s32 	%p938, %r4257, 0;
	selp.b32 	%r12921, %r12920, 0, %p938;
$L__BB9_100:
	st.u32 	[%rd1685], %r12921;
	bra.uni 	$L__BB9_102;
$L__BB9_101:
	add.s32 	%r4260, %r12915, 4;
	cvt.u64.u32 	%rd1878, %r4260;
	add.s64 	%rd1879, %rd33, %rd1878;
	mov.b32 	%r4261, 0;
	st.u32 	[%rd1879+32], %r4261;
	mov.b16 	%rs206, 0;
	st.u8 	[%rd1879+32], %rs206;
$L__BB9_102:
	add.s32 	%r12917, %r12917, 2;
	add.s32 	%r12916, %r12916, 2;
	add.s32 	%r12915, %r12915, 8;
	setp.ne.s32 	%p939, %r12916, 0;
	@%p939 bra 	$L__BB9_79;
$L__BB9_103:
	and.b32  	%r4262, %r37, 1;
	setp.eq.b32 	%p940, %r4262, 1;
	not.pred 	%p941, %p940;
	@%p941 bra 	$L__BB9_115;
	ld.shared.u64 	%rd1880, [m_Local_$_0];
	add.s64 	%rd36, %rd1880, %rd29;
	ld.u32 	%r61, [%rd36+12];
	setp.lt.s32 	%p942, %r60, %r61;
	@%p942 bra 	$L__BB9_114;
	ld.shared.u64 	%rd1881, [m_Local_$_1];
	atom.add.u64 	%rd1882, [%rd1], 48;
	add.s64 	%rd1883, %rd1882, 56;
	setp.ge.u64 	%p943, %rd1883, %rd1881;
	shr.u64 	%rd37, %rd1882, 4;
	cvt.u32.u64 	%r12923, %rd37;
	setp.eq.s32 	%p944, %r12923, -1;
	or.pred  	%p945, %p943, %p944;
	@%p945 bra 	$L__BB9_107;
	ld.shared.u64 	%rd1884, [m_Local_$_0];
	shl.b64 	%rd1885, %rd37, 32;
	shr.s64 	%rd1886, %rd1885, 28;
	add.s64 	%rd1887, %rd1884, %rd1886;
	mov.b16 	%rs207, 0;
	st.u8 	[%rd1887], %rs207;
	st.u8 	[%rd1887+1], %rs207;
	mov.b32 	%r4263, 3608;
	st.u32 	[%rd1887+4], %r4263;
	mov.b16 	%rs208, 1;
	st.u8 	[%rd1887+3], %rs208;
	mov.b32 	%r4264, 48;
	st.u32 	[%rd1887+8], %r4264;
	mov.b32 	%r4265, -1;
	st.u32 	[%rd1887+16], %r4265;
	ld.shared.u64 	%rd1888, [m_Local_$_0];
	add.s64 	%rd1889, %rd1888, %rd1886;
	mov.b32 	%r4266, 0;
	st.u32 	[%rd1889+32], %r4266;
	ld.shared.u64 	%rd1890, [m_Local_$_0];
	add.s64 	%rd1891, %rd1890, %rd1886;
	st.u32 	[%rd1891+36], %r4266;
	ld.shared.u64 	%rd1892, [m_Local_$_0];
	add.s64 	%rd1893, %rd1892, %rd1886;
	st.u32 	[%rd1893+40], %r4266;
	ld.u32 	%r4267, [%rd1685];
	setp.eq.s32 	%p6261, %r4267, 0;
	bra.uni 	$L__BB9_108;
$L__BB9_107:
	mov.b32 	%r4269, 21106;
	st.u32 	[%rd1685], %r4269;
	mov.b32 	%r12923, -1;
	mov.pred 	%p6261, 0;
$L__BB9_108:
	mov.b32 	%r12924, 0;
	not.pred 	%p947, %p6261;
	@%p947 bra 	$L__BB9_113;
	setp.eq.s32 	%p948, %r12923, -1;
	@%p948 bra 	$L__BB9_6359;
	ld.shared.u64 	%rd1894, [m_Local_$_0];
	mul.wide.s32 	%rd38, %r12923, 16;
	add.s64 	%rd1895, %rd1894, %rd38;
	st.u32 	[%rd1895+40], %r61;
	ld.u32 	%r4272, [%rd1685];
	setp.eq.s32 	%p949, %r4272, 0;
	@%p949 bra 	$L__BB9_111;
	bra.uni 	$L__BB9_113;
$L__BB9_111:
	ld.shared.u64 	%rd1896, [m_Local_$_0];
	add.s64 	%rd1897, %rd1896, %rd38;
	st.u32 	[%rd1897+36], %r60;
	ld.u32 	%r4274, [%rd1685];
	setp.ne.s32 	%p950, %r4274, 0;
	@%p950 bra 	$L__BB9_113;
	ld.shared.u64 	%rd1898, [m_Local_$_0];
	add.s64 	%rd1899, %rd1898, %rd38;
	st.u32 	[%rd1899+32], %r41;
	ld.u32 	%r4275, [%rd1685];
	setp.eq.s32 	%p951, %r4275, 0;
	selp.b32 	%r12924, %r12923, 0, %p951;
$L__BB9_113:
	st.u32 	[%rd1685], %r12924;
	bra.uni 	$L__BB9_115;
$L__BB9_114:
	shl.b32 	%r4278, %r60, 2;
	cvt.u64.u32 	%rd1900, %r4278;
	add.s64 	%rd1901, %rd36, %rd1900;
	mov.b32 	%r4279, 0;
	st.u32 	[%rd1901+32], %r4279;
	mov.b16 	%rs209, 0;
	st.u8 	[%rd1901+32], %rs209;
$L__BB9_115:
	setp.lt.s32 	%p952, %r37, 1;
	@%p952 bra 	$L__BB9_146;
	mul.wide.s32 	%rd39, %r41, 16;
	neg.s32 	%r12926, %r37;
	mov.b32 	%r12925, 0;
	mov.u32 	%r12927, %r12925;
$L__BB9_117:
	setp.ne.s32 	%p953, %r7, -1;
	@%p953 bra 	$L__BB9_119;
	mov.b32 	%r4297, 21352;
	st.u32 	[%rd1685], %r4297;
	mov.b16 	%rs1546, 0;
	bra.uni 	$L__BB9_131;
$L__BB9_119:
	ld.shared.u64 	%rd1902, [m_Local_$_0];
	add.s64 	%rd40, %rd1902, %rd16;
	ld.u32 	%r70, [%rd40+12];
	setp.lt.s32 	%p954, %r12927, %r70;
	@%p954 bra 	$L__BB9_130;
	ld.shared.u64 	%rd1903, [m_Local_$_1];
	atom.add.u64 	%rd1904, [%rd1], 48;
	add.s64 	%rd1905, %rd1904, 56;
	setp.lt.u64 	%p955, %rd1905, %rd1903;
	shr.u64 	%rd41, %rd1904, 4;
	cvt.u32.u64 	%r12928, %rd41;
	setp.ne.s32 	%p956, %r12928, -1;
	and.pred  	%p957, %p955, %p956;
	@%p957 bra 	$L__BB9_122;
	mov.b32 	%r4288, 21106;
	st.u32 	[%rd1685], %r4288;
	mov.b32 	%r12928, -1;
	mov.pred 	%p6262, 0;
	bra.uni 	$L__BB9_123;
$L__BB9_122:
	ld.shared.u64 	%rd1906, [m_Local_$_0];
	shl.b64 	%rd1907, %rd41, 32;
	shr.s64 	%rd1908, %rd1907, 28;
	add.s64 	%rd1909, %rd1906, %rd1908;
	mov.b16 	%rs210, 0;
	st.u8 	[%rd1909], %rs210;
	st.u8 	[%rd1909+1], %rs210;
	mov.b32 	%r4282, 3608;
	st.u32 	[%rd1909+4], %r4282;
	mov.b16 	%rs211, 1;
	st.u8 	[%rd1909+3], %rs211;
	mov.b32 	%r4283, 48;
	st.u32 	[%rd1909+8], %r4283;
	mov.b32 	%r4284, -1;
	st.u32 	[%rd1909+16], %r4284;
	ld.shared.u64 	%rd1910, [m_Local_$_0];
	add.s64 	%rd1911, %rd1910, %rd1908;
	mov.b32 	%r4285, 0;
	st.u32 	[%rd1911+32], %r4285;
	ld.shared.u64 	%rd1912, [m_Local_$_0];
	add.s64 	%rd1913, %rd1912, %rd1908;
	st.u32 	[%rd1913+36], %r4285;
	ld.shared.u64 	%rd1914, [m_Local_$_0];
	add.s64 	%rd1915, %rd1914, %rd1908;
	st.u32 	[%rd1915+40], %r4285;
	ld.u32 	%r4286, [%rd1685];
	setp.eq.s32 	%p6262, %r4286, 0;
$L__BB9_123:
	mov.b32 	%r12929, 0;
	not.pred 	%p959, %p6262;
	@%p959 bra 	$L__BB9_129;
	setp.ne.s32 	%p960, %r12928, -1;
	@%p960 bra 	$L__BB9_126;
	mov.b32 	%r4296, 21352;
	st.u32 	[%rd1685], %r4296;
	bra.uni 	$L__BB9_129;
$L__BB9_126:
	ld.shared.u64 	%rd1916, [m_Local_$_0];
	mul.wide.s32 	%rd42, %r12928, 16;
	add.s64 	%rd1917, %rd1916, %rd42;
	st.u32 	[%rd1917+40], %r70;
	ld.u32 	%r4291, [%rd1685];
	setp.ne.s32 	%p961, %r4291, 0;
	@%p961 bra 	$L__BB9_129;
	ld.shared.u64 	%rd1918, [m_Local_$_0];
	add.s64 	%rd1919, %rd1918, %rd42;
	st.u32 	[%rd1919+36], %r12927;
	ld.u32 	%r4293, [%rd1685];
	setp.ne.s32 	%p962, %r4293, 0;
	@%p962 bra 	$L__BB9_129;
	ld.shared.u64 	%rd1920, [m_Local_$_0];
	add.s64 	%rd1921, %rd1920, %rd42;
	st.u32 	[%rd1921+32], %r7;
	ld.u32 	%r4294, [%rd1685];
	setp.eq.s32 	%p963, %r4294, 0;
	selp.b32 	%r12929, %r12928, 0, %p963;
$L__BB9_129:
	st.u32 	[%rd1685], %r12929;
	mov.b16 	%rs1546, 0;
	bra.uni 	$L__BB9_131;
$L__BB9_130:
	cvt.u64.u32 	%rd1922, %r12925;
	add.s64 	%rd1923, %rd40, %rd1922;
	ld.u8 	%rs1546, [%rd1923+32];
$L__BB9_131:
	setp.ne.s32 	%p964, %r41, -1;
	@%p964 bra 	$L__BB9_133;
	mov.b32 	%r4314, 21352;
	st.u32 	[%rd1685], %r4314;
	bra.uni 	$L__BB9_145;
$L__BB9_133:
	ld.shared.u64 	%rd1924, [m_Local_$_0];
	add.s64 	%rd43, %rd1924, %rd39;
	ld.u32 	%r75, [%rd43+12];
	setp.lt.s32 	%p965, %r12927, %r75;
	@%p965 bra 	$L__BB9_144;
	ld.shared.u64 	%rd1925, [m_Local_$_1];
	atom.add.u64 	%rd1926, [%rd1], 48;
	add.s64 	%rd1927, %rd1926, 56;
	setp.lt.u64 	%p966, %rd1927, %rd1925;
	shr.u64 	%rd44, %rd1926, 4;
	cvt.u32.u64 	%r12930, %rd44;
	setp.ne.s32 	%p967, %r12930, -1;
	and.pred  	%p968, %p966, %p967;
	@%p968 bra 	$L__BB9_136;
	mov.b32 	%r4304, 21106;
	st.u32 	[%rd1685], %r4304;
	mov.b32 	%r12930, -1;
	mov.pred 	%p6263, 0;
	bra.uni 	$L__BB9_137;
$L__BB9_136:
	ld.shared.u64 	%rd1928, [m_Local_$_0];
	shl.b64 	%rd1929, %rd44, 32;
	shr.s64 	%rd1930, %rd1929, 28;
	add.s64 	%rd1931, %rd1928, %rd1930;
	mov.b16 	%rs214, 0;
	st.u8 	[%rd1931], %rs214;
	st.u8 	[%rd1931+1], %rs214;
	mov.b32 	%r4298, 3608;
	st.u32 	[%rd1931+4], %r4298;
	mov.b16 	%rs215, 1;
	st.u8 	[%rd1931+3], %rs215;
	mov.b32 	%r4299, 48;
	st.u32 	[%rd1931+8], %r4299;
	mov.b32 	%r4300, -1;
	st.u32 	[%rd1931+16], %r4300;
	ld.shared.u64 	%rd1932, [m_Local_$_0];
	add.s64 	%rd1933, %rd1932, %rd1930;
	mov.b32 	%r4301, 0;
	st.u32 	[%rd1933+32], %r4301;
	ld.shared.u64 	%rd1934, [m_Local_$_0];
	add.s64 	%rd1935, %rd1934, %rd1930;
	st.u32 	[%rd1935+36], %r4301;
	ld.shared.u64 	%rd1936, [m_Local_$_0];
	add.s64 	%rd1937, %rd1936, %rd1930;
	st.u32 	[%rd1937+40], %r4301;
	ld.u32 	%r4302, [%rd1685];
	setp.eq.s32 	%p6263, %r4302, 0;
$L__BB9_137:
	mov.b32 	%r12931, 0;
	not.pred 	%p970, %p6263;
	@%p970 bra 	$L__BB9_143;
	setp.ne.s32 	%p971, %r12930, -1;
	@%p971 bra 	$L__BB9_140;
	mov.b32 	%r4312, 21352;
	st.u32 	[%rd1685], %r4312;
	bra.uni 	$L__BB9_143;
$L__BB9_140:
	ld.shared.u64 	%rd1938, [m_Local_$_0];
	mul.wide.s32 	%rd45, %r12930, 16;
	add.s64 	%rd1939, %rd1938, %rd45;
	st.u32 	[%rd1939+40], %r75;
	ld.u32 	%r4307, [%rd1685];
	setp.ne.s32 	%p972, %r4307, 0;
	@%p972 bra 	$L__BB9_143;
	ld.shared.u64 	%rd1940, [m_Local_$_0];
	add.s64 	%rd1941, %rd1940, %rd45;
	st.u32 	[%rd1941+36], %r12927;
	ld.u32 	%r4309, [%rd1685];
	setp.ne.s32 	%p973, %r4309, 0;
	@%p973 bra 	$L__BB9_143;
	ld.shared.u64 	%rd1942, [m_Local_$_0];
	add.s64 	%rd1943, %rd1942, %rd45;
	st.u32 	[%rd1943+32], %r41;
	ld.u32 	%r4310, [%rd1685];
	setp.eq.s32 	%p974, %r4310, 0;
	selp.b32 	%r12931, %r12930, 0, %p974;
$L__BB9_143:
	st.u32 	[%rd1685], %r12931;
	bra.uni 	$L__BB9_145;
$L__BB9_144:
	cvt.u64.u32 	%rd1944, %r12925;
	add.s64 	%rd1945, %rd43, %rd1944;
	mov.b32 	%r4313, 0;
	st.u32 	[%rd1945+32], %r4313;
	st.u8 	[%rd1945+32], %rs1546;
$L__BB9_145:
	add.s32 	%r12927, %r12927, 1;
	add.s32 	%r12926, %r12926, 1;
	setp.ne.s32 	%p975, %r12926, 0;
	add.s32 	%r12925, %r12925, 4;
	@%p975 bra 	$L__BB9_117;
$L__BB9_146:
	ld.shared.u64 	%rd1946, [m_Local_$_0];
	add.s64 	%rd1947, %rd1946, %rd27;
	st.u32 	[%rd1947+32], %r41;
	ld.shared.u64 	%rd1948, [m_Local_$_0];
	add.s64 	%rd1949, %rd1948, %rd27;
	st.u32 	[%rd1949+40], %r37;
	ld.shared.u64 	%rd1950, [m_Local_$_0];
	add.s64 	%rd1951, %rd1950, %rd27;
	mov.b32 	%r4315, 0;
	st.u32 	[%rd1951+48], %r4315;
$L__BB9_147:
	setp.ne.s32 	%p976, %r12903, -1;
	@%p976 bra 	$L__BB9_149;
	mov.b32 	%r4318, 21352;
	st.u32 	[%rd1685], %r4318;
	mov.b32 	%r12932, 0;
	mov.u32 	%r12933, %r12932;
	bra.uni 	$L__BB9_150;
$L__BB9_149:
	ld.shared.u64 	%rd1952, [m_Local_$_0];
	mul.wide.s32 	%rd1953, %r12903, 16;
	add.s64 	%rd1954, %rd1952, %rd1953;
	ld.u32 	%r12932, [%rd1954+32];
	ld.u32 	%r12933, [%rd1954+40];
$L__BB9_150:
	setp.ne.s32 	%p977, %r36, -1;
	@%p977 bra 	$L__BB9_152;
	mov.b32 	%r4320, 21352;
	st.u32 	[%rd1685], %r4320;
	mov.b32 	%r12934, 0;
	mov.u32 	%r12935, %r12934;
	bra.uni 	$L__BB9_153;
$L__BB9_152:
	ld.shared.u64 	%rd1955, [m_Local_$_0];
	mul.wide.s32 	%rd1956, %r36, 16;
	add.s64 	%rd1957, %rd1955, %rd1956;
	ld.u32 	%r12934, [%rd1957+32];
	ld.u32 	%r12935, [%rd1957+40];
$L__BB9_153:
	add.s32 	%r91, %r12935, %r12933;
	shl.b32 	%r4321, %r91, 2;
	add.s32 	%r4322, %r4321, 32;
	shr.s32 	%r4323, %r4322, 31;
	shr.u32 	%r4324, %r4323, 29;
	add.s32 	%r4325, %r4322, %r4324;
	and.b32  	%r4326, %r4325, -8;
	sub.s32 	%r4327, %r4322, %r4326;
	setp.eq.s32 	%p978, %r4327, 0;
	sub.s32 	%r4328, %r4321, %r4327;
	add.s32 	%r4329, %r4328, 40;
	selp.b32 	%r92, %r4322, %r4329, %p978;
	ld.shared.u64 	%rd46, [m_Local_$_1];
	and.b32  	%r4330, %r92, 12;
	setp.eq.s32 	%p979, %r4330, 0;
	mov.u32 	%r12936, %r92;
	@%p979 bra 	$L__BB9_155;
	shr.s32 	%r4331, %r92, 31;
	shr.u32 	%r4332, %r4331, 28;
	add.s32 	%r4333, %r92, %r4332;
	and.b32  	%r4334, %r4333, -16;
	add.s32 	%r12936, %r4334, 16;
$L__BB9_155:
	cvt.s64.s32 	%rd1958, %r12936;
	atom.add.u64 	%rd1959, [%rd1], %rd1958;
	cvt.s64.s32 	%rd1960, %r92;
	add.s64 	%rd1961, %rd1960, %rd1959;
	add.s64 	%rd1962, %rd1961, 8;
	setp.lt.u64 	%p980, %rd1962, %rd46;
	shr.u64 	%rd1963, %rd1959, 4;
	cvt.u32.u64 	%r4335, %rd1963;
	selp.b32 	%r95, %r4335, -1, %p980;
	setp.ne.s32 	%p981, %r95, -1;
	@%p981 bra 	$L__BB9_157;
	mov.b32 	%r4390, 21352;
	st.u32 	[%rd1685], %r4390;
	bra.uni 	$L__BB9_196;
$L__BB9_157:
	ld.shared.u64 	%rd1964, [m_Local_$_0];
	mul.wide.s32 	%rd47, %r95, 16;
	add.s64 	%rd1965, %rd1964, %rd47;
	mov.b16 	%rs216, 0;
	st.u8 	[%rd1965], %rs216;
	st.u8 	[%rd1965+1], %rs216;
	mov.b32 	%r4336, 4335;
	st.u32 	[%rd1965+4], %r4336;
	mov.b16 	%rs217, 1;
	st.u8 	[%rd1965+3], %rs217;
	st.u32 	[%rd1965+8], %r92;
	st.u32 	[%rd1965+12], %r91;
	setp.lt.s32 	%p982, %r91, 1;
	@%p982 bra 	$L__BB9_196;
	setp.eq.s32 	%p983, %r91, 1;
	mov.b32 	%r115, 0;
	@%p983 bra 	$L__BB9_184;
	and.b32  	%r115, %r91, 2147483646;
	neg.s32 	%r12938, %r115;
	mov.b32 	%r12937, 0;
	mov.u32 	%r12939, %r12937;
$L__BB9_160:
	add.s32 	%r101, %r12939, 1;
	ld.shared.u64 	%rd1966, [m_Local_$_0];
	add.s64 	%rd48, %rd1966, %rd47;
	ld.u32 	%r102, [%rd48+12];
	setp.lt.s32 	%p984, %r12939, %r102;
	@%p984 bra 	$L__BB9_171;
	ld.shared.u64 	%rd1967, [m_Local_$_1];
	atom.add.u64 	%rd1968, [%rd1], 48;
	add.s64 	%rd1969, %rd1968, 56;
	setp.lt.u64 	%p985, %rd1969, %rd1967;
	shr.u64 	%rd49, %rd1968, 4;
	cvt.u32.u64 	%r12940, %rd49;
	setp.ne.s32 	%p986, %r12940, -1;
	and.pred  	%p987, %p985, %p986;
	@%p987 bra 	$L__BB9_163;
	mov.b32 	%r4345, 21106;
	st.u32 	[%rd1685], %r4345;
	mov.b32 	%r12940, -1;
	mov.pred 	%p6264, 0;
	bra.uni 	$L__BB9_164;
$L__BB9_163:
	ld.shared.u64 	%rd1970, [m_Local_$_0];
	shl.b64 	%rd1971, %rd49, 32;
	shr.s64 	%rd1972, %rd1971, 28;
	add.s64 	%rd1973, %rd1970, %rd1972;
	mov.b16 	%rs218, 0;
	st.u8 	[%rd1973], %rs218;
	st.u8 	[%rd1973+1], %rs218;
	mov.b32 	%r4339, 3608;
	st.u32 	[%rd1973+4], %r4339;
	mov.b16 	%rs219, 1;
	st.u8 	[%rd1973+3], %rs219;
	mov.b32 	%r4340, 48;
	st.u32 	[%rd1973+8], %r4340;
	mov.b32 	%r4341, -1;
	st.u32 	[%rd1973+16], %r4341;
	ld.shared.u64 	%rd1974, [m_Local_$_0];
	add.s64 	%rd1975, %rd1974, %rd1972;
	mov.b32 	%r4342, 0;
	st.u32 	[%rd1975+32], %r4342;
	ld.shared.u64 	%rd1976, [m_Local_$_0];
	add.s64 	%rd1977, %rd1976, %rd1972;
	st.u32 	[%rd1977+36], %r4342;
	ld.shared.u64 	%rd1978, [m_Local_$_0];
	add.s64 	%rd1979, %rd1978, %rd1972;
	st.u32 	[%rd1979+40], %r4342;
	ld.u32 	%r4343, [%rd1685];
	setp.eq.s32 	%p6264, %r4343, 0;
$L__BB9_164:
	mov.b32 	%r12941, 0;
	not.pred 	%p989, %p6264;
	@%p989 bra 	$L__BB9_170;
	setp.ne.s32 	%p990, %r12940, -1;
	@%p990 bra 	$L__BB9_167;
	mov.b32 	%r4353, 21352;
	st.u32 	[%rd1685], %r4353;
	bra.uni 	$L__BB9_170;
$L__BB9_167:
	ld.shared.u64 	%rd1980, [m_Local_$_0];
	mul.wide.s32 	%rd50, %r12940, 16;
	add.s64 	%rd1981, %rd1980, %rd50;
	st.u32 	[%rd1981+40], %r102;
	ld.u32 	%r4348, [%rd1685];
	setp.ne.s32 	%p991, %r4348, 0;
	@%p991 bra 	$L__BB9_170;
	ld.shared.u64 	%rd1982, [m_Local_$_0];
	add.s64 	%rd1983, %rd1982, %rd50;
	st.u32 	[%rd1983+36], %r12939;
	ld.u32 	%r4350, [%rd1685];
	setp.ne.s32 	%p992, %r4350, 0;
	@%p992 bra 	$L__BB9_170;
	ld.shared.u64 	%rd1984, [m_Local_$_0];
	add.s64 	%rd1985, %rd1984, %rd50;
	st.u32 	[%rd1985+32], %r95;
	ld.u32 	%r4351, [%rd1685];
	setp.eq.s32 	%p993, %r4351, 0;
	selp.b32 	%r12941, %r12940, 0, %p993;
$L__BB9_170:
	st.u32 	[%rd1685], %r12941;
	bra.uni 	$L__BB9_172;
$L__BB9_171:
	cvt.u64.u32 	%rd1986, %r12937;
	add.s64 	%rd1987, %rd48, %rd1986;
	mov.b32 	%r4354, 0;
	st.u32 	[%rd1987+32], %r4354;
	mov.b16 	%rs220, 0;
	st.u8 	[%rd1987+32], %rs220;
$L__BB9_172:
	ld.shared.u64 	%rd1988, [m_Local_$_0];
	add.s64 	%rd51, %rd1988, %rd47;
	ld.u32 	%r107, [%rd51+12];
	setp.lt.s32 	%p994, %r101, %r107;
	@%p994 bra 	$L__BB9_182;
	ld.shared.u64 	%rd1989, [m_Local_$_1];
	atom.add.u64 	%rd1990, [%rd1], 48;
	add.s64 	%rd1991, %rd1990, 56;
	setp.ge.u64 	%p995, %rd1991, %rd1989;
	shr.u64 	%rd52, %rd1990, 4;
	cvt.u32.u64 	%r12942, %rd52;
	setp.eq.s32 	%p996, %r12942, -1;
	or.pred  	%p997, %p995, %p996;
	@%p997 bra 	$L__BB9_175;
	ld.shared.u64 	%rd1992, [m_Local_$_0];
	shl.b64 	%rd1993, %rd52, 32;
	shr.s64 	%rd1994, %rd1993, 28;
	add.s64 	%rd1995, %rd1992, %rd1994;
	mov.b16 	%rs221, 0;
	st.u8 	[%rd1995], %rs221;
	st.u8 	[%rd1995+1], %rs221;
	mov.b32 	%r4355, 3608;
	st.u32 	[%rd1995+4], %r4355;
	mov.b16 	%rs222, 1;
	st.u8 	[%rd1995+3], %rs222;
	mov.b32 	%r4356, 48;
	st.u32 	[%rd1995+8], %r4356;
	mov.b32 	%r4357, -1;
	st.u32 	[%rd1995+16], %r4357;
	ld.shared.u64 	%rd1996, [m_Local_$_0];
	add.s64 	%rd1997, %rd1996, %rd1994;
	mov.b32 	%r4358, 0;
	st.u32 	[%rd1997+32], %r4358;
	ld.shared.u64 	%rd1998, [m_Local_$_0];
	add.s64 	%rd1999, %rd1998, %rd1994;
	st.u32 	[%rd1999+36], %r4358;
	ld.shared.u64 	%rd2000, [m_Local_$_0];
	add.s64 	%rd2001, %rd2000, %rd1994;
	st.u32 	[%rd2001+40], %r4358;
	ld.u32 	%r4359, [%rd1685];
	setp.eq.s32 	%p6265, %r4359, 0;
	bra.uni 	$L__BB9_176;
$L__BB9_175:
	mov.b32 	%r4361, 21106;
	st.u32 	[%rd1685], %r4361;
	mov.b32 	%r12942, -1;
	mov.pred 	%p6265, 0;
$L__BB9_176:
	mov.b32 	%r12943, 0;
	not.pred 	%p999, %p6265;
	@%p999 bra 	$L__BB9_181;
	setp.eq.s32 	%p1000, %r12942, -1;
	@%p1000 bra 	$L__BB9_6360;
	ld.shared.u64 	%rd2002, [m_Local_$_0];
	mul.wide.s32 	%rd53, %r12942, 16;
	add.s64 	%rd2003, %rd2002, %rd53;
	st.u32 	[%rd2003+40], %r107;
	ld.u32 	%r4364, [%rd1685];
	setp.eq.s32 	%p1001, %r4364, 0;
	@%p1001 bra 	$L__BB9_179;
	bra.uni 	$L__BB9_181;
$L__BB9_179:
	ld.shared.u64 	%rd2004, [m_Local_$_0];
	add.s64 	%rd2005, %rd2004, %rd53;
	st.u32 	[%rd2005+36], %r101;
	ld.u32 	%r4366, [%rd1685];
	setp.ne.s32 	%p1002, %r4366, 0;
	@%p1002 bra 	$L__BB9_181;
	ld.shared.u64 	%rd2006, [m_Local_$_0];
	add.s64 	%rd2007, %rd2006, %rd53;
	st.u32 	[%rd2007+32], %r95;
	ld.u32 	%r4367, [%rd1685];
	setp.eq.s32 	%p1003, %r4367, 0;
	selp.b32 	%r12943, %r12942, 0, %p1003;
$L__BB9_181:
	st.u32 	[%rd1685], %r12943;
	bra.uni 	$L__BB9_183;
$L__BB9_182:
	add.s32 	%r4370, %r12937, 4;
	cvt.u64.u32 	%rd2008, %r4370;
	add.s64 	%rd2009, %rd51, %rd2008;
	mov.b32 	%r4371, 0;
	st.u32 	[%rd2009+32], %r4371;
	mov.b16 	%rs223, 0;
	st.u8 	[%rd2009+32], %rs223;
$L__BB9_183:
	add.s32 	%r12939, %r12939, 2;
	add.s32 	%r12938, %r12938, 2;
	add.s32 	%r12937, %r12937, 8;
	setp.ne.s32 	%p1004, %r12938, 0;
	@%p1004 bra 	$L__BB9_160;
$L__BB9_184:
	and.b32  	%r4372, %r91, 1;
	setp.eq.b32 	%p1005, %r4372, 1;
	not.pred 	%p1006, %p1005;
	@%p1006 bra 	$L__BB9_196;
	ld.shared.u64 	%rd2010, [m_Local_$_0];
	add.s64 	%rd54, %rd2010, %rd47;
	ld.u32 	%r116, [%rd54+12];
	setp.lt.s32 	%p1007, %r115, %r116;
	@%p1007 bra 	$L__BB9_195;
	ld.shared.u64 	%rd2011, [m_Local_$_1];
	atom.add.u64 	%rd2012, [%rd1], 48;
	add.s64 	%rd2013, %rd2012, 56;
	setp.ge.u64 	%p1008, %rd2013, %rd2011;
	shr.u64 	%rd55, %rd2012, 4;
	cvt.u32.u64 	%r12945, %rd55;
	setp.eq.s32 	%p1009, %r12945, -1;
	or.pred  	%p1010, %p1008, %p1009;
	@%p1010 bra 	$L__BB9_188;
	ld.shared.u64 	%rd2014, [m_Local_$_0];
	shl.b64 	%rd2015, %rd55, 32;
	shr.s64 	%rd2016, %rd2015, 28;
	add.s64 	%rd2017, %rd2014, %rd2016;
	mov.b16 	%rs224, 0;
	st.u8 	[%rd2017], %rs224;
	st.u8 	[%rd2017+1], %rs224;
	mov.b32 	%r4373, 3608;
	st.u32 	[%rd2017+4], %r4373;
	mov.b16 	%rs225, 1;
	st.u8 	[%rd2017+3], %rs225;
	mov.b32 	%r4374, 48;
	st.u32 	[%rd2017+8], %r4374;
	mov.b32 	%r4375, -1;
	st.u32 	[%rd2017+16], %r4375;
	ld.shared.u64 	%rd2018, [m_Local_$_0];
	add.s64 	%rd2019, %rd2018, %rd2016;
	mov.b32 	%r4376, 0;
	st.u32 	[%rd2019+32], %r4376;
	ld.shared.u64 	%rd2020, [m_Local_$_0];
	add.s64 	%rd2021, %rd2020, %rd2016;
	st.u32 	[%rd2021+36], %r4376;
	ld.shared.u64 	%rd2022, [m_Local_$_0];
	add.s64 	%rd2023, %rd2022, %rd2016;
	st.u32 	[%rd2023+40], %r4376;
	ld.u32 	%r4377, [%rd1685];
	setp.eq.s32 	%p6266, %r4377, 0;
	bra.uni 	$L__BB9_189;
$L__BB9_188:
	mov.b32 	%r4379, 21106;
	st.u32 	[%rd1685], %r4379;
	mov.b32 	%r12945, -1;
	mov.pred 	%p6266, 0;
$L__BB9_189:
	mov.b32 	%r12946, 0;
	not.pred 	%p1012, %p6266;
	@%p1012 bra 	$L__BB9_194;
	setp.eq.s32 	%p1013, %r12945, -1;
	@%p1013 bra 	$L__BB9_6361;
	ld.shared.u64 	%rd2024, [m_Local_$_0];
	mul.wide.s32 	%rd56, %r12945, 16;
	add.s64 	%rd2025, %rd2024, %rd56;
	st.u32 	[%rd2025+40], %r116;
	ld.u32 	%r4382, [%rd1685];
	setp.eq.s32 	%p1014, %r4382, 0;
	@%p1014 bra 	$L__BB9_192;
	bra.uni 	$L__BB9_194;
$L__BB9_192:
	ld.shared.u64 	%rd2026, [m_Local_$_0];
	add.s64 	%rd2027, %rd2026, %rd56;
	st.u32 	[%rd2027+36], %r115;
	ld.u32 	%r4384, [%rd1685];
	setp.ne.s32 	%p1015, %r4384, 0;
	@%p1015 bra 	$L__BB9_194;
	ld.shared.u64 	%rd2028, [m_Local_$_0];
	add.s64 	%rd2029, %rd2028, %rd56;
	st.u32 	[%rd2029+32], %r95;
	ld.u32 	%r4385, [%rd1685];
	setp.eq.s32 	%p1016, %r4385, 0;
	selp.b32 	%r12946, %r12945, 0, %p1016;
$L__BB9_194:
	st.u32 	[%rd1685], %r12946;
	bra.uni 	$L__BB9_196;
$L__BB9_195:
	shl.b32 	%r4388, %r115, 2;
	cvt.u64.u32 	%rd2030, %r4388;
	add.s64 	%rd2031, %rd54, %rd2030;
	mov.b32 	%r4389, 0;
	st.u32 	[%rd2031+32], %r4389;
	mov.b16 	%rs226, 0;
	st.u8 	[%rd2031+32], %rs226;
$L__BB9_196:
	setp.lt.s32 	%p1017, %r12933, 1;
	@%p1017 bra 	$L__BB9_200;
	mul.wide.s32 	%rd57, %r12932, 16;
	mul.wide.s32 	%rd58, %r95, 16;
	neg.s32 	%r12948, %r12933;
	mov.b32 	%r12947, 0;
	mov.u32 	%r12949, %r12947;
$L__BB9_198:
	setp.ne.s32 	%p1018, %r12932, -1;
	@%p1018 bra 	$L__BB9_204;
	mov.b32 	%r4407, 21352;
	st.u32 	[%rd1685], %r4407;
	mov.b16 	%rs1547, 0;
	bra.uni 	$L__BB9_216;
$L__BB9_200:
	setp.lt.s32 	%p1041, %r12935, 1;
	@%p1041 bra 	$L__BB9_258;
	mul.wide.s32 	%rd59, %r12934, 16;
	mul.wide.s32 	%rd60, %r95, 16;
	shl.b32 	%r12957, %r12933, 2;
	neg.s32 	%r12955, %r12935;
	mov.b32 	%r12954, 0;
	mov.u32 	%r12958, %r12954;
$L__BB9_202:
	setp.ne.s32 	%p1042, %r12934, -1;
	@%p1042 bra 	$L__BB9_231;
	mov.b32 	%r4441, 21352;
	st.u32 	[%rd1685], %r4441;
	mov.b16 	%rs1548, 0;
	bra.uni 	$L__BB9_243;
$L__BB9_204:
	ld.shared.u64 	%rd2032, [m_Local_$_0];
	add.s64 	%rd61, %rd2032, %rd57;
	ld.u32 	%r127, [%rd61+12];
	setp.lt.s32 	%p1019, %r12949, %r127;
	@%p1019 bra 	$L__BB9_215;
	ld.shared.u64 	%rd2033, [m_Local_$_1];
	atom.add.u64 	%rd2034, [%rd1], 48;
	add.s64 	%rd2035, %rd2034, 56;
	setp.lt.u64 	%p1020, %rd2035, %rd2033;
	shr.u64 	%rd62, %rd2034, 4;
	cvt.u32.u64 	%r12950, %rd62;
	setp.ne.s32 	%p1021, %r12950, -1;
	and.pred  	%p1022, %p1020, %p1021;
	@%p1022 bra 	$L__BB9_207;
	mov.b32 	%r4398, 21106;
	st.u32 	[%rd1685], %r4398;
	mov.b32 	%r12950, -1;
	mov.pred 	%p6267, 0;
	bra.uni 	$L__BB9_208;
$L__BB9_207:
	ld.shared.u64 	%rd2036, [m_Local_$_0];
	shl.b64 	%rd2037, %rd62, 32;
	shr.s64 	%rd2038, %rd2037, 28;
	add.s64 	%rd2039, %rd2036, %rd2038;
	mov.b16 	%rs227, 0;
	st.u8 	[%rd2039], %rs227;
	st.u8 	[%rd2039+1], %rs227;
	mov.b32 	%r4392, 3608;
	st.u32 	[%rd2039+4], %r4392;
	mov.b16 	%rs228, 1;
	st.u8 	[%rd2039+3], %rs228;
	mov.b32 	%r4393, 48;
	st.u32 	[%rd2039+8], %r4393;
	mov.b32 	%r4394, -1;
	st.u32 	[%rd2039+16], %r4394;
	ld.shared.u64 	%rd2040, [m_Local_$_0];
	add.s64 	%rd2041, %rd2040, %rd2038;
	mov.b32 	%r4395, 0;
	st.u32 	[%rd2041+32], %r4395;
	ld.shared.u64 	%rd2042, [m_Local_$_0];
	add.s64 	%rd2043, %rd2042, %rd2038;
	st.u32 	[%rd2043+36], %r4395;
	ld.shared.u64 	%rd2044, [m_Local_$_0];
	add.s64 	%rd2045, %rd2044, %rd2038;
	st.u32 	[%rd2045+40], %r4395;
	ld.u32 	%r4396, [%rd1685];
	setp.eq.s32 	%p6267, %r4396, 0;
$L__BB9_208:
	mov.b32 	%r12951, 0;
	not.pred 	%p1024, %p6267;
	@%p1024 bra 	$L__BB9_214;
	setp.ne.s32 	%p1025, %r12950, -1;
	@%p1025 bra 	$L__BB9_211;
	mov.b32 	%r4406, 21352;
	st.u32 	[%rd1685], %r4406;
	bra.uni 	$L__BB9_214;
$L__BB9_211:
	ld.shared.u64 	%rd2046, [m_Local_$_0];
	mul.wide.s32 	%rd63, %r12950, 16;
	add.s64 	%rd2047, %rd2046, %rd63;
	st.u32 	[%rd2047+40], %r127;
	ld.u32 	%r4401, [%rd1685];
	setp.ne.s32 	%p1026, %r4401, 0;
	@%p1026 bra 	$L__BB9_214;
	ld.shared.u64 	%rd2048, [m_Local_$_0];
	add.s64 	%rd2049, %rd2048, %rd63;
	st.u32 	[%rd2049+36], %r12949;
	ld.u32 	%r4403, [%rd1685];
	setp.ne.s32 	%p1027, %r4403, 0;
	@%p1027 bra 	$L__BB9_214;
	ld.shared.u64 	%rd2050, [m_Local_$_0];
	add.s64 	%rd2051, %rd2050, %rd63;
	st.u32 	[%rd2051+32], %r12932;
	ld.u32 	%r4404, [%rd1685];
	setp.eq.s32 	%p1028, %r4404, 0;
	selp.b32 	%r12951, %r12950, 0, %p1028;
$L__BB9_214:
	st.u32 	[%rd1685], %r12951;
	mov.b16 	%rs1547, 0;
	bra.uni 	$L__BB9_216;
$L__BB9_215:
	cvt.u64.u32 	%rd2052, %r12947;
	add.s64 	%rd2053, %rd61, %rd2052;
	ld.u8 	%rs1547, [%rd2053+32];
$L__BB9_216:
	setp.ne.s32 	%p1029, %r95, -1;
	@%p1029 bra 	$L__BB9_218;
	mov.b32 	%r4424, 21352;
	st.u32 	[%rd1685], %r4424;
	bra.uni 	$L__BB9_230;
$L__BB9_218:
	ld.shared.u64 	%rd2054, [m_Local_$_0];
	add.s64 	%rd64, %rd2054, %rd58;
	ld.u32 	%r132, [%rd64+12];
	setp.lt.s32 	%p1030, %r12949, %r132;
	@%p1030 bra 	$L__BB9_229;
	ld.shared.u64 	%rd2055, [m_Local_$_1];
	atom.add.u64 	%rd2056, [%rd1], 48;
	add.s64 	%rd2057, %rd2056, 56;
	setp.lt.u64 	%p1031, %rd2057, %rd2055;
	shr.u64 	%rd65, %rd2056, 4;
	cvt.u32.u64 	%r12952, %rd65;
	setp.ne.s32 	%p1032, %r12952, -1;
	and.pred  	%p1033, %p1031, %p1032;
	@%p1033 bra 	$L__BB9_221;
	mov.b32 	%r4414, 21106;
	st.u32 	[%rd1685], %r4414;
	mov.b32 	%r12952, -1;
	mov.pred 	%p6268, 0;
	bra.uni 	$L__BB9_222;
$L__BB9_221:
	ld.shared.u64 	%rd2058, [m_Local_$_0];
	shl.b64 	%rd2059, %rd65, 32;
	shr.s64 	%rd2060, %rd2059, 28;
	add.s64 	%rd2061, %rd2058, %rd2060;
	mov.b16 	%rs231, 0;
	st.u8 	[%rd2061], %rs231;
	st.u8 	[%rd2061+1], %rs231;
	mov.b32 	%r4408, 3608;
	st.u32 	[%rd2061+4], %r4408;
	mov.b16 	%rs232, 1;
	st.u8 	[%rd2061+3], %rs232;
	mov.b32 	%r4409, 48;
	st.u32 	[%rd2061+8], %r4409;
	mov.b32 	%r4410, -1;
	st.u32 	[%rd2061+16], %r4410;
	ld.shared.u64 	%rd2062, [m_Local_$_0];
	add.s64 	%rd2063, %rd2062, %rd2060;
	mov.b32 	%r4411, 0;
	st.u32 	[%rd2063+32], %r4411;
	ld.shared.u64 	%rd2064, [m_Local_$_0];
	add.s64 	%rd2065, %rd2064, %rd2060;
	st.u32 	[%rd2065+36], %r4411;
	ld.shared.u64 	%rd2066, [m_Local_$_0];
	add.s64 	%rd2067, %rd2066, %rd2060;
	st.u32 	[%rd2067+40], %r4411;
	ld.u32 	%r4412, [%rd1685];
	setp.eq.s32 	%p6268, %r4412, 0;
$L__BB9_222:
	mov.b32 	%r12953, 0;
	not.pred 	%p1035, %p6268;
	@%p1035 bra 	$L__BB9_228;
	setp.ne.s32 	%p1036, %r12952, -1;
	@%p1036 bra 	$L__BB9_225;
	mov.b32 	%r4422, 21352;
	st.u32 	[%rd1685], %r4422;
	bra.uni 	$L__BB9_228;
$L__BB9_225:
	ld.shared.u64 	%rd2068, [m_Local_$_0];
	mul.wide.s32 	%rd66, %r12952, 16;
	add.s64 	%rd2069, %rd2068, %rd66;
	st.u32 	[%rd2069+40], %r132;
	ld.u32 	%r4417, [%rd1685];
	setp.ne.s32 	%p1037, %r4417, 0;
	@%p1037 bra 	$L__BB9_228;
	ld.shared.u64 	%rd2070, [m_Local_$_0];
	add.s64 	%rd2071, %rd2070, %rd66;
	st.u32 	[%rd2071+36], %r12949;
	ld.u32 	%r4419, [%rd1685];
	setp.ne.s32 	%p1038, %r4419, 0;
	@%p1038 bra 	$L__BB9_228;
	ld.shared.u64 	%rd2072, [m_Local_$_0];
	add.s64 	%rd2073, %rd2072, %rd66;
	st.u32 	[%rd2073+32], %r95;
	ld.u32 	%r4420, [%rd1685];
	setp.eq.s32 	%p1039, %r4420, 0;
	selp.b32 	%r12953, %r12952, 0, %p1039;
$L__BB9_228:
	st.u32 	[%rd1685], %r12953;
	bra.uni 	$L__BB9_230;
$L__BB9_229:
	cvt.u64.u32 	%rd2074, %r12947;
	add.s64 	%rd2075, %rd64, %rd2074;
	mov.b32 	%r4423, 0;
	st.u32 	[%rd2075+32], %r4423;
	st.u8 	[%rd2075+32], %rs1547;
$L__BB9_230:
	add.s32 	%r12949, %r12949, 1;
	add.s32 	%r12948, %r12948, 1;
	setp.eq.s32 	%p1040, %r12948, 0;
	add.s32 	%r12947, %r12947, 4;
	@%p1040 bra 	$L__BB9_200;
	bra.uni 	$L__BB9_198;
$L__BB9_231:
	ld.shared.u64 	%rd2076, [m_Local_$_0];
	add.s64 	%rd67, %rd2076, %rd59;
	ld.u32 	%r145, [%rd67+12];
	setp.lt.s32 	%p1043, %r12958, %r145;
	@%p1043 bra 	$L__BB9_242;
	ld.shared.u64 	%rd2077, [m_Local_$_1];
	atom.add.u64 	%rd2078, [%rd1], 48;
	add.s64 	%rd2079, %rd2078, 56;
	setp.lt.u64 	%p1044, %rd2079, %rd2077;
	shr.u64 	%rd68, %rd2078, 4;
	cvt.u32.u64 	%r12959, %rd68;
	setp.ne.s32 	%p1045, %r12959, -1;
	and.pred  	%p1046, %p1044, %p1045;
	@%p1046 bra 	$L__BB9_234;
	mov.b32 	%r4432, 21106;
	st.u32 	[%rd1685], %r4432;
	mov.b32 	%r12959, -1;
	mov.pred 	%p6269, 0;
	bra.uni 	$L__BB9_235;
$L__BB9_234:
	ld.shared.u64 	%rd2080, [m_Local_$_0];
	shl.b64 	%rd2081, %rd68, 32;
	shr.s64 	%rd2082, %rd2081, 28;
	add.s64 	%rd2083, %rd2080, %rd2082;
	mov.b16 	%rs233, 0;
	st.u8 	[%rd2083], %rs233;
	st.u8 	[%rd2083+1], %rs233;
	mov.b32 	%r4426, 3608;
	st.u32 	[%rd2083+4], %r4426;
	mov.b16 	%rs234, 1;
	st.u8 	[%rd2083+3], %rs234;
	mov.b32 	%r4427, 48;
	st.u32 	[%rd2083+8], %r4427;
	mov.b32 	%r4428, -1;
	st.u32 	[%rd2083+16], %r4428;
	ld.shared.u64 	%rd2084, [m_Local_$_0];
	add.s64 	%rd2085, %rd2084, %rd2082;
	mov.b32 	%r4429, 0;
	st.u32 	[%rd2085+32], %r4429;
	ld.shared.u64 	%rd2086, [m_Local_$_0];
	add.s64 	%rd2087, %rd2086, %rd2082;
	st.u32 	[%rd2087+36], %r4429;
	ld.shared.u64 	%rd2088, [m_Local_$_0];
	add.s64 	%rd2089, %rd2088, %rd2082;
	st.u32 	[%rd2089+40], %r4429;
	ld.u32 	%r4430, [%rd1685];
	setp.eq.s32 	%p6269, %r4430, 0;
$L__BB9_235:
	mov.b32 	%r12960, 0;
	not.pred 	%p1048, %p6269;
	@%p1048 bra 	$L__BB9_241;
	setp.ne.s32 	%p1049, %r12959, -1;
	@%p1049 bra 	$L__BB9_238;
	mov.b32 	%r4440, 21352;
	st.u32 	[%rd1685], %r4440;
	bra.uni 	$L__BB9_241;
$L__BB9_238:
	ld.shared.u64 	%rd2090, [m_Local_$_0];
	mul.wide.s32 	%rd69, %r12959, 16;
	add.s64 	%rd2091, %rd2090, %rd69;
	st.u32 	[%rd2091+40], %r145;
	ld.u32 	%r4435, [%rd1685];
	setp.ne.s32 	%p1050, %r4435, 0;
	@%p1050 bra 	$L__BB9_241;
	ld.shared.u64 	%rd2092, [m_Local_$_0];
	add.s64 	%rd2093, %rd2092, %rd69;
	st.u32 	[%rd2093+36], %r12958;
	ld.u32 	%r4437, [%rd1685];
	setp.ne.s32 	%p1051, %r4437, 0;
	@%p1051 bra 	$L__BB9_241;
	ld.shared.u64 	%rd2094, [m_Local_$_0];
	add.s64 	%rd2095, %rd2094, %rd69;
	st.u32 	[%rd2095+32], %r12934;
	ld.u32 	%r4438, [%rd1685];
	setp.eq.s32 	%p1052, %r4438, 0;
	selp.b32 	%r12960, %r12959, 0, %p1052;
$L__BB9_241:
	st.u32 	[%rd1685], %r12960;
	mov.b16 	%rs1548, 0;
	bra.uni 	$L__BB9_243;
$L__BB9_242:
	cvt.u64.u32 	%rd2096, %r12954;
	add.s64 	%rd2097, %rd67, %rd2096;
	ld.u8 	%rs1548, [%rd2097+32];
$L__BB9_243:
	setp.ne.s32 	%p1053, %r95, -1;
	@%p1053 bra 	$L__BB9_245;
	mov.b32 	%r4459, 21352;
	st.u32 	[%rd1685], %r4459;
	bra.uni 	$L__BB9_257;
$L__BB9_245:
	ld.shared.u64 	%rd2098, [m_Local_$_0];
	add.s64 	%rd70, %rd2098, %rd60;
	ld.u32 	%r4442, [%rd70+12];
	setp.gt.s32 	%p1054, %r12933, -1;
	setp.lt.s32 	%p1055, %r12933, %r4442;
	and.pred  	%p1056, %p1054, %p1055;
	@%p1056 bra 	$L__BB9_256;
	ld.shared.u64 	%rd2101, [m_Local_$_1];
	atom.add.u64 	%rd2102, [%rd1], 48;
	add.s64 	%rd2103, %rd2102, 56;
	setp.lt.u64 	%p1057, %rd2103, %rd2101;
	shr.u64 	%rd71, %rd2102, 4;
	cvt.u32.u64 	%r12961, %rd71;
	setp.ne.s32 	%p1058, %r12961, -1;
	and.pred  	%p1059, %p1057, %p1058;
	@%p1059 bra 	$L__BB9_248;
	mov.b32 	%r4450, 21106;
	st.u32 	[%rd1685], %r4450;
	mov.b32 	%r12961, -1;
	mov.pred 	%p6270, 0;
	bra.uni 	$L__BB9_249;
$L__BB9_248:
	ld.shared.u64 	%rd2104, [m_Local_$_0];
	shl.b64 	%rd2105, %rd71, 32;
	shr.s64 	%rd2106, %rd2105, 28;
	add.s64 	%rd2107, %rd2104, %rd2106;
	mov.b16 	%rs237, 0;
	st.u8 	[%rd2107], %rs237;
	st.u8 	[%rd2107+1], %rs237;
	mov.b32 	%r4444, 3608;
	st.u32 	[%rd2107+4], %r4444;
	mov.b16 	%rs238, 1;
	st.u8 	[%rd2107+3], %rs238;
	mov.b32 	%r4445, 48;
	st.u32 	[%rd2107+8], %r4445;
	mov.b32 	%r4446, -1;
	st.u32 	[%rd2107+16], %r4446;
	ld.shared.u64 	%rd2108, [m_Local_$_0];
	add.s64 	%rd2109, %rd2108, %rd2106;
	mov.b32 	%r4447, 0;
	st.u32 	[%rd2109+32], %r4447;
	ld.shared.u64 	%rd2110, [m_Local_$_0];
	add.s64 	%rd2111, %rd2110, %rd2106;
	st.u32 	[%rd2111+36], %r4447;
	ld.shared.u64 	%rd2112, [m_Local_$_0];
	add.s64 	%rd2113, %rd2112, %rd2106;
	st.u32 	[%rd2113+40], %r4447;
	ld.u32 	%r4448, [%rd1685];
	setp.eq.s32 	%p6270, %r4448, 0;
$L__BB9_249:
	mov.b32 	%r12962, 0;
	not.pred 	%p1061, %p6270;
	@%p1061 bra 	$L__BB9_255;
	setp.ne.s32 	%p1062, %r12961, -1;
	@%p1062 bra 	$L__BB9_252;
	mov.b32 	%r4458, 21352;
	st.u32 	[%rd1685], %r4458;
	bra.uni 	$L__BB9_255;
$L__BB9_252:
	ld.shared.u64 	%rd2114, [m_Local_$_0];
	mul.wide.s32 	%rd72, %r12961, 16;
	add.s64 	%rd2115, %rd2114, %rd72;
	st.u32 	[%rd2115+40], %r4442;
	ld.u32 	%r4453, [%rd1685];
	setp.ne.s32 	%p1063, %r4453, 0;
	@%p1063 bra 	$L__BB9_255;
	ld.shared.u64 	%rd2116, [m_Local_$_0];
	add.s64 	%rd2117, %rd2116, %rd72;
	st.u32 	[%rd2117+36], %r12933;
	ld.u32 	%r4455, [%rd1685];
	setp.ne.s32 	%p1064, %r4455, 0;
	@%p1064 bra 	$L__BB9_255;
	ld.shared.u64 	%rd2118, [m_Local_$_0];
	add.s64 	%rd2119, %rd2118, %rd72;
	st.u32 	[%rd2119+32], %r95;
	ld.u32 	%r4456, [%rd1685];
	setp.eq.s32 	%p1065, %r4456, 0;
	selp.b32 	%r12962, %r12961, 0, %p1065;
$L__BB9_255:
	st.u32 	[%rd1685], %r12962;
	bra.uni 	$L__BB9_257;
$L__BB9_256:
	cvt.u64.u32 	%rd2099, %r12957;
	add.s64 	%rd2100, %rd70, %rd2099;
	mov.b32 	%r4443, 0;
	st.u32 	[%rd2100+32], %r4443;
	st.u8 	[%rd2100+32], %rs1548;
$L__BB9_257:
	add.s32 	%r12958, %r12958, 1;
	add.s32 	%r12957, %r12957, 4;
	add.s32 	%r12933, %r12933, 1;
	add.s32 	%r12955, %r12955, 1;
	setp.ne.s32 	%p1066, %r12955, 0;
	add.s32 	%r12954, %r12954, 4;
	@%p1066 bra 	$L__BB9_202;
$L__BB9_258:
	ld.shared.u64 	%rd2120, [m_Local_$_1];
	atom.add.u64 	%rd2121, [%rd1], 48;
	add.s64 	%rd2122, %rd2121, 56;
	setp.lt.u64 	%p1067, %rd2122, %rd2120;
	shr.u64 	%rd2123, %rd2121, 4;
	cvt.u32.u64 	%r4460, %rd2123;
	selp.b32 	%r160, %r4460, -1, %p1067;
	setp.ne.s32 	%p1068, %r160, -1;
	@%p1068 bra 	$L__BB9_260;
	mov.b32 	%r4572, 21352;
	st.u32 	[%rd1685], %r4572;
	bra.uni 	$L__BB9_335;
$L__BB9_260:
	ld.shared.u64 	%rd2124, [m_Local_$_0];
	mul.wide.s32 	%rd73, %r160, 16;
	add.s64 	%rd2125, %rd2124, %rd73;
	mov.b16 	%rs239, 1;
	st.u8 	[%rd2125], %rs239;
	mov.b16 	%rs240, 0;
	st.u8 	[%rd2125+1], %rs240;
	mov.b32 	%r4461, 2906;
	st.u32 	[%rd2125+4], %r4461;
	st.u8 	[%rd2125+3], %rs239;
	mov.b32 	%r4462, 48;
	st.u32 	[%rd2125+8], %r4462;
	mov.b32 	%r4463, -1;
	st.u32 	[%rd2125+16], %r4463;
	ld.shared.u64 	%rd2126, [m_Local_$_0];
	mul.wide.s32 	%rd74, %r95, 16;
	add.s64 	%rd2127, %rd2126, %rd74;
	ld.u32 	%r161, [%rd2127+12];
	shl.b32 	%r4464, %r161, 2;
	add.s32 	%r4465, %r4464, 32;
	shr.s32 	%r4466, %r4465, 31;
	shr.u32 	%r4467, %r4466, 29;
	add.s32 	%r4468, %r4465, %r4467;
	and.b32  	%r4469, %r4468, -8;
	sub.s32 	%r4470, %r4465, %r4469;
	setp.eq.s32 	%p1069, %r4470, 0;
	sub.s32 	%r4471, %r4464, %r4470;
	add.s32 	%r4472, %r4471, 40;
	selp.b32 	%r162, %r4465, %r4472, %p1069;
	ld.shared.u64 	%rd75, [m_Local_$_1];
	and.b32  	%r4473, %r162, 12;
	setp.eq.s32 	%p1070, %r4473, 0;
	mov.u32 	%r12963, %r162;
	@%p1070 bra 	$L__BB9_262;
	shr.s32 	%r4474, %r162, 31;
	shr.u32 	%r4475, %r4474, 28;
	add.s32 	%r4476, %r162, %r4475;
	and.b32  	%r4477, %r4476, -16;
	add.s32 	%r12963, %r4477, 16;
$L__BB9_262:
	cvt.s64.s32 	%rd2128, %r12963;
	atom.add.u64 	%rd2129, [%rd1], %rd2128;
	cvt.s64.s32 	%rd2130, %r162;
	add.s64 	%rd2131, %rd2130, %rd2129;
	add.s64 	%rd2132, %rd2131, 8;
	setp.lt.u64 	%p1071, %rd2132, %rd75;
	shr.u64 	%rd2133, %rd2129, 4;
	cvt.u32.u64 	%r4478, %rd2133;
	selp.b32 	%r165, %r4478, -1, %p1071;
	setp.ne.s32 	%p1072, %r165, -1;
	@%p1072 bra 	$L__BB9_264;
	mov.b32 	%r4536, 21352;
	st.u32 	[%rd1685], %r4536;
	bra.uni 	$L__BB9_303;
$L__BB9_264:
	ld.shared.u64 	%rd2134, [m_Local_$_0];
	mul.wide.s32 	%rd76, %r165, 16;
	add.s64 	%rd2135, %rd2134, %rd76;
	mov.b16 	%rs241, 0;
	st.u8 	[%rd2135], %rs241;
	st.u8 	[%rd2135+1], %rs241;
	mov.b32 	%r4479, 4335;
	st.u32 	[%rd2135+4], %r4479;
	mov.b16 	%rs242, 1;
	st.u8 	[%rd2135+3], %rs242;
	st.u32 	[%rd2135+8], %r162;
	st.u32 	[%rd2135+12], %r161;
	setp.lt.s32 	%p1073, %r161, 1;
	@%p1073 bra 	$L__BB9_303;
	setp.eq.s32 	%p1074, %r161, 1;
	mov.b32 	%r184, 0;
	@%p1074 bra 	$L__BB9_291;
	and.b32  	%r184, %r161, 2147483646;
	neg.s32 	%r12965, %r184;
	mov.b32 	%r12964, 0;
	mov.u32 	%r12966, %r12964;
$L__BB9_267:
	ld.shared.u64 	%rd2136, [m_Local_$_0];
	add.s64 	%rd77, %rd2136, %rd76;
	ld.u32 	%r170, [%rd77+12];
	setp.lt.s32 	%p1075, %r12966, %r170;
	@%p1075 bra 	$L__BB9_278;
	ld.shared.u64 	%rd2137, [m_Local_$_1];
	atom.add.u64 	%rd2138, [%rd1], 48;
	add.s64 	%rd2139, %rd2138, 56;
	setp.lt.u64 	%p1076, %rd2139, %rd2137;
	shr.u64 	%rd78, %rd2138, 4;
	cvt.u32.u64 	%r12967, %rd78;
	setp.ne.s32 	%p1077, %r12967, -1;
	and.pred  	%p1078, %p1076, %p1077;
	@%p1078 bra 	$L__BB9_270;
	mov.b32 	%r4489, 21106;
	st.u32 	[%rd1685], %r4489;
	mov.b32 	%r12967, -1;
	mov.pred 	%p6271, 0;
	bra.uni 	$L__BB9_271;
$L__BB9_270:
	ld.shared.u64 	%rd2140, [m_Local_$_0];
	shl.b64 	%rd2141, %rd78, 32;
	shr.s64 	%rd2142, %rd2141, 28;
	add.s64 	%rd2143, %rd2140, %rd2142;
	mov.b16 	%rs243, 0;
	st.u8 	[%rd2143], %rs243;
	st.u8 	[%rd2143+1], %rs243;
	mov.b32 	%r4483, 3608;
	st.u32 	[%rd2143+4], %r4483;
	mov.b16 	%rs244, 1;
	st.u8 	[%rd2143+3], %rs244;
	mov.b32 	%r4484, 48;
	st.u32 	[%rd2143+8], %r4484;
	mov.b32 	%r4485, -1;
	st.u32 	[%rd2143+16], %r4485;
	ld.shared.u64 	%rd2144, [m_Local_$_0];
	add.s64 	%rd2145, %rd2144, %rd2142;
	mov.b32 	%r4486, 0;
	st.u32 	[%rd2145+32], %r4486;
	ld.shared.u64 	%rd2146, [m_Local_$_0];
	add.s64 	%rd2147, %rd2146, %rd2142;
	st.u32 	[%rd2147+36], %r4486;
	ld.shared.u64 	%rd2148, [m_Local_$_0];
	add.s64 	%rd2149, %rd2148, %rd2142;
	st.u32 	[%rd2149+40], %r4486;
	ld.u32 	%r4487, [%rd1685];
	setp.eq.s32 	%p6271, %r4487, 0;
$L__BB9_271:
	mov.b32 	%r12968, 0;
	not.pred 	%p1080, %p6271;
	@%p1080 bra 	$L__BB9_277;
	setp.ne.s32 	%p1081, %r12967, -1;
	@%p1081 bra 	$L__BB9_274;
	mov.b32 	%r4497, 21352;
	st.u32 	[%rd1685], %r4497;
	bra.uni 	$L__BB9_277;
$L__BB9_274:
	ld.shared.u64 	%rd2150, [m_Local_$_0];
	mul.wide.s32 	%rd79, %r12967, 16;
	add.s64 	%rd2151, %rd2150, %rd79;
	st.u32 	[%rd2151+40], %r170;
	ld.u32 	%r4492, [%rd1685];
	setp.ne.s32 	%p1082, %r4492, 0;
	@%p1082 bra 	$L__BB9_277;
	ld.shared.u64 	%rd2152, [m_Local_$_0];
	add.s64 	%rd2153, %rd2152, %rd79;
	st.u32 	[%rd2153+36], %r12966;
	ld.u32 	%r4494, [%rd1685];
	setp.ne.s32 	%p1083, %r4494, 0;
	@%p1083 bra 	$L__BB9_277;
	ld.shared.u64 	%rd2154, [m_Local_$_0];
	add.s64 	%rd2155, %rd2154, %rd79;
	st.u32 	[%rd2155+32], %r165;
	ld.u32 	%r4495, [%rd1685];
	setp.eq.s32 	%p1084, %r4495, 0;
	selp.b32 	%r12968, %r12967, 0, %p1084;
$L__BB9_277:
	st.u32 	[%rd1685], %r12968;
	bra.uni 	$L__BB9_279;
$L__BB9_278:
	cvt.u64.u32 	%rd2156, %r12964;
	add.s64 	%rd2157, %rd77, %rd2156;
	mov.b32 	%r4498, 0;
	st.u32 	[%rd2157+32], %r4498;
	mov.b16 	%rs245, 0;
	st.u8 	[%rd2157+32], %rs245;
$L__BB9_279:
	ld.shared.u64 	%rd2158, [m_Local_$_0];
	add.s64 	%rd80, %rd2158, %rd76;
	ld.u32 	%r175, [%rd80+12];
	add.s32 	%r4499, %r12966, 1;
	setp.lt.s32 	%p1085, %r4499, %r175;
	@%p1085 bra 	$L__BB9_289;
	ld.shared.u64 	%rd2159, [m_Local_$_1];
	atom.add.u64 	%rd2160, [%rd1], 48;
	add.s64 	%rd2161, %rd2160, 56;
	setp.ge.u64 	%p1086, %rd2161, %rd2159;
	shr.u64 	%rd81, %rd2160, 4;
	cvt.u32.u64 	%r12969, %rd81;
	setp.eq.s32 	%p1087, %r12969, -1;
	or.pred  	%p1088, %p1086, %p1087;
	@%p1088 bra 	$L__BB9_282;
	ld.shared.u64 	%rd2162, [m_Local_$_0];
	shl.b64 	%rd2163, %rd81, 32;
	shr.s64 	%rd2164, %rd2163, 28;
	add.s64 	%rd2165, %rd2162, %rd2164;
	mov.b16 	%rs246, 0;
	st.u8 	[%rd2165], %rs246;
	st.u8 	[%rd2165+1], %rs246;
	mov.b32 	%r4500, 3608;
	st.u32 	[%rd2165+4], %r4500;
	mov.b16 	%rs247, 1;
	st.u8 	[%rd2165+3], %rs247;
	mov.b32 	%r4501, 48;
	st.u32 	[%rd2165+8], %r4501;
	mov.b32 	%r4502, -1;
	st.u32 	[%rd2165+16], %r4502;
	ld.shared.u64 	%rd2166, [m_Local_$_0];
	add.s64 	%rd2167, %rd2166, %rd2164;
	mov.b32 	%r4503, 0;
	st.u32 	[%rd2167+32], %r4503;
	ld.shared.u64 	%rd2168, [m_Local_$_0];
	add.s64 	%rd2169, %rd2168, %rd2164;
	st.u32 	[%rd2169+36], %r4503;
	ld.shared.u64 	%rd2170, [m_Local_$_0];
	add.s64 	%rd2171, %rd2170, %rd2164;
	st.u32 	[%rd2171+40], %r4503;
	ld.u32 	%r4504, [%rd1685];
	setp.eq.s32 	%p6272, %r4504, 0;
	bra.uni 	$L__BB9_283;
$L__BB9_282:
	mov.b32 	%r4506, 21106;
	st.u32 	[%rd1685], %r4506;
	mov.b32 	%r12969, -1;
	mov.pred 	%p6272, 0;
$L__BB9_283:
	mov.b32 	%r12970, 0;
	not.pred 	%p1090, %p6272;
	@%p1090 bra 	$L__BB9_288;
	setp.eq.s32 	%p1091, %r12969, -1;
	@%p1091 bra 	$L__BB9_6362;
	ld.shared.u64 	%rd2172, [m_Local_$_0];
	mul.wide.s32 	%rd82, %r12969, 16;
	add.s64 	%rd2173, %rd2172, %rd82;
	st.u32 	[%rd2173+40], %r175;
	ld.u32 	%r4509, [%rd1685];
	setp.eq.s32 	%p1092, %r4509, 0;
	@%p1092 bra 	$L__BB9_286;
	bra.uni 	$L__BB9_288;
$L__BB9_286:
	ld.shared.u64 	%rd2174, [m_Local_$_0];
	add.s64 	%rd2175, %rd2174, %rd82;
	st.u32 	[%rd2175+36], %r4499;
	ld.u32 	%r4512, [%rd1685];
	setp.ne.s32 	%p1093, %r4512, 0;
	@%p1093 bra 	$L__BB9_288;
	ld.shared.u64 	%rd2176, [m_Local_$_0];
	add.s64 	%rd2177, %rd2176, %rd82;
	st.u32 	[%rd2177+32], %r165;
	ld.u32 	%r4513, [%rd1685];
	setp.eq.s32 	%p1094, %r4513, 0;
	selp.b32 	%r12970, %r12969, 0, %p1094;
$L__BB9_288:
	st.u32 	[%rd1685], %r12970;
	bra.uni 	$L__BB9_290;
$L__BB9_289:
	add.s32 	%r4516, %r12964, 4;
	cvt.u64.u32 	%rd2178, %r4516;
	add.s64 	%rd2179, %rd80, %rd2178;
	mov.b32 	%r4517, 0;
	st.u32 	[%rd2179+32], %r4517;
	mov.b16 	%rs248, 0;
	st.u8 	[%rd2179+32], %rs248;
$L__BB9_290:
	add.s32 	%r12966, %r12966, 2;
	add.s32 	%r12965, %r12965, 2;
	add.s32 	%r12964, %r12964, 8;
	setp.ne.s32 	%p1095, %r12965, 0;
	@%p1095 bra 	$L__BB9_267;
$L__BB9_291:
	and.b32  	%r4518, %r161, 1;
	setp.eq.b32 	%p1096, %r4518, 1;
	not.pred 	%p1097, %p1096;
	@%p1097 bra 	$L__BB9_303;
	ld.shared.u64 	%rd2180, [m_Local_$_0];
	add.s64 	%rd83, %rd2180, %rd76;
	ld.u32 	%r185, [%rd83+12];
	setp.lt.s32 	%p1098, %r184, %r185;
	@%p1098 bra 	$L__BB9_302;
	ld.shared.u64 	%rd2181, [m_Local_$_1];
	atom.add.u64 	%rd2182, [%rd1], 48;
	add.s64 	%rd2183, %rd2182, 56;
	setp.ge.u64 	%p1099, %rd2183, %rd2181;
	shr.u64 	%rd84, %rd2182, 4;
	cvt.u32.u64 	%r12972, %rd84;
	setp.eq.s32 	%p1100, %r12972, -1;
	or.pred  	%p1101, %p1099, %p1100;
	@%p1101 bra 	$L__BB9_295;
	ld.shared.u64 	%rd2184, [m_Local_$_0];
	shl.b64 	%rd2185, %rd84, 32;
	shr.s64 	%rd2186, %rd2185, 28;
	add.s64 	%rd2187, %rd2184, %rd2186;
	mov.b16 	%rs249, 0;
	st.u8 	[%rd2187], %rs249;
	st.u8 	[%rd2187+1], %rs249;
	mov.b32 	%r4519, 3608;
	st.u32 	[%rd2187+4], %r4519;
	mov.b16 	%rs250, 1;
	st.u8 	[%rd2187+3], %rs250;
	mov.b32 	%r4520, 48;
	st.u32 	[%rd2187+8], %r4520;
	mov.b32 	%r4521, -1;
	st.u32 	[%rd2187+16], %r4521;
	ld.shared.u64 	%rd2188, [m_Local_$_0];
	add.s64 	%rd2189, %rd2188, %rd2186;
	mov.b32 	%r4522, 0;
	st.u32 	[%rd2189+32], %r4522;
	ld.shared.u64 	%rd2190, [m_Local_$_0];
	add.s64 	%rd2191, %rd2190, %rd2186;
	st.u32 	[%rd2191+36], %r4522;
	ld.shared.u64 	%rd2192, [m_Local_$_0];
	add.s64 	%rd2193, %rd2192, %rd2186;
	st.u32 	[%rd2193+40], %r4522;
	ld.u32 	%r4523, [%rd1685];
	setp.eq.s32 	%p6273, %r4523, 0;
	bra.uni 	$L__BB9_296;
$L__BB9_295:
	mov.b32 	%r4525, 21106;
	st.u32 	[%rd1685], %r4525;
	mov.b32 	%r12972, -1;
	mov.pred 	%p6273, 0;
$L__BB9_296:
	mov.b32 	%r12973, 0;
	not.pred 	%p1103, %p6273;
	@%p1103 bra 	$L__BB9_301;
	setp.eq.s32 	%p1104, %r12972, -1;
	@%p1104 bra 	$L__BB9_6363;
	ld.shared.u64 	%rd2194, [m_Local_$_0];
	mul.wide.s32 	%rd85, %r12972, 16;
	add.s64 	%rd2195, %rd2194, %rd85;
	st.u32 	[%rd2195+40], %r185;
	ld.u32 	%r4528, [%rd1685];
	setp.eq.s32 	%p1105, %r4528, 0;
	@%p1105 bra 	$L__BB9_299;
	bra.uni 	$L__BB9_301;
$L__BB9_299:
	ld.shared.u64 	%rd2196, [m_Local_$_0];
	add.s64 	%rd2197, %rd2196, %rd85;
	st.u32 	[%rd2197+36], %r184;
	ld.u32 	%r4530, [%rd1685];
	setp.ne.s32 	%p1106, %r4530, 0;
	@%p1106 bra 	$L__BB9_301;
	ld.shared.u64 	%rd2198, [m_Local_$_0];
	add.s64 	%rd2199, %rd2198, %rd85;
	st.u32 	[%rd2199+32], %r165;
	ld.u32 	%r4531, [%rd1685];
	setp.eq.s32 	%p1107, %r4531, 0;
	selp.b32 	%r12973, %r12972, 0, %p1107;
$L__BB9_301:
	st.u32 	[%rd1685], %r12973;
	bra.uni 	$L__BB9_303;
$L__BB9_302:
	shl.b32 	%r4534, %r184, 2;
	cvt.u64.u32 	%rd2200, %r4534;
	add.s64 	%rd2201, %rd83, %rd2200;
	mov.b32 	%r4535, 0;
	st.u32 	[%rd2201+32], %r4535;
	mov.b16 	%rs251, 0;
	st.u8 	[%rd2201+32], %rs251;
$L__BB9_303:
	setp.lt.s32 	%p1108, %r161, 1;
	@%p1108 bra 	$L__BB9_334;
	mul.wide.s32 	%rd86, %r165, 16;
	neg.s32 	%r12975, %r161;
	mov.b32 	%r12974, 0;
	mov.u32 	%r12976, %r12974;
$L__BB9_305:
	setp.ne.s32 	%p1109, %r95, -1;
	@%p1109 bra 	$L__BB9_307;
	mov.b32 	%r4553, 21352;
	st.u32 	[%rd1685], %r4553;
	mov.b16 	%rs1549, 0;
	bra.uni 	$L__BB9_319;
$L__BB9_307:
	ld.shared.u64 	%rd2202, [m_Local_$_0];
	add.s64 	%rd87, %rd2202, %rd74;
	ld.u32 	%r194, [%rd87+12];
	setp.lt.s32 	%p1110, %r12976, %r194;
	@%p1110 bra 	$L__BB9_318;
	ld.shared.u64 	%rd2203, [m_Local_$_1];
	atom.add.u64 	%rd2204, [%rd1], 48;
	add.s64 	%rd2205, %rd2204, 56;
	setp.lt.u64 	%p1111, %rd2205, %rd2203;
	shr.u64 	%rd88, %rd2204, 4;
	cvt.u32.u64 	%r12977, %rd88;
	setp.ne.s32 	%p1112, %r12977, -1;
	and.pred  	%p1113, %p1111, %p1112;
	@%p1113 bra 	$L__BB9_310;
	mov.b32 	%r4544, 21106;
	st.u32 	[%rd1685], %r4544;
	mov.b32 	%r12977, -1;
	mov.pred 	%p6274, 0;
	bra.uni 	$L__BB9_311;
$L__BB9_310:
	ld.shared.u64 	%rd2206, [m_Local_$_0];
	shl.b64 	%rd2207, %rd88, 32;
	shr.s64 	%rd2208, %rd2207, 28;
	add.s64 	%rd2209, %rd2206, %rd2208;
	mov.b16 	%rs252, 0;
	st.u8 	[%rd2209], %rs252;
	st.u8 	[%rd2209+1], %rs252;
	mov.b32 	%r4538, 3608;
	st.u32 	[%rd2209+4], %r4538;
	mov.b16 	%rs253, 1;
	st.u8 	[%rd2209+3], %rs253;
	mov.b32 	%r4539, 48;
	st.u32 	[%rd2209+8], %r4539;
	mov.b32 	%r4540, -1;
	st.u32 	[%rd2209+16], %r4540;
	ld.shared.u64 	%rd2210, [m_Local_$_0];
	add.s64 	%rd2211, %rd2210, %rd2208;
	mov.b32 	%r4541, 0;
	st.u32 	[%rd2211+32], %r4541;
	ld.shared.u64 	%rd2212, [m_Local_$_0];
	add.s64 	%rd2213, %rd2212, %rd2208;
	st.u32 	[%rd2213+36], %r4541;
	ld.shared.u64 	%rd2214, [m_Local_$_0];
	add.s64 	%rd2215, %rd2214, %rd2208;
	st.u32 	[%rd2215+40], %r4541;
	ld.u32 	%r4542, [%rd1685];
	setp.eq.s32 	%p6274, %r4542, 0;
$L__BB9_311:
	mov.b32 	%r12978, 0;
	not.pred 	%p1115, %p6274;
	@%p1115 bra 	$L__BB9_317;
	setp.ne.s32 	%p1116, %r12977, -1;
	@%p1116 bra 	$L__BB9_314;
	mov.b32 	%r4552, 21352;
	st.u32 	[%rd1685], %r4552;
	bra.uni 	$L__BB9_317;
$L__BB9_314:
	ld.shared.u64 	%rd2216, [m_Local_$_0];
	mul.wide.s32 	%rd89, %r12977, 16;
	add.s64 	%rd2217, %rd2216, %rd89;
	st.u32 	[%rd2217+40], %r194;
	ld.u32 	%r4547, [%rd1685];
	setp.ne.s32 	%p1117, %r4547, 0;
	@%p1117 bra 	$L__BB9_317;
	ld.shared.u64 	%rd2218, [m_Local_$_0];
	add.s64 	%rd2219, %rd2218, %rd89;
	st.u32 	[%rd2219+36], %r12976;
	ld.u32 	%r4549, [%rd1685];
	setp.ne.s32 	%p1118, %r4549, 0;
	@%p1118 bra 	$L__BB9_317;
	ld.shared.u64 	%rd2220, [m_Local_$_0];
	add.s64 	%rd2221, %rd2220, %rd89;
	st.u32 	[%rd2221+32], %r95;
	ld.u32 	%r4550, [%rd1685];
	setp.eq.s32 	%p1119, %r4550, 0;
	selp.b32 	%r12978, %r12977, 0, %p1119;
$L__BB9_317:
	st.u32 	[%rd1685], %r12978;
	mov.b16 	%rs1549, 0;
	bra.uni 	$L__BB9_319;
$L__BB9_318:
	cvt.u64.u32 	%rd2222, %r12974;
	add.s64 	%rd2223, %rd87, %rd2222;
	ld.u8 	%rs1549, [%rd2223+32];
$L__BB9_319:
	setp.ne.s32 	%p1120, %r165, -1;
	@%p1120 bra 	$L__BB9_321;
	mov.b32 	%r4570, 21352;
	st.u32 	[%rd1685], %r4570;
	bra.uni 	$L__BB9_333;
$L__BB9_321:
	ld.shared.u64 	%rd2224, [m_Local_$_0];
	add.s64 	%rd90, %rd2224, %rd86;
	ld.u32 	%r199, [%rd90+12];
	setp.lt.s32 	%p1121, %r12976, %r199;
	@%p1121 bra 	$L__BB9_332;
	ld.shared.u64 	%rd2225, [m_Local_$_1];
	atom.add.u64 	%rd2226, [%rd1], 48;
	add.s64 	%rd2227, %rd2226, 56;
	setp.lt.u64 	%p1122, %rd2227, %rd2225;
	shr.u64 	%rd91, %rd2226, 4;
	cvt.u32.u64 	%r12979, %rd91;
	setp.ne.s32 	%p1123, %r12979, -1;
	and.pred  	%p1124, %p1122, %p1123;
	@%p1124 bra 	$L__BB9_324;
	mov.b32 	%r4560, 21106;
	st.u32 	[%rd1685], %r4560;
	mov.b32 	%r12979, -1;
	mov.pred 	%p6275, 0;
	bra.uni 	$L__BB9_325;
$L__BB9_324:
	ld.shared.u64 	%rd2228, [m_Local_$_0];
	shl.b64 	%rd2229, %rd91, 32;
	shr.s64 	%rd2230, %rd2229, 28;
	add.s64 	%rd2231, %rd2228, %rd2230;
	mov.b16 	%rs256, 0;
	st.u8 	[%rd2231], %rs256;
	st.u8 	[%rd2231+1], %rs256;
	mov.b32 	%r4554, 3608;
	st.u32 	[%rd2231+4], %r4554;
	mov.b16 	%rs257, 1;
	st.u8 	[%rd2231+3], %rs257;
	mov.b32 	%r4555, 48;
	st.u32 	[%rd2231+8], %r4555;
	mov.b32 	%r4556, -1;
	st.u32 	[%rd2231+16], %r4556;
	ld.shared.u64 	%rd2232, [m_Local_$_0];
	add.s64 	%rd2233, %rd2232, %rd2230;
	mov.b32 	%r4557, 0;
	st.u32 	[%rd2233+32], %r4557;
	ld.shared.u64 	%rd2234, [m_Local_$_0];
	add.s64 	%rd2235, %rd2234, %rd2230;
	st.u32 	[%rd2235+36], %r4557;
	ld.shared.u64 	%rd2236, [m_Local_$_0];
	add.s64 	%rd2237, %rd2236, %rd2230;
	st.u32 	[%rd2237+40], %r4557;
	ld.u32 	%r4558, [%rd1685];
	setp.eq.s32 	%p6275, %r4558, 0;
$L__BB9_325:
	mov.b32 	%r12980, 0;
	not.pred 	%p1126, %p6275;
	@%p1126 bra 	$L__BB9_331;
	setp.ne.s32 	%p1127, %r12979, -1;
	@%p1127 bra 	$L__BB9_328;
	mov.b32 	%r4568, 21352;
	st.u32 	[%rd1685], %r4568;
	bra.uni 	$L__BB9_331;
$L__BB9_328:
	ld.shared.u64 	%rd2238, [m_Local_$_0];
	mul.wide.s32 	%rd92, %r12979, 16;
	add.s64 	%rd2239, %rd2238, %rd92;
	st.u32 	[%rd2239+40], %r199;
	ld.u32 	%r4563, [%rd1685];
	setp.ne.s32 	%p1128, %r4563, 0;
	@%p1128 bra 	$L__BB9_331;
	ld.shared.u64 	%rd2240, [m_Local_$_0];
	add.s64 	%rd2241, %rd2240, %rd92;
	st.u32 	[%rd2241+36], %r12976;
	ld.u32 	%r4565, [%rd1685];
	setp.ne.s32 	%p1129, %r4565, 0;
	@%p1129 bra 	$L__BB9_331;
	ld.shared.u64 	%rd2242, [m_Local_$_0];
	add.s64 	%rd2243, %rd2242, %rd92;
	st.u32 	[%rd2243+32], %r165;
	ld.u32 	%r4566, [%rd1685];
	setp.eq.s32 	%p1130, %r4566, 0;
	selp.b32 	%r12980, %r12979, 0, %p1130;
$L__BB9_331:
	st.u32 	[%rd1685], %r12980;
	bra.uni 	$L__BB9_333;
$L__BB9_332:
	cvt.u64.u32 	%rd2244, %r12974;
	add.s64 	%rd2245, %rd90, %rd2244;
	mov.b32 	%r4569, 0;
	st.u32 	[%rd2245+32], %r4569;
	st.u8 	[%rd2245+32], %rs1549;
$L__BB9_333:
	add.s32 	%r12976, %r12976, 1;
	add.s32 	%r12975, %r12975, 1;
	setp.ne.s32 	%p1131, %r12975, 0;
	add.s32 	%r12974, %r12974, 4;
	@%p1131 bra 	$L__BB9_305;
$L__BB9_334:
	ld.shared.u64 	%rd2246, [m_Local_$_0];
	add.s64 	%rd2247, %rd2246, %rd73;
	st.u32 	[%rd2247+32], %r165;
	ld.shared.u64 	%rd2248, [m_Local_$_0];
	add.s64 	%rd2249, %rd2248, %rd73;
	st.u32 	[%rd2249+40], %r161;
	ld.shared.u64 	%rd2250, [m_Local_$_0];
	add.s64 	%rd2251, %rd2250, %rd73;
	mov.b32 	%r4571, 0;
	st.u32 	[%rd2251+48], %r4571;
$L__BB9_335:
	ld.shared.u64 	%rd2252, [m_Local_$_1];
	atom.add.u64 	%rd2253, [%rd1], 48;
	add.s64 	%rd2254, %rd2253, 56;
	setp.lt.u64 	%p1132, %rd2254, %rd2252;
	shr.u64 	%rd93, %rd2253, 4;
	cvt.u32.u64 	%r12983, %rd93;
	setp.ne.s32 	%p1133, %r12983, -1;
	and.pred  	%p1134, %p1132, %p1133;
	@%p1134 bra 	$L__BB9_337;
	mov.b32 	%r4580, 21352;
	st.u32 	[%rd1685], %r4580;
	mov.b32 	%r12983, -1;
	mov.pred 	%p6276, 0;
	bra.uni 	$L__BB9_341;
$L__BB9_337:
	setp.ne.s32 	%p1135, %r160, -1;
	ld.shared.u64 	%rd2255, [m_Local_$_0];
	shl.b64 	%rd2256, %rd93, 32;
	shr.s64 	%rd94, %rd2256, 28;
	add.s64 	%rd2257, %rd2255, %rd94;
	mov.b16 	%rs258, 0;
	st.u8 	[%rd2257], %rs258;
	st.u8 	[%rd2257+1], %rs258;
	mov.b32 	%r4573, 16901;
	st.u32 	[%rd2257+4], %r4573;
	mov.b16 	%rs259, 1;
	st.u8 	[%rd2257+3], %rs259;
	mov.b32 	%r4574, 44;
	st.u32 	[%rd2257+8], %r4574;
	mov.b32 	%r4575, -1;
	st.u32 	[%rd2257+16], %r4575;
	@%p1135 bra 	$L__BB9_339;
	mov.b32 	%r4577, 21352;
	st.u32 	[%rd1685], %r4577;
	mov.b32 	%r12981, 0;
	ld.shared.u64 	%rd12008, [m_Local_$_0];
	mov.u32 	%r12982, %r12981;
	bra.uni 	$L__BB9_340;
$L__BB9_339:
	ld.shared.u64 	%rd12008, [m_Local_$_0];
	mul.wide.s32 	%rd2258, %r160, 16;
	add.s64 	%rd2259, %rd12008, %rd2258;
	ld.u32 	%r12981, [%rd2259+32];
	ld.u32 	%r12982, [%rd2259+40];
$L__BB9_340:
	add.s64 	%rd2260, %rd12008, %rd94;
	st.u32 	[%rd2260+32], %r12981;
	ld.shared.u64 	%rd2261, [m_Local_$_0];
	add.s64 	%rd2262, %rd2261, %rd94;
	st.u32 	[%rd2262+40], %r12982;
	ld.u32 	%r4578, [%rd1685];
	setp.eq.s32 	%p6276, %r4578, 0;
$L__BB9_341:
	not.pred 	%p1138, %p6276;
	@%p1138 bra 	$L__BB9_4864;
	setp.ne.s32 	%p1139, %r4108, -2147483648;
	@%p1139 bra 	$L__BB9_478;
	ld.shared.u64 	%rd2533, [m_Local_$_1];
	atom.add.u64 	%rd2534, [%rd1], 80;
	add.s64 	%rd2535, %rd2534, 88;
	setp.lt.u64 	%p1298, %rd2535, %rd2533;
	shr.u64 	%rd2536, %rd2534, 4;
	cvt.u32.u64 	%r4828, %rd2536;
	selp.b32 	%r213, %r4828, -1, %p1298;
	setp.ne.s32 	%p1299, %r213, -1;
	@%p1299 bra 	$L__BB9_348;
	mov.b32 	%r4865, 21352;
	st.u32 	[%rd1685], %r4865;
$L__BB9_345:
	mov.u64 	%rd2582, $str$14;
	add.s64 	%rd12010, %rd2582, 1;
	mul.wide.s32 	%rd107, %r213, 16;
	mov.b32 	%r12989, -10;
	mov.u64 	%rd12011, %rd107;
$L__BB9_346:
	setp.ne.s32 	%p1321, %r213, -1;
	add.s32 	%r229, %r12989, 11;
	add.s32 	%r230, %r12989, 10;
	@%p1321 bra 	$L__BB9_374;
	mov.b32 	%r4883, 21352;
	st.u32 	[%rd1685], %r4883;
	bra.uni 	$L__BB9_386;
$L__BB9_348:
	ld.shared.u64 	%rd2537, [m_Local_$_0];
	mul.wide.s32 	%rd98, %r213, 16;
	add.s64 	%rd2538, %rd2537, %rd98;
	mov.b16 	%rs296, 0;
	st.u8 	[%rd2538], %rs296;
	st.u8 	[%rd2538+1], %rs296;
	mov.b32 	%r4830, 4335;
	st.u32 	[%rd2538+4], %r4830;
	mov.b16 	%rs297, 1;
	st.u8 	[%rd2538+3], %rs297;
	mov.b32 	%r4831, 80;
	st.u32 	[%rd2538+8], %r4831;
	mov.b32 	%r4832, 11;
	st.u32 	[%rd2538+12], %r4832;
	mov.b32 	%r12984, -10;
	mov.u64 	%rd12009, %rd98;
$L__BB9_349:
	add.s32 	%r215, %r12984, 11;
	add.s32 	%r216, %r12984, 10;
	ld.shared.u64 	%rd100, [m_Local_$_0];
	add.s64 	%rd2539, %rd100, %rd98;
	ld.u32 	%r217, [%rd2539+12];
	setp.lt.s32 	%p1300, %r216, %r217;
	@%p1300 bra 	$L__BB9_360;
	ld.shared.u64 	%rd2540, [m_Local_$_1];
	atom.add.u64 	%rd2541, [%rd1], 48;
	add.s64 	%rd2542, %rd2541, 56;
	setp.lt.u64 	%p1301, %rd2542, %rd2540;
	shr.u64 	%rd101, %rd2541, 4;
	cvt.u32.u64 	%r12985, %rd101;
	setp.ne.s32 	%p1302, %r12985, -1;
	and.pred  	%p1303, %p1301, %p1302;
	@%p1303 bra 	$L__BB9_352;
	mov.b32 	%r4839, 21106;
	st.u32 	[%rd1685], %r4839;
	mov.b32 	%r12985, -1;
	mov.pred 	%p6277, 0;
	bra.uni 	$L__BB9_353;
$L__BB9_352:
	ld.shared.u64 	%rd2543, [m_Local_$_0];
	shl.b64 	%rd2544, %rd101, 32;
	shr.s64 	%rd2545, %rd2544, 28;
	add.s64 	%rd2546, %rd2543, %rd2545;
	mov.b16 	%rs298, 0;
	st.u8 	[%rd2546], %rs298;
	st.u8 	[%rd2546+1], %rs298;
	mov.b32 	%r4833, 3608;
	st.u32 	[%rd2546+4], %r4833;
	mov.b16 	%rs299, 1;
	st.u8 	[%rd2546+3], %rs299;
	mov.b32 	%r4834, 48;
	st.u32 	[%rd2546+8], %r4834;
	mov.b32 	%r4835, -1;
	st.u32 	[%rd2546+16], %r4835;
	ld.shared.u64 	%rd2547, [m_Local_$_0];
	add.s64 	%rd2548, %rd2547, %rd2545;
	mov.b32 	%r4836, 0;
	st.u32 	[%rd2548+32], %r4836;
	ld.shared.u64 	%rd2549, [m_Local_$_0];
	add.s64 	%rd2550, %rd2549, %rd2545;
	st.u32 	[%rd2550+36], %r4836;
	ld.shared.u64 	%rd2551, [m_Local_$_0];
	add.s64 	%rd2552, %rd2551, %rd2545;
	st.u32 	[%rd2552+40], %r4836;
	ld.u32 	%r4837, [%rd1685];
	setp.eq.s32 	%p6277, %r4837, 0;
$L__BB9_353:
	mov.b32 	%r12986, 0;
	not.pred 	%p1305, %p6277;
	@%p1305 bra 	$L__BB9_359;
	setp.ne.s32 	%p1306, %r12985, -1;
	@%p1306 bra 	$L__BB9_356;
	mov.b32 	%r4847, 21352;
	st.u32 	[%rd1685], %r4847;
	bra.uni 	$L__BB9_359;
$L__BB9_356:
	ld.shared.u64 	%rd2553, [m_Local_$_0];
	mul.wide.s32 	%rd102, %r12985, 16;
	add.s64 	%rd2554, %rd2553, %rd102;
	st.u32 	[%rd2554+40], %r217;
	ld.u32 	%r4842, [%rd1685];
	setp.ne.s32 	%p1307, %r4842, 0;
	@%p1307 bra 	$L__BB9_359;
	ld.shared.u64 	%rd2555, [m_Local_$_0];
	add.s64 	%rd2556, %rd2555, %rd102;
	st.u32 	[%rd2556+36], %r216;
	ld.u32 	%r4844, [%rd1685];
	setp.ne.s32 	%p1308, %r4844, 0;
	@%p1308 bra 	$L__BB9_359;
	ld.shared.u64 	%rd2557, [m_Local_$_0];
	add.s64 	%rd2558, %rd2557, %rd102;
	st.u32 	[%rd2558+32], %r213;
	ld.u32 	%r4845, [%rd1685];
	setp.eq.s32 	%p1309, %r4845, 0;
	selp.b32 	%r12986, %r12985, 0, %p1309;
$L__BB9_359:
	st.u32 	[%rd1685], %r12986;
	bra.uni 	$L__BB9_361;
$L__BB9_360:
	add.s64 	%rd2559, %rd100, %rd12009;
	mov.b32 	%r4848, 0;
	st.u32 	[%rd2559+32], %r4848;
	mov.b16 	%rs300, 0;
	st.u8 	[%rd2559+32], %rs300;
$L__BB9_361:
	setp.eq.s32 	%p1310, %r215, 11;
	@%p1310 bra 	$L__BB9_345;
	ld.shared.u64 	%rd103, [m_Local_$_0];
	add.s64 	%rd2560, %rd103, %rd98;
	ld.u32 	%r222, [%rd2560+12];
	setp.lt.s32 	%p1311, %r215, %r222;
	@%p1311 bra 	$L__BB9_372;
	ld.shared.u64 	%rd2561, [m_Local_$_1];
	atom.add.u64 	%rd2562, [%rd1], 48;
	add.s64 	%rd2563, %rd2562, 56;
	setp.ge.u64 	%p1312, %rd2563, %rd2561;
	shr.u64 	%rd104, %rd2562, 4;
	cvt.u32.u64 	%r12987, %rd104;
	setp.eq.s32 	%p1313, %r12987, -1;
	or.pred  	%p1314, %p1312, %p1313;
	@%p1314 bra 	$L__BB9_365;
	ld.shared.u64 	%rd2564, [m_Local_$_0];
	shl.b64 	%rd2565, %rd104, 32;
	shr.s64 	%rd2566, %rd2565, 28;
	add.s64 	%rd2567, %rd2564, %rd2566;
	mov.b16 	%rs301, 0;
	st.u8 	[%rd2567], %rs301;
	st.u8 	[%rd2567+1], %rs301;
	mov.b32 	%r4849, 3608;
	st.u32 	[%rd2567+4], %r4849;
	mov.b16 	%rs302, 1;
	st.u8 	[%rd2567+3], %rs302;
	mov.b32 	%r4850, 48;
	st.u32 	[%rd2567+8], %r4850;
	mov.b32 	%r4851, -1;
	st.u32 	[%rd2567+16], %r4851;
	ld.shared.u64 	%rd2568, [m_Local_$_0];
	add.s64 	%rd2569, %rd2568, %rd2566;
	mov.b32 	%r4852, 0;
	st.u32 	[%rd2569+32], %r4852;
	ld.shared.u64 	%rd2570, [m_Local_$_0];
	add.s64 	%rd2571, %rd2570, %rd2566;
	st.u32 	[%rd2571+36], %r4852;
	ld.shared.u64 	%rd2572, [m_Local_$_0];
	add.s64 	%rd2573, %rd2572, %rd2566;
	st.u32 	[%rd2573+40], %r4852;
	ld.u32 	%r4853, [%rd1685];
	setp.eq.s32 	%p6278, %r4853, 0;
	bra.uni 	$L__BB9_366;
$L__BB9_365:
	mov.b32 	%r4855, 21106;
	st.u32 	[%rd1685], %r4855;
	mov.b32 	%r12987, -1;
	mov.pred 	%p6278, 0;
$L__BB9_366:
	mov.b32 	%r12988, 0;
	not.pred 	%p1316, %p6278;
	@%p1316 bra 	$L__BB9_371;
	setp.eq.s32 	%p1317, %r12987, -1;
	@%p1317 bra 	$L__BB9_6364;
	ld.shared.u64 	%rd2574, [m_Local_$_0];
	mul.wide.s32 	%rd105, %r12987, 16;
	add.s64 	%rd2575, %rd2574, %rd105;
	st.u32 	[%rd2575+40], %r222;
	ld.u32 	%r4858, [%rd1685];
	setp.eq.s32 	%p1318, %r4858, 0;
	@%p1318 bra 	$L__BB9_369;
	bra.uni 	$L__BB9_371;
$L__BB9_369:
	ld.shared.u64 	%rd2576, [m_Local_$_0];
	add.s64 	%rd2577, %rd2576, %rd105;
	st.u32 	[%rd2577+36], %r215;
	ld.u32 	%r4860, [%rd1685];
	setp.ne.s32 	%p1319, %r4860, 0;
	@%p1319 bra 	$L__BB9_371;
	ld.shared.u64 	%rd2578, [m_Local_$_0];
	add.s64 	%rd2579, %rd2578, %rd105;
	st.u32 	[%rd2579+32], %r213;
	ld.u32 	%r4861, [%rd1685];
	setp.eq.s32 	%p1320, %r4861, 0;
	selp.b32 	%r12988, %r12987, 0, %p1320;
$L__BB9_371:
	st.u32 	[%rd1685], %r12988;
	bra.uni 	$L__BB9_373;
$L__BB9_372:
	add.s64 	%rd2580, %rd103, %rd12009;
	mov.b32 	%r4864, 0;
	st.u32 	[%rd2580+36], %r4864;
	mov.b16 	%rs303, 0;
	st.u8 	[%rd2580+36], %rs303;
$L__BB9_373:
	add.s64 	%rd12009, %rd12009, 8;
	add.s32 	%r12984, %r12984, 2;
	bra.uni 	$L__BB9_349;
$L__BB9_374:
	ld.shared.u64 	%rd110, [m_Local_$_0];
	add.s64 	%rd2583, %rd110, %rd107;
	ld.u32 	%r231, [%rd2583+12];
	setp.lt.s32 	%p1322, %r230, %r231;
	@%p1322 bra 	$L__BB9_385;
	ld.shared.u64 	%rd2584, [m_Local_$_1];
	atom.add.u64 	%rd2585, [%rd1], 48;
	add.s64 	%rd2586, %rd2585, 56;
	setp.lt.u64 	%p1323, %rd2586, %rd2584;
	shr.u64 	%rd111, %rd2585, 4;
	cvt.u32.u64 	%r12990, %rd111;
	setp.ne.s32 	%p1324, %r12990, -1;
	and.pred  	%p1325, %p1323, %p1324;
	@%p1325 bra 	$L__BB9_377;
	mov.b32 	%r4873, 21106;
	st.u32 	[%rd1685], %r4873;
	mov.b32 	%r12990, -1;
	mov.pred 	%p6279, 0;
	bra.uni 	$L__BB9_378;
$L__BB9_377:
	ld.shared.u64 	%rd2587, [m_Local_$_0];
	shl.b64 	%rd2588, %rd111, 32;
	shr.s64 	%rd2589, %rd2588, 28;
	add.s64 	%rd2590, %rd2587, %rd2589;
	mov.b16 	%rs304, 0;
	st.u8 	[%rd2590], %rs304;
	st.u8 	[%rd2590+1], %rs304;
	mov.b32 	%r4867, 3608;
	st.u32 	[%rd2590+4], %r4867;
	mov.b16 	%rs305, 1;
	st.u8 	[%rd2590+3], %rs305;
	mov.b32 	%r4868, 48;
	st.u32 	[%rd2590+8], %r4868;
	mov.b32 	%r4869, -1;
	st.u32 	[%rd2590+16], %r4869;
	ld.shared.u64 	%rd2591, [m_Local_$_0];
	add.s64 	%rd2592, %rd2591, %rd2589;
	mov.b32 	%r4870, 0;
	st.u32 	[%rd2592+32], %r4870;
	ld.shared.u64 	%rd2593, [m_Local_$_0];
	add.s64 	%rd2594, %rd2593, %rd2589;
	st.u32 	[%rd2594+36], %r4870;
	ld.shared.u64 	%rd2595, [m_Local_$_0];
	add.s64 	%rd2596, %rd2595, %rd2589;
	st.u32 	[%rd2596+40], %r4870;
	ld.u32 	%r4871, [%rd1685];
	setp.eq.s32 	%p6279, %r4871, 0;
$L__BB9_378:
	mov.b32 	%r12991, 0;
	not.pred 	%p1327, %p6279;
	@%p1327 bra 	$L__BB9_384;
	setp.ne.s32 	%p1328, %r12990, -1;
	@%p1328 bra 	$L__BB9_381;
	mov.b32 	%r4881, 21352;
	st.u32 	[%rd1685], %r4881;
	bra.uni 	$L__BB9_384;
$L__BB9_381:
	ld.shared.u64 	%rd2597, [m_Local_$_0];
	mul.wide.s32 	%rd112, %r12990, 16;
	add.s64 	%rd2598, %rd2597, %rd112;
	st.u32 	[%rd2598+40], %r231;
	ld.u32 	%r4876, [%rd1685];
	setp.ne.s32 	%p1329, %r4876, 0;
	@%p1329 bra 	$L__BB9_384;
	ld.shared.u64 	%rd2599, [m_Local_$_0];
	add.s64 	%rd2600, %rd2599, %rd112;
	st.u32 	[%rd2600+36], %r230;
	ld.u32 	%r4878, [%rd1685];
	setp.ne.s32 	%p1330, %r4878, 0;
	@%p1330 bra 	$L__BB9_384;
	ld.shared.u64 	%rd2601, [m_Local_$_0];
	add.s64 	%rd2602, %rd2601, %rd112;
	st.u32 	[%rd2602+32], %r213;
	ld.u32 	%r4879, [%rd1685];
	setp.eq.s32 	%p1331, %r4879, 0;
	selp.b32 	%r12991, %r12990, 0, %p1331;
$L__BB9_384:
	st.u32 	[%rd1685], %r12991;
	bra.uni 	$L__BB9_386;
$L__BB9_385:
	ld.global.nc.u8 	%rs306, [%rd12010+-1];
	cvt.u16.u8 	%rs307, %rs306;
	add.s64 	%rd2603, %rd110, %rd12011;
	mov.b32 	%r4882, 0;
	st.u32 	[%rd2603+32], %r4882;
	st.u8 	[%rd2603+32], %rs307;
$L__BB9_386:
	setp.eq.s32 	%p1332, %r229, 11;
	@%p1332 bra 	$L__BB9_401;
	setp.eq.s32 	%p1333, %r213, -1;
	@%p1333 bra 	$L__BB9_399;
	ld.shared.u64 	%rd113, [m_Local_$_0];
	add.s64 	%rd2604, %rd113, %rd107;
	ld.u32 	%r236, [%rd2604+12];
	setp.lt.s32 	%p1334, %r229, %r236;
	@%p1334 bra 	$L__BB9_398;
	ld.shared.u64 	%rd2605, [m_Local_$_1];
	atom.add.u64 	%rd2606, [%rd1], 48;
	add.s64 	%rd2607, %rd2606, 56;
	setp.ge.u64 	%p1335, %rd2607, %rd2605;
	shr.u64 	%rd114, %rd2606, 4;
	cvt.u32.u64 	%r12992, %rd114;
	setp.eq.s32 	%p1336, %r12992, -1;
	or.pred  	%p1337, %p1335, %p1336;
	@%p1337 bra 	$L__BB9_391;
	ld.shared.u64 	%rd2608, [m_Local_$_0];
	shl.b64 	%rd2609, %rd114, 32;
	shr.s64 	%rd2610, %rd2609, 28;
	add.s64 	%rd2611, %rd2608, %rd2610;
	mov.b16 	%rs308, 0;
	st.u8 	[%rd2611], %rs308;
	st.u8 	[%rd2611+1], %rs308;
	mov.b32 	%r4884, 3608;
	st.u32 	[%rd2611+4], %r4884;
	mov.b16 	%rs309, 1;
	st.u8 	[%rd2611+3], %rs309;
	mov.b32 	%r4885, 48;
	st.u32 	[%rd2611+8], %r4885;
	mov.b32 	%r4886, -1;
	st.u32 	[%rd2611+16], %r4886;
	ld.shared.u64 	%rd2612, [m_Local_$_0];
	add.s64 	%rd2613, %rd2612, %rd2610;
	mov.b32 	%r4887, 0;
	st.u32 	[%rd2613+32], %r4887;
	ld.shared.u64 	%rd2614, [m_Local_$_0];
	add.s64 	%rd2615, %rd2614, %rd2610;
	st.u32 	[%rd2615+36], %r4887;
	ld.shared.u64 	%rd2616, [m_Local_$_0];
	add.s64 	%rd2617, %rd2616, %rd2610;
	st.u32 	[%rd2617+40], %r4887;
	ld.u32 	%r4888, [%rd1685];
	setp.eq.s32 	%p6280, %r4888, 0;
	bra.uni 	$L__BB9_392;
$L__BB9_391:
	mov.b32 	%r4890, 21106;
	st.u32 	[%rd1685], %r4890;
	mov.b32 	%r12992, -1;
	mov.pred 	%p6280, 0;
$L__BB9_392:
	mov.b32 	%r12993, 0;
	not.pred 	%p1339, %p6280;
	@%p1339 bra 	$L__BB9_397;
	setp.eq.s32 	%p1340, %r12992, -1;
	@%p1340 bra 	$L__BB9_6365;
	ld.shared.u64 	%rd2618, [m_Local_$_0];
	mul.wide.s32 	%rd115, %r12992, 16;
	add.s64 	%rd2619, %rd2618, %rd115;
	st.u32 	[%rd2619+40], %r236;
	ld.u32 	%r4893, [%rd1685];
	setp.eq.s32 	%p1341, %r4893, 0;
	@%p1341 bra 	$L__BB9_395;
	bra.uni 	$L__BB9_397;
$L__BB9_395:
	ld.shared.u64 	%rd2620, [m_Local_$_0];
	add.s64 	%rd2621, %rd2620, %rd115;
	st.u32 	[%rd2621+36], %r229;
	ld.u32 	%r4895, [%rd1685];
	setp.ne.s32 	%p1342, %r4895, 0;
	@%p1342 bra 	$L__BB9_397;
	ld.shared.u64 	%rd2622, [m_Local_$_0];
	add.s64 	%rd2623, %rd2622, %rd115;
	st.u32 	[%rd2623+32], %r213;
	ld.u32 	%r4896, [%rd1685];
	setp.eq.s32 	%p1343, %r4896, 0;
	selp.b32 	%r12993, %r12992, 0, %p1343;
$L__BB9_397:
	st.u32 	[%rd1685], %r12993;
	bra.uni 	$L__BB9_400;
$L__BB9_398:
	ld.global.nc.u8 	%rs310, [%rd12010];
	cvt.u16.u8 	%rs311, %rs310;
	add.s64 	%rd2624, %rd113, %rd12011;
	mov.b32 	%r4899, 0;
	st.u32 	[%rd2624+36], %r4899;
	st.u8 	[%rd2624+36], %rs311;
	bra.uni 	$L__BB9_400;
$L__BB9_399:
	mov.b32 	%r4900, 21352;
	st.u32 	[%rd1685], %r4900;
$L__BB9_400:
	add.s64 	%rd12011, %rd12011, 8;
	add.s32 	%r12989, %r12989, 2;
	add.s64 	%rd12010, %rd12010, 2;
	bra.uni 	$L__BB9_346;
$L__BB9_401:
	ld.shared.u64 	%rd2625, [m_Local_$_1];
	atom.add.u64 	%rd2626, [%rd1], 48;
	add.s64 	%rd2627, %rd2626, 56;
	setp.lt.u64 	%p1344, %rd2627, %rd2625;
	shr.u64 	%rd2628, %rd2626, 4;
	cvt.u32.u64 	%r4901, %rd2628;
	selp.b32 	%r13054, %r4901, -1, %p1344;
	setp.ne.s32 	%p1345, %r13054, -1;
	@%p1345 bra 	$L__BB9_403;
	mov.b32 	%r5014, 21352;
	st.u32 	[%rd1685], %r5014;
	mov.b32 	%r13054, -1;
	bra.uni 	$L__BB9_652;
$L__BB9_403:
	ld.shared.u64 	%rd2629, [m_Local_$_0];
	mul.wide.s32 	%rd118, %r13054, 16;
	add.s64 	%rd2630, %rd2629, %rd118;
	mov.b16 	%rs312, 1;
	st.u8 	[%rd2630], %rs312;
	mov.b16 	%rs313, 0;
	st.u8 	[%rd2630+1], %rs313;
	mov.b32 	%r4902, 2906;
	st.u32 	[%rd2630+4], %r4902;
	st.u8 	[%rd2630+3], %rs312;
	mov.b32 	%r4903, 48;
	st.u32 	[%rd2630+8], %r4903;
	mov.b32 	%r4904, -1;
	st.u32 	[%rd2630+16], %r4904;
	ld.shared.u64 	%rd2631, [m_Local_$_0];
	add.s64 	%rd2632, %rd2631, %rd107;
	ld.u32 	%r243, [%rd2632+12];
	shl.b32 	%r4905, %r243, 2;
	add.s32 	%r4906, %r4905, 32;
	shr.s32 	%r4907, %r4906, 31;
	shr.u32 	%r4908, %r4907, 29;
	add.s32 	%r4909, %r4906, %r4908;
	and.b32  	%r4910, %r4909, -8;
	sub.s32 	%r4911, %r4906, %r4910;
	setp.eq.s32 	%p1346, %r4911, 0;
	sub.s32 	%r4912, %r4905, %r4911;
	add.s32 	%r4913, %r4912, 40;
	selp.b32 	%r244, %r4906, %r4913, %p1346;
	ld.shared.u64 	%rd119, [m_Local_$_1];
	and.b32  	%r4914, %r244, 12;
	setp.eq.s32 	%p1347, %r4914, 0;
	mov.u32 	%r12994, %r244;
	@%p1347 bra 	$L__BB9_405;
	shr.s32 	%r4915, %r244, 31;
	shr.u32 	%r4916, %r4915, 28;
	add.s32 	%r4917, %r244, %r4916;
	and.b32  	%r4918, %r4917, -16;
	add.s32 	%r12994, %r4918, 16;
$L__BB9_405:
	cvt.s64.s32 	%rd2633, %r12994;
	atom.add.u64 	%rd2634, [%rd1], %rd2633;
	cvt.s64.s32 	%rd2635, %r244;
	add.s64 	%rd2636, %rd2635, %rd2634;
	add.s64 	%rd2637, %rd2636, 8;
	setp.lt.u64 	%p1348, %rd2637, %rd119;
	shr.u64 	%rd2638, %rd2634, 4;
	cvt.u32.u64 	%r4919, %rd2638;
	selp.b32 	%r247, %r4919, -1, %p1348;
	setp.ne.s32 	%p1349, %r247, -1;
	@%p1349 bra 	$L__BB9_407;
	mov.b32 	%r4977, 21352;
	st.u32 	[%rd1685], %r4977;
	bra.uni 	$L__BB9_446;
$L__BB9_407:
	ld.shared.u64 	%rd2639, [m_Local_$_0];
	mul.wide.s32 	%rd120, %r247, 16;
	add.s64 	%rd2640, %rd2639, %rd120;
	mov.b16 	%rs314, 0;
	st.u8 	[%rd2640], %rs314;
	st.u8 	[%rd2640+1], %rs314;
	mov.b32 	%r4920, 4335;
	st.u32 	[%rd2640+4], %r4920;
	mov.b16 	%rs315, 1;
	st.u8 	[%rd2640+3], %rs315;
	st.u32 	[%rd2640+8], %r244;
	st.u32 	[%rd2640+12], %r243;
	setp.lt.s32 	%p1350, %r243, 1;
	@%p1350 bra 	$L__BB9_446;
	setp.eq.s32 	%p1351, %r243, 1;
	mov.b32 	%r266, 0;
	@%p1351 bra 	$L__BB9_434;
	and.b32  	%r266, %r243, 2147483646;
	neg.s32 	%r12996, %r266;
	mov.b32 	%r12995, 0;
	mov.u32 	%r12997, %r12995;
$L__BB9_410:
	ld.shared.u64 	%rd2641, [m_Local_$_0];
	add.s64 	%rd121, %rd2641, %rd120;
	ld.u32 	%r252, [%rd121+12];
	setp.lt.s32 	%p1352, %r12997, %r252;
	@%p1352 bra 	$L__BB9_421;
	ld.shared.u64 	%rd2642, [m_Local_$_1];
	atom.add.u64 	%rd2643, [%rd1], 48;
	add.s64 	%rd2644, %rd2643, 56;
	setp.lt.u64 	%p1353, %rd2644, %rd2642;
	shr.u64 	%rd122, %rd2643, 4;
	cvt.u32.u64 	%r12998, %rd122;
	setp.ne.s32 	%p1354, %r12998, -1;
	and.pred  	%p1355, %p1353, %p1354;
	@%p1355 bra 	$L__BB9_413;
	mov.b32 	%r4930, 21106;
	st.u32 	[%rd1685], %r4930;
	mov.b32 	%r12998, -1;
	mov.pred 	%p6281, 0;
	bra.uni 	$L__BB9_414;
$L__BB9_413:
	ld.shared.u64 	%rd2645, [m_Local_$_0];
	shl.b64 	%rd2646, %rd122, 32;
	shr.s64 	%rd2647, %rd2646, 28;
	add.s64 	%rd2648, %rd2645, %rd2647;
	mov.b16 	%rs316, 0;
	st.u8 	[%rd2648], %rs316;
	st.u8 	[%rd2648+1], %rs316;
	mov.b32 	%r4924, 3608;
	st.u32 	[%rd2648+4], %r4924;
	mov.b16 	%rs317, 1;
	st.u8 	[%rd2648+3], %rs317;
	mov.b32 	%r4925, 48;
	st.u32 	[%rd2648+8], %r4925;
	mov.b32 	%r4926, -1;
	st.u32 	[%rd2648+16], %r4926;
	ld.shared.u64 	%rd2649, [m_Local_$_0];
	add.s64 	%rd2650, %rd2649, %rd2647;
	mov.b32 	%r4927, 0;
	st.u32 	[%rd2650+32], %r4927;
	ld.shared.u64 	%rd2651, [m_Local_$_0];
	add.s64 	%rd2652, %rd2651, %rd2647;
	st.u32 	[%rd2652+36], %r4927;
	ld.shared.u64 	%rd2653, [m_Local_$_0];
	add.s64 	%rd2654, %rd2653, %rd2647;
	st.u32 	[%rd2654+40], %r4927;
	ld.u32 	%r4928, [%rd1685];
	setp.eq.s32 	%p6281, %r4928, 0;
$L__BB9_414:
	mov.b32 	%r12999, 0;
	not.pred 	%p1357, %p6281;
	@%p1357 bra 	$L__BB9_420;
	setp.ne.s32 	%p1358, %r12998, -1;
	@%p1358 bra 	$L__BB9_417;
	mov.b32 	%r4938, 21352;
	st.u32 	[%rd1685], %r4938;
	bra.uni 	$L__BB9_420;
$L__BB9_417:
	ld.shared.u64 	%rd2655, [m_Local_$_0];
	mul.wide.s32 	%rd123, %r12998, 16;
	add.s64 	%rd2656, %rd2655, %rd123;
	st.u32 	[%rd2656+40], %r252;
	ld.u32 	%r4933, [%rd1685];
	setp.ne.s32 	%p1359, %r4933, 0;
	@%p1359 bra 	$L__BB9_420;
	ld.shared.u64 	%rd2657, [m_Local_$_0];
	add.s64 	%rd2658, %rd2657, %rd123;
	st.u32 	[%rd2658+36], %r12997;
	ld.u32 	%r4935, [%rd1685];
	setp.ne.s32 	%p1360, %r4935, 0;
	@%p1360 bra 	$L__BB9_420;
	ld.shared.u64 	%rd2659, [m_Local_$_0];
	add.s64 	%rd2660, %rd2659, %rd123;
	st.u32 	[%rd2660+32], %r247;
	ld.u32 	%r4936, [%rd1685];
	setp.eq.s32 	%p1361, %r4936, 0;
	selp.b32 	%r12999, %r12998, 0, %p1361;
$L__BB9_420:
	st.u32 	[%rd1685], %r12999;
	bra.uni 	$L__BB9_422;
$L__BB9_421:
	cvt.u64.u32 	%rd2661, %r12995;
	add.s64 	%rd2662, %rd121, %rd2661;
	mov.b32 	%r4939, 0;
	st.u32 	[%rd2662+32], %r4939;
	mov.b16 	%rs318, 0;
	st.u8 	[%rd2662+32], %rs318;
$L__BB9_422:
	ld.shared.u64 	%rd2663, [m_Local_$_0];
	add.s64 	%rd124, %rd2663, %rd120;
	ld.u32 	%r257, [%rd124+12];
	add.s32 	%r4940, %r12997, 1;
	setp.lt.s32 	%p1362, %r4940, %r257;
	@%p1362 bra 	$L__BB9_432;
	ld.shared.u64 	%rd2664, [m_Local_$_1];
	atom.add.u64 	%rd2665, [%rd1], 48;
	add.s64 	%rd2666, %rd2665, 56;
	setp.ge.u64 	%p1363, %rd2666, %rd2664;
	shr.u64 	%rd125, %rd2665, 4;
	cvt.u32.u64 	%r13000, %rd125;
	setp.eq.s32 	%p1364, %r13000, -1;
	or.pred  	%p1365, %p1363, %p1364;
	@%p1365 bra 	$L__BB9_425;
	ld.shared.u64 	%rd2667, [m_Local_$_0];
	shl.b64 	%rd2668, %rd125, 32;
	shr.s64 	%rd2669, %rd2668, 28;
	add.s64 	%rd2670, %rd2667, %rd2669;
	mov.b16 	%rs319, 0;
	st.u8 	[%rd2670], %rs319;
	st.u8 	[%rd2670+1], %rs319;
	mov.b32 	%r4941, 3608;
	st.u32 	[%rd2670+4], %r4941;
	mov.b16 	%rs320, 1;
	st.u8 	[%rd2670+3], %rs320;
	mov.b32 	%r4942, 48;
	st.u32 	[%rd2670+8], %r4942;
	mov.b32 	%r4943, -1;
	st.u32 	[%rd2670+16], %r4943;
	ld.shared.u64 	%rd2671, [m_Local_$_0];
	add.s64 	%rd2672, %rd2671, %rd2669;
	mov.b32 	%r4944, 0;
	st.u32 	[%rd2672+32], %r4944;
	ld.shared.u64 	%rd2673, [m_Local_$_0];
	add.s64 	%rd2674, %rd2673, %rd2669;
	st.u32 	[%rd2674+36], %r4944;
	ld.shared.u64 	%rd2675, [m_Local_$_0];
	add.s64 	%rd2676, %rd2675, %rd2669;
	st.u32 	[%rd2676+40], %r4944;
	ld.u32 	%r4945, [%rd1685];
	setp.eq.s32 	%p6282, %r4945, 0;
	bra.uni 	$L__BB9_426;
$L__BB9_425:
	mov.b32 	%r4947, 21106;
	st.u32 	[%rd1685], %r4947;
	mov.b32 	%r13000, -1;
	mov.pred 	%p6282, 0;
$L__BB9_426:
	mov.b32 	%r13001, 0;
	not.pred 	%p1367, %p6282;
	@%p1367 bra 	$L__BB9_431;
	setp.eq.s32 	%p1368, %r13000, -1;
	@%p1368 bra 	$L__BB9_6366;
	ld.shared.u64 	%rd2677, [m_Local_$_0];
	mul.wide.s32 	%rd126, %r13000, 16;
	add.s64 	%rd2678, %rd2677, %rd126;
	st.u32 	[%rd2678+40], %r257;
	ld.u32 	%r4950, [%rd1685];
	setp.eq.s32 	%p1369, %r4950, 0;
	@%p1369 bra 	$L__BB9_429;
	bra.uni 	$L__BB9_431;
$L__BB9_429:
	ld.shared.u64 	%rd2679, [m_Local_$_0];
	add.s64 	%rd2680, %rd2679, %rd126;
	st.u32 	[%rd2680+36], %r4940;
	ld.u32 	%r4953, [%rd1685];
	setp.ne.s32 	%p1370, %r4953, 0;
	@%p1370 bra 	$L__BB9_431;
	ld.shared.u64 	%rd2681, [m_Local_$_0];
	add.s64 	%rd2682, %rd2681, %rd126;
	st.u32 	[%rd2682+32], %r247;
	ld.u32 	%r4954, [%rd1685];
	setp.eq.s32 	%p1371, %r4954, 0;
	selp.b32 	%r13001, %r13000, 0, %p1371;
$L__BB9_431:
	st.u32 	[%rd1685], %r13001;
	bra.uni 	$L__BB9_433;
$L__BB9_432:
	add.s32 	%r4957, %r12995, 4;
	cvt.u64.u32 	%rd2683, %r4957;
	add.s64 	%rd2684, %rd124, %rd2683;
	mov.b32 	%r4958, 0;
	st.u32 	[%rd2684+32], %r4958;
	mov.b16 	%rs321, 0;
	st.u8 	[%rd2684+32], %rs321;
$L__BB9_433:
	add.s32 	%r12997, %r12997, 2;
	add.s32 	%r12996, %r12996, 2;
	add.s32 	%r12995, %r12995, 8;
	setp.ne.s32 	%p1372, %r12996, 0;
	@%p1372 bra 	$L__BB9_410;
$L__BB9_434:
	and.b32  	%r4959, %r243, 1;
	setp.eq.b32 	%p1373, %r4959, 1;
	not.pred 	%p1374, %p1373;
	@%p1374 bra 	$L__BB9_446;
	ld.shared.u64 	%rd2685, [m_Local_$_0];
	add.s64 	%rd127, %rd2685, %rd120;
	ld.u32 	%r267, [%rd127+12];
	setp.lt.s32 	%p1375, %r266, %r267;
	@%p1375 bra 	$L__BB9_445;
	ld.shared.u64 	%rd2686, [m_Local_$_1];
	atom.add.u64 	%rd2687, [%rd1], 48;
	add.s64 	%rd2688, %rd2687, 56;
	setp.ge.u64 	%p1376, %rd2688, %rd2686;
	shr.u64 	%rd128, %rd2687, 4;
	cvt.u32.u64 	%r13003, %rd128;
	setp.eq.s32 	%p1377, %r13003, -1;
	or.pred  	%p1378, %p1376, %p1377;
	@%p1378 bra 	$L__BB9_438;
	ld.shared.u64 	%rd2689, [m_Local_$_0];
	shl.b64 	%rd2690, %rd128, 32;
	shr.s64 	%rd2691, %rd2690, 28;
	add.s64 	%rd2692, %rd2689, %rd2691;
	mov.b16 	%rs322, 0;
	st.u8 	[%rd2692], %rs322;
	st.u8 	[%rd2692+1], %rs322;
	mov.b32 	%r4960, 3608;
	st.u32 	[%rd2692+4], %r4960;
	mov.b16 	%rs323, 1;
	st.u8 	[%rd2692+3], %rs323;
	mov.b32 	%r4961, 48;
	st.u32 	[%rd2692+8], %r4961;
	mov.b32 	%r4962, -1;
	st.u32 	[%rd2692+16], %r4962;
	ld.shared.u64 	%rd2693, [m_Local_$_0];
	add.s64 	%rd2694, %rd2693, %rd2691;
	mov.b32 	%r4963, 0;
	st.u32 	[%rd2694+32], %r4963;
	ld.shared.u64 	%rd2695, [m_Local_$_0];
	add.s64 	%rd2696, %rd2695, %rd2691;
	st.u32 	[%rd2696+36], %r4963;
	ld.shared.u64 	%rd2697, [m_Local_$_0];
	add.s64 	%rd2698, %rd2697, %rd2691;
	st.u32 	[%rd2698+40], %r4963;
	ld.u32 	%r4964, [%rd1685];
	setp.eq.s32 	%p6283, %r4964, 0;
	bra.uni 	$L__BB9_439;
$L__BB9_438:
	mov.b32 	%r4966, 21106;
	st.u32 	[%rd1685], %r4966;
	mov.b32 	%r13003, -1;
	mov.pred 	%p6283, 0;
$L__BB9_439:
	mov.b32 	%r13004, 0;
	not.pred 	%p1380, %p6283;
	@%p1380 bra 	$L__BB9_444;
	setp.eq.s32 	%p1381, %r13003, -1;
	@%p1381 bra 	$L__BB9_6367;
	ld.shared.u64 	%rd2699, [m_Local_$_0];
	mul.wide.s32 	%rd129, %r13003, 16;
	add.s64 	%rd2700, %rd2699, %rd129;
	st.u32 	[%rd2700+40], %r267;
	ld.u32 	%r4969, [%rd1685];
	setp.eq.s32 	%p1382, %r4969, 0;
	@%p1382 bra 	$L__BB9_442;
	bra.uni 	$L__BB9_444;
$L__BB9_442:
	ld.shared.u64 	%rd2701, [m_Local_$_0];
	add.s64 	%rd2702, %rd2701, %rd129;
	st.u32 	[%rd2702+36], %r266;
	ld.u32 	%r4971, [%rd1685];
	setp.ne.s32 	%p1383, %r4971, 0;
	@%p1383 bra 	$L__BB9_444;
	ld.shared.u64 	%rd2703, [m_Local_$_0];
	add.s64 	%rd2704, %rd2703, %rd129;
	st.u32 	[%rd2704+32], %r247;
	ld.u32 	%r4972, [%rd1685];
	setp.eq.s32 	%p1384, %r4972, 0;
	selp.b32 	%r13004, %r13003, 0, %p1384;
$L__BB9_444:
	st.u32 	[%rd1685], %r13004;
	bra.uni 	$L__BB9_446;
$L__BB9_445:
	shl.b32 	%r4975, %r266, 2;
	cvt.u64.u32 	%rd2705, %r4975;
	add.s64 	%rd2706, %rd127, %rd2705;
	mov.b32 	%r4976, 0;
	st.u32 	[%rd2706+32], %r4976;
	mov.b16 	%rs324, 0;
	st.u8 	[%rd2706+32], %rs324;
$L__BB9_446:
	setp.lt.s32 	%p1385, %r243, 1;
	@%p1385 bra 	$L__BB9_477;
	mul.wide.s32 	%rd130, %r247, 16;
	neg.s32 	%r13006, %r243;
	mov.b32 	%r13005, 0;
	mov.u32 	%r13007, %r13005;
$L__BB9_448:
	setp.ne.s32 	%p1386, %r213, -1;
	@%p1386 bra 	$L__BB9_450;
	mov.b32 	%r4994, 21352;
	st.u32 	[%rd1685], %r4994;
	mov.b16 	%rs1550, 0;
	bra.uni 	$L__BB9_462;
$L__BB9_450:
	ld.shared.u64 	%rd2707, [m_Local_$_0];
	add.s64 	%rd131, %rd2707, %rd107;
	ld.u32 	%r276, [%rd131+12];
	setp.lt.s32 	%p1387, %r13007, %r276;
	@%p1387 bra 	$L__BB9_461;
	ld.shared.u64 	%rd2708, [m_Local_$_1];
	atom.add.u64 	%rd2709, [%rd1], 48;
	add.s64 	%rd2710, %rd2709, 56;
	setp.lt.u64 	%p1388, %rd2710, %rd2708;
	shr.u64 	%rd132, %rd2709, 4;
	cvt.u32.u64 	%r13008, %rd132;
	setp.ne.s32 	%p1389, %r13008, -1;
	and.pred  	%p1390, %p1388, %p1389;
	@%p1390 bra 	$L__BB9_453;
	mov.b32 	%r4985, 21106;
	st.u32 	[%rd1685], %r4985;
	mov.b32 	%r13008, -1;
	mov.pred 	%p6284, 0;
	bra.uni 	$L__BB9_454;
$L__BB9_453:
	ld.shared.u64 	%rd2711, [m_Local_$_0];
	shl.b64 	%rd2712, %rd132, 32;
	shr.s64 	%rd2713, %rd2712, 28;
	add.s64 	%rd2714, %rd2711, %rd2713;
	mov.b16 	%rs325, 0;
	st.u8 	[%rd2714], %rs325;
	st.u8 	[%rd2714+1], %rs325;
	mov.b32 	%r4979, 3608;
	st.u32 	[%rd2714+4], %r4979;
	mov.b16 	%rs326, 1;
	st.u8 	[%rd2714+3], %rs326;
	mov.b32 	%r4980, 48;
	st.u32 	[%rd2714+8], %r4980;
	mov.b32 	%r4981, -1;
	st.u32 	[%rd2714+16], %r4981;
	ld.shared.u64 	%rd2715, [m_Local_$_0];
	add.s64 	%rd2716, %rd2715, %rd2713;
	mov.b32 	%r4982, 0;
	st.u32 	[%rd2716+32], %r4982;
	ld.shared.u64 	%rd2717, [m_Local_$_0];
	add.s64 	%rd2718, %rd2717, %rd2713;
	st.u32 	[%rd2718+36], %r4982;
	ld.shared.u64 	%rd2719, [m_Local_$_0];
	add.s64 	%rd2720, %rd2719, %rd2713;
	st.u32 	[%rd2720+40], %r4982;
	ld.u32 	%r4983, [%rd1685];
	setp.eq.s32 	%p6284, %r4983, 0;
$L__BB9_454:
	mov.b32 	%r13009, 0;
	not.pred 	%p1392, %p6284;
	@%p1392 bra 	$L__BB9_460;
	setp.ne.s32 	%p1393, %r13008, -1;
	@%p1393 bra 	$L__BB9_457;
	mov.b32 	%r4993, 21352;
	st.u32 	[%rd1685], %r4993;
	bra.uni 	$L__BB9_460;
$L__BB9_457:
	ld.shared.u64 	%rd2721, [m_Local_$_0];
	mul.wide.s32 	%rd133, %r13008, 16;
	add.s64 	%rd2722, %rd2721, %rd133;
	st.u32 	[%rd2722+40], %r276;
	ld.u32 	%r4988, [%rd1685];
	setp.ne.s32 	%p1394, %r4988, 0;
	@%p1394 bra 	$L__BB9_460;
	ld.shared.u64 	%rd2723, [m_Local_$_0];
	add.s64 	%rd2724, %rd2723, %rd133;
	st.u32 	[%rd2724+36], %r13007;
	ld.u32 	%r4990, [%rd1685];
	setp.ne.s32 	%p1395, %r4990, 0;
	@%p1395 bra 	$L__BB9_460;
	ld.shared.u64 	%rd2725, [m_Local_$_0];
	add.s64 	%rd2726, %rd2725, %rd133;
	st.u32 	[%rd2726+32], %r213;
	ld.u32 	%r4991, [%rd1685];
	setp.eq.s32 	%p1396, %r4991, 0;
	selp.b32 	%r13009, %r13008, 0, %p1396;
$L__BB9_460:
	st.u32 	[%rd1685], %r13009;
	mov.b16 	%rs1550, 0;
	bra.uni 	$L__BB9_462;
$L__BB9_461:
	cvt.u64.u32 	%rd2727, %r13005;
	add.s64 	%rd2728, %rd131, %rd2727;
	ld.u8 	%rs1550, [%rd2728+32];
$L__BB9_462:
	setp.ne.s32 	%p1397, %r247, -1;
	@%p1397 bra 	$L__BB9_464;
	mov.b32 	%r5011, 21352;
	st.u32 	[%rd1685], %r5011;
	bra.uni 	$L__BB9_476;
$L__BB9_464:
	ld.shared.u64 	%rd2729, [m_Local_$_0];
	add.s64 	%rd134, %rd2729, %rd130;
	ld.u32 	%r281, [%rd134+12];
	setp.lt.s32 	%p1398, %r13007, %r281;
	@%p1398 bra 	$L__BB9_475;
	ld.shared.u64 	%rd2730, [m_Local_$_1];
	atom.add.u64 	%rd2731, [%rd1], 48;
	add.s64 	%rd2732, %rd2731, 56;
	setp.lt.u64 	%p1399, %rd2732, %rd2730;
	shr.u64 	%rd135, %rd2731, 4;
	cvt.u32.u64 	%r13010, %rd135;
	setp.ne.s32 	%p1400, %r13010, -1;
	and.pred  	%p1401, %p1399, %p1400;
	@%p1401 bra 	$L__BB9_467;
	mov.b32 	%r5001, 21106;
	st.u32 	[%rd1685], %r5001;
	mov.b32 	%r13010, -1;
	mov.pred 	%p6285, 0;
	bra.uni 	$L__BB9_468;
$L__BB9_467:
	ld.shared.u64 	%rd2733, [m_Local_$_0];
	shl.b64 	%rd2734, %rd135, 32;
	shr.s64 	%rd2735, %rd2734, 28;
	add.s64 	%rd2736, %rd2733, %rd2735;
	mov.b16 	%rs329, 0;
	st.u8 	[%rd2736], %rs329;
	st.u8 	[%rd2736+1], %rs329;
	mov.b32 	%r4995, 3608;
	st.u32 	[%rd2736+4], %r4995;
	mov.b16 	%rs330, 1;
	st.u8 	[%rd2736+3], %rs330;
	mov.b32 	%r4996, 48;
	st.u32 	[%rd2736+8], %r4996;
	mov.b32 	%r4997, -1;
	st.u32 	[%rd2736+16], %r4997;
	ld.shared.u64 	%rd2737, [m_Local_$_0];
	add.s64 	%rd2738, %rd2737, %rd2735;
	mov.b32 	%r4998, 0;
	st.u32 	[%rd2738+32], %r4998;
	ld.shared.u64 	%rd2739, [m_Local_$_0];
	add.s64 	%rd2740, %rd2739, %rd2735;
	st.u32 	[%rd2740+36], %r4998;
	ld.shared.u64 	%rd2741, [m_Local_$_0];
	add.s64 	%rd2742, %rd2741, %rd2735;
	st.u32 	[%rd2742+40], %r4998;
	ld.u32 	%r4999, [%rd1685];
	setp.eq.s32 	%p6285, %r4999, 0;
$L__BB9_468:
	mov.b32 	%r13011, 0;
	not.pred 	%p1403, %p6285;
	@%p1403 bra 	$L__BB9_474;
	setp.ne.s32 	%p1404, %r13010, -1;
	@%p1404 bra 	$L__BB9_471;
	mov.b32 	%r5009, 21352;
	st.u32 	[%rd1685], %r5009;
	bra.uni 	$L__BB9_474;
$L__BB9_471:
	ld.shared.u64 	%rd2743, [m_Local_$_0];
	mul.wide.s32 	%rd136, %r13010, 16;
	add.s64 	%rd2744, %rd2743, %rd136;
	st.u32 	[%rd2744+40], %r281;
	ld.u32 	%r5004, [%rd1685];
	setp.ne.s32 	%p1405, %r5004, 0;
	@%p1405 bra 	$L__BB9_474;
	ld.shared.u64 	%rd2745, [m_Local_$_0];
	add.s64 	%rd2746, %rd2745, %rd136;
	st.u32 	[%rd2746+36], %r13007;
	ld.u32 	%r5006, [%rd1685];
	setp.ne.s32 	%p1406, %r5006, 0;
	@%p1406 bra 	$L__BB9_474;
	ld.shared.u64 	%rd2747, [m_Local_$_0];
	add.s64 	%rd2748, %rd2747, %rd136;
	st.u32 	[%rd2748+32], %r247;
	ld.u32 	%r5007, [%rd1685];
	setp.eq.s32 	%p1407, %r5007, 0;
	selp.b32 	%r13011, %r13010, 0, %p1407;
$L__BB9_474:
	st.u32 	[%rd1685], %r13011;
	bra.uni 	$L__BB9_476;
$L__BB9_475:
	cvt.u64.u32 	%rd2749, %r13005;
	add.s64 	%rd2750, %rd134, %rd2749;
	mov.b32 	%r5010, 0;
	st.u32 	[%rd2750+32], %r5010;
	st.u8 	[%rd2750+32], %rs1550;
$L__BB9_476:
	add.s32 	%r13007, %r13007, 1;
	add.s32 	%r13006, %r13006, 1;
	setp.ne.s32 	%p1408, %r13006, 0;
	add.s32 	%r13005, %r13005, 4;
	@%p1408 bra 	$L__BB9_448;
$L__BB9_477:
	ld.shared.u64 	%rd2751, [m_Local_$_0];
	add.s64 	%rd2752, %rd2751, %rd118;
	st.u32 	[%rd2752+32], %r247;
	ld.shared.u64 	%rd2753, [m_Local_$_0];
	add.s64 	%rd2754, %rd2753, %rd118;
	st.u32 	[%rd2754+40], %r243;
	ld.shared.u64 	%rd2755, [m_Local_$_0];
	add.s64 	%rd2756, %rd2755, %rd118;
	mov.b32 	%r5012, 0;
	st.u32 	[%rd2756+48], %r5012;
	bra.uni 	$L__BB9_652;
$L__BB9_478:
	neg.s32 	%r13030, %r4108;
	mov.b32 	%r13015, 0;
	mov.u32 	%r13013, %r13015;
$L__BB9_479:
	ld.shared.u64 	%rd137, [m_Local_$_0];
	ld.u32 	%r292, [%rd137+8];
	setp.ne.s32 	%p1140, %r292, -1;
	@%p1140 bra 	$L__BB9_481;
	mov.b32 	%r13015, 21352;
	st.u32 	[%rd1685], %r13015;
	mov.b32 	%r13017, 0;
	mov.pred 	%p6287, 0;
	bra.uni 	$L__BB9_493;
$L__BB9_481:
	mul.wide.s32 	%rd2263, %r292, 16;
	add.s64 	%rd138, %rd137, %rd2263;
	ld.u32 	%r293, [%rd138+12];
	setp.lt.s32 	%p1141, %r13013, %r293;
	@%p1141 bra 	$L__BB9_492;
	ld.shared.u64 	%rd2264, [m_Local_$_1];
	atom.add.u64 	%rd2265, [%rd1], 48;
	add.s64 	%rd2266, %rd2265, 56;
	setp.lt.u64 	%p1142, %rd2266, %rd2264;
	shr.u64 	%rd139, %rd2265, 4;
	cvt.u32.u64 	%r13014, %rd139;
	setp.ne.s32 	%p1143, %r13014, -1;
	and.pred  	%p1144, %p1142, %p1143;
	@%p1144 bra 	$L__BB9_484;
	mov.b32 	%r4589, 21106;
	st.u32 	[%rd1685], %r4589;
	mov.b32 	%r13014, -1;
	mov.pred 	%p6286, 0;
	bra.uni 	$L__BB9_485;
$L__BB9_484:
	ld.shared.u64 	%rd2267, [m_Local_$_0];
	shl.b64 	%rd2268, %rd139, 32;
	shr.s64 	%rd2269, %rd2268, 28;
	add.s64 	%rd2270, %rd2267, %rd2269;
	mov.b16 	%rs260, 0;
	st.u8 	[%rd2270], %rs260;
	st.u8 	[%rd2270+1], %rs260;
	mov.b32 	%r4583, 3608;
	st.u32 	[%rd2270+4], %r4583;
	mov.b16 	%rs261, 1;
	st.u8 	[%rd2270+3], %rs261;
	mov.b32 	%r4584, 48;
	st.u32 	[%rd2270+8], %r4584;
	mov.b32 	%r4585, -1;
	st.u32 	[%rd2270+16], %r4585;
	ld.shared.u64 	%rd2271, [m_Local_$_0];
	add.s64 	%rd2272, %rd2271, %rd2269;
	mov.b32 	%r4586, 0;
	st.u32 	[%rd2272+32], %r4586;
	ld.shared.u64 	%rd2273, [m_Local_$_0];
	add.s64 	%rd2274, %rd2273, %rd2269;
	st.u32 	[%rd2274+36], %r4586;
	ld.shared.u64 	%rd2275, [m_Local_$_0];
	add.s64 	%rd2276, %rd2275, %rd2269;
	st.u32 	[%rd2276+40], %r4586;
	ld.u32 	%r4587, [%rd1685];
	setp.eq.s32 	%p6286, %r4587, 0;
$L__BB9_485:
	mov.b32 	%r13015, 0;
	not.pred 	%p1146, %p6286;
	@%p1146 bra 	$L__BB9_491;
	setp.ne.s32 	%p1147, %r13014, -1;
	@%p1147 bra 	$L__BB9_488;
	mov.b32 	%r4597, 21352;
	st.u32 	[%rd1685], %r4597;
	bra.uni 	$L__BB9_491;
$L__BB9_488:
	ld.shared.u64 	%rd2277, [m_Local_$_0];
	mul.wide.s32 	%rd140, %r13014, 16;
	add.s64 	%rd2278, %rd2277, %rd140;
	st.u32 	[%rd2278+40], %r293;
	ld.u32 	%r4592, [%rd1685];
	setp.ne.s32 	%p1148, %r4592, 0;
	@%p1148 bra 	$L__BB9_491;
	ld.shared.u64 	%rd2279, [m_Local_$_0];
	add.s64 	%rd2280, %rd2279, %rd140;
	st.u32 	[%rd2280+36], %r13013;
	ld.u32 	%r4594, [%rd1685];
	setp.ne.s32 	%p1149, %r4594, 0;
	@%p1149 bra 	$L__BB9_491;
	ld.shared.u64 	%rd2281, [m_Local_$_0];
	add.s64 	%rd2282, %rd2281, %rd140;
	st.u32 	[%rd2282+32], %r292;
	ld.u32 	%r4595, [%rd1685];
	setp.eq.s32 	%p1150, %r4595, 0;
	selp.b32 	%r13015, %r13014, 0, %p1150;
$L__BB9_491:
	st.u32 	[%rd1685], %r13015;
	setp.eq.s32 	%p6287, %r13015, 0;
	mov.b32 	%r13017, 0;
	bra.uni 	$L__BB9_493;
$L__BB9_492:
	shl.b32 	%r4599, %r13013, 2;
	cvt.u64.u32 	%rd2283, %r4599;
	add.s64 	%rd2284, %rd138, %rd2283;
	ld.u32 	%r13017, [%rd2284+32];
	mov.pred 	%p6287, -1;
$L__BB9_493:
	mov.b32 	%r13018, 1;
	not.pred 	%p1153, %p6287;
	@%p1153 bra 	$L__BB9_496;
	setp.lt.s32 	%p1154, %r13017, %r13030;
	@%p1154 bra 	$L__BB9_6368;
	add.s32 	%r13018, %r13013, 2;
$L__BB9_496:
	setp.ne.s32 	%p1155, %r13015, 0;
	mov.b32 	%r13054, 0;
	@%p1155 bra 	$L__BB9_652;
	shl.b32 	%r4604, %r13018, 2;
	add.s32 	%r4605, %r4604, 32;
	shr.s32 	%r4606, %r4605, 31;
	shr.u32 	%r4607, %r4606, 29;
	add.s32 	%r4608, %r4605, %r4607;
	and.b32  	%r4609, %r4608, -8;
	sub.s32 	%r4610, %r4605, %r4609;
	setp.eq.s32 	%p1156, %r4610, 0;
	sub.s32 	%r4611, %r4604, %r4610;
	add.s32 	%r4612, %r4611, 40;
	selp.b32 	%r304, %r4605, %r4612, %p1156;
	ld.shared.u64 	%rd141, [m_Local_$_1];
	and.b32  	%r4613, %r304, 12;
	setp.eq.s32 	%p1157, %r4613, 0;
	mov.u32 	%r13019, %r304;
	@%p1157 bra 	$L__BB9_499;
	shr.s32 	%r4614, %r304, 31;
	shr.u32 	%r4615, %r4614, 28;
	add.s32 	%r4616, %r304, %r4615;
	and.b32  	%r4617, %r4616, -16;
	add.s32 	%r13019, %r4617, 16;
$L__BB9_499:
	cvt.s64.s32 	%rd2285, %r13019;
	atom.add.u64 	%rd2286, [%rd1], %rd2285;
	cvt.s64.s32 	%rd2287, %r304;
	add.s64 	%rd2288, %rd2287, %rd2286;
	add.s64 	%rd2289, %rd2288, 8;
	setp.lt.u64 	%p1158, %rd2289, %rd141;
	shr.u64 	%rd2290, %rd2286, 4;
	cvt.u32.u64 	%r4618, %rd2290;
	selp.b32 	%r307, %r4618, -1, %p1158;
	setp.ne.s32 	%p1159, %r307, -1;
	@%p1159 bra 	$L__BB9_501;
	mov.b32 	%r4673, 21352;
	st.u32 	[%rd1685], %r4673;
	bra.uni 	$L__BB9_539;
$L__BB9_501:
	ld.shared.u64 	%rd2291, [m_Local_$_0];
	mul.wide.s32 	%rd142, %r307, 16;
	add.s64 	%rd2292, %rd2291, %rd142;
	mov.b16 	%rs262, 0;
	st.u8 	[%rd2292], %rs262;
	st.u8 	[%rd2292+1], %rs262;
	mov.b32 	%r4620, 4335;
	st.u32 	[%rd2292+4], %r4620;
	mov.b16 	%rs263, 1;
	st.u8 	[%rd2292+3], %rs263;
	st.u32 	[%rd2292+8], %r304;
	st.u32 	[%rd2292+12], %r13018;
	max.s32 	%r308, %r13018, 1;
	setp.lt.s32 	%p1160, %r13018, 2;
	mov.b32 	%r328, 0;
	@%p1160 bra 	$L__BB9_527;
	and.b32  	%r328, %r308, 2147483646;
	neg.s32 	%r13021, %r328;
	mov.b32 	%r13020, 0;
	mov.u32 	%r13022, %r13020;
$L__BB9_503:
	add.s32 	%r314, %r13022, 1;
	ld.shared.u64 	%rd2293, [m_Local_$_0];
	add.s64 	%rd143, %rd2293, %rd142;
	ld.u32 	%r315, [%rd143+12];
	setp.lt.s32 	%p1161, %r13022, %r315;
	@%p1161 bra 	$L__BB9_514;
	ld.shared.u64 	%rd2294, [m_Local_$_1];
	atom.add.u64 	%rd2295, [%rd1], 48;
	add.s64 	%rd2296, %rd2295, 56;
	setp.lt.u64 	%p1162, %rd2296, %rd2294;
	shr.u64 	%rd144, %rd2295, 4;
	cvt.u32.u64 	%r13023, %rd144;
	setp.ne.s32 	%p1163, %r13023, -1;
	and.pred  	%p1164, %p1162, %p1163;
	@%p1164 bra 	$L__BB9_506;
	mov.b32 	%r4628, 21106;
	st.u32 	[%rd1685], %r4628;
	mov.b32 	%r13023, -1;
	mov.pred 	%p6288, 0;
	bra.uni 	$L__BB9_507;
$L__BB9_506:
	ld.shared.u64 	%rd2297, [m_Local_$_0];
	shl.b64 	%rd2298, %rd144, 32;
	shr.s64 	%rd2299, %rd2298, 28;
	add.s64 	%rd2300, %rd2297, %rd2299;
	mov.b16 	%rs264, 0;
	st.u8 	[%rd2300], %rs264;
	st.u8 	[%rd2300+1], %rs264;
	mov.b32 	%r4622, 3608;
	st.u32 	[%rd2300+4], %r4622;
	mov.b16 	%rs265, 1;
	st.u8 	[%rd2300+3], %rs265;
	mov.b32 	%r4623, 48;
	st.u32 	[%rd2300+8], %r4623;
	mov.b32 	%r4624, -1;
	st.u32 	[%rd2300+16], %r4624;
	ld.shared.u64 	%rd2301, [m_Local_$_0];
	add.s64 	%rd2302, %rd2301, %rd2299;
	mov.b32 	%r4625, 0;
	st.u32 	[%rd2302+32], %r4625;
	ld.shared.u64 	%rd2303, [m_Local_$_0];
	add.s64 	%rd2304, %rd2303, %rd2299;
	st.u32 	[%rd2304+36], %r4625;
	ld.shared.u64 	%rd2305, [m_Local_$_0];
	add.s64 	%rd2306, %rd2305, %rd2299;
	st.u32 	[%rd2306+40], %r4625;
	ld.u32 	%r4626, [%rd1685];
	setp.eq.s32 	%p6288, %r4626, 0;
$L__BB9_507:
	mov.b32 	%r13024, 0;
	not.pred 	%p1166, %p6288;
	@%p1166 bra 	$L__BB9_513;
	setp.ne.s32 	%p1167, %r13023, -1;
	@%p1167 bra 	$L__BB9_510;
	mov.b32 	%r4636, 21352;
	st.u32 	[%rd1685], %r4636;
	bra.uni 	$L__BB9_513;
$L__BB9_510:
	ld.shared.u64 	%rd2307, [m_Local_$_0];
	mul.wide.s32 	%rd145, %r13023, 16;
	add.s64 	%rd2308, %rd2307, %rd145;
	st.u32 	[%rd2308+40], %r315;
	ld.u32 	%r4631, [%rd1685];
	setp.ne.s32 	%p1168, %r4631, 0;
	@%p1168 bra 	$L__BB9_513;
	ld.shared.u64 	%rd2309, [m_Local_$_0];
	add.s64 	%rd2310, %rd2309, %rd145;
	st.u32 	[%rd2310+36], %r13022;
	ld.u32 	%r4633, [%rd1685];
	setp.ne.s32 	%p1169, %r4633, 0;
	@%p1169 bra 	$L__BB9_513;
	ld.shared.u64 	%rd2311, [m_Local_$_0];
	add.s64 	%rd2312, %rd2311, %rd145;
	st.u32 	[%rd2312+32], %r307;
	ld.u32 	%r4634, [%rd1685];
	setp.eq.s32 	%p1170, %r4634, 0;
	selp.b32 	%r13024, %r13023, 0, %p1170;
$L__BB9_513:
	st.u32 	[%rd1685], %r13024;
	bra.uni 	$L__BB9_515;
$L__BB9_514:
	cvt.u64.u32 	%rd2313, %r13020;
	add.s64 	%rd2314, %rd143, %rd2313;
	mov.b32 	%r4637, 0;
	st.u32 	[%rd2314+32], %r4637;
	mov.b16 	%rs266, 0;
	st.u8 	[%rd2314+32], %rs266;
$L__BB9_515:
	ld.shared.u64 	%rd2315, [m_Local_$_0];
	add.s64 	%rd146, %rd2315, %rd142;
	ld.u32 	%r320, [%rd146+12];
	setp.lt.s32 	%p1171, %r314, %r320;
	@%p1171 bra 	$L__BB9_525;
	ld.shared.u64 	%rd2316, [m_Local_$_1];
	atom.add.u64 	%rd2317, [%rd1], 48;
	add.s64 	%rd2318, %rd2317, 56;
	setp.ge.u64 	%p1172, %rd2318, %rd2316;
	shr.u64 	%rd147, %rd2317, 4;
	cvt.u32.u64 	%r13025, %rd147;
	setp.eq.s32 	%p1173, %r13025, -1;
	or.pred  	%p1174, %p1172, %p1173;
	@%p1174 bra 	$L__BB9_518;
	ld.shared.u64 	%rd2319, [m_Local_$_0];
	shl.b64 	%rd2320, %rd147, 32;
	shr.s64 	%rd2321, %rd2320, 28;
	add.s64 	%rd2322, %rd2319, %rd2321;
	mov.b16 	%rs267, 0;
	st.u8 	[%rd2322], %rs267;
	st.u8 	[%rd2322+1], %rs267;
	mov.b32 	%r4638, 3608;
	st.u32 	[%rd2322+4], %r4638;
	mov.b16 	%rs268, 1;
	st.u8 	[%rd2322+3], %rs268;
	mov.b32 	%r4639, 48;
	st.u32 	[%rd2322+8], %r4639;
	mov.b32 	%r4640, -1;
	st.u32 	[%rd2322+16], %r4640;
	ld.shared.u64 	%rd2323, [m_Local_$_0];
	add.s64 	%rd2324, %rd2323, %rd2321;
	mov.b32 	%r4641, 0;
	st.u32 	[%rd2324+32], %r4641;
	ld.shared.u64 	%rd2325, [m_Local_$_0];
	add.s64 	%rd2326, %rd2325, %rd2321;
	st.u32 	[%rd2326+36], %r4641;
	ld.shared.u64 	%rd2327, [m_Local_$_0];
	add.s64 	%rd2328, %rd2327, %rd2321;
	st.u32 	[%rd2328+40], %r4641;
	ld.u32 	%r4642, [%rd1685];
	setp.eq.s32 	%p6289, %r4642, 0;
	bra.uni 	$L__BB9_519;
$L__BB9_518:
	mov.b32 	%r4644, 21106;
	st.u32 	[%rd1685], %r4644;
	mov.b32 	%r13025, -1;
	mov.pred 	%p6289, 0;
$L__BB9_519:
	mov.b32 	%r13026, 0;
	not.pred 	%p1176, %p6289;
	@%p1176 bra 	$L__BB9_524;
	setp.eq.s32 	%p1177, %r13025, -1;
	@%p1177 bra 	$L__BB9_6369;
	ld.shared.u64 	%rd2329, [m_Local_$_0];
	mul.wide.s32 	%rd148, %r13025, 16;
	add.s64 	%rd2330, %rd2329, %rd148;
	st.u32 	[%rd2330+40], %r320;
	ld.u32 	%r4647, [%rd1685];
	setp.eq.s32 	%p1178, %r4647, 0;
	@%p1178 bra 	$L__BB9_522;
	bra.uni 	$L__BB9_524;
$L__BB9_522:
	ld.shared.u64 	%rd2331, [m_Local_$_0];
	add.s64 	%rd2332, %rd2331, %rd148;
	st.u32 	[%rd2332+36], %r314;
	ld.u32 	%r4649, [%rd1685];
	setp.ne.s32 	%p1179, %r4649, 0;
	@%p1179 bra 	$L__BB9_524;
	ld.shared.u64 	%rd2333, [m_Local_$_0];
	add.s64 	%rd2334, %rd2333, %rd148;
	st.u32 	[%rd2334+32], %r307;
	ld.u32 	%r4650, [%rd1685];
	setp.eq.s32 	%p1180, %r4650, 0;
	selp.b32 	%r13026, %r13025, 0, %p1180;
$L__BB9_524:
	st.u32 	[%rd1685], %r13026;
	bra.uni 	$L__BB9_526;
$L__BB9_525:
	add.s32 	%r4653, %r13020, 4;
	cvt.u64.u32 	%rd2335, %r4653;
	add.s64 	%rd2336, %rd146, %rd2335;
	mov.b32 	%r4654, 0;
	st.u32 	[%rd2336+32], %r4654;
	mov.b16 	%rs269, 0;
	st.u8 	[%rd2336+32], %rs269;
$L__BB9_526:
	add.s32 	%r13022, %r13022, 2;
	add.s32 	%r13021, %r13021, 2;
	add.s32 	%r13020, %r13020, 8;
	setp.ne.s32 	%p1181, %r13021, 0;
	@%p1181 bra 	$L__BB9_503;
$L__BB9_527:
	and.b32  	%r4655, %r308, 1;
	setp.eq.b32 	%p1182, %r4655, 1;
	not.pred 	%p1183, %p1182;
	@%p1183 bra 	$L__BB9_539;
	ld.shared.u64 	%rd2337, [m_Local_$_0];
	add.s64 	%rd149, %rd2337, %rd142;
	ld.u32 	%r329, [%rd149+12];
	setp.lt.s32 	%p1184, %r328, %r329;
	@%p1184 bra 	$L__BB9_538;
	ld.shared.u64 	%rd2338, [m_Local_$_1];
	atom.add.u64 	%rd2339, [%rd1], 48;
	add.s64 	%rd2340, %rd2339, 56;
	setp.ge.u64 	%p1185, %rd2340, %rd2338;
	shr.u64 	%rd150, %rd2339, 4;
	cvt.u32.u64 	%r13028, %rd150;
	setp.eq.s32 	%p1186, %r13028, -1;
	or.pred  	%p1187, %p1185, %p1186;
	@%p1187 bra 	$L__BB9_531;
	ld.shared.u64 	%rd2341, [m_Local_$_0];
	shl.b64 	%rd2342, %rd150, 32;
	shr.s64 	%rd2343, %rd2342, 28;
	add.s64 	%rd2344, %rd2341, %rd2343;
	mov.b16 	%rs270, 0;
	st.u8 	[%rd2344], %rs270;
	st.u8 	[%rd2344+1], %rs270;
	mov.b32 	%r4656, 3608;
	st.u32 	[%rd2344+4], %r4656;
	mov.b16 	%rs271, 1;
	st.u8 	[%rd2344+3], %rs271;
	mov.b32 	%r4657, 48;
	st.u32 	[%rd2344+8], %r4657;
	mov.b32 	%r4658, -1;
	st.u32 	[%rd2344+16], %r4658;
	ld.shared.u64 	%rd2345, [m_Local_$_0];
	add.s64 	%rd2346, %rd2345, %rd2343;
	mov.b32 	%r4659, 0;
	st.u32 	[%rd2346+32], %r4659;
	ld.shared.u64 	%rd2347, [m_Local_$_0];
	add.s64 	%rd2348, %rd2347, %rd2343;
	st.u32 	[%rd2348+36], %r4659;
	ld.shared.u64 	%rd2349, [m_Local_$_0];
	add.s64 	%rd2350, %rd2349, %rd2343;
	st.u32 	[%rd2350+40], %r4659;
	ld.u32 	%r4660, [%rd1685];
	setp.eq.s32 	%p6290, %r4660, 0;
	bra.uni 	$L__BB9_532;
$L__BB9_531:
	mov.b32 	%r4662, 21106;
	st.u32 	[%rd1685], %r4662;
	mov.b32 	%r13028, -1;
	mov.pred 	%p6290, 0;
$L__BB9_532:
	mov.b32 	%r13029, 0;
	not.pred 	%p1189, %p6290;
	@%p1189 bra 	$L__BB9_537;
	setp.eq.s32 	%p1190, %r13028, -1;
	@%p1190 bra 	$L__BB9_6370;
	ld.shared.u64 	%rd2351, [m_Local_$_0];
	mul.wide.s32 	%rd151, %r13028, 16;
	add.s64 	%rd2352, %rd2351, %rd151;
	st.u32 	[%rd2352+40], %r329;
	ld.u32 	%r4665, [%rd1685];
	setp.eq.s32 	%p1191, %r4665, 0;
	@%p1191 bra 	$L__BB9_535;
	bra.uni 	$L__BB9_537;
$L__BB9_535:
	ld.shared.u64 	%rd2353, [m_Local_$_0];
	add.s64 	%rd2354, %rd2353, %rd151;
	st.u32 	[%rd2354+36], %r328;
	ld.u32 	%r4667, [%rd1685];
	setp.ne.s32 	%p1192, %r4667, 0;
	@%p1192 bra 	$L__BB9_537;
	ld.shared.u64 	%rd2355, [m_Local_$_0];
	add.s64 	%rd2356, %rd2355, %rd151;
	st.u32 	[%rd2356+32], %r307;
	ld.u32 	%r4668, [%rd1685];
	setp.eq.s32 	%p1193, %r4668, 0;
	selp.b32 	%r13029, %r13028, 0, %p1193;
$L__BB9_537:
	st.u32 	[%rd1685], %r13029;
	bra.uni 	$L__BB9_539;
$L__BB9_538:
	shl.b32 	%r4671, %r328, 2;
	cvt.u64.u32 	%rd2357, %r4671;
	add.s64 	%rd2358, %rd149, %rd2357;
	mov.b32 	%r4672, 0;
	st.u32 	[%rd2358+32], %r4672;
	mov.b16 	%rs272, 0;
	st.u8 	[%rd2358+32], %rs272;
$L__BB9_539:
	mul.wide.s32 	%rd152, %r307, 16;
	mov.u32 	%r13031, %r13018;
$L__BB9_540:
	mov.u32 	%r13044, %r13031;
	mov.u32 	%r13043, %r13030;
	setp.gt.s32 	%p1194, %r13043, 65535;
	@%p1194 bra 	$L__BB9_541;
	bra.uni 	$L__BB9_601;
$L__BB9_541:
	mul.hi.u32 	%r4674, %r13043, 1374389535;
	shr.u32 	%r13030, %r4674, 5;
	and.b32  	%r4675, %r4674, 2147483616;
	shl.b32 	%r4676, %r13030, 6;
	add.s32 	%r4677, %r4675, %r4676;
	shl.b32 	%r4678, %r13030, 2;
	add.s32 	%r4679, %r4677, %r4678;
	sub.s32 	%r337, %r13043, %r4679;
	ld.shared.u64 	%rd153, [m_Local_$_0];
	ld.u32 	%r338, [%rd153+16];
	shl.b32 	%r339, %r337, 2;
	setp.ne.s32 	%p1195, %r338, -1;
	@%p1195 bra 	$L__BB9_543;
	mov.b32 	%r13033, 21352;
	st.u32 	[%rd1685], %r13033;
	mov.b16 	%rs1551, 0;
	bra.uni 	$L__BB9_555;
$L__BB9_543:
	mul.wide.s32 	%rd2359, %r338, 16;
	add.s64 	%rd154, %rd153, %rd2359;
	ld.u32 	%r340, [%rd154+12];
	setp.lt.s32 	%p1196, %r337, %r340;
	@%p1196 bra 	$L__BB9_554;
	ld.shared.u64 	%rd2360, [m_Local_$_1];
	atom.add.u64 	%rd2361, [%rd1], 48;
	add.s64 	%rd2362, %rd2361, 56;
	setp.lt.u64 	%p1197, %rd2362, %rd2360;
	shr.u64 	%rd155, %rd2361, 4;
	cvt.u32.u64 	%r13032, %rd155;
	setp.ne.s32 	%p1198, %r13032, -1;
	and.pred  	%p1199, %p1197, %p1198;
	@%p1199 bra 	$L__BB9_546;
	mov.b32 	%r4686, 21106;
	st.u32 	[%rd1685], %r4686;
	mov.b32 	%r13032, -1;
	mov.pred 	%p6291, 0;
	bra.uni 	$L__BB9_547;
$L__BB9_546:
	ld.shared.u64 	%rd2363, [m_Local_$_0];
	shl.b64 	%rd2364, %rd155, 32;
	shr.s64 	%rd2365, %rd2364, 28;
	add.s64 	%rd2366, %rd2363, %rd2365;
	mov.b16 	%rs273, 0;
	st.u8 	[%rd2366], %rs273;
	st.u8 	[%rd2366+1], %rs273;
	mov.b32 	%r4680, 3608;
	st.u32 	[%rd2366+4], %r4680;
	mov.b16 	%rs274, 1;
	st.u8 	[%rd2366+3], %rs274;
	mov.b32 	%r4681, 48;
	st.u32 	[%rd2366+8], %r4681;
	mov.b32 	%r4682, -1;
	st.u32 	[%rd2366+16], %r4682;
	ld.shared.u64 	%rd2367, [m_Local_$_0];
	add.s64 	%rd2368, %rd2367, %rd2365;
	mov.b32 	%r4683, 0;
	st.u32 	[%rd2368+32], %r4683;
	ld.shared.u64 	%rd2369, [m_Local_$_0];
	add.s64 	%rd2370, %rd2369, %rd2365;
	st.u32 	[%rd2370+36], %r4683;
	ld.shared.u64 	%rd2371, [m_Local_$_0];
	add.s64 	%rd2372, %rd2371, %rd2365;
	st.u32 	[%rd2372+40], %r4683;
	ld.u32 	%r4684, [%rd1685];
	setp.eq.s32 	%p6291, %r4684, 0;
$L__BB9_547:
	mov.b32 	%r13033, 0;
	not.pred 	%p1201, %p6291;
	@%p1201 bra 	$L__BB9_553;
	setp.ne.s32 	%p1202, %r13032, -1;
	@%p1202 bra 	$L__BB9_550;
	mov.b32 	%r4694, 21352;
	st.u32 	[%rd1685], %r4694;
	bra.uni 	$L__BB9_553;
$L__BB9_550:
	ld.shared.u64 	%rd2373, [m_Local_$_0];
	mul.wide.s32 	%rd156, %r13032, 16;
	add.s64 	%rd2374, %rd2373, %rd156;
	st.u32 	[%rd2374+40], %r340;
	ld.u32 	%r4689, [%rd1685];
	setp.ne.s32 	%p1203, %r4689, 0;
	@%p1203 bra 	$L__BB9_553;
	ld.shared.u64 	%rd2375, [m_Local_$_0];
	add.s64 	%rd2376, %rd2375, %rd156;
	st.u32 	[%rd2376+36], %r337;
	ld.u32 	%r4691, [%rd1685];
	setp.ne.s32 	%p1204, %r4691, 0;
	@%p1204 bra 	$L__BB9_553;
	ld.shared.u64 	%rd2377, [m_Local_$_0];
	add.s64 	%rd2378, %rd2377, %rd156;
	st.u32 	[%rd2378+32], %r338;
	ld.u32 	%r4692, [%rd1685];
	setp.eq.s32 	%p1205, %r4692, 0;
	selp.b32 	%r13033, %r13032, 0, %p1205;
$L__BB9_553:
	st.u32 	[%rd1685], %r13033;
	mov.b16 	%rs1551, 0;
	bra.uni 	$L__BB9_555;
$L__BB9_554:
	cvt.u64.u32 	%rd2379, %r339;
	add.s64 	%rd2380, %rd154, %rd2379;
	ld.u8 	%rs1551, [%rd2380+32];
	ld.u32 	%r13033, [%rd1685];
$L__BB9_555:
	setp.ne.s32 	%p1206, %r13033, 0;
	mov.b32 	%r13053, 21352;
	@%p1206 bra 	$L__BB9_646;
	setp.ne.s32 	%p1207, %r307, -1;
	add.s32 	%r347, %r13044, -1;
	@%p1207 bra 	$L__BB9_558;
	mov.b32 	%r13036, 21352;
	st.u32 	[%rd1685], %r13036;
	bra.uni 	$L__BB9_570;
$L__BB9_558:
	ld.shared.u64 	%rd2381, [m_Local_$_0];
	add.s64 	%rd157, %rd2381, %rd152;
	ld.u32 	%r4697, [%rd157+12];
	setp.gt.s32 	%p1208, %r13044, 0;
	setp.le.s32 	%p1209, %r13044, %r4697;
	and.pred  	%p1210, %p1208, %p1209;
	@%p1210 bra 	$L__BB9_569;
	ld.shared.u64 	%rd2384, [m_Local_$_1];
	atom.add.u64 	%rd2385, [%rd1], 48;
	add.s64 	%rd2386, %rd2385, 56;
	setp.lt.u64 	%p1211, %rd2386, %rd2384;
	shr.u64 	%rd158, %rd2385, 4;
	cvt.u32.u64 	%r13035, %rd158;
	setp.ne.s32 	%p1212, %r13035, -1;
	and.pred  	%p1213, %p1211, %p1212;
	@%p1213 bra 	$L__BB9_561;
	mov.b32 	%r4706, 21106;
	st.u32 	[%rd1685], %r4706;
	mov.b32 	%r13035, -1;
	mov.pred 	%p6292, 0;
	bra.uni 	$L__BB9_562;
$L__BB9_561:
	ld.shared.u64 	%rd2387, [m_Local_$_0];
	shl.b64 	%rd2388, %rd158, 32;
	shr.s64 	%rd2389, %rd2388, 28;
	add.s64 	%rd2390, %rd2387, %rd2389;
	mov.b16 	%rs277, 0;
	st.u8 	[%rd2390], %rs277;
	st.u8 	[%rd2390+1], %rs277;
	mov.b32 	%r4700, 3608;
	st.u32 	[%rd2390+4], %r4700;
	mov.b16 	%rs278, 1;
	st.u8 	[%rd2390+3], %rs278;
	mov.b32 	%r4701, 48;
	st.u32 	[%rd2390+8], %r4701;
	mov.b32 	%r4702, -1;
	st.u32 	[%rd2390+16], %r4702;
	ld.shared.u64 	%rd2391, [m_Local_$_0];
	add.s64 	%rd2392, %rd2391, %rd2389;
	mov.b32 	%r4703, 0;
	st.u32 	[%rd2392+32], %r4703;
	ld.shared.u64 	%rd2393, [m_Local_$_0];
	add.s64 	%rd2394, %rd2393, %rd2389;
	st.u32 	[%rd2394+36], %r4703;
	ld.shared.u64 	%rd2395, [m_Local_$_0];
	add.s64 	%rd2396, %rd2395, %rd2389;
	st.u32 	[%rd2396+40], %r4703;
	ld.u32 	%r4704, [%rd1685];
	setp.eq.s32 	%p6292, %r4704, 0;
$L__BB9_562:
	mov.b32 	%r13036, 0;
	not.pred 	%p1215, %p6292;
	@%p1215 bra 	$L__BB9_568;
	setp.ne.s32 	%p1216, %r13035, -1;
	@%p1216 bra 	$L__BB9_565;
	mov.b32 	%r4714, 21352;
	st.u32 	[%rd1685], %r4714;
	bra.uni 	$L__BB9_568;
$L__BB9_565:
	ld.shared.u64 	%rd2397, [m_Local_$_0];
	mul.wide.s32 	%rd159, %r13035, 16;
	add.s64 	%rd2398, %rd2397, %rd159;
	st.u32 	[%rd2398+40], %r4697;
	ld.u32 	%r4709, [%rd1685];
	setp.ne.s32 	%p1217, %r4709, 0;
	@%p1217 bra 	$L__BB9_568;
	ld.shared.u64 	%rd2399, [m_Local_$_0];
	add.s64 	%rd2400, %rd2399, %rd159;
	st.u32 	[%rd2400+36], %r347;
	ld.u32 	%r4711, [%rd1685];
	setp.ne.s32 	%p1218, %r4711, 0;
	@%p1218 bra 	$L__BB9_568;
	ld.shared.u64 	%rd2401, [m_Local_$_0];
	add.s64 	%rd2402, %rd2401, %rd159;
	st.u32 	[%rd2402+32], %r307;
	ld.u32 	%r4712, [%rd1685];
	setp.eq.s32 	%p1219, %r4712, 0;
	selp.b32 	%r13036, %r13035, 0, %p1219;
$L__BB9_568:
	st.u32 	[%rd1685], %r13036;
	bra.uni 	$L__BB9_570;
$L__BB9_569:
	shl.b32 	%r4698, %r347, 2;
	cvt.u64.u32 	%rd2382, %r4698;
	add.s64 	%rd2383, %rd157, %rd2382;
	mov.b32 	%r4699, 0;
	st.u32 	[%rd2383+32], %r4699;
	st.u8 	[%rd2383+32], %rs1551;
	ld.u32 	%r13036, [%rd1685];
$L__BB9_570:
	setp.ne.s32 	%p1220, %r13036, 0;
	@%p1220 bra 	$L__BB9_646;
	ld.shared.u64 	%rd160, [m_Local_$_0];
	ld.u32 	%r355, [%rd160+20];
	setp.ne.s32 	%p1221, %r355, -1;
	@%p1221 bra 	$L__BB9_573;
	mov.b32 	%r4732, 21352;
	st.u32 	[%rd1685], %r4732;
	mov.b16 	%rs1552, 0;
	mov.pred 	%p6294, 0;
	bra.uni 	$L__BB9_585;
$L__BB9_573:
	mul.wide.s32 	%rd2403, %r355, 16;
	add.s64 	%rd161, %rd160, %rd2403;
	ld.u32 	%r356, [%rd161+12];
	setp.lt.s32 	%p1222, %r337, %r356;
	@%p1222 bra 	$L__BB9_584;
	ld.shared.u64 	%rd2404, [m_Local_$_1];
	atom.add.u64 	%rd2405, [%rd1], 48;
	add.s64 	%rd2406, %rd2405, 56;
	setp.lt.u64 	%p1223, %rd2406, %rd2404;
	shr.u64 	%rd162, %rd2405, 4;
	cvt.u32.u64 	%r13038, %rd162;
	setp.ne.s32 	%p1224, %r13038, -1;
	and.pred  	%p1225, %p1223, %p1224;
	@%p1225 bra 	$L__BB9_576;
	mov.b32 	%r4723, 21106;
	st.u32 	[%rd1685], %r4723;
	mov.b32 	%r13038, -1;
	mov.pred 	%p6293, 0;
	bra.uni 	$L__BB9_577;
$L__BB9_576:
	ld.shared.u64 	%rd2407, [m_Local_$_0];
	shl.b64 	%rd2408, %rd162, 32;
	shr.s64 	%rd2409, %rd2408, 28;
	add.s64 	%rd2410, %rd2407, %rd2409;
	mov.b16 	%rs279, 0;
	st.u8 	[%rd2410], %rs279;
	st.u8 	[%rd2410+1], %rs279;
	mov.b32 	%r4717, 3608;
	st.u32 	[%rd2410+4], %r4717;
	mov.b16 	%rs280, 1;
	st.u8 	[%rd2410+3], %rs280;
	mov.b32 	%r4718, 48;
	st.u32 	[%rd2410+8], %r4718;
	mov.b32 	%r4719, -1;
	st.u32 	[%rd2410+16], %r4719;
	ld.shared.u64 	%rd2411, [m_Local_$_0];
	add.s64 	%rd2412, %rd2411, %rd2409;
	mov.b32 	%r4720, 0;
	st.u32 	[%rd2412+32], %r4720;
	ld.shared.u64 	%rd2413, [m_Local_$_0];
	add.s64 	%rd2414, %rd2413, %rd2409;
	st.u32 	[%rd2414+36], %r4720;
	ld.shared.u64 	%rd2415, [m_Local_$_0];
	add.s64 	%rd2416, %rd2415, %rd2409;
	st.u32 	[%rd2416+40], %r4720;
	ld.u32 	%r4721, [%rd1685];
	setp.eq.s32 	%p6293, %r4721, 0;
$L__BB9_577:
	mov.b32 	%r13039, 0;
	not.pred 	%p1227, %p6293;
	@%p1227 bra 	$L__BB9_583;
	setp.ne.s32 	%p1228, %r13038, -1;
	@%p1228 bra 	$L__BB9_580;
	mov.b32 	%r4731, 21352;
	st.u32 	[%rd1685], %r4731;
	bra.uni 	$L__BB9_583;
$L__BB9_580:
	ld.shared.u64 	%rd2417, [m_Local_$_0];
	mul.wide.s32 	%rd163, %r13038, 16;
	add.s64 	%rd2418, %rd2417, %rd163;
	st.u32 	[%rd2418+40], %r356;
	ld.u32 	%r4726, [%rd1685];
	setp.ne.s32 	%p1229, %r4726, 0;
	@%p1229 bra 	$L__BB9_583;
	ld.shared.u64 	%rd2419, [m_Local_$_0];
	add.s64 	%rd2420, %rd2419, %rd163;
	st.u32 	[%rd2420+36], %r337;
	ld.u32 	%r4728, [%rd1685];
	setp.ne.s32 	%p1230, %r4728, 0;
	@%p1230 bra 	$L__BB9_583;
	ld.shared.u64 	%rd2421, [m_Local_$_0];
	add.s64 	%rd2422, %rd2421, %rd163;
	st.u32 	[%rd2422+32], %r355;
	ld.u32 	%r4729, [%rd1685];
	setp.eq.s32 	%p1231, %r4729, 0;
	selp.b32 	%r13039, %r13038, 0, %p1231;
$L__BB9_583:
	st.u32 	[%rd1685], %r13039;
	setp.eq.s32 	%p6294, %r13039, 0;
	mov.b16 	%rs1552, 0;
	bra.uni 	$L__BB9_585;
$L__BB9_584:
	cvt.u64.u32 	%rd2423, %r339;
	add.s64 	%rd2424, %rd161, %rd2423;
	ld.u8 	%rs1552, [%rd2424+32];
	mov.pred 	%p6294, -1;
$L__BB9_585:
	not.pred 	%p1234, %p6294;
	@%p1234 bra 	$L__BB9_646;
	setp.ne.s32 	%p1235, %r307, -1;
	add.s32 	%r13031, %r13044, -2;
	@%p1235 bra 	$L__BB9_588;
	mov.b32 	%r13041, 21352;
	st.u32 	[%rd1685], %r13041;
	bra.uni 	$L__BB9_600;
$L__BB9_588:
	ld.shared.u64 	%rd2425, [m_Local_$_0];
	add.s64 	%rd164, %rd2425, %rd152;
	ld.u32 	%r4734, [%rd164+12];
	setp.gt.s32 	%p1236, %r13044, 1;
	setp.lt.s32 	%p1237, %r13031, %r4734;
	and.pred  	%p1238, %p1236, %p1237;
	@%p1238 bra 	$L__BB9_599;
	ld.shared.u64 	%rd2428, [m_Local_$_1];
	atom.add.u64 	%rd2429, [%rd1], 48;
	add.s64 	%rd2430, %rd2429, 56;
	setp.lt.u64 	%p1239, %rd2430, %rd2428;
	shr.u64 	%rd165, %rd2429, 4;
	cvt.u32.u64 	%r13040, %rd165;
	setp.ne.s32 	%p1240, %r13040, -1;
	and.pred  	%p1241, %p1239, %p1240;
	@%p1241 bra 	$L__BB9_591;
	mov.b32 	%r4743, 21106;
	st.u32 	[%rd1685], %r4743;
	mov.b32 	%r13040, -1;
	mov.pred 	%p6295, 0;
	bra.uni 	$L__BB9_592;
$L__BB9_591:
	ld.shared.u64 	%rd2431, [m_Local_$_0];
	shl.b64 	%rd2432, %rd165, 32;
	shr.s64 	%rd2433, %rd2432, 28;
	add.s64 	%rd2434, %rd2431, %rd2433;
	mov.b16 	%rs283, 0;
	st.u8 	[%rd2434], %rs283;
	st.u8 	[%rd2434+1], %rs283;
	mov.b32 	%r4737, 3608;
	st.u32 	[%rd2434+4], %r4737;
	mov.b16 	%rs284, 1;
	st.u8 	[%rd2434+3], %rs284;
	mov.b32 	%r4738, 48;
	st.u32 	[%rd2434+8], %r4738;
	mov.b32 	%r4739, -1;
	st.u32 	[%rd2434+16], %r4739;
	ld.shared.u64 	%rd2435, [m_Local_$_0];
	add.s64 	%rd2436, %rd2435, %rd2433;
	mov.b32 	%r4740, 0;
	st.u32 	[%rd2436+32], %r4740;
	ld.shared.u64 	%rd2437, [m_Local_$_0];
	add.s64 	%rd2438, %rd2437, %rd2433;
	st.u32 	[%rd2438+36], %r4740;
	ld.shared.u64 	%rd2439, [m_Local_$_0];
	add.s64 	%rd2440, %rd2439, %rd2433;
	st.u32 	[%rd2440+40], %r4740;
	ld.u32 	%r4741, [%rd1685];
	setp.eq.s32 	%p6295, %r4741, 0;
$L__BB9_592:
	mov.b32 	%r13041, 0;
	not.pred 	%p1243, %p6295;
	@%p1243 bra 	$L__BB9_598;
	setp.ne.s32 	%p1244, %r13040, -1;
	@%p1244 bra 	$L__BB9_595;
	mov.b32 	%r4751, 21352;
	st.u32 	[%rd1685], %r4751;
	bra.uni 	$L__BB9_598;
$L__BB9_595:
	ld.shared.u64 	%rd2441, [m_Local_$_0];
	mul.wide.s32 	%rd166, %r13040, 16;
	add.s64 	%rd2442, %rd2441, %rd166;
	st.u32 	[%rd2442+40], %r4734;
	ld.u32 	%r4746, [%rd1685];
	setp.ne.s32 	%p1245, %r4746, 0;
	@%p1245 bra 	$L__BB9_598;
	ld.shared.u64 	%rd2443, [m_Local_$_0];
	add.s64 	%rd2444, %rd2443, %rd166;
	st.u32 	[%rd2444+36], %r13031;
	ld.u32 	%r4748, [%rd1685];
	setp.ne.s32 	%p1246, %r4748, 0;
	@%p1246 bra 	$L__BB9_598;
	ld.shared.u64 	%rd2445, [m_Local_$_0];
	add.s64 	%rd2446, %rd2445, %rd166;
	st.u32 	[%rd2446+32], %r307;
	ld.u32 	%r4749, [%rd1685];
	setp.eq.s32 	%p1247, %r4749, 0;
	selp.b32 	%r13041, %r13040, 0, %p1247;
$L__BB9_598:
	st.u32 	[%rd1685], %r13041;
	bra.uni 	$L__BB9_600;
$L__BB9_599:
	shl.b32 	%r4735, %r13031, 2;
	cvt.u64.u32 	%rd2426, %r4735;
	add.s64 	%rd2427, %rd164, %rd2426;
	mov.b32 	%r4736, 0;
	st.u32 	[%rd2427+32], %r4736;
	st.u8 	[%rd2427+32], %rs1552;
	ld.u32 	%r13041, [%rd1685];
$L__BB9_600:
	setp.eq.s32 	%p1248, %r13041, 0;
	@%p1248 bra 	$L__BB9_540;
	bra.uni 	$L__BB9_646;
$L__BB9_601:
	mov.u32 	%r370, %r13044;
	mul.lo.s32 	%r4754, %r13043, 52429;
	shr.u32 	%r371, %r4754, 19;
	shl.b32 	%r4755, %r371, 1;
	shl.b32 	%r4756, %r371, 3;
	add.s32 	%r4757, %r4755, %r4756;
	sub.s32 	%r372, %r13043, %r4757;
	add.s32 	%r13044, %r370, -1;
	ld.shared.u64 	%rd167, [m_Local_$_0];
	ld.u32 	%r374, [%rd167];
	setp.ne.s32 	%p1249, %r374, -1;
	@%p1249 bra 	$L__BB9_603;
	mov.b32 	%r13046, 21352;
	st.u32 	[%rd1685], %r13046;
	mov.b16 	%rs1553, 0;
	bra.uni 	$L__BB9_615;
$L__BB9_603:
	mul.wide.s32 	%rd2447, %r374, 16;
	add.s64 	%rd168, %rd167, %rd2447;
	ld.u32 	%r4758, [%rd168+12];
	setp.gt.s32 	%p1250, %r372, -1;
	setp.lt.s32 	%p1251, %r372, %r4758;
	and.pred  	%p1252, %p1250, %p1251;
	@%p1252 bra 	$L__BB9_614;
	ld.shared.u64 	%rd2450, [m_Local_$_1];
	atom.add.u64 	%rd2451, [%rd1], 48;
	add.s64 	%rd2452, %rd2451, 56;
	setp.lt.u64 	%p1253, %rd2452, %rd2450;
	shr.u64 	%rd169, %rd2451, 4;
	cvt.u32.u64 	%r13045, %rd169;
	setp.ne.s32 	%p1254, %r13045, -1;
	and.pred  	%p1255, %p1253, %p1254;
	@%p1255 bra 	$L__BB9_606;
	mov.b32 	%r4767, 21106;
	st.u32 	[%rd1685], %r4767;
	mov.b32 	%r13045, -1;
	mov.pred 	%p6296, 0;
	bra.uni 	$L__BB9_607;
$L__BB9_606:
	ld.shared.u64 	%rd2453, [m_Local_$_0];
	shl.b64 	%rd2454, %rd169, 32;
	shr.s64 	%rd2455, %rd2454, 28;
	add.s64 	%rd2456, %rd2453, %rd2455;
	mov.b16 	%rs285, 0;
	st.u8 	[%rd2456], %rs285;
	st.u8 	[%rd2456+1], %rs285;
	mov.b32 	%r4761, 3608;
	st.u32 	[%rd2456+4], %r4761;
	mov.b16 	%rs286, 1;
	st.u8 	[%rd2456+3], %rs286;
	mov.b32 	%r4762, 48;
	st.u32 	[%rd2456+8], %r4762;
	mov.b32 	%r4763, -1;
	st.u32 	[%rd2456+16], %r4763;
	ld.shared.u64 	%rd2457, [m_Local_$_0];
	add.s64 	%rd2458, %rd2457, %rd2455;
	mov.b32 	%r4764, 0;
	st.u32 	[%rd2458+32], %r4764;
	ld.shared.u64 	%rd2459, [m_Local_$_0];
	add.s64 	%rd2460, %rd2459, %rd2455;
	st.u32 	[%rd2460+36], %r4764;
	ld.shared.u64 	%rd2461, [m_Local_$_0];
	add.s64 	%rd2462, %rd2461, %rd2455;
	st.u32 	[%rd2462+40], %r4764;
	ld.u32 	%r4765, [%rd1685];
	setp.eq.s32 	%p6296, %r4765, 0;
$L__BB9_607:
	mov.b32 	%r13046, 0;
	not.pred 	%p1257, %p6296;
	@%p1257 bra 	$L__BB9_613;
	setp.ne.s32 	%p1258, %r13045, -1;
	@%p1258 bra 	$L__BB9_610;
	mov.b32 	%r4775, 21352;
	st.u32 	[%rd1685], %r4775;
	bra.uni 	$L__BB9_613;
$L__BB9_610:
	ld.shared.u64 	%rd2463, [m_Local_$_0];
	mul.wide.s32 	%rd170, %r13045, 16;
	add.s64 	%rd2464, %rd2463, %rd170;
	st.u32 	[%rd2464+40], %r4758;
	ld.u32 	%r4770, [%rd1685];
	setp.ne.s32 	%p1259, %r4770, 0;
	@%p1259 bra 	$L__BB9_613;
	ld.shared.u64 	%rd2465, [m_Local_$_0];
	add.s64 	%rd2466, %rd2465, %rd170;
	st.u32 	[%rd2466+36], %r372;
	ld.u32 	%r4772, [%rd1685];
	setp.ne.s32 	%p1260, %r4772, 0;
	@%p1260 bra 	$L__BB9_613;
	ld.shared.u64 	%rd2467, [m_Local_$_0];
	add.s64 	%rd2468, %rd2467, %rd170;
	st.u32 	[%rd2468+32], %r374;
	ld.u32 	%r4773, [%rd1685];
	setp.eq.s32 	%p1261, %r4773, 0;
	selp.b32 	%r13046, %r13045, 0, %p1261;
$L__BB9_613:
	st.u32 	[%rd1685], %r13046;
	mov.b16 	%rs1553, 0;
	bra.uni 	$L__BB9_615;
$L__BB9_614:
	shl.b32 	%r4759, %r372, 2;
	add.s32 	%r4760, %r4759, 32;
	cvt.u64.u32 	%rd2448, %r4760;
	add.s64 	%rd2449, %rd168, %rd2448;
	ld.u8 	%rs1553, [%rd2449];
	ld.u32 	%r13046, [%rd1685];
$L__BB9_615:
	setp.ne.s32 	%p1262, %r13046, 0;
	mov.b32 	%r13053, 21352;
	@%p1262 bra 	$L__BB9_646;
	setp.ne.s32 	%p1263, %r307, -1;
	@%p1263 bra 	$L__BB9_618;
	mov.b32 	%r13049, 21352;
	st.u32 	[%rd1685], %r13049;
	bra.uni 	$L__BB9_630;
$L__BB9_618:
	ld.shared.u64 	%rd2469, [m_Local_$_0];
	add.s64 	%rd171, %rd2469, %rd152;
	ld.u32 	%r4778, [%rd171+12];
	setp.gt.s32 	%p1264, %r370, 0;
	setp.le.s32 	%p1265, %r370, %r4778;
	and.pred  	%p1266, %p1264, %p1265;
	@%p1266 bra 	$L__BB9_629;
	ld.shared.u64 	%rd2472, [m_Local_$_1];
	atom.add.u64 	%rd2473, [%rd1], 48;
	add.s64 	%rd2474, %rd2473, 56;
	setp.lt.u64 	%p1267, %rd2474, %rd2472;
	shr.u64 	%rd172, %rd2473, 4;
	cvt.u32.u64 	%r13048, %rd172;
	setp.ne.s32 	%p1268, %r13048, -1;
	and.pred  	%p1269, %p1267, %p1268;
	@%p1269 bra 	$L__BB9_621;
	mov.b32 	%r4787, 21106;
	st.u32 	[%rd1685], %r4787;
	mov.b32 	%r13048, -1;
	mov.pred 	%p6297, 0;
	bra.uni 	$L__BB9_622;
$L__BB9_621:
	ld.shared.u64 	%rd2475, [m_Local_$_0];
	shl.b64 	%rd2476, %rd172, 32;
	shr.s64 	%rd2477, %rd2476, 28;
	add.s64 	%rd2478, %rd2475, %rd2477;
	mov.b16 	%rs289, 0;
	st.u8 	[%rd2478], %rs289;
	st.u8 	[%rd2478+1], %rs289;
	mov.b32 	%r4781, 3608;
	st.u32 	[%rd2478+4], %r4781;
	mov.b16 	%rs290, 1;
	st.u8 	[%rd2478+3], %rs290;
	mov.b32 	%r4782, 48;
	st.u32 	[%rd2478+8], %r4782;
	mov.b32 	%r4783, -1;
	st.u32 	[%rd2478+16], %r4783;
	ld.shared.u64 	%rd2479, [m_Local_$_0];
	add.s64 	%rd2480, %rd2479, %rd2477;
	mov.b32 	%r4784, 0;
	st.u32 	[%rd2480+32], %r4784;
	ld.shared.u64 	%rd2481, [m_Local_$_0];
	add.s64 	%rd2482, %rd2481, %rd2477;
	st.u32 	[%rd2482+36], %r4784;
	ld.shared.u64 	%rd2483, [m_Local_$_0];
	add.s64 	%rd2484, %rd2483, %rd2477;
	st.u32 	[%rd2484+40], %r4784;
	ld.u32 	%r4785, [%rd1685];
	setp.eq.s32 	%p6297, %r4785, 0;
$L__BB9_622:
	mov.b32 	%r13049, 0;
	not.pred 	%p1271, %p6297;
	@%p1271 bra 	$L__BB9_628;
	setp.ne.s32 	%p1272, %r13048, -1;
	@%p1272 bra 	$L__BB9_625;
	mov.b32 	%r4795, 21352;
	st.u32 	[%rd1685], %r4795;
	bra.uni 	$L__BB9_628;
$L__BB9_625:
	ld.shared.u64 	%rd2485, [m_Local_$_0];
	mul.wide.s32 	%rd173, %r13048, 16;
	add.s64 	%rd2486, %rd2485, %rd173;
	st.u32 	[%rd2486+40], %r4778;
	ld.u32 	%r4790, [%rd1685];
	setp.ne.s32 	%p1273, %r4790, 0;
	@%p1273 bra 	$L__BB9_628;
	ld.shared.u64 	%rd2487, [m_Local_$_0];
	add.s64 	%rd2488, %rd2487, %rd173;
	st.u32 	[%rd2488+36], %r13044;
	ld.u32 	%r4792, [%rd1685];
	setp.ne.s32 	%p1274, %r4792, 0;
	@%p1274 bra 	$L__BB9_628;
	ld.shared.u64 	%rd2489, [m_Local_$_0];
	add.s64 	%rd2490, %rd2489, %rd173;
	st.u32 	[%rd2490+32], %r307;
	ld.u32 	%r4793, [%rd1685];
	setp.eq.s32 	%p1275, %r4793, 0;
	selp.b32 	%r13049, %r13048, 0, %p1275;
$L__BB9_628:
	st.u32 	[%rd1685], %r13049;
	bra.uni 	$L__BB9_630;
$L__BB9_629:
	shl.b32 	%r4779, %r13044, 2;
	cvt.u64.u32 	%rd2470, %r4779;
	add.s64 	%rd2471, %rd171, %rd2470;
	mov.b32 	%r4780, 0;
	st.u32 	[%rd2471+32], %r4780;
	st.u8 	[%rd2471+32], %rs1553;
	ld.u32 	%r13049, [%rd1685];
$L__BB9_630:
	setp.ne.s32 	%p1276, %r13049, 0;
	@%p1276 bra 	$L__BB9_646;
	setp.gt.u32 	%p1277, %r13043, 9;
	mov.u32 	%r13043, %r371;
	@%p1277 bra 	$L__BB9_601;
	setp.ne.s32 	%p1278, %r307, -1;
	add.s32 	%r389, %r370, -2;
	@%p1278 bra 	$L__BB9_634;
	mov.b32 	%r13053, 21352;
	st.u32 	[%rd1685], %r13053;
	bra.uni 	$L__BB9_646;
$L__BB9_634:
	ld.shared.u64 	%rd2491, [m_Local_$_0];
	add.s64 	%rd174, %rd2491, %rd152;
	ld.u32 	%r4798, [%rd174+12];
	setp.gt.s32 	%p1279, %r370, 1;
	setp.lt.s32 	%p1280, %r389, %r4798;
	and.pred  	%p1281, %p1279, %p1280;
	@%p1281 bra 	$L__BB9_645;
	ld.shared.u64 	%rd2494, [m_Local_$_1];
	atom.add.u64 	%rd2495, [%rd1], 48;
	add.s64 	%rd2496, %rd2495, 56;
	setp.lt.u64 	%p1282, %rd2496, %rd2494;
	shr.u64 	%rd175, %rd2495, 4;
	cvt.u32.u64 	%r13051, %rd175;
	setp.ne.s32 	%p1283, %r13051, -1;
	and.pred  	%p1284, %p1282, %p1283;
	@%p1284 bra 	$L__BB9_637;
	mov.b32 	%r4807, 21106;
	st.u32 	[%rd1685], %r4807;
	mov.b32 	%r13051, -1;
	mov.pred 	%p6298, 0;
	bra.uni 	$L__BB9_638;
$L__BB9_637:
	ld.shared.u64 	%rd2497, [m_Local_$_0];
	shl.b64 	%rd2498, %rd175, 32;
	shr.s64 	%rd2499, %rd2498, 28;
	add.s64 	%rd2500, %rd2497, %rd2499;
	mov.b16 	%rs292, 0;
	st.u8 	[%rd2500], %rs292;
	st.u8 	[%rd2500+1], %rs292;
	mov.b32 	%r4801, 3608;
	st.u32 	[%rd2500+4], %r4801;
	mov.b16 	%rs293, 1;
	st.u8 	[%rd2500+3], %rs293;
	mov.b32 	%r4802, 48;
	st.u32 	[%rd2500+8], %r4802;
	mov.b32 	%r4803, -1;
	st.u32 	[%rd2500+16], %r4803;
	ld.shared.u64 	%rd2501, [m_Local_$_0];
	add.s64 	%rd2502, %rd2501, %rd2499;
	mov.b32 	%r4804, 0;
	st.u32 	[%rd2502+32], %r4804;
	ld.shared.u64 	%rd2503, [m_Local_$_0];
	add.s64 	%rd2504, %rd2503, %rd2499;
	st.u32 	[%rd2504+36], %r4804;
	ld.shared.u64 	%rd2505, [m_Local_$_0];
	add.s64 	%rd2506, %rd2505, %rd2499;
	st.u32 	[%rd2506+40], %r4804;
	ld.u32 	%r4805, [%rd1685];
	setp.eq.s32 	%p6298, %r4805, 0;
$L__BB9_638:
	mov.b32 	%r13053, 0;
	not.pred 	%p1286, %p6298;
	@%p1286 bra 	$L__BB9_644;
	setp.ne.s32 	%p1287, %r13051, -1;
	@%p1287 bra 	$L__BB9_641;
	mov.b32 	%r4815, 21352;
	st.u32 	[%rd1685], %r4815;
	bra.uni 	$L__BB9_644;
$L__BB9_641:
	ld.shared.u64 	%rd2507, [m_Local_$_0];
	mul.wide.s32 	%rd176, %r13051, 16;
	add.s64 	%rd2508, %rd2507, %rd176;
	st.u32 	[%rd2508+40], %r4798;
	ld.u32 	%r4810, [%rd1685];
	setp.ne.s32 	%p1288, %r4810, 0;
	@%p1288 bra 	$L__BB9_644;
	ld.shared.u64 	%rd2509, [m_Local_$_0];
	add.s64 	%rd2510, %rd2509, %rd176;
	st.u32 	[%rd2510+36], %r389;
	ld.u32 	%r4812, [%rd1685];
	setp.ne.s32 	%p1289, %r4812, 0;
	@%p1289 bra 	$L__BB9_644;
	ld.shared.u64 	%rd2511, [m_Local_$_0];
	add.s64 	%rd2512, %rd2511, %rd176;
	st.u32 	[%rd2512+32], %r307;
	ld.u32 	%r4813, [%rd1685];
	setp.eq.s32 	%p1290, %r4813, 0;
	selp.b32 	%r13053, %r13051, 0, %p1290;
$L__BB9_644:
	st.u32 	[%rd1685], %r13053;
	bra.uni 	$L__BB9_646;
$L__BB9_645:
	shl.b32 	%r4799, %r389, 2;
	cvt.u64.u32 	%rd2492, %r4799;
	add.s64 	%rd2493, %rd174, %rd2492;
	mov.b32 	%r4800, 0;
	st.u32 	[%rd2493+32], %r4800;
	mov.b16 	%rs291, 45;
	st.u8 	[%rd2493+32], %rs291;
	ld.u32 	%r13053, [%rd1685];
$L__BB9_646:
	setp.ne.s32 	%p1291, %r13053, 0;
	@%p1291 bra 	$L__BB9_652;
	ld.shared.u64 	%rd2513, [m_Local_$_1];
	atom.add.u64 	%rd2514, [%rd1], 64;
	add.s64 	%rd2515, %rd2514, 72;
	setp.lt.u64 	%p1292, %rd2515, %rd2513;
	shr.u64 	%rd177, %rd2514, 4;
	cvt.u32.u64 	%r397, %rd177;
	setp.ne.s32 	%p1293, %r397, -1;
	and.pred  	%p1294, %p1292, %p1293;
	@%p1294 bra 	$L__BB9_649;
	mov.b32 	%r4827, 21106;
	st.u32 	[%rd1685], %r4827;
	bra.uni 	$L__BB9_652;
$L__BB9_649:
	ld.shared.u64 	%rd2516, [m_Local_$_0];
	shl.b64 	%rd2517, %rd177, 32;
	shr.s64 	%rd178, %rd2517, 28;
	add.s64 	%rd2518, %rd2516, %rd178;
	mov.b16 	%rs294, 1;
	st.u8 	[%rd2518], %rs294;
	mov.b16 	%rs295, 0;
	st.u8 	[%rd2518+1], %rs295;
	mov.b32 	%r4819, 2906;
	st.u32 	[%rd2518+4], %r4819;
	st.u8 	[%rd2518+3], %rs294;
	mov.b32 	%r4820, 64;
	st.u32 	[%rd2518+8], %r4820;
	mov.b32 	%r4821, -1;
	st.u32 	[%rd2518+16], %r4821;
	ld.shared.u64 	%rd2519, [m_Local_$_0];
	add.s64 	%rd2520, %rd2519, %rd178;
	st.u32 	[%rd2520+32], %r4821;
	ld.shared.u64 	%rd2521, [m_Local_$_0];
	add.s64 	%rd2522, %rd2521, %rd178;
	mov.b32 	%r13054, 0;
	st.u32 	[%rd2522+40], %r13054;
	ld.shared.u64 	%rd2523, [m_Local_$_0];
	add.s64 	%rd2524, %rd2523, %rd178;
	st.u32 	[%rd2524+44], %r13054;
	ld.shared.u64 	%rd2525, [m_Local_$_0];
	add.s64 	%rd2526, %rd2525, %rd178;
	st.u32 	[%rd2526+48], %r13054;
	ld.shared.u64 	%rd2527, [m_Local_$_0];
	add.s64 	%rd2528, %rd2527, %rd178;
	st.u32 	[%rd2528+32], %r307;
	ld.u32 	%r4822, [%rd1685];
	setp.ne.s32 	%p1295, %r4822, 0;
	@%p1295 bra 	$L__BB9_652;
	ld.shared.u64 	%rd2529, [m_Local_$_0];
	add.s64 	%rd2530, %rd2529, %rd178;
	mov.b32 	%r13054, 0;
	st.u32 	[%rd2530+48], %r13054;
	ld.u32 	%r4824, [%rd1685];
	setp.ne.s32 	%p1296, %r4824, 0;
	@%p1296 bra 	$L__BB9_652;
	ld.shared.u64 	%rd2531, [m_Local_$_0];
	add.s64 	%rd2532, %rd2531, %rd178;
	st.u32 	[%rd2532+40], %r13018;
	ld.u32 	%r4825, [%rd1685];
	setp.eq.s32 	%p1297, %r4825, 0;
	selp.b32 	%r13054, %r397, 0, %p1297;
$L__BB9_652:
	setp.ne.s32 	%p1409, %r12983, -1;
	@%p1409 bra 	$L__BB9_654;
	mov.b32 	%r5016, 21352;
	st.u32 	[%rd1685], %r5016;
	mov.b32 	%r13055, 0;
	mov.u32 	%r13056, %r13055;
	bra.uni 	$L__BB9_655;
$L__BB9_654:
	ld.shared.u64 	%rd2757, [m_Local_$_0];
	mul.wide.s32 	%rd2758, %r12983, 16;
	add.s64 	%rd2759, %rd2757, %rd2758;
	ld.u32 	%r13055, [%rd2759+32];
	ld.u32 	%r13056, [%rd2759+40];
$L__BB9_655:
	setp.ne.s32 	%p1410, %r13054, -1;
	@%p1410 bra 	$L__BB9_657;
	mov.b32 	%r5018, 21352;
	st.u32 	[%rd1685], %r5018;
	mov.b32 	%r13057, 0;
	mov.u32 	%r13058, %r13057;
	bra.uni 	$L__BB9_658;
$L__BB9_657:
	ld.shared.u64 	%rd2760, [m_Local_$_0];
	mul.wide.s32 	%rd2761, %r13054, 16;
	add.s64 	%rd2762, %rd2760, %rd2761;
	ld.u32 	%r13057, [%rd2762+32];
	ld.u32 	%r13058, [%rd2762+40];
$L__BB9_658:
	add.s32 	%r408, %r13058, %r13056;
	shl.b32 	%r5019, %r408, 2;
	add.s32 	%r5020, %r5019, 32;
	shr.s32 	%r5021, %r5020, 31;
	shr.u32 	%r5022, %r5021, 29;
	add.s32 	%r5023, %r5020, %r5022;
	and.b32  	%r5024, %r5023, -8;
	sub.s32 	%r5025, %r5020, %r5024;
	setp.eq.s32 	%p1411, %r5025, 0;
	sub.s32 	%r5026, %r5019, %r5025;
	add.s32 	%r5027, %r5026, 40;
	selp.b32 	%r409, %r5020, %r5027, %p1411;
	ld.shared.u64 	%rd179, [m_Local_$_1];
	and.b32  	%r5028, %r409, 12;
	setp.eq.s32 	%p1412, %r5028, 0;
	mov.u32 	%r13059, %r409;
	@%p1412 bra 	$L__BB9_660;
	shr.s32 	%r5029, %r409, 31;
	shr.u32 	%r5030, %r5029, 28;
	add.s32 	%r5031, %r409, %r5030;
	and.b32  	%r5032, %r5031, -16;
	add.s32 	%r13059, %r5032, 16;
$L__BB9_660:
	cvt.s64.s32 	%rd2763, %r13059;
	atom.add.u64 	%rd2764, [%rd1], %rd2763;
	cvt.s64.s32 	%rd2765, %r409;
	add.s64 	%rd2766, %rd2765, %rd2764;
	add.s64 	%rd2767, %rd2766, 8;
	setp.lt.u64 	%p1413, %rd2767, %rd179;
	shr.u64 	%rd2768, %rd2764, 4;
	cvt.u32.u64 	%r5033, %rd2768;
	selp.b32 	%r412, %r5033, -1, %p1413;
	setp.ne.s32 	%p1414, %r412, -1;
	@%p1414 bra 	$L__BB9_662;
	mov.b32 	%r5088, 21352;
	st.u32 	[%rd1685], %r5088;
	bra.uni 	$L__BB9_701;
$L__BB9_662:
	ld.shared.u64 	%rd2769, [m_Local_$_0];
	mul.wide.s32 	%rd180, %r412, 16;
	add.s64 	%rd2770, %rd2769, %rd180;
	mov.b16 	%rs331, 0;
	st.u8 	[%rd2770], %rs331;
	st.u8 	[%rd2770+1], %rs331;
	mov.b32 	%r5034, 4335;
	st.u32 	[%rd2770+4], %r5034;
	mov.b16 	%rs332, 1;
	st.u8 	[%rd2770+3], %rs332;
	st.u32 	[%rd2770+8], %r409;
	st.u32 	[%rd2770+12], %r408;
	setp.lt.s32 	%p1415, %r408, 1;
	@%p1415 bra 	$L__BB9_701;
	setp.eq.s32 	%p1416, %r408, 1;
	mov.b32 	%r432, 0;
	@%p1416 bra 	$L__BB9_689;
	and.b32  	%r432, %r408, 2147483646;
	neg.s32 	%r13061, %r432;
	mov.b32 	%r13060, 0;
	mov.u32 	%r13062, %r13060;
$L__BB9_665:
	add.s32 	%r418, %r13062, 1;
	ld.shared.u64 	%rd2771, [m_Local_$_0];
	add.s64 	%rd181, %rd2771, %rd180;
	ld.u32 	%r419, [%rd181+12];
	setp.lt.s32 	%p1417, %r13062, %r419;
	@%p1417 bra 	$L__BB9_676;
	ld.shared.u64 	%rd2772, [m_Local_$_1];
	atom.add.u64 	%rd2773, [%rd1], 48;
	add.s64 	%rd2774, %rd2773, 56;
	setp.lt.u64 	%p1418, %rd2774, %rd2772;
	shr.u64 	%rd182, %rd2773, 4;
	cvt.u32.u64 	%r13063, %rd182;
	setp.ne.s32 	%p1419, %r13063, -1;
	and.pred  	%p1420, %p1418, %p1419;
	@%p1420 bra 	$L__BB9_668;
	mov.b32 	%r5043, 21106;
	st.u32 	[%rd1685], %r5043;
	mov.b32 	%r13063, -1;
	mov.pred 	%p6299, 0;
	bra.uni 	$L__BB9_669;
$L__BB9_668:
	ld.shared.u64 	%rd2775, [m_Local_$_0];
	shl.b64 	%rd2776, %rd182, 32;
	shr.s64 	%rd2777, %rd2776, 28;
	add.s64 	%rd2778, %rd2775, %rd2777;
	mov.b16 	%rs333, 0;
	st.u8 	[%rd2778], %rs333;
	st.u8 	[%rd2778+1], %rs333;
	mov.b32 	%r5037, 3608;
	st.u32 	[%rd2778+4], %r5037;
	mov.b16 	%rs334, 1;
	st.u8 	[%rd2778+3], %rs334;
	mov.b32 	%r5038, 48;
	st.u32 	[%rd2778+8], %r5038;
	mov.b32 	%r5039, -1;
	st.u32 	[%rd2778+16], %r5039;
	ld.shared.u64 	%rd2779, [m_Local_$_0];
	add.s64 	%rd2780, %rd2779, %rd2777;
	mov.b32 	%r5040, 0;
	st.u32 	[%rd2780+32], %r5040;
	ld.shared.u64 	%rd2781, [m_Local_$_0];
	add.s64 	%rd2782, %rd2781, %rd2777;
	st.u32 	[%rd2782+36], %r5040;
	ld.shared.u64 	%rd2783, [m_Local_$_0];
	add.s64 	%rd2784, %rd2783, %rd2777;
	st.u32 	[%rd2784+40], %r5040;
	ld.u32 	%r5041, [%rd1685];
	setp.eq.s32 	%p6299, %r5041, 0;
$L__BB9_669:
	mov.b32 	%r13064, 0;
	not.pred 	%p1422, %p6299;
	@%p1422 bra 	$L__BB9_675;
	setp.ne.s32 	%p1423, %r13063, -1;
	@%p1423 bra 	$L__BB9_672;
	mov.b32 	%r5051, 21352;
	st.u32 	[%rd1685], %r5051;
	bra.uni 	$L__BB9_675;
$L__BB9_672:
	ld.shared.u64 	%rd2785, [m_Local_$_0];
	mul.wide.s32 	%rd183, %r13063, 16;
	add.s64 	%rd2786, %rd2785, %rd183;
	st.u32 	[%rd2786+40], %r419;
	ld.u32 	%r5046, [%rd1685];
	setp.ne.s32 	%p1424, %r5046, 0;
	@%p1424 bra 	$L__BB9_675;
	ld.shared.u64 	%rd2787, [m_Local_$_0];
	add.s64 	%rd2788, %rd2787, %rd183;
	st.u32 	[%rd2788+36], %r13062;
	ld.u32 	%r5048, [%rd1685];
	setp.ne.s32 	%p1425, %r5048, 0;
	@%p1425 bra 	$L__BB9_675;
	ld.shared.u64 	%rd2789, [m_Local_$_0];
	add.s64 	%rd2790, %rd2789, %rd183;
	st.u32 	[%rd2790+32], %r412;
	ld.u32 	%r5049, [%rd1685];
	setp.eq.s32 	%p1426, %r5049, 0;
	selp.b32 	%r13064, %r13063, 0, %p1426;
$L__BB9_675:
	st.u32 	[%rd1685], %r13064;
	bra.uni 	$L__BB9_677;
$L__BB9_676:
	cvt.u64.u32 	%rd2791, %r13060;
	add.s64 	%rd2792, %rd181, %rd2791;
	mov.b32 	%r5052, 0;
	st.u32 	[%rd2792+32], %r5052;
	mov.b16 	%rs335, 0;
	st.u8 	[%rd2792+32], %rs335;
$L__BB9_677:
	ld.shared.u64 	%rd2793, [m_Local_$_0];
	add.s64 	%rd184, %rd2793, %rd180;
	ld.u32 	%r424, [%rd184+12];
	setp.lt.s32 	%p1427, %r418, %r424;
	@%p1427 bra 	$L__BB9_687;
	ld.shared.u64 	%rd2794, [m_Local_$_1];
	atom.add.u64 	%rd2795, [%rd1], 48;
	add.s64 	%rd2796, %rd2795, 56;
	setp.ge.u64 	%p1428, %rd2796, %rd2794;
	shr.u64 	%rd185, %rd2795, 4;
	cvt.u32.u64 	%r13065, %rd185;
	setp.eq.s32 	%p1429, %r13065, -1;
	or.pred  	%p1430, %p1428, %p1429;
	@%p1430 bra 	$L__BB9_680;
	ld.shared.u64 	%rd2797, [m_Local_$_0];
	shl.b64 	%rd2798, %rd185, 32;
	shr.s64 	%rd2799, %rd2798, 28;
	add.s64 	%rd2800, %rd2797, %rd2799;
	mov.b16 	%rs336, 0;
	st.u8 	[%rd2800], %rs336;
	st.u8 	[%rd2800+1], %rs336;
	mov.b32 	%r5053, 3608;
	st.u32 	[%rd2800+4], %r5053;
	mov.b16 	%rs337, 1;
	st.u8 	[%rd2800+3], %rs337;
	mov.b32 	%r5054, 48;
	st.u32 	[%rd2800+8], %r5054;
	mov.b32 	%r5055, -1;
	st.u32 	[%rd2800+16], %r5055;
	ld.shared.u64 	%rd2801, [m_Local_$_0];
	add.s64 	%rd2802, %rd2801, %rd2799;
	mov.b32 	%r5056, 0;
	st.u32 	[%rd2802+32], %r5056;
	ld.shared.u64 	%rd2803, [m_Local_$_0];
	add.s64 	%rd2804, %rd2803, %rd2799;
	st.u32 	[%rd2804+36], %r5056;
	ld.shared.u64 	%rd2805, [m_Local_$_0];
	add.s64 	%rd2806, %rd2805, %rd2799;
	st.u32 	[%rd2806+40], %r5056;
	ld.u32 	%r5057, [%rd1685];
	setp.eq.s32 	%p6300, %r5057, 0;
	bra.uni 	$L__BB9_681;
$L__BB9_680:
	mov.b32 	%r5059, 21106;
	st.u32 	[%rd1685], %r5059;
	mov.b32 	%r13065, -1;
	mov.pred 	%p6300, 0;
$L__BB9_681:
	mov.b32 	%r13066, 0;
	not.pred 	%p1432, %p6300;
	@%p1432 bra 	$L__BB9_686;
	setp.eq.s32 	%p1433, %r13065, -1;
	@%p1433 bra 	$L__BB9_6371;
	ld.shared.u64 	%rd2807, [m_Local_$_0];
	mul.wide.s32 	%rd186, %r13065, 16;
	add.s64 	%rd2808, %rd2807, %rd186;
	st.u32 	[%rd2808+40], %r424;
	ld.u32 	%r5062, [%rd1685];
	setp.eq.s32 	%p1434, %r5062, 0;
	@%p1434 bra 	$L__BB9_684;
	bra.uni 	$L__BB9_686;
$L__BB9_684:
	ld.shared.u64 	%rd2809, [m_Local_$_0];
	add.s64 	%rd2810, %rd2809, %rd186;
	st.u32 	[%rd2810+36], %r418;
	ld.u32 	%r5064, [%rd1685];
	setp.ne.s32 	%p1435, %r5064, 0;
	@%p1435 bra 	$L__BB9_686;
	ld.shared.u64 	%rd2811, [m_Local_$_0];
	add.s64 	%rd2812, %rd2811, %rd186;
	st.u32 	[%rd2812+32], %r412;
	ld.u32 	%r5065, [%rd1685];
	setp.eq.s32 	%p1436, %r5065, 0;
	selp.b32 	%r13066, %r13065, 0, %p1436;
$L__BB9_686:
	st.u32 	[%rd1685], %r13066;
	bra.uni 	$L__BB9_688;
$L__BB9_687:
	add.s32 	%r5068, %r13060, 4;
	cvt.u64.u32 	%rd2813, %r5068;
	add.s64 	%rd2814, %rd184, %rd2813;
	mov.b32 	%r5069, 0;
	st.u32 	[%rd2814+32], %r5069;
	mov.b16 	%rs338, 0;
	st.u8 	[%rd2814+32], %rs338;
$L__BB9_688:
	add.s32 	%r13062, %r13062, 2;
	add.s32 	%r13061, %r13061, 2;
	add.s32 	%r13060, %r13060, 8;
	setp.ne.s32 	%p1437, %r13061, 0;
	@%p1437 bra 	$L__BB9_665;
$L__BB9_689:
	and.b32  	%r5070, %r408, 1;
	setp.eq.b32 	%p1438, %r5070, 1;
	not.pred 	%p1439, %p1438;
	@%p1439 bra 	$L__BB9_701;
	ld.shared.u64 	%rd2815, [m_Local_$_0];
	add.s64 	%rd187, %rd2815, %rd180;
	ld.u32 	%r433, [%rd187+12];
	setp.lt.s32 	%p1440, %r432, %r433;
	@%p1440 bra 	$L__BB9_700;
	ld.shared.u64 	%rd2816, [m_Local_$_1];
	atom.add.u64 	%rd2817, [%rd1], 48;
	add.s64 	%rd2818, %rd2817, 56;
	setp.ge.u64 	%p1441, %rd2818, %rd2816;
	shr.u64 	%rd188, %rd2817, 4;
	cvt.u32.u64 	%r13068, %rd188;
	setp.eq.s32 	%p1442, %r13068, -1;
	or.pred  	%p1443, %p1441, %p1442;
	@%p1443 bra 	$L__BB9_693;
	ld.shared.u64 	%rd2819, [m_Local_$_0];
	shl.b64 	%rd2820, %rd188, 32;
	shr.s64 	%rd2821, %rd2820, 28;
	add.s64 	%rd2822, %rd2819, %rd2821;
	mov.b16 	%rs339, 0;
	st.u8 	[%rd2822], %rs339;
	st.u8 	[%rd2822+1], %rs339;
	mov.b32 	%r5071, 3608;
	st.u32 	[%rd2822+4], %r5071;
	mov.b16 	%rs340, 1;
	st.u8 	[%rd2822+3], %rs340;
	mov.b32 	%r5072, 48;
	st.u32 	[%rd2822+8], %r5072;
	mov.b32 	%r5073, -1;
	st.u32 	[%rd2822+16], %r5073;
	ld.shared.u64 	%rd2823, [m_Local_$_0];
	add.s64 	%rd2824, %rd2823, %rd2821;
	mov.b32 	%r5074, 0;
	st.u32 	[%rd2824+32], %r5074;
	ld.shared.u64 	%rd2825, [m_Local_$_0];
	add.s64 	%rd2826, %rd2825, %rd2821;
	st.u32 	[%rd2826+36], %r5074;
	ld.shared.u64 	%rd2827, [m_Local_$_0];
	add.s64 	%rd2828, %rd2827, %rd2821;
	st.u32 	[%rd2828+40], %r5074;
	ld.u32 	%r5075, [%rd1685];
	setp.eq.s32 	%p6301, %r5075, 0;
	bra.uni 	$L__BB9_694;
$L__BB9_693:
	mov.b32 	%r5077, 21106;
	st.u32 	[%rd1685], %r5077;
	mov.b32 	%r13068, -1;
	mov.pred 	%p6301, 0;
$L__BB9_694:
	mov.b32 	%r13069, 0;
	not.pred 	%p1445, %p6301;
	@%p1445 bra 	$L__BB9_699;
	setp.eq.s32 	%p1446, %r13068, -1;
	@%p1446 bra 	$L__BB9_6372;
	ld.shared.u64 	%rd2829, [m_Local_$_0];
	mul.wide.s32 	%rd189, %r13068, 16;
	add.s64 	%rd2830, %rd2829, %rd189;
	st.u32 	[%rd2830+40], %r433;
	ld.u32 	%r5080, [%rd1685];
	setp.eq.s32 	%p1447, %r5080, 0;
	@%p1447 bra 	$L__BB9_697;
	bra.uni 	$L__BB9_699;
$L__BB9_697:
	ld.shared.u64 	%rd2831, [m_Local_$_0];
	add.s64 	%rd2832, %rd2831, %rd189;
	st.u32 	[%rd2832+36], %r432;
	ld.u32 	%r5082, [%rd1685];
	setp.ne.s32 	%p1448, %r5082, 0;
	@%p1448 bra 	$L__BB9_699;
	ld.shared.u64 	%rd2833, [m_Local_$_0];
	add.s64 	%rd2834, %rd2833, %rd189;
	st.u32 	[%rd2834+32], %r412;
	ld.u32 	%r5083, [%rd1685];
	setp.eq.s32 	%p1449, %r5083, 0;
	selp.b32 	%r13069, %r13068, 0, %p1449;
$L__BB9_699:
	st.u32 	[%rd1685], %r13069;
	bra.uni 	$L__BB9_701;
$L__BB9_700:
	shl.b32 	%r5086, %r432, 2;
	cvt.u64.u32 	%rd2835, %r5086;
	add.s64 	%rd2836, %rd187, %rd2835;
	mov.b32 	%r5087, 0;
	st.u32 	[%rd2836+32], %r5087;
	mov.b16 	%rs341, 0;
	st.u8 	[%rd2836+32], %rs341;
$L__BB9_701:
	setp.lt.s32 	%p1450, %r13056, 1;
	@%p1450 bra 	$L__BB9_705;
	mul.wide.s32 	%rd190, %r13055, 16;
	mul.wide.s32 	%rd191, %r412, 16;
	neg.s32 	%r13071, %r13056;
	mov.b32 	%r13070, 0;
	mov.u32 	%r13072, %r13070;
$L__BB9_703:
	setp.ne.s32 	%p1451, %r13055, -1;
	@%p1451 bra 	$L__BB9_709;
	mov.b32 	%r5105, 21352;
	st.u32 	[%rd1685], %r5105;
	mov.b16 	%rs1554, 0;
	bra.uni 	$L__BB9_721;
$L__BB9_705:
	setp.lt.s32 	%p1474, %r13058, 1;
	@%p1474 bra 	$L__BB9_763;
	mul.wide.s32 	%rd192, %r13057, 16;
	mul.wide.s32 	%rd193, %r412, 16;
	shl.b32 	%r13080, %r13056, 2;
	neg.s32 	%r13078, %r13058;
	mov.b32 	%r13077, 0;
	mov.u32 	%r13081, %r13077;
$L__BB9_707:
	setp.ne.s32 	%p1475, %r13057, -1;
	@%p1475 bra 	$L__BB9_736;
	mov.b32 	%r5139, 21352;
	st.u32 	[%rd1685], %r5139;
	mov.b16 	%rs1555, 0;
	bra.uni 	$L__BB9_748;
$L__BB9_709:
	ld.shared.u64 	%rd2837, [m_Local_$_0];
	add.s64 	%rd194, %rd2837, %rd190;
	ld.u32 	%r444, [%rd194+12];
	setp.lt.s32 	%p1452, %r13072, %r444;
	@%p1452 bra 	$L__BB9_720;
	ld.shared.u64 	%rd2838, [m_Local_$_1];
	atom.add.u64 	%rd2839, [%rd1], 48;
	add.s64 	%rd2840, %rd2839, 56;
	setp.lt.u64 	%p1453, %rd2840, %rd2838;
	shr.u64 	%rd195, %rd2839, 4;
	cvt.u32.u64 	%r13073, %rd195;
	setp.ne.s32 	%p1454, %r13073, -1;
	and.pred  	%p1455, %p1453, %p1454;
	@%p1455 bra 	$L__BB9_712;
	mov.b32 	%r5096, 21106;
	st.u32 	[%rd1685], %r5096;
	mov.b32 	%r13073, -1;
	mov.pred 	%p6302, 0;
	bra.uni 	$L__BB9_713;
$L__BB9_712:
	ld.shared.u64 	%rd2841, [m_Local_$_0];
	shl.b64 	%rd2842, %rd195, 32;
	shr.s64 	%rd2843, %rd2842, 28;
	add.s64 	%rd2844, %rd2841, %rd2843;
	mov.b16 	%rs342, 0;
	st.u8 	[%rd2844], %rs342;
	st.u8 	[%rd2844+1], %rs342;
	mov.b32 	%r5090, 3608;
	st.u32 	[%rd2844+4], %r5090;
	mov.b16 	%rs343, 1;
	st.u8 	[%rd2844+3], %rs343;
	mov.b32 	%r5091, 48;
	st.u32 	[%rd2844+8], %r5091;
	mov.b32 	%r5092, -1;
	st.u32 	[%rd2844+16], %r5092;
	ld.shared.u64 	%rd2845, [m_Local_$_0];
	add.s64 	%rd2846, %rd2845, %rd2843;
	mov.b32 	%r5093, 0;
	st.u32 	[%rd2846+32], %r5093;
	ld.shared.u64 	%rd2847, [m_Local_$_0];
	add.s64 	%rd2848, %rd2847, %rd2843;
	st.u32 	[%rd2848+36], %r5093;
	ld.shared.u64 	%rd2849, [m_Local_$_0];
	add.s64 	%rd2850, %rd2849, %rd2843;
	st.u32 	[%rd2850+40], %r5093;
	ld.u32 	%r5094, [%rd1685];
	setp.eq.s32 	%p6302, %r5094, 0;
$L__BB9_713:
	mov.b32 	%r13074, 0;
	not.pred 	%p1457, %p6302;
	@%p1457 bra 	$L__BB9_719;
	setp.ne.s32 	%p1458, %r13073, -1;
	@%p1458 bra 	$L__BB9_716;
	mov.b32 	%r5104, 21352;
	st.u32 	[%rd1685], %r5104;
	bra.uni 	$L__BB9_719;
$L__BB9_716:
	ld.shared.u64 	%rd2851, [m_Local_$_0];
	mul.wide.s32 	%rd196, %r13073, 16;
	add.s64 	%rd2852, %rd2851, %rd196;
	st.u32 	[%rd2852+40], %r444;
	ld.u32 	%r5099, [%rd1685];
	setp.ne.s32 	%p1459, %r5099, 0;
	@%p1459 bra 	$L__BB9_719;
	ld.shared.u64 	%rd2853, [m_Local_$_0];
	add.s64 	%rd2854, %rd2853, %rd196;
	st.u32 	[%rd2854+36], %r13072;
	ld.u32 	%r5101, [%rd1685];
	setp.ne.s32 	%p1460, %r5101, 0;
	@%p1460 bra 	$L__BB9_719;
	ld.shared.u64 	%rd2855, [m_Local_$_0];
	add.s64 	%rd2856, %rd2855, %rd196;
	st.u32 	[%rd2856+32], %r13055;
	ld.u32 	%r5102, [%rd1685];
	setp.eq.s32 	%p1461, %r5102, 0;
	selp.b32 	%r13074, %r13073, 0, %p1461;
$L__BB9_719:
	st.u32 	[%rd1685], %r13074;
	mov.b16 	%rs1554, 0;
	bra.uni 	$L__BB9_721;
$L__BB9_720:
	cvt.u64.u32 	%rd2857, %r13070;
	add.s64 	%rd2858, %rd194, %rd2857;
	ld.u8 	%rs1554, [%rd2858+32];
$L__BB9_721:
	setp.ne.s32 	%p1462, %r412, -1;
	@%p1462 bra 	$L__BB9_723;
	mov.b32 	%r5122, 21352;
	st.u32 	[%rd1685], %r5122;
	bra.uni 	$L__BB9_735;
$L__BB9_723:
	ld.shared.u64 	%rd2859, [m_Local_$_0];
	add.s64 	%rd197, %rd2859, %rd191;
	ld.u32 	%r449, [%rd197+12];
	setp.lt.s32 	%p1463, %r13072, %r449;
	@%p1463 bra 	$L__BB9_734;
	ld.shared.u64 	%rd2860, [m_Local_$_1];
	atom.add.u64 	%rd2861, [%rd1], 48;
	add.s64 	%rd2862, %rd2861, 56;
	setp.lt.u64 	%p1464, %rd2862, %rd2860;
	shr.u64 	%rd198, %rd2861, 4;
	cvt.u32.u64 	%r13075, %rd198;
	setp.ne.s32 	%p1465, %r13075, -1;
	and.pred  	%p1466, %p1464, %p1465;
	@%p1466 bra 	$L__BB9_726;
	mov.b32 	%r5112, 21106;
	st.u32 	[%rd1685], %r5112;
	mov.b32 	%r13075, -1;
	mov.pred 	%p6303, 0;
	bra.uni 	$L__BB9_727;
$L__BB9_726:
	ld.shared.u64 	%rd2863, [m_Local_$_0];
	shl.b64 	%rd2864, %rd198, 32;
	shr.s64 	%rd2865, %rd2864, 28;
	add.s64 	%rd2866, %rd2863, %rd2865;
	mov.b16 	%rs346, 0;
	st.u8 	[%rd2866], %rs346;
	st.u8 	[%rd2866+1], %rs346;
	mov.b32 	%r5106, 3608;
	st.u32 	[%rd2866+4], %r5106;
	mov.b16 	%rs347, 1;
	st.u8 	[%rd2866+3], %rs347;
	mov.b32 	%r5107, 48;
	st.u32 	[%rd2866+8], %r5107;
	mov.b32 	%r5108, -1;
	st.u32 	[%rd2866+16], %r5108;
	ld.shared.u64 	%rd2867, [m_Local_$_0];
	add.s64 	%rd2868, %rd2867, %rd2865;
	mov.b32 	%r5109, 0;
	st.u32 	[%rd2868+32], %r5109;
	ld.shared.u64 	%rd2869, [m_Local_$_0];
	add.s64 	%rd2870, %rd2869, %rd2865;
	st.u32 	[%rd2870+36], %r5109;
	ld.shared.u64 	%rd2871, [m_Local_$_0];
	add.s64 	%rd2872, %rd2871, %rd2865;
	st.u32 	[%rd2872+40], %r5109;
	ld.u32 	%r5110, [%rd1685];
	setp.eq.s32 	%p6303, %r5110, 0;
$L__BB9_727:
	mov.b32 	%r13076, 0;
	not.pred 	%p1468, %p6303;
	@%p1468 bra 	$L__BB9_733;
	setp.ne.s32 	%p1469, %r13075, -1;
	@%p1469 bra 	$L__BB9_730;
	mov.b32 	%r5120, 21352;
	st.u32 	[%rd1685], %r5120;
	bra.uni 	$L__BB9_733;
$L__BB9_730:
	ld.shared.u64 	%rd2873, [m_Local_$_0];
	mul.wide.s32 	%rd199, %r13075, 16;
	add.s64 	%rd2874, %rd2873, %rd199;
	st.u32 	[%rd2874+40], %r449;
	ld.u32 	%r5115, [%rd1685];
	setp.ne.s32 	%p1470, %r5115, 0;
	@%p1470 bra 	$L__BB9_733;
	ld.shared.u64 	%rd2875, [m_Local_$_0];
	add.s64 	%rd2876, %rd2875, %rd199;
	st.u32 	[%rd2876+36], %r13072;
	ld.u32 	%r5117, [%rd1685];
	setp.ne.s32 	%p1471, %r5117, 0;
	@%p1471 bra 	$L__BB9_733;
	ld.shared.u64 	%rd2877, [m_Local_$_0];
	add.s64 	%rd2878, %rd2877, %rd199;
	st.u32 	[%rd2878+32], %r412;
	ld.u32 	%r5118, [%rd1685];
	setp.eq.s32 	%p1472, %r5118, 0;
	selp.b32 	%r13076, %r13075, 0, %p1472;
$L__BB9_733:
	st.u32 	[%rd1685], %r13076;
	bra.uni 	$L__BB9_735;
$L__BB9_734:
	cvt.u64.u32 	%rd2879, %r13070;
	add.s64 	%rd2880, %rd197, %rd2879;
	mov.b32 	%r5121, 0;
	st.u32 	[%rd2880+32], %r5121;
	st.u8 	[%rd2880+32], %rs1554;
$L__BB9_735:
	add.s32 	%r13072, %r13072, 1;
	add.s32 	%r13071, %r13071, 1;
	setp.eq.s32 	%p1473, %r13071, 0;
	add.s32 	%r13070, %r13070, 4;
	@%p1473 bra 	$L__BB9_705;
	bra.uni 	$L__BB9_703;
$L__BB9_736:
	ld.shared.u64 	%rd2881, [m_Local_$_0];
	add.s64 	%rd200, %rd2881, %rd192;
	ld.u32 	%r462, [%rd200+12];
	setp.lt.s32 	%p1476, %r13081, %r462;
	@%p1476 bra 	$L__BB9_747;
	ld.shared.u64 	%rd2882, [m_Local_$_1];
	atom.add.u64 	%rd2883, [%rd1], 48;
	add.s64 	%rd2884, %rd2883, 56;
	setp.lt.u64 	%p1477, %rd2884, %rd2882;
	shr.u64 	%rd201, %rd2883, 4;
	cvt.u32.u64 	%r13082, %rd201;
	setp.ne.s32 	%p1478, %r13082, -1;
	and.pred  	%p1479, %p1477, %p1478;
	@%p1479 bra 	$L__BB9_739;
	mov.b32 	%r5130, 21106;
	st.u32 	[%rd1685], %r5130;
	mov.b32 	%r13082, -1;
	mov.pred 	%p6304, 0;
	bra.uni 	$L__BB9_740;
$L__BB9_739:
	ld.shared.u64 	%rd2885, [m_Local_$_0];
	shl.b64 	%rd2886, %rd201, 32;
	shr.s64 	%rd2887, %rd2886, 28;
	add.s64 	%rd2888, %rd2885, %rd2887;
	mov.b16 	%rs348, 0;
	st.u8 	[%rd2888], %rs348;
	st.u8 	[%rd2888+1], %rs348;
	mov.b32 	%r5124, 3608;
	st.u32 	[%rd2888+4], %r5124;
	mov.b16 	%rs349, 1;
	st.u8 	[%rd2888+3], %rs349;
	mov.b32 	%r5125, 48;
	st.u32 	[%rd2888+8], %r5125;
	mov.b32 	%r5126, -1;
	st.u32 	[%rd2888+16], %r5126;
	ld.shared.u64 	%rd2889, [m_Local_$_0];
	add.s64 	%rd2890, %rd2889, %rd2887;
	mov.b32 	%r5127, 0;
	st.u32 	[%rd2890+32], %r5127;
	ld.shared.u64 	%rd2891, [m_Local_$_0];
	add.s64 	%rd2892, %rd2891, %rd2887;
	st.u32 	[%rd2892+36], %r5127;
	ld.shared.u64 	%rd2893, [m_Local_$_0];
	add.s64 	%rd2894, %rd2893, %rd2887;
	st.u32 	[%rd2894+40], %r5127;
	ld.u32 	%r5128, [%rd1685];
	setp.eq.s32 	%p6304, %r5128, 0;
$L__BB9_740:
	mov.b32 	%r13083, 0;
	not.pred 	%p1481, %p6304;
	@%p1481 bra 	$L__BB9_746;
	setp.ne.s32 	%p1482, %r13082, -1;
	@%p1482 bra 	$L__BB9_743;
	mov.b32 	%r5138, 21352;
	st.u32 	[%rd1685], %r5138;
	bra.uni 	$L__BB9_746;
$L__BB9_743:
	ld.shared.u64 	%rd2895, [m_Local_$_0];
	mul.wide.s32 	%rd202, %r13082, 16;
	add.s64 	%rd2896, %rd2895, %rd202;
	st.u32 	[%rd2896+40], %r462;
	ld.u32 	%r5133, [%rd1685];
	setp.ne.s32 	%p1483, %r5133, 0;
	@%p1483 bra 	$L__BB9_746;
	ld.shared.u64 	%rd2897, [m_Local_$_0];
	add.s64 	%rd2898, %rd2897, %rd202;
	st.u32 	[%rd2898+36], %r13081;
	ld.u32 	%r5135, [%rd1685];
	setp.ne.s32 	%p1484, %r5135, 0;
	@%p1484 bra 	$L__BB9_746;
	ld.shared.u64 	%rd2899, [m_Local_$_0];
	add.s64 	%rd2900, %rd2899, %rd202;
	st.u32 	[%rd2900+32], %r13057;
	ld.u32 	%r5136, [%rd1685];
	setp.eq.s32 	%p1485, %r5136, 0;
	selp.b32 	%r13083, %r13082, 0, %p1485;
$L__BB9_746:
	st.u32 	[%rd1685], %r13083;
	mov.b16 	%rs1555, 0;
	bra.uni 	$L__BB9_748;
$L__BB9_747:
	cvt.u64.u32 	%rd2901, %r13077;
	add.s64 	%rd2902, %rd200, %rd2901;
	ld.u8 	%rs1555, [%rd2902+32];
$L__BB9_748:
	setp.ne.s32 	%p1486, %r412, -1;
	@%p1486 bra 	$L__BB9_750;
	mov.b32 	%r5157, 21352;
	st.u32 	[%rd1685], %r5157;
	bra.uni 	$L__BB9_762;
$L__BB9_750:
	ld.shared.u64 	%rd2903, [m_Local_$_0];
	add.s64 	%rd203, %rd2903, %rd193;
	ld.u32 	%r5140, [%rd203+12];
	setp.gt.s32 	%p1487, %r13056, -1;
	setp.lt.s32 	%p1488, %r13056, %r5140;
	and.pred  	%p1489, %p1487, %p1488;
	@%p1489 bra 	$L__BB9_761;
	ld.shared.u64 	%rd2906, [m_Local_$_1];
	atom.add.u64 	%rd2907, [%rd1], 48;
	add.s64 	%rd2908, %rd2907, 56;
	setp.lt.u64 	%p1490, %rd2908, %rd2906;
	shr.u64 	%rd204, %rd2907, 4;
	cvt.u32.u64 	%r13084, %rd204;
	setp.ne.s32 	%p1491, %r13084, -1;
	and.pred  	%p1492, %p1490, %p1491;
	@%p1492 bra 	$L__BB9_753;
	mov.b32 	%r5148, 21106;
	st.u32 	[%rd1685], %r5148;
	mov.b32 	%r13084, -1;
	mov.pred 	%p6305, 0;
	bra.uni 	$L__BB9_754;
$L__BB9_753:
	ld.shared.u64 	%rd2909, [m_Local_$_0];
	shl.b64 	%rd2910, %rd204, 32;
	shr.s64 	%rd2911, %rd2910, 28;
	add.s64 	%rd2912, %rd2909, %rd2911;
	mov.b16 	%rs352, 0;
	st.u8 	[%rd2912], %rs352;
	st.u8 	[%rd2912+1], %rs352;
	mov.b32 	%r5142, 3608;
	st.u32 	[%rd2912+4], %r5142;
	mov.b16 	%rs353, 1;
	st.u8 	[%rd2912+3], %rs353;
	mov.b32 	%r5143, 48;
	st.u32 	[%rd2912+8], %r5143;
	mov.b32 	%r5144, -1;
	st.u32 	[%rd2912+16], %r5144;
	ld.shared.u64 	%rd2913, [m_Local_$_0];
	add.s64 	%rd2914, %rd2913, %rd2911;
	mov.b32 	%r5145, 0;
	st.u32 	[%rd2914+32], %r5145;
	ld.shared.u64 	%rd2915, [m_Local_$_0];
	add.s64 	%rd2916, %rd2915, %rd2911;
	st.u32 	[%rd2916+36], %r5145;
	ld.shared.u64 	%rd2917, [m_Local_$_0];
	add.s64 	%rd2918, %rd2917, %rd2911;
	st.u32 	[%rd2918+40], %r5145;
	ld.u32 	%r5146, [%rd1685];
	setp.eq.s32 	%p6305, %r5146, 0;
$L__BB9_754:
	mov.b32 	%r13085, 0;
	not.pred 	%p1494, %p6305;
	@%p1494 bra 	$L__BB9_760;
	setp.ne.s32 	%p1495, %r13084, -1;
	@%p1495 bra 	$L__BB9_757;
	mov.b32 	%r5156, 21352;
	st.u32 	[%rd1685], %r5156;
	bra.uni 	$L__BB9_760;
$L__BB9_757:
	ld.shared.u64 	%rd2919, [m_Local_$_0];
	mul.wide.s32 	%rd205, %r13084, 16;
	add.s64 	%rd2920, %rd2919, %rd205;
	st.u32 	[%rd2920+40], %r5140;
	ld.u32 	%r5151, [%rd1685];
	setp.ne.s32 	%p1496, %r5151, 0;
	@%p1496 bra 	$L__BB9_760;
	ld.shared.u64 	%rd2921, [m_Local_$_0];
	add.s64 	%rd2922, %rd2921, %rd205;
	st.u32 	[%rd2922+36], %r13056;
	ld.u32 	%r5153, [%rd1685];
	setp.ne.s32 	%p1497, %r5153, 0;
	@%p1497 bra 	$L__BB9_760;
	ld.shared.u64 	%rd2923, [m_Local_$_0];
	add.s64 	%rd2924, %rd2923, %rd205;
	st.u32 	[%rd2924+32], %r412;
	ld.u32 	%r5154, [%rd1685];
	setp.eq.s32 	%p1498, %r5154, 0;
	selp.b32 	%r13085, %r13084, 0, %p1498;
$L__BB9_760:
	st.u32 	[%rd1685], %r13085;
	bra.uni 	$L__BB9_762;
$L__BB9_761:
	cvt.u64.u32 	%rd2904, %r13080;
	add.s64 	%rd2905, %rd203, %rd2904;
	mov.b32 	%r5141, 0;
	st.u32 	[%rd2905+32], %r5141;
	st.u8 	[%rd2905+32], %rs1555;
$L__BB9_762:
	add.s32 	%r13081, %r13081, 1;
	add.s32 	%r13080, %r13080, 4;
	add.s32 	%r13056, %r13056, 1;
	add.s32 	%r13078, %r13078, 1;
	setp.ne.s32 	%p1499, %r13078, 0;
	add.s32 	%r13077, %r13077, 4;
	@%p1499 bra 	$L__BB9_707;
$L__BB9_763:
	ld.shared.u64 	%rd2925, [m_Local_$_1];
	atom.add.u64 	%rd2926, [%rd1], 48;
	add.s64 	%rd2927, %rd2926, 56;
	setp.lt.u64 	%p1500, %rd2927, %rd2925;
	shr.u64 	%rd2928, %rd2926, 4;
	cvt.u32.u64 	%r5158, %rd2928;
	selp.b32 	%r477, %r5158, -1, %p1500;
	setp.ne.s32 	%p1501, %r477, -1;
	@%p1501 bra 	$L__BB9_765;
	mov.b32 	%r5267, 21352;
	st.u32 	[%rd1685], %r5267;
	bra.uni 	$L__BB9_840;
$L__BB9_765:
	ld.shared.u64 	%rd2929, [m_Local_$_0];
	mul.wide.s32 	%rd206, %r477, 16;
	add.s64 	%rd2930, %rd2929, %rd206;
	mov.b16 	%rs354, 1;
	st.u8 	[%rd2930], %rs354;
	mov.b16 	%rs355, 0;
	st.u8 	[%rd2930+1], %rs355;
	mov.b32 	%r5159, 2906;
	st.u32 	[%rd2930+4], %r5159;
	st.u8 	[%rd2930+3], %rs354;
	mov.b32 	%r5160, 48;
	st.u32 	[%rd2930+8], %r5160;
	mov.b32 	%r5161, -1;
	st.u32 	[%rd2930+16], %r5161;
	ld.shared.u64 	%rd2931, [m_Local_$_0];
	mul.wide.s32 	%rd207, %r412, 16;
	add.s64 	%rd2932, %rd2931, %rd207;
	ld.u32 	%r478, [%rd2932+12];
	shl.b32 	%r5162, %r478, 2;
	add.s32 	%r5163, %r5162, 32;
	shr.s32 	%r5164, %r5163, 31;
	shr.u32 	%r5165, %r5164, 29;
	add.s32 	%r5166, %r5163, %r5165;
	and.b32  	%r5167, %r5166, -8;
	sub.s32 	%r5168, %r5163, %r5167;
	setp.eq.s32 	%p1502, %r5168, 0;
	sub.s32 	%r5169, %r5162, %r5168;
	add.s32 	%r5170, %r5169, 40;
	selp.b32 	%r479, %r5163, %r5170, %p1502;
	ld.shared.u64 	%rd208, [m_Local_$_1];
	and.b32  	%r5171, %r479, 12;
	setp.eq.s32 	%p1503, %r5171, 0;
	mov.u32 	%r13086, %r479;
	@%p1503 bra 	$L__BB9_767;
	shr.s32 	%r5172, %r479, 31;
	shr.u32 	%r5173, %r5172, 28;
	add.s32 	%r5174, %r479, %r5173;
	and.b32  	%r5175, %r5174, -16;
	add.s32 	%r13086, %r5175, 16;
$L__BB9_767:
	cvt.s64.s32 	%rd2933, %r13086;
	atom.add.u64 	%rd2934, [%rd1], %rd2933;
	cvt.s64.s32 	%rd2935, %r479;
	add.s64 	%rd2936, %rd2935, %rd2934;
	add.s64 	%rd2937, %rd2936, 8;
	setp.lt.u64 	%p1504, %rd2937, %rd208;
	shr.u64 	%rd2938, %rd2934, 4;
	cvt.u32.u64 	%r5176, %rd2938;
	selp.b32 	%r482, %r5176, -1, %p1504;
	setp.ne.s32 	%p1505, %r482, -1;
	@%p1505 bra 	$L__BB9_769;
	mov.b32 	%r5231, 21352;
	st.u32 	[%rd1685], %r5231;
	bra.uni 	$L__BB9_808;
$L__BB9_769:
	ld.shared.u64 	%rd2939, [m_Local_$_0];
	mul.wide.s32 	%rd209, %r482, 16;
	add.s64 	%rd2940, %rd2939, %rd209;
	mov.b16 	%rs356, 0;
	st.u8 	[%rd2940], %rs356;
	st.u8 	[%rd2940+1], %rs356;
	mov.b32 	%r5177, 4335;
	st.u32 	[%rd2940+4], %r5177;
	mov.b16 	%rs357, 1;
	st.u8 	[%rd2940+3], %rs357;
	st.u32 	[%rd2940+8], %r479;
	st.u32 	[%rd2940+12], %r478;
	setp.lt.s32 	%p1506, %r478, 1;
	@%p1506 bra 	$L__BB9_808;
	setp.eq.s32 	%p1507, %r478, 1;
	mov.b32 	%r502, 0;
	@%p1507 bra 	$L__BB9_796;
	and.b32  	%r502, %r478, 2147483646;
	neg.s32 	%r13088, %r502;
	mov.b32 	%r13087, 0;
	mov.u32 	%r13089, %r13087;
$L__BB9_772:
	add.s32 	%r488, %r13089, 1;
	ld.shared.u64 	%rd2941, [m_Local_$_0];
	add.s64 	%rd210, %rd2941, %rd209;
	ld.u32 	%r489, [%rd210+12];
	setp.lt.s32 	%p1508, %r13089, %r489;
	@%p1508 bra 	$L__BB9_783;
	ld.shared.u64 	%rd2942, [m_Local_$_1];
	atom.add.u64 	%rd2943, [%rd1], 48;
	add.s64 	%rd2944, %rd2943, 56;
	setp.lt.u64 	%p1509, %rd2944, %rd2942;
	shr.u64 	%rd211, %rd2943, 4;
	cvt.u32.u64 	%r13090, %rd211;
	setp.ne.s32 	%p1510, %r13090, -1;
	and.pred  	%p1511, %p1509, %p1510;
	@%p1511 bra 	$L__BB9_775;
	mov.b32 	%r5186, 21106;
	st.u32 	[%rd1685], %r5186;
	mov.b32 	%r13090, -1;
	mov.pred 	%p6306, 0;
	bra.uni 	$L__BB9_776;
$L__BB9_775:
	ld.shared.u64 	%rd2945, [m_Local_$_0];
	shl.b64 	%rd2946, %rd211, 32;
	shr.s64 	%rd2947, %rd2946, 28;
	add.s64 	%rd2948, %rd2945, %rd2947;
	mov.b16 	%rs358, 0;
	st.u8 	[%rd2948], %rs358;
	st.u8 	[%rd2948+1], %rs358;
	mov.b32 	%r5180, 3608;
	st.u32 	[%rd2948+4], %r5180;
	mov.b16 	%rs359, 1;
	st.u8 	[%rd2948+3], %rs359;
	mov.b32 	%r5181, 48;
	st.u32 	[%rd2948+8], %r5181;
	mov.b32 	%r5182, -1;
	st.u32 	[%rd2948+16], %r5182;
	ld.shared.u64 	%rd2949, [m_Local_$_0];
	add.s64 	%rd2950, %rd2949, %rd2947;
	mov.b32 	%r5183, 0;
	st.u32 	[%rd2950+32], %r5183;
	ld.shared.u64 	%rd2951, [m_Local_$_0];
	add.s64 	%rd2952, %rd2951, %rd2947;
	st.u32 	[%rd2952+36], %r5183;
	ld.shared.u64 	%rd2953, [m_Local_$_0];
	add.s64 	%rd2954, %rd2953, %rd2947;
	st.u32 	[%rd2954+40], %r5183;
	ld.u32 	%r5184, [%rd1685];
	setp.eq.s32 	%p6306, %r5184, 0;
$L__BB9_776:
	mov.b32 	%r13091, 0;
	not.pred 	%p1513, %p6306;
	@%p1513 bra 	$L__BB9_782;
	setp.ne.s32 	%p1514, %r13090, -1;
	@%p1514 bra 	$L__BB9_779;
	mov.b32 	%r5194, 21352;
	st.u32 	[%rd1685], %r5194;
	bra.uni 	$L__BB9_782;
$L__BB9_779:
	ld.shared.u64 	%rd2955, [m_Local_$_0];
	mul.wide.s32 	%rd212, %r13090, 16;
	add.s64 	%rd2956, %rd2955, %rd212;
	st.u32 	[%rd2956+40], %r489;
	ld.u32 	%r5189, [%rd1685];
	setp.ne.s32 	%p1515, %r5189, 0;
	@%p1515 bra 	$L__BB9_782;
	ld.shared.u64 	%rd2957, [m_Local_$_0];
	add.s64 	%rd2958, %rd2957, %rd212;
	st.u32 	[%rd2958+36], %r13089;
	ld.u32 	%r5191, [%rd1685];
	setp.ne.s32 	%p1516, %r5191, 0;
	@%p1516 bra 	$L__BB9_782;
	ld.shared.u64 	%rd2959, [m_Local_$_0];
	add.s64 	%rd2960, %rd2959, %rd212;
	st.u32 	[%rd2960+32], %r482;
	ld.u32 	%r5192, [%rd1685];
	setp.eq.s32 	%p1517, %r5192, 0;
	selp.b32 	%r13091, %r13090, 0, %p1517;
$L__BB9_782:
	st.u32 	[%rd1685], %r13091;
	bra.uni 	$L__BB9_784;
$L__BB9_783:
	cvt.u64.u32 	%rd2961, %r13087;
	add.s64 	%rd2962, %rd210, %rd2961;
	mov.b32 	%r5195, 0;
	st.u32 	[%rd2962+32], %r5195;
	mov.b16 	%rs360, 0;
	st.u8 	[%rd2962+32], %rs360;
$L__BB9_784:
	ld.shared.u64 	%rd2963, [m_Local_$_0];
	add.s64 	%rd213, %rd2963, %rd209;
	ld.u32 	%r494, [%rd213+12];
	setp.lt.s32 	%p1518, %r488, %r494;
	@%p1518 bra 	$L__BB9_794;
	ld.shared.u64 	%rd2964, [m_Local_$_1];
	atom.add.u64 	%rd2965, [%rd1], 48;
	add.s64 	%rd2966, %rd2965, 56;
	setp.ge.u64 	%p1519, %rd2966, %rd2964;
	shr.u64 	%rd214, %rd2965, 4;
	cvt.u32.u64 	%r13092, %rd214;
	setp.eq.s32 	%p1520, %r13092, -1;
	or.pred  	%p1521, %p1519, %p1520;
	@%p1521 bra 	$L__BB9_787;
	ld.shared.u64 	%rd2967, [m_Local_$_0];
	shl.b64 	%rd2968, %rd214, 32;
	shr.s64 	%rd2969, %rd2968, 28;
	add.s64 	%rd2970, %rd2967, %rd2969;
	mov.b16 	%rs361, 0;
	st.u8 	[%rd2970], %rs361;
	st.u8 	[%rd2970+1], %rs361;
	mov.b32 	%r5196, 3608;
	st.u32 	[%rd2970+4], %r5196;
	mov.b16 	%rs362, 1;
	st.u8 	[%rd2970+3], %rs362;
	mov.b32 	%r5197, 48;
	st.u32 	[%rd2970+8], %r5197;
	mov.b32 	%r5198, -1;
	st.u32 	[%rd2970+16], %r5198;
	ld.shared.u64 	%rd2971, [m_Local_$_0];
	add.s64 	%rd2972, %rd2971, %rd2969;
	mov.b32 	%r5199, 0;
	st.u32 	[%rd2972+32], %r5199;
	ld.shared.u64 	%rd2973, [m_Local_$_0];
	add.s64 	%rd2974, %rd2973, %rd2969;
	st.u32 	[%rd2974+36], %r5199;
	ld.shared.u64 	%rd2975, [m_Local_$_0];
	add.s64 	%rd2976, %rd2975, %rd2969;
	st.u32 	[%rd2976+40], %r5199;
	ld.u32 	%r5200, [%rd1685];
	setp.eq.s32 	%p6307, %r5200, 0;
	bra.uni 	$L__BB9_788;
$L__BB9_787:
	mov.b32 	%r5202, 21106;
	st.u32 	[%rd1685], %r5202;
	mov.b32 	%r13092, -1;
	mov.pred 	%p6307, 0;
$L__BB9_788:
	mov.b32 	%r13093, 0;
	not.pred 	%p1523, %p6307;
	@%p1523 bra 	$L__BB9_793;
	setp.eq.s32 	%p1524, %r13092, -1;
	@%p1524 bra 	$L__BB9_6373;
	ld.shared.u64 	%rd2977, [m_Local_$_0];
	mul.wide.s32 	%rd215, %r13092, 16;
	add.s64 	%rd2978, %rd2977, %rd215;
	st.u32 	[%rd2978+40], %r494;
	ld.u32 	%r5205, [%rd1685];
	setp.eq.s32 	%p1525, %r5205, 0;
	@%p1525 bra 	$L__BB9_791;
	bra.uni 	$L__BB9_793;
$L__BB9_791:
	ld.shared.u64 	%rd2979, [m_Local_$_0];
	add.s64 	%rd2980, %rd2979, %rd215;
	st.u32 	[%rd2980+36], %r488;
	ld.u32 	%r5207, [%rd1685];
	setp.ne.s32 	%p1526, %r5207, 0;
	@%p1526 bra 	$L__BB9_793;
	ld.shared.u64 	%rd2981, [m_Local_$_0];
	add.s64 	%rd2982, %rd2981, %rd215;
	st.u32 	[%rd2982+32], %r482;
	ld.u32 	%r5208, [%rd1685];
	setp.eq.s32 	%p1527, %r5208, 0;
	selp.b32 	%r13093, %r13092, 0, %p1527;
$L__BB9_793:
	st.u32 	[%rd1685], %r13093;
	bra.uni 	$L__BB9_795;
$L__BB9_794:
	add.s32 	%r5211, %r13087, 4;
	cvt.u64.u32 	%rd2983, %r5211;
	add.s64 	%rd2984, %rd213, %rd2983;
	mov.b32 	%r5212, 0;
	st.u32 	[%rd2984+32], %r5212;
	mov.b16 	%rs363, 0;
	st.u8 	[%rd2984+32], %rs363;
$L__BB9_795:
	add.s32 	%r13089, %r13089, 2;
	add.s32 	%r13088, %r13088, 2;
	add.s32 	%r13087, %r13087, 8;
	setp.ne.s32 	%p1528, %r13088, 0;
	@%p1528 bra 	$L__BB9_772;
$L__BB9_796:
	and.b32  	%r5213, %r478, 1;
	setp.eq.b32 	%p1529, %r5213, 1;
	not.pred 	%p1530, %p1529;
	@%p1530 bra 	$L__BB9_808;
	ld.shared.u64 	%rd2985, [m_Local_$_0];
	add.s64 	%rd216, %rd2985, %rd209;
	ld.u32 	%r503, [%rd216+12];
	setp.lt.s32 	%p1531, %r502, %r503;
	@%p1531 bra 	$L__BB9_807;
	ld.shared.u64 	%rd2986, [m_Local_$_1];
	atom.add.u64 	%rd2987, [%rd1], 48;
	add.s64 	%rd2988, %rd2987, 56;
	setp.ge.u64 	%p1532, %rd2988, %rd2986;
	shr.u64 	%rd217, %rd2987, 4;
	cvt.u32.u64 	%r13095, %rd217;
	setp.eq.s32 	%p1533, %r13095, -1;
	or.pred  	%p1534, %p1532, %p1533;
	@%p1534 bra 	$L__BB9_800;
	ld.shared.u64 	%rd2989, [m_Local_$_0];
	shl.b64 	%rd2990, %rd217, 32;
	shr.s64 	%rd2991, %rd2990, 28;
	add.s64 	%rd2992, %rd2989, %rd2991;
	mov.b16 	%rs364, 0;
	st.u8 	[%rd2992], %rs364;
	st.u8 	[%rd2992+1], %rs364;
	mov.b32 	%r5214, 3608;
	st.u32 	[%rd2992+4], %r5214;
	mov.b16 	%rs365, 1;
	st.u8 	[%rd2992+3], %rs365;
	mov.b32 	%r5215, 48;
	st.u32 	[%rd2992+8], %r5215;
	mov.b32 	%r5216, -1;
	st.u32 	[%rd2992+16], %r5216;
	ld.shared.u64 	%rd2993, [m_Local_$_0];
	add.s64 	%rd2994, %rd2993, %rd2991;
	mov.b32 	%r5217, 0;
	st.u32 	[%rd2994+32], %r5217;
	ld.shared.u64 	%rd2995, [m_Local_$_0];
	add.s64 	%rd2996, %rd2995, %rd2991;
	st.u32 	[%rd2996+36], %r5217;
	ld.shared.u64 	%rd2997, [m_Local_$_0];
	add.s64 	%rd2998, %rd2997, %rd2991;
	st.u32 	[%rd2998+40], %r5217;
	ld.u32 	%r5218, [%rd1685];
	setp.eq.s32 	%p6308, %r5218, 0;
	bra.uni 	$L__BB9_801;
$L__BB9_800:
	mov.b32 	%r5220, 21106;
	st.u32 	[%rd1685], %r5220;
	mov.b32 	%r13095, -1;
	mov.pred 	%p6308, 0;
$L__BB9_801:
	mov.b32 	%r13096, 0;
	not.pred 	%p1536, %p6308;
	@%p1536 bra 	$L__BB9_806;
	setp.eq.s32 	%p1537, %r13095, -1;
	@%p1537 bra 	$L__BB9_6374;
	ld.shared.u64 	%rd2999, [m_Local_$_0];
	mul.wide.s32 	%rd218, %r13095, 16;
	add.s64 	%rd3000, %rd2999, %rd218;
	st.u32 	[%rd3000+40], %r503;
	ld.u32 	%r5223, [%rd1685];
	setp.eq.s32 	%p1538, %r5223, 0;
	@%p1538 bra 	$L__BB9_804;
	bra.uni 	$L__BB9_806;
$L__BB9_804:
	ld.shared.u64 	%rd3001, [m_Local_$_0];
	add.s64 	%rd3002, %rd3001, %rd218;
	st.u32 	[%rd3002+36], %r502;
	ld.u32 	%r5225, [%rd1685];
	setp.ne.s32 	%p1539, %r5225, 0;
	@%p1539 bra 	$L__BB9_806;
	ld.shared.u64 	%rd3003, [m_Local_$_0];
	add.s64 	%rd3004, %rd3003, %rd218;
	st.u32 	[%rd3004+32], %r482;
	ld.u32 	%r5226, [%rd1685];
	setp.eq.s32 	%p1540, %r5226, 0;
	selp.b32 	%r13096, %r13095, 0, %p1540;
$L__BB9_806:
	st.u32 	[%rd1685], %r13096;
	bra.uni 	$L__BB9_808;
$L__BB9_807:
	shl.b32 	%r5229, %r502, 2;
	cvt.u64.u32 	%rd3005, %r5229;
	add.s64 	%rd3006, %rd216, %rd3005;
	mov.b32 	%r5230, 0;
	st.u32 	[%rd3006+32], %r5230;
	mov.b16 	%rs366, 0;
	st.u8 	[%rd3006+32], %rs366;
$L__BB9_808:
	setp.lt.s32 	%p1541, %r478, 1;
	@%p1541 bra 	$L__BB9_839;
	mul.wide.s32 	%rd219, %r482, 16;
	neg.s32 	%r13098, %r478;
	mov.b32 	%r13097, 0;
	mov.u32 	%r13099, %r13097;
$L__BB9_810:
	setp.ne.s32 	%p1542, %r412, -1;
	@%p1542 bra 	$L__BB9_812;
	mov.b32 	%r5248, 21352;
	st.u32 	[%rd1685], %r5248;
	mov.b16 	%rs1556, 0;
	bra.uni 	$L__BB9_824;
$L__BB9_812:
	ld.shared.u64 	%rd3007, [m_Local_$_0];
	add.s64 	%rd220, %rd3007, %rd207;
	ld.u32 	%r512, [%rd220+12];
	setp.lt.s32 	%p1543, %r13099, %r512;
	@%p1543 bra 	$L__BB9_823;
	ld.shared.u64 	%rd3008, [m_Local_$_1];
	atom.add.u64 	%rd3009, [%rd1], 48;
	add.s64 	%rd3010, %rd3009, 56;
	setp.lt.u64 	%p1544, %rd3010, %rd3008;
	shr.u64 	%rd221, %rd3009, 4;
	cvt.u32.u64 	%r13100, %rd221;
	setp.ne.s32 	%p1545, %r13100, -1;
	and.pred  	%p1546, %p1544, %p1545;
	@%p1546 bra 	$L__BB9_815;
	mov.b32 	%r5239, 21106;
	st.u32 	[%rd1685], %r5239;
	mov.b32 	%r13100, -1;
	mov.pred 	%p6309, 0;
	bra.uni 	$L__BB9_816;
$L__BB9_815:
	ld.shared.u64 	%rd3011, [m_Local_$_0];
	shl.b64 	%rd3012, %rd221, 32;
	shr.s64 	%rd3013, %rd3012, 28;
	add.s64 	%rd3014, %rd3011, %rd3013;
	mov.b16 	%rs367, 0;
	st.u8 	[%rd3014], %rs367;
	st.u8 	[%rd3014+1], %rs367;
	mov.b32 	%r5233, 3608;
	st.u32 	[%rd3014+4], %r5233;
	mov.b16 	%rs368, 1;
	st.u8 	[%rd3014+3], %rs368;
	mov.b32 	%r5234, 48;
	st.u32 	[%rd3014+8], %r5234;
	mov.b32 	%r5235, -1;
	st.u32 	[%rd3014+16], %r5235;
	ld.shared.u64 	%rd3015, [m_Local_$_0];
	add.s64 	%rd3016, %rd3015, %rd3013;
	mov.b32 	%r5236, 0;
	st.u32 	[%rd3016+32], %r5236;
	ld.shared.u64 	%rd3017, [m_Local_$_0];
	add.s64 	%rd3018, %rd3017, %rd3013;
	st.u32 	[%rd3018+36], %r5236;
	ld.shared.u64 	%rd3019, [m_Local_$_0];
	add.s64 	%rd3020, %rd3019, %rd3013;
	st.u32 	[%rd3020+40], %r5236;
	ld.u32 	%r5237, [%rd1685];
	setp.eq.s32 	%p6309, %r5237, 0;
$L__BB9_816:
	mov.b32 	%r13101, 0;
	not.pred 	%p1548, %p6309;
	@%p1548 bra 	$L__BB9_822;
	setp.ne.s32 	%p1549, %r13100, -1;
	@%p1549 bra 	$L__BB9_819;
	mov.b32 	%r5247, 21352;
	st.u32 	[%rd1685], %r5247;
	bra.uni 	$L__BB9_822;
$L__BB9_819:
	ld.shared.u64 	%rd3021, [m_Local_$_0];
	mul.wide.s32 	%rd222, %r13100, 16;
	add.s64 	%rd3022, %rd3021, %rd222;
	st.u32 	[%rd3022+40], %r512;
	ld.u32 	%r5242, [%rd1685];
	setp.ne.s32 	%p1550, %r5242, 0;
	@%p1550 bra 	$L__BB9_822;
	ld.shared.u64 	%rd3023, [m_Local_$_0];
	add.s64 	%rd3024, %rd3023, %rd222;
	st.u32 	[%rd3024+36], %r13099;
	ld.u32 	%r5244, [%rd1685];
	setp.ne.s32 	%p1551, %r5244, 0;
	@%p1551 bra 	$L__BB9_822;
	ld.shared.u64 	%rd3025, [m_Local_$_0];
	add.s64 	%rd3026, %rd3025, %rd222;
	st.u32 	[%rd3026+32], %r412;
	ld.u32 	%r5245, [%rd1685];
	setp.eq.s32 	%p1552, %r5245, 0;
	selp.b32 	%r13101, %r13100, 0, %p1552;
$L__BB9_822:
	st.u32 	[%rd1685], %r13101;
	mov.b16 	%rs1556, 0;
	bra.uni 	$L__BB9_824;
$L__BB9_823:
	cvt.u64.u32 	%rd3027, %r13097;
	add.s64 	%rd3028, %rd220, %rd3027;
	ld.u8 	%rs1556, [%rd3028+32];
$L__BB9_824:
	setp.ne.s32 	%p1553, %r482, -1;
	@%p1553 bra 	$L__BB9_826;
	mov.b32 	%r5265, 21352;
	st.u32 	[%rd1685], %r5265;
	bra.uni 	$L__BB9_838;
$L__BB9_826:
	ld.shared.u64 	%rd3029, [m_Local_$_0];
	add.s64 	%rd223, %rd3029, %rd219;
	ld.u32 	%r517, [%rd223+12];
	setp.lt.s32 	%p1554, %r13099, %r517;
	@%p1554 bra 	$L__BB9_837;
	ld.shared.u64 	%rd3030, [m_Local_$_1];
	atom.add.u64 	%rd3031, [%rd1], 48;
	add.s64 	%rd3032, %rd3031, 56;
	setp.lt.u64 	%p1555, %rd3032, %rd3030;
	shr.u64 	%rd224, %rd3031, 4;
	cvt.u32.u64 	%r13102, %rd224;
	setp.ne.s32 	%p1556, %r13102, -1;
	and.pred  	%p1557, %p1555, %p1556;
	@%p1557 bra 	$L__BB9_829;
	mov.b32 	%r5255, 21106;
	st.u32 	[%rd1685], %r5255;
	mov.b32 	%r13102, -1;
	mov.pred 	%p6310, 0;
	bra.uni 	$L__BB9_830;
$L__BB9_829:
	ld.shared.u64 	%rd3033, [m_Local_$_0];
	shl.b64 	%rd3034, %rd224, 32;
	shr.s64 	%rd3035, %rd3034, 28;
	add.s64 	%rd3036, %rd3033, %rd3035;
	mov.b16 	%rs371, 0;
	st.u8 	[%rd3036], %rs371;
	st.u8 	[%rd3036+1], %rs371;
	mov.b32 	%r5249, 3608;
	st.u32 	[%rd3036+4], %r5249;
	mov.b16 	%rs372, 1;
	st.u8 	[%rd3036+3], %rs372;
	mov.b32 	%r5250, 48;
	st.u32 	[%rd3036+8], %r5250;
	mov.b32 	%r5251, -1;
	st.u32 	[%rd3036+16], %r5251;
	ld.shared.u64 	%rd3037, [m_Local_$_0];
	add.s64 	%rd3038, %rd3037, %rd3035;
	mov.b32 	%r5252, 0;
	st.u32 	[%rd3038+32], %r5252;
	ld.shared.u64 	%rd3039, [m_Local_$_0];
	add.s64 	%rd3040, %rd3039, %rd3035;
	st.u32 	[%rd3040+36], %r5252;
	ld.shared.u64 	%rd3041, [m_Local_$_0];
	add.s64 	%rd3042, %rd3041, %rd3035;
	st.u32 	[%rd3042+40], %r5252;
	ld.u32 	%r5253, [%rd1685];
	setp.eq.s32 	%p6310, %r5253, 0;
$L__BB9_830:
	mov.b32 	%r13103, 0;
	not.pred 	%p1559, %p6310;
	@%p1559 bra 	$L__BB9_836;
	setp.ne.s32 	%p1560, %r13102, -1;
	@%p1560 bra 	$L__BB9_833;
	mov.b32 	%r5263, 21352;
	st.u32 	[%rd1685], %r5263;
	bra.uni 	$L__BB9_836;
$L__BB9_833:
	ld.shared.u64 	%rd3043, [m_Local_$_0];
	mul.wide.s32 	%rd225, %r13102, 16;
	add.s64 	%rd3044, %rd3043, %rd225;
	st.u32 	[%rd3044+40], %r517;
	ld.u32 	%r5258, [%rd1685];
	setp.ne.s32 	%p1561, %r5258, 0;
	@%p1561 bra 	$L__BB9_836;
	ld.shared.u64 	%rd3045, [m_Local_$_0];
	add.s64 	%rd3046, %rd3045, %rd225;
	st.u32 	[%rd3046+36], %r13099;
	ld.u32 	%r5260, [%rd1685];
	setp.ne.s32 	%p1562, %r5260, 0;
	@%p1562 bra 	$L__BB9_836;
	ld.shared.u64 	%rd3047, [m_Local_$_0];
	add.s64 	%rd3048, %rd3047, %rd225;
	st.u32 	[%rd3048+32], %r482;
	ld.u32 	%r5261, [%rd1685];
	setp.eq.s32 	%p1563, %r5261, 0;
	selp.b32 	%r13103, %r13102, 0, %p1563;
$L__BB9_836:
	st.u32 	[%rd1685], %r13103;
	bra.uni 	$L__BB9_838;
$L__BB9_837:
	cvt.u64.u32 	%rd3049, %r13097;
	add.s64 	%rd3050, %rd223, %rd3049;
	mov.b32 	%r5264, 0;
	st.u32 	[%rd3050+32], %r5264;
	st.u8 	[%rd3050+32], %rs1556;
$L__BB9_838:
	add.s32 	%r13099, %r13099, 1;
	add.s32 	%r13098, %r13098, 1;
	setp.ne.s32 	%p1564, %r13098, 0;
	add.s32 	%r13097, %r13097, 4;
	@%p1564 bra 	$L__BB9_810;
$L__BB9_839:
	ld.shared.u64 	%rd3051, [m_Local_$_0];
	add.s64 	%rd3052, %rd3051, %rd206;
	st.u32 	[%rd3052+32], %r482;
	ld.shared.u64 	%rd3053, [m_Local_$_0];
	add.s64 	%rd3054, %rd3053, %rd206;
	st.u32 	[%rd3054+40], %r478;
	ld.shared.u64 	%rd3055, [m_Local_$_0];
	add.s64 	%rd3056, %rd3055, %rd206;
	mov.b32 	%r5266, 0;
	st.u32 	[%rd3056+48], %r5266;
$L__BB9_840:
	ld.shared.u64 	%rd3057, [m_Local_$_1];
	atom.add.u64 	%rd3058, [%rd1], 48;
	add.s64 	%rd3059, %rd3058, 56;
	setp.lt.u64 	%p1565, %rd3059, %rd3057;
	shr.u64 	%rd226, %rd3058, 4;
	cvt.u32.u64 	%r13106, %rd226;
	setp.ne.s32 	%p1566, %r13106, -1;
	and.pred  	%p1567, %p1565, %p1566;
	@%p1567 bra 	$L__BB9_842;
	mov.b32 	%r5275, 21352;
	st.u32 	[%rd1685], %r5275;
	mov.b32 	%r13106, -1;
	mov.pred 	%p6311, 0;
	bra.uni 	$L__BB9_846;
$L__BB9_842:
	setp.ne.s32 	%p1568, %r477, -1;
	ld.shared.u64 	%rd3060, [m_Local_$_0];
	shl.b64 	%rd3061, %rd226, 32;
	shr.s64 	%rd227, %rd3061, 28;
	add.s64 	%rd3062, %rd3060, %rd227;
	mov.b16 	%rs373, 0;
	st.u8 	[%rd3062], %rs373;
	st.u8 	[%rd3062+1], %rs373;
	mov.b32 	%r5268, 16901;
	st.u32 	[%rd3062+4], %r5268;
	mov.b16 	%rs374, 1;
	st.u8 	[%rd3062+3], %rs374;
	mov.b32 	%r5269, 44;
	st.u32 	[%rd3062+8], %r5269;
	mov.b32 	%r5270, -1;
	st.u32 	[%rd3062+16], %r5270;
	@%p1568 bra 	$L__BB9_844;
	mov.b32 	%r5272, 21352;
	st.u32 	[%rd1685], %r5272;
	mov.b32 	%r13104, 0;
	ld.shared.u64 	%rd12012, [m_Local_$_0];
	mov.u32 	%r13105, %r13104;
	bra.uni 	$L__BB9_845;
$L__BB9_844:
	ld.shared.u64 	%rd12012, [m_Local_$_0];
	mul.wide.s32 	%rd3063, %r477, 16;
	add.s64 	%rd3064, %rd12012, %rd3063;
	ld.u32 	%r13104, [%rd3064+32];
	ld.u32 	%r13105, [%rd3064+40];
$L__BB9_845:
	add.s64 	%rd3065, %rd12012, %rd227;
	st.u32 	[%rd3065+32], %r13104;
	ld.shared.u64 	%rd3066, [m_Local_$_0];
	add.s64 	%rd3067, %rd3066, %rd227;
	st.u32 	[%rd3067+40], %r13105;
	ld.u32 	%r5273, [%rd1685];
	setp.eq.s32 	%p6311, %r5273, 0;
$L__BB9_846:
	not.pred 	%p1571, %p6311;
	@%p1571 bra 	$L__BB9_4864;
	setp.ne.s32 	%p1572, %r13106, -1;
	@%p1572 bra 	$L__BB9_849;
	mov.b32 	%r13245, -2;
	st.u32 	[%rd1685], %r13245;
	mov.b32 	%r14141, -1;
	bra.uni 	$L__BB9_4861;
$L__BB9_849:
	ld.shared.u64 	%rd3068, [m_Local_$_0];
	mul.wide.s32 	%rd231, %r13106, 16;
	add.s64 	%rd232, %rd3068, %rd231;
	ld.u32 	%r5279, [%rd232+4];
	mov.b32 	%r14141, -1;
	mov.b32 	%r13245, 0;
	setp.eq.s32 	%p1573, %r5279, 16901;
	@%p1573 bra 	$L__BB9_4784;
	setp.ne.s32 	%p1574, %r5279, 1;
	@%p1574 bra 	$L__BB9_4861;
	ld.shared.u64 	%rd3201, [m_Local_$_1];
	atom.add.u64 	%rd3202, [%rd1], 48;
	add.s64 	%rd3203, %rd3202, 56;
	setp.lt.u64 	%p1640, %rd3203, %rd3201;
	shr.u64 	%rd233, %rd3202, 4;
	cvt.u32.u64 	%r13109, %rd233;
	setp.ne.s32 	%p1641, %r13109, -1;
	and.pred  	%p1642, %p1640, %p1641;
	@%p1642 bra 	$L__BB9_853;
	mov.b32 	%r13245, 21352;
	st.u32 	[%rd1685], %r13245;
	mov.b32 	%r13109, -1;
	bra.uni 	$L__BB9_857;
$L__BB9_853:
	ld.shared.u64 	%rd3204, [m_Local_$_0];
	shl.b64 	%rd3205, %rd233, 32;
	shr.s64 	%rd234, %rd3205, 28;
	add.s64 	%rd3206, %rd3204, %rd234;
	mov.b16 	%rs394, 1;
	st.u8 	[%rd3206], %rs394;
	mov.b16 	%rs395, 0;
	st.u8 	[%rd3206+1], %rs395;
	mov.b32 	%r5392, 2906;
	st.u32 	[%rd3206+4], %r5392;
	st.u8 	[%rd3206+3], %rs394;
	mov.b32 	%r5393, 48;
	st.u32 	[%rd3206+8], %r5393;
	mov.b32 	%r5394, -1;
	st.u32 	[%rd3206+16], %r5394;
	ld.shared.u64 	%rd3207, [m_Local_$_1];
	atom.add.u64 	%rd3208, [%rd1], 32;
	add.s64 	%rd3209, %rd3208, 40;
	setp.lt.u64 	%p1643, %rd3209, %rd3207;
	shr.u64 	%rd235, %rd3208, 4;
	cvt.u32.u64 	%r13107, %rd235;
	setp.ne.s32 	%p1644, %r13107, -1;
	and.pred  	%p1645, %p1643, %p1644;
	@%p1645 bra 	$L__BB9_855;
	mov.b32 	%r5399, 21352;
	st.u32 	[%rd1685], %r5399;
	mov.b32 	%r13107, -1;
	bra.uni 	$L__BB9_856;
$L__BB9_855:
	ld.shared.u64 	%rd3210, [m_Local_$_0];
	shl.b64 	%rd3211, %rd235, 32;
	shr.s64 	%rd3212, %rd3211, 28;
	add.s64 	%rd3213, %rd3210, %rd3212;
	mov.b16 	%rs396, 0;
	st.u8 	[%rd3213], %rs396;
	st.u8 	[%rd3213+1], %rs396;
	mov.b32 	%r5395, 4335;
	st.u32 	[%rd3213+4], %r5395;
	mov.b16 	%rs397, 1;
	st.u8 	[%rd3213+3], %rs397;
	mov.b32 	%r5396, 32;
	st.u32 	[%rd3213+8], %r5396;
	mov.b32 	%r5397, 0;
	st.u32 	[%rd3213+12], %r5397;
$L__BB9_856:
	ld.shared.u64 	%rd3214, [m_Local_$_0];
	add.s64 	%rd3215, %rd3214, %rd234;
	st.u32 	[%rd3215+32], %r13107;
	ld.shared.u64 	%rd3216, [m_Local_$_0];
	add.s64 	%rd3217, %rd3216, %rd234;
	mov.b32 	%r5400, 0;
	st.u32 	[%rd3217+40], %r5400;
	ld.u32 	%r13245, [%rd1685];
$L__BB9_857:
	setp.ne.s32 	%p1646, %r13245, 0;
	mov.b32 	%r14141, 0;
	@%p1646 bra 	$L__BB9_4861;
	ld.shared.u64 	%rd236, [m_Local_$_0];
	add.s64 	%rd3218, %rd236, %rd231;
	ld.u32 	%r5404, [%rd3218+4];
	ld.shared.u64 	%rd3219, [m_Local_$_2];
	mul.wide.s32 	%rd3220, %r5404, 4;
	add.s64 	%rd3221, %rd3219, %rd3220;
	ld.u32 	%r537, [%rd3221];
	setp.ne.s32 	%p1647, %r537, -1;
	@%p1647 bra 	$L__BB9_860;
	mov.b32 	%r13245, 21352;
	st.u32 	[%rd1685], %r13245;
	mov.b32 	%r13111, 0;
	bra.uni 	$L__BB9_861;
$L__BB9_860:
	mul.wide.s32 	%rd3222, %r537, 16;
	add.s64 	%rd3223, %rd236, %rd3222;
	ld.u32 	%r13111, [%rd3223+32];
	mov.b32 	%r13245, 0;
$L__BB9_861:
	setp.eq.s32 	%p1648, %r537, -1;
	@%p1648 bra 	$L__BB9_4861;
	setp.ne.s32 	%p1649, %r13109, -1;
	@%p1649 bra 	$L__BB9_864;
	mov.b32 	%r5410, 21352;
	st.u32 	[%rd1685], %r5410;
	mov.b32 	%r13112, 0;
	mov.u32 	%r13113, %r13112;
	bra.uni 	$L__BB9_865;
$L__BB9_864:
	ld.shared.u64 	%rd3224, [m_Local_$_0];
	mul.wide.s32 	%rd3225, %r13109, 16;
	add.s64 	%rd3226, %rd3224, %rd3225;
	ld.u32 	%r13112, [%rd3226+32];
	ld.u32 	%r13113, [%rd3226+40];
$L__BB9_865:
	setp.ne.s32 	%p1650, %r13111, -1;
	@%p1650 bra 	$L__BB9_867;
	mov.b32 	%r5412, 21352;
	st.u32 	[%rd1685], %r5412;
	mov.b32 	%r13114, 0;
	mov.u32 	%r13115, %r13114;
	bra.uni 	$L__BB9_868;
$L__BB9_867:
	ld.shared.u64 	%rd3227, [m_Local_$_0];
	mul.wide.s32 	%rd3228, %r13111, 16;
	add.s64 	%rd3229, %rd3227, %rd3228;
	ld.u32 	%r13114, [%rd3229+32];
	ld.u32 	%r13115, [%rd3229+40];
$L__BB9_868:
	add.s32 	%r549, %r13115, %r13113;
	shl.b32 	%r5413, %r549, 2;
	add.s32 	%r5414, %r5413, 32;
	shr.s32 	%r5415, %r5414, 31;
	shr.u32 	%r5416, %r5415, 29;
	add.s32 	%r5417, %r5414, %r5416;
	and.b32  	%r5418, %r5417, -8;
	sub.s32 	%r5419, %r5414, %r5418;
	setp.eq.s32 	%p1651, %r5419, 0;
	sub.s32 	%r5420, %r5413, %r5419;
	add.s32 	%r5421, %r5420, 40;
	selp.b32 	%r550, %r5414, %r5421, %p1651;
	ld.shared.u64 	%rd237, [m_Local_$_1];
	and.b32  	%r5422, %r550, 12;
	setp.eq.s32 	%p1652, %r5422, 0;
	mov.u32 	%r13116, %r550;
	@%p1652 bra 	$L__BB9_870;
	shr.s32 	%r5423, %r550, 31;
	shr.u32 	%r5424, %r5423, 28;
	add.s32 	%r5425, %r550, %r5424;
	and.b32  	%r5426, %r5425, -16;
	add.s32 	%r13116, %r5426, 16;
$L__BB9_870:
	cvt.s64.s32 	%rd3230, %r13116;
	atom.add.u64 	%rd3231, [%rd1], %rd3230;
	cvt.s64.s32 	%rd3232, %r550;
	add.s64 	%rd3233, %rd3232, %rd3231;
	add.s64 	%rd3234, %rd3233, 8;
	setp.lt.u64 	%p1653, %rd3234, %rd237;
	shr.u64 	%rd3235, %rd3231, 4;
	cvt.u32.u64 	%r5427, %rd3235;
	selp.b32 	%r553, %r5427, -1, %p1653;
	setp.ne.s32 	%p1654, %r553, -1;
	@%p1654 bra 	$L__BB9_872;
	mov.b32 	%r5485, 21352;
	st.u32 	[%rd1685], %r5485;
	bra.uni 	$L__BB9_911;
$L__BB9_872:
	ld.shared.u64 	%rd3236, [m_Local_$_0];
	mul.wide.s32 	%rd238, %r553, 16;
	add.s64 	%rd3237, %rd3236, %rd238;
	mov.b16 	%rs398, 0;
	st.u8 	[%rd3237], %rs398;
	st.u8 	[%rd3237+1], %rs398;
	mov.b32 	%r5428, 4335;
	st.u32 	[%rd3237+4], %r5428;
	mov.b16 	%rs399, 1;
	st.u8 	[%rd3237+3], %rs399;
	st.u32 	[%rd3237+8], %r550;
	st.u32 	[%rd3237+12], %r549;
	setp.lt.s32 	%p1655, %r549, 1;
	@%p1655 bra 	$L__BB9_911;
	setp.eq.s32 	%p1656, %r549, 1;
	mov.b32 	%r572, 0;
	@%p1656 bra 	$L__BB9_899;
	and.b32  	%r572, %r549, 2147483646;
	neg.s32 	%r13118, %r572;
	mov.b32 	%r13117, 0;
	mov.u32 	%r13119, %r13117;
$L__BB9_875:
	ld.shared.u64 	%rd3238, [m_Local_$_0];
	add.s64 	%rd239, %rd3238, %rd238;
	ld.u32 	%r558, [%rd239+12];
	setp.lt.s32 	%p1657, %r13119, %r558;
	@%p1657 bra 	$L__BB9_886;
	ld.shared.u64 	%rd3239, [m_Local_$_1];
	atom.add.u64 	%rd3240, [%rd1], 48;
	add.s64 	%rd3241, %rd3240, 56;
	setp.lt.u64 	%p1658, %rd3241, %rd3239;
	shr.u64 	%rd240, %rd3240, 4;
	cvt.u32.u64 	%r13120, %rd240;
	setp.ne.s32 	%p1659, %r13120, -1;
	and.pred  	%p1660, %p1658, %p1659;
	@%p1660 bra 	$L__BB9_878;
	mov.b32 	%r5438, 21106;
	st.u32 	[%rd1685], %r5438;
	mov.b32 	%r13120, -1;
	mov.pred 	%p6312, 0;
	bra.uni 	$L__BB9_879;
$L__BB9_878:
	ld.shared.u64 	%rd3242, [m_Local_$_0];
	shl.b64 	%rd3243, %rd240, 32;
	shr.s64 	%rd3244, %rd3243, 28;
	add.s64 	%rd3245, %rd3242, %rd3244;
	mov.b16 	%rs400, 0;
	st.u8 	[%rd3245], %rs400;
	st.u8 	[%rd3245+1], %rs400;
	mov.b32 	%r5432, 3608;
	st.u32 	[%rd3245+4], %r5432;
	mov.b16 	%rs401, 1;
	st.u8 	[%rd3245+3], %rs401;
	mov.b32 	%r5433, 48;
	st.u32 	[%rd3245+8], %r5433;
	mov.b32 	%r5434, -1;
	st.u32 	[%rd3245+16], %r5434;
	ld.shared.u64 	%rd3246, [m_Local_$_0];
	add.s64 	%rd3247, %rd3246, %rd3244;
	mov.b32 	%r5435, 0;
	st.u32 	[%rd3247+32], %r5435;
	ld.shared.u64 	%rd3248, [m_Local_$_0];
	add.s64 	%rd3249, %rd3248, %rd3244;
	st.u32 	[%rd3249+36], %r5435;
	ld.shared.u64 	%rd3250, [m_Local_$_0];
	add.s64 	%rd3251, %rd3250, %rd3244;
	st.u32 	[%rd3251+40], %r5435;
	ld.u32 	%r5436, [%rd1685];
	setp.eq.s32 	%p6312, %r5436, 0;
$L__BB9_879:
	mov.b32 	%r13121, 0;
	not.pred 	%p1662, %p6312;
	@%p1662 bra 	$L__BB9_885;
	setp.ne.s32 	%p1663, %r13120, -1;
	@%p1663 bra 	$L__BB9_882;
	mov.b32 	%r5446, 21352;
	st.u32 	[%rd1685], %r5446;
	bra.uni 	$L__BB9_885;
$L__BB9_882:
	ld.shared.u64 	%rd3252, [m_Local_$_0];
	mul.wide.s32 	%rd241, %r13120, 16;
	add.s64 	%rd3253, %rd3252, %rd241;
	st.u32 	[%rd3253+40], %r558;
	ld.u32 	%r5441, [%rd1685];
	setp.ne.s32 	%p1664, %r5441, 0;
	@%p1664 bra 	$L__BB9_885;
	ld.shared.u64 	%rd3254, [m_Local_$_0];
	add.s64 	%rd3255, %rd3254, %rd241;
	st.u32 	[%rd3255+36], %r13119;
	ld.u32 	%r5443, [%rd1685];
	setp.ne.s32 	%p1665, %r5443, 0;
	@%p1665 bra 	$L__BB9_885;
	ld.shared.u64 	%rd3256, [m_Local_$_0];
	add.s64 	%rd3257, %rd3256, %rd241;
	st.u32 	[%rd3257+32], %r553;
	ld.u32 	%r5444, [%rd1685];
	setp.eq.s32 	%p1666, %r5444, 0;
	selp.b32 	%r13121, %r13120, 0, %p1666;
$L__BB9_885:
	st.u32 	[%rd1685], %r13121;
	bra.uni 	$L__BB9_887;
$L__BB9_886:
	cvt.u64.u32 	%rd3258, %r13117;
	add.s64 	%rd3259, %rd239, %rd3258;
	mov.b32 	%r5447, 0;
	st.u32 	[%rd3259+32], %r5447;
	mov.b16 	%rs402, 0;
	st.u8 	[%rd3259+32], %rs402;
$L__BB9_887:
	ld.shared.u64 	%rd3260, [m_Local_$_0];
	add.s64 	%rd242, %rd3260, %rd238;
	ld.u32 	%r563, [%rd242+12];
	add.s32 	%r5448, %r13119, 1;
	setp.lt.s32 	%p1667, %r5448, %r563;
	@%p1667 bra 	$L__BB9_897;
	ld.shared.u64 	%rd3261, [m_Local_$_1];
	atom.add.u64 	%rd3262, [%rd1], 48;
	add.s64 	%rd3263, %rd3262, 56;
	setp.ge.u64 	%p1668, %rd3263, %rd3261;
	shr.u64 	%rd243, %rd3262, 4;
	cvt.u32.u64 	%r13122, %rd243;
	setp.eq.s32 	%p1669, %r13122, -1;
	or.pred  	%p1670, %p1668, %p1669;
	@%p1670 bra 	$L__BB9_890;
	ld.shared.u64 	%rd3264, [m_Local_$_0];
	shl.b64 	%rd3265, %rd243, 32;
	shr.s64 	%rd3266, %rd3265, 28;
	add.s64 	%rd3267, %rd3264, %rd3266;
	mov.b16 	%rs403, 0;
	st.u8 	[%rd3267], %rs403;
	st.u8 	[%rd3267+1], %rs403;
	mov.b32 	%r5449, 3608;
	st.u32 	[%rd3267+4], %r5449;
	mov.b16 	%rs404, 1;
	st.u8 	[%rd3267+3], %rs404;
	mov.b32 	%r5450, 48;
	st.u32 	[%rd3267+8], %r5450;
	mov.b32 	%r5451, -1;
	st.u32 	[%rd3267+16], %r5451;
	ld.shared.u64 	%rd3268, [m_Local_$_0];
	add.s64 	%rd3269, %rd3268, %rd3266;
	mov.b32 	%r5452, 0;
	st.u32 	[%rd3269+32], %r5452;
	ld.shared.u64 	%rd3270, [m_Local_$_0];
	add.s64 	%rd3271, %rd3270, %rd3266;
	st.u32 	[%rd3271+36], %r5452;
	ld.shared.u64 	%rd3272, [m_Local_$_0];
	add.s64 	%rd3273, %rd3272, %rd3266;
	st.u32 	[%rd3273+40], %r5452;
	ld.u32 	%r5453, [%rd1685];
	setp.eq.s32 	%p6313, %r5453, 0;
	bra.uni 	$L__BB9_891;
$L__BB9_890:
	mov.b32 	%r5455, 21106;
	st.u32 	[%rd1685], %r5455;
	mov.b32 	%r13122, -1;
	mov.pred 	%p6313, 0;
$L__BB9_891:
	mov.b32 	%r13123, 0;
	not.pred 	%p1672, %p6313;
	@%p1672 bra 	$L__BB9_896;
	setp.eq.s32 	%p1673, %r13122, -1;
	@%p1673 bra 	$L__BB9_6375;
	ld.shared.u64 	%rd3274, [m_Local_$_0];
	mul.wide.s32 	%rd244, %r13122, 16;
	add.s64 	%rd3275, %rd3274, %rd244;
	st.u32 	[%rd3275+40], %r563;
	ld.u32 	%r5458, [%rd1685];
	setp.eq.s32 	%p1674, %r5458, 0;
	@%p1674 bra 	$L__BB9_894;
	bra.uni 	$L__BB9_896;
$L__BB9_894:
	ld.shared.u64 	%rd3276, [m_Local_$_0];
	add.s64 	%rd3277, %rd3276, %rd244;
	st.u32 	[%rd3277+36], %r5448;
	ld.u32 	%r5461, [%rd1685];
	setp.ne.s32 	%p1675, %r5461, 0;
	@%p1675 bra 	$L__BB9_896;
	ld.shared.u64 	%rd3278, [m_Local_$_0];
	add.s64 	%rd3279, %rd3278, %rd244;
	st.u32 	[%rd3279+32], %r553;
	ld.u32 	%r5462, [%rd1685];
	setp.eq.s32 	%p1676, %r5462, 0;
	selp.b32 	%r13123, %r13122, 0, %p1676;
$L__BB9_896:
	st.u32 	[%rd1685], %r13123;
	bra.uni 	$L__BB9_898;
$L__BB9_897:
	add.s32 	%r5465, %r13117, 4;
	cvt.u64.u32 	%rd3280, %r5465;
	add.s64 	%rd3281, %rd242, %rd3280;
	mov.b32 	%r5466, 0;
	st.u32 	[%rd3281+32], %r5466;
	mov.b16 	%rs405, 0;
	st.u8 	[%rd3281+32], %rs405;
$L__BB9_898:
	add.s32 	%r13119, %r13119, 2;
	add.s32 	%r13118, %r13118, 2;
	add.s32 	%r13117, %r13117, 8;
	setp.ne.s32 	%p1677, %r13118, 0;
	@%p1677 bra 	$L__BB9_875;
$L__BB9_899:
	and.b32  	%r5467, %r549, 1;
	setp.eq.b32 	%p1678, %r5467, 1;
	not.pred 	%p1679, %p1678;
	@%p1679 bra 	$L__BB9_911;
	ld.shared.u64 	%rd3282, [m_Local_$_0];
	add.s64 	%rd245, %rd3282, %rd238;
	ld.u32 	%r573, [%rd245+12];
	setp.lt.s32 	%p1680, %r572, %r573;
	@%p1680 bra 	$L__BB9_910;
	ld.shared.u64 	%rd3283, [m_Local_$_1];
	atom.add.u64 	%rd3284, [%rd1], 48;
	add.s64 	%rd3285, %rd3284, 56;
	setp.ge.u64 	%p1681, %rd3285, %rd3283;
	shr.u64 	%rd246, %rd3284, 4;
	cvt.u32.u64 	%r13125, %rd246;
	setp.eq.s32 	%p1682, %r13125, -1;
	or.pred  	%p1683, %p1681, %p1682;
	@%p1683 bra 	$L__BB9_903;
	ld.shared.u64 	%rd3286, [m_Local_$_0];
	shl.b64 	%rd3287, %rd246, 32;
	shr.s64 	%rd3288, %rd3287, 28;
	add.s64 	%rd3289, %rd3286, %rd3288;
	mov.b16 	%rs406, 0;
	st.u8 	[%rd3289], %rs406;
	st.u8 	[%rd3289+1], %rs406;
	mov.b32 	%r5468, 3608;
	st.u32 	[%rd3289+4], %r5468;
	mov.b16 	%rs407, 1;
	st.u8 	[%rd3289+3], %rs407;
	mov.b32 	%r5469, 48;
	st.u32 	[%rd3289+8], %r5469;
	mov.b32 	%r5470, -1;
	st.u32 	[%rd3289+16], %r5470;
	ld.shared.u64 	%rd3290, [m_Local_$_0];
	add.s64 	%rd3291, %rd3290, %rd3288;
	mov.b32 	%r5471, 0;
	st.u32 	[%rd3291+32], %r5471;
	ld.shared.u64 	%rd3292, [m_Local_$_0];
	add.s64 	%rd3293, %rd3292, %rd3288;
	st.u32 	[%rd3293+36], %r5471;
	ld.shared.u64 	%rd3294, [m_Local_$_0];
	add.s64 	%rd3295, %rd3294, %rd3288;
	st.u32 	[%rd3295+40], %r5471;
	ld.u32 	%r5472, [%rd1685];
	setp.eq.s32 	%p6314, %r5472, 0;
	bra.uni 	$L__BB9_904;
$L__BB9_903:
	mov.b32 	%r5474, 21106;
	st.u32 	[%rd1685], %r5474;
	mov.b32 	%r13125, -1;
	mov.pred 	%p6314, 0;
$L__BB9_904:
	mov.b32 	%r13126, 0;
	not.pred 	%p1685, %p6314;
	@%p1685 bra 	$L__BB9_909;
	setp.eq.s32 	%p1686, %r13125, -1;
	@%p1686 bra 	$L__BB9_6376;
	ld.shared.u64 	%rd3296, [m_Local_$_0];
	mul.wide.s32 	%rd247, %r13125, 16;
	add.s64 	%rd3297, %rd3296, %rd247;
	st.u32 	[%rd3297+40], %r573;
	ld.u32 	%r5477, [%rd1685];
	setp.eq.s32 	%p1687, %r5477, 0;
	@%p1687 bra 	$L__BB9_907;
	bra.uni 	$L__BB9_909;
$L__BB9_907:
	ld.shared.u64 	%rd3298, [m_Local_$_0];
	add.s64 	%rd3299, %rd3298, %rd247;
	st.u32 	[%rd3299+36], %r572;
	ld.u32 	%r5479, [%rd1685];
	setp.ne.s32 	%p1688, %r5479, 0;
	@%p1688 bra 	$L__BB9_909;
	ld.shared.u64 	%rd3300, [m_Local_$_0];
	add.s64 	%rd3301, %rd3300, %rd247;
	st.u32 	[%rd3301+32], %r553;
	ld.u32 	%r5480, [%rd1685];
	setp.eq.s32 	%p1689, %r5480, 0;
	selp.b32 	%r13126, %r13125, 0, %p1689;
$L__BB9_909:
	st.u32 	[%rd1685], %r13126;
	bra.uni 	$L__BB9_911;
$L__BB9_910:
	shl.b32 	%r5483, %r572, 2;
	cvt.u64.u32 	%rd3302, %r5483;
	add.s64 	%rd3303, %rd245, %rd3302;
	mov.b32 	%r5484, 0;
	st.u32 	[%rd3303+32], %r5484;
	mov.b16 	%rs408, 0;
	st.u8 	[%rd3303+32], %rs408;
$L__BB9_911:
	setp.lt.s32 	%p1690, %r13113, 1;
	@%p1690 bra 	$L__BB9_915;
	mul.wide.s32 	%rd248, %r13112, 16;
	mul.wide.s32 	%rd249, %r553, 16;
	neg.s32 	%r13128, %r13113;
	mov.b32 	%r13127, 0;
	mov.u32 	%r13129, %r13127;
$L__BB9_913:
	setp.ne.s32 	%p1691, %r13112, -1;
	@%p1691 bra 	$L__BB9_919;
	mov.b32 	%r5502, 21352;
	st.u32 	[%rd1685], %r5502;
	mov.b16 	%rs1557, 0;
	bra.uni 	$L__BB9_931;
$L__BB9_915:
	setp.lt.s32 	%p1714, %r13115, 1;
	@%p1714 bra 	$L__BB9_973;
	mul.wide.s32 	%rd250, %r13114, 16;
	mul.wide.s32 	%rd251, %r553, 16;
	shl.b32 	%r13137, %r13113, 2;
	neg.s32 	%r13135, %r13115;
	mov.b32 	%r13134, 0;
	mov.u32 	%r13138, %r13134;
$L__BB9_917:
	setp.ne.s32 	%p1715, %r13114, -1;
	@%p1715 bra 	$L__BB9_946;
	mov.b32 	%r5536, 21352;
	st.u32 	[%rd1685], %r5536;
	mov.b16 	%rs1558, 0;
	bra.uni 	$L__BB9_958;
$L__BB9_919:
	ld.shared.u64 	%rd3304, [m_Local_$_0];
	add.s64 	%rd252, %rd3304, %rd248;
	ld.u32 	%r584, [%rd252+12];
	setp.lt.s32 	%p1692, %r13129, %r584;
	@%p1692 bra 	$L__BB9_930;
	ld.shared.u64 	%rd3305, [m_Local_$_1];
	atom.add.u64 	%rd3306, [%rd1], 48;
	add.s64 	%rd3307, %rd3306, 56;
	setp.lt.u64 	%p1693, %rd3307, %rd3305;
	shr.u64 	%rd253, %rd3306, 4;
	cvt.u32.u64 	%r13130, %rd253;
	setp.ne.s32 	%p1694, %r13130, -1;
	and.pred  	%p1695, %p1693, %p1694;
	@%p1695 bra 	$L__BB9_922;
	mov.b32 	%r5493, 21106;
	st.u32 	[%rd1685], %r5493;
	mov.b32 	%r13130, -1;
	mov.pred 	%p6315, 0;
	bra.uni 	$L__BB9_923;
$L__BB9_922:
	ld.shared.u64 	%rd3308, [m_Local_$_0];
	shl.b64 	%rd3309, %rd253, 32;
	shr.s64 	%rd3310, %rd3309, 28;
	add.s64 	%rd3311, %rd3308, %rd3310;
	mov.b16 	%rs409, 0;
	st.u8 	[%rd3311], %rs409;
	st.u8 	[%rd3311+1], %rs409;
	mov.b32 	%r5487, 3608;
	st.u32 	[%rd3311+4], %r5487;
	mov.b16 	%rs410, 1;
	st.u8 	[%rd3311+3], %rs410;
	mov.b32 	%r5488, 48;
	st.u32 	[%rd3311+8], %r5488;
	mov.b32 	%r5489, -1;
	st.u32 	[%rd3311+16], %r5489;
	ld.shared.u64 	%rd3312, [m_Local_$_0];
	add.s64 	%rd3313, %rd3312, %rd3310;
	mov.b32 	%r5490, 0;
	st.u32 	[%rd3313+32], %r5490;
	ld.shared.u64 	%rd3314, [m_Local_$_0];
	add.s64 	%rd3315, %rd3314, %rd3310;
	st.u32 	[%rd3315+36], %r5490;
	ld.shared.u64 	%rd3316, [m_Local_$_0];
	add.s64 	%rd3317, %rd3316, %rd3310;
	st.u32 	[%rd3317+40], %r5490;
	ld.u32 	%r5491, [%rd1685];
	setp.eq.s32 	%p6315, %r5491, 0;
$L__BB9_923:
	mov.b32 	%r13131, 0;
	not.pred 	%p1697, %p6315;
	@%p1697 bra 	$L__BB9_929;
	setp.ne.s32 	%p1698, %r13130, -1;
	@%p1698 bra 	$L__BB9_926;
	mov.b32 	%r5501, 21352;
	st.u32 	[%rd1685], %r5501;
	bra.uni 	$L__BB9_929;
$L__BB9_926:
	ld.shared.u64 	%rd3318, [m_Local_$_0];
	mul.wide.s32 	%rd254, %r13130, 16;
	add.s64 	%rd3319, %rd3318, %rd254;
	st.u32 	[%rd3319+40], %r584;
	ld.u32 	%r5496, [%rd1685];
	setp.ne.s32 	%p1699, %r5496, 0;
	@%p1699 bra 	$L__BB9_929;
	ld.shared.u64 	%rd3320, [m_Local_$_0];
	add.s64 	%rd3321, %rd3320, %rd254;
	st.u32 	[%rd3321+36], %r13129;
	ld.u32 	%r5498, [%rd1685];
	setp.ne.s32 	%p1700, %r5498, 0;
	@%p1700 bra 	$L__BB9_929;
	ld.shared.u64 	%rd3322, [m_Local_$_0];
	add.s64 	%rd3323, %rd3322, %rd254;
	st.u32 	[%rd3323+32], %r13112;
	ld.u32 	%r5499, [%rd1685];
	setp.eq.s32 	%p1701, %r5499, 0;
	selp.b32 	%r13131, %r13130, 0, %p1701;
$L__BB9_929:
	st.u32 	[%rd1685], %r13131;
	mov.b16 	%rs1557, 0;
	bra.uni 	$L__BB9_931;
$L__BB9_930:
	cvt.u64.u32 	%rd3324, %r13127;
	add.s64 	%rd3325, %rd252, %rd3324;
	ld.u8 	%rs1557, [%rd3325+32];
$L__BB9_931:
	setp.ne.s32 	%p1702, %r553, -1;
	@%p1702 bra 	$L__BB9_933;
	mov.b32 	%r5519, 21352;
	st.u32 	[%rd1685], %r5519;
	bra.uni 	$L__BB9_945;
$L__BB9_933:
	ld.shared.u64 	%rd3326, [m_Local_$_0];
	add.s64 	%rd255, %rd3326, %rd249;
	ld.u32 	%r589, [%rd255+12];
	setp.lt.s32 	%p1703, %r13129, %r589;
	@%p1703 bra 	$L__BB9_944;
	ld.shared.u64 	%rd3327, [m_Local_$_1];
	atom.add.u64 	%rd3328, [%rd1], 48;
	add.s64 	%rd3329, %rd3328, 56;
	setp.lt.u64 	%p1704, %rd3329, %rd3327;
	shr.u64 	%rd256, %rd3328, 4;
	cvt.u32.u64 	%r13132, %rd256;
	setp.ne.s32 	%p1705, %r13132, -1;
	and.pred  	%p1706, %p1704, %p1705;
	@%p1706 bra 	$L__BB9_936;
	mov.b32 	%r5509, 21106;
	st.u32 	[%rd1685], %r5509;
	mov.b32 	%r13132, -1;
	mov.pred 	%p6316, 0;
	bra.uni 	$L__BB9_937;
$L__BB9_936:
	ld.shared.u64 	%rd3330, [m_Local_$_0];
	shl.b64 	%rd3331, %rd256, 32;
	shr.s64 	%rd3332, %rd3331, 28;
	add.s64 	%rd3333, %rd3330, %rd3332;
	mov.b16 	%rs413, 0;
	st.u8 	[%rd3333], %rs413;
	st.u8 	[%rd3333+1], %rs413;
	mov.b32 	%r5503, 3608;
	st.u32 	[%rd3333+4], %r5503;
	mov.b16 	%rs414, 1;
	st.u8 	[%rd3333+3], %rs414;
	mov.b32 	%r5504, 48;
	st.u32 	[%rd3333+8], %r5504;
	mov.b32 	%r5505, -1;
	st.u32 	[%rd3333+16], %r5505;
	ld.shared.u64 	%rd3334, [m_Local_$_0];
	add.s64 	%rd3335, %rd3334, %rd3332;
	mov.b32 	%r5506, 0;
	st.u32 	[%rd3335+32], %r5506;
	ld.shared.u64 	%rd3336, [m_Local_$_0];
	add.s64 	%rd3337, %rd3336, %rd3332;
	st.u32 	[%rd3337+36], %r5506;
	ld.shared.u64 	%rd3338, [m_Local_$_0];
	add.s64 	%rd3339, %rd3338, %rd3332;
	st.u32 	[%rd3339+40], %r5506;
	ld.u32 	%r5507, [%rd1685];
	setp.eq.s32 	%p6316, %r5507, 0;
$L__BB9_937:
	mov.b32 	%r13133, 0;
	not.pred 	%p1708, %p6316;
	@%p1708 bra 	$L__BB9_943;
	setp.ne.s32 	%p1709, %r13132, -1;
	@%p1709 bra 	$L__BB9_940;
	mov.b32 	%r5517, 21352;
	st.u32 	[%rd1685], %r5517;
	bra.uni 	$L__BB9_943;
$L__BB9_940:
	ld.shared.u64 	%rd3340, [m_Local_$_0];
	mul.wide.s32 	%rd257, %r13132, 16;
	add.s64 	%rd3341, %rd3340, %rd257;
	st.u32 	[%rd3341+40], %r589;
	ld.u32 	%r5512, [%rd1685];
	setp.ne.s32 	%p1710, %r5512, 0;
	@%p1710 bra 	$L__BB9_943;
	ld.shared.u64 	%rd3342, [m_Local_$_0];
	add.s64 	%rd3343, %rd3342, %rd257;
	st.u32 	[%rd3343+36], %r13129;
	ld.u32 	%r5514, [%rd1685];
	setp.ne.s32 	%p1711, %r5514, 0;
	@%p1711 bra 	$L__BB9_943;
	ld.shared.u64 	%rd3344, [m_Local_$_0];
	add.s64 	%rd3345, %rd3344, %rd257;
	st.u32 	[%rd3345+32], %r553;
	ld.u32 	%r5515, [%rd1685];
	setp.eq.s32 	%p1712, %r5515, 0;
	selp.b32 	%r13133, %r13132, 0, %p1712;
$L__BB9_943:
	st.u32 	[%rd1685], %r13133;
	bra.uni 	$L__BB9_945;
$L__BB9_944:
	cvt.u64.u32 	%rd3346, %r13127;
	add.s64 	%rd3347, %rd255, %rd3346;
	mov.b32 	%r5518, 0;
	st.u32 	[%rd3347+32], %r5518;
	st.u8 	[%rd3347+32], %rs1557;
$L__BB9_945:
	add.s32 	%r13129, %r13129, 1;
	add.s32 	%r13128, %r13128, 1;
	setp.eq.s32 	%p1713, %r13128, 0;
	add.s32 	%r13127, %r13127, 4;
	@%p1713 bra 	$L__BB9_915;
	bra.uni 	$L__BB9_913;
$L__BB9_946:
	ld.shared.u64 	%rd3348, [m_Local_$_0];
	add.s64 	%rd258, %rd3348, %rd250;
	ld.u32 	%r602, [%rd258+12];
	setp.lt.s32 	%p1716, %r13138, %r602;
	@%p1716 bra 	$L__BB9_957;
	ld.shared.u64 	%rd3349, [m_Local_$_1];
	atom.add.u64 	%rd3350, [%rd1], 48;
	add.s64 	%rd3351, %rd3350, 56;
	setp.lt.u64 	%p1717, %rd3351, %rd3349;
	shr.u64 	%rd259, %rd3350, 4;
	cvt.u32.u64 	%r13139, %rd259;
	setp.ne.s32 	%p1718, %r13139, -1;
	and.pred  	%p1719, %p1717, %p1718;
	@%p1719 bra 	$L__BB9_949;
	mov.b32 	%r5527, 21106;
	st.u32 	[%rd1685], %r5527;
	mov.b32 	%r13139, -1;
	mov.pred 	%p6317, 0;
	bra.uni 	$L__BB9_950;
$L__BB9_949:
	ld.shared.u64 	%rd3352, [m_Local_$_0];
	shl.b64 	%rd3353, %rd259, 32;
	shr.s64 	%rd3354, %rd3353, 28;
	add.s64 	%rd3355, %rd3352, %rd3354;
	mov.b16 	%rs415, 0;
	st.u8 	[%rd3355], %rs415;
	st.u8 	[%rd3355+1], %rs415;
	mov.b32 	%r5521, 3608;
	st.u32 	[%rd3355+4], %r5521;
	mov.b16 	%rs416, 1;
	st.u8 	[%rd3355+3], %rs416;
	mov.b32 	%r5522, 48;
	st.u32 	[%rd3355+8], %r5522;
	mov.b32 	%r5523, -1;
	st.u32 	[%rd3355+16], %r5523;
	ld.shared.u64 	%rd3356, [m_Local_$_0];
	add.s64 	%rd3357, %rd3356, %rd3354;
	mov.b32 	%r5524, 0;
	st.u32 	[%rd3357+32], %r5524;
	ld.shared.u64 	%rd3358, [m_Local_$_0];
	add.s64 	%rd3359, %rd3358, %rd3354;
	st.u32 	[%rd3359+36], %r5524;
	ld.shared.u64 	%rd3360, [m_Local_$_0];
	add.s64 	%rd3361, %rd3360, %rd3354;
	st.u32 	[%rd3361+40], %r5524;
	ld.u32 	%r5525, [%rd1685];
	setp.eq.s32 	%p6317, %r5525, 0;
$L__BB9_950:
	mov.b32 	%r13140, 0;
	not.pred 	%p1721, %p6317;
	@%p1721 bra 	$L__BB9_956;
	setp.ne.s32 	%p1722, %r13139, -1;
	@%p1722 bra 	$L__BB9_953;
	mov.b32 	%r5535, 21352;
	st.u32 	[%rd1685], %r5535;
	bra.uni 	$L__BB9_956;
$L__BB9_953:
	ld.shared.u64 	%rd3362, [m_Local_$_0];
	mul.wide.s32 	%rd260, %r13139, 16;
	add.s64 	%rd3363, %rd3362, %rd260;
	st.u32 	[%rd3363+40], %r602;
	ld.u32 	%r5530, [%rd1685];
	setp.ne.s32 	%p1723, %r5530, 0;
	@%p1723 bra 	$L__BB9_956;
	ld.shared.u64 	%rd3364, [m_Local_$_0];
	add.s64 	%rd3365, %rd3364, %rd260;
	st.u32 	[%rd3365+36], %r13138;
	ld.u32 	%r5532, [%rd1685];
	setp.ne.s32 	%p1724, %r5532, 0;
	@%p1724 bra 	$L__BB9_956;
	ld.shared.u64 	%rd3366, [m_Local_$_0];
	add.s64 	%rd3367, %rd3366, %rd260;
	st.u32 	[%rd3367+32], %r13114;
	ld.u32 	%r5533, [%rd1685];
	setp.eq.s32 	%p1725, %r5533, 0;
	selp.b32 	%r13140, %r13139, 0, %p1725;
$L__BB9_956:
	st.u32 	[%rd1685], %r13140;
	mov.b16 	%rs1558, 0;
	bra.uni 	$L__BB9_958;
$L__BB9_957:
	cvt.u64.u32 	%rd3368, %r13134;
	add.s64 	%rd3369, %rd258, %rd3368;
	ld.u8 	%rs1558, [%rd3369+32];
$L__BB9_958:
	setp.ne.s32 	%p1726, %r553, -1;
	@%p1726 bra 	$L__BB9_960;
	mov.b32 	%r5554, 21352;
	st.u32 	[%rd1685], %r5554;
	bra.uni 	$L__BB9_972;
$L__BB9_960:
	ld.shared.u64 	%rd3370, [m_Local_$_0];
	add.s64 	%rd261, %rd3370, %rd251;
	ld.u32 	%r5537, [%rd261+12];
	setp.gt.s32 	%p1727, %r13113, -1;
	setp.lt.s32 	%p1728, %r13113, %r5537;
	and.pred  	%p1729, %p1727, %p1728;
	@%p1729 bra 	$L__BB9_971;
	ld.shared.u64 	%rd3373, [m_Local_$_1];
	atom.add.u64 	%rd3374, [%rd1], 48;
	add.s64 	%rd3375, %rd3374, 56;
	setp.lt.u64 	%p1730, %rd3375, %rd3373;
	shr.u64 	%rd262, %rd3374, 4;
	cvt.u32.u64 	%r13141, %rd262;
	setp.ne.s32 	%p1731, %r13141, -1;
	and.pred  	%p1732, %p1730, %p1731;
	@%p1732 bra 	$L__BB9_963;
	mov.b32 	%r5545, 21106;
	st.u32 	[%rd1685], %r5545;
	mov.b32 	%r13141, -1;
	mov.pred 	%p6318, 0;
	bra.uni 	$L__BB9_964;
$L__BB9_963:
	ld.shared.u64 	%rd3376, [m_Local_$_0];
	shl.b64 	%rd3377, %rd262, 32;
	shr.s64 	%rd3378, %rd3377, 28;
	add.s64 	%rd3379, %rd3376, %rd3378;
	mov.b16 	%rs419, 0;
	st.u8 	[%rd3379], %rs419;
	st.u8 	[%rd3379+1], %rs419;
	mov.b32 	%r5539, 3608;
	st.u32 	[%rd3379+4], %r5539;
	mov.b16 	%rs420, 1;
	st.u8 	[%rd3379+3], %rs420;
	mov.b32 	%r5540, 48;
	st.u32 	[%rd3379+8], %r5540;
	mov.b32 	%r5541, -1;
	st.u32 	[%rd3379+16], %r5541;
	ld.shared.u64 	%rd3380, [m_Local_$_0];
	add.s64 	%rd3381, %rd3380, %rd3378;
	mov.b32 	%r5542, 0;
	st.u32 	[%rd3381+32], %r5542;
	ld.shared.u64 	%rd3382, [m_Local_$_0];
	add.s64 	%rd3383, %rd3382, %rd3378;
	st.u32 	[%rd3383+36], %r5542;
	ld.shared.u64 	%rd3384, [m_Local_$_0];
	add.s64 	%rd3385, %rd3384, %rd3378;
	st.u32 	[%rd3385+40], %r5542;
	ld.u32 	%r5543, [%rd1685];
	setp.eq.s32 	%p6318, %r5543, 0;
$L__BB9_964:
	mov.b32 	%r13142, 0;
	not.pred 	%p1734, %p6318;
	@%p1734 bra 	$L__BB9_970;
	setp.ne.s32 	%p1735, %r13141, -1;
	@%p1735 bra 	$L__BB9_967;
	mov.b32 	%r5553, 21352;
	st.u32 	[%rd1685], %r5553;
	bra.uni 	$L__BB9_970;
$L__BB9_967:
	ld.shared.u64 	%rd3386, [m_Local_$_0];
	mul.wide.s32 	%rd263, %r13141, 16;
	add.s64 	%rd3387, %rd3386, %rd263;
	st.u32 	[%rd3387+40], %r5537;
	ld.u32 	%r5548, [%rd1685];
	setp.ne.s32 	%p1736, %r5548, 0;
	@%p1736 bra 	$L__BB9_970;
	ld.shared.u64 	%rd3388, [m_Local_$_0];
	add.s64 	%rd3389, %rd3388, %rd263;
	st.u32 	[%rd3389+36], %r13113;
	ld.u32 	%r5550, [%rd1685];
	setp.ne.s32 	%p1737, %r5550, 0;
	@%p1737 bra 	$L__BB9_970;
	ld.shared.u64 	%rd3390, [m_Local_$_0];
	add.s64 	%rd3391, %rd3390, %rd263;
	st.u32 	[%rd3391+32], %r553;
	ld.u32 	%r5551, [%rd1685];
	setp.eq.s32 	%p1738, %r5551, 0;
	selp.b32 	%r13142, %r13141, 0, %p1738;
$L__BB9_970:
	st.u32 	[%rd1685], %r13142;
	bra.uni 	$L__BB9_972;
$L__BB9_971:
	cvt.u64.u32 	%rd3371, %r13137;
	add.s64 	%rd3372, %rd261, %rd3371;
	mov.b32 	%r5538, 0;
	st.u32 	[%rd3372+32], %r5538;
	st.u8 	[%rd3372+32], %rs1558;
$L__BB9_972:
	add.s32 	%r13138, %r13138, 1;
	add.s32 	%r13137, %r13137, 4;
	add.s32 	%r13113, %r13113, 1;
	add.s32 	%r13135, %r13135, 1;
	setp.ne.s32 	%p1739, %r13135, 0;
	add.s32 	%r13134, %r13134, 4;
	@%p1739 bra 	$L__BB9_917;
$L__BB9_973:
	ld.shared.u64 	%rd3392, [m_Local_$_1];
	atom.add.u64 	%rd3393, [%rd1], 48;
	add.s64 	%rd3394, %rd3393, 56;
	setp.lt.u64 	%p1740, %rd3394, %rd3392;
	shr.u64 	%rd3395, %rd3393, 4;
	cvt.u32.u64 	%r5555, %rd3395;
	selp.b32 	%r617, %r5555, -1, %p1740;
	setp.ne.s32 	%p1741, %r617, -1;
	@%p1741 bra 	$L__BB9_975;
	mov.b32 	%r5667, 21352;
	st.u32 	[%rd1685], %r5667;
	bra.uni 	$L__BB9_1050;
$L__BB9_975:
	ld.shared.u64 	%rd3396, [m_Local_$_0];
	mul.wide.s32 	%rd264, %r617, 16;
	add.s64 	%rd3397, %rd3396, %rd264;
	mov.b16 	%rs421, 1;
	st.u8 	[%rd3397], %rs421;
	mov.b16 	%rs422, 0;
	st.u8 	[%rd3397+1], %rs422;
	mov.b32 	%r5556, 2906;
	st.u32 	[%rd3397+4], %r5556;
	st.u8 	[%rd3397+3], %rs421;
	mov.b32 	%r5557, 48;
	st.u32 	[%rd3397+8], %r5557;
	mov.b32 	%r5558, -1;
	st.u32 	[%rd3397+16], %r5558;
	ld.shared.u64 	%rd3398, [m_Local_$_0];
	mul.wide.s32 	%rd265, %r553, 16;
	add.s64 	%rd3399, %rd3398, %rd265;
	ld.u32 	%r618, [%rd3399+12];
	shl.b32 	%r5559, %r618, 2;
	add.s32 	%r5560, %r5559, 32;
	shr.s32 	%r5561, %r5560, 31;
	shr.u32 	%r5562, %r5561, 29;
	add.s32 	%r5563, %r5560, %r5562;
	and.b32  	%r5564, %r5563, -8;
	sub.s32 	%r5565, %r5560, %r5564;
	setp.eq.s32 	%p1742, %r5565, 0;
	sub.s32 	%r5566, %r5559, %r5565;
	add.s32 	%r5567, %r5566, 40;
	selp.b32 	%r619, %r5560, %r5567, %p1742;
	ld.shared.u64 	%rd266, [m_Local_$_1];
	and.b32  	%r5568, %r619, 12;
	setp.eq.s32 	%p1743, %r5568, 0;
	mov.u32 	%r13143, %r619;
	@%p1743 bra 	$L__BB9_977;
	shr.s32 	%r5569, %r619, 31;
	shr.u32 	%r5570, %r5569, 28;
	add.s32 	%r5571, %r619, %r5570;
	and.b32  	%r5572, %r5571, -16;
	add.s32 	%r13143, %r5572, 16;
$L__BB9_977:
	cvt.s64.s32 	%rd3400, %r13143;
	atom.add.u64 	%rd3401, [%rd1], %rd3400;
	cvt.s64.s32 	%rd3402, %r619;
	add.s64 	%rd3403, %rd3402, %rd3401;
	add.s64 	%rd3404, %rd3403, 8;
	setp.lt.u64 	%p1744, %rd3404, %rd266;
	shr.u64 	%rd3405, %rd3401, 4;
	cvt.u32.u64 	%r5573, %rd3405;
	selp.b32 	%r622, %r5573, -1, %p1744;
	setp.ne.s32 	%p1745, %r622, -1;
	@%p1745 bra 	$L__BB9_979;
	mov.b32 	%r5631, 21352;
	st.u32 	[%rd1685], %r5631;
	bra.uni 	$L__BB9_1018;
$L__BB9_979:
	ld.shared.u64 	%rd3406, [m_Local_$_0];
	mul.wide.s32 	%rd267, %r622, 16;
	add.s64 	%rd3407, %rd3406, %rd267;
	mov.b16 	%rs423, 0;
	st.u8 	[%rd3407], %rs423;
	st.u8 	[%rd3407+1], %rs423;
	mov.b32 	%r5574, 4335;
	st.u32 	[%rd3407+4], %r5574;
	mov.b16 	%rs424, 1;
	st.u8 	[%rd3407+3], %rs424;
	st.u32 	[%rd3407+8], %r619;
	st.u32 	[%rd3407+12], %r618;
	setp.lt.s32 	%p1746, %r618, 1;
	@%p1746 bra 	$L__BB9_1018;
	setp.eq.s32 	%p1747, %r618, 1;
	mov.b32 	%r641, 0;
	@%p1747 bra 	$L__BB9_1006;
	and.b32  	%r641, %r618, 2147483646;
	neg.s32 	%r13145, %r641;
	mov.b32 	%r13144, 0;
	mov.u32 	%r13146, %r13144;
$L__BB9_982:
	ld.shared.u64 	%rd3408, [m_Local_$_0];
	add.s64 	%rd268, %rd3408, %rd267;
	ld.u32 	%r627, [%rd268+12];
	setp.lt.s32 	%p1748, %r13146, %r627;
	@%p1748 bra 	$L__BB9_993;
	ld.shared.u64 	%rd3409, [m_Local_$_1];
	atom.add.u64 	%rd3410, [%rd1], 48;
	add.s64 	%rd3411, %rd3410, 56;
	setp.lt.u64 	%p1749, %rd3411, %rd3409;
	shr.u64 	%rd269, %rd3410, 4;
	cvt.u32.u64 	%r13147, %rd269;
	setp.ne.s32 	%p1750, %r13147, -1;
	and.pred  	%p1751, %p1749, %p1750;
	@%p1751 bra 	$L__BB9_985;
	mov.b32 	%r5584, 21106;
	st.u32 	[%rd1685], %r5584;
	mov.b32 	%r13147, -1;
	mov.pred 	%p6319, 0;
	bra.uni 	$L__BB9_986;
$L__BB9_985:
	ld.shared.u64 	%rd3412, [m_Local_$_0];
	shl.b64 	%rd3413, %rd269, 32;
	shr.s64 	%rd3414, %rd3413, 28;
	add.s64 	%rd3415, %rd3412, %rd3414;
	mov.b16 	%rs425, 0;
	st.u8 	[%rd3415], %rs425;
	st.u8 	[%rd3415+1], %rs425;
	mov.b32 	%r5578, 3608;
	st.u32 	[%rd3415+4], %r5578;
	mov.b16 	%rs426, 1;
	st.u8 	[%rd3415+3], %rs426;
	mov.b32 	%r5579, 48;
	st.u32 	[%rd3415+8], %r5579;
	mov.b32 	%r5580, -1;
	st.u32 	[%rd3415+16], %r5580;
	ld.shared.u64 	%rd3416, [m_Local_$_0];
	add.s64 	%rd3417, %rd3416, %rd3414;
	mov.b32 	%r5581, 0;
	st.u32 	[%rd3417+32], %r5581;
	ld.shared.u64 	%rd3418, [m_Local_$_0];
	add.s64 	%rd3419, %rd3418, %rd3414;
	st.u32 	[%rd3419+36], %r5581;
	ld.shared.u64 	%rd3420, [m_Local_$_0];
	add.s64 	%rd3421, %rd3420, %rd3414;
	st.u32 	[%rd3421+40], %r5581;
	ld.u32 	%r5582, [%rd1685];
	setp.eq.s32 	%p6319, %r5582, 0;
$L__BB9_986:
	mov.b32 	%r13148, 0;
	not.pred 	%p1753, %p6319;
	@%p1753 bra 	$L__BB9_992;
	setp.ne.s32 	%p1754, %r13147, -1;
	@%p1754 bra 	$L__BB9_989;
	mov.b32 	%r5592, 21352;
	st.u32 	[%rd1685], %r5592;
	bra.uni 	$L__BB9_992;
$L__BB9_989:
	ld.shared.u64 	%rd3422, [m_Local_$_0];
	mul.wide.s32 	%rd270, %r13147, 16;
	add.s64 	%rd3423, %rd3422, %rd270;
	st.u32 	[%rd3423+40], %r627;
	ld.u32 	%r5587, [%rd1685];
	setp.ne.s32 	%p1755, %r5587, 0;
	@%p1755 bra 	$L__BB9_992;
	ld.shared.u64 	%rd3424, [m_Local_$_0];
	add.s64 	%rd3425, %rd3424, %rd270;
	st.u32 	[%rd3425+36], %r13146;
	ld.u32 	%r5589, [%rd1685];
	setp.ne.s32 	%p1756, %r5589, 0;
	@%p1756 bra 	$L__BB9_992;
	ld.shared.u64 	%rd3426, [m_Local_$_0];
	add.s64 	%rd3427, %rd3426, %rd270;
	st.u32 	[%rd3427+32], %r622;
	ld.u32 	%r5590, [%rd1685];
	setp.eq.s32 	%p1757, %r5590, 0;
	selp.b32 	%r13148, %r13147, 0, %p1757;
$L__BB9_992:
	st.u32 	[%rd1685], %r13148;
	bra.uni 	$L__BB9_994;
$L__BB9_993:
	cvt.u64.u32 	%rd3428, %r13144;
	add.s64 	%rd3429, %rd268, %rd3428;
	mov.b32 	%r5593, 0;
	st.u32 	[%rd3429+32], %r5593;
	mov.b16 	%rs427, 0;
	st.u8 	[%rd3429+32], %rs427;
$L__BB9_994:
	ld.shared.u64 	%rd3430, [m_Local_$_0];
	add.s64 	%rd271, %rd3430, %rd267;
	ld.u32 	%r632, [%rd271+12];
	add.s32 	%r5594, %r13146, 1;
	setp.lt.s32 	%p1758, %r5594, %r632;
	@%p1758 bra 	$L__BB9_1004;
	ld.shared.u64 	%rd3431, [m_Local_$_1];
	atom.add.u64 	%rd3432, [%rd1], 48;
	add.s64 	%rd3433, %rd3432, 56;
	setp.ge.u64 	%p1759, %rd3433, %rd3431;
	shr.u64 	%rd272, %rd3432, 4;
	cvt.u32.u64 	%r13149, %rd272;
	setp.eq.s32 	%p1760, %r13149, -1;
	or.pred  	%p1761, %p1759, %p1760;
	@%p1761 bra 	$L__BB9_997;
	ld.shared.u64 	%rd3434, [m_Local_$_0];
	shl.b64 	%rd3435, %rd272, 32;
	shr.s64 	%rd3436, %rd3435, 28;
	add.s64 	%rd3437, %rd3434, %rd3436;
	mov.b16 	%rs428, 0;
	st.u8 	[%rd3437], %rs428;
	st.u8 	[%rd3437+1], %rs428;
	mov.b32 	%r5595, 3608;
	st.u32 	[%rd3437+4], %r5595;
	mov.b16 	%rs429, 1;
	st.u8 	[%rd3437+3], %rs429;
	mov.b32 	%r5596, 48;
	st.u32 	[%rd3437+8], %r5596;
	mov.b32 	%r5597, -1;
	st.u32 	[%rd3437+16], %r5597;
	ld.shared.u64 	%rd3438, [m_Local_$_0];
	add.s64 	%rd3439, %rd3438, %rd3436;
	mov.b32 	%r5598, 0;
	st.u32 	[%rd3439+32], %r5598;
	ld.shared.u64 	%rd3440, [m_Local_$_0];
	add.s64 	%rd3441, %rd3440, %rd3436;
	st.u32 	[%rd3441+36], %r5598;
	ld.shared.u64 	%rd3442, [m_Local_$_0];
	add.s64 	%rd3443, %rd3442, %rd3436;
	st.u32 	[%rd3443+40], %r5598;
	ld.u32 	%r5599, [%rd1685];
	setp.eq.s32 	%p6320, %r5599, 0;
	bra.uni 	$L__BB9_998;
$L__BB9_997:
	mov.b32 	%r5601, 21106;
	st.u32 	[%rd1685], %r5601;
	mov.b32 	%r13149, -1;
	mov.pred 	%p6320, 0;
$L__BB9_998:
	mov.b32 	%r13150, 0;
	not.pred 	%p1763, %p6320;
	@%p1763 bra 	$L__BB9_1003;
	setp.eq.s32 	%p1764, %r13149, -1;
	@%p1764 bra 	$L__BB9_6377;
	ld.shared.u64 	%rd3444, [m_Local_$_0];
	mul.wide.s32 	%rd273, %r13149, 16;
	add.s64 	%rd3445, %rd3444, %rd273;
	st.u32 	[%rd3445+40], %r632;
	ld.u32 	%r5604, [%rd1685];
	setp.eq.s32 	%p1765, %r5604, 0;
	@%p1765 bra 	$L__BB9_1001;
	bra.uni 	$L__BB9_1003;
$L__BB9_1001:
	ld.shared.u64 	%rd3446, [m_Local_$_0];
	add.s64 	%rd3447, %rd3446, %rd273;
	st.u32 	[%rd3447+36], %r5594;
	ld.u32 	%r5607, [%rd1685];
	setp.ne.s32 	%p1766, %r5607, 0;
	@%p1766 bra 	$L__BB9_1003;
	ld.shared.u64 	%rd3448, [m_Local_$_0];
	add.s64 	%rd3449, %rd3448, %rd273;
	st.u32 	[%rd3449+32], %r622;
	ld.u32 	%r5608, [%rd1685];
	setp.eq.s32 	%p1767, %r5608, 0;
	selp.b32 	%r13150, %r13149, 0, %p1767;
$L__BB9_1003:
	st.u32 	[%rd1685], %r13150;
	bra.uni 	$L__BB9_1005;
$L__BB9_1004:
	add.s32 	%r5611, %r13144, 4;
	cvt.u64.u32 	%rd3450, %r5611;
	add.s64 	%rd3451, %rd271, %rd3450;
	mov.b32 	%r5612, 0;
	st.u32 	[%rd3451+32], %r5612;
	mov.b16 	%rs430, 0;
	st.u8 	[%rd3451+32], %rs430;
$L__BB9_1005:
	add.s32 	%r13146, %r13146, 2;
	add.s32 	%r13145, %r13145, 2;
	add.s32 	%r13144, %r13144, 8;
	setp.ne.s32 	%p1768, %r13145, 0;
	@%p1768 bra 	$L__BB9_982;
$L__BB9_1006:
	and.b32  	%r5613, %r618, 1;
	setp.eq.b32 	%p1769, %r5613, 1;
	not.pred 	%p1770, %p1769;
	@%p1770 bra 	$L__BB9_1018;
	ld.shared.u64 	%rd3452, [m_Local_$_0];
	add.s64 	%rd274, %rd3452, %rd267;
	ld.u32 	%r642, [%rd274+12];
	setp.lt.s32 	%p1771, %r641, %r642;
	@%p1771 bra 	$L__BB9_1017;
	ld.shared.u64 	%rd3453, [m_Local_$_1];
	atom.add.u64 	%rd3454, [%rd1], 48;
	add.s64 	%rd3455, %rd3454, 56;
	setp.ge.u64 	%p1772, %rd3455, %rd3453;
	shr.u64 	%rd275, %rd3454, 4;
	cvt.u32.u64 	%r13152, %rd275;
	setp.eq.s32 	%p1773, %r13152, -1;
	or.pred  	%p1774, %p1772, %p1773;
	@%p1774 bra 	$L__BB9_1010;
	ld.shared.u64 	%rd3456, [m_Local_$_0];
	shl.b64 	%rd3457, %rd275, 32;
	shr.s64 	%rd3458, %rd3457, 28;
	add.s64 	%rd3459, %rd3456, %rd3458;
	mov.b16 	%rs431, 0;
	st.u8 	[%rd3459], %rs431;
	st.u8 	[%rd3459+1], %rs431;
	mov.b32 	%r5614, 3608;
	st.u32 	[%rd3459+4], %r5614;
	mov.b16 	%rs432, 1;
	st.u8 	[%rd3459+3], %rs432;
	mov.b32 	%r5615, 48;
	st.u32 	[%rd3459+8], %r5615;
	mov.b32 	%r5616, -1;
	st.u32 	[%rd3459+16], %r5616;
	ld.shared.u64 	%rd3460, [m_Local_$_0];
	add.s64 	%rd3461, %rd3460, %rd3458;
	mov.b32 	%r5617, 0;
	st.u32 	[%rd3461+32], %r5617;
	ld.shared.u64 	%rd3462, [m_Local_$_0];
	add.s64 	%rd3463, %rd3462, %rd3458;
	st.u32 	[%rd3463+36], %r5617;
	ld.shared.u64 	%rd3464, [m_Local_$_0];
	add.s64 	%rd3465, %rd3464, %rd3458;
	st.u32 	[%rd3465+40], %r5617;
	ld.u32 	%r5618, [%rd1685];
	setp.eq.s32 	%p6321, %r5618, 0;
	bra.uni 	$L__BB9_1011;
$L__BB9_1010:
	mov.b32 	%r5620, 21106;
	st.u32 	[%rd1685], %r5620;
	mov.b32 	%r13152, -1;
	mov.pred 	%p6321, 0;
$L__BB9_1011:
	mov.b32 	%r13153, 0;
	not.pred 	%p1776, %p6321;
	@%p1776 bra 	$L__BB9_1016;
	setp.eq.s32 	%p1777, %r13152, -1;
	@%p1777 bra 	$L__BB9_6378;
	ld.shared.u64 	%rd3466, [m_Local_$_0];
	mul.wide.s32 	%rd276, %r13152, 16;
	add.s64 	%rd3467, %rd3466, %rd276;
	st.u32 	[%rd3467+40], %r642;
	ld.u32 	%r5623, [%rd1685];
	setp.eq.s32 	%p1778, %r5623, 0;
	@%p1778 bra 	$L__BB9_1014;
	bra.uni 	$L__BB9_1016;
$L__BB9_1014:
	ld.shared.u64 	%rd3468, [m_Local_$_0];
	add.s64 	%rd3469, %rd3468, %rd276;
	st.u32 	[%rd3469+36], %r641;
	ld.u32 	%r5625, [%rd1685];
	setp.ne.s32 	%p1779, %r5625, 0;
	@%p1779 bra 	$L__BB9_1016;
	ld.shared.u64 	%rd3470, [m_Local_$_0];
	add.s64 	%rd3471, %rd3470, %rd276;
	st.u32 	[%rd3471+32], %r622;
	ld.u32 	%r5626, [%rd1685];
	setp.eq.s32 	%p1780, %r5626, 0;
	selp.b32 	%r13153, %r13152, 0, %p1780;
$L__BB9_1016:
	st.u32 	[%rd1685], %r13153;
	bra.uni 	$L__BB9_1018;
$L__BB9_1017:
	shl.b32 	%r5629, %r641, 2;
	cvt.u64.u32 	%rd3472, %r5629;
	add.s64 	%rd3473, %rd274, %rd3472;
	mov.b32 	%r5630, 0;
	st.u32 	[%rd3473+32], %r5630;
	mov.b16 	%rs433, 0;
	st.u8 	[%rd3473+32], %rs433;
$L__BB9_1018:
	setp.lt.s32 	%p1781, %r618, 1;
	@%p1781 bra 	$L__BB9_1049;
	neg.s32 	%r13155, %r618;
	mov.b32 	%r13154, 0;
	mul.wide.s32 	%rd3497, %r622, 16;
	mov.u32 	%r13156, %r13154;
$L__BB9_1020:
	setp.ne.s32 	%p1782, %r553, -1;
	@%p1782 bra 	$L__BB9_1022;
	mov.b32 	%r5648, 21352;
	st.u32 	[%rd1685], %r5648;
	mov.b16 	%rs1559, 0;
	bra.uni 	$L__BB9_1034;
$L__BB9_1022:
	ld.shared.u64 	%rd3474, [m_Local_$_0];
	add.s64 	%rd277, %rd3474, %rd265;
	ld.u32 	%r651, [%rd277+12];
	setp.lt.s32 	%p1783, %r13156, %r651;
	@%p1783 bra 	$L__BB9_1033;
	ld.shared.u64 	%rd3475, [m_Local_$_1];
	atom.add.u64 	%rd3476, [%rd1], 48;
	add.s64 	%rd3477, %rd3476, 56;
	setp.lt.u64 	%p1784, %rd3477, %rd3475;
	shr.u64 	%rd278, %rd3476, 4;
	cvt.u32.u64 	%r13157, %rd278;
	setp.ne.s32 	%p1785, %r13157, -1;
	and.pred  	%p1786, %p1784, %p1785;
	@%p1786 bra 	$L__BB9_1025;
	mov.b32 	%r5639, 21106;
	st.u32 	[%rd1685], %r5639;
	mov.b32 	%r13157, -1;
	mov.pred 	%p6322, 0;
	bra.uni 	$L__BB9_1026;
$L__BB9_1025:
	ld.shared.u64 	%rd3478, [m_Local_$_0];
	shl.b64 	%rd3479, %rd278, 32;
	shr.s64 	%rd3480, %rd3479, 28;
	add.s64 	%rd3481, %rd3478, %rd3480;
	mov.b16 	%rs434, 0;
	st.u8 	[%rd3481], %rs434;
	st.u8 	[%rd3481+1], %rs434;
	mov.b32 	%r5633, 3608;
	st.u32 	[%rd3481+4], %r5633;
	mov.b16 	%rs435, 1;
	st.u8 	[%rd3481+3], %rs435;
	mov.b32 	%r5634, 48;
	st.u32 	[%rd3481+8], %r5634;
	mov.b32 	%r5635, -1;
	st.u32 	[%rd3481+16], %r5635;
	ld.shared.u64 	%rd3482, [m_Local_$_0];
	add.s64 	%rd3483, %rd3482, %rd3480;
	mov.b32 	%r5636, 0;
	st.u32 	[%rd3483+32], %r5636;
	ld.shared.u64 	%rd3484, [m_Local_$_0];
	add.s64 	%rd3485, %rd3484, %rd3480;
	st.u32 	[%rd3485+36], %r5636;
	ld.shared.u64 	%rd3486, [m_Local_$_0];
	add.s64 	%rd3487, %rd3486, %rd3480;
	st.u32 	[%rd3487+40], %r5636;
	ld.u32 	%r5637, [%rd1685];
	setp.eq.s32 	%p6322, %r5637, 0;
$L__BB9_1026:
	mov.b32 	%r13158, 0;
	not.pred 	%p1788, %p6322;
	@%p1788 bra 	$L__BB9_1032;
	setp.ne.s32 	%p1789, %r13157, -1;
	@%p1789 bra 	$L__BB9_1029;
	mov.b32 	%r5647, 21352;
	st.u32 	[%rd1685], %r5647;
	bra.uni 	$L__BB9_1032;
$L__BB9_1029:
	ld.shared.u64 	%rd3488, [m_Local_$_0];
	mul.wide.s32 	%rd279, %r13157, 16;
	add.s64 	%rd3489, %rd3488, %rd279;
	st.u32 	[%rd3489+40], %r651;
	ld.u32 	%r5642, [%rd1685];
	setp.ne.s32 	%p1790, %r5642, 0;
	@%p1790 bra 	$L__BB9_1032;
	ld.shared.u64 	%rd3490, [m_Local_$_0];
	add.s64 	%rd3491, %rd3490, %rd279;
	st.u32 	[%rd3491+36], %r13156;
	ld.u32 	%r5644, [%rd1685];
	setp.ne.s32 	%p1791, %r5644, 0;
	@%p1791 bra 	$L__BB9_1032;
	ld.shared.u64 	%rd3492, [m_Local_$_0];
	add.s64 	%rd3493, %rd3492, %rd279;
	st.u32 	[%rd3493+32], %r553;
	ld.u32 	%r5645, [%rd1685];
	setp.eq.s32 	%p1792, %r5645, 0;
	selp.b32 	%r13158, %r13157, 0, %p1792;
$L__BB9_1032:
	st.u32 	[%rd1685], %r13158;
	mov.b16 	%rs1559, 0;
	bra.uni 	$L__BB9_1034;
$L__BB9_1033:
	cvt.u64.u32 	%rd3494, %r13154;
	add.s64 	%rd3495, %rd277, %rd3494;
	ld.u8 	%rs1559, [%rd3495+32];
$L__BB9_1034:
	setp.ne.s32 	%p1793, %r622, -1;
	@%p1793 bra 	$L__BB9_1036;
	mov.b32 	%r5665, 21352;
	st.u32 	[%rd1685], %r5665;
	bra.uni 	$L__BB9_1048;
$L__BB9_1036:
	ld.shared.u64 	%rd3496, [m_Local_$_0];
	add.s64 	%rd280, %rd3496, %rd3497;
	ld.u32 	%r656, [%rd280+12];
	setp.lt.s32 	%p1794, %r13156, %r656;
	@%p1794 bra 	$L__BB9_1047;
	ld.shared.u64 	%rd3498, [m_Local_$_1];
	atom.add.u64 	%rd3499, [%rd1], 48;
	add.s64 	%rd3500, %rd3499, 56;
	setp.lt.u64 	%p1795, %rd3500, %rd3498;
	shr.u64 	%rd281, %rd3499, 4;
	cvt.u32.u64 	%r13159, %rd281;
	setp.ne.s32 	%p1796, %r13159, -1;
	and.pred  	%p1797, %p1795, %p1796;
	@%p1797 bra 	$L__BB9_1039;
	mov.b32 	%r5655, 21106;
	st.u32 	[%rd1685], %r5655;
	mov.b32 	%r13159, -1;
	mov.pred 	%p6323, 0;
	bra.uni 	$L__BB9_1040;
$L__BB9_1039:
	ld.shared.u64 	%rd3501, [m_Local_$_0];
	shl.b64 	%rd3502, %rd281, 32;
	shr.s64 	%rd3503, %rd3502, 28;
	add.s64 	%rd3504, %rd3501, %rd3503;
	mov.b16 	%rs438, 0;
	st.u8 	[%rd3504], %rs438;
	st.u8 	[%rd3504+1], %rs438;
	mov.b32 	%r5649, 3608;
	st.u32 	[%rd3504+4], %r5649;
	mov.b16 	%rs439, 1;
	st.u8 	[%rd3504+3], %rs439;
	mov.b32 	%r5650, 48;
	st.u32 	[%rd3504+8], %r5650;
	mov.b32 	%r5651, -1;
	st.u32 	[%rd3504+16], %r5651;
	ld.shared.u64 	%rd3505, [m_Local_$_0];
	add.s64 	%rd3506, %rd3505, %rd3503;
	mov.b32 	%r5652, 0;
	st.u32 	[%rd3506+32], %r5652;
	ld.shared.u64 	%rd3507, [m_Local_$_0];
	add.s64 	%rd3508, %rd3507, %rd3503;
	st.u32 	[%rd3508+36], %r5652;
	ld.shared.u64 	%rd3509, [m_Local_$_0];
	add.s64 	%rd3510, %rd3509, %rd3503;
	st.u32 	[%rd3510+40], %r5652;
	ld.u32 	%r5653, [%rd1685];
	setp.eq.s32 	%p6323, %r5653, 0;
$L__BB9_1040:
	mov.b32 	%r13160, 0;
	not.pred 	%p1799, %p6323;
	@%p1799 bra 	$L__BB9_1046;
	setp.ne.s32 	%p1800, %r13159, -1;
	@%p1800 bra 	$L__BB9_1043;
	mov.b32 	%r5663, 21352;
	st.u32 	[%rd1685], %r5663;
	bra.uni 	$L__BB9_1046;
$L__BB9_1043:
	ld.shared.u64 	%rd3511, [m_Local_$_0];
	mul.wide.s32 	%rd282, %r13159, 16;
	add.s64 	%rd3512, %rd3511, %rd282;
	st.u32 	[%rd3512+40], %r656;
	ld.u32 	%r5658, [%rd1685];
	setp.ne.s32 	%p1801, %r5658, 0;
	@%p1801 bra 	$L__BB9_1046;
	ld.shared.u64 	%rd3513, [m_Local_$_0];
	add.s64 	%rd3514, %rd3513, %rd282;
	st.u32 	[%rd3514+36], %r13156;
	ld.u32 	%r5660, [%rd1685];
	setp.ne.s32 	%p1802, %r5660, 0;
	@%p1802 bra 	$L__BB9_1046;
	ld.shared.u64 	%rd3515, [m_Local_$_0];
	add.s64 	%rd3516, %rd3515, %rd282;
	st.u32 	[%rd3516+32], %r622;
	ld.u32 	%r5661, [%rd1685];
	setp.eq.s32 	%p1803, %r5661, 0;
	selp.b32 	%r13160, %r13159, 0, %p1803;
$L__BB9_1046:
	st.u32 	[%rd1685], %r13160;
	bra.uni 	$L__BB9_1048;
$L__BB9_1047:
	cvt.u64.u32 	%rd3517, %r13154;
	add.s64 	%rd3518, %rd280, %rd3517;
	mov.b32 	%r5664, 0;
	st.u32 	[%rd3518+32], %r5664;
	st.u8 	[%rd3518+32], %rs1559;
$L__BB9_1048:
	add.s32 	%r13156, %r13156, 1;
	add.s32 	%r13155, %r13155, 1;
	setp.ne.s32 	%p1804, %r13155, 0;
	add.s32 	%r13154, %r13154, 4;
	@%p1804 bra 	$L__BB9_1020;
$L__BB9_1049:
	ld.shared.u64 	%rd3519, [m_Local_$_0];
	add.s64 	%rd3520, %rd3519, %rd264;
	st.u32 	[%rd3520+32], %r622;
	ld.shared.u64 	%rd3521, [m_Local_$_0];
	add.s64 	%rd3522, %rd3521, %rd264;
	st.u32 	[%rd3522+40], %r618;
	ld.shared.u64 	%rd3523, [m_Local_$_0];
	add.s64 	%rd3524, %rd3523, %rd264;
	mov.b32 	%r5666, 0;
	st.u32 	[%rd3524+48], %r5666;
$L__BB9_1050:
	ld.shared.u64 	%rd3525, [m_Local_$_1];
	atom.add.u64 	%rd3526, [%rd1], 48;
	add.s64 	%rd3527, %rd3526, 56;
	setp.lt.u64 	%p1805, %rd3527, %rd3525;
	shr.u64 	%rd283, %rd3526, 4;
	cvt.u32.u64 	%r13164, %rd283;
	setp.ne.s32 	%p1806, %r13164, -1;
	and.pred  	%p1807, %p1805, %p1806;
	@%p1807 bra 	$L__BB9_1052;
	mov.b32 	%r13245, 21352;
	st.u32 	[%rd1685], %r13245;
	mov.b32 	%r13164, -1;
	bra.uni 	$L__BB9_1056;
$L__BB9_1052:
	setp.ne.s32 	%p1808, %r617, -1;
	ld.shared.u64 	%rd3528, [m_Local_$_0];
	shl.b64 	%rd3529, %rd283, 32;
	shr.s64 	%rd284, %rd3529, 28;
	add.s64 	%rd3530, %rd3528, %rd284;
	mov.b16 	%rs440, 0;
	st.u8 	[%rd3530], %rs440;
	st.u8 	[%rd3530+1], %rs440;
	mov.b32 	%r5668, 16901;
	st.u32 	[%rd3530+4], %r5668;
	mov.b16 	%rs441, 1;
	st.u8 	[%rd3530+3], %rs441;
	mov.b32 	%r5669, 44;
	st.u32 	[%rd3530+8], %r5669;
	mov.b32 	%r5670, -1;
	st.u32 	[%rd3530+16], %r5670;
	@%p1808 bra 	$L__BB9_1054;
	mov.b32 	%r5672, 21352;
	st.u32 	[%rd1685], %r5672;
	mov.b32 	%r13161, 0;
	ld.shared.u64 	%rd12013, [m_Local_$_0];
	mov.u32 	%r13162, %r13161;
	bra.uni 	$L__BB9_1055;
$L__BB9_1054:
	ld.shared.u64 	%rd12013, [m_Local_$_0];
	mul.wide.s32 	%rd3531, %r617, 16;
	add.s64 	%rd3532, %rd12013, %rd3531;
	ld.u32 	%r13161, [%rd3532+32];
	ld.u32 	%r13162, [%rd3532+40];
$L__BB9_1055:
	add.s64 	%rd3533, %rd12013, %rd284;
	st.u32 	[%rd3533+32], %r13161;
	ld.shared.u64 	%rd3534, [m_Local_$_0];
	add.s64 	%rd3535, %rd3534, %rd284;
	st.u32 	[%rd3535+40], %r13162;
	ld.u32 	%r13245, [%rd1685];
$L__BB9_1056:
	setp.ne.s32 	%p1809, %r13245, 0;
	@%p1809 bra 	$L__BB9_4861;
	ld.shared.u64 	%rd3536, [m_Local_$_1];
	atom.add.u64 	%rd3537, [%rd1], 48;
	add.s64 	%rd3538, %rd3537, 48;
	setp.lt.u64 	%p1810, %rd3538, %rd3536;
	shr.u64 	%rd3539, %rd3537, 4;
	cvt.u32.u64 	%r5676, %rd3539;
	selp.b32 	%r672, %r5676, -1, %p1810;
	setp.ne.s32 	%p1811, %r672, -1;
	@%p1811 bra 	$L__BB9_1059;
	mov.b32 	%r5696, 21352;
	st.u32 	[%rd1685], %r5696;
	bra.uni 	$L__BB9_1071;
$L__BB9_1059:
	ld.shared.u64 	%rd3540, [m_Local_$_0];
	mul.wide.s32 	%rd3541, %r672, 16;
	add.s64 	%rd3542, %rd3540, %rd3541;
	mov.b16 	%rs442, 0;
	st.u8 	[%rd3542], %rs442;
	st.u8 	[%rd3542+1], %rs442;
	mov.b32 	%r5677, 4335;
	st.u32 	[%rd3542+4], %r5677;
	mov.b16 	%rs443, 1;
	st.u8 	[%rd3542+3], %rs443;
	mov.b32 	%r5678, 40;
	st.u32 	[%rd3542+8], %r5678;
	mov.b32 	%r5679, 1;
	st.u32 	[%rd3542+12], %r5679;
	ld.shared.u64 	%rd3543, [m_Local_$_0];
	add.s64 	%rd288, %rd3543, %rd3541;
	ld.u32 	%r673, [%rd288+12];
	setp.gt.s32 	%p1812, %r673, 0;
	@%p1812 bra 	$L__BB9_1070;
	ld.shared.u64 	%rd3544, [m_Local_$_1];
	atom.add.u64 	%rd3545, [%rd1], 48;
	add.s64 	%rd3546, %rd3545, 56;
	setp.lt.u64 	%p1813, %rd3546, %rd3544;
	shr.u64 	%rd289, %rd3545, 4;
	cvt.u32.u64 	%r13165, %rd289;
	setp.ne.s32 	%p1814, %r13165, -1;
	and.pred  	%p1815, %p1813, %p1814;
	@%p1815 bra 	$L__BB9_1062;
	mov.b32 	%r5686, 21106;
	st.u32 	[%rd1685], %r5686;
	mov.b32 	%r13165, -1;
	mov.pred 	%p6324, 0;
	bra.uni 	$L__BB9_1063;
$L__BB9_1062:
	ld.shared.u64 	%rd3547, [m_Local_$_0];
	shl.b64 	%rd3548, %rd289, 32;
	shr.s64 	%rd3549, %rd3548, 28;
	add.s64 	%rd3550, %rd3547, %rd3549;
	mov.b16 	%rs444, 0;
	st.u8 	[%rd3550], %rs444;
	st.u8 	[%rd3550+1], %rs444;
	mov.b32 	%r5680, 3608;
	st.u32 	[%rd3550+4], %r5680;
	mov.b16 	%rs445, 1;
	st.u8 	[%rd3550+3], %rs445;
	mov.b32 	%r5681, 48;
	st.u32 	[%rd3550+8], %r5681;
	mov.b32 	%r5682, -1;
	st.u32 	[%rd3550+16], %r5682;
	ld.shared.u64 	%rd3551, [m_Local_$_0];
	add.s64 	%rd3552, %rd3551, %rd3549;
	mov.b32 	%r5683, 0;
	st.u32 	[%rd3552+32], %r5683;
	ld.shared.u64 	%rd3553, [m_Local_$_0];
	add.s64 	%rd3554, %rd3553, %rd3549;
	st.u32 	[%rd3554+36], %r5683;
	ld.shared.u64 	%rd3555, [m_Local_$_0];
	add.s64 	%rd3556, %rd3555, %rd3549;
	st.u32 	[%rd3556+40], %r5683;
	ld.u32 	%r5684, [%rd1685];
	setp.eq.s32 	%p6324, %r5684, 0;
$L__BB9_1063:
	mov.b32 	%r13166, 0;
	not.pred 	%p1817, %p6324;
	@%p1817 bra 	$L__BB9_1069;
	setp.ne.s32 	%p1818, %r13165, -1;
	@%p1818 bra 	$L__BB9_1066;
	mov.b32 	%r5694, 21352;
	st.u32 	[%rd1685], %r5694;
	bra.uni 	$L__BB9_1069;
$L__BB9_1066:
	ld.shared.u64 	%rd3557, [m_Local_$_0];
	mul.wide.s32 	%rd290, %r13165, 16;
	add.s64 	%rd3558, %rd3557, %rd290;
	st.u32 	[%rd3558+40], %r673;
	ld.u32 	%r5689, [%rd1685];
	setp.ne.s32 	%p1819, %r5689, 0;
	@%p1819 bra 	$L__BB9_1069;
	ld.shared.u64 	%rd3559, [m_Local_$_0];
	add.s64 	%rd3560, %rd3559, %rd290;
	mov.b32 	%r13166, 0;
	st.u32 	[%rd3560+36], %r13166;
	ld.u32 	%r5691, [%rd1685];
	setp.ne.s32 	%p1820, %r5691, 0;
	@%p1820 bra 	$L__BB9_1069;
	ld.shared.u64 	%rd3561, [m_Local_$_0];
	add.s64 	%rd3562, %rd3561, %rd290;
	st.u32 	[%rd3562+32], %r672;
	ld.u32 	%r5692, [%rd1685];
	setp.eq.s32 	%p1821, %r5692, 0;
	selp.b32 	%r13166, %r13165, 0, %p1821;
$L__BB9_1069:
	st.u32 	[%rd1685], %r13166;
	bra.uni 	$L__BB9_1071;
$L__BB9_1070:
	mov.b32 	%r5695, 0;
	st.u32 	[%rd288+32], %r5695;
	mov.b16 	%rs446, 0;
	st.u8 	[%rd288+32], %rs446;
$L__BB9_1071:
	setp.ne.s32 	%p1822, %r672, -1;
	@%p1822 bra 	$L__BB9_1073;
	mov.b32 	%r5713, 21352;
	st.u32 	[%rd1685], %r5713;
	bra.uni 	$L__BB9_1085;
$L__BB9_1073:
	mul.wide.s32 	%rd3563, %r672, 16;
	ld.shared.u64 	%rd3564, [m_Local_$_0];
	add.s64 	%rd291, %rd3564, %rd3563;
	ld.u32 	%r678, [%rd291+12];
	setp.gt.s32 	%p1823, %r678, 0;
	@%p1823 bra 	$L__BB9_1084;
	ld.shared.u64 	%rd3565, [m_Local_$_1];
	atom.add.u64 	%rd3566, [%rd1], 48;
	add.s64 	%rd3567, %rd3566, 56;
	setp.lt.u64 	%p1824, %rd3567, %rd3565;
	shr.u64 	%rd292, %rd3566, 4;
	cvt.u32.u64 	%r13167, %rd292;
	setp.ne.s32 	%p1825, %r13167, -1;
	and.pred  	%p1826, %p1824, %p1825;
	@%p1826 bra 	$L__BB9_1076;
	mov.b32 	%r5703, 21106;
	st.u32 	[%rd1685], %r5703;
	mov.b32 	%r13167, -1;
	mov.pred 	%p6325, 0;
	bra.uni 	$L__BB9_1077;
$L__BB9_1076:
	ld.shared.u64 	%rd3568, [m_Local_$_0];
	shl.b64 	%rd3569, %rd292, 32;
	shr.s64 	%rd3570, %rd3569, 28;
	add.s64 	%rd3571, %rd3568, %rd3570;
	mov.b16 	%rs447, 0;
	st.u8 	[%rd3571], %rs447;
	st.u8 	[%rd3571+1], %rs447;
	mov.b32 	%r5697, 3608;
	st.u32 	[%rd3571+4], %r5697;
	mov.b16 	%rs448, 1;
	st.u8 	[%rd3571+3], %rs448;
	mov.b32 	%r5698, 48;
	st.u32 	[%rd3571+8], %r5698;
	mov.b32 	%r5699, -1;
	st.u32 	[%rd3571+16], %r5699;
	ld.shared.u64 	%rd3572, [m_Local_$_0];
	add.s64 	%rd3573, %rd3572, %rd3570;
	mov.b32 	%r5700, 0;
	st.u32 	[%rd3573+32], %r5700;
	ld.shared.u64 	%rd3574, [m_Local_$_0];
	add.s64 	%rd3575, %rd3574, %rd3570;
	st.u32 	[%rd3575+36], %r5700;
	ld.shared.u64 	%rd3576, [m_Local_$_0];
	add.s64 	%rd3577, %rd3576, %rd3570;
	st.u32 	[%rd3577+40], %r5700;
	ld.u32 	%r5701, [%rd1685];
	setp.eq.s32 	%p6325, %r5701, 0;
$L__BB9_1077:
	mov.b32 	%r13168, 0;
	not.pred 	%p1828, %p6325;
	@%p1828 bra 	$L__BB9_1083;
	setp.ne.s32 	%p1829, %r13167, -1;
	@%p1829 bra 	$L__BB9_1080;
	mov.b32 	%r5711, 21352;
	st.u32 	[%rd1685], %r5711;
	bra.uni 	$L__BB9_1083;
$L__BB9_1080:
	ld.shared.u64 	%rd3578, [m_Local_$_0];
	mul.wide.s32 	%rd293, %r13167, 16;
	add.s64 	%rd3579, %rd3578, %rd293;
	st.u32 	[%rd3579+40], %r678;
	ld.u32 	%r5706, [%rd1685];
	setp.ne.s32 	%p1830, %r5706, 0;
	@%p1830 bra 	$L__BB9_1083;
	ld.shared.u64 	%rd3580, [m_Local_$_0];
	add.s64 	%rd3581, %rd3580, %rd293;
	mov.b32 	%r13168, 0;
	st.u32 	[%rd3581+36], %r13168;
	ld.u32 	%r5708, [%rd1685];
	setp.ne.s32 	%p1831, %r5708, 0;
	@%p1831 bra 	$L__BB9_1083;
	ld.shared.u64 	%rd3582, [m_Local_$_0];
	add.s64 	%rd3583, %rd3582, %rd293;
	st.u32 	[%rd3583+32], %r672;
	ld.u32 	%r5709, [%rd1685];
	setp.eq.s32 	%p1832, %r5709, 0;
	selp.b32 	%r13168, %r13167, 0, %p1832;
$L__BB9_1083:
	st.u32 	[%rd1685], %r13168;
	bra.uni 	$L__BB9_1085;
$L__BB9_1084:
	mov.b32 	%r5712, 0;
	st.u32 	[%rd291+32], %r5712;
	mov.b16 	%rs449, 64;
	st.u8 	[%rd291+32], %rs449;
$L__BB9_1085:
	ld.shared.u64 	%rd3584, [m_Local_$_1];
	atom.add.u64 	%rd3585, [%rd1], 48;
	add.s64 	%rd3586, %rd3585, 56;
	setp.lt.u64 	%p1833, %rd3586, %rd3584;
	shr.u64 	%rd3587, %rd3585, 4;
	cvt.u32.u64 	%r5714, %rd3587;
	selp.b32 	%r683, %r5714, -1, %p1833;
	setp.ne.s32 	%p1834, %r683, -1;
	@%p1834 bra 	$L__BB9_1087;
	mov.b32 	%r5826, 21352;
	st.u32 	[%rd1685], %r5826;
	bra.uni 	$L__BB9_1162;
$L__BB9_1087:
	ld.shared.u64 	%rd3588, [m_Local_$_0];
	mul.wide.s32 	%rd294, %r683, 16;
	add.s64 	%rd3589, %rd3588, %rd294;
	mov.b16 	%rs450, 1;
	st.u8 	[%rd3589], %rs450;
	mov.b16 	%rs451, 0;
	st.u8 	[%rd3589+1], %rs451;
	mov.b32 	%r5715, 2906;
	st.u32 	[%rd3589+4], %r5715;
	st.u8 	[%rd3589+3], %rs450;
	mov.b32 	%r5716, 48;
	st.u32 	[%rd3589+8], %r5716;
	mov.b32 	%r5717, -1;
	st.u32 	[%rd3589+16], %r5717;
	ld.shared.u64 	%rd3590, [m_Local_$_0];
	mul.wide.s32 	%rd295, %r672, 16;
	add.s64 	%rd3591, %rd3590, %rd295;
	ld.u32 	%r684, [%rd3591+12];
	shl.b32 	%r5718, %r684, 2;
	add.s32 	%r5719, %r5718, 32;
	shr.s32 	%r5720, %r5719, 31;
	shr.u32 	%r5721, %r5720, 29;
	add.s32 	%r5722, %r5719, %r5721;
	and.b32  	%r5723, %r5722, -8;
	sub.s32 	%r5724, %r5719, %r5723;
	setp.eq.s32 	%p1835, %r5724, 0;
	sub.s32 	%r5725, %r5718, %r5724;
	add.s32 	%r5726, %r5725, 40;
	selp.b32 	%r685, %r5719, %r5726, %p1835;
	ld.shared.u64 	%rd296, [m_Local_$_1];
	and.b32  	%r5727, %r685, 12;
	setp.eq.s32 	%p1836, %r5727, 0;
	mov.u32 	%r13169, %r685;
	@%p1836 bra 	$L__BB9_1089;
	shr.s32 	%r5728, %r685, 31;
	shr.u32 	%r5729, %r5728, 28;
	add.s32 	%r5730, %r685, %r5729;
	and.b32  	%r5731, %r5730, -16;
	add.s32 	%r13169, %r5731, 16;
$L__BB9_1089:
	cvt.s64.s32 	%rd3592, %r13169;
	atom.add.u64 	%rd3593, [%rd1], %rd3592;
	cvt.s64.s32 	%rd3594, %r685;
	add.s64 	%rd3595, %rd3594, %rd3593;
	add.s64 	%rd3596, %rd3595, 8;
	setp.lt.u64 	%p1837, %rd3596, %rd296;
	shr.u64 	%rd3597, %rd3593, 4;
	cvt.u32.u64 	%r5732, %rd3597;
	selp.b32 	%r688, %r5732, -1, %p1837;
	setp.ne.s32 	%p1838, %r688, -1;
	@%p1838 bra 	$L__BB9_1091;
	mov.b32 	%r5790, 21352;
	st.u32 	[%rd1685], %r5790;
	bra.uni 	$L__BB9_1130;
$L__BB9_1091:
	ld.shared.u64 	%rd3598, [m_Local_$_0];
	mul.wide.s32 	%rd297, %r688, 16;
	add.s64 	%rd3599, %rd3598, %rd297;
	mov.b16 	%rs452, 0;
	st.u8 	[%rd3599], %rs452;
	st.u8 	[%rd3599+1], %rs452;
	mov.b32 	%r5733, 4335;
	st.u32 	[%rd3599+4], %r5733;
	mov.b16 	%rs453, 1;
	st.u8 	[%rd3599+3], %rs453;
	st.u32 	[%rd3599+8], %r685;
	st.u32 	[%rd3599+12], %r684;
	setp.lt.s32 	%p1839, %r684, 1;
	@%p1839 bra 	$L__BB9_1130;
	setp.eq.s32 	%p1840, %r684, 1;
	mov.b32 	%r707, 0;
	@%p1840 bra 	$L__BB9_1118;
	and.b32  	%r5736, %r684, 2147483646;
	neg.s32 	%r13171, %r5736;
	mov.b32 	%r13170, 0;
	mov.u32 	%r13172, %r13170;
$L__BB9_1094:
	ld.shared.u64 	%rd3600, [m_Local_$_0];
	add.s64 	%rd298, %rd3600, %rd297;
	ld.u32 	%r693, [%rd298+12];
	setp.lt.s32 	%p1841, %r13172, %r693;
	@%p1841 bra 	$L__BB9_1105;
	ld.shared.u64 	%rd3601, [m_Local_$_1];
	atom.add.u64 	%rd3602, [%rd1], 48;
	add.s64 	%rd3603, %rd3602, 56;
	setp.lt.u64 	%p1842, %rd3603, %rd3601;
	shr.u64 	%rd299, %rd3602, 4;
	cvt.u32.u64 	%r13173, %rd299;
	setp.ne.s32 	%p1843, %r13173, -1;
	and.pred  	%p1844, %p1842, %p1843;
	@%p1844 bra 	$L__BB9_1097;
	mov.b32 	%r5743, 21106;
	st.u32 	[%rd1685], %r5743;
	mov.b32 	%r13173, -1;
	mov.pred 	%p6326, 0;
	bra.uni 	$L__BB9_1098;
$L__BB9_1097:
	ld.shared.u64 	%rd3604, [m_Local_$_0];
	shl.b64 	%rd3605, %rd299, 32;
	shr.s64 	%rd3606, %rd3605, 28;
	add.s64 	%rd3607, %rd3604, %rd3606;
	mov.b16 	%rs454, 0;
	st.u8 	[%rd3607], %rs454;
	st.u8 	[%rd3607+1], %rs454;
	mov.b32 	%r5737, 3608;
	st.u32 	[%rd3607+4], %r5737;
	mov.b16 	%rs455, 1;
	st.u8 	[%rd3607+3], %rs455;
	mov.b32 	%r5738, 48;
	st.u32 	[%rd3607+8], %r5738;
	mov.b32 	%r5739, -1;
	st.u32 	[%rd3607+16], %r5739;
	ld.shared.u64 	%rd3608, [m_Local_$_0];
	add.s64 	%rd3609, %rd3608, %rd3606;
	mov.b32 	%r5740, 0;
	st.u32 	[%rd3609+32], %r5740;
	ld.shared.u64 	%rd3610, [m_Local_$_0];
	add.s64 	%rd3611, %rd3610, %rd3606;
	st.u32 	[%rd3611+36], %r5740;
	ld.shared.u64 	%rd3612, [m_Local_$_0];
	add.s64 	%rd3613, %rd3612, %rd3606;
	st.u32 	[%rd3613+40], %r5740;
	ld.u32 	%r5741, [%rd1685];
	setp.eq.s32 	%p6326, %r5741, 0;
$L__BB9_1098:
	mov.b32 	%r13174, 0;
	not.pred 	%p1846, %p6326;
	@%p1846 bra 	$L__BB9_1104;
	setp.ne.s32 	%p1847, %r13173, -1;
	@%p1847 bra 	$L__BB9_1101;
	mov.b32 	%r5751, 21352;
	st.u32 	[%rd1685], %r5751;
	bra.uni 	$L__BB9_1104;
$L__BB9_1101:
	ld.shared.u64 	%rd3614, [m_Local_$_0];
	mul.wide.s32 	%rd300, %r13173, 16;
	add.s64 	%rd3615, %rd3614, %rd300;
	st.u32 	[%rd3615+40], %r693;
	ld.u32 	%r5746, [%rd1685];
	setp.ne.s32 	%p1848, %r5746, 0;
	@%p1848 bra 	$L__BB9_1104;
	ld.shared.u64 	%rd3616, [m_Local_$_0];
	add.s64 	%rd3617, %rd3616, %rd300;
	st.u32 	[%rd3617+36], %r13172;
	ld.u32 	%r5748, [%rd1685];
	setp.ne.s32 	%p1849, %r5748, 0;
	@%p1849 bra 	$L__BB9_1104;
	ld.shared.u64 	%rd3618, [m_Local_$_0];
	add.s64 	%rd3619, %rd3618, %rd300;
	st.u32 	[%rd3619+32], %r688;
	ld.u32 	%r5749, [%rd1685];
	setp.eq.s32 	%p1850, %r5749, 0;
	selp.b32 	%r13174, %r13173, 0, %p1850;
$L__BB9_1104:
	st.u32 	[%rd1685], %r13174;
	bra.uni 	$L__BB9_1106;
$L__BB9_1105:
	cvt.u64.u32 	%rd3620, %r13170;
	add.s64 	%rd3621, %rd298, %rd3620;
	mov.b32 	%r5752, 0;
	st.u32 	[%rd3621+32], %r5752;
	mov.b16 	%rs456, 0;
	st.u8 	[%rd3621+32], %rs456;
$L__BB9_1106:
	ld.shared.u64 	%rd3622, [m_Local_$_0];
	add.s64 	%rd301, %rd3622, %rd297;
	ld.u32 	%r698, [%rd301+12];
	add.s32 	%r5753, %r13172, 1;
	setp.lt.s32 	%p1851, %r5753, %r698;
	@%p1851 bra 	$L__BB9_1116;
	ld.shared.u64 	%rd3623, [m_Local_$_1];
	atom.add.u64 	%rd3624, [%rd1], 48;
	add.s64 	%rd3625, %rd3624, 56;
	setp.ge.u64 	%p1852, %rd3625, %rd3623;
	shr.u64 	%rd302, %rd3624, 4;
	cvt.u32.u64 	%r13175, %rd302;
	setp.eq.s32 	%p1853, %r13175, -1;
	or.pred  	%p1854, %p1852, %p1853;
	@%p1854 bra 	$L__BB9_1109;
	ld.shared.u64 	%rd3626, [m_Local_$_0];
	shl.b64 	%rd3627, %rd302, 32;
	shr.s64 	%rd3628, %rd3627, 28;
	add.s64 	%rd3629, %rd3626, %rd3628;
	mov.b16 	%rs457, 0;
	st.u8 	[%rd3629], %rs457;
	st.u8 	[%rd3629+1], %rs457;
	mov.b32 	%r5754, 3608;
	st.u32 	[%rd3629+4], %r5754;
	mov.b16 	%rs458, 1;
	st.u8 	[%rd3629+3], %rs458;
	mov.b32 	%r5755, 48;
	st.u32 	[%rd3629+8], %r5755;
	mov.b32 	%r5756, -1;
	st.u32 	[%rd3629+16], %r5756;
	ld.shared.u64 	%rd3630, [m_Local_$_0];
	add.s64 	%rd3631, %rd3630, %rd3628;
	mov.b32 	%r5757, 0;
	st.u32 	[%rd3631+32], %r5757;
	ld.shared.u64 	%rd3632, [m_Local_$_0];
	add.s64 	%rd3633, %rd3632, %rd3628;
	st.u32 	[%rd3633+36], %r5757;
	ld.shared.u64 	%rd3634, [m_Local_$_0];
	add.s64 	%rd3635, %rd3634, %rd3628;
	st.u32 	[%rd3635+40], %r5757;
	ld.u32 	%r5758, [%rd1685];
	setp.eq.s32 	%p6327, %r5758, 0;
	bra.uni 	$L__BB9_1110;
$L__BB9_1109:
	mov.b32 	%r5760, 21106;
	st.u32 	[%rd1685], %r5760;
	mov.b32 	%r13175, -1;
	mov.pred 	%p6327, 0;
$L__BB9_1110:
	mov.b32 	%r13176, 0;
	not.pred 	%p1856, %p6327;
	@%p1856 bra 	$L__BB9_1115;
	setp.eq.s32 	%p1857, %r13175, -1;
	@%p1857 bra 	$L__BB9_6379;
	ld.shared.u64 	%rd3636, [m_Local_$_0];
	mul.wide.s32 	%rd303, %r13175, 16;
	add.s64 	%rd3637, %rd3636, %rd303;
	st.u32 	[%rd3637+40], %r698;
	ld.u32 	%r5763, [%rd1685];
	setp.eq.s32 	%p1858, %r5763, 0;
	@%p1858 bra 	$L__BB9_1113;
	bra.uni 	$L__BB9_1115;
$L__BB9_1113:
	ld.shared.u64 	%rd3638, [m_Local_$_0];
	add.s64 	%rd3639, %rd3638, %rd303;
	st.u32 	[%rd3639+36], %r5753;
	ld.u32 	%r5766, [%rd1685];
	setp.ne.s32 	%p1859, %r5766, 0;
	@%p1859 bra 	$L__BB9_1115;
	ld.shared.u64 	%rd3640, [m_Local_$_0];
	add.s64 	%rd3641, %rd3640, %rd303;
	st.u32 	[%rd3641+32], %r688;
	ld.u32 	%r5767, [%rd1685];
	setp.eq.s32 	%p1860, %r5767, 0;
	selp.b32 	%r13176, %r13175, 0, %p1860;
$L__BB9_1115:
	st.u32 	[%rd1685], %r13176;
	bra.uni 	$L__BB9_1117;
$L__BB9_1116:
	add.s32 	%r5770, %r13170, 4;
	cvt.u64.u32 	%rd3642, %r5770;
	add.s64 	%rd3643, %rd301, %rd3642;
	mov.b32 	%r5771, 0;
	st.u32 	[%rd3643+32], %r5771;
	mov.b16 	%rs459, 0;
	st.u8 	[%rd3643+32], %rs459;
$L__BB9_1117:
	and.b32  	%r707, %r684, 2147483646;
	add.s32 	%r13172, %r13172, 2;
	add.s32 	%r13171, %r13171, 2;
	add.s32 	%r13170, %r13170, 8;
	setp.ne.s32 	%p1861, %r13171, 0;
	@%p1861 bra 	$L__BB9_1094;
$L__BB9_1118:
	and.b32  	%r5772, %r684, 1;
	setp.eq.b32 	%p1862, %r5772, 1;
	not.pred 	%p1863, %p1862;
	@%p1863 bra 	$L__BB9_1130;
	ld.shared.u64 	%rd3644, [m_Local_$_0];
	add.s64 	%rd304, %rd3644, %rd297;
	ld.u32 	%r708, [%rd304+12];
	setp.lt.s32 	%p1864, %r707, %r708;
	@%p1864 bra 	$L__BB9_1129;
	ld.shared.u64 	%rd3645, [m_Local_$_1];
	atom.add.u64 	%rd3646, [%rd1], 48;
	add.s64 	%rd3647, %rd3646, 56;
	setp.ge.u64 	%p1865, %rd3647, %rd3645;
	shr.u64 	%rd305, %rd3646, 4;
	cvt.u32.u64 	%r13178, %rd305;
	setp.eq.s32 	%p1866, %r13178, -1;
	or.pred  	%p1867, %p1865, %p1866;
	@%p1867 bra 	$L__BB9_1122;
	ld.shared.u64 	%rd3648, [m_Local_$_0];
	shl.b64 	%rd3649, %rd305, 32;
	shr.s64 	%rd3650, %rd3649, 28;
	add.s64 	%rd3651, %rd3648, %rd3650;
	mov.b16 	%rs460, 0;
	st.u8 	[%rd3651], %rs460;
	st.u8 	[%rd3651+1], %rs460;
	mov.b32 	%r5773, 3608;
	st.u32 	[%rd3651+4], %r5773;
	mov.b16 	%rs461, 1;
	st.u8 	[%rd3651+3], %rs461;
	mov.b32 	%r5774, 48;
	st.u32 	[%rd3651+8], %r5774;
	mov.b32 	%r5775, -1;
	st.u32 	[%rd3651+16], %r5775;
	ld.shared.u64 	%rd3652, [m_Local_$_0];
	add.s64 	%rd3653, %rd3652, %rd3650;
	mov.b32 	%r5776, 0;
	st.u32 	[%rd3653+32], %r5776;
	ld.shared.u64 	%rd3654, [m_Local_$_0];
	add.s64 	%rd3655, %rd3654, %rd3650;
	st.u32 	[%rd3655+36], %r5776;
	ld.shared.u64 	%rd3656, [m_Local_$_0];
	add.s64 	%rd3657, %rd3656, %rd3650;
	st.u32 	[%rd3657+40], %r5776;
	ld.u32 	%r5777, [%rd1685];
	setp.eq.s32 	%p6328, %r5777, 0;
	bra.uni 	$L__BB9_1123;
$L__BB9_1122:
	mov.b32 	%r5779, 21106;
	st.u32 	[%rd1685], %r5779;
	mov.b32 	%r13178, -1;
	mov.pred 	%p6328, 0;
$L__BB9_1123:
	mov.b32 	%r13179, 0;
	not.pred 	%p1869, %p6328;
	@%p1869 bra 	$L__BB9_1128;
	setp.eq.s32 	%p1870, %r13178, -1;
	@%p1870 bra 	$L__BB9_6380;
	ld.shared.u64 	%rd3658, [m_Local_$_0];
	mul.wide.s32 	%rd306, %r13178, 16;
	add.s64 	%rd3659, %rd3658, %rd306;
	st.u32 	[%rd3659+40], %r708;
	ld.u32 	%r5782, [%rd1685];
	setp.eq.s32 	%p1871, %r5782, 0;
	@%p1871 bra 	$L__BB9_1126;
	bra.uni 	$L__BB9_1128;
$L__BB9_1126:
	ld.shared.u64 	%rd3660, [m_Local_$_0];
	add.s64 	%rd3661, %rd3660, %rd306;
	st.u32 	[%rd3661+36], %r707;
	ld.u32 	%r5784, [%rd1685];
	setp.ne.s32 	%p1872, %r5784, 0;
	@%p1872 bra 	$L__BB9_1128;
	ld.shared.u64 	%rd3662, [m_Local_$_0];
	add.s64 	%rd3663, %rd3662, %rd306;
	st.u32 	[%rd3663+32], %r688;
	ld.u32 	%r5785, [%rd1685];
	setp.eq.s32 	%p1873, %r5785, 0;
	selp.b32 	%r13179, %r13178, 0, %p1873;
$L__BB9_1128:
	st.u32 	[%rd1685], %r13179;
	bra.uni 	$L__BB9_1130;
$L__BB9_1129:
	shl.b32 	%r5788, %r707, 2;
	cvt.u64.u32 	%rd3664, %r5788;
	add.s64 	%rd3665, %rd304, %rd3664;
	mov.b32 	%r5789, 0;
	st.u32 	[%rd3665+32], %r5789;
	mov.b16 	%rs462, 0;
	st.u8 	[%rd3665+32], %rs462;
$L__BB9_1130:
	setp.lt.s32 	%p1874, %r684, 1;
	@%p1874 bra 	$L__BB9_1161;
	neg.s32 	%r13181, %r684;
	mov.b32 	%r13180, 0;
	mul.wide.s32 	%rd3689, %r688, 16;
	mov.u32 	%r13182, %r13180;
$L__BB9_1132:
	setp.ne.s32 	%p1875, %r672, -1;
	@%p1875 bra 	$L__BB9_1134;
	mov.b32 	%r5807, 21352;
	st.u32 	[%rd1685], %r5807;
	mov.b16 	%rs1560, 0;
	bra.uni 	$L__BB9_1146;
$L__BB9_1134:
	ld.shared.u64 	%rd3666, [m_Local_$_0];
	add.s64 	%rd307, %rd3666, %rd295;
	ld.u32 	%r717, [%rd307+12];
	setp.lt.s32 	%p1876, %r13182, %r717;
	@%p1876 bra 	$L__BB9_1145;
	ld.shared.u64 	%rd3667, [m_Local_$_1];
	atom.add.u64 	%rd3668, [%rd1], 48;
	add.s64 	%rd3669, %rd3668, 56;
	setp.lt.u64 	%p1877, %rd3669, %rd3667;
	shr.u64 	%rd308, %rd3668, 4;
	cvt.u32.u64 	%r13183, %rd308;
	setp.ne.s32 	%p1878, %r13183, -1;
	and.pred  	%p1879, %p1877, %p1878;
	@%p1879 bra 	$L__BB9_1137;
	mov.b32 	%r5798, 21106;
	st.u32 	[%rd1685], %r5798;
	mov.b32 	%r13183, -1;
	mov.pred 	%p6329, 0;
	bra.uni 	$L__BB9_1138;
$L__BB9_1137:
	ld.shared.u64 	%rd3670, [m_Local_$_0];
	shl.b64 	%rd3671, %rd308, 32;
	shr.s64 	%rd3672, %rd3671, 28;
	add.s64 	%rd3673, %rd3670, %rd3672;
	mov.b16 	%rs463, 0;
	st.u8 	[%rd3673], %rs463;
	st.u8 	[%rd3673+1], %rs463;
	mov.b32 	%r5792, 3608;
	st.u32 	[%rd3673+4], %r5792;
	mov.b16 	%rs464, 1;
	st.u8 	[%rd3673+3], %rs464;
	mov.b32 	%r5793, 48;
	st.u32 	[%rd3673+8], %r5793;
	mov.b32 	%r5794, -1;
	st.u32 	[%rd3673+16], %r5794;
	ld.shared.u64 	%rd3674, [m_Local_$_0];
	add.s64 	%rd3675, %rd3674, %rd3672;
	mov.b32 	%r5795, 0;
	st.u32 	[%rd3675+32], %r5795;
	ld.shared.u64 	%rd3676, [m_Local_$_0];
	add.s64 	%rd3677, %rd3676, %rd3672;
	st.u32 	[%rd3677+36], %r5795;
	ld.shared.u64 	%rd3678, [m_Local_$_0];
	add.s64 	%rd3679, %rd3678, %rd3672;
	st.u32 	[%rd3679+40], %r5795;
	ld.u32 	%r5796, [%rd1685];
	setp.eq.s32 	%p6329, %r5796, 0;
$L__BB9_1138:
	mov.b32 	%r13184, 0;
	not.pred 	%p1881, %p6329;
	@%p1881 bra 	$L__BB9_1144;
	setp.ne.s32 	%p1882, %r13183, -1;
	@%p1882 bra 	$L__BB9_1141;
	mov.b32 	%r5806, 21352;
	st.u32 	[%rd1685], %r5806;
	bra.uni 	$L__BB9_1144;
$L__BB9_1141:
	ld.shared.u64 	%rd3680, [m_Local_$_0];
	mul.wide.s32 	%rd309, %r13183, 16;
	add.s64 	%rd3681, %rd3680, %rd309;
	st.u32 	[%rd3681+40], %r717;
	ld.u32 	%r5801, [%rd1685];
	setp.ne.s32 	%p1883, %r5801, 0;
	@%p1883 bra 	$L__BB9_1144;
	ld.shared.u64 	%rd3682, [m_Local_$_0];
	add.s64 	%rd3683, %rd3682, %rd309;
	st.u32 	[%rd3683+36], %r13182;
	ld.u32 	%r5803, [%rd1685];
	setp.ne.s32 	%p1884, %r5803, 0;
	@%p1884 bra 	$L__BB9_1144;
	ld.shared.u64 	%rd3684, [m_Local_$_0];
	add.s64 	%rd3685, %rd3684, %rd309;
	st.u32 	[%rd3685+32], %r672;
	ld.u32 	%r5804, [%rd1685];
	setp.eq.s32 	%p1885, %r5804, 0;
	selp.b32 	%r13184, %r13183, 0, %p1885;
$L__BB9_1144:
	st.u32 	[%rd1685], %r13184;
	mov.b16 	%rs1560, 0;
	bra.uni 	$L__BB9_1146;
$L__BB9_1145:
	cvt.u64.u32 	%rd3686, %r13180;
	add.s64 	%rd3687, %rd307, %rd3686;
	ld.u8 	%rs1560, [%rd3687+32];
$L__BB9_1146:
	setp.ne.s32 	%p1886, %r688, -1;
	@%p1886 bra 	$L__BB9_1148;
	mov.b32 	%r5824, 21352;
	st.u32 	[%rd1685], %r5824;
	bra.uni 	$L__BB9_1160;
$L__BB9_1148:
	ld.shared.u64 	%rd3688, [m_Local_$_0];
	add.s64 	%rd310, %rd3688, %rd3689;
	ld.u32 	%r722, [%rd310+12];
	setp.lt.s32 	%p1887, %r13182, %r722;
	@%p1887 bra 	$L__BB9_1159;
	ld.shared.u64 	%rd3690, [m_Local_$_1];
	atom.add.u64 	%rd3691, [%rd1], 48;
	add.s64 	%rd3692, %rd3691, 56;
	setp.lt.u64 	%p1888, %rd3692, %rd3690;
	shr.u64 	%rd311, %rd3691, 4;
	cvt.u32.u64 	%r13185, %rd311;
	setp.ne.s32 	%p1889, %r13185, -1;
	and.pred  	%p1890, %p1888, %p1889;
	@%p1890 bra 	$L__BB9_1151;
	mov.b32 	%r5814, 21106;
	st.u32 	[%rd1685], %r5814;
	mov.b32 	%r13185, -1;
	mov.pred 	%p6330, 0;
	bra.uni 	$L__BB9_1152;
$L__BB9_1151:
	ld.shared.u64 	%rd3693, [m_Local_$_0];
	shl.b64 	%rd3694, %rd311, 32;
	shr.s64 	%rd3695, %rd3694, 28;
	add.s64 	%rd3696, %rd3693, %rd3695;
	mov.b16 	%rs467, 0;
	st.u8 	[%rd3696], %rs467;
	st.u8 	[%rd3696+1], %rs467;
	mov.b32 	%r5808, 3608;
	st.u32 	[%rd3696+4], %r5808;
	mov.b16 	%rs468, 1;
	st.u8 	[%rd3696+3], %rs468;
	mov.b32 	%r5809, 48;
	st.u32 	[%rd3696+8], %r5809;
	mov.b32 	%r5810, -1;
	st.u32 	[%rd3696+16], %r5810;
	ld.shared.u64 	%rd3697, [m_Local_$_0];
	add.s64 	%rd3698, %rd3697, %rd3695;
	mov.b32 	%r5811, 0;
	st.u32 	[%rd3698+32], %r5811;
	ld.shared.u64 	%rd3699, [m_Local_$_0];
	add.s64 	%rd3700, %rd3699, %rd3695;
	st.u32 	[%rd3700+36], %r5811;
	ld.shared.u64 	%rd3701, [m_Local_$_0];
	add.s64 	%rd3702, %rd3701, %rd3695;
	st.u32 	[%rd3702+40], %r5811;
	ld.u32 	%r5812, [%rd1685];
	setp.eq.s32 	%p6330, %r5812, 0;
$L__BB9_1152:
	mov.b32 	%r13186, 0;
	not.pred 	%p1892, %p6330;
	@%p1892 bra 	$L__BB9_1158;
	setp.ne.s32 	%p1893, %r13185, -1;
	@%p1893 bra 	$L__BB9_1155;
	mov.b32 	%r5822, 21352;
	st.u32 	[%rd1685], %r5822;
	bra.uni 	$L__BB9_1158;
$L__BB9_1155:
	ld.shared.u64 	%rd3703, [m_Local_$_0];
	mul.wide.s32 	%rd312, %r13185, 16;
	add.s64 	%rd3704, %rd3703, %rd312;
	st.u32 	[%rd3704+40], %r722;
	ld.u32 	%r5817, [%rd1685];
	setp.ne.s32 	%p1894, %r5817, 0;
	@%p1894 bra 	$L__BB9_1158;
	ld.shared.u64 	%rd3705, [m_Local_$_0];
	add.s64 	%rd3706, %rd3705, %rd312;
	st.u32 	[%rd3706+36], %r13182;
	ld.u32 	%r5819, [%rd1685];
	setp.ne.s32 	%p1895, %r5819, 0;
	@%p1895 bra 	$L__BB9_1158;
	ld.shared.u64 	%rd3707, [m_Local_$_0];
	add.s64 	%rd3708, %rd3707, %rd312;
	st.u32 	[%rd3708+32], %r688;
	ld.u32 	%r5820, [%rd1685];
	setp.eq.s32 	%p1896, %r5820, 0;
	selp.b32 	%r13186, %r13185, 0, %p1896;
$L__BB9_1158:
	st.u32 	[%rd1685], %r13186;
	bra.uni 	$L__BB9_1160;
$L__BB9_1159:
	cvt.u64.u32 	%rd3709, %r13180;
	add.s64 	%rd3710, %rd310, %rd3709;
	mov.b32 	%r5823, 0;
	st.u32 	[%rd3710+32], %r5823;
	st.u8 	[%rd3710+32], %rs1560;
$L__BB9_1160:
	add.s32 	%r13182, %r13182, 1;
	add.s32 	%r13181, %r13181, 1;
	setp.ne.s32 	%p1897, %r13181, 0;
	add.s32 	%r13180, %r13180, 4;
	@%p1897 bra 	$L__BB9_1132;
$L__BB9_1161:
	ld.shared.u64 	%rd3711, [m_Local_$_0];
	add.s64 	%rd3712, %rd3711, %rd294;
	st.u32 	[%rd3712+32], %r688;
	ld.shared.u64 	%rd3713, [m_Local_$_0];
	add.s64 	%rd3714, %rd3713, %rd294;
	st.u32 	[%rd3714+40], %r684;
	ld.shared.u64 	%rd3715, [m_Local_$_0];
	add.s64 	%rd3716, %rd3715, %rd294;
	mov.b32 	%r5825, 0;
	st.u32 	[%rd3716+48], %r5825;
$L__BB9_1162:
	setp.ne.s32 	%p1898, %r13164, -1;
	@%p1898 bra 	$L__BB9_1164;
	mov.b32 	%r5828, 21352;
	st.u32 	[%rd1685], %r5828;
	mov.b32 	%r13187, 0;
	mov.u32 	%r13188, %r13187;
	bra.uni 	$L__BB9_1165;
$L__BB9_1164:
	ld.shared.u64 	%rd3717, [m_Local_$_0];
	mul.wide.s32 	%rd3718, %r13164, 16;
	add.s64 	%rd3719, %rd3717, %rd3718;
	ld.u32 	%r13187, [%rd3719+32];
	ld.u32 	%r13188, [%rd3719+40];
$L__BB9_1165:
	setp.ne.s32 	%p1899, %r683, -1;
	@%p1899 bra 	$L__BB9_1167;
	mov.b32 	%r5830, 21352;
	st.u32 	[%rd1685], %r5830;
	mov.b32 	%r13189, 0;
	mov.u32 	%r13190, %r13189;
	bra.uni 	$L__BB9_1168;
$L__BB9_1167:
	ld.shared.u64 	%rd3720, [m_Local_$_0];
	mul.wide.s32 	%rd3721, %r683, 16;
	add.s64 	%rd3722, %rd3720, %rd3721;
	ld.u32 	%r13189, [%rd3722+32];
	ld.u32 	%r13190, [%rd3722+40];
$L__BB9_1168:
	add.s32 	%r738, %r13190, %r13188;
	shl.b32 	%r5831, %r738, 2;
	add.s32 	%r5832, %r5831, 32;
	shr.s32 	%r5833, %r5832, 31;
	shr.u32 	%r5834, %r5833, 29;
	add.s32 	%r5835, %r5832, %r5834;
	and.b32  	%r5836, %r5835, -8;
	sub.s32 	%r5837, %r5832, %r5836;
	setp.eq.s32 	%p1900, %r5837, 0;
	sub.s32 	%r5838, %r5831, %r5837;
	add.s32 	%r5839, %r5838, 40;
	selp.b32 	%r739, %r5832, %r5839, %p1900;
	ld.shared.u64 	%rd313, [m_Local_$_1];
	and.b32  	%r5840, %r739, 12;
	setp.eq.s32 	%p1901, %r5840, 0;
	mov.u32 	%r13191, %r739;
	@%p1901 bra 	$L__BB9_1170;
	shr.s32 	%r5841, %r739, 31;
	shr.u32 	%r5842, %r5841, 28;
	add.s32 	%r5843, %r739, %r5842;
	and.b32  	%r5844, %r5843, -16;
	add.s32 	%r13191, %r5844, 16;
$L__BB9_1170:
	cvt.s64.s32 	%rd3723, %r13191;
	atom.add.u64 	%rd3724, [%rd1], %rd3723;
	cvt.s64.s32 	%rd3725, %r739;
	add.s64 	%rd3726, %rd3725, %rd3724;
	add.s64 	%rd3727, %rd3726, 8;
	setp.lt.u64 	%p1902, %rd3727, %rd313;
	shr.u64 	%rd3728, %rd3724, 4;
	cvt.u32.u64 	%r5845, %rd3728;
	selp.b32 	%r742, %r5845, -1, %p1902;
	setp.ne.s32 	%p1903, %r742, -1;
	@%p1903 bra 	$L__BB9_1172;
	mov.b32 	%r5903, 21352;
	st.u32 	[%rd1685], %r5903;
	bra.uni 	$L__BB9_1211;
$L__BB9_1172:
	ld.shared.u64 	%rd3729, [m_Local_$_0];
	mul.wide.s32 	%rd314, %r742, 16;
	add.s64 	%rd3730, %rd3729, %rd314;
	mov.b16 	%rs469, 0;
	st.u8 	[%rd3730], %rs469;
	st.u8 	[%rd3730+1], %rs469;
	mov.b32 	%r5846, 4335;
	st.u32 	[%rd3730+4], %r5846;
	mov.b16 	%rs470, 1;
	st.u8 	[%rd3730+3], %rs470;
	st.u32 	[%rd3730+8], %r739;
	st.u32 	[%rd3730+12], %r738;
	setp.lt.s32 	%p1904, %r738, 1;
	@%p1904 bra 	$L__BB9_1211;
	setp.eq.s32 	%p1905, %r738, 1;
	mov.b32 	%r761, 0;
	@%p1905 bra 	$L__BB9_1199;
	and.b32  	%r761, %r738, 2147483646;
	neg.s32 	%r13193, %r761;
	mov.b32 	%r13192, 0;
	mov.u32 	%r13194, %r13192;
$L__BB9_1175:
	ld.shared.u64 	%rd3731, [m_Local_$_0];
	add.s64 	%rd315, %rd3731, %rd314;
	ld.u32 	%r747, [%rd315+12];
	setp.lt.s32 	%p1906, %r13194, %r747;
	@%p1906 bra 	$L__BB9_1186;
	ld.shared.u64 	%rd3732, [m_Local_$_1];
	atom.add.u64 	%rd3733, [%rd1], 48;
	add.s64 	%rd3734, %rd3733, 56;
	setp.lt.u64 	%p1907, %rd3734, %rd3732;
	shr.u64 	%rd316, %rd3733, 4;
	cvt.u32.u64 	%r13195, %rd316;
	setp.ne.s32 	%p1908, %r13195, -1;
	and.pred  	%p1909, %p1907, %p1908;
	@%p1909 bra 	$L__BB9_1178;
	mov.b32 	%r5856, 21106;
	st.u32 	[%rd1685], %r5856;
	mov.b32 	%r13195, -1;
	mov.pred 	%p6331, 0;
	bra.uni 	$L__BB9_1179;
$L__BB9_1178:
	ld.shared.u64 	%rd3735, [m_Local_$_0];
	shl.b64 	%rd3736, %rd316, 32;
	shr.s64 	%rd3737, %rd3736, 28;
	add.s64 	%rd3738, %rd3735, %rd3737;
	mov.b16 	%rs471, 0;
	st.u8 	[%rd3738], %rs471;
	st.u8 	[%rd3738+1], %rs471;
	mov.b32 	%r5850, 3608;
	st.u32 	[%rd3738+4], %r5850;
	mov.b16 	%rs472, 1;
	st.u8 	[%rd3738+3], %rs472;
	mov.b32 	%r5851, 48;
	st.u32 	[%rd3738+8], %r5851;
	mov.b32 	%r5852, -1;
	st.u32 	[%rd3738+16], %r5852;
	ld.shared.u64 	%rd3739, [m_Local_$_0];
	add.s64 	%rd3740, %rd3739, %rd3737;
	mov.b32 	%r5853, 0;
	st.u32 	[%rd3740+32], %r5853;
	ld.shared.u64 	%rd3741, [m_Local_$_0];
	add.s64 	%rd3742, %rd3741, %rd3737;
	st.u32 	[%rd3742+36], %r5853;
	ld.shared.u64 	%rd3743, [m_Local_$_0];
	add.s64 	%rd3744, %rd3743, %rd3737;
	st.u32 	[%rd3744+40], %r5853;
	ld.u32 	%r5854, [%rd1685];
	setp.eq.s32 	%p6331, %r5854, 0;
$L__BB9_1179:
	mov.b32 	%r13196, 0;
	not.pred 	%p1911, %p6331;
	@%p1911 bra 	$L__BB9_1185;
	setp.ne.s32 	%p1912, %r13195, -1;
	@%p1912 bra 	$L__BB9_1182;
	mov.b32 	%r5864, 21352;
	st.u32 	[%rd1685], %r5864;
	bra.uni 	$L__BB9_1185;
$L__BB9_1182:
	ld.shared.u64 	%rd3745, [m_Local_$_0];
	mul.wide.s32 	%rd317, %r13195, 16;
	add.s64 	%rd3746, %rd3745, %rd317;
	st.u32 	[%rd3746+40], %r747;
	ld.u32 	%r5859, [%rd1685];
	setp.ne.s32 	%p1913, %r5859, 0;
	@%p1913 bra 	$L__BB9_1185;
	ld.shared.u64 	%rd3747, [m_Local_$_0];
	add.s64 	%rd3748, %rd3747, %rd317;
	st.u32 	[%rd3748+36], %r13194;
	ld.u32 	%r5861, [%rd1685];
	setp.ne.s32 	%p1914, %r5861, 0;
	@%p1914 bra 	$L__BB9_1185;
	ld.shared.u64 	%rd3749, [m_Local_$_0];
	add.s64 	%rd3750, %rd3749, %rd317;
	st.u32 	[%rd3750+32], %r742;
	ld.u32 	%r5862, [%rd1685];
	setp.eq.s32 	%p1915, %r5862, 0;
	selp.b32 	%r13196, %r13195, 0, %p1915;
$L__BB9_1185:
	st.u32 	[%rd1685], %r13196;
	bra.uni 	$L__BB9_1187;
$L__BB9_1186:
	cvt.u64.u32 	%rd3751, %r13192;
	add.s64 	%rd3752, %rd315, %rd3751;
	mov.b32 	%r5865, 0;
	st.u32 	[%rd3752+32], %r5865;
	mov.b16 	%rs473, 0;
	st.u8 	[%rd3752+32], %rs473;
$L__BB9_1187:
	ld.shared.u64 	%rd3753, [m_Local_$_0];
	add.s64 	%rd318, %rd3753, %rd314;
	ld.u32 	%r752, [%rd318+12];
	add.s32 	%r5866, %r13194, 1;
	setp.lt.s32 	%p1916, %r5866, %r752;
	@%p1916 bra 	$L__BB9_1197;
	ld.shared.u64 	%rd3754, [m_Local_$_1];
	atom.add.u64 	%rd3755, [%rd1], 48;
	add.s64 	%rd3756, %rd3755, 56;
	setp.ge.u64 	%p1917, %rd3756, %rd3754;
	shr.u64 	%rd319, %rd3755, 4;
	cvt.u32.u64 	%r13197, %rd319;
	setp.eq.s32 	%p1918, %r13197, -1;
	or.pred  	%p1919, %p1917, %p1918;
	@%p1919 bra 	$L__BB9_1190;
	ld.shared.u64 	%rd3757, [m_Local_$_0];
	shl.b64 	%rd3758, %rd319, 32;
	shr.s64 	%rd3759, %rd3758, 28;
	add.s64 	%rd3760, %rd3757, %rd3759;
	mov.b16 	%rs474, 0;
	st.u8 	[%rd3760], %rs474;
	st.u8 	[%rd3760+1], %rs474;
	mov.b32 	%r5867, 3608;
	st.u32 	[%rd3760+4], %r5867;
	mov.b16 	%rs475, 1;
	st.u8 	[%rd3760+3], %rs475;
	mov.b32 	%r5868, 48;
	st.u32 	[%rd3760+8], %r5868;
	mov.b32 	%r5869, -1;
	st.u32 	[%rd3760+16], %r5869;
	ld.shared.u64 	%rd3761, [m_Local_$_0];
	add.s64 	%rd3762, %rd3761, %rd3759;
	mov.b32 	%r5870, 0;
	st.u32 	[%rd3762+32], %r5870;
	ld.shared.u64 	%rd3763, [m_Local_$_0];
	add.s64 	%rd3764, %rd3763, %rd3759;
	st.u32 	[%rd3764+36], %r5870;
	ld.shared.u64 	%rd3765, [m_Local_$_0];
	add.s64 	%rd3766, %rd3765, %rd3759;
	st.u32 	[%rd3766+40], %r5870;
	ld.u32 	%r5871, [%rd1685];
	setp.eq.s32 	%p6332, %r5871, 0;
	bra.uni 	$L__BB9_1191;
$L__BB9_1190:
	mov.b32 	%r5873, 21106;
	st.u32 	[%rd1685], %r5873;
	mov.b32 	%r13197, -1;
	mov.pred 	%p6332, 0;
$L__BB9_1191:
	mov.b32 	%r13198, 0;
	not.pred 	%p1921, %p6332;
	@%p1921 bra 	$L__BB9_1196;
	setp.eq.s32 	%p1922, %r13197, -1;
	@%p1922 bra 	$L__BB9_6381;
	ld.shared.u64 	%rd3767, [m_Local_$_0];
	mul.wide.s32 	%rd320, %r13197, 16;
	add.s64 	%rd3768, %rd3767, %rd320;
	st.u32 	[%rd3768+40], %r752;
	ld.u32 	%r5876, [%rd1685];
	setp.eq.s32 	%p1923, %r5876, 0;
	@%p1923 bra 	$L__BB9_1194;
	bra.uni 	$L__BB9_1196;
$L__BB9_1194:
	ld.shared.u64 	%rd3769, [m_Local_$_0];
	add.s64 	%rd3770, %rd3769, %rd320;
	st.u32 	[%rd3770+36], %r5866;
	ld.u32 	%r5879, [%rd1685];
	setp.ne.s32 	%p1924, %r5879, 0;
	@%p1924 bra 	$L__BB9_1196;
	ld.shared.u64 	%rd3771, [m_Local_$_0];
	add.s64 	%rd3772, %rd3771, %rd320;
	st.u32 	[%rd3772+32], %r742;
	ld.u32 	%r5880, [%rd1685];
	setp.eq.s32 	%p1925, %r5880, 0;
	selp.b32 	%r13198, %r13197, 0, %p1925;
$L__BB9_1196:
	st.u32 	[%rd1685], %r13198;
	bra.uni 	$L__BB9_1198;
$L__BB9_1197:
	add.s32 	%r5883, %r13192, 4;
	cvt.u64.u32 	%rd3773, %r5883;
	add.s64 	%rd3774, %rd318, %rd3773;
	mov.b32 	%r5884, 0;
	st.u32 	[%rd3774+32], %r5884;
	mov.b16 	%rs476, 0;
	st.u8 	[%rd3774+32], %rs476;
$L__BB9_1198:
	add.s32 	%r13194, %r13194, 2;
	add.s32 	%r13193, %r13193, 2;
	add.s32 	%r13192, %r13192, 8;
	setp.ne.s32 	%p1926, %r13193, 0;
	@%p1926 bra 	$L__BB9_1175;
$L__BB9_1199:
	and.b32  	%r5885, %r738, 1;
	setp.eq.b32 	%p1927, %r5885, 1;
	not.pred 	%p1928, %p1927;
	@%p1928 bra 	$L__BB9_1211;
	ld.shared.u64 	%rd3775, [m_Local_$_0];
	add.s64 	%rd321, %rd3775, %rd314;
	ld.u32 	%r762, [%rd321+12];
	setp.lt.s32 	%p1929, %r761, %r762;
	@%p1929 bra 	$L__BB9_1210;
	ld.shared.u64 	%rd3776, [m_Local_$_1];
	atom.add.u64 	%rd3777, [%rd1], 48;
	add.s64 	%rd3778, %rd3777, 56;
	setp.ge.u64 	%p1930, %rd3778, %rd3776;
	shr.u64 	%rd322, %rd3777, 4;
	cvt.u32.u64 	%r13200, %rd322;
	setp.eq.s32 	%p1931, %r13200, -1;
	or.pred  	%p1932, %p1930, %p1931;
	@%p1932 bra 	$L__BB9_1203;
	ld.shared.u64 	%rd3779, [m_Local_$_0];
	shl.b64 	%rd3780, %rd322, 32;
	shr.s64 	%rd3781, %rd3780, 28;
	add.s64 	%rd3782, %rd3779, %rd3781;
	mov.b16 	%rs477, 0;
	st.u8 	[%rd3782], %rs477;
	st.u8 	[%rd3782+1], %rs477;
	mov.b32 	%r5886, 3608;
	st.u32 	[%rd3782+4], %r5886;
	mov.b16 	%rs478, 1;
	st.u8 	[%rd3782+3], %rs478;
	mov.b32 	%r5887, 48;
	st.u32 	[%rd3782+8], %r5887;
	mov.b32 	%r5888, -1;
	st.u32 	[%rd3782+16], %r5888;
	ld.shared.u64 	%rd3783, [m_Local_$_0];
	add.s64 	%rd3784, %rd3783, %rd3781;
	mov.b32 	%r5889, 0;
	st.u32 	[%rd3784+32], %r5889;
	ld.shared.u64 	%rd3785, [m_Local_$_0];
	add.s64 	%rd3786, %rd3785, %rd3781;
	st.u32 	[%rd3786+36], %r5889;
	ld.shared.u64 	%rd3787, [m_Local_$_0];
	add.s64 	%rd3788, %rd3787, %rd3781;
	st.u32 	[%rd3788+40], %r5889;
	ld.u32 	%r5890, [%rd1685];
	setp.eq.s32 	%p6333, %r5890, 0;
	bra.uni 	$L__BB9_1204;
$L__BB9_1203:
	mov.b32 	%r5892, 21106;
	st.u32 	[%rd1685], %r5892;
	mov.b32 	%r13200, -1;
	mov.pred 	%p6333, 0;
$L__BB9_1204:
	mov.b32 	%r13201, 0;
	not.pred 	%p1934, %p6333;
	@%p1934 bra 	$L__BB9_1209;
	setp.eq.s32 	%p1935, %r13200, -1;
	@%p1935 bra 	$L__BB9_6382;
	ld.shared.u64 	%rd3789, [m_Local_$_0];
	mul.wide.s32 	%rd323, %r13200, 16;
	add.s64 	%rd3790, %rd3789, %rd323;
	st.u32 	[%rd3790+40], %r762;
	ld.u32 	%r5895, [%rd1685];
	setp.eq.s32 	%p1936, %r5895, 0;
	@%p1936 bra 	$L__BB9_1207;
	bra.uni 	$L__BB9_1209;
$L__BB9_1207:
	ld.shared.u64 	%rd3791, [m_Local_$_0];
	add.s64 	%rd3792, %rd3791, %rd323;
	st.u32 	[%rd3792+36], %r761;
	ld.u32 	%r5897, [%rd1685];
	setp.ne.s32 	%p1937, %r5897, 0;
	@%p1937 bra 	$L__BB9_1209;
	ld.shared.u64 	%rd3793, [m_Local_$_0];
	add.s64 	%rd3794, %rd3793, %rd323;
	st.u32 	[%rd3794+32], %r742;
	ld.u32 	%r5898, [%rd1685];
	setp.eq.s32 	%p1938, %r5898, 0;
	selp.b32 	%r13201, %r13200, 0, %p1938;
$L__BB9_1209:
	st.u32 	[%rd1685], %r13201;
	bra.uni 	$L__BB9_1211;
$L__BB9_1210:
	shl.b32 	%r5901, %r761, 2;
	cvt.u64.u32 	%rd3795, %r5901;
	add.s64 	%rd3796, %rd321, %rd3795;
	mov.b32 	%r5902, 0;
	st.u32 	[%rd3796+32], %r5902;
	mov.b16 	%rs479, 0;
	st.u8 	[%rd3796+32], %rs479;
$L__BB9_1211:
	setp.lt.s32 	%p1939, %r13188, 1;
	@%p1939 bra 	$L__BB9_1215;
	mul.wide.s32 	%rd324, %r13187, 16;
	mul.wide.s32 	%rd325, %r742, 16;
	neg.s32 	%r13203, %r13188;
	mov.b32 	%r13202, 0;
	mov.u32 	%r13204, %r13202;
$L__BB9_1213:
	setp.ne.s32 	%p1940, %r13187, -1;
	@%p1940 bra 	$L__BB9_1219;
	mov.b32 	%r5920, 21352;
	st.u32 	[%rd1685], %r5920;
	mov.b16 	%rs1561, 0;
	bra.uni 	$L__BB9_1231;
$L__BB9_1215:
	setp.lt.s32 	%p1963, %r13190, 1;
	@%p1963 bra 	$L__BB9_1273;
	mul.wide.s32 	%rd326, %r13189, 16;
	mul.wide.s32 	%rd327, %r742, 16;
	shl.b32 	%r13212, %r13188, 2;
	neg.s32 	%r13210, %r13190;
	mov.b32 	%r13209, 0;
	mov.u32 	%r13213, %r13209;
$L__BB9_1217:
	setp.ne.s32 	%p1964, %r13189, -1;
	@%p1964 bra 	$L__BB9_1246;
	mov.b32 	%r5954, 21352;
	st.u32 	[%rd1685], %r5954;
	mov.b16 	%rs1562, 0;
	bra.uni 	$L__BB9_1258;
$L__BB9_1219:
	ld.shared.u64 	%rd3797, [m_Local_$_0];
	add.s64 	%rd328, %rd3797, %rd324;
	ld.u32 	%r773, [%rd328+12];
	setp.lt.s32 	%p1941, %r13204, %r773;
	@%p1941 bra 	$L__BB9_1230;
	ld.shared.u64 	%rd3798, [m_Local_$_1];
	atom.add.u64 	%rd3799, [%rd1], 48;
	add.s64 	%rd3800, %rd3799, 56;
	setp.lt.u64 	%p1942, %rd3800, %rd3798;
	shr.u64 	%rd329, %rd3799, 4;
	cvt.u32.u64 	%r13205, %rd329;
	setp.ne.s32 	%p1943, %r13205, -1;
	and.pred  	%p1944, %p1942, %p1943;
	@%p1944 bra 	$L__BB9_1222;
	mov.b32 	%r5911, 21106;
	st.u32 	[%rd1685], %r5911;
	mov.b32 	%r13205, -1;
	mov.pred 	%p6334, 0;
	bra.uni 	$L__BB9_1223;
$L__BB9_1222:
	ld.shared.u64 	%rd3801, [m_Local_$_0];
	shl.b64 	%rd3802, %rd329, 32;
	shr.s64 	%rd3803, %rd3802, 28;
	add.s64 	%rd3804, %rd3801, %rd3803;
	mov.b16 	%rs480, 0;
	st.u8 	[%rd3804], %rs480;
	st.u8 	[%rd3804+1], %rs480;
	mov.b32 	%r5905, 3608;
	st.u32 	[%rd3804+4], %r5905;
	mov.b16 	%rs481, 1;
	st.u8 	[%rd3804+3], %rs481;
	mov.b32 	%r5906, 48;
	st.u32 	[%rd3804+8], %r5906;
	mov.b32 	%r5907, -1;
	st.u32 	[%rd3804+16], %r5907;
	ld.shared.u64 	%rd3805, [m_Local_$_0];
	add.s64 	%rd3806, %rd3805, %rd3803;
	mov.b32 	%r5908, 0;
	st.u32 	[%rd3806+32], %r5908;
	ld.shared.u64 	%rd3807, [m_Local_$_0];
	add.s64 	%rd3808, %rd3807, %rd3803;
	st.u32 	[%rd3808+36], %r5908;
	ld.shared.u64 	%rd3809, [m_Local_$_0];
	add.s64 	%rd3810, %rd3809, %rd3803;
	st.u32 	[%rd3810+40], %r5908;
	ld.u32 	%r5909, [%rd1685];
	setp.eq.s32 	%p6334, %r5909, 0;
$L__BB9_1223:
	mov.b32 	%r13206, 0;
	not.pred 	%p1946, %p6334;
	@%p1946 bra 	$L__BB9_1229;
	setp.ne.s32 	%p1947, %r13205, -1;
	@%p1947 bra 	$L__BB9_1226;
	mov.b32 	%r5919, 21352;
	st.u32 	[%rd1685], %r5919;
	bra.uni 	$L__BB9_1229;
$L__BB9_1226:
	ld.shared.u64 	%rd3811, [m_Local_$_0];
	mul.wide.s32 	%rd330, %r13205, 16;
	add.s64 	%rd3812, %rd3811, %rd330;
	st.u32 	[%rd3812+40], %r773;
	ld.u32 	%r5914, [%rd1685];
	setp.ne.s32 	%p1948, %r5914, 0;
	@%p1948 bra 	$L__BB9_1229;
	ld.shared.u64 	%rd3813, [m_Local_$_0];
	add.s64 	%rd3814, %rd3813, %rd330;
	st.u32 	[%rd3814+36], %r13204;
	ld.u32 	%r5916, [%rd1685];
	setp.ne.s32 	%p1949, %r5916, 0;
	@%p1949 bra 	$L__BB9_1229;
	ld.shared.u64 	%rd3815, [m_Local_$_0];
	add.s64 	%rd3816, %rd3815, %rd330;
	st.u32 	[%rd3816+32], %r13187;
	ld.u32 	%r5917, [%rd1685];
	setp.eq.s32 	%p1950, %r5917, 0;
	selp.b32 	%r13206, %r13205, 0, %p1950;
$L__BB9_1229:
	st.u32 	[%rd1685], %r13206;
	mov.b16 	%rs1561, 0;
	bra.uni 	$L__BB9_1231;
$L__BB9_1230:
	cvt.u64.u32 	%rd3817, %r13202;
	add.s64 	%rd3818, %rd328, %rd3817;
	ld.u8 	%rs1561, [%rd3818+32];
$L__BB9_1231:
	setp.ne.s32 	%p1951, %r742, -1;
	@%p1951 bra 	$L__BB9_1233;
	mov.b32 	%r5937, 21352;
	st.u32 	[%rd1685], %r5937;
	bra.uni 	$L__BB9_1245;
$L__BB9_1233:
	ld.shared.u64 	%rd3819, [m_Local_$_0];
	add.s64 	%rd331, %rd3819, %rd325;
	ld.u32 	%r778, [%rd331+12];
	setp.lt.s32 	%p1952, %r13204, %r778;
	@%p1952 bra 	$L__BB9_1244;
	ld.shared.u64 	%rd3820, [m_Local_$_1];
	atom.add.u64 	%rd3821, [%rd1], 48;
	add.s64 	%rd3822, %rd3821, 56;
	setp.lt.u64 	%p1953, %rd3822, %rd3820;
	shr.u64 	%rd332, %rd3821, 4;
	cvt.u32.u64 	%r13207, %rd332;
	setp.ne.s32 	%p1954, %r13207, -1;
	and.pred  	%p1955, %p1953, %p1954;
	@%p1955 bra 	$L__BB9_1236;
	mov.b32 	%r5927, 21106;
	st.u32 	[%rd1685], %r5927;
	mov.b32 	%r13207, -1;
	mov.pred 	%p6335, 0;
	bra.uni 	$L__BB9_1237;
$L__BB9_1236:
	ld.shared.u64 	%rd3823, [m_Local_$_0];
	shl.b64 	%rd3824, %rd332, 32;
	shr.s64 	%rd3825, %rd3824, 28;
	add.s64 	%rd3826, %rd3823, %rd3825;
	mov.b16 	%rs484, 0;
	st.u8 	[%rd3826], %rs484;
	st.u8 	[%rd3826+1], %rs484;
	mov.b32 	%r5921, 3608;
	st.u32 	[%rd3826+4], %r5921;
	mov.b16 	%rs485, 1;
	st.u8 	[%rd3826+3], %rs485;
	mov.b32 	%r5922, 48;
	st.u32 	[%rd3826+8], %r5922;
	mov.b32 	%r5923, -1;
	st.u32 	[%rd3826+16], %r5923;
	ld.shared.u64 	%rd3827, [m_Local_$_0];
	add.s64 	%rd3828, %rd3827, %rd3825;
	mov.b32 	%r5924, 0;
	st.u32 	[%rd3828+32], %r5924;
	ld.shared.u64 	%rd3829, [m_Local_$_0];
	add.s64 	%rd3830, %rd3829, %rd3825;
	st.u32 	[%rd3830+36], %r5924;
	ld.shared.u64 	%rd3831, [m_Local_$_0];
	add.s64 	%rd3832, %rd3831, %rd3825;
	st.u32 	[%rd3832+40], %r5924;
	ld.u32 	%r5925, [%rd1685];
	setp.eq.s32 	%p6335, %r5925, 0;
$L__BB9_1237:
	mov.b32 	%r13208, 0;
	not.pred 	%p1957, %p6335;
	@%p1957 bra 	$L__BB9_1243;
	setp.ne.s32 	%p1958, %r13207, -1;
	@%p1958 bra 	$L__BB9_1240;
	mov.b32 	%r5935, 21352;
	st.u32 	[%rd1685], %r5935;
	bra.uni 	$L__BB9_1243;
$L__BB9_1240:
	ld.shared.u64 	%rd3833, [m_Local_$_0];
	mul.wide.s32 	%rd333, %r13207, 16;
	add.s64 	%rd3834, %rd3833, %rd333;
	st.u32 	[%rd3834+40], %r778;
	ld.u32 	%r5930, [%rd1685];
	setp.ne.s32 	%p1959, %r5930, 0;
	@%p1959 bra 	$L__BB9_1243;
	ld.shared.u64 	%rd3835, [m_Local_$_0];
	add.s64 	%rd3836, %rd3835, %rd333;
	st.u32 	[%rd3836+36], %r13204;
	ld.u32 	%r5932, [%rd1685];
	setp.ne.s32 	%p1960, %r5932, 0;
	@%p1960 bra 	$L__BB9_1243;
	ld.shared.u64 	%rd3837, [m_Local_$_0];
	add.s64 	%rd3838, %rd3837, %rd333;
	st.u32 	[%rd3838+32], %r742;
	ld.u32 	%r5933, [%rd1685];
	setp.eq.s32 	%p1961, %r5933, 0;
	selp.b32 	%r13208, %r13207, 0, %p1961;
$L__BB9_1243:
	st.u32 	[%rd1685], %r13208;
	bra.uni 	$L__BB9_1245;
$L__BB9_1244:
	cvt.u64.u32 	%rd3839, %r13202;
	add.s64 	%rd3840, %rd331, %rd3839;
	mov.b32 	%r5936, 0;
	st.u32 	[%rd3840+32], %r5936;
	st.u8 	[%rd3840+32], %rs1561;
$L__BB9_1245:
	add.s32 	%r13204, %r13204, 1;
	add.s32 	%r13203, %r13203, 1;
	setp.eq.s32 	%p1962, %r13203, 0;
	add.s32 	%r13202, %r13202, 4;
	@%p1962 bra 	$L__BB9_1215;
	bra.uni 	$L__BB9_1213;
$L__BB9_1246:
	ld.shared.u64 	%rd3841, [m_Local_$_0];
	add.s64 	%rd334, %rd3841, %rd326;
	ld.u32 	%r791, [%rd334+12];
	setp.lt.s32 	%p1965, %r13213, %r791;
	@%p1965 bra 	$L__BB9_1257;
	ld.shared.u64 	%rd3842, [m_Local_$_1];
	atom.add.u64 	%rd3843, [%rd1], 48;
	add.s64 	%rd3844, %rd3843, 56;
	setp.lt.u64 	%p1966, %rd3844, %rd3842;
	shr.u64 	%rd335, %rd3843, 4;
	cvt.u32.u64 	%r13214, %rd335;
	setp.ne.s32 	%p1967, %r13214, -1;
	and.pred  	%p1968, %p1966, %p1967;
	@%p1968 bra 	$L__BB9_1249;
	mov.b32 	%r5945, 21106;
	st.u32 	[%rd1685], %r5945;
	mov.b32 	%r13214, -1;
	mov.pred 	%p6336, 0;
	bra.uni 	$L__BB9_1250;
$L__BB9_1249:
	ld.shared.u64 	%rd3845, [m_Local_$_0];
	shl.b64 	%rd3846, %rd335, 32;
	shr.s64 	%rd3847, %rd3846, 28;
	add.s64 	%rd3848, %rd3845, %rd3847;
	mov.b16 	%rs486, 0;
	st.u8 	[%rd3848], %rs486;
	st.u8 	[%rd3848+1], %rs486;
	mov.b32 	%r5939, 3608;
	st.u32 	[%rd3848+4], %r5939;
	mov.b16 	%rs487, 1;
	st.u8 	[%rd3848+3], %rs487;
	mov.b32 	%r5940, 48;
	st.u32 	[%rd3848+8], %r5940;
	mov.b32 	%r5941, -1;
	st.u32 	[%rd3848+16], %r5941;
	ld.shared.u64 	%rd3849, [m_Local_$_0];
	add.s64 	%rd3850, %rd3849, %rd3847;
	mov.b32 	%r5942, 0;
	st.u32 	[%rd3850+32], %r5942;
	ld.shared.u64 	%rd3851, [m_Local_$_0];
	add.s64 	%rd3852, %rd3851, %rd3847;
	st.u32 	[%rd3852+36], %r5942;
	ld.shared.u64 	%rd3853, [m_Local_$_0];
	add.s64 	%rd3854, %rd3853, %rd3847;
	st.u32 	[%rd3854+40], %r5942;
	ld.u32 	%r5943, [%rd1685];
	setp.eq.s32 	%p6336, %r5943, 0;
$L__BB9_1250:
	mov.b32 	%r13215, 0;
	not.pred 	%p1970, %p6336;
	@%p1970 bra 	$L__BB9_1256;
	setp.ne.s32 	%p1971, %r13214, -1;
	@%p1971 bra 	$L__BB9_1253;
	mov.b32 	%r5953, 21352;
	st.u32 	[%rd1685], %r5953;
	bra.uni 	$L__BB9_1256;
$L__BB9_1253:
	ld.shared.u64 	%rd3855, [m_Local_$_0];
	mul.wide.s32 	%rd336, %r13214, 16;
	add.s64 	%rd3856, %rd3855, %rd336;
	st.u32 	[%rd3856+40], %r791;
	ld.u32 	%r5948, [%rd1685];
	setp.ne.s32 	%p1972, %r5948, 0;
	@%p1972 bra 	$L__BB9_1256;
	ld.shared.u64 	%rd3857, [m_Local_$_0];
	add.s64 	%rd3858, %rd3857, %rd336;
	st.u32 	[%rd3858+36], %r13213;
	ld.u32 	%r5950, [%rd1685];
	setp.ne.s32 	%p1973, %r5950, 0;
	@%p1973 bra 	$L__BB9_1256;
	ld.shared.u64 	%rd3859, [m_Local_$_0];
	add.s64 	%rd3860, %rd3859, %rd336;
	st.u32 	[%rd3860+32], %r13189;
	ld.u32 	%r5951, [%rd1685];
	setp.eq.s32 	%p1974, %r5951, 0;
	selp.b32 	%r13215, %r13214, 0, %p1974;
$L__BB9_1256:
	st.u32 	[%rd1685], %r13215;
	mov.b16 	%rs1562, 0;
	bra.uni 	$L__BB9_1258;
$L__BB9_1257:
	cvt.u64.u32 	%rd3861, %r13209;
	add.s64 	%rd3862, %rd334, %rd3861;
	ld.u8 	%rs1562, [%rd3862+32];
$L__BB9_1258:
	setp.ne.s32 	%p1975, %r742, -1;
	@%p1975 bra 	$L__BB9_1260;
	mov.b32 	%r5972, 21352;
	st.u32 	[%rd1685], %r5972;
	bra.uni 	$L__BB9_1272;
$L__BB9_1260:
	ld.shared.u64 	%rd3863, [m_Local_$_0];
	add.s64 	%rd337, %rd3863, %rd327;
	ld.u32 	%r5955, [%rd337+12];
	setp.gt.s32 	%p1976, %r13188, -1;
	setp.lt.s32 	%p1977, %r13188, %r5955;
	and.pred  	%p1978, %p1976, %p1977;
	@%p1978 bra 	$L__BB9_1271;
	ld.shared.u64 	%rd3866, [m_Local_$_1];
	atom.add.u64 	%rd3867, [%rd1], 48;
	add.s64 	%rd3868, %rd3867, 56;
	setp.lt.u64 	%p1979, %rd3868, %rd3866;
	shr.u64 	%rd338, %rd3867, 4;
	cvt.u32.u64 	%r13216, %rd338;
	setp.ne.s32 	%p1980, %r13216, -1;
	and.pred  	%p1981, %p1979, %p1980;
	@%p1981 bra 	$L__BB9_1263;
	mov.b32 	%r5963, 21106;
	st.u32 	[%rd1685], %r5963;
	mov.b32 	%r13216, -1;
	mov.pred 	%p6337, 0;
	bra.uni 	$L__BB9_1264;
$L__BB9_1263:
	ld.shared.u64 	%rd3869, [m_Local_$_0];
	shl.b64 	%rd3870, %rd338, 32;
	shr.s64 	%rd3871, %rd3870, 28;
	add.s64 	%rd3872, %rd3869, %rd3871;
	mov.b16 	%rs490, 0;
	st.u8 	[%rd3872], %rs490;
	st.u8 	[%rd3872+1], %rs490;
	mov.b32 	%r5957, 3608;
	st.u32 	[%rd3872+4], %r5957;
	mov.b16 	%rs491, 1;
	st.u8 	[%rd3872+3], %rs491;
	mov.b32 	%r5958, 48;
	st.u32 	[%rd3872+8], %r5958;
	mov.b32 	%r5959, -1;
	st.u32 	[%rd3872+16], %r5959;
	ld.shared.u64 	%rd3873, [m_Local_$_0];
	add.s64 	%rd3874, %rd3873, %rd3871;
	mov.b32 	%r5960, 0;
	st.u32 	[%rd3874+32], %r5960;
	ld.shared.u64 	%rd3875, [m_Local_$_0];
	add.s64 	%rd3876, %rd3875, %rd3871;
	st.u32 	[%rd3876+36], %r5960;
	ld.shared.u64 	%rd3877, [m_Local_$_0];
	add.s64 	%rd3878, %rd3877, %rd3871;
	st.u32 	[%rd3878+40], %r5960;
	ld.u32 	%r5961, [%rd1685];
	setp.eq.s32 	%p6337, %r5961, 0;
$L__BB9_1264:
	mov.b32 	%r13217, 0;
	not.pred 	%p1983, %p6337;
	@%p1983 bra 	$L__BB9_1270;
	setp.ne.s32 	%p1984, %r13216, -1;
	@%p1984 bra 	$L__BB9_1267;
	mov.b32 	%r5971, 21352;
	st.u32 	[%rd1685], %r5971;
	bra.uni 	$L__BB9_1270;
$L__BB9_1267:
	ld.shared.u64 	%rd3879, [m_Local_$_0];
	mul.wide.s32 	%rd339, %r13216, 16;
	add.s64 	%rd3880, %rd3879, %rd339;
	st.u32 	[%rd3880+40], %r5955;
	ld.u32 	%r5966, [%rd1685];
	setp.ne.s32 	%p1985, %r5966, 0;
	@%p1985 bra 	$L__BB9_1270;
	ld.shared.u64 	%rd3881, [m_Local_$_0];
	add.s64 	%rd3882, %rd3881, %rd339;
	st.u32 	[%rd3882+36], %r13188;
	ld.u32 	%r5968, [%rd1685];
	setp.ne.s32 	%p1986, %r5968, 0;
	@%p1986 bra 	$L__BB9_1270;
	ld.shared.u64 	%rd3883, [m_Local_$_0];
	add.s64 	%rd3884, %rd3883, %rd339;
	st.u32 	[%rd3884+32], %r742;
	ld.u32 	%r5969, [%rd1685];
	setp.eq.s32 	%p1987, %r5969, 0;
	selp.b32 	%r13217, %r13216, 0, %p1987;
$L__BB9_1270:
	st.u32 	[%rd1685], %r13217;
	bra.uni 	$L__BB9_1272;
$L__BB9_1271:
	cvt.u64.u32 	%rd3864, %r13212;
	add.s64 	%rd3865, %rd337, %rd3864;
	mov.b32 	%r5956, 0;
	st.u32 	[%rd3865+32], %r5956;
	st.u8 	[%rd3865+32], %rs1562;
$L__BB9_1272:
	add.s32 	%r13213, %r13213, 1;
	add.s32 	%r13212, %r13212, 4;
	add.s32 	%r13188, %r13188, 1;
	add.s32 	%r13210, %r13210, 1;
	setp.ne.s32 	%p1988, %r13210, 0;
	add.s32 	%r13209, %r13209, 4;
	@%p1988 bra 	$L__BB9_1217;
$L__BB9_1273:
	ld.shared.u64 	%rd3885, [m_Local_$_1];
	atom.add.u64 	%rd3886, [%rd1], 48;
	add.s64 	%rd3887, %rd3886, 56;
	setp.lt.u64 	%p1989, %rd3887, %rd3885;
	shr.u64 	%rd3888, %rd3886, 4;
	cvt.u32.u64 	%r5973, %rd3888;
	selp.b32 	%r806, %r5973, -1, %p1989;
	setp.ne.s32 	%p1990, %r806, -1;
	@%p1990 bra 	$L__BB9_1275;
	mov.b32 	%r6085, 21352;
	st.u32 	[%rd1685], %r6085;
	bra.uni 	$L__BB9_1350;
$L__BB9_1275:
	ld.shared.u64 	%rd3889, [m_Local_$_0];
	mul.wide.s32 	%rd340, %r806, 16;
	add.s64 	%rd3890, %rd3889, %rd340;
	mov.b16 	%rs492, 1;
	st.u8 	[%rd3890], %rs492;
	mov.b16 	%rs493, 0;
	st.u8 	[%rd3890+1], %rs493;
	mov.b32 	%r5974, 2906;
	st.u32 	[%rd3890+4], %r5974;
	st.u8 	[%rd3890+3], %rs492;
	mov.b32 	%r5975, 48;
	st.u32 	[%rd3890+8], %r5975;
	mov.b32 	%r5976, -1;
	st.u32 	[%rd3890+16], %r5976;
	ld.shared.u64 	%rd3891, [m_Local_$_0];
	mul.wide.s32 	%rd341, %r742, 16;
	add.s64 	%rd3892, %rd3891, %rd341;
	ld.u32 	%r807, [%rd3892+12];
	shl.b32 	%r5977, %r807, 2;
	add.s32 	%r5978, %r5977, 32;
	shr.s32 	%r5979, %r5978, 31;
	shr.u32 	%r5980, %r5979, 29;
	add.s32 	%r5981, %r5978, %r5980;
	and.b32  	%r5982, %r5981, -8;
	sub.s32 	%r5983, %r5978, %r5982;
	setp.eq.s32 	%p1991, %r5983, 0;
	sub.s32 	%r5984, %r5977, %r5983;
	add.s32 	%r5985, %r5984, 40;
	selp.b32 	%r808, %r5978, %r5985, %p1991;
	ld.shared.u64 	%rd342, [m_Local_$_1];
	and.b32  	%r5986, %r808, 12;
	setp.eq.s32 	%p1992, %r5986, 0;
	mov.u32 	%r13218, %r808;
	@%p1992 bra 	$L__BB9_1277;
	shr.s32 	%r5987, %r808, 31;
	shr.u32 	%r5988, %r5987, 28;
	add.s32 	%r5989, %r808, %r5988;
	and.b32  	%r5990, %r5989, -16;
	add.s32 	%r13218, %r5990, 16;
$L__BB9_1277:
	cvt.s64.s32 	%rd3893, %r13218;
	atom.add.u64 	%rd3894, [%rd1], %rd3893;
	cvt.s64.s32 	%rd3895, %r808;
	add.s64 	%rd3896, %rd3895, %rd3894;
	add.s64 	%rd3897, %rd3896, 8;
	setp.lt.u64 	%p1993, %rd3897, %rd342;
	shr.u64 	%rd3898, %rd3894, 4;
	cvt.u32.u64 	%r5991, %rd3898;
	selp.b32 	%r811, %r5991, -1, %p1993;
	setp.ne.s32 	%p1994, %r811, -1;
	@%p1994 bra 	$L__BB9_1279;
	mov.b32 	%r6049, 21352;
	st.u32 	[%rd1685], %r6049;
	bra.uni 	$L__BB9_1318;
$L__BB9_1279:
	ld.shared.u64 	%rd3899, [m_Local_$_0];
	mul.wide.s32 	%rd343, %r811, 16;
	add.s64 	%rd3900, %rd3899, %rd343;
	mov.b16 	%rs494, 0;
	st.u8 	[%rd3900], %rs494;
	st.u8 	[%rd3900+1], %rs494;
	mov.b32 	%r5992, 4335;
	st.u32 	[%rd3900+4], %r5992;
	mov.b16 	%rs495, 1;
	st.u8 	[%rd3900+3], %rs495;
	st.u32 	[%rd3900+8], %r808;
	st.u32 	[%rd3900+12], %r807;
	setp.lt.s32 	%p1995, %r807, 1;
	@%p1995 bra 	$L__BB9_1318;
	setp.eq.s32 	%p1996, %r807, 1;
	mov.b32 	%r830, 0;
	@%p1996 bra 	$L__BB9_1306;
	and.b32  	%r830, %r807, 2147483646;
	neg.s32 	%r13220, %r830;
	mov.b32 	%r13219, 0;
	mov.u32 	%r13221, %r13219;
$L__BB9_1282:
	ld.shared.u64 	%rd3901, [m_Local_$_0];
	add.s64 	%rd344, %rd3901, %rd343;
	ld.u32 	%r816, [%rd344+12];
	setp.lt.s32 	%p1997, %r13221, %r816;
	@%p1997 bra 	$L__BB9_1293;
	ld.shared.u64 	%rd3902, [m_Local_$_1];
	atom.add.u64 	%rd3903, [%rd1], 48;
	add.s64 	%rd3904, %rd3903, 56;
	setp.lt.u64 	%p1998, %rd3904, %rd3902;
	shr.u64 	%rd345, %rd3903, 4;
	cvt.u32.u64 	%r13222, %rd345;
	setp.ne.s32 	%p1999, %r13222, -1;
	and.pred  	%p2000, %p1998, %p1999;
	@%p2000 bra 	$L__BB9_1285;
	mov.b32 	%r6002, 21106;
	st.u32 	[%rd1685], %r6002;
	mov.b32 	%r13222, -1;
	mov.pred 	%p6338, 0;
	bra.uni 	$L__BB9_1286;
$L__BB9_1285:
	ld.shared.u64 	%rd3905, [m_Local_$_0];
	shl.b64 	%rd3906, %rd345, 32;
	shr.s64 	%rd3907, %rd3906, 28;
	add.s64 	%rd3908, %rd3905, %rd3907;
	mov.b16 	%rs496, 0;
	st.u8 	[%rd3908], %rs496;
	st.u8 	[%rd3908+1], %rs496;
	mov.b32 	%r5996, 3608;
	st.u32 	[%rd3908+4], %r5996;
	mov.b16 	%rs497, 1;
	st.u8 	[%rd3908+3], %rs497;
	mov.b32 	%r5997, 48;
	st.u32 	[%rd3908+8], %r5997;
	mov.b32 	%r5998, -1;
	st.u32 	[%rd3908+16], %r5998;
	ld.shared.u64 	%rd3909, [m_Local_$_0];
	add.s64 	%rd3910, %rd3909, %rd3907;
	mov.b32 	%r5999, 0;
	st.u32 	[%rd3910+32], %r5999;
	ld.shared.u64 	%rd3911, [m_Local_$_0];
	add.s64 	%rd3912, %rd3911, %rd3907;
	st.u32 	[%rd3912+36], %r5999;
	ld.shared.u64 	%rd3913, [m_Local_$_0];
	add.s64 	%rd3914, %rd3913, %rd3907;
	st.u32 	[%rd3914+40], %r5999;
	ld.u32 	%r6000, [%rd1685];
	setp.eq.s32 	%p6338, %r6000, 0;
$L__BB9_1286:
	mov.b32 	%r13223, 0;
	not.pred 	%p2002, %p6338;
	@%p2002 bra 	$L__BB9_1292;
	setp.ne.s32 	%p2003, %r13222, -1;
	@%p2003 bra 	$L__BB9_1289;
	mov.b32 	%r6010, 21352;
	st.u32 	[%rd1685], %r6010;
	bra.uni 	$L__BB9_1292;
$L__BB9_1289:
	ld.shared.u64 	%rd3915, [m_Local_$_0];
	mul.wide.s32 	%rd346, %r13222, 16;
	add.s64 	%rd3916, %rd3915, %rd346;
	st.u32 	[%rd3916+40], %r816;
	ld.u32 	%r6005, [%rd1685];
	setp.ne.s32 	%p2004, %r6005, 0;
	@%p2004 bra 	$L__BB9_1292;
	ld.shared.u64 	%rd3917, [m_Local_$_0];
	add.s64 	%rd3918, %rd3917, %rd346;
	st.u32 	[%rd3918+36], %r13221;
	ld.u32 	%r6007, [%rd1685];
	setp.ne.s32 	%p2005, %r6007, 0;
	@%p2005 bra 	$L__BB9_1292;
	ld.shared.u64 	%rd3919, [m_Local_$_0];
	add.s64 	%rd3920, %rd3919, %rd346;
	st.u32 	[%rd3920+32], %r811;
	ld.u32 	%r6008, [%rd1685];
	setp.eq.s32 	%p2006, %r6008, 0;
	selp.b32 	%r13223, %r13222, 0, %p2006;
$L__BB9_1292:
	st.u32 	[%rd1685], %r13223;
	bra.uni 	$L__BB9_1294;
$L__BB9_1293:
	cvt.u64.u32 	%rd3921, %r13219;
	add.s64 	%rd3922, %rd344, %rd3921;
	mov.b32 	%r6011, 0;
	st.u32 	[%rd3922+32], %r6011;
	mov.b16 	%rs498, 0;
	st.u8 	[%rd3922+32], %rs498;
$L__BB9_1294:
	ld.shared.u64 	%rd3923, [m_Local_$_0];
	add.s64 	%rd347, %rd3923, %rd343;
	ld.u32 	%r821, [%rd347+12];
	add.s32 	%r6012, %r13221, 1;
	setp.lt.s32 	%p2007, %r6012, %r821;
	@%p2007 bra 	$L__BB9_1304;
	ld.shared.u64 	%rd3924, [m_Local_$_1];
	atom.add.u64 	%rd3925, [%rd1], 48;
	add.s64 	%rd3926, %rd3925, 56;
	setp.ge.u64 	%p2008, %rd3926, %rd3924;
	shr.u64 	%rd348, %rd3925, 4;
	cvt.u32.u64 	%r13224, %rd348;
	setp.eq.s32 	%p2009, %r13224, -1;
	or.pred  	%p2010, %p2008, %p2009;
	@%p2010 bra 	$L__BB9_1297;
	ld.shared.u64 	%rd3927, [m_Local_$_0];
	shl.b64 	%rd3928, %rd348, 32;
	shr.s64 	%rd3929, %rd3928, 28;
	add.s64 	%rd3930, %rd3927, %rd3929;
	mov.b16 	%rs499, 0;
	st.u8 	[%rd3930], %rs499;
	st.u8 	[%rd3930+1], %rs499;
	mov.b32 	%r6013, 3608;
	st.u32 	[%rd3930+4], %r6013;
	mov.b16 	%rs500, 1;
	st.u8 	[%rd3930+3], %rs500;
	mov.b32 	%r6014, 48;
	st.u32 	[%rd3930+8], %r6014;
	mov.b32 	%r6015, -1;
	st.u32 	[%rd3930+16], %r6015;
	ld.shared.u64 	%rd3931, [m_Local_$_0];
	add.s64 	%rd3932, %rd3931, %rd3929;
	mov.b32 	%r6016, 0;
	st.u32 	[%rd3932+32], %r6016;
	ld.shared.u64 	%rd3933, [m_Local_$_0];
	add.s64 	%rd3934, %rd3933, %rd3929;
	st.u32 	[%rd3934+36], %r6016;
	ld.shared.u64 	%rd3935, [m_Local_$_0];
	add.s64 	%rd3936, %rd3935, %rd3929;
	st.u32 	[%rd3936+40], %r6016;
	ld.u32 	%r6017, [%rd1685];
	setp.eq.s32 	%p6339, %r6017, 0;
	bra.uni 	$L__BB9_1298;
$L__BB9_1297:
	mov.b32 	%r6019, 21106;
	st.u32 	[%rd1685], %r6019;
	mov.b32 	%r13224, -1;
	mov.pred 	%p6339, 0;
$L__BB9_1298:
	mov.b32 	%r13225, 0;
	not.pred 	%p2012, %p6339;
	@%p2012 bra 	$L__BB9_1303;
	setp.eq.s32 	%p2013, %r13224, -1;
	@%p2013 bra 	$L__BB9_6383;
	ld.shared.u64 	%rd3937, [m_Local_$_0];
	mul.wide.s32 	%rd349, %r13224, 16;
	add.s64 	%rd3938, %rd3937, %rd349;
	st.u32 	[%rd3938+40], %r821;
	ld.u32 	%r6022, [%rd1685];
	setp.eq.s32 	%p2014, %r6022, 0;
	@%p2014 bra 	$L__BB9_1301;
	bra.uni 	$L__BB9_1303;
$L__BB9_1301:
	ld.shared.u64 	%rd3939, [m_Local_$_0];
	add.s64 	%rd3940, %rd3939, %rd349;
	st.u32 	[%rd3940+36], %r6012;
	ld.u32 	%r6025, [%rd1685];
	setp.ne.s32 	%p2015, %r6025, 0;
	@%p2015 bra 	$L__BB9_1303;
	ld.shared.u64 	%rd3941, [m_Local_$_0];
	add.s64 	%rd3942, %rd3941, %rd349;
	st.u32 	[%rd3942+32], %r811;
	ld.u32 	%r6026, [%rd1685];
	setp.eq.s32 	%p2016, %r6026, 0;
	selp.b32 	%r13225, %r13224, 0, %p2016;
$L__BB9_1303:
	st.u32 	[%rd1685], %r13225;
	bra.uni 	$L__BB9_1305;
$L__BB9_1304:
	add.s32 	%r6029, %r13219, 4;
	cvt.u64.u32 	%rd3943, %r6029;
	add.s64 	%rd3944, %rd347, %rd3943;
	mov.b32 	%r6030, 0;
	st.u32 	[%rd3944+32], %r6030;
	mov.b16 	%rs501, 0;
	st.u8 	[%rd3944+32], %rs501;
$L__BB9_1305:
	add.s32 	%r13221, %r13221, 2;
	add.s32 	%r13220, %r13220, 2;
	add.s32 	%r13219, %r13219, 8;
	setp.ne.s32 	%p2017, %r13220, 0;
	@%p2017 bra 	$L__BB9_1282;
$L__BB9_1306:
	and.b32  	%r6031, %r807, 1;
	setp.eq.b32 	%p2018, %r6031, 1;
	not.pred 	%p2019, %p2018;
	@%p2019 bra 	$L__BB9_1318;
	ld.shared.u64 	%rd3945, [m_Local_$_0];
	add.s64 	%rd350, %rd3945, %rd343;
	ld.u32 	%r831, [%rd350+12];
	setp.lt.s32 	%p2020, %r830, %r831;
	@%p2020 bra 	$L__BB9_1317;
	ld.shared.u64 	%rd3946, [m_Local_$_1];
	atom.add.u64 	%rd3947, [%rd1], 48;
	add.s64 	%rd3948, %rd3947, 56;
	setp.ge.u64 	%p2021, %rd3948, %rd3946;
	shr.u64 	%rd351, %rd3947, 4;
	cvt.u32.u64 	%r13227, %rd351;
	setp.eq.s32 	%p2022, %r13227, -1;
	or.pred  	%p2023, %p2021, %p2022;
	@%p2023 bra 	$L__BB9_1310;
	ld.shared.u64 	%rd3949, [m_Local_$_0];
	shl.b64 	%rd3950, %rd351, 32;
	shr.s64 	%rd3951, %rd3950, 28;
	add.s64 	%rd3952, %rd3949, %rd3951;
	mov.b16 	%rs502, 0;
	st.u8 	[%rd3952], %rs502;
	st.u8 	[%rd3952+1], %rs502;
	mov.b32 	%r6032, 3608;
	st.u32 	[%rd3952+4], %r6032;
	mov.b16 	%rs503, 1;
	st.u8 	[%rd3952+3], %rs503;
	mov.b32 	%r6033, 48;
	st.u32 	[%rd3952+8], %r6033;
	mov.b32 	%r6034, -1;
	st.u32 	[%rd3952+16], %r6034;
	ld.shared.u64 	%rd3953, [m_Local_$_0];
	add.s64 	%rd3954, %rd3953, %rd3951;
	mov.b32 	%r6035, 0;
	st.u32 	[%rd3954+32], %r6035;
	ld.shared.u64 	%rd3955, [m_Local_$_0];
	add.s64 	%rd3956, %rd3955, %rd3951;
	st.u32 	[%rd3956+36], %r6035;
	ld.shared.u64 	%rd3957, [m_Local_$_0];
	add.s64 	%rd3958, %rd3957, %rd3951;
	st.u32 	[%rd3958+40], %r6035;
	ld.u32 	%r6036, [%rd1685];
	setp.eq.s32 	%p6340, %r6036, 0;
	bra.uni 	$L__BB9_1311;
$L__BB9_1310:
	mov.b32 	%r6038, 21106;
	st.u32 	[%rd1685], %r6038;
	mov.b32 	%r13227, -1;
	mov.pred 	%p6340, 0;
$L__BB9_1311:
	mov.b32 	%r13228, 0;
	not.pred 	%p2025, %p6340;
	@%p2025 bra 	$L__BB9_1316;
	setp.eq.s32 	%p2026, %r13227, -1;
	@%p2026 bra 	$L__BB9_6384;
	ld.shared.u64 	%rd3959, [m_Local_$_0];
	mul.wide.s32 	%rd352, %r13227, 16;
	add.s64 	%rd3960, %rd3959, %rd352;
	st.u32 	[%rd3960+40], %r831;
	ld.u32 	%r6041, [%rd1685];
	setp.eq.s32 	%p2027, %r6041, 0;
	@%p2027 bra 	$L__BB9_1314;
	bra.uni 	$L__BB9_1316;
$L__BB9_1314:
	ld.shared.u64 	%rd3961, [m_Local_$_0];
	add.s64 	%rd3962, %rd3961, %rd352;
	st.u32 	[%rd3962+36], %r830;
	ld.u32 	%r6043, [%rd1685];
	setp.ne.s32 	%p2028, %r6043, 0;
	@%p2028 bra 	$L__BB9_1316;
	ld.shared.u64 	%rd3963, [m_Local_$_0];
	add.s64 	%rd3964, %rd3963, %rd352;
	st.u32 	[%rd3964+32], %r811;
	ld.u32 	%r6044, [%rd1685];
	setp.eq.s32 	%p2029, %r6044, 0;
	selp.b32 	%r13228, %r13227, 0, %p2029;
$L__BB9_1316:
	st.u32 	[%rd1685], %r13228;
	bra.uni 	$L__BB9_1318;
$L__BB9_1317:
	shl.b32 	%r6047, %r830, 2;
	cvt.u64.u32 	%rd3965, %r6047;
	add.s64 	%rd3966, %rd350, %rd3965;
	mov.b32 	%r6048, 0;
	st.u32 	[%rd3966+32], %r6048;
	mov.b16 	%rs504, 0;
	st.u8 	[%rd3966+32], %rs504;
$L__BB9_1318:
	setp.lt.s32 	%p2030, %r807, 1;
	@%p2030 bra 	$L__BB9_1349;
	neg.s32 	%r13230, %r807;
	mov.b32 	%r13229, 0;
	mul.wide.s32 	%rd3990, %r811, 16;
	mov.u32 	%r13231, %r13229;
$L__BB9_1320:
	setp.ne.s32 	%p2031, %r742, -1;
	@%p2031 bra 	$L__BB9_1322;
	mov.b32 	%r6066, 21352;
	st.u32 	[%rd1685], %r6066;
	mov.b16 	%rs1563, 0;
	bra.uni 	$L__BB9_1334;
$L__BB9_1322:
	ld.shared.u64 	%rd3967, [m_Local_$_0];
	add.s64 	%rd353, %rd3967, %rd341;
	ld.u32 	%r840, [%rd353+12];
	setp.lt.s32 	%p2032, %r13231, %r840;
	@%p2032 bra 	$L__BB9_1333;
	ld.shared.u64 	%rd3968, [m_Local_$_1];
	atom.add.u64 	%rd3969, [%rd1], 48;
	add.s64 	%rd3970, %rd3969, 56;
	setp.lt.u64 	%p2033, %rd3970, %rd3968;
	shr.u64 	%rd354, %rd3969, 4;
	cvt.u32.u64 	%r13232, %rd354;
	setp.ne.s32 	%p2034, %r13232, -1;
	and.pred  	%p2035, %p2033, %p2034;
	@%p2035 bra 	$L__BB9_1325;
	mov.b32 	%r6057, 21106;
	st.u32 	[%rd1685], %r6057;
	mov.b32 	%r13232, -1;
	mov.pred 	%p6341, 0;
	bra.uni 	$L__BB9_1326;
$L__BB9_1325:
	ld.shared.u64 	%rd3971, [m_Local_$_0];
	shl.b64 	%rd3972, %rd354, 32;
	shr.s64 	%rd3973, %rd3972, 28;
	add.s64 	%rd3974, %rd3971, %rd3973;
	mov.b16 	%rs505, 0;
	st.u8 	[%rd3974], %rs505;
	st.u8 	[%rd3974+1], %rs505;
	mov.b32 	%r6051, 3608;
	st.u32 	[%rd3974+4], %r6051;
	mov.b16 	%rs506, 1;
	st.u8 	[%rd3974+3], %rs506;
	mov.b32 	%r6052, 48;
	st.u32 	[%rd3974+8], %r6052;
	mov.b32 	%r6053, -1;
	st.u32 	[%rd3974+16], %r6053;
	ld.shared.u64 	%rd3975, [m_Local_$_0];
	add.s64 	%rd3976, %rd3975, %rd3973;
	mov.b32 	%r6054, 0;
	st.u32 	[%rd3976+32], %r6054;
	ld.shared.u64 	%rd3977, [m_Local_$_0];
	add.s64 	%rd3978, %rd3977, %rd3973;
	st.u32 	[%rd3978+36], %r6054;
	ld.shared.u64 	%rd3979, [m_Local_$_0];
	add.s64 	%rd3980, %rd3979, %rd3973;
	st.u32 	[%rd3980+40], %r6054;
	ld.u32 	%r6055, [%rd1685];
	setp.eq.s32 	%p6341, %r6055, 0;
$L__BB9_1326:
	mov.b32 	%r13233, 0;
	not.pred 	%p2037, %p6341;
	@%p2037 bra 	$L__BB9_1332;
	setp.ne.s32 	%p2038, %r13232, -1;
	@%p2038 bra 	$L__BB9_1329;
	mov.b32 	%r6065, 21352;
	st.u32 	[%rd1685], %r6065;
	bra.uni 	$L__BB9_1332;
$L__BB9_1329:
	ld.shared.u64 	%rd3981, [m_Local_$_0];
	mul.wide.s32 	%rd355, %r13232, 16;
	add.s64 	%rd3982, %rd3981, %rd355;
	st.u32 	[%rd3982+40], %r840;
	ld.u32 	%r6060, [%rd1685];
	setp.ne.s32 	%p2039, %r6060, 0;
	@%p2039 bra 	$L__BB9_1332;
	ld.shared.u64 	%rd3983, [m_Local_$_0];
	add.s64 	%rd3984, %rd3983, %rd355;
	st.u32 	[%rd3984+36], %r13231;
	ld.u32 	%r6062, [%rd1685];
	setp.ne.s32 	%p2040, %r6062, 0;
	@%p2040 bra 	$L__BB9_1332;
	ld.shared.u64 	%rd3985, [m_Local_$_0];
	add.s64 	%rd3986, %rd3985, %rd355;
	st.u32 	[%rd3986+32], %r742;
	ld.u32 	%r6063, [%rd1685];
	setp.eq.s32 	%p2041, %r6063, 0;
	selp.b32 	%r13233, %r13232, 0, %p2041;
$L__BB9_1332:
	st.u32 	[%rd1685], %r13233;
	mov.b16 	%rs1563, 0;
	bra.uni 	$L__BB9_1334;
$L__BB9_1333:
	cvt.u64.u32 	%rd3987, %r13229;
	add.s64 	%rd3988, %rd353, %rd3987;
	ld.u8 	%rs1563, [%rd3988+32];
$L__BB9_1334:
	setp.ne.s32 	%p2042, %r811, -1;
	@%p2042 bra 	$L__BB9_1336;
	mov.b32 	%r6083, 21352;
	st.u32 	[%rd1685], %r6083;
	bra.uni 	$L__BB9_1348;
$L__BB9_1336:
	ld.shared.u64 	%rd3989, [m_Local_$_0];
	add.s64 	%rd356, %rd3989, %rd3990;
	ld.u32 	%r845, [%rd356+12];
	setp.lt.s32 	%p2043, %r13231, %r845;
	@%p2043 bra 	$L__BB9_1347;
	ld.shared.u64 	%rd3991, [m_Local_$_1];
	atom.add.u64 	%rd3992, [%rd1], 48;
	add.s64 	%rd3993, %rd3992, 56;
	setp.lt.u64 	%p2044, %rd3993, %rd3991;
	shr.u64 	%rd357, %rd3992, 4;
	cvt.u32.u64 	%r13234, %rd357;
	setp.ne.s32 	%p2045, %r13234, -1;
	and.pred  	%p2046, %p2044, %p2045;
	@%p2046 bra 	$L__BB9_1339;
	mov.b32 	%r6073, 21106;
	st.u32 	[%rd1685], %r6073;
	mov.b32 	%r13234, -1;
	mov.pred 	%p6342, 0;
	bra.uni 	$L__BB9_1340;
$L__BB9_1339:
	ld.shared.u64 	%rd3994, [m_Local_$_0];
	shl.b64 	%rd3995, %rd357, 32;
	shr.s64 	%rd3996, %rd3995, 28;
	add.s64 	%rd3997, %rd3994, %rd3996;
	mov.b16 	%rs509, 0;
	st.u8 	[%rd3997], %rs509;
	st.u8 	[%rd3997+1], %rs509;
	mov.b32 	%r6067, 3608;
	st.u32 	[%rd3997+4], %r6067;
	mov.b16 	%rs510, 1;
	st.u8 	[%rd3997+3], %rs510;
	mov.b32 	%r6068, 48;
	st.u32 	[%rd3997+8], %r6068;
	mov.b32 	%r6069, -1;
	st.u32 	[%rd3997+16], %r6069;
	ld.shared.u64 	%rd3998, [m_Local_$_0];
	add.s64 	%rd3999, %rd3998, %rd3996;
	mov.b32 	%r6070, 0;
	st.u32 	[%rd3999+32], %r6070;
	ld.shared.u64 	%rd4000, [m_Local_$_0];
	add.s64 	%rd4001, %rd4000, %rd3996;
	st.u32 	[%rd4001+36], %r6070;
	ld.shared.u64 	%rd4002, [m_Local_$_0];
	add.s64 	%rd4003, %rd4002, %rd3996;
	st.u32 	[%rd4003+40], %r6070;
	ld.u32 	%r6071, [%rd1685];
	setp.eq.s32 	%p6342, %r6071, 0;
$L__BB9_1340:
	mov.b32 	%r13235, 0;
	not.pred 	%p2048, %p6342;
	@%p2048 bra 	$L__BB9_1346;
	setp.ne.s32 	%p2049, %r13234, -1;
	@%p2049 bra 	$L__BB9_1343;
	mov.b32 	%r6081, 21352;
	st.u32 	[%rd1685], %r6081;
	bra.uni 	$L__BB9_1346;
$L__BB9_1343:
	ld.shared.u64 	%rd4004, [m_Local_$_0];
	mul.wide.s32 	%rd358, %r13234, 16;
	add.s64 	%rd4005, %rd4004, %rd358;
	st.u32 	[%rd4005+40], %r845;
	ld.u32 	%r6076, [%rd1685];
	setp.ne.s32 	%p2050, %r6076, 0;
	@%p2050 bra 	$L__BB9_1346;
	ld.shared.u64 	%rd4006, [m_Local_$_0];
	add.s64 	%rd4007, %rd4006, %rd358;
	st.u32 	[%rd4007+36], %r13231;
	ld.u32 	%r6078, [%rd1685];
	setp.ne.s32 	%p2051, %r6078, 0;
	@%p2051 bra 	$L__BB9_1346;
	ld.shared.u64 	%rd4008, [m_Local_$_0];
	add.s64 	%rd4009, %rd4008, %rd358;
	st.u32 	[%rd4009+32], %r811;
	ld.u32 	%r6079, [%rd1685];
	setp.eq.s32 	%p2052, %r6079, 0;
	selp.b32 	%r13235, %r13234, 0, %p2052;
$L__BB9_1346:
	st.u32 	[%rd1685], %r13235;
	bra.uni 	$L__BB9_1348;
$L__BB9_1347:
	cvt.u64.u32 	%rd4010, %r13229;
	add.s64 	%rd4011, %rd356, %rd4010;
	mov.b32 	%r6082, 0;
	st.u32 	[%rd4011+32], %r6082;
	st.u8 	[%rd4011+32], %rs1563;
$L__BB9_1348:
	add.s32 	%r13231, %r13231, 1;
	add.s32 	%r13230, %r13230, 1;
	setp.ne.s32 	%p2053, %r13230, 0;
	add.s32 	%r13229, %r13229, 4;
	@%p2053 bra 	$L__BB9_1320;
$L__BB9_1349:
	ld.shared.u64 	%rd4012, [m_Local_$_0];
	add.s64 	%rd4013, %rd4012, %rd340;
	st.u32 	[%rd4013+32], %r811;
	ld.shared.u64 	%rd4014, [m_Local_$_0];
	add.s64 	%rd4015, %rd4014, %rd340;
	st.u32 	[%rd4015+40], %r807;
	ld.shared.u64 	%rd4016, [m_Local_$_0];
	add.s64 	%rd4017, %rd4016, %rd340;
	mov.b32 	%r6084, 0;
	st.u32 	[%rd4017+48], %r6084;
$L__BB9_1350:
	ld.shared.u64 	%rd4018, [m_Local_$_1];
	atom.add.u64 	%rd4019, [%rd1], 48;
	add.s64 	%rd4020, %rd4019, 56;
	setp.lt.u64 	%p2054, %rd4020, %rd4018;
	shr.u64 	%rd359, %rd4019, 4;
	cvt.u32.u64 	%r13239, %rd359;
	setp.ne.s32 	%p2055, %r13239, -1;
	and.pred  	%p2056, %p2054, %p2055;
	@%p2056 bra 	$L__BB9_1352;
	mov.b32 	%r13245, 21352;
	st.u32 	[%rd1685], %r13245;
	mov.b32 	%r13239, -1;
	bra.uni 	$L__BB9_1356;
$L__BB9_1352:
	setp.ne.s32 	%p2057, %r806, -1;
	ld.shared.u64 	%rd4021, [m_Local_$_0];
	shl.b64 	%rd4022, %rd359, 32;
	shr.s64 	%rd360, %rd4022, 28;
	add.s64 	%rd4023, %rd4021, %rd360;
	mov.b16 	%rs511, 0;
	st.u8 	[%rd4023], %rs511;
	st.u8 	[%rd4023+1], %rs511;
	mov.b32 	%r6086, 16901;
	st.u32 	[%rd4023+4], %r6086;
	mov.b16 	%rs512, 1;
	st.u8 	[%rd4023+3], %rs512;
	mov.b32 	%r6087, 44;
	st.u32 	[%rd4023+8], %r6087;
	mov.b32 	%r6088, -1;
	st.u32 	[%rd4023+16], %r6088;
	@%p2057 bra 	$L__BB9_1354;
	mov.b32 	%r6090, 21352;
	st.u32 	[%rd1685], %r6090;
	mov.b32 	%r13236, 0;
	ld.shared.u64 	%rd12014, [m_Local_$_0];
	mov.u32 	%r13237, %r13236;
	bra.uni 	$L__BB9_1355;
$L__BB9_1354:
	ld.shared.u64 	%rd12014, [m_Local_$_0];
	mul.wide.s32 	%rd4024, %r806, 16;
	add.s64 	%rd4025, %rd12014, %rd4024;
	ld.u32 	%r13236, [%rd4025+32];
	ld.u32 	%r13237, [%rd4025+40];
$L__BB9_1355:
	add.s64 	%rd4026, %rd12014, %rd360;
	st.u32 	[%rd4026+32], %r13236;
	ld.shared.u64 	%rd4027, [m_Local_$_0];
	add.s64 	%rd4028, %rd4027, %rd360;
	st.u32 	[%rd4028+40], %r13237;
	ld.u32 	%r13245, [%rd1685];
$L__BB9_1356:
	setp.ne.s32 	%p2058, %r13245, 0;
	@%p2058 bra 	$L__BB9_4861;
	ld.shared.u64 	%rd4029, [m_Local_$_0];
	add.s64 	%rd364, %rd4029, %rd231;
	ld.u32 	%r6096, [%rd364+4];
	mov.b32 	%r13249, -1;
	mov.b32 	%r13245, 0;
	setp.eq.s32 	%p2059, %r6096, 2906;
	@%p2059 bra 	$L__BB9_1360;
	setp.ne.s32 	%p2060, %r6096, 1;
	@%p2060 bra 	$L__BB9_1379;
	mov.u32 	%r13249, %r13106;
	bra.uni 	$L__BB9_1379;
$L__BB9_1360:
	ld.u32 	%r13249, [%rd364+44];
	ld.u32 	%r6098, [%rd364+40];
	setp.ne.s32 	%p2061, %r13249, 0;
	setp.lt.s32 	%p2062, %r6098, 1;
	or.pred  	%p2063, %p2061, %p2062;
	@%p2063 bra 	$L__BB9_1379;
	ld.u32 	%r13242, [%rd364+48];
	ld.u32 	%r864, [%rd364+32];
	mul.wide.s32 	%rd365, %r864, 16;
	mov.b32 	%r13245, 0;
	mov.u32 	%r13241, %r13245;
	mov.u32 	%r13243, %r13245;
$L__BB9_1362:
	setp.ne.s32 	%p2064, %r864, -1;
	@%p2064 bra 	$L__BB9_1364;
	mov.b32 	%r13245, 21352;
	st.u32 	[%rd1685], %r13245;
	mov.b32 	%r13247, 0;
	mov.pred 	%p6344, 0;
	bra.uni 	$L__BB9_1376;
$L__BB9_1364:
	ld.shared.u64 	%rd4030, [m_Local_$_0];
	add.s64 	%rd366, %rd4030, %rd365;
	ld.u32 	%r6100, [%rd366+12];
	setp.gt.s32 	%p2065, %r13242, -1;
	setp.lt.s32 	%p2066, %r13242, %r6100;
	and.pred  	%p2067, %p2065, %p2066;
	@%p2067 bra 	$L__BB9_1375;
	ld.shared.u64 	%rd4033, [m_Local_$_1];
	atom.add.u64 	%rd4034, [%rd1], 48;
	add.s64 	%rd4035, %rd4034, 56;
	setp.lt.u64 	%p2069, %rd4035, %rd4033;
	shr.u64 	%rd367, %rd4034, 4;
	cvt.u32.u64 	%r13244, %rd367;
	setp.ne.s32 	%p2070, %r13244, -1;
	and.pred  	%p2071, %p2069, %p2070;
	@%p2071 bra 	$L__BB9_1367;
	mov.b32 	%r6109, 21106;
	st.u32 	[%rd1685], %r6109;
	mov.b32 	%r13244, -1;
	mov.pred 	%p6343, 0;
	bra.uni 	$L__BB9_1368;
$L__BB9_1367:
	ld.shared.u64 	%rd4036, [m_Local_$_0];
	shl.b64 	%rd4037, %rd367, 32;
	shr.s64 	%rd4038, %rd4037, 28;
	add.s64 	%rd4039, %rd4036, %rd4038;
	mov.b16 	%rs513, 0;
	st.u8 	[%rd4039], %rs513;
	st.u8 	[%rd4039+1], %rs513;
	mov.b32 	%r6103, 3608;
	st.u32 	[%rd4039+4], %r6103;
	mov.b16 	%rs514, 1;
	st.u8 	[%rd4039+3], %rs514;
	mov.b32 	%r6104, 48;
	st.u32 	[%rd4039+8], %r6104;
	mov.b32 	%r6105, -1;
	st.u32 	[%rd4039+16], %r6105;
	ld.shared.u64 	%rd4040, [m_Local_$_0];
	add.s64 	%rd4041, %rd4040, %rd4038;
	mov.b32 	%r6106, 0;
	st.u32 	[%rd4041+32], %r6106;
	ld.shared.u64 	%rd4042, [m_Local_$_0];
	add.s64 	%rd4043, %rd4042, %rd4038;
	st.u32 	[%rd4043+36], %r6106;
	ld.shared.u64 	%rd4044, [m_Local_$_0];
	add.s64 	%rd4045, %rd4044, %rd4038;
	st.u32 	[%rd4045+40], %r6106;
	ld.u32 	%r6107, [%rd1685];
	setp.eq.s32 	%p6343, %r6107, 0;
$L__BB9_1368:
	mov.b32 	%r13245, 0;
	not.pred 	%p2073, %p6343;
	@%p2073 bra 	$L__BB9_1374;
	setp.ne.s32 	%p2074, %r13244, -1;
	@%p2074 bra 	$L__BB9_1371;
	mov.b32 	%r6117, 21352;
	st.u32 	[%rd1685], %r6117;
	bra.uni 	$L__BB9_1374;
$L__BB9_1371:
	ld.shared.u64 	%rd4046, [m_Local_$_0];
	mul.wide.s32 	%rd368, %r13244, 16;
	add.s64 	%rd4047, %rd4046, %rd368;
	st.u32 	[%rd4047+40], %r6100;
	ld.u32 	%r6112, [%rd1685];
	setp.ne.s32 	%p2075, %r6112, 0;
	@%p2075 bra 	$L__BB9_1374;
	ld.shared.u64 	%rd4048, [m_Local_$_0];
	add.s64 	%rd4049, %rd4048, %rd368;
	st.u32 	[%rd4049+36], %r13242;
	ld.u32 	%r6114, [%rd1685];
	setp.ne.s32 	%p2076, %r6114, 0;
	@%p2076 bra 	$L__BB9_1374;
	ld.shared.u64 	%rd4050, [m_Local_$_0];
	add.s64 	%rd4051, %rd4050, %rd368;
	st.u32 	[%rd4051+32], %r864;
	ld.u32 	%r6115, [%rd1685];
	setp.eq.s32 	%p2077, %r6115, 0;
	selp.b32 	%r13245, %r13244, 0, %p2077;
$L__BB9_1374:
	st.u32 	[%rd1685], %r13245;
	setp.eq.s32 	%p6344, %r13245, 0;
	mov.b32 	%r13247, 0;
	bra.uni 	$L__BB9_1376;
$L__BB9_1375:
	shl.b32 	%r6101, %r13242, 2;
	add.s32 	%r6102, %r6101, 32;
	cvt.u64.u32 	%rd4031, %r6102;
	add.s64 	%rd4032, %rd366, %rd4031;
	ld.s8 	%r13247, [%rd4032];
	mov.pred 	%p6344, -1;
$L__BB9_1376:
	mov.b32 	%r13249, 0;
	not.pred 	%p2079, %p6344;
	@%p2079 bra 	$L__BB9_1379;
	add.s32 	%r13242, %r13242, 1;
	mad.lo.s32 	%r13243, %r13243, 31, %r13247;
	add.s32 	%r13241, %r13241, 1;
	setp.ne.s32 	%p2080, %r13241, %r6098;
	@%p2080 bra 	$L__BB9_1362;
	ld.shared.u64 	%rd4052, [m_Local_$_0];
	add.s64 	%rd4053, %rd4052, %rd231;
	st.u32 	[%rd4053+44], %r13243;
	ld.u32 	%r13245, [%rd1685];
	setp.eq.s32 	%p2081, %r13245, 0;
	selp.b32 	%r13249, %r13243, 0, %p2081;
$L__BB9_1379:
	setp.ne.s32 	%p2082, %r13245, 0;
	mov.b32 	%r14141, 0;
	@%p2082 bra 	$L__BB9_4861;
	ld.shared.u64 	%rd4054, [m_Local_$_1];
	atom.add.u64 	%rd4055, [%rd1], 160;
	add.s64 	%rd4056, %rd4055, 168;
	setp.lt.u64 	%p2083, %rd4056, %rd4054;
	shr.u64 	%rd4057, %rd4055, 4;
	cvt.u32.u64 	%r6124, %rd4057;
	selp.b32 	%r884, %r6124, -1, %p2083;
	setp.ne.s32 	%p2084, %r884, -1;
	@%p2084 bra 	$L__BB9_1382;
	mov.b32 	%r6161, 21352;
	st.u32 	[%rd1685], %r6161;
	bra.uni 	$L__BB9_1407;
$L__BB9_1382:
	ld.shared.u64 	%rd4058, [m_Local_$_0];
	mul.wide.s32 	%rd369, %r884, 16;
	add.s64 	%rd4059, %rd4058, %rd369;
	mov.b16 	%rs515, 0;
	st.u8 	[%rd4059], %rs515;
	st.u8 	[%rd4059+1], %rs515;
	mov.b32 	%r6126, 4335;
	st.u32 	[%rd4059+4], %r6126;
	mov.b16 	%rs516, 1;
	st.u8 	[%rd4059+3], %rs516;
	mov.b32 	%r6127, 160;
	st.u32 	[%rd4059+8], %r6127;
	mov.b32 	%r6128, 32;
	st.u32 	[%rd4059+12], %r6128;
	mov.b32 	%r13250, 1;
	mov.u64 	%rd12015, %rd369;
$L__BB9_1383:
	add.s32 	%r886, %r13250, -1;
	ld.shared.u64 	%rd371, [m_Local_$_0];
	add.s64 	%rd4060, %rd371, %rd369;
	ld.u32 	%r887, [%rd4060+12];
	setp.lt.s32 	%p2085, %r886, %r887;
	@%p2085 bra 	$L__BB9_1394;
	ld.shared.u64 	%rd4061, [m_Local_$_1];
	atom.add.u64 	%rd4062, [%rd1], 48;
	add.s64 	%rd4063, %rd4062, 56;
	setp.lt.u64 	%p2086, %rd4063, %rd4061;
	shr.u64 	%rd372, %rd4062, 4;
	cvt.u32.u64 	%r13251, %rd372;
	setp.ne.s32 	%p2087, %r13251, -1;
	and.pred  	%p2088, %p2086, %p2087;
	@%p2088 bra 	$L__BB9_1386;
	mov.b32 	%r6135, 21106;
	st.u32 	[%rd1685], %r6135;
	mov.b32 	%r13251, -1;
	mov.pred 	%p6345, 0;
	bra.uni 	$L__BB9_1387;
$L__BB9_1386:
	ld.shared.u64 	%rd4064, [m_Local_$_0];
	shl.b64 	%rd4065, %rd372, 32;
	shr.s64 	%rd4066, %rd4065, 28;
	add.s64 	%rd4067, %rd4064, %rd4066;
	mov.b16 	%rs517, 0;
	st.u8 	[%rd4067], %rs517;
	st.u8 	[%rd4067+1], %rs517;
	mov.b32 	%r6129, 3608;
	st.u32 	[%rd4067+4], %r6129;
	mov.b16 	%rs518, 1;
	st.u8 	[%rd4067+3], %rs518;
	mov.b32 	%r6130, 48;
	st.u32 	[%rd4067+8], %r6130;
	mov.b32 	%r6131, -1;
	st.u32 	[%rd4067+16], %r6131;
	ld.shared.u64 	%rd4068, [m_Local_$_0];
	add.s64 	%rd4069, %rd4068, %rd4066;
	mov.b32 	%r6132, 0;
	st.u32 	[%rd4069+32], %r6132;
	ld.shared.u64 	%rd4070, [m_Local_$_0];
	add.s64 	%rd4071, %rd4070, %rd4066;
	st.u32 	[%rd4071+36], %r6132;
	ld.shared.u64 	%rd4072, [m_Local_$_0];
	add.s64 	%rd4073, %rd4072, %rd4066;
	st.u32 	[%rd4073+40], %r6132;
	ld.u32 	%r6133, [%rd1685];
	setp.eq.s32 	%p6345, %r6133, 0;
$L__BB9_1387:
	mov.b32 	%r13252, 0;
	not.pred 	%p2090, %p6345;
	@%p2090 bra 	$L__BB9_1393;
	setp.ne.s32 	%p2091, %r13251, -1;
	@%p2091 bra 	$L__BB9_1390;
	mov.b32 	%r6143, 21352;
	st.u32 	[%rd1685], %r6143;
	bra.uni 	$L__BB9_1393;
$L__BB9_1390:
	ld.shared.u64 	%rd4074, [m_Local_$_0];
	mul.wide.s32 	%rd373, %r13251, 16;
	add.s64 	%rd4075, %rd4074, %rd373;
	st.u32 	[%rd4075+40], %r887;
	ld.u32 	%r6138, [%rd1685];
	setp.ne.s32 	%p2092, %r6138, 0;
	@%p2092 bra 	$L__BB9_1393;
	ld.shared.u64 	%rd4076, [m_Local_$_0];
	add.s64 	%rd4077, %rd4076, %rd373;
	st.u32 	[%rd4077+36], %r886;
	ld.u32 	%r6140, [%rd1685];
	setp.ne.s32 	%p2093, %r6140, 0;
	@%p2093 bra 	$L__BB9_1393;
	ld.shared.u64 	%rd4078, [m_Local_$_0];
	add.s64 	%rd4079, %rd4078, %rd373;
	st.u32 	[%rd4079+32], %r884;
	ld.u32 	%r6141, [%rd1685];
	setp.eq.s32 	%p2094, %r6141, 0;
	selp.b32 	%r13252, %r13251, 0, %p2094;
$L__BB9_1393:
	st.u32 	[%rd1685], %r13252;
	bra.uni 	$L__BB9_1395;
$L__BB9_1394:
	add.s64 	%rd4080, %rd371, %rd12015;
	mov.b32 	%r6144, 0;
	st.u32 	[%rd4080+32], %r6144;
	mov.b16 	%rs519, 0;
	st.u8 	[%rd4080+32], %rs519;
$L__BB9_1395:
	ld.shared.u64 	%rd374, [m_Local_$_0];
	add.s64 	%rd4081, %rd374, %rd369;
	ld.u32 	%r892, [%rd4081+12];
	setp.lt.s32 	%p2095, %r13250, %r892;
	@%p2095 bra 	$L__BB9_1405;
	ld.shared.u64 	%rd4082, [m_Local_$_1];
	atom.add.u64 	%rd4083, [%rd1], 48;
	add.s64 	%rd4084, %rd4083, 56;
	setp.ge.u64 	%p2096, %rd4084, %rd4082;
	shr.u64 	%rd375, %rd4083, 4;
	cvt.u32.u64 	%r13253, %rd375;
	setp.eq.s32 	%p2097, %r13253, -1;
	or.pred  	%p2098, %p2096, %p2097;
	@%p2098 bra 	$L__BB9_1398;
	ld.shared.u64 	%rd4085, [m_Local_$_0];
	shl.b64 	%rd4086, %rd375, 32;
	shr.s64 	%rd4087, %rd4086, 28;
	add.s64 	%rd4088, %rd4085, %rd4087;
	mov.b16 	%rs520, 0;
	st.u8 	[%rd4088], %rs520;
	st.u8 	[%rd4088+1], %rs520;
	mov.b32 	%r6145, 3608;
	st.u32 	[%rd4088+4], %r6145;
	mov.b16 	%rs521, 1;
	st.u8 	[%rd4088+3], %rs521;
	mov.b32 	%r6146, 48;
	st.u32 	[%rd4088+8], %r6146;
	mov.b32 	%r6147, -1;
	st.u32 	[%rd4088+16], %r6147;
	ld.shared.u64 	%rd4089, [m_Local_$_0];
	add.s64 	%rd4090, %rd4089, %rd4087;
	mov.b32 	%r6148, 0;
	st.u32 	[%rd4090+32], %r6148;
	ld.shared.u64 	%rd4091, [m_Local_$_0];
	add.s64 	%rd4092, %rd4091, %rd4087;
	st.u32 	[%rd4092+36], %r6148;
	ld.shared.u64 	%rd4093, [m_Local_$_0];
	add.s64 	%rd4094, %rd4093, %rd4087;
	st.u32 	[%rd4094+40], %r6148;
	ld.u32 	%r6149, [%rd1685];
	setp.eq.s32 	%p6346, %r6149, 0;
	bra.uni 	$L__BB9_1399;
$L__BB9_1398:
	mov.b32 	%r6151, 21106;
	st.u32 	[%rd1685], %r6151;
	mov.b32 	%r13253, -1;
	mov.pred 	%p6346, 0;
$L__BB9_1399:
	mov.b32 	%r13254, 0;
	not.pred 	%p2100, %p6346;
	@%p2100 bra 	$L__BB9_1404;
	setp.eq.s32 	%p2101, %r13253, -1;
	@%p2101 bra 	$L__BB9_6385;
	ld.shared.u64 	%rd4095, [m_Local_$_0];
	mul.wide.s32 	%rd376, %r13253, 16;
	add.s64 	%rd4096, %rd4095, %rd376;
	st.u32 	[%rd4096+40], %r892;
	ld.u32 	%r6154, [%rd1685];
	setp.eq.s32 	%p2102, %r6154, 0;
	@%p2102 bra 	$L__BB9_1402;
	bra.uni 	$L__BB9_1404;
$L__BB9_1402:
	ld.shared.u64 	%rd4097, [m_Local_$_0];
	add.s64 	%rd4098, %rd4097, %rd376;
	st.u32 	[%rd4098+36], %r13250;
	ld.u32 	%r6156, [%rd1685];
	setp.ne.s32 	%p2103, %r6156, 0;
	@%p2103 bra 	$L__BB9_1404;
	ld.shared.u64 	%rd4099, [m_Local_$_0];
	add.s64 	%rd4100, %rd4099, %rd376;
	st.u32 	[%rd4100+32], %r884;
	ld.u32 	%r6157, [%rd1685];
	setp.eq.s32 	%p2104, %r6157, 0;
	selp.b32 	%r13254, %r13253, 0, %p2104;
$L__BB9_1404:
	st.u32 	[%rd1685], %r13254;
	bra.uni 	$L__BB9_1406;
$L__BB9_1405:
	add.s64 	%rd4101, %rd374, %rd12015;
	mov.b32 	%r6160, 0;
	st.u32 	[%rd4101+36], %r6160;
	mov.b16 	%rs522, 0;
	st.u8 	[%rd4101+36], %rs522;
$L__BB9_1406:
	add.s32 	%r13250, %r13250, 2;
	add.s64 	%rd12015, %rd12015, 8;
	setp.ne.s32 	%p2105, %r13250, 33;
	@%p2105 bra 	$L__BB9_1383;
$L__BB9_1407:
	mul.wide.s32 	%rd378, %r884, 16;
	mov.b32 	%r13256, 32;
$L__BB9_1408:
	mov.u32 	%r899, %r13256;
	add.s32 	%r13256, %r899, -1;
	ld.shared.u64 	%rd379, [m_Local_$_0];
	ld.u32 	%r901, [%rd379];
	and.b32  	%r902, %r13249, 15;
	setp.ne.s32 	%p2106, %r901, -1;
	@%p2106 bra 	$L__BB9_1410;
	mov.b32 	%r13245, 21352;
	st.u32 	[%rd1685], %r13245;
	mov.b16 	%rs1564, 0;
	bra.uni 	$L__BB9_1422;
$L__BB9_1410:
	mul.wide.s32 	%rd4102, %r901, 16;
	add.s64 	%rd380, %rd379, %rd4102;
	ld.u32 	%r903, [%rd380+12];
	setp.lt.s32 	%p2107, %r902, %r903;
	@%p2107 bra 	$L__BB9_1421;
	ld.shared.u64 	%rd4103, [m_Local_$_1];
	atom.add.u64 	%rd4104, [%rd1], 48;
	add.s64 	%rd4105, %rd4104, 56;
	setp.lt.u64 	%p2108, %rd4105, %rd4103;
	shr.u64 	%rd381, %rd4104, 4;
	cvt.u32.u64 	%r13257, %rd381;
	setp.ne.s32 	%p2109, %r13257, -1;
	and.pred  	%p2110, %p2108, %p2109;
	@%p2110 bra 	$L__BB9_1413;
	mov.b32 	%r6169, 21106;
	st.u32 	[%rd1685], %r6169;
	mov.b32 	%r13257, -1;
	mov.pred 	%p6347, 0;
	bra.uni 	$L__BB9_1414;
$L__BB9_1413:
	ld.shared.u64 	%rd4106, [m_Local_$_0];
	shl.b64 	%rd4107, %rd381, 32;
	shr.s64 	%rd4108, %rd4107, 28;
	add.s64 	%rd4109, %rd4106, %rd4108;
	mov.b16 	%rs523, 0;
	st.u8 	[%rd4109], %rs523;
	st.u8 	[%rd4109+1], %rs523;
	mov.b32 	%r6163, 3608;
	st.u32 	[%rd4109+4], %r6163;
	mov.b16 	%rs524, 1;
	st.u8 	[%rd4109+3], %rs524;
	mov.b32 	%r6164, 48;
	st.u32 	[%rd4109+8], %r6164;
	mov.b32 	%r6165, -1;
	st.u32 	[%rd4109+16], %r6165;
	ld.shared.u64 	%rd4110, [m_Local_$_0];
	add.s64 	%rd4111, %rd4110, %rd4108;
	mov.b32 	%r6166, 0;
	st.u32 	[%rd4111+32], %r6166;
	ld.shared.u64 	%rd4112, [m_Local_$_0];
	add.s64 	%rd4113, %rd4112, %rd4108;
	st.u32 	[%rd4113+36], %r6166;
	ld.shared.u64 	%rd4114, [m_Local_$_0];
	add.s64 	%rd4115, %rd4114, %rd4108;
	st.u32 	[%rd4115+40], %r6166;
	ld.u32 	%r6167, [%rd1685];
	setp.eq.s32 	%p6347, %r6167, 0;
$L__BB9_1414:
	mov.b32 	%r13245, 0;
	not.pred 	%p2112, %p6347;
	@%p2112 bra 	$L__BB9_1420;
	setp.ne.s32 	%p2113, %r13257, -1;
	@%p2113 bra 	$L__BB9_1417;
	mov.b32 	%r6177, 21352;
	st.u32 	[%rd1685], %r6177;
	bra.uni 	$L__BB9_1420;
$L__BB9_1417:
	ld.shared.u64 	%rd4116, [m_Local_$_0];
	mul.wide.s32 	%rd382, %r13257, 16;
	add.s64 	%rd4117, %rd4116, %rd382;
	st.u32 	[%rd4117+40], %r903;
	ld.u32 	%r6172, [%rd1685];
	setp.ne.s32 	%p2114, %r6172, 0;
	@%p2114 bra 	$L__BB9_1420;
	ld.shared.u64 	%rd4118, [m_Local_$_0];
	add.s64 	%rd4119, %rd4118, %rd382;
	st.u32 	[%rd4119+36], %r902;
	ld.u32 	%r6174, [%rd1685];
	setp.ne.s32 	%p2115, %r6174, 0;
	@%p2115 bra 	$L__BB9_1420;
	ld.shared.u64 	%rd4120, [m_Local_$_0];
	add.s64 	%rd4121, %rd4120, %rd382;
	st.u32 	[%rd4121+32], %r901;
	ld.u32 	%r6175, [%rd1685];
	setp.eq.s32 	%p2116, %r6175, 0;
	selp.b32 	%r13245, %r13257, 0, %p2116;
$L__BB9_1420:
	st.u32 	[%rd1685], %r13245;
	mov.b16 	%rs1564, 0;
	bra.uni 	$L__BB9_1422;
$L__BB9_1421:
	shl.b32 	%r6178, %r902, 2;
	cvt.u64.u32 	%rd4122, %r6178;
	add.s64 	%rd4123, %rd380, %rd4122;
	ld.u8 	%rs1564, [%rd4123+32];
	ld.u32 	%r13245, [%rd1685];
$L__BB9_1422:
	setp.ne.s32 	%p2117, %r13245, 0;
	mov.b32 	%r13264, 0;
	@%p2117 bra 	$L__BB9_1440;
	setp.ne.s32 	%p2118, %r884, -1;
	@%p2118 bra 	$L__BB9_1425;
	mov.b32 	%r13245, 21352;
	st.u32 	[%rd1685], %r13245;
	bra.uni 	$L__BB9_1437;
$L__BB9_1425:
	ld.shared.u64 	%rd4124, [m_Local_$_0];
	add.s64 	%rd383, %rd4124, %rd378;
	ld.u32 	%r6181, [%rd383+12];
	setp.gt.s32 	%p2119, %r899, 0;
	setp.le.s32 	%p2120, %r899, %r6181;
	and.pred  	%p2121, %p2119, %p2120;
	@%p2121 bra 	$L__BB9_1436;
	ld.shared.u64 	%rd4127, [m_Local_$_1];
	atom.add.u64 	%rd4128, [%rd1], 48;
	add.s64 	%rd4129, %rd4128, 56;
	setp.lt.u64 	%p2122, %rd4129, %rd4127;
	shr.u64 	%rd384, %rd4128, 4;
	cvt.u32.u64 	%r13260, %rd384;
	setp.ne.s32 	%p2123, %r13260, -1;
	and.pred  	%p2124, %p2122, %p2123;
	@%p2124 bra 	$L__BB9_1428;
	mov.b32 	%r6190, 21106;
	st.u32 	[%rd1685], %r6190;
	mov.b32 	%r13260, -1;
	mov.pred 	%p6348, 0;
	bra.uni 	$L__BB9_1429;
$L__BB9_1428:
	ld.shared.u64 	%rd4130, [m_Local_$_0];
	shl.b64 	%rd4131, %rd384, 32;
	shr.s64 	%rd4132, %rd4131, 28;
	add.s64 	%rd4133, %rd4130, %rd4132;
	mov.b16 	%rs527, 0;
	st.u8 	[%rd4133], %rs527;
	st.u8 	[%rd4133+1], %rs527;
	mov.b32 	%r6184, 3608;
	st.u32 	[%rd4133+4], %r6184;
	mov.b16 	%rs528, 1;
	st.u8 	[%rd4133+3], %rs528;
	mov.b32 	%r6185, 48;
	st.u32 	[%rd4133+8], %r6185;
	mov.b32 	%r6186, -1;
	st.u32 	[%rd4133+16], %r6186;
	ld.shared.u64 	%rd4134, [m_Local_$_0];
	add.s64 	%rd4135, %rd4134, %rd4132;
	mov.b32 	%r6187, 0;
	st.u32 	[%rd4135+32], %r6187;
	ld.shared.u64 	%rd4136, [m_Local_$_0];
	add.s64 	%rd4137, %rd4136, %rd4132;
	st.u32 	[%rd4137+36], %r6187;
	ld.shared.u64 	%rd4138, [m_Local_$_0];
	add.s64 	%rd4139, %rd4138, %rd4132;
	st.u32 	[%rd4139+40], %r6187;
	ld.u32 	%r6188, [%rd1685];
	setp.eq.s32 	%p6348, %r6188, 0;
$L__BB9_1429:
	mov.b32 	%r13245, 0;
	not.pred 	%p2126, %p6348;
	@%p2126 bra 	$L__BB9_1435;
	setp.ne.s32 	%p2127, %r13260, -1;
	@%p2127 bra 	$L__BB9_1432;
	mov.b32 	%r6198, 21352;
	st.u32 	[%rd1685], %r6198;
	bra.uni 	$L__BB9_1435;
$L__BB9_1432:
	ld.shared.u64 	%rd4140, [m_Local_$_0];
	mul.wide.s32 	%rd385, %r13260, 16;
	add.s64 	%rd4141, %rd4140, %rd385;
	st.u32 	[%rd4141+40], %r6181;
	ld.u32 	%r6193, [%rd1685];
	setp.ne.s32 	%p2128, %r6193, 0;
	@%p2128 bra 	$L__BB9_1435;
	ld.shared.u64 	%rd4142, [m_Local_$_0];
	add.s64 	%rd4143, %rd4142, %rd385;
	st.u32 	[%rd4143+36], %r13256;
	ld.u32 	%r6195, [%rd1685];
	setp.ne.s32 	%p2129, %r6195, 0;
	@%p2129 bra 	$L__BB9_1435;
	ld.shared.u64 	%rd4144, [m_Local_$_0];
	add.s64 	%rd4145, %rd4144, %rd385;
	st.u32 	[%rd4145+32], %r884;
	ld.u32 	%r6196, [%rd1685];
	setp.eq.s32 	%p2130, %r6196, 0;
	selp.b32 	%r13245, %r13260, 0, %p2130;
$L__BB9_1435:
	st.u32 	[%rd1685], %r13245;
	bra.uni 	$L__BB9_1437;
$L__BB9_1436:
	shl.b32 	%r6182, %r13256, 2;
	cvt.u64.u32 	%rd4125, %r6182;
	add.s64 	%rd4126, %rd383, %rd4125;
	mov.b32 	%r6183, 0;
	st.u32 	[%rd4126+32], %r6183;
	st.u8 	[%rd4126+32], %rs1564;
	ld.u32 	%r13245, [%rd1685];
$L__BB9_1437:
	setp.ne.s32 	%p2131, %r13245, 0;
	@%p2131 bra 	$L__BB9_1440;
	shr.s32 	%r6201, %r13249, 4;
	and.b32  	%r13249, %r6201, 2147483647;
	setp.ne.s32 	%p2132, %r13249, 0;
	@%p2132 bra 	$L__BB9_1408;
	ld.param.u64 	%rd11998, [_Z63java_lang_String_initab850b60f96d11de8a390800200c9a660_a14_5_5_PciiiPi_param_0];
	sub.s32 	%r6202, 33, %r899;
	{ // callseq 10, 0
	.param .b64 param0;
	st.param.b64 	[param0], %rd11998;
	.param .b32 param1;
	st.param.b32 	[param1], %r884;
	.param .b32 param2;
	st.param.b32 	[param2], %r13256;
	.param .b32 param3;
	st.param.b32 	[param3], %r6202;
	.param .b64 param4;
	st.param.b64 	[param4], %rd1685;
	.param .b32 retval0;
	call.uni (retval0), 
	_Z63java_lang_String_initab850b60f96d11de8a390800200c9a660_a14_5_5_PciiiPi, 
	(
	param0, 
	param1, 
	param2, 
	param3, 
	param4
	);
	ld.param.b32 	%r6203, [retval0];
	} // callseq 10
	ld.u32 	%r13245, [%rd1685];
	setp.eq.s32 	%p2133, %r13245, 0;
	selp.b32 	%r13264, %r6203, 0, %p2133;
$L__BB9_1440:
	setp.ne.s32 	%p2134, %r13245, 0;
	mov.b32 	%r14141, 0;
	@%p2134 bra 	$L__BB9_4861;
	setp.ne.s32 	%p2135, %r13239, -1;
	@%p2135 bra 	$L__BB9_1443;
	mov.b32 	%r6207, 21352;
	st.u32 	[%rd1685], %r6207;
	mov.b32 	%r13265, 0;
	mov.u32 	%r13266, %r13265;
	bra.uni 	$L__BB9_1444;
$L__BB9_1443:
	ld.shared.u64 	%rd4146, [m_Local_$_0];
	mul.wide.s32 	%rd4147, %r13239, 16;
	add.s64 	%rd4148, %rd4146, %rd4147;
	ld.u32 	%r13265, [%rd4148+32];
	ld.u32 	%r13266, [%rd4148+40];
$L__BB9_1444:
	setp.ne.s32 	%p2136, %r13264, -1;
	@%p2136 bra 	$L__BB9_1446;
	mov.b32 	%r6209, 21352;
	st.u32 	[%rd1685], %r6209;
	mov.b32 	%r13267, 0;
	mov.u32 	%r13268, %r13267;
	bra.uni 	$L__BB9_1447;
$L__BB9_1446:
	ld.shared.u64 	%rd4149, [m_Local_$_0];
	mul.wide.s32 	%rd4150, %r13264, 16;
	add.s64 	%rd4151, %rd4149, %rd4150;
	ld.u32 	%r13267, [%rd4151+32];
	ld.u32 	%r13268, [%rd4151+40];
$L__BB9_1447:
	add.s32 	%r930, %r13268, %r13266;
	shl.b32 	%r6210, %r930, 2;
	add.s32 	%r6211, %r6210, 32;
	shr.s32 	%r6212, %r6211, 31;
	shr.u32 	%r6213, %r6212, 29;
	add.s32 	%r6214, %r6211, %r6213;
	and.b32  	%r6215, %r6214, -8;
	sub.s32 	%r6216, %r6211, %r6215;
	setp.eq.s32 	%p2137, %r6216, 0;
	sub.s32 	%r6217, %r6210, %r6216;
	add.s32 	%r6218, %r6217, 40;
	selp.b32 	%r931, %r6211, %r6218, %p2137;
	ld.shared.u64 	%rd386, [m_Local_$_1];
	and.b32  	%r6219, %r931, 12;
	setp.eq.s32 	%p2138, %r6219, 0;
	mov.u32 	%r13269, %r931;
	@%p2138 bra 	$L__BB9_1449;
	shr.s32 	%r6220, %r931, 31;
	shr.u32 	%r6221, %r6220, 28;
	add.s32 	%r6222, %r931, %r6221;
	and.b32  	%r6223, %r6222, -16;
	add.s32 	%r13269, %r6223, 16;
$L__BB9_1449:
	cvt.s64.s32 	%rd4152, %r13269;
	atom.add.u64 	%rd4153, [%rd1], %rd4152;
	cvt.s64.s32 	%rd4154, %r931;
	add.s64 	%rd4155, %rd4154, %rd4153;
	add.s64 	%rd4156, %rd4155, 8;
	setp.lt.u64 	%p2139, %rd4156, %rd386;
	shr.u64 	%rd4157, %rd4153, 4;
	cvt.u32.u64 	%r6224, %rd4157;
	selp.b32 	%r934, %r6224, -1, %p2139;
	setp.ne.s32 	%p2140, %r934, -1;
	@%p2140 bra 	$L__BB9_1451;
	mov.b32 	%r6279, 21352;
	st.u32 	[%rd1685], %r6279;
	bra.uni 	$L__BB9_1490;
$L__BB9_1451:
	ld.shared.u64 	%rd4158, [m_Local_$_0];
	mul.wide.s32 	%rd387, %r934, 16;
	add.s64 	%rd4159, %rd4158, %rd387;
	mov.b16 	%rs529, 0;
	st.u8 	[%rd4159], %rs529;
	st.u8 	[%rd4159+1], %rs529;
	mov.b32 	%r6225, 4335;
	st.u32 	[%rd4159+4], %r6225;
	mov.b16 	%rs530, 1;
	st.u8 	[%rd4159+3], %rs530;
	st.u32 	[%rd4159+8], %r931;
	st.u32 	[%rd4159+12], %r930;
	setp.lt.s32 	%p2141, %r930, 1;
	@%p2141 bra 	$L__BB9_1490;
	setp.eq.s32 	%p2142, %r930, 1;
	mov.b32 	%r954, 0;
	@%p2142 bra 	$L__BB9_1478;
	and.b32  	%r954, %r930, 2147483646;
	neg.s32 	%r13271, %r954;
	mov.b32 	%r13270, 0;
	mov.u32 	%r13272, %r13270;
$L__BB9_1454:
	add.s32 	%r940, %r13272, 1;
	ld.shared.u64 	%rd4160, [m_Local_$_0];
	add.s64 	%rd388, %rd4160, %rd387;
	ld.u32 	%r941, [%rd388+12];
	setp.lt.s32 	%p2143, %r13272, %r941;
	@%p2143 bra 	$L__BB9_1465;
	ld.shared.u64 	%rd4161, [m_Local_$_1];
	atom.add.u64 	%rd4162, [%rd1], 48;
	add.s64 	%rd4163, %rd4162, 56;
	setp.lt.u64 	%p2144, %rd4163, %rd4161;
	shr.u64 	%rd389, %rd4162, 4;
	cvt.u32.u64 	%r13273, %rd389;
	setp.ne.s32 	%p2145, %r13273, -1;
	and.pred  	%p2146, %p2144, %p2145;
	@%p2146 bra 	$L__BB9_1457;
	mov.b32 	%r6234, 21106;
	st.u32 	[%rd1685], %r6234;
	mov.b32 	%r13273, -1;
	mov.pred 	%p6349, 0;
	bra.uni 	$L__BB9_1458;
$L__BB9_1457:
	ld.shared.u64 	%rd4164, [m_Local_$_0];
	shl.b64 	%rd4165, %rd389, 32;
	shr.s64 	%rd4166, %rd4165, 28;
	add.s64 	%rd4167, %rd4164, %rd4166;
	mov.b16 	%rs531, 0;
	st.u8 	[%rd4167], %rs531;
	st.u8 	[%rd4167+1], %rs531;
	mov.b32 	%r6228, 3608;
	st.u32 	[%rd4167+4], %r6228;
	mov.b16 	%rs532, 1;
	st.u8 	[%rd4167+3], %rs532;
	mov.b32 	%r6229, 48;
	st.u32 	[%rd4167+8], %r6229;
	mov.b32 	%r6230, -1;
	st.u32 	[%rd4167+16], %r6230;
	ld.shared.u64 	%rd4168, [m_Local_$_0];
	add.s64 	%rd4169, %rd4168, %rd4166;
	mov.b32 	%r6231, 0;
	st.u32 	[%rd4169+32], %r6231;
	ld.shared.u64 	%rd4170, [m_Local_$_0];
	add.s64 	%rd4171, %rd4170, %rd4166;
	st.u32 	[%rd4171+36], %r6231;
	ld.shared.u64 	%rd4172, [m_Local_$_0];
	add.s64 	%rd4173, %rd4172, %rd4166;
	st.u32 	[%rd4173+40], %r6231;
	ld.u32 	%r6232, [%rd1685];
	setp.eq.s32 	%p6349, %r6232, 0;
$L__BB9_1458:
	mov.b32 	%r13274, 0;
	not.pred 	%p2148, %p6349;
	@%p2148 bra 	$L__BB9_1464;
	setp.ne.s32 	%p2149, %r13273, -1;
	@%p2149 bra 	$L__BB9_1461;
	mov.b32 	%r6242, 21352;
	st.u32 	[%rd1685], %r6242;
	bra.uni 	$L__BB9_1464;
$L__BB9_1461:
	ld.shared.u64 	%rd4174, [m_Local_$_0];
	mul.wide.s32 	%rd390, %r13273, 16;
	add.s64 	%rd4175, %rd4174, %rd390;
	st.u32 	[%rd4175+40], %r941;
	ld.u32 	%r6237, [%rd1685];
	setp.ne.s32 	%p2150, %r6237, 0;
	@%p2150 bra 	$L__BB9_1464;
	ld.shared.u64 	%rd4176, [m_Local_$_0];
	add.s64 	%rd4177, %rd4176, %rd390;
	st.u32 	[%rd4177+36], %r13272;
	ld.u32 	%r6239, [%rd1685];
	setp.ne.s32 	%p2151, %r6239, 0;
	@%p2151 bra 	$L__BB9_1464;
	ld.shared.u64 	%rd4178, [m_Local_$_0];
	add.s64 	%rd4179, %rd4178, %rd390;
	st.u32 	[%rd4179+32], %r934;
	ld.u32 	%r6240, [%rd1685];
	setp.eq.s32 	%p2152, %r6240, 0;
	selp.b32 	%r13274, %r13273, 0, %p2152;
$L__BB9_1464:
	st.u32 	[%rd1685], %r13274;
	bra.uni 	$L__BB9_1466;
$L__BB9_1465:
	cvt.u64.u32 	%rd4180, %r13270;
	add.s64 	%rd4181, %rd388, %rd4180;
	mov.b32 	%r6243, 0;
	st.u32 	[%rd4181+32], %r6243;
	mov.b16 	%rs533, 0;
	st.u8 	[%rd4181+32], %rs533;
$L__BB9_1466:
	ld.shared.u64 	%rd4182, [m_Local_$_0];
	add.s64 	%rd391, %rd4182, %rd387;
	ld.u32 	%r946, [%rd391+12];
	setp.lt.s32 	%p2153, %r940, %r946;
	@%p2153 bra 	$L__BB9_1476;
	ld.shared.u64 	%rd4183, [m_Local_$_1];
	atom.add.u64 	%rd4184, [%rd1], 48;
	add.s64 	%rd4185, %rd4184, 56;
	setp.ge.u64 	%p2154, %rd4185, %rd4183;
	shr.u64 	%rd392, %rd4184, 4;
	cvt.u32.u64 	%r13275, %rd392;
	setp.eq.s32 	%p2155, %r13275, -1;
	or.pred  	%p2156, %p2154, %p2155;
	@%p2156 bra 	$L__BB9_1469;
	ld.shared.u64 	%rd4186, [m_Local_$_0];
	shl.b64 	%rd4187, %rd392, 32;
	shr.s64 	%rd4188, %rd4187, 28;
	add.s64 	%rd4189, %rd4186, %rd4188;
	mov.b16 	%rs534, 0;
	st.u8 	[%rd4189], %rs534;
	st.u8 	[%rd4189+1], %rs534;
	mov.b32 	%r6244, 3608;
	st.u32 	[%rd4189+4], %r6244;
	mov.b16 	%rs535, 1;
	st.u8 	[%rd4189+3], %rs535;
	mov.b32 	%r6245, 48;
	st.u32 	[%rd4189+8], %r6245;
	mov.b32 	%r6246, -1;
	st.u32 	[%rd4189+16], %r6246;
	ld.shared.u64 	%rd4190, [m_Local_$_0];
	add.s64 	%rd4191, %rd4190, %rd4188;
	mov.b32 	%r6247, 0;
	st.u32 	[%rd4191+32], %r6247;
	ld.shared.u64 	%rd4192, [m_Local_$_0];
	add.s64 	%rd4193, %rd4192, %rd4188;
	st.u32 	[%rd4193+36], %r6247;
	ld.shared.u64 	%rd4194, [m_Local_$_0];
	add.s64 	%rd4195, %rd4194, %rd4188;
	st.u32 	[%rd4195+40], %r6247;
	ld.u32 	%r6248, [%rd1685];
	setp.eq.s32 	%p6350, %r6248, 0;
	bra.uni 	$L__BB9_1470;
$L__BB9_1469:
	mov.b32 	%r6250, 21106;
	st.u32 	[%rd1685], %r6250;
	mov.b32 	%r13275, -1;
	mov.pred 	%p6350, 0;
$L__BB9_1470:
	mov.b32 	%r13276, 0;
	not.pred 	%p2158, %p6350;
	@%p2158 bra 	$L__BB9_1475;
	setp.eq.s32 	%p2159, %r13275, -1;
	@%p2159 bra 	$L__BB9_6386;
	ld.shared.u64 	%rd4196, [m_Local_$_0];
	mul.wide.s32 	%rd393, %r13275, 16;
	add.s64 	%rd4197, %rd4196, %rd393;
	st.u32 	[%rd4197+40], %r946;
	ld.u32 	%r6253, [%rd1685];
	setp.eq.s32 	%p2160, %r6253, 0;
	@%p2160 bra 	$L__BB9_1473;
	bra.uni 	$L__BB9_1475;
$L__BB9_1473:
	ld.shared.u64 	%rd4198, [m_Local_$_0];
	add.s64 	%rd4199, %rd4198, %rd393;
	st.u32 	[%rd4199+36], %r940;
	ld.u32 	%r6255, [%rd1685];
	setp.ne.s32 	%p2161, %r6255, 0;
	@%p2161 bra 	$L__BB9_1475;
	ld.shared.u64 	%rd4200, [m_Local_$_0];
	add.s64 	%rd4201, %rd4200, %rd393;
	st.u32 	[%rd4201+32], %r934;
	ld.u32 	%r6256, [%rd1685];
	setp.eq.s32 	%p2162, %r6256, 0;
	selp.b32 	%r13276, %r13275, 0, %p2162;
$L__BB9_1475:
	st.u32 	[%rd1685], %r13276;
	bra.uni 	$L__BB9_1477;
$L__BB9_1476:
	add.s32 	%r6259, %r13270, 4;
	cvt.u64.u32 	%rd4202, %r6259;
	add.s64 	%rd4203, %rd391, %rd4202;
	mov.b32 	%r6260, 0;
	st.u32 	[%rd4203+32], %r6260;
	mov.b16 	%rs536, 0;
	st.u8 	[%rd4203+32], %rs536;
$L__BB9_1477:
	add.s32 	%r13272, %r13272, 2;
	add.s32 	%r13271, %r13271, 2;
	add.s32 	%r13270, %r13270, 8;
	setp.ne.s32 	%p2163, %r13271, 0;
	@%p2163 bra 	$L__BB9_1454;
$L__BB9_1478:
	and.b32  	%r6261, %r930, 1;
	setp.eq.b32 	%p2164, %r6261, 1;
	not.pred 	%p2165, %p2164;
	@%p2165 bra 	$L__BB9_1490;
	ld.shared.u64 	%rd4204, [m_Local_$_0];
	add.s64 	%rd394, %rd4204, %rd387;
	ld.u32 	%r955, [%rd394+12];
	setp.lt.s32 	%p2166, %r954, %r955;
	@%p2166 bra 	$L__BB9_1489;
	ld.shared.u64 	%rd4205, [m_Local_$_1];
	atom.add.u64 	%rd4206, [%rd1], 48;
	add.s64 	%rd4207, %rd4206, 56;
	setp.ge.u64 	%p2167, %rd4207, %rd4205;
	shr.u64 	%rd395, %rd4206, 4;
	cvt.u32.u64 	%r13278, %rd395;
	setp.eq.s32 	%p2168, %r13278, -1;
	or.pred  	%p2169, %p2167, %p2168;
	@%p2169 bra 	$L__BB9_1482;
	ld.shared.u64 	%rd4208, [m_Local_$_0];
	shl.b64 	%rd4209, %rd395, 32;
	shr.s64 	%rd4210, %rd4209, 28;
	add.s64 	%rd4211, %rd4208, %rd4210;
	mov.b16 	%rs537, 0;
	st.u8 	[%rd4211], %rs537;
	st.u8 	[%rd4211+1], %rs537;
	mov.b32 	%r6262, 3608;
	st.u32 	[%rd4211+4], %r6262;
	mov.b16 	%rs538, 1;
	st.u8 	[%rd4211+3], %rs538;
	mov.b32 	%r6263, 48;
	st.u32 	[%rd4211+8], %r6263;
	mov.b32 	%r6264, -1;
	st.u32 	[%rd4211+16], %r6264;
	ld.shared.u64 	%rd4212, [m_Local_$_0];
	add.s64 	%rd4213, %rd4212, %rd4210;
	mov.b32 	%r6265, 0;
	st.u32 	[%rd4213+32], %r6265;
	ld.shared.u64 	%rd4214, [m_Local_$_0];
	add.s64 	%rd4215, %rd4214, %rd4210;
	st.u32 	[%rd4215+36], %r6265;
	ld.shared.u64 	%rd4216, [m_Local_$_0];
	add.s64 	%rd4217, %rd4216, %rd4210;
	st.u32 	[%rd4217+40], %r6265;
	ld.u32 	%r6266, [%rd1685];
	setp.eq.s32 	%p6351, %r6266, 0;
	bra.uni 	$L__BB9_1483;
$L__BB9_1482:
	mov.b32 	%r6268, 21106;
	st.u32 	[%rd1685], %r6268;
	mov.b32 	%r13278, -1;
	mov.pred 	%p6351, 0;
$L__BB9_1483:
	mov.b32 	%r13279, 0;
	not.pred 	%p2171, %p6351;
	@%p2171 bra 	$L__BB9_1488;
	setp.eq.s32 	%p2172, %r13278, -1;
	@%p2172 bra 	$L__BB9_6387;
	ld.shared.u64 	%rd4218, [m_Local_$_0];
	mul.wide.s32 	%rd396, %r13278, 16;
	add.s64 	%rd4219, %rd4218, %rd396;
	st.u32 	[%rd4219+40], %r955;
	ld.u32 	%r6271, [%rd1685];
	setp.eq.s32 	%p2173, %r6271, 0;
	@%p2173 bra 	$L__BB9_1486;
	bra.uni 	$L__BB9_1488;
$L__BB9_1486:
	ld.shared.u64 	%rd4220, [m_Local_$_0];
	add.s64 	%rd4221, %rd4220, %rd396;
	st.u32 	[%rd4221+36], %r954;
	ld.u32 	%r6273, [%rd1685];
	setp.ne.s32 	%p2174, %r6273, 0;
	@%p2174 bra 	$L__BB9_1488;
	ld.shared.u64 	%rd4222, [m_Local_$_0];
	add.s64 	%rd4223, %rd4222, %rd396;
	st.u32 	[%rd4223+32], %r934;
	ld.u32 	%r6274, [%rd1685];
	setp.eq.s32 	%p2175, %r6274, 0;
	selp.b32 	%r13279, %r13278, 0, %p2175;
$L__BB9_1488:
	st.u32 	[%rd1685], %r13279;
	bra.uni 	$L__BB9_1490;
$L__BB9_1489:
	shl.b32 	%r6277, %r954, 2;
	cvt.u64.u32 	%rd4224, %r6277;
	add.s64 	%rd4225, %rd394, %rd4224;
	mov.b32 	%r6278, 0;
	st.u32 	[%rd4225+32], %r6278;
	mov.b16 	%rs539, 0;
	st.u8 	[%rd4225+32], %rs539;
$L__BB9_1490:
	setp.lt.s32 	%p2176, %r13266, 1;
	@%p2176 bra 	$L__BB9_1494;
	mul.wide.s32 	%rd397, %r13265, 16;
	mul.wide.s32 	%rd398, %r934, 16;
	neg.s32 	%r13281, %r13266;
	mov.b32 	%r13280, 0;
	mov.u32 	%r13282, %r13280;
$L__BB9_1492:
	setp.ne.s32 	%p2177, %r13265, -1;
	@%p2177 bra 	$L__BB9_1498;
	mov.b32 	%r6296, 21352;
	st.u32 	[%rd1685], %r6296;
	mov.b16 	%rs1565, 0;
	bra.uni 	$L__BB9_1510;
$L__BB9_1494:
	setp.lt.s32 	%p2200, %r13268, 1;
	@%p2200 bra 	$L__BB9_1552;
	mul.wide.s32 	%rd399, %r13267, 16;
	mul.wide.s32 	%rd400, %r934, 16;
	shl.b32 	%r13290, %r13266, 2;
	neg.s32 	%r13288, %r13268;
	mov.b32 	%r13287, 0;
	mov.u32 	%r13291, %r13287;
$L__BB9_1496:
	setp.ne.s32 	%p2201, %r13267, -1;
	@%p2201 bra 	$L__BB9_1525;
	mov.b32 	%r6330, 21352;
	st.u32 	[%rd1685], %r6330;
	mov.b16 	%rs1566, 0;
	bra.uni 	$L__BB9_1537;
$L__BB9_1498:
	ld.shared.u64 	%rd4226, [m_Local_$_0];
	add.s64 	%rd401, %rd4226, %rd397;
	ld.u32 	%r966, [%rd401+12];
	setp.lt.s32 	%p2178, %r13282, %r966;
	@%p2178 bra 	$L__BB9_1509;
	ld.shared.u64 	%rd4227, [m_Local_$_1];
	atom.add.u64 	%rd4228, [%rd1], 48;
	add.s64 	%rd4229, %rd4228, 56;
	setp.lt.u64 	%p2179, %rd4229, %rd4227;
	shr.u64 	%rd402, %rd4228, 4;
	cvt.u32.u64 	%r13283, %rd402;
	setp.ne.s32 	%p2180, %r13283, -1;
	and.pred  	%p2181, %p2179, %p2180;
	@%p2181 bra 	$L__BB9_1501;
	mov.b32 	%r6287, 21106;
	st.u32 	[%rd1685], %r6287;
	mov.b32 	%r13283, -1;
	mov.pred 	%p6352, 0;
	bra.uni 	$L__BB9_1502;
$L__BB9_1501:
	ld.shared.u64 	%rd4230, [m_Local_$_0];
	shl.b64 	%rd4231, %rd402, 32;
	shr.s64 	%rd4232, %rd4231, 28;
	add.s64 	%rd4233, %rd4230, %rd4232;
	mov.b16 	%rs540, 0;
	st.u8 	[%rd4233], %rs540;
	st.u8 	[%rd4233+1], %rs540;
	mov.b32 	%r6281, 3608;
	st.u32 	[%rd4233+4], %r6281;
	mov.b16 	%rs541, 1;
	st.u8 	[%rd4233+3], %rs541;
	mov.b32 	%r6282, 48;
	st.u32 	[%rd4233+8], %r6282;
	mov.b32 	%r6283, -1;
	st.u32 	[%rd4233+16], %r6283;
	ld.shared.u64 	%rd4234, [m_Local_$_0];
	add.s64 	%rd4235, %rd4234, %rd4232;
	mov.b32 	%r6284, 0;
	st.u32 	[%rd4235+32], %r6284;
	ld.shared.u64 	%rd4236, [m_Local_$_0];
	add.s64 	%rd4237, %rd4236, %rd4232;
	st.u32 	[%rd4237+36], %r6284;
	ld.shared.u64 	%rd4238, [m_Local_$_0];
	add.s64 	%rd4239, %rd4238, %rd4232;
	st.u32 	[%rd4239+40], %r6284;
	ld.u32 	%r6285, [%rd1685];
	setp.eq.s32 	%p6352, %r6285, 0;
$L__BB9_1502:
	mov.b32 	%r13284, 0;
	not.pred 	%p2183, %p6352;
	@%p2183 bra 	$L__BB9_1508;
	setp.ne.s32 	%p2184, %r13283, -1;
	@%p2184 bra 	$L__BB9_1505;
	mov.b32 	%r6295, 21352;
	st.u32 	[%rd1685], %r6295;
	bra.uni 	$L__BB9_1508;
$L__BB9_1505:
	ld.shared.u64 	%rd4240, [m_Local_$_0];
	mul.wide.s32 	%rd403, %r13283, 16;
	add.s64 	%rd4241, %rd4240, %rd403;
	st.u32 	[%rd4241+40], %r966;
	ld.u32 	%r6290, [%rd1685];
	setp.ne.s32 	%p2185, %r6290, 0;
	@%p2185 bra 	$L__BB9_1508;
	ld.shared.u64 	%rd4242, [m_Local_$_0];
	add.s64 	%rd4243, %rd4242, %rd403;
	st.u32 	[%rd4243+36], %r13282;
	ld.u32 	%r6292, [%rd1685];
	setp.ne.s32 	%p2186, %r6292, 0;
	@%p2186 bra 	$L__BB9_1508;
	ld.shared.u64 	%rd4244, [m_Local_$_0];
	add.s64 	%rd4245, %rd4244, %rd403;
	st.u32 	[%rd4245+32], %r13265;
	ld.u32 	%r6293, [%rd1685];
	setp.eq.s32 	%p2187, %r6293, 0;
	selp.b32 	%r13284, %r13283, 0, %p2187;
$L__BB9_1508:
	st.u32 	[%rd1685], %r13284;
	mov.b16 	%rs1565, 0;
	bra.uni 	$L__BB9_1510;
$L__BB9_1509:
	cvt.u64.u32 	%rd4246, %r13280;
	add.s64 	%rd4247, %rd401, %rd4246;
	ld.u8 	%rs1565, [%rd4247+32];
$L__BB9_1510:
	setp.ne.s32 	%p2188, %r934, -1;
	@%p2188 bra 	$L__BB9_1512;
	mov.b32 	%r6313, 21352;
	st.u32 	[%rd1685], %r6313;
	bra.uni 	$L__BB9_1524;
$L__BB9_1512:
	ld.shared.u64 	%rd4248, [m_Local_$_0];
	add.s64 	%rd404, %rd4248, %rd398;
	ld.u32 	%r971, [%rd404+12];
	setp.lt.s32 	%p2189, %r13282, %r971;
	@%p2189 bra 	$L__BB9_1523;
	ld.shared.u64 	%rd4249, [m_Local_$_1];
	atom.add.u64 	%rd4250, [%rd1], 48;
	add.s64 	%rd4251, %rd4250, 56;
	setp.lt.u64 	%p2190, %rd4251, %rd4249;
	shr.u64 	%rd405, %rd4250, 4;
	cvt.u32.u64 	%r13285, %rd405;
	setp.ne.s32 	%p2191, %r13285, -1;
	and.pred  	%p2192, %p2190, %p2191;
	@%p2192 bra 	$L__BB9_1515;
	mov.b32 	%r6303, 21106;
	st.u32 	[%rd1685], %r6303;
	mov.b32 	%r13285, -1;
	mov.pred 	%p6353, 0;
	bra.uni 	$L__BB9_1516;
$L__BB9_1515:
	ld.shared.u64 	%rd4252, [m_Local_$_0];
	shl.b64 	%rd4253, %rd405, 32;
	shr.s64 	%rd4254, %rd4253, 28;
	add.s64 	%rd4255, %rd4252, %rd4254;
	mov.b16 	%rs544, 0;
	st.u8 	[%rd4255], %rs544;
	st.u8 	[%rd4255+1], %rs544;
	mov.b32 	%r6297, 3608;
	st.u32 	[%rd4255+4], %r6297;
	mov.b16 	%rs545, 1;
	st.u8 	[%rd4255+3], %rs545;
	mov.b32 	%r6298, 48;
	st.u32 	[%rd4255+8], %r6298;
	mov.b32 	%r6299, -1;
	st.u32 	[%rd4255+16], %r6299;
	ld.shared.u64 	%rd4256, [m_Local_$_0];
	add.s64 	%rd4257, %rd4256, %rd4254;
	mov.b32 	%r6300, 0;
	st.u32 	[%rd4257+32], %r6300;
	ld.shared.u64 	%rd4258, [m_Local_$_0];
	add.s64 	%rd4259, %rd4258, %rd4254;
	st.u32 	[%rd4259+36], %r6300;
	ld.shared.u64 	%rd4260, [m_Local_$_0];
	add.s64 	%rd4261, %rd4260, %rd4254;
	st.u32 	[%rd4261+40], %r6300;
	ld.u32 	%r6301, [%rd1685];
	setp.eq.s32 	%p6353, %r6301, 0;
$L__BB9_1516:
	mov.b32 	%r13286, 0;
	not.pred 	%p2194, %p6353;
	@%p2194 bra 	$L__BB9_1522;
	setp.ne.s32 	%p2195, %r13285, -1;
	@%p2195 bra 	$L__BB9_1519;
	mov.b32 	%r6311, 21352;
	st.u32 	[%rd1685], %r6311;
	bra.uni 	$L__BB9_1522;
$L__BB9_1519:
	ld.shared.u64 	%rd4262, [m_Local_$_0];
	mul.wide.s32 	%rd406, %r13285, 16;
	add.s64 	%rd4263, %rd4262, %rd406;
	st.u32 	[%rd4263+40], %r971;
	ld.u32 	%r6306, [%rd1685];
	setp.ne.s32 	%p2196, %r6306, 0;
	@%p2196 bra 	$L__BB9_1522;
	ld.shared.u64 	%rd4264, [m_Local_$_0];
	add.s64 	%rd4265, %rd4264, %rd406;
	st.u32 	[%rd4265+36], %r13282;
	ld.u32 	%r6308, [%rd1685];
	setp.ne.s32 	%p2197, %r6308, 0;
	@%p2197 bra 	$L__BB9_1522;
	ld.shared.u64 	%rd4266, [m_Local_$_0];
	add.s64 	%rd4267, %rd4266, %rd406;
	st.u32 	[%rd4267+32], %r934;
	ld.u32 	%r6309, [%rd1685];
	setp.eq.s32 	%p2198, %r6309, 0;
	selp.b32 	%r13286, %r13285, 0, %p2198;
$L__BB9_1522:
	st.u32 	[%rd1685], %r13286;
	bra.uni 	$L__BB9_1524;
$L__BB9_1523:
	cvt.u64.u32 	%rd4268, %r13280;
	add.s64 	%rd4269, %rd404, %rd4268;
	mov.b32 	%r6312, 0;
	st.u32 	[%rd4269+32], %r6312;
	st.u8 	[%rd4269+32], %rs1565;
$L__BB9_1524:
	add.s32 	%r13282, %r13282, 1;
	add.s32 	%r13281, %r13281, 1;
	setp.eq.s32 	%p2199, %r13281, 0;
	add.s32 	%r13280, %r13280, 4;
	@%p2199 bra 	$L__BB9_1494;
	bra.uni 	$L__BB9_1492;
$L__BB9_1525:
	ld.shared.u64 	%rd4270, [m_Local_$_0];
	add.s64 	%rd407, %rd4270, %rd399;
	ld.u32 	%r984, [%rd407+12];
	setp.lt.s32 	%p2202, %r13291, %r984;
	@%p2202 bra 	$L__BB9_1536;
	ld.shared.u64 	%rd4271, [m_Local_$_1];
	atom.add.u64 	%rd4272, [%rd1], 48;
	add.s64 	%rd4273, %rd4272, 56;
	setp.lt.u64 	%p2203, %rd4273, %rd4271;
	shr.u64 	%rd408, %rd4272, 4;
	cvt.u32.u64 	%r13292, %rd408;
	setp.ne.s32 	%p2204, %r13292, -1;
	and.pred  	%p2205, %p2203, %p2204;
	@%p2205 bra 	$L__BB9_1528;
	mov.b32 	%r6321, 21106;
	st.u32 	[%rd1685], %r6321;
	mov.b32 	%r13292, -1;
	mov.pred 	%p6354, 0;
	bra.uni 	$L__BB9_1529;
$L__BB9_1528:
	ld.shared.u64 	%rd4274, [m_Local_$_0];
	shl.b64 	%rd4275, %rd408, 32;
	shr.s64 	%rd4276, %rd4275, 28;
	add.s64 	%rd4277, %rd4274, %rd4276;
	mov.b16 	%rs546, 0;
	st.u8 	[%rd4277], %rs546;
	st.u8 	[%rd4277+1], %rs546;
	mov.b32 	%r6315, 3608;
	st.u32 	[%rd4277+4], %r6315;
	mov.b16 	%rs547, 1;
	st.u8 	[%rd4277+3], %rs547;
	mov.b32 	%r6316, 48;
	st.u32 	[%rd4277+8], %r6316;
	mov.b32 	%r6317, -1;
	st.u32 	[%rd4277+16], %r6317;
	ld.shared.u64 	%rd4278, [m_Local_$_0];
	add.s64 	%rd4279, %rd4278, %rd4276;
	mov.b32 	%r6318, 0;
	st.u32 	[%rd4279+32], %r6318;
	ld.shared.u64 	%rd4280, [m_Local_$_0];
	add.s64 	%rd4281, %rd4280, %rd4276;
	st.u32 	[%rd4281+36], %r6318;
	ld.shared.u64 	%rd4282, [m_Local_$_0];
	add.s64 	%rd4283, %rd4282, %rd4276;
	st.u32 	[%rd4283+40], %r6318;
	ld.u32 	%r6319, [%rd1685];
	setp.eq.s32 	%p6354, %r6319, 0;
$L__BB9_1529:
	mov.b32 	%r13293, 0;
	not.pred 	%p2207, %p6354;
	@%p2207 bra 	$L__BB9_1535;
	setp.ne.s32 	%p2208, %r13292, -1;
	@%p2208 bra 	$L__BB9_1532;
	mov.b32 	%r6329, 21352;
	st.u32 	[%rd1685], %r6329;
	bra.uni 	$L__BB9_1535;
$L__BB9_1532:
	ld.shared.u64 	%rd4284, [m_Local_$_0];
	mul.wide.s32 	%rd409, %r13292, 16;
	add.s64 	%rd4285, %rd4284, %rd409;
	st.u32 	[%rd4285+40], %r984;
	ld.u32 	%r6324, [%rd1685];
	setp.ne.s32 	%p2209, %r6324, 0;
	@%p2209 bra 	$L__BB9_1535;
	ld.shared.u64 	%rd4286, [m_Local_$_0];
	add.s64 	%rd4287, %rd4286, %rd409;
	st.u32 	[%rd4287+36], %r13291;
	ld.u32 	%r6326, [%rd1685];
	setp.ne.s32 	%p2210, %r6326, 0;
	@%p2210 bra 	$L__BB9_1535;
	ld.shared.u64 	%rd4288, [m_Local_$_0];
	add.s64 	%rd4289, %rd4288, %rd409;
	st.u32 	[%rd4289+32], %r13267;
	ld.u32 	%r6327, [%rd1685];
	setp.eq.s32 	%p2211, %r6327, 0;
	selp.b32 	%r13293, %r13292, 0, %p2211;
$L__BB9_1535:
	st.u32 	[%rd1685], %r13293;
	mov.b16 	%rs1566, 0;
	bra.uni 	$L__BB9_1537;
$L__BB9_1536:
	cvt.u64.u32 	%rd4290, %r13287;
	add.s64 	%rd4291, %rd407, %rd4290;
	ld.u8 	%rs1566, [%rd4291+32];
$L__BB9_1537:
	setp.ne.s32 	%p2212, %r934, -1;
	@%p2212 bra 	$L__BB9_1539;
	mov.b32 	%r6348, 21352;
	st.u32 	[%rd1685], %r6348;
	bra.uni 	$L__BB9_1551;
$L__BB9_1539:
	ld.shared.u64 	%rd4292, [m_Local_$_0];
	add.s64 	%rd410, %rd4292, %rd400;
	ld.u32 	%r6331, [%rd410+12];
	setp.gt.s32 	%p2213, %r13266, -1;
	setp.lt.s32 	%p2214, %r13266, %r6331;
	and.pred  	%p2215, %p2213, %p2214;
	@%p2215 bra 	$L__BB9_1550;
	ld.shared.u64 	%rd4295, [m_Local_$_1];
	atom.add.u64 	%rd4296, [%rd1], 48;
	add.s64 	%rd4297, %rd4296, 56;
	setp.lt.u64 	%p2216, %rd4297, %rd4295;
	shr.u64 	%rd411, %rd4296, 4;
	cvt.u32.u64 	%r13294, %rd411;
	setp.ne.s32 	%p2217, %r13294, -1;
	and.pred  	%p2218, %p2216, %p2217;
	@%p2218 bra 	$L__BB9_1542;
	mov.b32 	%r6339, 21106;
	st.u32 	[%rd1685], %r6339;
	mov.b32 	%r13294, -1;
	mov.pred 	%p6355, 0;
	bra.uni 	$L__BB9_1543;
$L__BB9_1542:
	ld.shared.u64 	%rd4298, [m_Local_$_0];
	shl.b64 	%rd4299, %rd411, 32;
	shr.s64 	%rd4300, %rd4299, 28;
	add.s64 	%rd4301, %rd4298, %rd4300;
	mov.b16 	%rs550, 0;
	st.u8 	[%rd4301], %rs550;
	st.u8 	[%rd4301+1], %rs550;
	mov.b32 	%r6333, 3608;
	st.u32 	[%rd4301+4], %r6333;
	mov.b16 	%rs551, 1;
	st.u8 	[%rd4301+3], %rs551;
	mov.b32 	%r6334, 48;
	st.u32 	[%rd4301+8], %r6334;
	mov.b32 	%r6335, -1;
	st.u32 	[%rd4301+16], %r6335;
	ld.shared.u64 	%rd4302, [m_Local_$_0];
	add.s64 	%rd4303, %rd4302, %rd4300;
	mov.b32 	%r6336, 0;
	st.u32 	[%rd4303+32], %r6336;
	ld.shared.u64 	%rd4304, [m_Local_$_0];
	add.s64 	%rd4305, %rd4304, %rd4300;
	st.u32 	[%rd4305+36], %r6336;
	ld.shared.u64 	%rd4306, [m_Local_$_0];
	add.s64 	%rd4307, %rd4306, %rd4300;
	st.u32 	[%rd4307+40], %r6336;
	ld.u32 	%r6337, [%rd1685];
	setp.eq.s32 	%p6355, %r6337, 0;
$L__BB9_1543:
	mov.b32 	%r13295, 0;
	not.pred 	%p2220, %p6355;
	@%p2220 bra 	$L__BB9_1549;
	setp.ne.s32 	%p2221, %r13294, -1;
	@%p2221 bra 	$L__BB9_1546;
	mov.b32 	%r6347, 21352;
	st.u32 	[%rd1685], %r6347;
	bra.uni 	$L__BB9_1549;
$L__BB9_1546:
	ld.shared.u64 	%rd4308, [m_Local_$_0];
	mul.wide.s32 	%rd412, %r13294, 16;
	add.s64 	%rd4309, %rd4308, %rd412;
	st.u32 	[%rd4309+40], %r6331;
	ld.u32 	%r6342, [%rd1685];
	setp.ne.s32 	%p2222, %r6342, 0;
	@%p2222 bra 	$L__BB9_1549;
	ld.shared.u64 	%rd4310, [m_Local_$_0];
	add.s64 	%rd4311, %rd4310, %rd412;
	st.u32 	[%rd4311+36], %r13266;
	ld.u32 	%r6344, [%rd1685];
	setp.ne.s32 	%p2223, %r6344, 0;
	@%p2223 bra 	$L__BB9_1549;
	ld.shared.u64 	%rd4312, [m_Local_$_0];
	add.s64 	%rd4313, %rd4312, %rd412;
	st.u32 	[%rd4313+32], %r934;
	ld.u32 	%r6345, [%rd1685];
	setp.eq.s32 	%p2224, %r6345, 0;
	selp.b32 	%r13295, %r13294, 0, %p2224;
$L__BB9_1549:
	st.u32 	[%rd1685], %r13295;
	bra.uni 	$L__BB9_1551;
$L__BB9_1550:
	cvt.u64.u32 	%rd4293, %r13290;
	add.s64 	%rd4294, %rd410, %rd4293;
	mov.b32 	%r6332, 0;
	st.u32 	[%rd4294+32], %r6332;
	st.u8 	[%rd4294+32], %rs1566;
$L__BB9_1551:
	add.s32 	%r13291, %r13291, 1;
	add.s32 	%r13290, %r13290, 4;
	add.s32 	%r13266, %r13266, 1;
	add.s32 	%r13288, %r13288, 1;
	setp.ne.s32 	%p2225, %r13288, 0;
	add.s32 	%r13287, %r13287, 4;
	@%p2225 bra 	$L__BB9_1496;
$L__BB9_1552:
	ld.shared.u64 	%rd4314, [m_Local_$_1];
	atom.add.u64 	%rd4315, [%rd1], 48;
	add.s64 	%rd4316, %rd4315, 56;
	setp.lt.u64 	%p2226, %rd4316, %rd4314;
	shr.u64 	%rd4317, %rd4315, 4;
	cvt.u32.u64 	%r6349, %rd4317;
	selp.b32 	%r999, %r6349, -1, %p2226;
	setp.ne.s32 	%p2227, %r999, -1;
	@%p2227 bra 	$L__BB9_1554;
	mov.b32 	%r6458, 21352;
	st.u32 	[%rd1685], %r6458;
	bra.uni 	$L__BB9_1629;
$L__BB9_1554:
	ld.shared.u64 	%rd4318, [m_Local_$_0];
	mul.wide.s32 	%rd413, %r999, 16;
	add.s64 	%rd4319, %rd4318, %rd413;
	mov.b16 	%rs552, 1;
	st.u8 	[%rd4319], %rs552;
	mov.b16 	%rs553, 0;
	st.u8 	[%rd4319+1], %rs553;
	mov.b32 	%r6350, 2906;
	st.u32 	[%rd4319+4], %r6350;
	st.u8 	[%rd4319+3], %rs552;
	mov.b32 	%r6351, 48;
	st.u32 	[%rd4319+8], %r6351;
	mov.b32 	%r6352, -1;
	st.u32 	[%rd4319+16], %r6352;
	ld.shared.u64 	%rd4320, [m_Local_$_0];
	mul.wide.s32 	%rd414, %r934, 16;
	add.s64 	%rd4321, %rd4320, %rd414;
	ld.u32 	%r1000, [%rd4321+12];
	shl.b32 	%r6353, %r1000, 2;
	add.s32 	%r6354, %r6353, 32;
	shr.s32 	%r6355, %r6354, 31;
	shr.u32 	%r6356, %r6355, 29;
	add.s32 	%r6357, %r6354, %r6356;
	and.b32  	%r6358, %r6357, -8;
	sub.s32 	%r6359, %r6354, %r6358;
	setp.eq.s32 	%p2228, %r6359, 0;
	sub.s32 	%r6360, %r6353, %r6359;
	add.s32 	%r6361, %r6360, 40;
	selp.b32 	%r1001, %r6354, %r6361, %p2228;
	ld.shared.u64 	%rd415, [m_Local_$_1];
	and.b32  	%r6362, %r1001, 12;
	setp.eq.s32 	%p2229, %r6362, 0;
	mov.u32 	%r13296, %r1001;
	@%p2229 bra 	$L__BB9_1556;
	shr.s32 	%r6363, %r1001, 31;
	shr.u32 	%r6364, %r6363, 28;
	add.s32 	%r6365, %r1001, %r6364;
	and.b32  	%r6366, %r6365, -16;
	add.s32 	%r13296, %r6366, 16;
$L__BB9_1556:
	cvt.s64.s32 	%rd4322, %r13296;
	atom.add.u64 	%rd4323, [%rd1], %rd4322;
	cvt.s64.s32 	%rd4324, %r1001;
	add.s64 	%rd4325, %rd4324, %rd4323;
	add.s64 	%rd4326, %rd4325, 8;
	setp.lt.u64 	%p2230, %rd4326, %rd415;
	shr.u64 	%rd4327, %rd4323, 4;
	cvt.u32.u64 	%r6367, %rd4327;
	selp.b32 	%r1004, %r6367, -1, %p2230;
	setp.ne.s32 	%p2231, %r1004, -1;
	@%p2231 bra 	$L__BB9_1558;
	mov.b32 	%r6422, 21352;
	st.u32 	[%rd1685], %r6422;
	bra.uni 	$L__BB9_1597;
$L__BB9_1558:
	ld.shared.u64 	%rd4328, [m_Local_$_0];
	mul.wide.s32 	%rd416, %r1004, 16;
	add.s64 	%rd4329, %rd4328, %rd416;
	mov.b16 	%rs554, 0;
	st.u8 	[%rd4329], %rs554;
	st.u8 	[%rd4329+1], %rs554;
	mov.b32 	%r6368, 4335;
	st.u32 	[%rd4329+4], %r6368;
	mov.b16 	%rs555, 1;
	st.u8 	[%rd4329+3], %rs555;
	st.u32 	[%rd4329+8], %r1001;
	st.u32 	[%rd4329+12], %r1000;
	setp.lt.s32 	%p2232, %r1000, 1;
	@%p2232 bra 	$L__BB9_1597;
	setp.eq.s32 	%p2233, %r1000, 1;
	mov.b32 	%r1024, 0;
	@%p2233 bra 	$L__BB9_1585;
	and.b32  	%r1024, %r1000, 2147483646;
	neg.s32 	%r13298, %r1024;
	mov.b32 	%r13297, 0;
	mov.u32 	%r13299, %r13297;
$L__BB9_1561:
	add.s32 	%r1010, %r13299, 1;
	ld.shared.u64 	%rd4330, [m_Local_$_0];
	add.s64 	%rd417, %rd4330, %rd416;
	ld.u32 	%r1011, [%rd417+12];
	setp.lt.s32 	%p2234, %r13299, %r1011;
	@%p2234 bra 	$L__BB9_1572;
	ld.shared.u64 	%rd4331, [m_Local_$_1];
	atom.add.u64 	%rd4332, [%rd1], 48;
	add.s64 	%rd4333, %rd4332, 56;
	setp.lt.u64 	%p2235, %rd4333, %rd4331;
	shr.u64 	%rd418, %rd4332, 4;
	cvt.u32.u64 	%r13300, %rd418;
	setp.ne.s32 	%p2236, %r13300, -1;
	and.pred  	%p2237, %p2235, %p2236;
	@%p2237 bra 	$L__BB9_1564;
	mov.b32 	%r6377, 21106;
	st.u32 	[%rd1685], %r6377;
	mov.b32 	%r13300, -1;
	mov.pred 	%p6356, 0;
	bra.uni 	$L__BB9_1565;
$L__BB9_1564:
	ld.shared.u64 	%rd4334, [m_Local_$_0];
	shl.b64 	%rd4335, %rd418, 32;
	shr.s64 	%rd4336, %rd4335, 28;
	add.s64 	%rd4337, %rd4334, %rd4336;
	mov.b16 	%rs556, 0;
	st.u8 	[%rd4337], %rs556;
	st.u8 	[%rd4337+1], %rs556;
	mov.b32 	%r6371, 3608;
	st.u32 	[%rd4337+4], %r6371;
	mov.b16 	%rs557, 1;
	st.u8 	[%rd4337+3], %rs557;
	mov.b32 	%r6372, 48;
	st.u32 	[%rd4337+8], %r6372;
	mov.b32 	%r6373, -1;
	st.u32 	[%rd4337+16], %r6373;
	ld.shared.u64 	%rd4338, [m_Local_$_0];
	add.s64 	%rd4339, %rd4338, %rd4336;
	mov.b32 	%r6374, 0;
	st.u32 	[%rd4339+32], %r6374;
	ld.shared.u64 	%rd4340, [m_Local_$_0];
	add.s64 	%rd4341, %rd4340, %rd4336;
	st.u32 	[%rd4341+36], %r6374;
	ld.shared.u64 	%rd4342, [m_Local_$_0];
	add.s64 	%rd4343, %rd4342, %rd4336;
	st.u32 	[%rd4343+40], %r6374;
	ld.u32 	%r6375, [%rd1685];
	setp.eq.s32 	%p6356, %r6375, 0;
$L__BB9_1565:
	mov.b32 	%r13301, 0;
	not.pred 	%p2239, %p6356;
	@%p2239 bra 	$L__BB9_1571;
	setp.ne.s32 	%p2240, %r13300, -1;
	@%p2240 bra 	$L__BB9_1568;
	mov.b32 	%r6385, 21352;
	st.u32 	[%rd1685], %r6385;
	bra.uni 	$L__BB9_1571;
$L__BB9_1568:
	ld.shared.u64 	%rd4344, [m_Local_$_0];
	mul.wide.s32 	%rd419, %r13300, 16;
	add.s64 	%rd4345, %rd4344, %rd419;
	st.u32 	[%rd4345+40], %r1011;
	ld.u32 	%r6380, [%rd1685];
	setp.ne.s32 	%p2241, %r6380, 0;
	@%p2241 bra 	$L__BB9_1571;
	ld.shared.u64 	%rd4346, [m_Local_$_0];
	add.s64 	%rd4347, %rd4346, %rd419;
	st.u32 	[%rd4347+36], %r13299;
	ld.u32 	%r6382, [%rd1685];
	setp.ne.s32 	%p2242, %r6382, 0;
	@%p2242 bra 	$L__BB9_1571;
	ld.shared.u64 	%rd4348, [m_Local_$_0];
	add.s64 	%rd4349, %rd4348, %rd419;
	st.u32 	[%rd4349+32], %r1004;
	ld.u32 	%r6383, [%rd1685];
	setp.eq.s32 	%p2243, %r6383, 0;
	selp.b32 	%r13301, %r13300, 0, %p2243;
$L__BB9_1571:
	st.u32 	[%rd1685], %r13301;
	bra.uni 	$L__BB9_1573;
$L__BB9_1572:
	cvt.u64.u32 	%rd4350, %r13297;
	add.s64 	%rd4351, %rd417, %rd4350;
	mov.b32 	%r6386, 0;
	st.u32 	[%rd4351+32], %r6386;
	mov.b16 	%rs558, 0;
	st.u8 	[%rd4351+32], %rs558;
$L__BB9_1573:
	ld.shared.u64 	%rd4352, [m_Local_$_0];
	add.s64 	%rd420, %rd4352, %rd416;
	ld.u32 	%r1016, [%rd420+12];
	setp.lt.s32 	%p2244, %r1010, %r1016;
	@%p2244 bra 	$L__BB9_1583;
	ld.shared.u64 	%rd4353, [m_Local_$_1];
	atom.add.u64 	%rd4354, [%rd1], 48;
	add.s64 	%rd4355, %rd4354, 56;
	setp.ge.u64 	%p2245, %rd4355, %rd4353;
	shr.u64 	%rd421, %rd4354, 4;
	cvt.u32.u64 	%r13302, %rd421;
	setp.eq.s32 	%p2246, %r13302, -1;
	or.pred  	%p2247, %p2245, %p2246;
	@%p2247 bra 	$L__BB9_1576;
	ld.shared.u64 	%rd4356, [m_Local_$_0];
	shl.b64 	%rd4357, %rd421, 32;
	shr.s64 	%rd4358, %rd4357, 28;
	add.s64 	%rd4359, %rd4356, %rd4358;
	mov.b16 	%rs559, 0;
	st.u8 	[%rd4359], %rs559;
	st.u8 	[%rd4359+1], %rs559;
	mov.b32 	%r6387, 3608;
	st.u32 	[%rd4359+4], %r6387;
	mov.b16 	%rs560, 1;
	st.u8 	[%rd4359+3], %rs560;
	mov.b32 	%r6388, 48;
	st.u32 	[%rd4359+8], %r6388;
	mov.b32 	%r6389, -1;
	st.u32 	[%rd4359+16], %r6389;
	ld.shared.u64 	%rd4360, [m_Local_$_0];
	add.s64 	%rd4361, %rd4360, %rd4358;
	mov.b32 	%r6390, 0;
	st.u32 	[%rd4361+32], %r6390;
	ld.shared.u64 	%rd4362, [m_Local_$_0];
	add.s64 	%rd4363, %rd4362, %rd4358;
	st.u32 	[%rd4363+36], %r6390;
	ld.shared.u64 	%rd4364, [m_Local_$_0];
	add.s64 	%rd4365, %rd4364, %rd4358;
	st.u32 	[%rd4365+40], %r6390;
	ld.u32 	%r6391, [%rd1685];
	setp.eq.s32 	%p6357, %r6391, 0;
	bra.uni 	$L__BB9_1577;
$L__BB9_1576:
	mov.b32 	%r6393, 21106;
	st.u32 	[%rd1685], %r6393;
	mov.b32 	%r13302, -1;
	mov.pred 	%p6357, 0;
$L__BB9_1577:
	mov.b32 	%r13303, 0;
	not.pred 	%p2249, %p6357;
	@%p2249 bra 	$L__BB9_1582;
	setp.eq.s32 	%p2250, %r13302, -1;
	@%p2250 bra 	$L__BB9_6388;
	ld.shared.u64 	%rd4366, [m_Local_$_0];
	mul.wide.s32 	%rd422, %r13302, 16;
	add.s64 	%rd4367, %rd4366, %rd422;
	st.u32 	[%rd4367+40], %r1016;
	ld.u32 	%r6396, [%rd1685];
	setp.eq.s32 	%p2251, %r6396, 0;
	@%p2251 bra 	$L__BB9_1580;
	bra.uni 	$L__BB9_1582;
$L__BB9_1580:
	ld.shared.u64 	%rd4368, [m_Local_$_0];
	add.s64 	%rd4369, %rd4368, %rd422;
	st.u32 	[%rd4369+36], %r1010;
	ld.u32 	%r6398, [%rd1685];
	setp.ne.s32 	%p2252, %r6398, 0;
	@%p2252 bra 	$L__BB9_1582;
	ld.shared.u64 	%rd4370, [m_Local_$_0];
	add.s64 	%rd4371, %rd4370, %rd422;
	st.u32 	[%rd4371+32], %r1004;
	ld.u32 	%r6399, [%rd1685];
	setp.eq.s32 	%p2253, %r6399, 0;
	selp.b32 	%r13303, %r13302, 0, %p2253;
$L__BB9_1582:
	st.u32 	[%rd1685], %r13303;
	bra.uni 	$L__BB9_1584;
$L__BB9_1583:
	add.s32 	%r6402, %r13297, 4;
	cvt.u64.u32 	%rd4372, %r6402;
	add.s64 	%rd4373, %rd420, %rd4372;
	mov.b32 	%r6403, 0;
	st.u32 	[%rd4373+32], %r6403;
	mov.b16 	%rs561, 0;
	st.u8 	[%rd4373+32], %rs561;
$L__BB9_1584:
	add.s32 	%r13299, %r13299, 2;
	add.s32 	%r13298, %r13298, 2;
	add.s32 	%r13297, %r13297, 8;
	setp.ne.s32 	%p2254, %r13298, 0;
	@%p2254 bra 	$L__BB9_1561;
$L__BB9_1585:
	and.b32  	%r6404, %r1000, 1;
	setp.eq.b32 	%p2255, %r6404, 1;
	not.pred 	%p2256, %p2255;
	@%p2256 bra 	$L__BB9_1597;
	ld.shared.u64 	%rd4374, [m_Local_$_0];
	add.s64 	%rd423, %rd4374, %rd416;
	ld.u32 	%r1025, [%rd423+12];
	setp.lt.s32 	%p2257, %r1024, %r1025;
	@%p2257 bra 	$L__BB9_1596;
	ld.shared.u64 	%rd4375, [m_Local_$_1];
	atom.add.u64 	%rd4376, [%rd1], 48;
	add.s64 	%rd4377, %rd4376, 56;
	setp.ge.u64 	%p2258, %rd4377, %rd4375;
	shr.u64 	%rd424, %rd4376, 4;
	cvt.u32.u64 	%r13305, %rd424;
	setp.eq.s32 	%p2259, %r13305, -1;
	or.pred  	%p2260, %p2258, %p2259;
	@%p2260 bra 	$L__BB9_1589;
	ld.shared.u64 	%rd4378, [m_Local_$_0];
	shl.b64 	%rd4379, %rd424, 32;
	shr.s64 	%rd4380, %rd4379, 28;
	add.s64 	%rd4381, %rd4378, %rd4380;
	mov.b16 	%rs562, 0;
	st.u8 	[%rd4381], %rs562;
	st.u8 	[%rd4381+1], %rs562;
	mov.b32 	%r6405, 3608;
	st.u32 	[%rd4381+4], %r6405;
	mov.b16 	%rs563, 1;
	st.u8 	[%rd4381+3], %rs563;
	mov.b32 	%r6406, 48;
	st.u32 	[%rd4381+8], %r6406;
	mov.b32 	%r6407, -1;
	st.u32 	[%rd4381+16], %r6407;
	ld.shared.u64 	%rd4382, [m_Local_$_0];
	add.s64 	%rd4383, %rd4382, %rd4380;
	mov.b32 	%r6408, 0;
	st.u32 	[%rd4383+32], %r6408;
	ld.shared.u64 	%rd4384, [m_Local_$_0];
	add.s64 	%rd4385, %rd4384, %rd4380;
	st.u32 	[%rd4385+36], %r6408;
	ld.shared.u64 	%rd4386, [m_Local_$_0];
	add.s64 	%rd4387, %rd4386, %rd4380;
	st.u32 	[%rd4387+40], %r6408;
	ld.u32 	%r6409, [%rd1685];
	setp.eq.s32 	%p6358, %r6409, 0;
	bra.uni 	$L__BB9_1590;
$L__BB9_1589:
	mov.b32 	%r6411, 21106;
	st.u32 	[%rd1685], %r6411;
	mov.b32 	%r13305, -1;
	mov.pred 	%p6358, 0;
$L__BB9_1590:
	mov.b32 	%r13306, 0;
	not.pred 	%p2262, %p6358;
	@%p2262 bra 	$L__BB9_1595;
	setp.eq.s32 	%p2263, %r13305, -1;
	@%p2263 bra 	$L__BB9_6389;
	ld.shared.u64 	%rd4388, [m_Local_$_0];
	mul.wide.s32 	%rd425, %r13305, 16;
	add.s64 	%rd4389, %rd4388, %rd425;
	st.u32 	[%rd4389+40], %r1025;
	ld.u32 	%r6414, [%rd1685];
	setp.eq.s32 	%p2264, %r6414, 0;
	@%p2264 bra 	$L__BB9_1593;
	bra.uni 	$L__BB9_1595;
$L__BB9_1593:
	ld.shared.u64 	%rd4390, [m_Local_$_0];
	add.s64 	%rd4391, %rd4390, %rd425;
	st.u32 	[%rd4391+36], %r1024;
	ld.u32 	%r6416, [%rd1685];
	setp.ne.s32 	%p2265, %r6416, 0;
	@%p2265 bra 	$L__BB9_1595;
	ld.shared.u64 	%rd4392, [m_Local_$_0];
	add.s64 	%rd4393, %rd4392, %rd425;
	st.u32 	[%rd4393+32], %r1004;
	ld.u32 	%r6417, [%rd1685];
	setp.eq.s32 	%p2266, %r6417, 0;
	selp.b32 	%r13306, %r13305, 0, %p2266;
$L__BB9_1595:
	st.u32 	[%rd1685], %r13306;
	bra.uni 	$L__BB9_1597;
$L__BB9_1596:
	shl.b32 	%r6420, %r1024, 2;
	cvt.u64.u32 	%rd4394, %r6420;
	add.s64 	%rd4395, %rd423, %rd4394;
	mov.b32 	%r6421, 0;
	st.u32 	[%rd4395+32], %r6421;
	mov.b16 	%rs564, 0;
	st.u8 	[%rd4395+32], %rs564;
$L__BB9_1597:
	setp.lt.s32 	%p2267, %r1000, 1;
	@%p2267 bra 	$L__BB9_1628;
	mul.wide.s32 	%rd426, %r1004, 16;
	neg.s32 	%r13308, %r1000;
	mov.b32 	%r13307, 0;
	mov.u32 	%r13309, %r13307;
$L__BB9_1599:
	setp.ne.s32 	%p2268, %r934, -1;
	@%p2268 bra 	$L__BB9_1601;
	mov.b32 	%r6439, 21352;
	st.u32 	[%rd1685], %r6439;
	mov.b16 	%rs1567, 0;
	bra.uni 	$L__BB9_1613;
$L__BB9_1601:
	ld.shared.u64 	%rd4396, [m_Local_$_0];
	add.s64 	%rd427, %rd4396, %rd414;
	ld.u32 	%r1034, [%rd427+12];
	setp.lt.s32 	%p2269, %r13309, %r1034;
	@%p2269 bra 	$L__BB9_1612;
	ld.shared.u64 	%rd4397, [m_Local_$_1];
	atom.add.u64 	%rd4398, [%rd1], 48;
	add.s64 	%rd4399, %rd4398, 56;
	setp.lt.u64 	%p2270, %rd4399, %rd4397;
	shr.u64 	%rd428, %rd4398, 4;
	cvt.u32.u64 	%r13310, %rd428;
	setp.ne.s32 	%p2271, %r13310, -1;
	and.pred  	%p2272, %p2270, %p2271;
	@%p2272 bra 	$L__BB9_1604;
	mov.b32 	%r6430, 21106;
	st.u32 	[%rd1685], %r6430;
	mov.b32 	%r13310, -1;
	mov.pred 	%p6359, 0;
	bra.uni 	$L__BB9_1605;
$L__BB9_1604:
	ld.shared.u64 	%rd4400, [m_Local_$_0];
	shl.b64 	%rd4401, %rd428, 32;
	shr.s64 	%rd4402, %rd4401, 28;
	add.s64 	%rd4403, %rd4400, %rd4402;
	mov.b16 	%rs565, 0;
	st.u8 	[%rd4403], %rs565;
	st.u8 	[%rd4403+1], %rs565;
	mov.b32 	%r6424, 3608;
	st.u32 	[%rd4403+4], %r6424;
	mov.b16 	%rs566, 1;
	st.u8 	[%rd4403+3], %rs566;
	mov.b32 	%r6425, 48;
	st.u32 	[%rd4403+8], %r6425;
	mov.b32 	%r6426, -1;
	st.u32 	[%rd4403+16], %r6426;
	ld.shared.u64 	%rd4404, [m_Local_$_0];
	add.s64 	%rd4405, %rd4404, %rd4402;
	mov.b32 	%r6427, 0;
	st.u32 	[%rd4405+32], %r6427;
	ld.shared.u64 	%rd4406, [m_Local_$_0];
	add.s64 	%rd4407, %rd4406, %rd4402;
	st.u32 	[%rd4407+36], %r6427;
	ld.shared.u64 	%rd4408, [m_Local_$_0];
	add.s64 	%rd4409, %rd4408, %rd4402;
	st.u32 	[%rd4409+40], %r6427;
	ld.u32 	%r6428, [%rd1685];
	setp.eq.s32 	%p6359, %r6428, 0;
$L__BB9_1605:
	mov.b32 	%r13311, 0;
	not.pred 	%p2274, %p6359;
	@%p2274 bra 	$L__BB9_1611;
	setp.ne.s32 	%p2275, %r13310, -1;
	@%p2275 bra 	$L__BB9_1608;
	mov.b32 	%r6438, 21352;
	st.u32 	[%rd1685], %r6438;
	bra.uni 	$L__BB9_1611;
$L__BB9_1608:
	ld.shared.u64 	%rd4410, [m_Local_$_0];
	mul.wide.s32 	%rd429, %r13310, 16;
	add.s64 	%rd4411, %rd4410, %rd429;
	st.u32 	[%rd4411+40], %r1034;
	ld.u32 	%r6433, [%rd1685];
	setp.ne.s32 	%p2276, %r6433, 0;
	@%p2276 bra 	$L__BB9_1611;
	ld.shared.u64 	%rd4412, [m_Local_$_0];
	add.s64 	%rd4413, %rd4412, %rd429;
	st.u32 	[%rd4413+36], %r13309;
	ld.u32 	%r6435, [%rd1685];
	setp.ne.s32 	%p2277, %r6435, 0;
	@%p2277 bra 	$L__BB9_1611;
	ld.shared.u64 	%rd4414, [m_Local_$_0];
	add.s64 	%rd4415, %rd4414, %rd429;
	st.u32 	[%rd4415+32], %r934;
	ld.u32 	%r6436, [%rd1685];
	setp.eq.s32 	%p2278, %r6436, 0;
	selp.b32 	%r13311, %r13310, 0, %p2278;
$L__BB9_1611:
	st.u32 	[%rd1685], %r13311;
	mov.b16 	%rs1567, 0;
	bra.uni 	$L__BB9_1613;
$L__BB9_1612:
	cvt.u64.u32 	%rd4416, %r13307;
	add.s64 	%rd4417, %rd427, %rd4416;
	ld.u8 	%rs1567, [%rd4417+32];
$L__BB9_1613:
	setp.ne.s32 	%p2279, %r1004, -1;
	@%p2279 bra 	$L__BB9_1615;
	mov.b32 	%r6456, 21352;
	st.u32 	[%rd1685], %r6456;
	bra.uni 	$L__BB9_1627;
$L__BB9_1615:
	ld.shared.u64 	%rd4418, [m_Local_$_0];
	add.s64 	%rd430, %rd4418, %rd426;
	ld.u32 	%r1039, [%rd430+12];
	setp.lt.s32 	%p2280, %r13309, %r1039;
	@%p2280 bra 	$L__BB9_1626;
	ld.shared.u64 	%rd4419, [m_Local_$_1];
	atom.add.u64 	%rd4420, [%rd1], 48;
	add.s64 	%rd4421, %rd4420, 56;
	setp.lt.u64 	%p2281, %rd4421, %rd4419;
	shr.u64 	%rd431, %rd4420, 4;
	cvt.u32.u64 	%r13312, %rd431;
	setp.ne.s32 	%p2282, %r13312, -1;
	and.pred  	%p2283, %p2281, %p2282;
	@%p2283 bra 	$L__BB9_1618;
	mov.b32 	%r6446, 21106;
	st.u32 	[%rd1685], %r6446;
	mov.b32 	%r13312, -1;
	mov.pred 	%p6360, 0;
	bra.uni 	$L__BB9_1619;
$L__BB9_1618:
	ld.shared.u64 	%rd4422, [m_Local_$_0];
	shl.b64 	%rd4423, %rd431, 32;
	shr.s64 	%rd4424, %rd4423, 28;
	add.s64 	%rd4425, %rd4422, %rd4424;
	mov.b16 	%rs569, 0;
	st.u8 	[%rd4425], %rs569;
	st.u8 	[%rd4425+1], %rs569;
	mov.b32 	%r6440, 3608;
	st.u32 	[%rd4425+4], %r6440;
	mov.b16 	%rs570, 1;
	st.u8 	[%rd4425+3], %rs570;
	mov.b32 	%r6441, 48;
	st.u32 	[%rd4425+8], %r6441;
	mov.b32 	%r6442, -1;
	st.u32 	[%rd4425+16], %r6442;
	ld.shared.u64 	%rd4426, [m_Local_$_0];
	add.s64 	%rd4427, %rd4426, %rd4424;
	mov.b32 	%r6443, 0;
	st.u32 	[%rd4427+32], %r6443;
	ld.shared.u64 	%rd4428, [m_Local_$_0];
	add.s64 	%rd4429, %rd4428, %rd4424;
	st.u32 	[%rd4429+36], %r6443;
	ld.shared.u64 	%rd4430, [m_Local_$_0];
	add.s64 	%rd4431, %rd4430, %rd4424;
	st.u32 	[%rd4431+40], %r6443;
	ld.u32 	%r6444, [%rd1685];
	setp.eq.s32 	%p6360, %r6444, 0;
$L__BB9_1619:
	mov.b32 	%r13313, 0;
	not.pred 	%p2285, %p6360;
	@%p2285 bra 	$L__BB9_1625;
	setp.ne.s32 	%p2286, %r13312, -1;
	@%p2286 bra 	$L__BB9_1622;
	mov.b32 	%r6454, 21352;
	st.u32 	[%rd1685], %r6454;
	bra.uni 	$L__BB9_1625;
$L__BB9_1622:
	ld.shared.u64 	%rd4432, [m_Local_$_0];
	mul.wide.s32 	%rd432, %r13312, 16;
	add.s64 	%rd4433, %rd4432, %rd432;
	st.u32 	[%rd4433+40], %r1039;
	ld.u32 	%r6449, [%rd1685];
	setp.ne.s32 	%p2287, %r6449, 0;
	@%p2287 bra 	$L__BB9_1625;
	ld.shared.u64 	%rd4434, [m_Local_$_0];
	add.s64 	%rd4435, %rd4434, %rd432;
	st.u32 	[%rd4435+36], %r13309;
	ld.u32 	%r6451, [%rd1685];
	setp.ne.s32 	%p2288, %r6451, 0;
	@%p2288 bra 	$L__BB9_1625;
	ld.shared.u64 	%rd4436, [m_Local_$_0];
	add.s64 	%rd4437, %rd4436, %rd432;
	st.u32 	[%rd4437+32], %r1004;
	ld.u32 	%r6452, [%rd1685];
	setp.eq.s32 	%p2289, %r6452, 0;
	selp.b32 	%r13313, %r13312, 0, %p2289;
$L__BB9_1625:
	st.u32 	[%rd1685], %r13313;
	bra.uni 	$L__BB9_1627;
$L__BB9_1626:
	cvt.u64.u32 	%rd4438, %r13307;
	add.s64 	%rd4439, %rd430, %rd4438;
	mov.b32 	%r6455, 0;
	st.u32 	[%rd4439+32], %r6455;
	st.u8 	[%rd4439+32], %rs1567;
$L__BB9_1627:
	add.s32 	%r13309, %r13309, 1;
	add.s32 	%r13308, %r13308, 1;
	setp.ne.s32 	%p2290, %r13308, 0;
	add.s32 	%r13307, %r13307, 4;
	@%p2290 bra 	$L__BB9_1599;
$L__BB9_1628:
	ld.shared.u64 	%rd4440, [m_Local_$_0];
	add.s64 	%rd4441, %rd4440, %rd413;
	st.u32 	[%rd4441+32], %r1004;
	ld.shared.u64 	%rd4442, [m_Local_$_0];
	add.s64 	%rd4443, %rd4442, %rd413;
	st.u32 	[%rd4443+40], %r1000;
	ld.shared.u64 	%rd4444, [m_Local_$_0];
	add.s64 	%rd4445, %rd4444, %rd413;
	mov.b32 	%r6457, 0;
	st.u32 	[%rd4445+48], %r6457;
$L__BB9_1629:
	ld.shared.u64 	%rd4446, [m_Local_$_1];
	atom.add.u64 	%rd4447, [%rd1], 48;
	add.s64 	%rd4448, %rd4447, 56;
	setp.lt.u64 	%p2291, %rd4448, %rd4446;
	shr.u64 	%rd433, %rd4447, 4;
	cvt.u32.u64 	%r13317, %rd433;
	setp.ne.s32 	%p2292, %r13317, -1;
	and.pred  	%p2293, %p2291, %p2292;
	@%p2293 bra 	$L__BB9_1631;
	mov.b32 	%r13245, 21352;
	st.u32 	[%rd1685], %r13245;
	mov.b32 	%r13317, -1;
	bra.uni 	$L__BB9_1635;
$L__BB9_1631:
	setp.ne.s32 	%p2294, %r999, -1;
	ld.shared.u64 	%rd4449, [m_Local_$_0];
	shl.b64 	%rd4450, %rd433, 32;
	shr.s64 	%rd434, %rd4450, 28;
	add.s64 	%rd4451, %rd4449, %rd434;
	mov.b16 	%rs571, 0;
	st.u8 	[%rd4451], %rs571;
	st.u8 	[%rd4451+1], %rs571;
	mov.b32 	%r6459, 16901;
	st.u32 	[%rd4451+4], %r6459;
	mov.b16 	%rs572, 1;
	st.u8 	[%rd4451+3], %rs572;
	mov.b32 	%r6460, 44;
	st.u32 	[%rd4451+8], %r6460;
	mov.b32 	%r6461, -1;
	st.u32 	[%rd4451+16], %r6461;
	@%p2294 bra 	$L__BB9_1633;
	mov.b32 	%r6463, 21352;
	st.u32 	[%rd1685], %r6463;
	mov.b32 	%r13314, 0;
	ld.shared.u64 	%rd12016, [m_Local_$_0];
	mov.u32 	%r13315, %r13314;
	bra.uni 	$L__BB9_1634;
$L__BB9_1633:
	ld.shared.u64 	%rd12016, [m_Local_$_0];
	mul.wide.s32 	%rd4452, %r999, 16;
	add.s64 	%rd4453, %rd12016, %rd4452;
	ld.u32 	%r13314, [%rd4453+32];
	ld.u32 	%r13315, [%rd4453+40];
$L__BB9_1634:
	add.s64 	%rd4454, %rd12016, %rd434;
	st.u32 	[%rd4454+32], %r13314;
	ld.shared.u64 	%rd4455, [m_Local_$_0];
	add.s64 	%rd4456, %rd4455, %rd434;
	st.u32 	[%rd4456+40], %r13315;
	ld.u32 	%r13245, [%rd1685];
$L__BB9_1635:
	setp.ne.s32 	%p2295, %r13245, 0;
	@%p2295 bra 	$L__BB9_4861;
	setp.ne.s32 	%p2296, %r13317, -1;
	@%p2296 bra 	$L__BB9_1638;
	mov.b32 	%r10838, -2;
	st.u32 	[%rd1685], %r10838;
	mov.b32 	%r14121, -1;
	bra.uni 	$L__BB9_4783;
$L__BB9_1638:
	ld.shared.u64 	%rd4457, [m_Local_$_0];
	mul.wide.s32 	%rd438, %r13317, 16;
	add.s64 	%rd439, %rd4457, %rd438;
	ld.u32 	%r6468, [%rd439+4];
	mov.b32 	%r14121, -1;
	setp.eq.s32 	%p2297, %r6468, 16901;
	@%p2297 bra 	$L__BB9_4706;
	setp.ne.s32 	%p2298, %r6468, 1;
	@%p2298 bra 	$L__BB9_4783;
	ld.shared.u64 	%rd4590, [m_Local_$_1];
	atom.add.u64 	%rd4591, [%rd1], 48;
	add.s64 	%rd4592, %rd4591, 56;
	setp.lt.u64 	%p2364, %rd4592, %rd4590;
	shr.u64 	%rd440, %rd4591, 4;
	cvt.u32.u64 	%r13319, %rd440;
	setp.ne.s32 	%p2365, %r13319, -1;
	and.pred  	%p2366, %p2364, %p2365;
	@%p2366 bra 	$L__BB9_1642;
	mov.b32 	%r6591, 21352;
	st.u32 	[%rd1685], %r6591;
	mov.b32 	%r13319, -1;
	mov.pred 	%p6361, 0;
	bra.uni 	$L__BB9_1646;
$L__BB9_1642:
	ld.shared.u64 	%rd4593, [m_Local_$_0];
	shl.b64 	%rd4594, %rd440, 32;
	shr.s64 	%rd441, %rd4594, 28;
	add.s64 	%rd4595, %rd4593, %rd441;
	mov.b16 	%rs592, 1;
	st.u8 	[%rd4595], %rs592;
	mov.b16 	%rs593, 0;
	st.u8 	[%rd4595+1], %rs593;
	mov.b32 	%r6580, 2906;
	st.u32 	[%rd4595+4], %r6580;
	st.u8 	[%rd4595+3], %rs592;
	mov.b32 	%r6581, 48;
	st.u32 	[%rd4595+8], %r6581;
	mov.b32 	%r6582, -1;
	st.u32 	[%rd4595+16], %r6582;
	ld.shared.u64 	%rd4596, [m_Local_$_1];
	atom.add.u64 	%rd4597, [%rd1], 32;
	add.s64 	%rd4598, %rd4597, 40;
	setp.lt.u64 	%p2367, %rd4598, %rd4596;
	shr.u64 	%rd442, %rd4597, 4;
	cvt.u32.u64 	%r13318, %rd442;
	setp.ne.s32 	%p2368, %r13318, -1;
	and.pred  	%p2369, %p2367, %p2368;
	@%p2369 bra 	$L__BB9_1644;
	mov.b32 	%r6587, 21352;
	st.u32 	[%rd1685], %r6587;
	mov.b32 	%r13318, -1;
	bra.uni 	$L__BB9_1645;
$L__BB9_1644:
	ld.shared.u64 	%rd4599, [m_Local_$_0];
	shl.b64 	%rd4600, %rd442, 32;
	shr.s64 	%rd4601, %rd4600, 28;
	add.s64 	%rd4602, %rd4599, %rd4601;
	mov.b16 	%rs594, 0;
	st.u8 	[%rd4602], %rs594;
	st.u8 	[%rd4602+1], %rs594;
	mov.b32 	%r6583, 4335;
	st.u32 	[%rd4602+4], %r6583;
	mov.b16 	%rs595, 1;
	st.u8 	[%rd4602+3], %rs595;
	mov.b32 	%r6584, 32;
	st.u32 	[%rd4602+8], %r6584;
	mov.b32 	%r6585, 0;
	st.u32 	[%rd4602+12], %r6585;
$L__BB9_1645:
	ld.shared.u64 	%rd4603, [m_Local_$_0];
	add.s64 	%rd4604, %rd4603, %rd441;
	st.u32 	[%rd4604+32], %r13318;
	ld.shared.u64 	%rd4605, [m_Local_$_0];
	add.s64 	%rd4606, %rd4605, %rd441;
	mov.b32 	%r6588, 0;
	st.u32 	[%rd4606+40], %r6588;
	ld.u32 	%r6589, [%rd1685];
	setp.eq.s32 	%p6361, %r6589, 0;
$L__BB9_1646:
	mov.b32 	%r14121, 0;
	not.pred 	%p2371, %p6361;
	@%p2371 bra 	$L__BB9_4783;
	ld.shared.u64 	%rd443, [m_Local_$_0];
	add.s64 	%rd4607, %rd443, %rd438;
	ld.u32 	%r6593, [%rd4607+4];
	ld.shared.u64 	%rd4608, [m_Local_$_2];
	mul.wide.s32 	%rd4609, %r6593, 4;
	add.s64 	%rd4610, %rd4608, %rd4609;
	ld.u32 	%r1059, [%rd4610];
	setp.ne.s32 	%p2372, %r1059, -1;
	@%p2372 bra 	$L__BB9_1649;
	mov.b32 	%r6595, 21352;
	st.u32 	[%rd1685], %r6595;
	mov.b32 	%r13320, 0;
	bra.uni 	$L__BB9_1650;
$L__BB9_1649:
	mul.wide.s32 	%rd4611, %r1059, 16;
	add.s64 	%rd4612, %rd443, %rd4611;
	ld.u32 	%r13320, [%rd4612+32];
$L__BB9_1650:
	setp.eq.s32 	%p2373, %r1059, -1;
	@%p2373 bra 	$L__BB9_4783;
	setp.ne.s32 	%p2374, %r13319, -1;
	@%p2374 bra 	$L__BB9_1653;
	mov.b32 	%r6598, 21352;
	st.u32 	[%rd1685], %r6598;
	mov.b32 	%r13321, 0;
	mov.u32 	%r13322, %r13321;
	bra.uni 	$L__BB9_1654;
$L__BB9_1653:
	ld.shared.u64 	%rd4613, [m_Local_$_0];
	mul.wide.s32 	%rd4614, %r13319, 16;
	add.s64 	%rd4615, %rd4613, %rd4614;
	ld.u32 	%r13321, [%rd4615+32];
	ld.u32 	%r13322, [%rd4615+40];
$L__BB9_1654:
	setp.ne.s32 	%p2375, %r13320, -1;
	@%p2375 bra 	$L__BB9_1656;
	mov.b32 	%r6600, 21352;
	st.u32 	[%rd1685], %r6600;
	mov.b32 	%r13323, 0;
	mov.u32 	%r13324, %r13323;
	bra.uni 	$L__BB9_1657;
$L__BB9_1656:
	ld.shared.u64 	%rd4616, [m_Local_$_0];
	mul.wide.s32 	%rd4617, %r13320, 16;
	add.s64 	%rd4618, %rd4616, %rd4617;
	ld.u32 	%r13323, [%rd4618+32];
	ld.u32 	%r13324, [%rd4618+40];
$L__BB9_1657:
	add.s32 	%r1070, %r13324, %r13322;
	shl.b32 	%r6601, %r1070, 2;
	add.s32 	%r6602, %r6601, 32;
	shr.s32 	%r6603, %r6602, 31;
	shr.u32 	%r6604, %r6603, 29;
	add.s32 	%r6605, %r6602, %r6604;
	and.b32  	%r6606, %r6605, -8;
	sub.s32 	%r6607, %r6602, %r6606;
	setp.eq.s32 	%p2376, %r6607, 0;
	sub.s32 	%r6608, %r6601, %r6607;
	add.s32 	%r6609, %r6608, 40;
	selp.b32 	%r1071, %r6602, %r6609, %p2376;
	ld.shared.u64 	%rd444, [m_Local_$_1];
	and.b32  	%r6610, %r1071, 12;
	setp.eq.s32 	%p2377, %r6610, 0;
	mov.u32 	%r13325, %r1071;
	@%p2377 bra 	$L__BB9_1659;
	shr.s32 	%r6611, %r1071, 31;
	shr.u32 	%r6612, %r6611, 28;
	add.s32 	%r6613, %r1071, %r6612;
	and.b32  	%r6614, %r6613, -16;
	add.s32 	%r13325, %r6614, 16;
$L__BB9_1659:
	cvt.s64.s32 	%rd4619, %r13325;
	atom.add.u64 	%rd4620, [%rd1], %rd4619;
	cvt.s64.s32 	%rd4621, %r1071;
	add.s64 	%rd4622, %rd4621, %rd4620;
	add.s64 	%rd4623, %rd4622, 8;
	setp.lt.u64 	%p2378, %rd4623, %rd444;
	shr.u64 	%rd4624, %rd4620, 4;
	cvt.u32.u64 	%r6615, %rd4624;
	selp.b32 	%r1074, %r6615, -1, %p2378;
	setp.ne.s32 	%p2379, %r1074, -1;
	@%p2379 bra 	$L__BB9_1661;
	mov.b32 	%r6673, 21352;
	st.u32 	[%rd1685], %r6673;
	bra.uni 	$L__BB9_1700;
$L__BB9_1661:
	ld.shared.u64 	%rd4625, [m_Local_$_0];
	mul.wide.s32 	%rd445, %r1074, 16;
	add.s64 	%rd4626, %rd4625, %rd445;
	mov.b16 	%rs596, 0;
	st.u8 	[%rd4626], %rs596;
	st.u8 	[%rd4626+1], %rs596;
	mov.b32 	%r6616, 4335;
	st.u32 	[%rd4626+4], %r6616;
	mov.b16 	%rs597, 1;
	st.u8 	[%rd4626+3], %rs597;
	st.u32 	[%rd4626+8], %r1071;
	st.u32 	[%rd4626+12], %r1070;
	setp.lt.s32 	%p2380, %r1070, 1;
	@%p2380 bra 	$L__BB9_1700;
	setp.eq.s32 	%p2381, %r1070, 1;
	mov.b32 	%r1093, 0;
	@%p2381 bra 	$L__BB9_1688;
	and.b32  	%r1093, %r1070, 2147483646;
	neg.s32 	%r13327, %r1093;
	mov.b32 	%r13326, 0;
	mov.u32 	%r13328, %r13326;
$L__BB9_1664:
	ld.shared.u64 	%rd4627, [m_Local_$_0];
	add.s64 	%rd446, %rd4627, %rd445;
	ld.u32 	%r1079, [%rd446+12];
	setp.lt.s32 	%p2382, %r13328, %r1079;
	@%p2382 bra 	$L__BB9_1675;
	ld.shared.u64 	%rd4628, [m_Local_$_1];
	atom.add.u64 	%rd4629, [%rd1], 48;
	add.s64 	%rd4630, %rd4629, 56;
	setp.lt.u64 	%p2383, %rd4630, %rd4628;
	shr.u64 	%rd447, %rd4629, 4;
	cvt.u32.u64 	%r13329, %rd447;
	setp.ne.s32 	%p2384, %r13329, -1;
	and.pred  	%p2385, %p2383, %p2384;
	@%p2385 bra 	$L__BB9_1667;
	mov.b32 	%r6626, 21106;
	st.u32 	[%rd1685], %r6626;
	mov.b32 	%r13329, -1;
	mov.pred 	%p6362, 0;
	bra.uni 	$L__BB9_1668;
$L__BB9_1667:
	ld.shared.u64 	%rd4631, [m_Local_$_0];
	shl.b64 	%rd4632, %rd447, 32;
	shr.s64 	%rd4633, %rd4632, 28;
	add.s64 	%rd4634, %rd4631, %rd4633;
	mov.b16 	%rs598, 0;
	st.u8 	[%rd4634], %rs598;
	st.u8 	[%rd4634+1], %rs598;
	mov.b32 	%r6620, 3608;
	st.u32 	[%rd4634+4], %r6620;
	mov.b16 	%rs599, 1;
	st.u8 	[%rd4634+3], %rs599;
	mov.b32 	%r6621, 48;
	st.u32 	[%rd4634+8], %r6621;
	mov.b32 	%r6622, -1;
	st.u32 	[%rd4634+16], %r6622;
	ld.shared.u64 	%rd4635, [m_Local_$_0];
	add.s64 	%rd4636, %rd4635, %rd4633;
	mov.b32 	%r6623, 0;
	st.u32 	[%rd4636+32], %r6623;
	ld.shared.u64 	%rd4637, [m_Local_$_0];
	add.s64 	%rd4638, %rd4637, %rd4633;
	st.u32 	[%rd4638+36], %r6623;
	ld.shared.u64 	%rd4639, [m_Local_$_0];
	add.s64 	%rd4640, %rd4639, %rd4633;
	st.u32 	[%rd4640+40], %r6623;
	ld.u32 	%r6624, [%rd1685];
	setp.eq.s32 	%p6362, %r6624, 0;
$L__BB9_1668:
	mov.b32 	%r13330, 0;
	not.pred 	%p2387, %p6362;
	@%p2387 bra 	$L__BB9_1674;
	setp.ne.s32 	%p2388, %r13329, -1;
	@%p2388 bra 	$L__BB9_1671;
	mov.b32 	%r6634, 21352;
	st.u32 	[%rd1685], %r6634;
	bra.uni 	$L__BB9_1674;
$L__BB9_1671:
	ld.shared.u64 	%rd4641, [m_Local_$_0];
	mul.wide.s32 	%rd448, %r13329, 16;
	add.s64 	%rd4642, %rd4641, %rd448;
	st.u32 	[%rd4642+40], %r1079;
	ld.u32 	%r6629, [%rd1685];
	setp.ne.s32 	%p2389, %r6629, 0;
	@%p2389 bra 	$L__BB9_1674;
	ld.shared.u64 	%rd4643, [m_Local_$_0];
	add.s64 	%rd4644, %rd4643, %rd448;
	st.u32 	[%rd4644+36], %r13328;
	ld.u32 	%r6631, [%rd1685];
	setp.ne.s32 	%p2390, %r6631, 0;
	@%p2390 bra 	$L__BB9_1674;
	ld.shared.u64 	%rd4645, [m_Local_$_0];
	add.s64 	%rd4646, %rd4645, %rd448;
	st.u32 	[%rd4646+32], %r1074;
	ld.u32 	%r6632, [%rd1685];
	setp.eq.s32 	%p2391, %r6632, 0;
	selp.b32 	%r13330, %r13329, 0, %p2391;
$L__BB9_1674:
	st.u32 	[%rd1685], %r13330;
	bra.uni 	$L__BB9_1676;
$L__BB9_1675:
	cvt.u64.u32 	%rd4647, %r13326;
	add.s64 	%rd4648, %rd446, %rd4647;
	mov.b32 	%r6635, 0;
	st.u32 	[%rd4648+32], %r6635;
	mov.b16 	%rs600, 0;
	st.u8 	[%rd4648+32], %rs600;
$L__BB9_1676:
	ld.shared.u64 	%rd4649, [m_Local_$_0];
	add.s64 	%rd449, %rd4649, %rd445;
	ld.u32 	%r1084, [%rd449+12];
	add.s32 	%r6636, %r13328, 1;
	setp.lt.s32 	%p2392, %r6636, %r1084;
	@%p2392 bra 	$L__BB9_1686;
	ld.shared.u64 	%rd4650, [m_Local_$_1];
	atom.add.u64 	%rd4651, [%rd1], 48;
	add.s64 	%rd4652, %rd4651, 56;
	setp.ge.u64 	%p2393, %rd4652, %rd4650;
	shr.u64 	%rd450, %rd4651, 4;
	cvt.u32.u64 	%r13331, %rd450;
	setp.eq.s32 	%p2394, %r13331, -1;
	or.pred  	%p2395, %p2393, %p2394;
	@%p2395 bra 	$L__BB9_1679;
	ld.shared.u64 	%rd4653, [m_Local_$_0];
	shl.b64 	%rd4654, %rd450, 32;
	shr.s64 	%rd4655, %rd4654, 28;
	add.s64 	%rd4656, %rd4653, %rd4655;
	mov.b16 	%rs601, 0;
	st.u8 	[%rd4656], %rs601;
	st.u8 	[%rd4656+1], %rs601;
	mov.b32 	%r6637, 3608;
	st.u32 	[%rd4656+4], %r6637;
	mov.b16 	%rs602, 1;
	st.u8 	[%rd4656+3], %rs602;
	mov.b32 	%r6638, 48;
	st.u32 	[%rd4656+8], %r6638;
	mov.b32 	%r6639, -1;
	st.u32 	[%rd4656+16], %r6639;
	ld.shared.u64 	%rd4657, [m_Local_$_0];
	add.s64 	%rd4658, %rd4657, %rd4655;
	mov.b32 	%r6640, 0;
	st.u32 	[%rd4658+32], %r6640;
	ld.shared.u64 	%rd4659, [m_Local_$_0];
	add.s64 	%rd4660, %rd4659, %rd4655;
	st.u32 	[%rd4660+36], %r6640;
	ld.shared.u64 	%rd4661, [m_Local_$_0];
	add.s64 	%rd4662, %rd4661, %rd4655;
	st.u32 	[%rd4662+40], %r6640;
	ld.u32 	%r6641, [%rd1685];
	setp.eq.s32 	%p6363, %r6641, 0;
	bra.uni 	$L__BB9_1680;
$L__BB9_1679:
	mov.b32 	%r6643, 21106;
	st.u32 	[%rd1685], %r6643;
	mov.b32 	%r13331, -1;
	mov.pred 	%p6363, 0;
$L__BB9_1680:
	mov.b32 	%r13332, 0;
	not.pred 	%p2397, %p6363;
	@%p2397 bra 	$L__BB9_1685;
	setp.eq.s32 	%p2398, %r13331, -1;
	@%p2398 bra 	$L__BB9_6390;
	ld.shared.u64 	%rd4663, [m_Local_$_0];
	mul.wide.s32 	%rd451, %r13331, 16;
	add.s64 	%rd4664, %rd4663, %rd451;
	st.u32 	[%rd4664+40], %r1084;
	ld.u32 	%r6646, [%rd1685];
	setp.eq.s32 	%p2399, %r6646, 0;
	@%p2399 bra 	$L__BB9_1683;
	bra.uni 	$L__BB9_1685;
$L__BB9_1683:
	ld.shared.u64 	%rd4665, [m_Local_$_0];
	add.s64 	%rd4666, %rd4665, %rd451;
	st.u32 	[%rd4666+36], %r6636;
	ld.u32 	%r6649, [%rd1685];
	setp.ne.s32 	%p2400, %r6649, 0;
	@%p2400 bra 	$L__BB9_1685;
	ld.shared.u64 	%rd4667, [m_Local_$_0];
	add.s64 	%rd4668, %rd4667, %rd451;
	st.u32 	[%rd4668+32], %r1074;
	ld.u32 	%r6650, [%rd1685];
	setp.eq.s32 	%p2401, %r6650, 0;
	selp.b32 	%r13332, %r13331, 0, %p2401;
$L__BB9_1685:
	st.u32 	[%rd1685], %r13332;
	bra.uni 	$L__BB9_1687;
$L__BB9_1686:
	add.s32 	%r6653, %r13326, 4;
	cvt.u64.u32 	%rd4669, %r6653;
	add.s64 	%rd4670, %rd449, %rd4669;
	mov.b32 	%r6654, 0;
	st.u32 	[%rd4670+32], %r6654;
	mov.b16 	%rs603, 0;
	st.u8 	[%rd4670+32], %rs603;
$L__BB9_1687:
	add.s32 	%r13328, %r13328, 2;
	add.s32 	%r13327, %r13327, 2;
	add.s32 	%r13326, %r13326, 8;
	setp.ne.s32 	%p2402, %r13327, 0;
	@%p2402 bra 	$L__BB9_1664;
$L__BB9_1688:
	and.b32  	%r6655, %r1070, 1;
	setp.eq.b32 	%p2403, %r6655, 1;
	not.pred 	%p2404, %p2403;
	@%p2404 bra 	$L__BB9_1700;
	ld.shared.u64 	%rd4671, [m_Local_$_0];
	add.s64 	%rd452, %rd4671, %rd445;
	ld.u32 	%r1094, [%rd452+12];
	setp.lt.s32 	%p2405, %r1093, %r1094;
	@%p2405 bra 	$L__BB9_1699;
	ld.shared.u64 	%rd4672, [m_Local_$_1];
	atom.add.u64 	%rd4673, [%rd1], 48;
	add.s64 	%rd4674, %rd4673, 56;
	setp.ge.u64 	%p2406, %rd4674, %rd4672;
	shr.u64 	%rd453, %rd4673, 4;
	cvt.u32.u64 	%r13334, %rd453;
	setp.eq.s32 	%p2407, %r13334, -1;
	or.pred  	%p2408, %p2406, %p2407;
	@%p2408 bra 	$L__BB9_1692;
	ld.shared.u64 	%rd4675, [m_Local_$_0];
	shl.b64 	%rd4676, %rd453, 32;
	shr.s64 	%rd4677, %rd4676, 28;
	add.s64 	%rd4678, %rd4675, %rd4677;
	mov.b16 	%rs604, 0;
	st.u8 	[%rd4678], %rs604;
	st.u8 	[%rd4678+1], %rs604;
	mov.b32 	%r6656, 3608;
	st.u32 	[%rd4678+4], %r6656;
	mov.b16 	%rs605, 1;
	st.u8 	[%rd4678+3], %rs605;
	mov.b32 	%r6657, 48;
	st.u32 	[%rd4678+8], %r6657;
	mov.b32 	%r6658, -1;
	st.u32 	[%rd4678+16], %r6658;
	ld.shared.u64 	%rd4679, [m_Local_$_0];
	add.s64 	%rd4680, %rd4679, %rd4677;
	mov.b32 	%r6659, 0;
	st.u32 	[%rd4680+32], %r6659;
	ld.shared.u64 	%rd4681, [m_Local_$_0];
	add.s64 	%rd4682, %rd4681, %rd4677;
	st.u32 	[%rd4682+36], %r6659;
	ld.shared.u64 	%rd4683, [m_Local_$_0];
	add.s64 	%rd4684, %rd4683, %rd4677;
	st.u32 	[%rd4684+40], %r6659;
	ld.u32 	%r6660, [%rd1685];
	setp.eq.s32 	%p6364, %r6660, 0;
	bra.uni 	$L__BB9_1693;
$L__BB9_1692:
	mov.b32 	%r6662, 21106;
	st.u32 	[%rd1685], %r6662;
	mov.b32 	%r13334, -1;
	mov.pred 	%p6364, 0;
$L__BB9_1693:
	mov.b32 	%r13335, 0;
	not.pred 	%p2410, %p6364;
	@%p2410 bra 	$L__BB9_1698;
	setp.eq.s32 	%p2411, %r13334, -1;
	@%p2411 bra 	$L__BB9_6391;
	ld.shared.u64 	%rd4685, [m_Local_$_0];
	mul.wide.s32 	%rd454, %r13334, 16;
	add.s64 	%rd4686, %rd4685, %rd454;
	st.u32 	[%rd4686+40], %r1094;
	ld.u32 	%r6665, [%rd1685];
	setp.eq.s32 	%p2412, %r6665, 0;
	@%p2412 bra 	$L__BB9_1696;
	bra.uni 	$L__BB9_1698;
$L__BB9_1696:
	ld.shared.u64 	%rd4687, [m_Local_$_0];
	add.s64 	%rd4688, %rd4687, %rd454;
	st.u32 	[%rd4688+36], %r1093;
	ld.u32 	%r6667, [%rd1685];
	setp.ne.s32 	%p2413, %r6667, 0;
	@%p2413 bra 	$L__BB9_1698;
	ld.shared.u64 	%rd4689, [m_Local_$_0];
	add.s64 	%rd4690, %rd4689, %rd454;
	st.u32 	[%rd4690+32], %r1074;
	ld.u32 	%r6668, [%rd1685];
	setp.eq.s32 	%p2414, %r6668, 0;
	selp.b32 	%r13335, %r13334, 0, %p2414;
$L__BB9_1698:
	st.u32 	[%rd1685], %r13335;
	bra.uni 	$L__BB9_1700;
$L__BB9_1699:
	shl.b32 	%r6671, %r1093, 2;
	cvt.u64.u32 	%rd4691, %r6671;
	add.s64 	%rd4692, %rd452, %rd4691;
	mov.b32 	%r6672, 0;
	st.u32 	[%rd4692+32], %r6672;
	mov.b16 	%rs606, 0;
	st.u8 	[%rd4692+32], %rs606;
$L__BB9_1700:
	setp.lt.s32 	%p2415, %r13322, 1;
	@%p2415 bra 	$L__BB9_1704;
	mul.wide.s32 	%rd455, %r13321, 16;
	mul.wide.s32 	%rd456, %r1074, 16;
	neg.s32 	%r13337, %r13322;
	mov.b32 	%r13336, 0;
	mov.u32 	%r13338, %r13336;
$L__BB9_1702:
	setp.ne.s32 	%p2416, %r13321, -1;
	@%p2416 bra 	$L__BB9_1708;
	mov.b32 	%r6690, 21352;
	st.u32 	[%rd1685], %r6690;
	mov.b16 	%rs1568, 0;
	bra.uni 	$L__BB9_1720;
$L__BB9_1704:
	setp.lt.s32 	%p2439, %r13324, 1;
	@%p2439 bra 	$L__BB9_1762;
	mul.wide.s32 	%rd457, %r13323, 16;
	mul.wide.s32 	%rd458, %r1074, 16;
	shl.b32 	%r13346, %r13322, 2;
	neg.s32 	%r13344, %r13324;
	mov.b32 	%r13343, 0;
	mov.u32 	%r13347, %r13343;
$L__BB9_1706:
	setp.ne.s32 	%p2440, %r13323, -1;
	@%p2440 bra 	$L__BB9_1735;
	mov.b32 	%r6724, 21352;
	st.u32 	[%rd1685], %r6724;
	mov.b16 	%rs1569, 0;
	bra.uni 	$L__BB9_1747;
$L__BB9_1708:
	ld.shared.u64 	%rd4693, [m_Local_$_0];
	add.s64 	%rd459, %rd4693, %rd455;
	ld.u32 	%r1105, [%rd459+12];
	setp.lt.s32 	%p2417, %r13338, %r1105;
	@%p2417 bra 	$L__BB9_1719;
	ld.shared.u64 	%rd4694, [m_Local_$_1];
	atom.add.u64 	%rd4695, [%rd1], 48;
	add.s64 	%rd4696, %rd4695, 56;
	setp.lt.u64 	%p2418, %rd4696, %rd4694;
	shr.u64 	%rd460, %rd4695, 4;
	cvt.u32.u64 	%r13339, %rd460;
	setp.ne.s32 	%p2419, %r13339, -1;
	and.pred  	%p2420, %p2418, %p2419;
	@%p2420 bra 	$L__BB9_1711;
	mov.b32 	%r6681, 21106;
	st.u32 	[%rd1685], %r6681;
	mov.b32 	%r13339, -1;
	mov.pred 	%p6365, 0;
	bra.uni 	$L__BB9_1712;
$L__BB9_1711:
	ld.shared.u64 	%rd4697, [m_Local_$_0];
	shl.b64 	%rd4698, %rd460, 32;
	shr.s64 	%rd4699, %rd4698, 28;
	add.s64 	%rd4700, %rd4697, %rd4699;
	mov.b16 	%rs607, 0;
	st.u8 	[%rd4700], %rs607;
	st.u8 	[%rd4700+1], %rs607;
	mov.b32 	%r6675, 3608;
	st.u32 	[%rd4700+4], %r6675;
	mov.b16 	%rs608, 1;
	st.u8 	[%rd4700+3], %rs608;
	mov.b32 	%r6676, 48;
	st.u32 	[%rd4700+8], %r6676;
	mov.b32 	%r6677, -1;
	st.u32 	[%rd4700+16], %r6677;
	ld.shared.u64 	%rd4701, [m_Local_$_0];
	add.s64 	%rd4702, %rd4701, %rd4699;
	mov.b32 	%r6678, 0;
	st.u32 	[%rd4702+32], %r6678;
	ld.shared.u64 	%rd4703, [m_Local_$_0];
	add.s64 	%rd4704, %rd4703, %rd4699;
	st.u32 	[%rd4704+36], %r6678;
	ld.shared.u64 	%rd4705, [m_Local_$_0];
	add.s64 	%rd4706, %rd4705, %rd4699;
	st.u32 	[%rd4706+40], %r6678;
	ld.u32 	%r6679, [%rd1685];
	setp.eq.s32 	%p6365, %r6679, 0;
$L__BB9_1712:
	mov.b32 	%r13340, 0;
	not.pred 	%p2422, %p6365;
	@%p2422 bra 	$L__BB9_1718;
	setp.ne.s32 	%p2423, %r13339, -1;
	@%p2423 bra 	$L__BB9_1715;
	mov.b32 	%r6689, 21352;
	st.u32 	[%rd1685], %r6689;
	bra.uni 	$L__BB9_1718;
$L__BB9_1715:
	ld.shared.u64 	%rd4707, [m_Local_$_0];
	mul.wide.s32 	%rd461, %r13339, 16;
	add.s64 	%rd4708, %rd4707, %rd461;
	st.u32 	[%rd4708+40], %r1105;
	ld.u32 	%r6684, [%rd1685];
	setp.ne.s32 	%p2424, %r6684, 0;
	@%p2424 bra 	$L__BB9_1718;
	ld.shared.u64 	%rd4709, [m_Local_$_0];
	add.s64 	%rd4710, %rd4709, %rd461;
	st.u32 	[%rd4710+36], %r13338;
	ld.u32 	%r6686, [%rd1685];
	setp.ne.s32 	%p2425, %r6686, 0;
	@%p2425 bra 	$L__BB9_1718;
	ld.shared.u64 	%rd4711, [m_Local_$_0];
	add.s64 	%rd4712, %rd4711, %rd461;
	st.u32 	[%rd4712+32], %r13321;
	ld.u32 	%r6687, [%rd1685];
	setp.eq.s32 	%p2426, %r6687, 0;
	selp.b32 	%r13340, %r13339, 0, %p2426;
$L__BB9_1718:
	st.u32 	[%rd1685], %r13340;
	mov.b16 	%rs1568, 0;
	bra.uni 	$L__BB9_1720;
$L__BB9_1719:
	cvt.u64.u32 	%rd4713, %r13336;
	add.s64 	%rd4714, %rd459, %rd4713;
	ld.u8 	%rs1568, [%rd4714+32];
$L__BB9_1720:
	setp.ne.s32 	%p2427, %r1074, -1;
	@%p2427 bra 	$L__BB9_1722;
	mov.b32 	%r6707, 21352;
	st.u32 	[%rd1685], %r6707;
	bra.uni 	$L__BB9_1734;
$L__BB9_1722:
	ld.shared.u64 	%rd4715, [m_Local_$_0];
	add.s64 	%rd462, %rd4715, %rd456;
	ld.u32 	%r1110, [%rd462+12];
	setp.lt.s32 	%p2428, %r13338, %r1110;
	@%p2428 bra 	$L__BB9_1733;
	ld.shared.u64 	%rd4716, [m_Local_$_1];
	atom.add.u64 	%rd4717, [%rd1], 48;
	add.s64 	%rd4718, %rd4717, 56;
	setp.lt.u64 	%p2429, %rd4718, %rd4716;
	shr.u64 	%rd463, %rd4717, 4;
	cvt.u32.u64 	%r13341, %rd463;
	setp.ne.s32 	%p2430, %r13341, -1;
	and.pred  	%p2431, %p2429, %p2430;
	@%p2431 bra 	$L__BB9_1725;
	mov.b32 	%r6697, 21106;
	st.u32 	[%rd1685], %r6697;
	mov.b32 	%r13341, -1;
	mov.pred 	%p6366, 0;
	bra.uni 	$L__BB9_1726;
$L__BB9_1725:
	ld.shared.u64 	%rd4719, [m_Local_$_0];
	shl.b64 	%rd4720, %rd463, 32;
	shr.s64 	%rd4721, %rd4720, 28;
	add.s64 	%rd4722, %rd4719, %rd4721;
	mov.b16 	%rs611, 0;
	st.u8 	[%rd4722], %rs611;
	st.u8 	[%rd4722+1], %rs611;
	mov.b32 	%r6691, 3608;
	st.u32 	[%rd4722+4], %r6691;
	mov.b16 	%rs612, 1;
	st.u8 	[%rd4722+3], %rs612;
	mov.b32 	%r6692, 48;
	st.u32 	[%rd4722+8], %r6692;
	mov.b32 	%r6693, -1;
	st.u32 	[%rd4722+16], %r6693;
	ld.shared.u64 	%rd4723, [m_Local_$_0];
	add.s64 	%rd4724, %rd4723, %rd4721;
	mov.b32 	%r6694, 0;
	st.u32 	[%rd4724+32], %r6694;
	ld.shared.u64 	%rd4725, [m_Local_$_0];
	add.s64 	%rd4726, %rd4725, %rd4721;
	st.u32 	[%rd4726+36], %r6694;
	ld.shared.u64 	%rd4727, [m_Local_$_0];
	add.s64 	%rd4728, %rd4727, %rd4721;
	st.u32 	[%rd4728+40], %r6694;
	ld.u32 	%r6695, [%rd1685];
	setp.eq.s32 	%p6366, %r6695, 0;
$L__BB9_1726:
	mov.b32 	%r13342, 0;
	not.pred 	%p2433, %p6366;
	@%p2433 bra 	$L__BB9_1732;
	setp.ne.s32 	%p2434, %r13341, -1;
	@%p2434 bra 	$L__BB9_1729;
	mov.b32 	%r6705, 21352;
	st.u32 	[%rd1685], %r6705;
	bra.uni 	$L__BB9_1732;
$L__BB9_1729:
	ld.shared.u64 	%rd4729, [m_Local_$_0];
	mul.wide.s32 	%rd464, %r13341, 16;
	add.s64 	%rd4730, %rd4729, %rd464;
	st.u32 	[%rd4730+40], %r1110;
	ld.u32 	%r6700, [%rd1685];
	setp.ne.s32 	%p2435, %r6700, 0;
	@%p2435 bra 	$L__BB9_1732;
	ld.shared.u64 	%rd4731, [m_Local_$_0];
	add.s64 	%rd4732, %rd4731, %rd464;
	st.u32 	[%rd4732+36], %r13338;
	ld.u32 	%r6702, [%rd1685];
	setp.ne.s32 	%p2436, %r6702, 0;
	@%p2436 bra 	$L__BB9_1732;
	ld.shared.u64 	%rd4733, [m_Local_$_0];
	add.s64 	%rd4734, %rd4733, %rd464;
	st.u32 	[%rd4734+32], %r1074;
	ld.u32 	%r6703, [%rd1685];
	setp.eq.s32 	%p2437, %r6703, 0;
	selp.b32 	%r13342, %r13341, 0, %p2437;
$L__BB9_1732:
	st.u32 	[%rd1685], %r13342;
	bra.uni 	$L__BB9_1734;
$L__BB9_1733:
	cvt.u64.u32 	%rd4735, %r13336;
	add.s64 	%rd4736, %rd462, %rd4735;
	mov.b32 	%r6706, 0;
	st.u32 	[%rd4736+32], %r6706;
	st.u8 	[%rd4736+32], %rs1568;
$L__BB9_1734:
	add.s32 	%r13338, %r13338, 1;
	add.s32 	%r13337, %r13337, 1;
	setp.eq.s32 	%p2438, %r13337, 0;
	add.s32 	%r13336, %r13336, 4;
	@%p2438 bra 	$L__BB9_1704;
	bra.uni 	$L__BB9_1702;
$L__BB9_1735:
	ld.shared.u64 	%rd4737, [m_Local_$_0];
	add.s64 	%rd465, %rd4737, %rd457;
	ld.u32 	%r1123, [%rd465+12];
	setp.lt.s32 	%p2441, %r13347, %r1123;
	@%p2441 bra 	$L__BB9_1746;
	ld.shared.u64 	%rd4738, [m_Local_$_1];
	atom.add.u64 	%rd4739, [%rd1], 48;
	add.s64 	%rd4740, %rd4739, 56;
	setp.lt.u64 	%p2442, %rd4740, %rd4738;
	shr.u64 	%rd466, %rd4739, 4;
	cvt.u32.u64 	%r13348, %rd466;
	setp.ne.s32 	%p2443, %r13348, -1;
	and.pred  	%p2444, %p2442, %p2443;
	@%p2444 bra 	$L__BB9_1738;
	mov.b32 	%r6715, 21106;
	st.u32 	[%rd1685], %r6715;
	mov.b32 	%r13348, -1;
	mov.pred 	%p6367, 0;
	bra.uni 	$L__BB9_1739;
$L__BB9_1738:
	ld.shared.u64 	%rd4741, [m_Local_$_0];
	shl.b64 	%rd4742, %rd466, 32;
	shr.s64 	%rd4743, %rd4742, 28;
	add.s64 	%rd4744, %rd4741, %rd4743;
	mov.b16 	%rs613, 0;
	st.u8 	[%rd4744], %rs613;
	st.u8 	[%rd4744+1], %rs613;
	mov.b32 	%r6709, 3608;
	st.u32 	[%rd4744+4], %r6709;
	mov.b16 	%rs614, 1;
	st.u8 	[%rd4744+3], %rs614;
	mov.b32 	%r6710, 48;
	st.u32 	[%rd4744+8], %r6710;
	mov.b32 	%r6711, -1;
	st.u32 	[%rd4744+16], %r6711;
	ld.shared.u64 	%rd4745, [m_Local_$_0];
	add.s64 	%rd4746, %rd4745, %rd4743;
	mov.b32 	%r6712, 0;
	st.u32 	[%rd4746+32], %r6712;
	ld.shared.u64 	%rd4747, [m_Local_$_0];
	add.s64 	%rd4748, %rd4747, %rd4743;
	st.u32 	[%rd4748+36], %r6712;
	ld.shared.u64 	%rd4749, [m_Local_$_0];
	add.s64 	%rd4750, %rd4749, %rd4743;
	st.u32 	[%rd4750+40], %r6712;
	ld.u32 	%r6713, [%rd1685];
	setp.eq.s32 	%p6367, %r6713, 0;
$L__BB9_1739:
	mov.b32 	%r13349, 0;
	not.pred 	%p2446, %p6367;
	@%p2446 bra 	$L__BB9_1745;
	setp.ne.s32 	%p2447, %r13348, -1;
	@%p2447 bra 	$L__BB9_1742;
	mov.b32 	%r6723, 21352;
	st.u32 	[%rd1685], %r6723;
	bra.uni 	$L__BB9_1745;
$L__BB9_1742:
	ld.shared.u64 	%rd4751, [m_Local_$_0];
	mul.wide.s32 	%rd467, %r13348, 16;
	add.s64 	%rd4752, %rd4751, %rd467;
	st.u32 	[%rd4752+40], %r1123;
	ld.u32 	%r6718, [%rd1685];
	setp.ne.s32 	%p2448, %r6718, 0;
	@%p2448 bra 	$L__BB9_1745;
	ld.shared.u64 	%rd4753, [m_Local_$_0];
	add.s64 	%rd4754, %rd4753, %rd467;
	st.u32 	[%rd4754+36], %r13347;
	ld.u32 	%r6720, [%rd1685];
	setp.ne.s32 	%p2449, %r6720, 0;
	@%p2449 bra 	$L__BB9_1745;
	ld.shared.u64 	%rd4755, [m_Local_$_0];
	add.s64 	%rd4756, %rd4755, %rd467;
	st.u32 	[%rd4756+32], %r13323;
	ld.u32 	%r6721, [%rd1685];
	setp.eq.s32 	%p2450, %r6721, 0;
	selp.b32 	%r13349, %r13348, 0, %p2450;
$L__BB9_1745:
	st.u32 	[%rd1685], %r13349;
	mov.b16 	%rs1569, 0;
	bra.uni 	$L__BB9_1747;
$L__BB9_1746:
	cvt.u64.u32 	%rd4757, %r13343;
	add.s64 	%rd4758, %rd465, %rd4757;
	ld.u8 	%rs1569, [%rd4758+32];
$L__BB9_1747:
	setp.ne.s32 	%p2451, %r1074, -1;
	@%p2451 bra 	$L__BB9_1749;
	mov.b32 	%r6742, 21352;
	st.u32 	[%rd1685], %r6742;
	bra.uni 	$L__BB9_1761;
$L__BB9_1749:
	ld.shared.u64 	%rd4759, [m_Local_$_0];
	add.s64 	%rd468, %rd4759, %rd458;
	ld.u32 	%r6725, [%rd468+12];
	setp.gt.s32 	%p2452, %r13322, -1;
	setp.lt.s32 	%p2453, %r13322, %r6725;
	and.pred  	%p2454, %p2452, %p2453;
	@%p2454 bra 	$L__BB9_1760;
	ld.shared.u64 	%rd4762, [m_Local_$_1];
	atom.add.u64 	%rd4763, [%rd1], 48;
	add.s64 	%rd4764, %rd4763, 56;
	setp.lt.u64 	%p2455, %rd4764, %rd4762;
	shr.u64 	%rd469, %rd4763, 4;
	cvt.u32.u64 	%r13350, %rd469;
	setp.ne.s32 	%p2456, %r13350, -1;
	and.pred  	%p2457, %p2455, %p2456;
	@%p2457 bra 	$L__BB9_1752;
	mov.b32 	%r6733, 21106;
	st.u32 	[%rd1685], %r6733;
	mov.b32 	%r13350, -1;
	mov.pred 	%p6368, 0;
	bra.uni 	$L__BB9_1753;
$L__BB9_1752:
	ld.shared.u64 	%rd4765, [m_Local_$_0];
	shl.b64 	%rd4766, %rd469, 32;
	shr.s64 	%rd4767, %rd4766, 28;
	add.s64 	%rd4768, %rd4765, %rd4767;
	mov.b16 	%rs617, 0;
	st.u8 	[%rd4768], %rs617;
	st.u8 	[%rd4768+1], %rs617;
	mov.b32 	%r6727, 3608;
	st.u32 	[%rd4768+4], %r6727;
	mov.b16 	%rs618, 1;
	st.u8 	[%rd4768+3], %rs618;
	mov.b32 	%r6728, 48;
	st.u32 	[%rd4768+8], %r6728;
	mov.b32 	%r6729, -1;
	st.u32 	[%rd4768+16], %r6729;
	ld.shared.u64 	%rd4769, [m_Local_$_0];
	add.s64 	%rd4770, %rd4769, %rd4767;
	mov.b32 	%r6730, 0;
	st.u32 	[%rd4770+32], %r6730;
	ld.shared.u64 	%rd4771, [m_Local_$_0];
	add.s64 	%rd4772, %rd4771, %rd4767;
	st.u32 	[%rd4772+36], %r6730;
	ld.shared.u64 	%rd4773, [m_Local_$_0];
	add.s64 	%rd4774, %rd4773, %rd4767;
	st.u32 	[%rd4774+40], %r6730;
	ld.u32 	%r6731, [%rd1685];
	setp.eq.s32 	%p6368, %r6731, 0;
$L__BB9_1753:
	mov.b32 	%r13351, 0;
	not.pred 	%p2459, %p6368;
	@%p2459 bra 	$L__BB9_1759;
	setp.ne.s32 	%p2460, %r13350, -1;
	@%p2460 bra 	$L__BB9_1756;
	mov.b32 	%r6741, 21352;
	st.u32 	[%rd1685], %r6741;
	bra.uni 	$L__BB9_1759;
$L__BB9_1756:
	ld.shared.u64 	%rd4775, [m_Local_$_0];
	mul.wide.s32 	%rd470, %r13350, 16;
	add.s64 	%rd4776, %rd4775, %rd470;
	st.u32 	[%rd4776+40], %r6725;
	ld.u32 	%r6736, [%rd1685];
	setp.ne.s32 	%p2461, %r6736, 0;
	@%p2461 bra 	$L__BB9_1759;
	ld.shared.u64 	%rd4777, [m_Local_$_0];
	add.s64 	%rd4778, %rd4777, %rd470;
	st.u32 	[%rd4778+36], %r13322;
	ld.u32 	%r6738, [%rd1685];
	setp.ne.s32 	%p2462, %r6738, 0;
	@%p2462 bra 	$L__BB9_1759;
	ld.shared.u64 	%rd4779, [m_Local_$_0];
	add.s64 	%rd4780, %rd4779, %rd470;
	st.u32 	[%rd4780+32], %r1074;
	ld.u32 	%r6739, [%rd1685];
	setp.eq.s32 	%p2463, %r6739, 0;
	selp.b32 	%r13351, %r13350, 0, %p2463;
$L__BB9_1759:
	st.u32 	[%rd1685], %r13351;
	bra.uni 	$L__BB9_1761;
$L__BB9_1760:
	cvt.u64.u32 	%rd4760, %r13346;
	add.s64 	%rd4761, %rd468, %rd4760;
	mov.b32 	%r6726, 0;
	st.u32 	[%rd4761+32], %r6726;
	st.u8 	[%rd4761+32], %rs1569;
$L__BB9_1761:
	add.s32 	%r13347, %r13347, 1;
	add.s32 	%r13346, %r13346, 4;
	add.s32 	%r13322, %r13322, 1;
	add.s32 	%r13344, %r13344, 1;
	setp.ne.s32 	%p2464, %r13344, 0;
	add.s32 	%r13343, %r13343, 4;
	@%p2464 bra 	$L__BB9_1706;
$L__BB9_1762:
	ld.shared.u64 	%rd4781, [m_Local_$_1];
	atom.add.u64 	%rd4782, [%rd1], 48;
	add.s64 	%rd4783, %rd4782, 56;
	setp.lt.u64 	%p2465, %rd4783, %rd4781;
	shr.u64 	%rd4784, %rd4782, 4;
	cvt.u32.u64 	%r6743, %rd4784;
	selp.b32 	%r1138, %r6743, -1, %p2465;
	setp.ne.s32 	%p2466, %r1138, -1;
	@%p2466 bra 	$L__BB9_1764;
	mov.b32 	%r6855, 21352;
	st.u32 	[%rd1685], %r6855;
	bra.uni 	$L__BB9_1839;
$L__BB9_1764:
	ld.shared.u64 	%rd4785, [m_Local_$_0];
	mul.wide.s32 	%rd471, %r1138, 16;
	add.s64 	%rd4786, %rd4785, %rd471;
	mov.b16 	%rs619, 1;
	st.u8 	[%rd4786], %rs619;
	mov.b16 	%rs620, 0;
	st.u8 	[%rd4786+1], %rs620;
	mov.b32 	%r6744, 2906;
	st.u32 	[%rd4786+4], %r6744;
	st.u8 	[%rd4786+3], %rs619;
	mov.b32 	%r6745, 48;
	st.u32 	[%rd4786+8], %r6745;
	mov.b32 	%r6746, -1;
	st.u32 	[%rd4786+16], %r6746;
	ld.shared.u64 	%rd4787, [m_Local_$_0];
	mul.wide.s32 	%rd472, %r1074, 16;
	add.s64 	%rd4788, %rd4787, %rd472;
	ld.u32 	%r1139, [%rd4788+12];
	shl.b32 	%r6747, %r1139, 2;
	add.s32 	%r6748, %r6747, 32;
	shr.s32 	%r6749, %r6748, 31;
	shr.u32 	%r6750, %r6749, 29;
	add.s32 	%r6751, %r6748, %r6750;
	and.b32  	%r6752, %r6751, -8;
	sub.s32 	%r6753, %r6748, %r6752;
	setp.eq.s32 	%p2467, %r6753, 0;
	sub.s32 	%r6754, %r6747, %r6753;
	add.s32 	%r6755, %r6754, 40;
	selp.b32 	%r1140, %r6748, %r6755, %p2467;
	ld.shared.u64 	%rd473, [m_Local_$_1];
	and.b32  	%r6756, %r1140, 12;
	setp.eq.s32 	%p2468, %r6756, 0;
	mov.u32 	%r13352, %r1140;
	@%p2468 bra 	$L__BB9_1766;
	shr.s32 	%r6757, %r1140, 31;
	shr.u32 	%r6758, %r6757, 28;
	add.s32 	%r6759, %r1140, %r6758;
	and.b32  	%r6760, %r6759, -16;
	add.s32 	%r13352, %r6760, 16;
$L__BB9_1766:
	cvt.s64.s32 	%rd4789, %r13352;
	atom.add.u64 	%rd4790, [%rd1], %rd4789;
	cvt.s64.s32 	%rd4791, %r1140;
	add.s64 	%rd4792, %rd4791, %rd4790;
	add.s64 	%rd4793, %rd4792, 8;
	setp.lt.u64 	%p2469, %rd4793, %rd473;
	shr.u64 	%rd4794, %rd4790, 4;
	cvt.u32.u64 	%r6761, %rd4794;
	selp.b32 	%r1143, %r6761, -1, %p2469;
	setp.ne.s32 	%p2470, %r1143, -1;
	@%p2470 bra 	$L__BB9_1768;
	mov.b32 	%r6819, 21352;
	st.u32 	[%rd1685], %r6819;
	bra.uni 	$L__BB9_1807;
$L__BB9_1768:
	ld.shared.u64 	%rd4795, [m_Local_$_0];
	mul.wide.s32 	%rd474, %r1143, 16;
	add.s64 	%rd4796, %rd4795, %rd474;
	mov.b16 	%rs621, 0;
	st.u8 	[%rd4796], %rs621;
	st.u8 	[%rd4796+1], %rs621;
	mov.b32 	%r6762, 4335;
	st.u32 	[%rd4796+4], %r6762;
	mov.b16 	%rs622, 1;
	st.u8 	[%rd4796+3], %rs622;
	st.u32 	[%rd4796+8], %r1140;
	st.u32 	[%rd4796+12], %r1139;
	setp.lt.s32 	%p2471, %r1139, 1;
	@%p2471 bra 	$L__BB9_1807;
	setp.eq.s32 	%p2472, %r1139, 1;
	mov.b32 	%r1162, 0;
	@%p2472 bra 	$L__BB9_1795;
	and.b32  	%r1162, %r1139, 2147483646;
	neg.s32 	%r13354, %r1162;
	mov.b32 	%r13353, 0;
	mov.u32 	%r13355, %r13353;
$L__BB9_1771:
	ld.shared.u64 	%rd4797, [m_Local_$_0];
	add.s64 	%rd475, %rd4797, %rd474;
	ld.u32 	%r1148, [%rd475+12];
	setp.lt.s32 	%p2473, %r13355, %r1148;
	@%p2473 bra 	$L__BB9_1782;
	ld.shared.u64 	%rd4798, [m_Local_$_1];
	atom.add.u64 	%rd4799, [%rd1], 48;
	add.s64 	%rd4800, %rd4799, 56;
	setp.lt.u64 	%p2474, %rd4800, %rd4798;
	shr.u64 	%rd476, %rd4799, 4;
	cvt.u32.u64 	%r13356, %rd476;
	setp.ne.s32 	%p2475, %r13356, -1;
	and.pred  	%p2476, %p2474, %p2475;
	@%p2476 bra 	$L__BB9_1774;
	mov.b32 	%r6772, 21106;
	st.u32 	[%rd1685], %r6772;
	mov.b32 	%r13356, -1;
	mov.pred 	%p6369, 0;
	bra.uni 	$L__BB9_1775;
$L__BB9_1774:
	ld.shared.u64 	%rd4801, [m_Local_$_0];
	shl.b64 	%rd4802, %rd476, 32;
	shr.s64 	%rd4803, %rd4802, 28;
	add.s64 	%rd4804, %rd4801, %rd4803;
	mov.b16 	%rs623, 0;
	st.u8 	[%rd4804], %rs623;
	st.u8 	[%rd4804+1], %rs623;
	mov.b32 	%r6766, 3608;
	st.u32 	[%rd4804+4], %r6766;
	mov.b16 	%rs624, 1;
	st.u8 	[%rd4804+3], %rs624;
	mov.b32 	%r6767, 48;
	st.u32 	[%rd4804+8], %r6767;
	mov.b32 	%r6768, -1;
	st.u32 	[%rd4804+16], %r6768;
	ld.shared.u64 	%rd4805, [m_Local_$_0];
	add.s64 	%rd4806, %rd4805, %rd4803;
	mov.b32 	%r6769, 0;
	st.u32 	[%rd4806+32], %r6769;
	ld.shared.u64 	%rd4807, [m_Local_$_0];
	add.s64 	%rd4808, %rd4807, %rd4803;
	st.u32 	[%rd4808+36], %r6769;
	ld.shared.u64 	%rd4809, [m_Local_$_0];
	add.s64 	%rd4810, %rd4809, %rd4803;
	st.u32 	[%rd4810+40], %r6769;
	ld.u32 	%r6770, [%rd1685];
	setp.eq.s32 	%p6369, %r6770, 0;
$L__BB9_1775:
	mov.b32 	%r13357, 0;
	not.pred 	%p2478, %p6369;
	@%p2478 bra 	$L__BB9_1781;
	setp.ne.s32 	%p2479, %r13356, -1;
	@%p2479 bra 	$L__BB9_1778;
	mov.b32 	%r6780, 21352;
	st.u32 	[%rd1685], %r6780;
	bra.uni 	$L__BB9_1781;
$L__BB9_1778:
	ld.shared.u64 	%rd4811, [m_Local_$_0];
	mul.wide.s32 	%rd477, %r13356, 16;
	add.s64 	%rd4812, %rd4811, %rd477;
	st.u32 	[%rd4812+40], %r1148;
	ld.u32 	%r6775, [%rd1685];
	setp.ne.s32 	%p2480, %r6775, 0;
	@%p2480 bra 	$L__BB9_1781;
	ld.shared.u64 	%rd4813, [m_Local_$_0];
	add.s64 	%rd4814, %rd4813, %rd477;
	st.u32 	[%rd4814+36], %r13355;
	ld.u32 	%r6777, [%rd1685];
	setp.ne.s32 	%p2481, %r6777, 0;
	@%p2481 bra 	$L__BB9_1781;
	ld.shared.u64 	%rd4815, [m_Local_$_0];
	add.s64 	%rd4816, %rd4815, %rd477;
	st.u32 	[%rd4816+32], %r1143;
	ld.u32 	%r6778, [%rd1685];
	setp.eq.s32 	%p2482, %r6778, 0;
	selp.b32 	%r13357, %r13356, 0, %p2482;
$L__BB9_1781:
	st.u32 	[%rd1685], %r13357;
	bra.uni 	$L__BB9_1783;
$L__BB9_1782:
	cvt.u64.u32 	%rd4817, %r13353;
	add.s64 	%rd4818, %rd475, %rd4817;
	mov.b32 	%r6781, 0;
	st.u32 	[%rd4818+32], %r6781;
	mov.b16 	%rs625, 0;
	st.u8 	[%rd4818+32], %rs625;
$L__BB9_1783:
	ld.shared.u64 	%rd4819, [m_Local_$_0];
	add.s64 	%rd478, %rd4819, %rd474;
	ld.u32 	%r1153, [%rd478+12];
	add.s32 	%r6782, %r13355, 1;
	setp.lt.s32 	%p2483, %r6782, %r1153;
	@%p2483 bra 	$L__BB9_1793;
	ld.shared.u64 	%rd4820, [m_Local_$_1];
	atom.add.u64 	%rd4821, [%rd1], 48;
	add.s64 	%rd4822, %rd4821, 56;
	setp.ge.u64 	%p2484, %rd4822, %rd4820;
	shr.u64 	%rd479, %rd4821, 4;
	cvt.u32.u64 	%r13358, %rd479;
	setp.eq.s32 	%p2485, %r13358, -1;
	or.pred  	%p2486, %p2484, %p2485;
	@%p2486 bra 	$L__BB9_1786;
	ld.shared.u64 	%rd4823, [m_Local_$_0];
	shl.b64 	%rd4824, %rd479, 32;
	shr.s64 	%rd4825, %rd4824, 28;
	add.s64 	%rd4826, %rd4823, %rd4825;
	mov.b16 	%rs626, 0;
	st.u8 	[%rd4826], %rs626;
	st.u8 	[%rd4826+1], %rs626;
	mov.b32 	%r6783, 3608;
	st.u32 	[%rd4826+4], %r6783;
	mov.b16 	%rs627, 1;
	st.u8 	[%rd4826+3], %rs627;
	mov.b32 	%r6784, 48;
	st.u32 	[%rd4826+8], %r6784;
	mov.b32 	%r6785, -1;
	st.u32 	[%rd4826+16], %r6785;
	ld.shared.u64 	%rd4827, [m_Local_$_0];
	add.s64 	%rd4828, %rd4827, %rd4825;
	mov.b32 	%r6786, 0;
	st.u32 	[%rd4828+32], %r6786;
	ld.shared.u64 	%rd4829, [m_Local_$_0];
	add.s64 	%rd4830, %rd4829, %rd4825;
	st.u32 	[%rd4830+36], %r6786;
	ld.shared.u64 	%rd4831, [m_Local_$_0];
	add.s64 	%rd4832, %rd4831, %rd4825;
	st.u32 	[%rd4832+40], %r6786;
	ld.u32 	%r6787, [%rd1685];
	setp.eq.s32 	%p6370, %r6787, 0;
	bra.uni 	$L__BB9_1787;
$L__BB9_1786:
	mov.b32 	%r6789, 21106;
	st.u32 	[%rd1685], %r6789;
	mov.b32 	%r13358, -1;
	mov.pred 	%p6370, 0;
$L__BB9_1787:
	mov.b32 	%r13359, 0;
	not.pred 	%p2488, %p6370;
	@%p2488 bra 	$L__BB9_1792;
	setp.eq.s32 	%p2489, %r13358, -1;
	@%p2489 bra 	$L__BB9_6392;
	ld.shared.u64 	%rd4833, [m_Local_$_0];
	mul.wide.s32 	%rd480, %r13358, 16;
	add.s64 	%rd4834, %rd4833, %rd480;
	st.u32 	[%rd4834+40], %r1153;
	ld.u32 	%r6792, [%rd1685];
	setp.eq.s32 	%p2490, %r6792, 0;
	@%p2490 bra 	$L__BB9_1790;
	bra.uni 	$L__BB9_1792;
$L__BB9_1790:
	ld.shared.u64 	%rd4835, [m_Local_$_0];
	add.s64 	%rd4836, %rd4835, %rd480;
	st.u32 	[%rd4836+36], %r6782;
	ld.u32 	%r6795, [%rd1685];
	setp.ne.s32 	%p2491, %r6795, 0;
	@%p2491 bra 	$L__BB9_1792;
	ld.shared.u64 	%rd4837, [m_Local_$_0];
	add.s64 	%rd4838, %rd4837, %rd480;
	st.u32 	[%rd4838+32], %r1143;
	ld.u32 	%r6796, [%rd1685];
	setp.eq.s32 	%p2492, %r6796, 0;
	selp.b32 	%r13359, %r13358, 0, %p2492;
$L__BB9_1792:
	st.u32 	[%rd1685], %r13359;
	bra.uni 	$L__BB9_1794;
$L__BB9_1793:
	add.s32 	%r6799, %r13353, 4;
	cvt.u64.u32 	%rd4839, %r6799;
	add.s64 	%rd4840, %rd478, %rd4839;
	mov.b32 	%r6800, 0;
	st.u32 	[%rd4840+32], %r6800;
	mov.b16 	%rs628, 0;
	st.u8 	[%rd4840+32], %rs628;
$L__BB9_1794:
	add.s32 	%r13355, %r13355, 2;
	add.s32 	%r13354, %r13354, 2;
	add.s32 	%r13353, %r13353, 8;
	setp.ne.s32 	%p2493, %r13354, 0;
	@%p2493 bra 	$L__BB9_1771;
$L__BB9_1795:
	and.b32  	%r6801, %r1139, 1;
	setp.eq.b32 	%p2494, %r6801, 1;
	not.pred 	%p2495, %p2494;
	@%p2495 bra 	$L__BB9_1807;
	ld.shared.u64 	%rd4841, [m_Local_$_0];
	add.s64 	%rd481, %rd4841, %rd474;
	ld.u32 	%r1163, [%rd481+12];
	setp.lt.s32 	%p2496, %r1162, %r1163;
	@%p2496 bra 	$L__BB9_1806;
	ld.shared.u64 	%rd4842, [m_Local_$_1];
	atom.add.u64 	%rd4843, [%rd1], 48;
	add.s64 	%rd4844, %rd4843, 56;
	setp.ge.u64 	%p2497, %rd4844, %rd4842;
	shr.u64 	%rd482, %rd4843, 4;
	cvt.u32.u64 	%r13361, %rd482;
	setp.eq.s32 	%p2498, %r13361, -1;
	or.pred  	%p2499, %p2497, %p2498;
	@%p2499 bra 	$L__BB9_1799;
	ld.shared.u64 	%rd4845, [m_Local_$_0];
	shl.b64 	%rd4846, %rd482, 32;
	shr.s64 	%rd4847, %rd4846, 28;
	add.s64 	%rd4848, %rd4845, %rd4847;
	mov.b16 	%rs629, 0;
	st.u8 	[%rd4848], %rs629;
	st.u8 	[%rd4848+1], %rs629;
	mov.b32 	%r6802, 3608;
	st.u32 	[%rd4848+4], %r6802;
	mov.b16 	%rs630, 1;
	st.u8 	[%rd4848+3], %rs630;
	mov.b32 	%r6803, 48;
	st.u32 	[%rd4848+8], %r6803;
	mov.b32 	%r6804, -1;
	st.u32 	[%rd4848+16], %r6804;
	ld.shared.u64 	%rd4849, [m_Local_$_0];
	add.s64 	%rd4850, %rd4849, %rd4847;
	mov.b32 	%r6805, 0;
	st.u32 	[%rd4850+32], %r6805;
	ld.shared.u64 	%rd4851, [m_Local_$_0];
	add.s64 	%rd4852, %rd4851, %rd4847;
	st.u32 	[%rd4852+36], %r6805;
	ld.shared.u64 	%rd4853, [m_Local_$_0];
	add.s64 	%rd4854, %rd4853, %rd4847;
	st.u32 	[%rd4854+40], %r6805;
	ld.u32 	%r6806, [%rd1685];
	setp.eq.s32 	%p6371, %r6806, 0;
	bra.uni 	$L__BB9_1800;
$L__BB9_1799:
	mov.b32 	%r6808, 21106;
	st.u32 	[%rd1685], %r6808;
	mov.b32 	%r13361, -1;
	mov.pred 	%p6371, 0;
$L__BB9_1800:
	mov.b32 	%r13362, 0;
	not.pred 	%p2501, %p6371;
	@%p2501 bra 	$L__BB9_1805;
	setp.eq.s32 	%p2502, %r13361, -1;
	@%p2502 bra 	$L__BB9_6393;
	ld.shared.u64 	%rd4855, [m_Local_$_0];
	mul.wide.s32 	%rd483, %r13361, 16;
	add.s64 	%rd4856, %rd4855, %rd483;
	st.u32 	[%rd4856+40], %r1163;
	ld.u32 	%r6811, [%rd1685];
	setp.eq.s32 	%p2503, %r6811, 0;
	@%p2503 bra 	$L__BB9_1803;
	bra.uni 	$L__BB9_1805;
$L__BB9_1803:
	ld.shared.u64 	%rd4857, [m_Local_$_0];
	add.s64 	%rd4858, %rd4857, %rd483;
	st.u32 	[%rd4858+36], %r1162;
	ld.u32 	%r6813, [%rd1685];
	setp.ne.s32 	%p2504, %r6813, 0;
	@%p2504 bra 	$L__BB9_1805;
	ld.shared.u64 	%rd4859, [m_Local_$_0];
	add.s64 	%rd4860, %rd4859, %rd483;
	st.u32 	[%rd4860+32], %r1143;
	ld.u32 	%r6814, [%rd1685];
	setp.eq.s32 	%p2505, %r6814, 0;
	selp.b32 	%r13362, %r13361, 0, %p2505;
$L__BB9_1805:
	st.u32 	[%rd1685], %r13362;
	bra.uni 	$L__BB9_1807;
$L__BB9_1806:
	shl.b32 	%r6817, %r1162, 2;
	cvt.u64.u32 	%rd4861, %r6817;
	add.s64 	%rd4862, %rd481, %rd4861;
	mov.b32 	%r6818, 0;
	st.u32 	[%rd4862+32], %r6818;
	mov.b16 	%rs631, 0;
	st.u8 	[%rd4862+32], %rs631;
$L__BB9_1807:
	setp.lt.s32 	%p2506, %r1139, 1;
	@%p2506 bra 	$L__BB9_1838;
	neg.s32 	%r13364, %r1139;
	mov.b32 	%r13363, 0;
	mul.wide.s32 	%rd4886, %r1143, 16;
	mov.u32 	%r13365, %r13363;
$L__BB9_1809:
	setp.ne.s32 	%p2507, %r1074, -1;
	@%p2507 bra 	$L__BB9_1811;
	mov.b32 	%r6836, 21352;
	st.u32 	[%rd1685], %r6836;
	mov.b16 	%rs1570, 0;
	bra.uni 	$L__BB9_1823;
$L__BB9_1811:
	ld.shared.u64 	%rd4863, [m_Local_$_0];
	add.s64 	%rd484, %rd4863, %rd472;
	ld.u32 	%r1172, [%rd484+12];
	setp.lt.s32 	%p2508, %r13365, %r1172;
	@%p2508 bra 	$L__BB9_1822;
	ld.shared.u64 	%rd4864, [m_Local_$_1];
	atom.add.u64 	%rd4865, [%rd1], 48;
	add.s64 	%rd4866, %rd4865, 56;
	setp.lt.u64 	%p2509, %rd4866, %rd4864;
	shr.u64 	%rd485, %rd4865, 4;
	cvt.u32.u64 	%r13366, %rd485;
	setp.ne.s32 	%p2510, %r13366, -1;
	and.pred  	%p2511, %p2509, %p2510;
	@%p2511 bra 	$L__BB9_1814;
	mov.b32 	%r6827, 21106;
	st.u32 	[%rd1685], %r6827;
	mov.b32 	%r13366, -1;
	mov.pred 	%p6372, 0;
	bra.uni 	$L__BB9_1815;
$L__BB9_1814:
	ld.shared.u64 	%rd4867, [m_Local_$_0];
	shl.b64 	%rd4868, %rd485, 32;
	shr.s64 	%rd4869, %rd4868, 28;
	add.s64 	%rd4870, %rd4867, %rd4869;
	mov.b16 	%rs632, 0;
	st.u8 	[%rd4870], %rs632;
	st.u8 	[%rd4870+1], %rs632;
	mov.b32 	%r6821, 3608;
	st.u32 	[%rd4870+4], %r6821;
	mov.b16 	%rs633, 1;
	st.u8 	[%rd4870+3], %rs633;
	mov.b32 	%r6822, 48;
	st.u32 	[%rd4870+8], %r6822;
	mov.b32 	%r6823, -1;
	st.u32 	[%rd4870+16], %r6823;
	ld.shared.u64 	%rd4871, [m_Local_$_0];
	add.s64 	%rd4872, %rd4871, %rd4869;
	mov.b32 	%r6824, 0;
	st.u32 	[%rd4872+32], %r6824;
	ld.shared.u64 	%rd4873, [m_Local_$_0];
	add.s64 	%rd4874, %rd4873, %rd4869;
	st.u32 	[%rd4874+36], %r6824;
	ld.shared.u64 	%rd4875, [m_Local_$_0];
	add.s64 	%rd4876, %rd4875, %rd4869;
	st.u32 	[%rd4876+40], %r6824;
	ld.u32 	%r6825, [%rd1685];
	setp.eq.s32 	%p6372, %r6825, 0;
$L__BB9_1815:
	mov.b32 	%r13367, 0;
	not.pred 	%p2513, %p6372;
	@%p2513 bra 	$L__BB9_1821;
	setp.ne.s32 	%p2514, %r13366, -1;
	@%p2514 bra 	$L__BB9_1818;
	mov.b32 	%r6835, 21352;
	st.u32 	[%rd1685], %r6835;
	bra.uni 	$L__BB9_1821;
$L__BB9_1818:
	ld.shared.u64 	%rd4877, [m_Local_$_0];
	mul.wide.s32 	%rd486, %r13366, 16;
	add.s64 	%rd4878, %rd4877, %rd486;
	st.u32 	[%rd4878+40], %r1172;
	ld.u32 	%r6830, [%rd1685];
	setp.ne.s32 	%p2515, %r6830, 0;
	@%p2515 bra 	$L__BB9_1821;
	ld.shared.u64 	%rd4879, [m_Local_$_0];
	add.s64 	%rd4880, %rd4879, %rd486;
	st.u32 	[%rd4880+36], %r13365;
	ld.u32 	%r6832, [%rd1685];
	setp.ne.s32 	%p2516, %r6832, 0;
	@%p2516 bra 	$L__BB9_1821;
	ld.shared.u64 	%rd4881, [m_Local_$_0];
	add.s64 	%rd4882, %rd4881, %rd486;
	st.u32 	[%rd4882+32], %r1074;
	ld.u32 	%r6833, [%rd1685];
	setp.eq.s32 	%p2517, %r6833, 0;
	selp.b32 	%r13367, %r13366, 0, %p2517;
$L__BB9_1821:
	st.u32 	[%rd1685], %r13367;
	mov.b16 	%rs1570, 0;
	bra.uni 	$L__BB9_1823;
$L__BB9_1822:
	cvt.u64.u32 	%rd4883, %r13363;
	add.s64 	%rd4884, %rd484, %rd4883;
	ld.u8 	%rs1570, [%rd4884+32];
$L__BB9_1823:
	setp.ne.s32 	%p2518, %r1143, -1;
	@%p2518 bra 	$L__BB9_1825;
	mov.b32 	%r6853, 21352;
	st.u32 	[%rd1685], %r6853;
	bra.uni 	$L__BB9_1837;
$L__BB9_1825:
	ld.shared.u64 	%rd4885, [m_Local_$_0];
	add.s64 	%rd487, %rd4885, %rd4886;
	ld.u32 	%r1177, [%rd487+12];
	setp.lt.s32 	%p2519, %r13365, %r1177;
	@%p2519 bra 	$L__BB9_1836;
	ld.shared.u64 	%rd4887, [m_Local_$_1];
	atom.add.u64 	%rd4888, [%rd1], 48;
	add.s64 	%rd4889, %rd4888, 56;
	setp.lt.u64 	%p2520, %rd4889, %rd4887;
	shr.u64 	%rd488, %rd4888, 4;
	cvt.u32.u64 	%r13368, %rd488;
	setp.ne.s32 	%p2521, %r13368, -1;
	and.pred  	%p2522, %p2520, %p2521;
	@%p2522 bra 	$L__BB9_1828;
	mov.b32 	%r6843, 21106;
	st.u32 	[%rd1685], %r6843;
	mov.b32 	%r13368, -1;
	mov.pred 	%p6373, 0;
	bra.uni 	$L__BB9_1829;
$L__BB9_1828:
	ld.shared.u64 	%rd4890, [m_Local_$_0];
	shl.b64 	%rd4891, %rd488, 32;
	shr.s64 	%rd4892, %rd4891, 28;
	add.s64 	%rd4893, %rd4890, %rd4892;
	mov.b16 	%rs636, 0;
	st.u8 	[%rd4893], %rs636;
	st.u8 	[%rd4893+1], %rs636;
	mov.b32 	%r6837, 3608;
	st.u32 	[%rd4893+4], %r6837;
	mov.b16 	%rs637, 1;
	st.u8 	[%rd4893+3], %rs637;
	mov.b32 	%r6838, 48;
	st.u32 	[%rd4893+8], %r6838;
	mov.b32 	%r6839, -1;
	st.u32 	[%rd4893+16], %r6839;
	ld.shared.u64 	%rd4894, [m_Local_$_0];
	add.s64 	%rd4895, %rd4894, %rd4892;
	mov.b32 	%r6840, 0;
	st.u32 	[%rd4895+32], %r6840;
	ld.shared.u64 	%rd4896, [m_Local_$_0];
	add.s64 	%rd4897, %rd4896, %rd4892;
	st.u32 	[%rd4897+36], %r6840;
	ld.shared.u64 	%rd4898, [m_Local_$_0];
	add.s64 	%rd4899, %rd4898, %rd4892;
	st.u32 	[%rd4899+40], %r6840;
	ld.u32 	%r6841, [%rd1685];
	setp.eq.s32 	%p6373, %r6841, 0;
$L__BB9_1829:
	mov.b32 	%r13369, 0;
	not.pred 	%p2524, %p6373;
	@%p2524 bra 	$L__BB9_1835;
	setp.ne.s32 	%p2525, %r13368, -1;
	@%p2525 bra 	$L__BB9_1832;
	mov.b32 	%r6851, 21352;
	st.u32 	[%rd1685], %r6851;
	bra.uni 	$L__BB9_1835;
$L__BB9_1832:
	ld.shared.u64 	%rd4900, [m_Local_$_0];
	mul.wide.s32 	%rd489, %r13368, 16;
	add.s64 	%rd4901, %rd4900, %rd489;
	st.u32 	[%rd4901+40], %r1177;
	ld.u32 	%r6846, [%rd1685];
	setp.ne.s32 	%p2526, %r6846, 0;
	@%p2526 bra 	$L__BB9_1835;
	ld.shared.u64 	%rd4902, [m_Local_$_0];
	add.s64 	%rd4903, %rd4902, %rd489;
	st.u32 	[%rd4903+36], %r13365;
	ld.u32 	%r6848, [%rd1685];
	setp.ne.s32 	%p2527, %r6848, 0;
	@%p2527 bra 	$L__BB9_1835;
	ld.shared.u64 	%rd4904, [m_Local_$_0];
	add.s64 	%rd4905, %rd4904, %rd489;
	st.u32 	[%rd4905+32], %r1143;
	ld.u32 	%r6849, [%rd1685];
	setp.eq.s32 	%p2528, %r6849, 0;
	selp.b32 	%r13369, %r13368, 0, %p2528;
$L__BB9_1835:
	st.u32 	[%rd1685], %r13369;
	bra.uni 	$L__BB9_1837;
$L__BB9_1836:
	cvt.u64.u32 	%rd4906, %r13363;
	add.s64 	%rd4907, %rd487, %rd4906;
	mov.b32 	%r6852, 0;
	st.u32 	[%rd4907+32], %r6852;
	st.u8 	[%rd4907+32], %rs1570;
$L__BB9_1837:
	add.s32 	%r13365, %r13365, 1;
	add.s32 	%r13364, %r13364, 1;
	setp.ne.s32 	%p2529, %r13364, 0;
	add.s32 	%r13363, %r13363, 4;
	@%p2529 bra 	$L__BB9_1809;
$L__BB9_1838:
	ld.shared.u64 	%rd4908, [m_Local_$_0];
	add.s64 	%rd4909, %rd4908, %rd471;
	st.u32 	[%rd4909+32], %r1143;
	ld.shared.u64 	%rd4910, [m_Local_$_0];
	add.s64 	%rd4911, %rd4910, %rd471;
	st.u32 	[%rd4911+40], %r1139;
	ld.shared.u64 	%rd4912, [m_Local_$_0];
	add.s64 	%rd4913, %rd4912, %rd471;
	mov.b32 	%r6854, 0;
	st.u32 	[%rd4913+48], %r6854;
$L__BB9_1839:
	ld.shared.u64 	%rd4914, [m_Local_$_1];
	atom.add.u64 	%rd4915, [%rd1], 48;
	add.s64 	%rd4916, %rd4915, 56;
	setp.lt.u64 	%p2530, %rd4916, %rd4914;
	shr.u64 	%rd490, %rd4915, 4;
	cvt.u32.u64 	%r13372, %rd490;
	setp.ne.s32 	%p2531, %r13372, -1;
	and.pred  	%p2532, %p2530, %p2531;
	@%p2532 bra 	$L__BB9_1841;
	mov.b32 	%r6863, 21352;
	st.u32 	[%rd1685], %r6863;
	mov.b32 	%r13372, -1;
	mov.pred 	%p6374, 0;
	bra.uni 	$L__BB9_1845;
$L__BB9_1841:
	setp.ne.s32 	%p2533, %r1138, -1;
	ld.shared.u64 	%rd4917, [m_Local_$_0];
	shl.b64 	%rd4918, %rd490, 32;
	shr.s64 	%rd491, %rd4918, 28;
	add.s64 	%rd4919, %rd4917, %rd491;
	mov.b16 	%rs638, 0;
	st.u8 	[%rd4919], %rs638;
	st.u8 	[%rd4919+1], %rs638;
	mov.b32 	%r6856, 16901;
	st.u32 	[%rd4919+4], %r6856;
	mov.b16 	%rs639, 1;
	st.u8 	[%rd4919+3], %rs639;
	mov.b32 	%r6857, 44;
	st.u32 	[%rd4919+8], %r6857;
	mov.b32 	%r6858, -1;
	st.u32 	[%rd4919+16], %r6858;
	@%p2533 bra 	$L__BB9_1843;
	mov.b32 	%r6860, 21352;
	st.u32 	[%rd1685], %r6860;
	mov.b32 	%r13370, 0;
	ld.shared.u64 	%rd12017, [m_Local_$_0];
	mov.u32 	%r13371, %r13370;
	bra.uni 	$L__BB9_1844;
$L__BB9_1843:
	ld.shared.u64 	%rd12017, [m_Local_$_0];
	mul.wide.s32 	%rd4920, %r1138, 16;
	add.s64 	%rd4921, %rd12017, %rd4920;
	ld.u32 	%r13370, [%rd4921+32];
	ld.u32 	%r13371, [%rd4921+40];
$L__BB9_1844:
	add.s64 	%rd4922, %rd12017, %rd491;
	st.u32 	[%rd4922+32], %r13370;
	ld.shared.u64 	%rd4923, [m_Local_$_0];
	add.s64 	%rd4924, %rd4923, %rd491;
	st.u32 	[%rd4924+40], %r13371;
	ld.u32 	%r6861, [%rd1685];
	setp.eq.s32 	%p6374, %r6861, 0;
$L__BB9_1845:
	not.pred 	%p2535, %p6374;
	@%p2535 bra 	$L__BB9_4783;
	ld.shared.u64 	%rd4925, [m_Local_$_1];
	atom.add.u64 	%rd4926, [%rd1], 48;
	add.s64 	%rd4927, %rd4926, 48;
	setp.lt.u64 	%p2536, %rd4927, %rd4925;
	shr.u64 	%rd4928, %rd4926, 4;
	cvt.u32.u64 	%r6865, %rd4928;
	selp.b32 	%r1191, %r6865, -1, %p2536;
	setp.ne.s32 	%p2537, %r1191, -1;
	@%p2537 bra 	$L__BB9_1848;
	mov.b32 	%r6885, 21352;
	st.u32 	[%rd1685], %r6885;
	bra.uni 	$L__BB9_1860;
$L__BB9_1848:
	ld.shared.u64 	%rd4929, [m_Local_$_0];
	mul.wide.s32 	%rd4930, %r1191, 16;
	add.s64 	%rd4931, %rd4929, %rd4930;
	mov.b16 	%rs640, 0;
	st.u8 	[%rd4931], %rs640;
	st.u8 	[%rd4931+1], %rs640;
	mov.b32 	%r6866, 4335;
	st.u32 	[%rd4931+4], %r6866;
	mov.b16 	%rs641, 1;
	st.u8 	[%rd4931+3], %rs641;
	mov.b32 	%r6867, 40;
	st.u32 	[%rd4931+8], %r6867;
	mov.b32 	%r6868, 1;
	st.u32 	[%rd4931+12], %r6868;
	ld.shared.u64 	%rd4932, [m_Local_$_0];
	add.s64 	%rd495, %rd4932, %rd4930;
	ld.u32 	%r1192, [%rd495+12];
	setp.gt.s32 	%p2538, %r1192, 0;
	@%p2538 bra 	$L__BB9_1859;
	ld.shared.u64 	%rd4933, [m_Local_$_1];
	atom.add.u64 	%rd4934, [%rd1], 48;
	add.s64 	%rd4935, %rd4934, 56;
	setp.lt.u64 	%p2539, %rd4935, %rd4933;
	shr.u64 	%rd496, %rd4934, 4;
	cvt.u32.u64 	%r13373, %rd496;
	setp.ne.s32 	%p2540, %r13373, -1;
	and.pred  	%p2541, %p2539, %p2540;
	@%p2541 bra 	$L__BB9_1851;
	mov.b32 	%r6875, 21106;
	st.u32 	[%rd1685], %r6875;
	mov.b32 	%r13373, -1;
	mov.pred 	%p6375, 0;
	bra.uni 	$L__BB9_1852;
$L__BB9_1851:
	ld.shared.u64 	%rd4936, [m_Local_$_0];
	shl.b64 	%rd4937, %rd496, 32;
	shr.s64 	%rd4938, %rd4937, 28;
	add.s64 	%rd4939, %rd4936, %rd4938;
	mov.b16 	%rs642, 0;
	st.u8 	[%rd4939], %rs642;
	st.u8 	[%rd4939+1], %rs642;
	mov.b32 	%r6869, 3608;
	st.u32 	[%rd4939+4], %r6869;
	mov.b16 	%rs643, 1;
	st.u8 	[%rd4939+3], %rs643;
	mov.b32 	%r6870, 48;
	st.u32 	[%rd4939+8], %r6870;
	mov.b32 	%r6871, -1;
	st.u32 	[%rd4939+16], %r6871;
	ld.shared.u64 	%rd4940, [m_Local_$_0];
	add.s64 	%rd4941, %rd4940, %rd4938;
	mov.b32 	%r6872, 0;
	st.u32 	[%rd4941+32], %r6872;
	ld.shared.u64 	%rd4942, [m_Local_$_0];
	add.s64 	%rd4943, %rd4942, %rd4938;
	st.u32 	[%rd4943+36], %r6872;
	ld.shared.u64 	%rd4944, [m_Local_$_0];
	add.s64 	%rd4945, %rd4944, %rd4938;
	st.u32 	[%rd4945+40], %r6872;
	ld.u32 	%r6873, [%rd1685];
	setp.eq.s32 	%p6375, %r6873, 0;
$L__BB9_1852:
	mov.b32 	%r13374, 0;
	not.pred 	%p2543, %p6375;
	@%p2543 bra 	$L__BB9_1858;
	setp.ne.s32 	%p2544, %r13373, -1;
	@%p2544 bra 	$L__BB9_1855;
	mov.b32 	%r6883, 21352;
	st.u32 	[%rd1685], %r6883;
	bra.uni 	$L__BB9_1858;
$L__BB9_1855:
	ld.shared.u64 	%rd4946, [m_Local_$_0];
	mul.wide.s32 	%rd497, %r13373, 16;
	add.s64 	%rd4947, %rd4946, %rd497;
	st.u32 	[%rd4947+40], %r1192;
	ld.u32 	%r6878, [%rd1685];
	setp.ne.s32 	%p2545, %r6878, 0;
	@%p2545 bra 	$L__BB9_1858;
	ld.shared.u64 	%rd4948, [m_Local_$_0];
	add.s64 	%rd4949, %rd4948, %rd497;
	mov.b32 	%r13374, 0;
	st.u32 	[%rd4949+36], %r13374;
	ld.u32 	%r6880, [%rd1685];
	setp.ne.s32 	%p2546, %r6880, 0;
	@%p2546 bra 	$L__BB9_1858;
	ld.shared.u64 	%rd4950, [m_Local_$_0];
	add.s64 	%rd4951, %rd4950, %rd497;
	st.u32 	[%rd4951+32], %r1191;
	ld.u32 	%r6881, [%rd1685];
	setp.eq.s32 	%p2547, %r6881, 0;
	selp.b32 	%r13374, %r13373, 0, %p2547;
$L__BB9_1858:
	st.u32 	[%rd1685], %r13374;
	bra.uni 	$L__BB9_1860;
$L__BB9_1859:
	mov.b32 	%r6884, 0;
	st.u32 	[%rd495+32], %r6884;
	mov.b16 	%rs644, 0;
	st.u8 	[%rd495+32], %rs644;
$L__BB9_1860:
	setp.ne.s32 	%p2548, %r1191, -1;
	@%p2548 bra 	$L__BB9_1862;
	mov.b32 	%r6902, 21352;
	st.u32 	[%rd1685], %r6902;
	bra.uni 	$L__BB9_1874;
$L__BB9_1862:
	mul.wide.s32 	%rd4952, %r1191, 16;
	ld.shared.u64 	%rd4953, [m_Local_$_0];
	add.s64 	%rd498, %rd4953, %rd4952;
	ld.u32 	%r1197, [%rd498+12];
	setp.gt.s32 	%p2549, %r1197, 0;
	@%p2549 bra 	$L__BB9_1873;
	ld.shared.u64 	%rd4954, [m_Local_$_1];
	atom.add.u64 	%rd4955, [%rd1], 48;
	add.s64 	%rd4956, %rd4955, 56;
	setp.lt.u64 	%p2550, %rd4956, %rd4954;
	shr.u64 	%rd499, %rd4955, 4;
	cvt.u32.u64 	%r13375, %rd499;
	setp.ne.s32 	%p2551, %r13375, -1;
	and.pred  	%p2552, %p2550, %p2551;
	@%p2552 bra 	$L__BB9_1865;
	mov.b32 	%r6892, 21106;
	st.u32 	[%rd1685], %r6892;
	mov.b32 	%r13375, -1;
	mov.pred 	%p6376, 0;
	bra.uni 	$L__BB9_1866;
$L__BB9_1865:
	ld.shared.u64 	%rd4957, [m_Local_$_0];
	shl.b64 	%rd4958, %rd499, 32;
	shr.s64 	%rd4959, %rd4958, 28;
	add.s64 	%rd4960, %rd4957, %rd4959;
	mov.b16 	%rs645, 0;
	st.u8 	[%rd4960], %rs645;
	st.u8 	[%rd4960+1], %rs645;
	mov.b32 	%r6886, 3608;
	st.u32 	[%rd4960+4], %r6886;
	mov.b16 	%rs646, 1;
	st.u8 	[%rd4960+3], %rs646;
	mov.b32 	%r6887, 48;
	st.u32 	[%rd4960+8], %r6887;
	mov.b32 	%r6888, -1;
	st.u32 	[%rd4960+16], %r6888;
	ld.shared.u64 	%rd4961, [m_Local_$_0];
	add.s64 	%rd4962, %rd4961, %rd4959;
	mov.b32 	%r6889, 0;
	st.u32 	[%rd4962+32], %r6889;
	ld.shared.u64 	%rd4963, [m_Local_$_0];
	add.s64 	%rd4964, %rd4963, %rd4959;
	st.u32 	[%rd4964+36], %r6889;
	ld.shared.u64 	%rd4965, [m_Local_$_0];
	add.s64 	%rd4966, %rd4965, %rd4959;
	st.u32 	[%rd4966+40], %r6889;
	ld.u32 	%r6890, [%rd1685];
	setp.eq.s32 	%p6376, %r6890, 0;
$L__BB9_1866:
	mov.b32 	%r13376, 0;
	not.pred 	%p2554, %p6376;
	@%p2554 bra 	$L__BB9_1872;
	setp.ne.s32 	%p2555, %r13375, -1;
	@%p2555 bra 	$L__BB9_1869;
	mov.b32 	%r6900, 21352;
	st.u32 	[%rd1685], %r6900;
	bra.uni 	$L__BB9_1872;
$L__BB9_1869:
	ld.shared.u64 	%rd4967, [m_Local_$_0];
	mul.wide.s32 	%rd500, %r13375, 16;
	add.s64 	%rd4968, %rd4967, %rd500;
	st.u32 	[%rd4968+40], %r1197;
	ld.u32 	%r6895, [%rd1685];
	setp.ne.s32 	%p2556, %r6895, 0;
	@%p2556 bra 	$L__BB9_1872;
	ld.shared.u64 	%rd4969, [m_Local_$_0];
	add.s64 	%rd4970, %rd4969, %rd500;
	mov.b32 	%r13376, 0;
	st.u32 	[%rd4970+36], %r13376;
	ld.u32 	%r6897, [%rd1685];
	setp.ne.s32 	%p2557, %r6897, 0;
	@%p2557 bra 	$L__BB9_1872;
	ld.shared.u64 	%rd4971, [m_Local_$_0];
	add.s64 	%rd4972, %rd4971, %rd500;
	st.u32 	[%rd4972+32], %r1191;
	ld.u32 	%r6898, [%rd1685];
	setp.eq.s32 	%p2558, %r6898, 0;
	selp.b32 	%r13376, %r13375, 0, %p2558;
$L__BB9_1872:
	st.u32 	[%rd1685], %r13376;
	bra.uni 	$L__BB9_1874;
$L__BB9_1873:
	mov.b32 	%r6901, 0;
	st.u32 	[%rd498+32], %r6901;
	mov.b16 	%rs647, 64;
	st.u8 	[%rd498+32], %rs647;
$L__BB9_1874:
	ld.shared.u64 	%rd4973, [m_Local_$_1];
	atom.add.u64 	%rd4974, [%rd1], 48;
	add.s64 	%rd4975, %rd4974, 56;
	setp.lt.u64 	%p2559, %rd4975, %rd4973;
	shr.u64 	%rd4976, %rd4974, 4;
	cvt.u32.u64 	%r6903, %rd4976;
	selp.b32 	%r1202, %r6903, -1, %p2559;
	setp.ne.s32 	%p2560, %r1202, -1;
	@%p2560 bra 	$L__BB9_1876;
	mov.b32 	%r7015, 21352;
	st.u32 	[%rd1685], %r7015;
	bra.uni 	$L__BB9_1951;
$L__BB9_1876:
	ld.shared.u64 	%rd4977, [m_Local_$_0];
	mul.wide.s32 	%rd501, %r1202, 16;
	add.s64 	%rd4978, %rd4977, %rd501;
	mov.b16 	%rs648, 1;
	st.u8 	[%rd4978], %rs648;
	mov.b16 	%rs649, 0;
	st.u8 	[%rd4978+1], %rs649;
	mov.b32 	%r6904, 2906;
	st.u32 	[%rd4978+4], %r6904;
	st.u8 	[%rd4978+3], %rs648;
	mov.b32 	%r6905, 48;
	st.u32 	[%rd4978+8], %r6905;
	mov.b32 	%r6906, -1;
	st.u32 	[%rd4978+16], %r6906;
	ld.shared.u64 	%rd4979, [m_Local_$_0];
	mul.wide.s32 	%rd502, %r1191, 16;
	add.s64 	%rd4980, %rd4979, %rd502;
	ld.u32 	%r1203, [%rd4980+12];
	shl.b32 	%r6907, %r1203, 2;
	add.s32 	%r6908, %r6907, 32;
	shr.s32 	%r6909, %r6908, 31;
	shr.u32 	%r6910, %r6909, 29;
	add.s32 	%r6911, %r6908, %r6910;
	and.b32  	%r6912, %r6911, -8;
	sub.s32 	%r6913, %r6908, %r6912;
	setp.eq.s32 	%p2561, %r6913, 0;
	sub.s32 	%r6914, %r6907, %r6913;
	add.s32 	%r6915, %r6914, 40;
	selp.b32 	%r1204, %r6908, %r6915, %p2561;
	ld.shared.u64 	%rd503, [m_Local_$_1];
	and.b32  	%r6916, %r1204, 12;
	setp.eq.s32 	%p2562, %r6916, 0;
	mov.u32 	%r13377, %r1204;
	@%p2562 bra 	$L__BB9_1878;
	shr.s32 	%r6917, %r1204, 31;
	shr.u32 	%r6918, %r6917, 28;
	add.s32 	%r6919, %r1204, %r6918;
	and.b32  	%r6920, %r6919, -16;
	add.s32 	%r13377, %r6920, 16;
$L__BB9_1878:
	cvt.s64.s32 	%rd4981, %r13377;
	atom.add.u64 	%rd4982, [%rd1], %rd4981;
	cvt.s64.s32 	%rd4983, %r1204;
	add.s64 	%rd4984, %rd4983, %rd4982;
	add.s64 	%rd4985, %rd4984, 8;
	setp.lt.u64 	%p2563, %rd4985, %rd503;
	shr.u64 	%rd4986, %rd4982, 4;
	cvt.u32.u64 	%r6921, %rd4986;
	selp.b32 	%r1207, %r6921, -1, %p2563;
	setp.ne.s32 	%p2564, %r1207, -1;
	@%p2564 bra 	$L__BB9_1880;
	mov.b32 	%r6979, 21352;
	st.u32 	[%rd1685], %r6979;
	bra.uni 	$L__BB9_1919;
$L__BB9_1880:
	ld.shared.u64 	%rd4987, [m_Local_$_0];
	mul.wide.s32 	%rd504, %r1207, 16;
	add.s64 	%rd4988, %rd4987, %rd504;
	mov.b16 	%rs650, 0;
	st.u8 	[%rd4988], %rs650;
	st.u8 	[%rd4988+1], %rs650;
	mov.b32 	%r6922, 4335;
	st.u32 	[%rd4988+4], %r6922;
	mov.b16 	%rs651, 1;
	st.u8 	[%rd4988+3], %rs651;
	st.u32 	[%rd4988+8], %r1204;
	st.u32 	[%rd4988+12], %r1203;
	setp.lt.s32 	%p2565, %r1203, 1;
	@%p2565 bra 	$L__BB9_1919;
	setp.eq.s32 	%p2566, %r1203, 1;
	mov.b32 	%r1226, 0;
	@%p2566 bra 	$L__BB9_1907;
	and.b32  	%r6925, %r1203, 2147483646;
	neg.s32 	%r13379, %r6925;
	mov.b32 	%r13378, 0;
	mov.u32 	%r13380, %r13378;
$L__BB9_1883:
	ld.shared.u64 	%rd4989, [m_Local_$_0];
	add.s64 	%rd505, %rd4989, %rd504;
	ld.u32 	%r1212, [%rd505+12];
	setp.lt.s32 	%p2567, %r13380, %r1212;
	@%p2567 bra 	$L__BB9_1894;
	ld.shared.u64 	%rd4990, [m_Local_$_1];
	atom.add.u64 	%rd4991, [%rd1], 48;
	add.s64 	%rd4992, %rd4991, 56;
	setp.lt.u64 	%p2568, %rd4992, %rd4990;
	shr.u64 	%rd506, %rd4991, 4;
	cvt.u32.u64 	%r13381, %rd506;
	setp.ne.s32 	%p2569, %r13381, -1;
	and.pred  	%p2570, %p2568, %p2569;
	@%p2570 bra 	$L__BB9_1886;
	mov.b32 	%r6932, 21106;
	st.u32 	[%rd1685], %r6932;
	mov.b32 	%r13381, -1;
	mov.pred 	%p6377, 0;
	bra.uni 	$L__BB9_1887;
$L__BB9_1886:
	ld.shared.u64 	%rd4993, [m_Local_$_0];
	shl.b64 	%rd4994, %rd506, 32;
	shr.s64 	%rd4995, %rd4994, 28;
	add.s64 	%rd4996, %rd4993, %rd4995;
	mov.b16 	%rs652, 0;
	st.u8 	[%rd4996], %rs652;
	st.u8 	[%rd4996+1], %rs652;
	mov.b32 	%r6926, 3608;
	st.u32 	[%rd4996+4], %r6926;
	mov.b16 	%rs653, 1;
	st.u8 	[%rd4996+3], %rs653;
	mov.b32 	%r6927, 48;
	st.u32 	[%rd4996+8], %r6927;
	mov.b32 	%r6928, -1;
	st.u32 	[%rd4996+16], %r6928;
	ld.shared.u64 	%rd4997, [m_Local_$_0];
	add.s64 	%rd4998, %rd4997, %rd4995;
	mov.b32 	%r6929, 0;
	st.u32 	[%rd4998+32], %r6929;
	ld.shared.u64 	%rd4999, [m_Local_$_0];
	add.s64 	%rd5000, %rd4999, %rd4995;
	st.u32 	[%rd5000+36], %r6929;
	ld.shared.u64 	%rd5001, [m_Local_$_0];
	add.s64 	%rd5002, %rd5001, %rd4995;
	st.u32 	[%rd5002+40], %r6929;
	ld.u32 	%r6930, [%rd1685];
	setp.eq.s32 	%p6377, %r6930, 0;
$L__BB9_1887:
	mov.b32 	%r13382, 0;
	not.pred 	%p2572, %p6377;
	@%p2572 bra 	$L__BB9_1893;
	setp.ne.s32 	%p2573, %r13381, -1;
	@%p2573 bra 	$L__BB9_1890;
	mov.b32 	%r6940, 21352;
	st.u32 	[%rd1685], %r6940;
	bra.uni 	$L__BB9_1893;
$L__BB9_1890:
	ld.shared.u64 	%rd5003, [m_Local_$_0];
	mul.wide.s32 	%rd507, %r13381, 16;
	add.s64 	%rd5004, %rd5003, %rd507;
	st.u32 	[%rd5004+40], %r1212;
	ld.u32 	%r6935, [%rd1685];
	setp.ne.s32 	%p2574, %r6935, 0;
	@%p2574 bra 	$L__BB9_1893;
	ld.shared.u64 	%rd5005, [m_Local_$_0];
	add.s64 	%rd5006, %rd5005, %rd507;
	st.u32 	[%rd5006+36], %r13380;
	ld.u32 	%r6937, [%rd1685];
	setp.ne.s32 	%p2575, %r6937, 0;
	@%p2575 bra 	$L__BB9_1893;
	ld.shared.u64 	%rd5007, [m_Local_$_0];
	add.s64 	%rd5008, %rd5007, %rd507;
	st.u32 	[%rd5008+32], %r1207;
	ld.u32 	%r6938, [%rd1685];
	setp.eq.s32 	%p2576, %r6938, 0;
	selp.b32 	%r13382, %r13381, 0, %p2576;
$L__BB9_1893:
	st.u32 	[%rd1685], %r13382;
	bra.uni 	$L__BB9_1895;
$L__BB9_1894:
	cvt.u64.u32 	%rd5009, %r13378;
	add.s64 	%rd5010, %rd505, %rd5009;
	mov.b32 	%r6941, 0;
	st.u32 	[%rd5010+32], %r6941;
	mov.b16 	%rs654, 0;
	st.u8 	[%rd5010+32], %rs654;
$L__BB9_1895:
	ld.shared.u64 	%rd5011, [m_Local_$_0];
	add.s64 	%rd508, %rd5011, %rd504;
	ld.u32 	%r1217, [%rd508+12];
	add.s32 	%r6942, %r13380, 1;
	setp.lt.s32 	%p2577, %r6942, %r1217;
	@%p2577 bra 	$L__BB9_1905;
	ld.shared.u64 	%rd5012, [m_Local_$_1];
	atom.add.u64 	%rd5013, [%rd1], 48;
	add.s64 	%rd5014, %rd5013, 56;
	setp.ge.u64 	%p2578, %rd5014, %rd5012;
	shr.u64 	%rd509, %rd5013, 4;
	cvt.u32.u64 	%r13383, %rd509;
	setp.eq.s32 	%p2579, %r13383, -1;
	or.pred  	%p2580, %p2578, %p2579;
	@%p2580 bra 	$L__BB9_1898;
	ld.shared.u64 	%rd5015, [m_Local_$_0];
	shl.b64 	%rd5016, %rd509, 32;
	shr.s64 	%rd5017, %rd5016, 28;
	add.s64 	%rd5018, %rd5015, %rd5017;
	mov.b16 	%rs655, 0;
	st.u8 	[%rd5018], %rs655;
	st.u8 	[%rd5018+1], %rs655;
	mov.b32 	%r6943, 3608;
	st.u32 	[%rd5018+4], %r6943;
	mov.b16 	%rs656, 1;
	st.u8 	[%rd5018+3], %rs656;
	mov.b32 	%r6944, 48;
	st.u32 	[%rd5018+8], %r6944;
	mov.b32 	%r6945, -1;
	st.u32 	[%rd5018+16], %r6945;
	ld.shared.u64 	%rd5019, [m_Local_$_0];
	add.s64 	%rd5020, %rd5019, %rd5017;
	mov.b32 	%r6946, 0;
	st.u32 	[%rd5020+32], %r6946;
	ld.shared.u64 	%rd5021, [m_Local_$_0];
	add.s64 	%rd5022, %rd5021, %rd5017;
	st.u32 	[%rd5022+36], %r6946;
	ld.shared.u64 	%rd5023, [m_Local_$_0];
	add.s64 	%rd5024, %rd5023, %rd5017;
	st.u32 	[%rd5024+40], %r6946;
	ld.u32 	%r6947, [%rd1685];
	setp.eq.s32 	%p6378, %r6947, 0;
	bra.uni 	$L__BB9_1899;
$L__BB9_1898:
	mov.b32 	%r6949, 21106;
	st.u32 	[%rd1685], %r6949;
	mov.b32 	%r13383, -1;
	mov.pred 	%p6378, 0;
$L__BB9_1899:
	mov.b32 	%r13384, 0;
	not.pred 	%p2582, %p6378;
	@%p2582 bra 	$L__BB9_1904;
	setp.eq.s32 	%p2583, %r13383, -1;
	@%p2583 bra 	$L__BB9_6394;
	ld.shared.u64 	%rd5025, [m_Local_$_0];
	mul.wide.s32 	%rd510, %r13383, 16;
	add.s64 	%rd5026, %rd5025, %rd510;
	st.u32 	[%rd5026+40], %r1217;
	ld.u32 	%r6952, [%rd1685];
	setp.eq.s32 	%p2584, %r6952, 0;
	@%p2584 bra 	$L__BB9_1902;
	bra.uni 	$L__BB9_1904;
$L__BB9_1902:
	ld.shared.u64 	%rd5027, [m_Local_$_0];
	add.s64 	%rd5028, %rd5027, %rd510;
	st.u32 	[%rd5028+36], %r6942;
	ld.u32 	%r6955, [%rd1685];
	setp.ne.s32 	%p2585, %r6955, 0;
	@%p2585 bra 	$L__BB9_1904;
	ld.shared.u64 	%rd5029, [m_Local_$_0];
	add.s64 	%rd5030, %rd5029, %rd510;
	st.u32 	[%rd5030+32], %r1207;
	ld.u32 	%r6956, [%rd1685];
	setp.eq.s32 	%p2586, %r6956, 0;
	selp.b32 	%r13384, %r13383, 0, %p2586;
$L__BB9_1904:
	st.u32 	[%rd1685], %r13384;
	bra.uni 	$L__BB9_1906;
$L__BB9_1905:
	add.s32 	%r6959, %r13378, 4;
	cvt.u64.u32 	%rd5031, %r6959;
	add.s64 	%rd5032, %rd508, %rd5031;
	mov.b32 	%r6960, 0;
	st.u32 	[%rd5032+32], %r6960;
	mov.b16 	%rs657, 0;
	st.u8 	[%rd5032+32], %rs657;
$L__BB9_1906:
	and.b32  	%r1226, %r1203, 2147483646;
	add.s32 	%r13380, %r13380, 2;
	add.s32 	%r13379, %r13379, 2;
	add.s32 	%r13378, %r13378, 8;
	setp.ne.s32 	%p2587, %r13379, 0;
	@%p2587 bra 	$L__BB9_1883;
$L__BB9_1907:
	and.b32  	%r6961, %r1203, 1;
	setp.eq.b32 	%p2588, %r6961, 1;
	not.pred 	%p2589, %p2588;
	@%p2589 bra 	$L__BB9_1919;
	ld.shared.u64 	%rd5033, [m_Local_$_0];
	add.s64 	%rd511, %rd5033, %rd504;
	ld.u32 	%r1227, [%rd511+12];
	setp.lt.s32 	%p2590, %r1226, %r1227;
	@%p2590 bra 	$L__BB9_1918;
	ld.shared.u64 	%rd5034, [m_Local_$_1];
	atom.add.u64 	%rd5035, [%rd1], 48;
	add.s64 	%rd5036, %rd5035, 56;
	setp.ge.u64 	%p2591, %rd5036, %rd5034;
	shr.u64 	%rd512, %rd5035, 4;
	cvt.u32.u64 	%r13386, %rd512;
	setp.eq.s32 	%p2592, %r13386, -1;
	or.pred  	%p2593, %p2591, %p2592;
	@%p2593 bra 	$L__BB9_1911;
	ld.shared.u64 	%rd5037, [m_Local_$_0];
	shl.b64 	%rd5038, %rd512, 32;
	shr.s64 	%rd5039, %rd5038, 28;
	add.s64 	%rd5040, %rd5037, %rd5039;
	mov.b16 	%rs658, 0;
	st.u8 	[%rd5040], %rs658;
	st.u8 	[%rd5040+1], %rs658;
	mov.b32 	%r6962, 3608;
	st.u32 	[%rd5040+4], %r6962;
	mov.b16 	%rs659, 1;
	st.u8 	[%rd5040+3], %rs659;
	mov.b32 	%r6963, 48;
	st.u32 	[%rd5040+8], %r6963;
	mov.b32 	%r6964, -1;
	st.u32 	[%rd5040+16], %r6964;
	ld.shared.u64 	%rd5041, [m_Local_$_0];
	add.s64 	%rd5042, %rd5041, %rd5039;
	mov.b32 	%r6965, 0;
	st.u32 	[%rd5042+32], %r6965;
	ld.shared.u64 	%rd5043, [m_Local_$_0];
	add.s64 	%rd5044, %rd5043, %rd5039;
	st.u32 	[%rd5044+36], %r6965;
	ld.shared.u64 	%rd5045, [m_Local_$_0];
	add.s64 	%rd5046, %rd5045, %rd5039;
	st.u32 	[%rd5046+40], %r6965;
	ld.u32 	%r6966, [%rd1685];
	setp.eq.s32 	%p6379, %r6966, 0;
	bra.uni 	$L__BB9_1912;
$L__BB9_1911:
	mov.b32 	%r6968, 21106;
	st.u32 	[%rd1685], %r6968;
	mov.b32 	%r13386, -1;
	mov.pred 	%p6379, 0;
$L__BB9_1912:
	mov.b32 	%r13387, 0;
	not.pred 	%p2595, %p6379;
	@%p2595 bra 	$L__BB9_1917;
	setp.eq.s32 	%p2596, %r13386, -1;
	@%p2596 bra 	$L__BB9_6395;
	ld.shared.u64 	%rd5047, [m_Local_$_0];
	mul.wide.s32 	%rd513, %r13386, 16;
	add.s64 	%rd5048, %rd5047, %rd513;
	st.u32 	[%rd5048+40], %r1227;
	ld.u32 	%r6971, [%rd1685];
	setp.eq.s32 	%p2597, %r6971, 0;
	@%p2597 bra 	$L__BB9_1915;
	bra.uni 	$L__BB9_1917;
$L__BB9_1915:
	ld.shared.u64 	%rd5049, [m_Local_$_0];
	add.s64 	%rd5050, %rd5049, %rd513;
	st.u32 	[%rd5050+36], %r1226;
	ld.u32 	%r6973, [%rd1685];
	setp.ne.s32 	%p2598, %r6973, 0;
	@%p2598 bra 	$L__BB9_1917;
	ld.shared.u64 	%rd5051, [m_Local_$_0];
	add.s64 	%rd5052, %rd5051, %rd513;
	st.u32 	[%rd5052+32], %r1207;
	ld.u32 	%r6974, [%rd1685];
	setp.eq.s32 	%p2599, %r6974, 0;
	selp.b32 	%r13387, %r13386, 0, %p2599;
$L__BB9_1917:
	st.u32 	[%rd1685], %r13387;
	bra.uni 	$L__BB9_1919;
$L__BB9_1918:
	shl.b32 	%r6977, %r1226, 2;
	cvt.u64.u32 	%rd5053, %r6977;
	add.s64 	%rd5054, %rd511, %rd5053;
	mov.b32 	%r6978, 0;
	st.u32 	[%rd5054+32], %r6978;
	mov.b16 	%rs660, 0;
	st.u8 	[%rd5054+32], %rs660;
$L__BB9_1919:
	setp.lt.s32 	%p2600, %r1203, 1;
	@%p2600 bra 	$L__BB9_1950;
	neg.s32 	%r13389, %r1203;
	mov.b32 	%r13388, 0;
	mul.wide.s32 	%rd5078, %r1207, 16;
	mov.u32 	%r13390, %r13388;
$L__BB9_1921:
	setp.ne.s32 	%p2601, %r1191, -1;
	@%p2601 bra 	$L__BB9_1923;
	mov.b32 	%r6996, 21352;
	st.u32 	[%rd1685], %r6996;
	mov.b16 	%rs1571, 0;
	bra.uni 	$L__BB9_1935;
$L__BB9_1923:
	ld.shared.u64 	%rd5055, [m_Local_$_0];
	add.s64 	%rd514, %rd5055, %rd502;
	ld.u32 	%r1236, [%rd514+12];
	setp.lt.s32 	%p2602, %r13390, %r1236;
	@%p2602 bra 	$L__BB9_1934;
	ld.shared.u64 	%rd5056, [m_Local_$_1];
	atom.add.u64 	%rd5057, [%rd1], 48;
	add.s64 	%rd5058, %rd5057, 56;
	setp.lt.u64 	%p2603, %rd5058, %rd5056;
	shr.u64 	%rd515, %rd5057, 4;
	cvt.u32.u64 	%r13391, %rd515;
	setp.ne.s32 	%p2604, %r13391, -1;
	and.pred  	%p2605, %p2603, %p2604;
	@%p2605 bra 	$L__BB9_1926;
	mov.b32 	%r6987, 21106;
	st.u32 	[%rd1685], %r6987;
	mov.b32 	%r13391, -1;
	mov.pred 	%p6380, 0;
	bra.uni 	$L__BB9_1927;
$L__BB9_1926:
	ld.shared.u64 	%rd5059, [m_Local_$_0];
	shl.b64 	%rd5060, %rd515, 32;
	shr.s64 	%rd5061, %rd5060, 28;
	add.s64 	%rd5062, %rd5059, %rd5061;
	mov.b16 	%rs661, 0;
	st.u8 	[%rd5062], %rs661;
	st.u8 	[%rd5062+1], %rs661;
	mov.b32 	%r6981, 3608;
	st.u32 	[%rd5062+4], %r6981;
	mov.b16 	%rs662, 1;
	st.u8 	[%rd5062+3], %rs662;
	mov.b32 	%r6982, 48;
	st.u32 	[%rd5062+8], %r6982;
	mov.b32 	%r6983, -1;
	st.u32 	[%rd5062+16], %r6983;
	ld.shared.u64 	%rd5063, [m_Local_$_0];
	add.s64 	%rd5064, %rd5063, %rd5061;
	mov.b32 	%r6984, 0;
	st.u32 	[%rd5064+32], %r6984;
	ld.shared.u64 	%rd5065, [m_Local_$_0];
	add.s64 	%rd5066, %rd5065, %rd5061;
	st.u32 	[%rd5066+36], %r6984;
	ld.shared.u64 	%rd5067, [m_Local_$_0];
	add.s64 	%rd5068, %rd5067, %rd5061;
	st.u32 	[%rd5068+40], %r6984;
	ld.u32 	%r6985, [%rd1685];
	setp.eq.s32 	%p6380, %r6985, 0;
$L__BB9_1927:
	mov.b32 	%r13392, 0;
	not.pred 	%p2607, %p6380;
	@%p2607 bra 	$L__BB9_1933;
	setp.ne.s32 	%p2608, %r13391, -1;
	@%p2608 bra 	$L__BB9_1930;
	mov.b32 	%r6995, 21352;
	st.u32 	[%rd1685], %r6995;
	bra.uni 	$L__BB9_1933;
$L__BB9_1930:
	ld.shared.u64 	%rd5069, [m_Local_$_0];
	mul.wide.s32 	%rd516, %r13391, 16;
	add.s64 	%rd5070, %rd5069, %rd516;
	st.u32 	[%rd5070+40], %r1236;
	ld.u32 	%r6990, [%rd1685];
	setp.ne.s32 	%p2609, %r6990, 0;
	@%p2609 bra 	$L__BB9_1933;
	ld.shared.u64 	%rd5071, [m_Local_$_0];
	add.s64 	%rd5072, %rd5071, %rd516;
	st.u32 	[%rd5072+36], %r13390;
	ld.u32 	%r6992, [%rd1685];
	setp.ne.s32 	%p2610, %r6992, 0;
	@%p2610 bra 	$L__BB9_1933;
	ld.shared.u64 	%rd5073, [m_Local_$_0];
	add.s64 	%rd5074, %rd5073, %rd516;
	st.u32 	[%rd5074+32], %r1191;
	ld.u32 	%r6993, [%rd1685];
	setp.eq.s32 	%p2611, %r6993, 0;
	selp.b32 	%r13392, %r13391, 0, %p2611;
$L__BB9_1933:
	st.u32 	[%rd1685], %r13392;
	mov.b16 	%rs1571, 0;
	bra.uni 	$L__BB9_1935;
$L__BB9_1934:
	cvt.u64.u32 	%rd5075, %r13388;
	add.s64 	%rd5076, %rd514, %rd5075;
	ld.u8 	%rs1571, [%rd5076+32];
$L__BB9_1935:
	setp.ne.s32 	%p2612, %r1207, -1;
	@%p2612 bra 	$L__BB9_1937;
	mov.b32 	%r7013, 21352;
	st.u32 	[%rd1685], %r7013;
	bra.uni 	$L__BB9_1949;
$L__BB9_1937:
	ld.shared.u64 	%rd5077, [m_Local_$_0];
	add.s64 	%rd517, %rd5077, %rd5078;
	ld.u32 	%r1241, [%rd517+12];
	setp.lt.s32 	%p2613, %r13390, %r1241;
	@%p2613 bra 	$L__BB9_1948;
	ld.shared.u64 	%rd5079, [m_Local_$_1];
	atom.add.u64 	%rd5080, [%rd1], 48;
	add.s64 	%rd5081, %rd5080, 56;
	setp.lt.u64 	%p2614, %rd5081, %rd5079;
	shr.u64 	%rd518, %rd5080, 4;
	cvt.u32.u64 	%r13393, %rd518;
	setp.ne.s32 	%p2615, %r13393, -1;
	and.pred  	%p2616, %p2614, %p2615;
	@%p2616 bra 	$L__BB9_1940;
	mov.b32 	%r7003, 21106;
	st.u32 	[%rd1685], %r7003;
	mov.b32 	%r13393, -1;
	mov.pred 	%p6381, 0;
	bra.uni 	$L__BB9_1941;
$L__BB9_1940:
	ld.shared.u64 	%rd5082, [m_Local_$_0];
	shl.b64 	%rd5083, %rd518, 32;
	shr.s64 	%rd5084, %rd5083, 28;
	add.s64 	%rd5085, %rd5082, %rd5084;
	mov.b16 	%rs665, 0;
	st.u8 	[%rd5085], %rs665;
	st.u8 	[%rd5085+1], %rs665;
	mov.b32 	%r6997, 3608;
	st.u32 	[%rd5085+4], %r6997;
	mov.b16 	%rs666, 1;
	st.u8 	[%rd5085+3], %rs666;
	mov.b32 	%r6998, 48;
	st.u32 	[%rd5085+8], %r6998;
	mov.b32 	%r6999, -1;
	st.u32 	[%rd5085+16], %r6999;
	ld.shared.u64 	%rd5086, [m_Local_$_0];
	add.s64 	%rd5087, %rd5086, %rd5084;
	mov.b32 	%r7000, 0;
	st.u32 	[%rd5087+32], %r7000;
	ld.shared.u64 	%rd5088, [m_Local_$_0];
	add.s64 	%rd5089, %rd5088, %rd5084;
	st.u32 	[%rd5089+36], %r7000;
	ld.shared.u64 	%rd5090, [m_Local_$_0];
	add.s64 	%rd5091, %rd5090, %rd5084;
	st.u32 	[%rd5091+40], %r7000;
	ld.u32 	%r7001, [%rd1685];
	setp.eq.s32 	%p6381, %r7001, 0;
$L__BB9_1941:
	mov.b32 	%r13394, 0;
	not.pred 	%p2618, %p6381;
	@%p2618 bra 	$L__BB9_1947;
	setp.ne.s32 	%p2619, %r13393, -1;
	@%p2619 bra 	$L__BB9_1944;
	mov.b32 	%r7011, 21352;
	st.u32 	[%rd1685], %r7011;
	bra.uni 	$L__BB9_1947;
$L__BB9_1944:
	ld.shared.u64 	%rd5092, [m_Local_$_0];
	mul.wide.s32 	%rd519, %r13393, 16;
	add.s64 	%rd5093, %rd5092, %rd519;
	st.u32 	[%rd5093+40], %r1241;
	ld.u32 	%r7006, [%rd1685];
	setp.ne.s32 	%p2620, %r7006, 0;
	@%p2620 bra 	$L__BB9_1947;
	ld.shared.u64 	%rd5094, [m_Local_$_0];
	add.s64 	%rd5095, %rd5094, %rd519;
	st.u32 	[%rd5095+36], %r13390;
	ld.u32 	%r7008, [%rd1685];
	setp.ne.s32 	%p2621, %r7008, 0;
	@%p2621 bra 	$L__BB9_1947;
	ld.shared.u64 	%rd5096, [m_Local_$_0];
	add.s64 	%rd5097, %rd5096, %rd519;
	st.u32 	[%rd5097+32], %r1207;
	ld.u32 	%r7009, [%rd1685];
	setp.eq.s32 	%p2622, %r7009, 0;
	selp.b32 	%r13394, %r13393, 0, %p2622;
$L__BB9_1947:
	st.u32 	[%rd1685], %r13394;
	bra.uni 	$L__BB9_1949;
$L__BB9_1948:
	cvt.u64.u32 	%rd5098, %r13388;
	add.s64 	%rd5099, %rd517, %rd5098;
	mov.b32 	%r7012, 0;
	st.u32 	[%rd5099+32], %r7012;
	st.u8 	[%rd5099+32], %rs1571;
$L__BB9_1949:
	add.s32 	%r13390, %r13390, 1;
	add.s32 	%r13389, %r13389, 1;
	setp.ne.s32 	%p2623, %r13389, 0;
	add.s32 	%r13388, %r13388, 4;
	@%p2623 bra 	$L__BB9_1921;
$L__BB9_1950:
	ld.shared.u64 	%rd5100, [m_Local_$_0];
	add.s64 	%rd5101, %rd5100, %rd501;
	st.u32 	[%rd5101+32], %r1207;
	ld.shared.u64 	%rd5102, [m_Local_$_0];
	add.s64 	%rd5103, %rd5102, %rd501;
	st.u32 	[%rd5103+40], %r1203;
	ld.shared.u64 	%rd5104, [m_Local_$_0];
	add.s64 	%rd5105, %rd5104, %rd501;
	mov.b32 	%r7014, 0;
	st.u32 	[%rd5105+48], %r7014;
$L__BB9_1951:
	setp.ne.s32 	%p2624, %r13372, -1;
	@%p2624 bra 	$L__BB9_1953;
	mov.b32 	%r7017, 21352;
	st.u32 	[%rd1685], %r7017;
	mov.b32 	%r13395, 0;
	mov.u32 	%r13396, %r13395;
	bra.uni 	$L__BB9_1954;
$L__BB9_1953:
	ld.shared.u64 	%rd5106, [m_Local_$_0];
	mul.wide.s32 	%rd5107, %r13372, 16;
	add.s64 	%rd5108, %rd5106, %rd5107;
	ld.u32 	%r13395, [%rd5108+32];
	ld.u32 	%r13396, [%rd5108+40];
$L__BB9_1954:
	setp.ne.s32 	%p2625, %r1202, -1;
	@%p2625 bra 	$L__BB9_1956;
	mov.b32 	%r7019, 21352;
	st.u32 	[%rd1685], %r7019;
	mov.b32 	%r13397, 0;
	mov.u32 	%r13398, %r13397;
	bra.uni 	$L__BB9_1957;
$L__BB9_1956:
	ld.shared.u64 	%rd5109, [m_Local_$_0];
	mul.wide.s32 	%rd5110, %r1202, 16;
	add.s64 	%rd5111, %rd5109, %rd5110;
	ld.u32 	%r13397, [%rd5111+32];
	ld.u32 	%r13398, [%rd5111+40];
$L__BB9_1957:
	add.s32 	%r1257, %r13398, %r13396;
	shl.b32 	%r7020, %r1257, 2;
	add.s32 	%r7021, %r7020, 32;
	shr.s32 	%r7022, %r7021, 31;
	shr.u32 	%r7023, %r7022, 29;
	add.s32 	%r7024, %r7021, %r7023;
	and.b32  	%r7025, %r7024, -8;
	sub.s32 	%r7026, %r7021, %r7025;
	setp.eq.s32 	%p2626, %r7026, 0;
	sub.s32 	%r7027, %r7020, %r7026;
	add.s32 	%r7028, %r7027, 40;
	selp.b32 	%r1258, %r7021, %r7028, %p2626;
	ld.shared.u64 	%rd520, [m_Local_$_1];
	and.b32  	%r7029, %r1258, 12;
	setp.eq.s32 	%p2627, %r7029, 0;
	mov.u32 	%r13399, %r1258;
	@%p2627 bra 	$L__BB9_1959;
	shr.s32 	%r7030, %r1258, 31;
	shr.u32 	%r7031, %r7030, 28;
	add.s32 	%r7032, %r1258, %r7031;
	and.b32  	%r7033, %r7032, -16;
	add.s32 	%r13399, %r7033, 16;
$L__BB9_1959:
	cvt.s64.s32 	%rd5112, %r13399;
	atom.add.u64 	%rd5113, [%rd1], %rd5112;
	cvt.s64.s32 	%rd5114, %r1258;
	add.s64 	%rd5115, %rd5114, %rd5113;
	add.s64 	%rd5116, %rd5115, 8;
	setp.lt.u64 	%p2628, %rd5116, %rd520;
	shr.u64 	%rd5117, %rd5113, 4;
	cvt.u32.u64 	%r7034, %rd5117;
	selp.b32 	%r1261, %r7034, -1, %p2628;
	setp.ne.s32 	%p2629, %r1261, -1;
	@%p2629 bra 	$L__BB9_1961;
	mov.b32 	%r7092, 21352;
	st.u32 	[%rd1685], %r7092;
	bra.uni 	$L__BB9_2000;
$L__BB9_1961:
	ld.shared.u64 	%rd5118, [m_Local_$_0];
	mul.wide.s32 	%rd521, %r1261, 16;
	add.s64 	%rd5119, %rd5118, %rd521;
	mov.b16 	%rs667, 0;
	st.u8 	[%rd5119], %rs667;
	st.u8 	[%rd5119+1], %rs667;
	mov.b32 	%r7035, 4335;
	st.u32 	[%rd5119+4], %r7035;
	mov.b16 	%rs668, 1;
	st.u8 	[%rd5119+3], %rs668;
	st.u32 	[%rd5119+8], %r1258;
	st.u32 	[%rd5119+12], %r1257;
	setp.lt.s32 	%p2630, %r1257, 1;
	@%p2630 bra 	$L__BB9_2000;
	setp.eq.s32 	%p2631, %r1257, 1;
	mov.b32 	%r1280, 0;
	@%p2631 bra 	$L__BB9_1988;
	and.b32  	%r1280, %r1257, 2147483646;
	neg.s32 	%r13401, %r1280;
	mov.b32 	%r13400, 0;
	mov.u32 	%r13402, %r13400;
$L__BB9_1964:
	ld.shared.u64 	%rd5120, [m_Local_$_0];
	add.s64 	%rd522, %rd5120, %rd521;
	ld.u32 	%r1266, [%rd522+12];
	setp.lt.s32 	%p2632, %r13402, %r1266;
	@%p2632 bra 	$L__BB9_1975;
	ld.shared.u64 	%rd5121, [m_Local_$_1];
	atom.add.u64 	%rd5122, [%rd1], 48;
	add.s64 	%rd5123, %rd5122, 56;
	setp.lt.u64 	%p2633, %rd5123, %rd5121;
	shr.u64 	%rd523, %rd5122, 4;
	cvt.u32.u64 	%r13403, %rd523;
	setp.ne.s32 	%p2634, %r13403, -1;
	and.pred  	%p2635, %p2633, %p2634;
	@%p2635 bra 	$L__BB9_1967;
	mov.b32 	%r7045, 21106;
	st.u32 	[%rd1685], %r7045;
	mov.b32 	%r13403, -1;
	mov.pred 	%p6382, 0;
	bra.uni 	$L__BB9_1968;
$L__BB9_1967:
	ld.shared.u64 	%rd5124, [m_Local_$_0];
	shl.b64 	%rd5125, %rd523, 32;
	shr.s64 	%rd5126, %rd5125, 28;
	add.s64 	%rd5127, %rd5124, %rd5126;
	mov.b16 	%rs669, 0;
	st.u8 	[%rd5127], %rs669;
	st.u8 	[%rd5127+1], %rs669;
	mov.b32 	%r7039, 3608;
	st.u32 	[%rd5127+4], %r7039;
	mov.b16 	%rs670, 1;
	st.u8 	[%rd5127+3], %rs670;
	mov.b32 	%r7040, 48;
	st.u32 	[%rd5127+8], %r7040;
	mov.b32 	%r7041, -1;
	st.u32 	[%rd5127+16], %r7041;
	ld.shared.u64 	%rd5128, [m_Local_$_0];
	add.s64 	%rd5129, %rd5128, %rd5126;
	mov.b32 	%r7042, 0;
	st.u32 	[%rd5129+32], %r7042;
	ld.shared.u64 	%rd5130, [m_Local_$_0];
	add.s64 	%rd5131, %rd5130, %rd5126;
	st.u32 	[%rd5131+36], %r7042;
	ld.shared.u64 	%rd5132, [m_Local_$_0];
	add.s64 	%rd5133, %rd5132, %rd5126;
	st.u32 	[%rd5133+40], %r7042;
	ld.u32 	%r7043, [%rd1685];
	setp.eq.s32 	%p6382, %r7043, 0;
$L__BB9_1968:
	mov.b32 	%r13404, 0;
	not.pred 	%p2637, %p6382;
	@%p2637 bra 	$L__BB9_1974;
	setp.ne.s32 	%p2638, %r13403, -1;
	@%p2638 bra 	$L__BB9_1971;
	mov.b32 	%r7053, 21352;
	st.u32 	[%rd1685], %r7053;
	bra.uni 	$L__BB9_1974;
$L__BB9_1971:
	ld.shared.u64 	%rd5134, [m_Local_$_0];
	mul.wide.s32 	%rd524, %r13403, 16;
	add.s64 	%rd5135, %rd5134, %rd524;
	st.u32 	[%rd5135+40], %r1266;
	ld.u32 	%r7048, [%rd1685];
	setp.ne.s32 	%p2639, %r7048, 0;
	@%p2639 bra 	$L__BB9_1974;
	ld.shared.u64 	%rd5136, [m_Local_$_0];
	add.s64 	%rd5137, %rd5136, %rd524;
	st.u32 	[%rd5137+36], %r13402;
	ld.u32 	%r7050, [%rd1685];
	setp.ne.s32 	%p2640, %r7050, 0;
	@%p2640 bra 	$L__BB9_1974;
	ld.shared.u64 	%rd5138, [m_Local_$_0];
	add.s64 	%rd5139, %rd5138, %rd524;
	st.u32 	[%rd5139+32], %r1261;
	ld.u32 	%r7051, [%rd1685];
	setp.eq.s32 	%p2641, %r7051, 0;
	selp.b32 	%r13404, %r13403, 0, %p2641;
$L__BB9_1974:
	st.u32 	[%rd1685], %r13404;
	bra.uni 	$L__BB9_1976;
$L__BB9_1975:
	cvt.u64.u32 	%rd5140, %r13400;
	add.s64 	%rd5141, %rd522, %rd5140;
	mov.b32 	%r7054, 0;
	st.u32 	[%rd5141+32], %r7054;
	mov.b16 	%rs671, 0;
	st.u8 	[%rd5141+32], %rs671;
$L__BB9_1976:
	ld.shared.u64 	%rd5142, [m_Local_$_0];
	add.s64 	%rd525, %rd5142, %rd521;
	ld.u32 	%r1271, [%rd525+12];
	add.s32 	%r7055, %r13402, 1;
	setp.lt.s32 	%p2642, %r7055, %r1271;
	@%p2642 bra 	$L__BB9_1986;
	ld.shared.u64 	%rd5143, [m_Local_$_1];
	atom.add.u64 	%rd5144, [%rd1], 48;
	add.s64 	%rd5145, %rd5144, 56;
	setp.ge.u64 	%p2643, %rd5145, %rd5143;
	shr.u64 	%rd526, %rd5144, 4;
	cvt.u32.u64 	%r13405, %rd526;
	setp.eq.s32 	%p2644, %r13405, -1;
	or.pred  	%p2645, %p2643, %p2644;
	@%p2645 bra 	$L__BB9_1979;
	ld.shared.u64 	%rd5146, [m_Local_$_0];
	shl.b64 	%rd5147, %rd526, 32;
	shr.s64 	%rd5148, %rd5147, 28;
	add.s64 	%rd5149, %rd5146, %rd5148;
	mov.b16 	%rs672, 0;
	st.u8 	[%rd5149], %rs672;
	st.u8 	[%rd5149+1], %rs672;
	mov.b32 	%r7056, 3608;
	st.u32 	[%rd5149+4], %r7056;
	mov.b16 	%rs673, 1;
	st.u8 	[%rd5149+3], %rs673;
	mov.b32 	%r7057, 48;
	st.u32 	[%rd5149+8], %r7057;
	mov.b32 	%r7058, -1;
	st.u32 	[%rd5149+16], %r7058;
	ld.shared.u64 	%rd5150, [m_Local_$_0];
	add.s64 	%rd5151, %rd5150, %rd5148;
	mov.b32 	%r7059, 0;
	st.u32 	[%rd5151+32], %r7059;
	ld.shared.u64 	%rd5152, [m_Local_$_0];
	add.s64 	%rd5153, %rd5152, %rd5148;
	st.u32 	[%rd5153+36], %r7059;
	ld.shared.u64 	%rd5154, [m_Local_$_0];
	add.s64 	%rd5155, %rd5154, %rd5148;
	st.u32 	[%rd5155+40], %r7059;
	ld.u32 	%r7060, [%rd1685];
	setp.eq.s32 	%p6383, %r7060, 0;
	bra.uni 	$L__BB9_1980;
$L__BB9_1979:
	mov.b32 	%r7062, 21106;
	st.u32 	[%rd1685], %r7062;
	mov.b32 	%r13405, -1;
	mov.pred 	%p6383, 0;
$L__BB9_1980:
	mov.b32 	%r13406, 0;
	not.pred 	%p2647, %p6383;
	@%p2647 bra 	$L__BB9_1985;
	setp.eq.s32 	%p2648, %r13405, -1;
	@%p2648 bra 	$L__BB9_6396;
	ld.shared.u64 	%rd5156, [m_Local_$_0];
	mul.wide.s32 	%rd527, %r13405, 16;
	add.s64 	%rd5157, %rd5156, %rd527;
	st.u32 	[%rd5157+40], %r1271;
	ld.u32 	%r7065, [%rd1685];
	setp.eq.s32 	%p2649, %r7065, 0;
	@%p2649 bra 	$L__BB9_1983;
	bra.uni 	$L__BB9_1985;
$L__BB9_1983:
	ld.shared.u64 	%rd5158, [m_Local_$_0];
	add.s64 	%rd5159, %rd5158, %rd527;
	st.u32 	[%rd5159+36], %r7055;
	ld.u32 	%r7068, [%rd1685];
	setp.ne.s32 	%p2650, %r7068, 0;
	@%p2650 bra 	$L__BB9_1985;
	ld.shared.u64 	%rd5160, [m_Local_$_0];
	add.s64 	%rd5161, %rd5160, %rd527;
	st.u32 	[%rd5161+32], %r1261;
	ld.u32 	%r7069, [%rd1685];
	setp.eq.s32 	%p2651, %r7069, 0;
	selp.b32 	%r13406, %r13405, 0, %p2651;
$L__BB9_1985:
	st.u32 	[%rd1685], %r13406;
	bra.uni 	$L__BB9_1987;
$L__BB9_1986:
	add.s32 	%r7072, %r13400, 4;
	cvt.u64.u32 	%rd5162, %r7072;
	add.s64 	%rd5163, %rd525, %rd5162;
	mov.b32 	%r7073, 0;
	st.u32 	[%rd5163+32], %r7073;
	mov.b16 	%rs674, 0;
	st.u8 	[%rd5163+32], %rs674;
$L__BB9_1987:
	add.s32 	%r13402, %r13402, 2;
	add.s32 	%r13401, %r13401, 2;
	add.s32 	%r13400, %r13400, 8;
	setp.ne.s32 	%p2652, %r13401, 0;
	@%p2652 bra 	$L__BB9_1964;
$L__BB9_1988:
	and.b32  	%r7074, %r1257, 1;
	setp.eq.b32 	%p2653, %r7074, 1;
	not.pred 	%p2654, %p2653;
	@%p2654 bra 	$L__BB9_2000;
	ld.shared.u64 	%rd5164, [m_Local_$_0];
	add.s64 	%rd528, %rd5164, %rd521;
	ld.u32 	%r1281, [%rd528+12];
	setp.lt.s32 	%p2655, %r1280, %r1281;
	@%p2655 bra 	$L__BB9_1999;
	ld.shared.u64 	%rd5165, [m_Local_$_1];
	atom.add.u64 	%rd5166, [%rd1], 48;
	add.s64 	%rd5167, %rd5166, 56;
	setp.ge.u64 	%p2656, %rd5167, %rd5165;
	shr.u64 	%rd529, %rd5166, 4;
	cvt.u32.u64 	%r13408, %rd529;
	setp.eq.s32 	%p2657, %r13408, -1;
	or.pred  	%p2658, %p2656, %p2657;
	@%p2658 bra 	$L__BB9_1992;
	ld.shared.u64 	%rd5168, [m_Local_$_0];
	shl.b64 	%rd5169, %rd529, 32;
	shr.s64 	%rd5170, %rd5169, 28;
	add.s64 	%rd5171, %rd5168, %rd5170;
	mov.b16 	%rs675, 0;
	st.u8 	[%rd5171], %rs675;
	st.u8 	[%rd5171+1], %rs675;
	mov.b32 	%r7075, 3608;
	st.u32 	[%rd5171+4], %r7075;
	mov.b16 	%rs676, 1;
	st.u8 	[%rd5171+3], %rs676;
	mov.b32 	%r7076, 48;
	st.u32 	[%rd5171+8], %r7076;
	mov.b32 	%r7077, -1;
	st.u32 	[%rd5171+16], %r7077;
	ld.shared.u64 	%rd5172, [m_Local_$_0];
	add.s64 	%rd5173, %rd5172, %rd5170;
	mov.b32 	%r7078, 0;
	st.u32 	[%rd5173+32], %r7078;
	ld.shared.u64 	%rd5174, [m_Local_$_0];
	add.s64 	%rd5175, %rd5174, %rd5170;
	st.u32 	[%rd5175+36], %r7078;
	ld.shared.u64 	%rd5176, [m_Local_$_0];
	add.s64 	%rd5177, %rd5176, %rd5170;
	st.u32 	[%rd5177+40], %r7078;
	ld.u32 	%r7079, [%rd1685];
	setp.eq.s32 	%p6384, %r7079, 0;
	bra.uni 	$L__BB9_1993;
$L__BB9_1992:
	mov.b32 	%r7081, 21106;
	st.u32 	[%rd1685], %r7081;
	mov.b32 	%r13408, -1;
	mov.pred 	%p6384, 0;
$L__BB9_1993:
	mov.b32 	%r13409, 0;
	not.pred 	%p2660, %p6384;
	@%p2660 bra 	$L__BB9_1998;
	setp.eq.s32 	%p2661, %r13408, -1;
	@%p2661 bra 	$L__BB9_6397;
	ld.shared.u64 	%rd5178, [m_Local_$_0];
	mul.wide.s32 	%rd530, %r13408, 16;
	add.s64 	%rd5179, %rd5178, %rd530;
	st.u32 	[%rd5179+40], %r1281;
	ld.u32 	%r7084, [%rd1685];
	setp.eq.s32 	%p2662, %r7084, 0;
	@%p2662 bra 	$L__BB9_1996;
	bra.uni 	$L__BB9_1998;
$L__BB9_1996:
	ld.shared.u64 	%rd5180, [m_Local_$_0];
	add.s64 	%rd5181, %rd5180, %rd530;
	st.u32 	[%rd5181+36], %r1280;
	ld.u32 	%r7086, [%rd1685];
	setp.ne.s32 	%p2663, %r7086, 0;
	@%p2663 bra 	$L__BB9_1998;
	ld.shared.u64 	%rd5182, [m_Local_$_0];
	add.s64 	%rd5183, %rd5182, %rd530;
	st.u32 	[%rd5183+32], %r1261;
	ld.u32 	%r7087, [%rd1685];
	setp.eq.s32 	%p2664, %r7087, 0;
	selp.b32 	%r13409, %r13408, 0, %p2664;
$L__BB9_1998:
	st.u32 	[%rd1685], %r13409;
	bra.uni 	$L__BB9_2000;
$L__BB9_1999:
	shl.b32 	%r7090, %r1280, 2;
	cvt.u64.u32 	%rd5184, %r7090;
	add.s64 	%rd5185, %rd528, %rd5184;
	mov.b32 	%r7091, 0;
	st.u32 	[%rd5185+32], %r7091;
	mov.b16 	%rs677, 0;
	st.u8 	[%rd5185+32], %rs677;
$L__BB9_2000:
	setp.lt.s32 	%p2665, %r13396, 1;
	@%p2665 bra 	$L__BB9_2004;
	mul.wide.s32 	%rd531, %r13395, 16;
	mul.wide.s32 	%rd532, %r1261, 16;
	neg.s32 	%r13411, %r13396;
	mov.b32 	%r13410, 0;
	mov.u32 	%r13412, %r13410;
$L__BB9_2002:
	setp.ne.s32 	%p2666, %r13395, -1;
	@%p2666 bra 	$L__BB9_2008;
	mov.b32 	%r7109, 21352;
	st.u32 	[%rd1685], %r7109;
	mov.b16 	%rs1572, 0;
	bra.uni 	$L__BB9_2020;
$L__BB9_2004:
	setp.lt.s32 	%p2689, %r13398, 1;
	@%p2689 bra 	$L__BB9_2062;
	mul.wide.s32 	%rd533, %r13397, 16;
	mul.wide.s32 	%rd534, %r1261, 16;
	shl.b32 	%r13420, %r13396, 2;
	neg.s32 	%r13418, %r13398;
	mov.b32 	%r13417, 0;
	mov.u32 	%r13421, %r13417;
$L__BB9_2006:
	setp.ne.s32 	%p2690, %r13397, -1;
	@%p2690 bra 	$L__BB9_2035;
	mov.b32 	%r7143, 21352;
	st.u32 	[%rd1685], %r7143;
	mov.b16 	%rs1573, 0;
	bra.uni 	$L__BB9_2047;
$L__BB9_2008:
	ld.shared.u64 	%rd5186, [m_Local_$_0];
	add.s64 	%rd535, %rd5186, %rd531;
	ld.u32 	%r1292, [%rd535+12];
	setp.lt.s32 	%p2667, %r13412, %r1292;
	@%p2667 bra 	$L__BB9_2019;
	ld.shared.u64 	%rd5187, [m_Local_$_1];
	atom.add.u64 	%rd5188, [%rd1], 48;
	add.s64 	%rd5189, %rd5188, 56;
	setp.lt.u64 	%p2668, %rd5189, %rd5187;
	shr.u64 	%rd536, %rd5188, 4;
	cvt.u32.u64 	%r13413, %rd536;
	setp.ne.s32 	%p2669, %r13413, -1;
	and.pred  	%p2670, %p2668, %p2669;
	@%p2670 bra 	$L__BB9_2011;
	mov.b32 	%r7100, 21106;
	st.u32 	[%rd1685], %r7100;
	mov.b32 	%r13413, -1;
	mov.pred 	%p6385, 0;
	bra.uni 	$L__BB9_2012;
$L__BB9_2011:
	ld.shared.u64 	%rd5190, [m_Local_$_0];
	shl.b64 	%rd5191, %rd536, 32;
	shr.s64 	%rd5192, %rd5191, 28;
	add.s64 	%rd5193, %rd5190, %rd5192;
	mov.b16 	%rs678, 0;
	st.u8 	[%rd5193], %rs678;
	st.u8 	[%rd5193+1], %rs678;
	mov.b32 	%r7094, 3608;
	st.u32 	[%rd5193+4], %r7094;
	mov.b16 	%rs679, 1;
	st.u8 	[%rd5193+3], %rs679;
	mov.b32 	%r7095, 48;
	st.u32 	[%rd5193+8], %r7095;
	mov.b32 	%r7096, -1;
	st.u32 	[%rd5193+16], %r7096;
	ld.shared.u64 	%rd5194, [m_Local_$_0];
	add.s64 	%rd5195, %rd5194, %rd5192;
	mov.b32 	%r7097, 0;
	st.u32 	[%rd5195+32], %r7097;
	ld.shared.u64 	%rd5196, [m_Local_$_0];
	add.s64 	%rd5197, %rd5196, %rd5192;
	st.u32 	[%rd5197+36], %r7097;
	ld.shared.u64 	%rd5198, [m_Local_$_0];
	add.s64 	%rd5199, %rd5198, %rd5192;
	st.u32 	[%rd5199+40], %r7097;
	ld.u32 	%r7098, [%rd1685];
	setp.eq.s32 	%p6385, %r7098, 0;
$L__BB9_2012:
	mov.b32 	%r13414, 0;
	not.pred 	%p2672, %p6385;
	@%p2672 bra 	$L__BB9_2018;
	setp.ne.s32 	%p2673, %r13413, -1;
	@%p2673 bra 	$L__BB9_2015;
	mov.b32 	%r7108, 21352;
	st.u32 	[%rd1685], %r7108;
	bra.uni 	$L__BB9_2018;
$L__BB9_2015:
	ld.shared.u64 	%rd5200, [m_Local_$_0];
	mul.wide.s32 	%rd537, %r13413, 16;
	add.s64 	%rd5201, %rd5200, %rd537;
	st.u32 	[%rd5201+40], %r1292;
	ld.u32 	%r7103, [%rd1685];
	setp.ne.s32 	%p2674, %r7103, 0;
	@%p2674 bra 	$L__BB9_2018;
	ld.shared.u64 	%rd5202, [m_Local_$_0];
	add.s64 	%rd5203, %rd5202, %rd537;
	st.u32 	[%rd5203+36], %r13412;
	ld.u32 	%r7105, [%rd1685];
	setp.ne.s32 	%p2675, %r7105, 0;
	@%p2675 bra 	$L__BB9_2018;
	ld.shared.u64 	%rd5204, [m_Local_$_0];
	add.s64 	%rd5205, %rd5204, %rd537;
	st.u32 	[%rd5205+32], %r13395;
	ld.u32 	%r7106, [%rd1685];
	setp.eq.s32 	%p2676, %r7106, 0;
	selp.b32 	%r13414, %r13413, 0, %p2676;
$L__BB9_2018:
	st.u32 	[%rd1685], %r13414;
	mov.b16 	%rs1572, 0;
	bra.uni 	$L__BB9_2020;
$L__BB9_2019:
	cvt.u64.u32 	%rd5206, %r13410;
	add.s64 	%rd5207, %rd535, %rd5206;
	ld.u8 	%rs1572, [%rd5207+32];
$L__BB9_2020:
	setp.ne.s32 	%p2677, %r1261, -1;
	@%p2677 bra 	$L__BB9_2022;
	mov.b32 	%r7126, 21352;
	st.u32 	[%rd1685], %r7126;
	bra.uni 	$L__BB9_2034;
$L__BB9_2022:
	ld.shared.u64 	%rd5208, [m_Local_$_0];
	add.s64 	%rd538, %rd5208, %rd532;
	ld.u32 	%r1297, [%rd538+12];
	setp.lt.s32 	%p2678, %r13412, %r1297;
	@%p2678 bra 	$L__BB9_2033;
	ld.shared.u64 	%rd5209, [m_Local_$_1];
	atom.add.u64 	%rd5210, [%rd1], 48;
	add.s64 	%rd5211, %rd5210, 56;
	setp.lt.u64 	%p2679, %rd5211, %rd5209;
	shr.u64 	%rd539, %rd5210, 4;
	cvt.u32.u64 	%r13415, %rd539;
	setp.ne.s32 	%p2680, %r13415, -1;
	and.pred  	%p2681, %p2679, %p2680;
	@%p2681 bra 	$L__BB9_2025;
	mov.b32 	%r7116, 21106;
	st.u32 	[%rd1685], %r7116;
	mov.b32 	%r13415, -1;
	mov.pred 	%p6386, 0;
	bra.uni 	$L__BB9_2026;
$L__BB9_2025:
	ld.shared.u64 	%rd5212, [m_Local_$_0];
	shl.b64 	%rd5213, %rd539, 32;
	shr.s64 	%rd5214, %rd5213, 28;
	add.s64 	%rd5215, %rd5212, %rd5214;
	mov.b16 	%rs682, 0;
	st.u8 	[%rd5215], %rs682;
	st.u8 	[%rd5215+1], %rs682;
	mov.b32 	%r7110, 3608;
	st.u32 	[%rd5215+4], %r7110;
	mov.b16 	%rs683, 1;
	st.u8 	[%rd5215+3], %rs683;
	mov.b32 	%r7111, 48;
	st.u32 	[%rd5215+8], %r7111;
	mov.b32 	%r7112, -1;
	st.u32 	[%rd5215+16], %r7112;
	ld.shared.u64 	%rd5216, [m_Local_$_0];
	add.s64 	%rd5217, %rd5216, %rd5214;
	mov.b32 	%r7113, 0;
	st.u32 	[%rd5217+32], %r7113;
	ld.shared.u64 	%rd5218, [m_Local_$_0];
	add.s64 	%rd5219, %rd5218, %rd5214;
	st.u32 	[%rd5219+36], %r7113;
	ld.shared.u64 	%rd5220, [m_Local_$_0];
	add.s64 	%rd5221, %rd5220, %rd5214;
	st.u32 	[%rd5221+40], %r7113;
	ld.u32 	%r7114, [%rd1685];
	setp.eq.s32 	%p6386, %r7114, 0;
$L__BB9_2026:
	mov.b32 	%r13416, 0;
	not.pred 	%p2683, %p6386;
	@%p2683 bra 	$L__BB9_2032;
	setp.ne.s32 	%p2684, %r13415, -1;
	@%p2684 bra 	$L__BB9_2029;
	mov.b32 	%r7124, 21352;
	st.u32 	[%rd1685], %r7124;
	bra.uni 	$L__BB9_2032;
$L__BB9_2029:
	ld.shared.u64 	%rd5222, [m_Local_$_0];
	mul.wide.s32 	%rd540, %r13415, 16;
	add.s64 	%rd5223, %rd5222, %rd540;
	st.u32 	[%rd5223+40], %r1297;
	ld.u32 	%r7119, [%rd1685];
	setp.ne.s32 	%p2685, %r7119, 0;
	@%p2685 bra 	$L__BB9_2032;
	ld.shared.u64 	%rd5224, [m_Local_$_0];
	add.s64 	%rd5225, %rd5224, %rd540;
	st.u32 	[%rd5225+36], %r13412;
	ld.u32 	%r7121, [%rd1685];
	setp.ne.s32 	%p2686, %r7121, 0;
	@%p2686 bra 	$L__BB9_2032;
	ld.shared.u64 	%rd5226, [m_Local_$_0];
	add.s64 	%rd5227, %rd5226, %rd540;
	st.u32 	[%rd5227+32], %r1261;
	ld.u32 	%r7122, [%rd1685];
	setp.eq.s32 	%p2687, %r7122, 0;
	selp.b32 	%r13416, %r13415, 0, %p2687;
$L__BB9_2032:
	st.u32 	[%rd1685], %r13416;
	bra.uni 	$L__BB9_2034;
$L__BB9_2033:
	cvt.u64.u32 	%rd5228, %r13410;
	add.s64 	%rd5229, %rd538, %rd5228;
	mov.b32 	%r7125, 0;
	st.u32 	[%rd5229+32], %r7125;
	st.u8 	[%rd5229+32], %rs1572;
$L__BB9_2034:
	add.s32 	%r13412, %r13412, 1;
	add.s32 	%r13411, %r13411, 1;
	setp.eq.s32 	%p2688, %r13411, 0;
	add.s32 	%r13410, %r13410, 4;
	@%p2688 bra 	$L__BB9_2004;
	bra.uni 	$L__BB9_2002;
$L__BB9_2035:
	ld.shared.u64 	%rd5230, [m_Local_$_0];
	add.s64 	%rd541, %rd5230, %rd533;
	ld.u32 	%r1310, [%rd541+12];
	setp.lt.s32 	%p2691, %r13421, %r1310;
	@%p2691 bra 	$L__BB9_2046;
	ld.shared.u64 	%rd5231, [m_Local_$_1];
	atom.add.u64 	%rd5232, [%rd1], 48;
	add.s64 	%rd5233, %rd5232, 56;
	setp.lt.u64 	%p2692, %rd5233, %rd5231;
	shr.u64 	%rd542, %rd5232, 4;
	cvt.u32.u64 	%r13422, %rd542;
	setp.ne.s32 	%p2693, %r13422, -1;
	and.pred  	%p2694, %p2692, %p2693;
	@%p2694 bra 	$L__BB9_2038;
	mov.b32 	%r7134, 21106;
	st.u32 	[%rd1685], %r7134;
	mov.b32 	%r13422, -1;
	mov.pred 	%p6387, 0;
	bra.uni 	$L__BB9_2039;
$L__BB9_2038:
	ld.shared.u64 	%rd5234, [m_Local_$_0];
	shl.b64 	%rd5235, %rd542, 32;
	shr.s64 	%rd5236, %rd5235, 28;
	add.s64 	%rd5237, %rd5234, %rd5236;
	mov.b16 	%rs684, 0;
	st.u8 	[%rd5237], %rs684;
	st.u8 	[%rd5237+1], %rs684;
	mov.b32 	%r7128, 3608;
	st.u32 	[%rd5237+4], %r7128;
	mov.b16 	%rs685, 1;
	st.u8 	[%rd5237+3], %rs685;
	mov.b32 	%r7129, 48;
	st.u32 	[%rd5237+8], %r7129;
	mov.b32 	%r7130, -1;
	st.u32 	[%rd5237+16], %r7130;
	ld.shared.u64 	%rd5238, [m_Local_$_0];
	add.s64 	%rd5239, %rd5238, %rd5236;
	mov.b32 	%r7131, 0;
	st.u32 	[%rd5239+32], %r7131;
	ld.shared.u64 	%rd5240, [m_Local_$_0];
	add.s64 	%rd5241, %rd5240, %rd5236;
	st.u32 	[%rd5241+36], %r7131;
	ld.shared.u64 	%rd5242, [m_Local_$_0];
	add.s64 	%rd5243, %rd5242, %rd5236;
	st.u32 	[%rd5243+40], %r7131;
	ld.u32 	%r7132, [%rd1685];
	setp.eq.s32 	%p6387, %r7132, 0;
$L__BB9_2039:
	mov.b32 	%r13423, 0;
	not.pred 	%p2696, %p6387;
	@%p2696 bra 	$L__BB9_2045;
	setp.ne.s32 	%p2697, %r13422, -1;
	@%p2697 bra 	$L__BB9_2042;
	mov.b32 	%r7142, 21352;
	st.u32 	[%rd1685], %r7142;
	bra.uni 	$L__BB9_2045;
$L__BB9_2042:
	ld.shared.u64 	%rd5244, [m_Local_$_0];
	mul.wide.s32 	%rd543, %r13422, 16;
	add.s64 	%rd5245, %rd5244, %rd543;
	st.u32 	[%rd5245+40], %r1310;
	ld.u32 	%r7137, [%rd1685];
	setp.ne.s32 	%p2698, %r7137, 0;
	@%p2698 bra 	$L__BB9_2045;
	ld.shared.u64 	%rd5246, [m_Local_$_0];
	add.s64 	%rd5247, %rd5246, %rd543;
	st.u32 	[%rd5247+36], %r13421;
	ld.u32 	%r7139, [%rd1685];
	setp.ne.s32 	%p2699, %r7139, 0;
	@%p2699 bra 	$L__BB9_2045;
	ld.shared.u64 	%rd5248, [m_Local_$_0];
	add.s64 	%rd5249, %rd5248, %rd543;
	st.u32 	[%rd5249+32], %r13397;
	ld.u32 	%r7140, [%rd1685];
	setp.eq.s32 	%p2700, %r7140, 0;
	selp.b32 	%r13423, %r13422, 0, %p2700;
$L__BB9_2045:
	st.u32 	[%rd1685], %r13423;
	mov.b16 	%rs1573, 0;
	bra.uni 	$L__BB9_2047;
$L__BB9_2046:
	cvt.u64.u32 	%rd5250, %r13417;
	add.s64 	%rd5251, %rd541, %rd5250;
	ld.u8 	%rs1573, [%rd5251+32];
$L__BB9_2047:
	setp.ne.s32 	%p2701, %r1261, -1;
	@%p2701 bra 	$L__BB9_2049;
	mov.b32 	%r7161, 21352;
	st.u32 	[%rd1685], %r7161;
	bra.uni 	$L__BB9_2061;
$L__BB9_2049:
	ld.shared.u64 	%rd5252, [m_Local_$_0];
	add.s64 	%rd544, %rd5252, %rd534;
	ld.u32 	%r7144, [%rd544+12];
	setp.gt.s32 	%p2702, %r13396, -1;
	setp.lt.s32 	%p2703, %r13396, %r7144;
	and.pred  	%p2704, %p2702, %p2703;
	@%p2704 bra 	$L__BB9_2060;
	ld.shared.u64 	%rd5255, [m_Local_$_1];
	atom.add.u64 	%rd5256, [%rd1], 48;
	add.s64 	%rd5257, %rd5256, 56;
	setp.lt.u64 	%p2705, %rd5257, %rd5255;
	shr.u64 	%rd545, %rd5256, 4;
	cvt.u32.u64 	%r13424, %rd545;
	setp.ne.s32 	%p2706, %r13424, -1;
	and.pred  	%p2707, %p2705, %p2706;
	@%p2707 bra 	$L__BB9_2052;
	mov.b32 	%r7152, 21106;
	st.u32 	[%rd1685], %r7152;
	mov.b32 	%r13424, -1;
	mov.pred 	%p6388, 0;
	bra.uni 	$L__BB9_2053;
$L__BB9_2052:
	ld.shared.u64 	%rd5258, [m_Local_$_0];
	shl.b64 	%rd5259, %rd545, 32;
	shr.s64 	%rd5260, %rd5259, 28;
	add.s64 	%rd5261, %rd5258, %rd5260;
	mov.b16 	%rs688, 0;
	st.u8 	[%rd5261], %rs688;
	st.u8 	[%rd5261+1], %rs688;
	mov.b32 	%r7146, 3608;
	st.u32 	[%rd5261+4], %r7146;
	mov.b16 	%rs689, 1;
	st.u8 	[%rd5261+3], %rs689;
	mov.b32 	%r7147, 48;
	st.u32 	[%rd5261+8], %r7147;
	mov.b32 	%r7148, -1;
	st.u32 	[%rd5261+16], %r7148;
	ld.shared.u64 	%rd5262, [m_Local_$_0];
	add.s64 	%rd5263, %rd5262, %rd5260;
	mov.b32 	%r7149, 0;
	st.u32 	[%rd5263+32], %r7149;
	ld.shared.u64 	%rd5264, [m_Local_$_0];
	add.s64 	%rd5265, %rd5264, %rd5260;
	st.u32 	[%rd5265+36], %r7149;
	ld.shared.u64 	%rd5266, [m_Local_$_0];
	add.s64 	%rd5267, %rd5266, %rd5260;
	st.u32 	[%rd5267+40], %r7149;
	ld.u32 	%r7150, [%rd1685];
	setp.eq.s32 	%p6388, %r7150, 0;
$L__BB9_2053:
	mov.b32 	%r13425, 0;
	not.pred 	%p2709, %p6388;
	@%p2709 bra 	$L__BB9_2059;
	setp.ne.s32 	%p2710, %r13424, -1;
	@%p2710 bra 	$L__BB9_2056;
	mov.b32 	%r7160, 21352;
	st.u32 	[%rd1685], %r7160;
	bra.uni 	$L__BB9_2059;
$L__BB9_2056:
	ld.shared.u64 	%rd5268, [m_Local_$_0];
	mul.wide.s32 	%rd546, %r13424, 16;
	add.s64 	%rd5269, %rd5268, %rd546;
	st.u32 	[%rd5269+40], %r7144;
	ld.u32 	%r7155, [%rd1685];
	setp.ne.s32 	%p2711, %r7155, 0;
	@%p2711 bra 	$L__BB9_2059;
	ld.shared.u64 	%rd5270, [m_Local_$_0];
	add.s64 	%rd5271, %rd5270, %rd546;
	st.u32 	[%rd5271+36], %r13396;
	ld.u32 	%r7157, [%rd1685];
	setp.ne.s32 	%p2712, %r7157, 0;
	@%p2712 bra 	$L__BB9_2059;
	ld.shared.u64 	%rd5272, [m_Local_$_0];
	add.s64 	%rd5273, %rd5272, %rd546;
	st.u32 	[%rd5273+32], %r1261;
	ld.u32 	%r7158, [%rd1685];
	setp.eq.s32 	%p2713, %r7158, 0;
	selp.b32 	%r13425, %r13424, 0, %p2713;
$L__BB9_2059:
	st.u32 	[%rd1685], %r13425;
	bra.uni 	$L__BB9_2061;
$L__BB9_2060:
	cvt.u64.u32 	%rd5253, %r13420;
	add.s64 	%rd5254, %rd544, %rd5253;
	mov.b32 	%r7145, 0;
	st.u32 	[%rd5254+32], %r7145;
	st.u8 	[%rd5254+32], %rs1573;
$L__BB9_2061:
	add.s32 	%r13421, %r13421, 1;
	add.s32 	%r13420, %r13420, 4;
	add.s32 	%r13396, %r13396, 1;
	add.s32 	%r13418, %r13418, 1;
	setp.ne.s32 	%p2714, %r13418, 0;
	add.s32 	%r13417, %r13417, 4;
	@%p2714 bra 	$L__BB9_2006;
$L__BB9_2062:
	ld.shared.u64 	%rd5274, [m_Local_$_1];
	atom.add.u64 	%rd5275, [%rd1], 48;
	add.s64 	%rd5276, %rd5275, 56;
	setp.lt.u64 	%p2715, %rd5276, %rd5274;
	shr.u64 	%rd5277, %rd5275, 4;
	cvt.u32.u64 	%r7162, %rd5277;
	selp.b32 	%r1325, %r7162, -1, %p2715;
	setp.ne.s32 	%p2716, %r1325, -1;
	@%p2716 bra 	$L__BB9_2064;
	mov.b32 	%r7274, 21352;
	st.u32 	[%rd1685], %r7274;
	bra.uni 	$L__BB9_2139;
$L__BB9_2064:
	ld.shared.u64 	%rd5278, [m_Local_$_0];
	mul.wide.s32 	%rd547, %r1325, 16;
	add.s64 	%rd5279, %rd5278, %rd547;
	mov.b16 	%rs690, 1;
	st.u8 	[%rd5279], %rs690;
	mov.b16 	%rs691, 0;
	st.u8 	[%rd5279+1], %rs691;
	mov.b32 	%r7163, 2906;
	st.u32 	[%rd5279+4], %r7163;
	st.u8 	[%rd5279+3], %rs690;
	mov.b32 	%r7164, 48;
	st.u32 	[%rd5279+8], %r7164;
	mov.b32 	%r7165, -1;
	st.u32 	[%rd5279+16], %r7165;
	ld.shared.u64 	%rd5280, [m_Local_$_0];
	mul.wide.s32 	%rd548, %r1261, 16;
	add.s64 	%rd5281, %rd5280, %rd548;
	ld.u32 	%r1326, [%rd5281+12];
	shl.b32 	%r7166, %r1326, 2;
	add.s32 	%r7167, %r7166, 32;
	shr.s32 	%r7168, %r7167, 31;
	shr.u32 	%r7169, %r7168, 29;
	add.s32 	%r7170, %r7167, %r7169;
	and.b32  	%r7171, %r7170, -8;
	sub.s32 	%r7172, %r7167, %r7171;
	setp.eq.s32 	%p2717, %r7172, 0;
	sub.s32 	%r7173, %r7166, %r7172;
	add.s32 	%r7174, %r7173, 40;
	selp.b32 	%r1327, %r7167, %r7174, %p2717;
	ld.shared.u64 	%rd549, [m_Local_$_1];
	and.b32  	%r7175, %r1327, 12;
	setp.eq.s32 	%p2718, %r7175, 0;
	mov.u32 	%r13426, %r1327;
	@%p2718 bra 	$L__BB9_2066;
	shr.s32 	%r7176, %r1327, 31;
	shr.u32 	%r7177, %r7176, 28;
	add.s32 	%r7178, %r1327, %r7177;
	and.b32  	%r7179, %r7178, -16;
	add.s32 	%r13426, %r7179, 16;
$L__BB9_2066:
	cvt.s64.s32 	%rd5282, %r13426;
	atom.add.u64 	%rd5283, [%rd1], %rd5282;
	cvt.s64.s32 	%rd5284, %r1327;
	add.s64 	%rd5285, %rd5284, %rd5283;
	add.s64 	%rd5286, %rd5285, 8;
	setp.lt.u64 	%p2719, %rd5286, %rd549;
	shr.u64 	%rd5287, %rd5283, 4;
	cvt.u32.u64 	%r7180, %rd5287;
	selp.b32 	%r1330, %r7180, -1, %p2719;
	setp.ne.s32 	%p2720, %r1330, -1;
	@%p2720 bra 	$L__BB9_2068;
	mov.b32 	%r7238, 21352;
	st.u32 	[%rd1685], %r7238;
	bra.uni 	$L__BB9_2107;
$L__BB9_2068:
	ld.shared.u64 	%rd5288, [m_Local_$_0];
	mul.wide.s32 	%rd550, %r1330, 16;
	add.s64 	%rd5289, %rd5288, %rd550;
	mov.b16 	%rs692, 0;
	st.u8 	[%rd5289], %rs692;
	st.u8 	[%rd5289+1], %rs692;
	mov.b32 	%r7181, 4335;
	st.u32 	[%rd5289+4], %r7181;
	mov.b16 	%rs693, 1;
	st.u8 	[%rd5289+3], %rs693;
	st.u32 	[%rd5289+8], %r1327;
	st.u32 	[%rd5289+12], %r1326;
	setp.lt.s32 	%p2721, %r1326, 1;
	@%p2721 bra 	$L__BB9_2107;
	setp.eq.s32 	%p2722, %r1326, 1;
	mov.b32 	%r1349, 0;
	@%p2722 bra 	$L__BB9_2095;
	and.b32  	%r1349, %r1326, 2147483646;
	neg.s32 	%r13428, %r1349;
	mov.b32 	%r13427, 0;
	mov.u32 	%r13429, %r13427;
$L__BB9_2071:
	ld.shared.u64 	%rd5290, [m_Local_$_0];
	add.s64 	%rd551, %rd5290, %rd550;
	ld.u32 	%r1335, [%rd551+12];
	setp.lt.s32 	%p2723, %r13429, %r1335;
	@%p2723 bra 	$L__BB9_2082;
	ld.shared.u64 	%rd5291, [m_Local_$_1];
	atom.add.u64 	%rd5292, [%rd1], 48;
	add.s64 	%rd5293, %rd5292, 56;
	setp.lt.u64 	%p2724, %rd5293, %rd5291;
	shr.u64 	%rd552, %rd5292, 4;
	cvt.u32.u64 	%r13430, %rd552;
	setp.ne.s32 	%p2725, %r13430, -1;
	and.pred  	%p2726, %p2724, %p2725;
	@%p2726 bra 	$L__BB9_2074;
	mov.b32 	%r7191, 21106;
	st.u32 	[%rd1685], %r7191;
	mov.b32 	%r13430, -1;
	mov.pred 	%p6389, 0;
	bra.uni 	$L__BB9_2075;
$L__BB9_2074:
	ld.shared.u64 	%rd5294, [m_Local_$_0];
	shl.b64 	%rd5295, %rd552, 32;
	shr.s64 	%rd5296, %rd5295, 28;
	add.s64 	%rd5297, %rd5294, %rd5296;
	mov.b16 	%rs694, 0;
	st.u8 	[%rd5297], %rs694;
	st.u8 	[%rd5297+1], %rs694;
	mov.b32 	%r7185, 3608;
	st.u32 	[%rd5297+4], %r7185;
	mov.b16 	%rs695, 1;
	st.u8 	[%rd5297+3], %rs695;
	mov.b32 	%r7186, 48;
	st.u32 	[%rd5297+8], %r7186;
	mov.b32 	%r7187, -1;
	st.u32 	[%rd5297+16], %r7187;
	ld.shared.u64 	%rd5298, [m_Local_$_0];
	add.s64 	%rd5299, %rd5298, %rd5296;
	mov.b32 	%r7188, 0;
	st.u32 	[%rd5299+32], %r7188;
	ld.shared.u64 	%rd5300, [m_Local_$_0];
	add.s64 	%rd5301, %rd5300, %rd5296;
	st.u32 	[%rd5301+36], %r7188;
	ld.shared.u64 	%rd5302, [m_Local_$_0];
	add.s64 	%rd5303, %rd5302, %rd5296;
	st.u32 	[%rd5303+40], %r7188;
	ld.u32 	%r7189, [%rd1685];
	setp.eq.s32 	%p6389, %r7189, 0;
$L__BB9_2075:
	mov.b32 	%r13431, 0;
	not.pred 	%p2728, %p6389;
	@%p2728 bra 	$L__BB9_2081;
	setp.ne.s32 	%p2729, %r13430, -1;
	@%p2729 bra 	$L__BB9_2078;
	mov.b32 	%r7199, 21352;
	st.u32 	[%rd1685], %r7199;
	bra.uni 	$L__BB9_2081;
$L__BB9_2078:
	ld.shared.u64 	%rd5304, [m_Local_$_0];
	mul.wide.s32 	%rd553, %r13430, 16;
	add.s64 	%rd5305, %rd5304, %rd553;
	st.u32 	[%rd5305+40], %r1335;
	ld.u32 	%r7194, [%rd1685];
	setp.ne.s32 	%p2730, %r7194, 0;
	@%p2730 bra 	$L__BB9_2081;
	ld.shared.u64 	%rd5306, [m_Local_$_0];
	add.s64 	%rd5307, %rd5306, %rd553;
	st.u32 	[%rd5307+36], %r13429;
	ld.u32 	%r7196, [%rd1685];
	setp.ne.s32 	%p2731, %r7196, 0;
	@%p2731 bra 	$L__BB9_2081;
	ld.shared.u64 	%rd5308, [m_Local_$_0];
	add.s64 	%rd5309, %rd5308, %rd553;
	st.u32 	[%rd5309+32], %r1330;
	ld.u32 	%r7197, [%rd1685];
	setp.eq.s32 	%p2732, %r7197, 0;
	selp.b32 	%r13431, %r13430, 0, %p2732;
$L__BB9_2081:
	st.u32 	[%rd1685], %r13431;
	bra.uni 	$L__BB9_2083;
$L__BB9_2082:
	cvt.u64.u32 	%rd5310, %r13427;
	add.s64 	%rd5311, %rd551, %rd5310;
	mov.b32 	%r7200, 0;
	st.u32 	[%rd5311+32], %r7200;
	mov.b16 	%rs696, 0;
	st.u8 	[%rd5311+32], %rs696;
$L__BB9_2083:
	ld.shared.u64 	%rd5312, [m_Local_$_0];
	add.s64 	%rd554, %rd5312, %rd550;
	ld.u32 	%r1340, [%rd554+12];
	add.s32 	%r7201, %r13429, 1;
	setp.lt.s32 	%p2733, %r7201, %r1340;
	@%p2733 bra 	$L__BB9_2093;
	ld.shared.u64 	%rd5313, [m_Local_$_1];
	atom.add.u64 	%rd5314, [%rd1], 48;
	add.s64 	%rd5315, %rd5314, 56;
	setp.ge.u64 	%p2734, %rd5315, %rd5313;
	shr.u64 	%rd555, %rd5314, 4;
	cvt.u32.u64 	%r13432, %rd555;
	setp.eq.s32 	%p2735, %r13432, -1;
	or.pred  	%p2736, %p2734, %p2735;
	@%p2736 bra 	$L__BB9_2086;
	ld.shared.u64 	%rd5316, [m_Local_$_0];
	shl.b64 	%rd5317, %rd555, 32;
	shr.s64 	%rd5318, %rd5317, 28;
	add.s64 	%rd5319, %rd5316, %rd5318;
	mov.b16 	%rs697, 0;
	st.u8 	[%rd5319], %rs697;
	st.u8 	[%rd5319+1], %rs697;
	mov.b32 	%r7202, 3608;
	st.u32 	[%rd5319+4], %r7202;
	mov.b16 	%rs698, 1;
	st.u8 	[%rd5319+3], %rs698;
	mov.b32 	%r7203, 48;
	st.u32 	[%rd5319+8], %r7203;
	mov.b32 	%r7204, -1;
	st.u32 	[%rd5319+16], %r7204;
	ld.shared.u64 	%rd5320, [m_Local_$_0];
	add.s64 	%rd5321, %rd5320, %rd5318;
	mov.b32 	%r7205, 0;
	st.u32 	[%rd5321+32], %r7205;
	ld.shared.u64 	%rd5322, [m_Local_$_0];
	add.s64 	%rd5323, %rd5322, %rd5318;
	st.u32 	[%rd5323+36], %r7205;
	ld.shared.u64 	%rd5324, [m_Local_$_0];
	add.s64 	%rd5325, %rd5324, %rd5318;
	st.u32 	[%rd5325+40], %r7205;
	ld.u32 	%r7206, [%rd1685];
	setp.eq.s32 	%p6390, %r7206, 0;
	bra.uni 	$L__BB9_2087;
$L__BB9_2086:
	mov.b32 	%r7208, 21106;
	st.u32 	[%rd1685], %r7208;
	mov.b32 	%r13432, -1;
	mov.pred 	%p6390, 0;
$L__BB9_2087:
	mov.b32 	%r13433, 0;
	not.pred 	%p2738, %p6390;
	@%p2738 bra 	$L__BB9_2092;
	setp.eq.s32 	%p2739, %r13432, -1;
	@%p2739 bra 	$L__BB9_6398;
	ld.shared.u64 	%rd5326, [m_Local_$_0];
	mul.wide.s32 	%rd556, %r13432, 16;
	add.s64 	%rd5327, %rd5326, %rd556;
	st.u32 	[%rd5327+40], %r1340;
	ld.u32 	%r7211, [%rd1685];
	setp.eq.s32 	%p2740, %r7211, 0;
	@%p2740 bra 	$L__BB9_2090;
	bra.uni 	$L__BB9_2092;
$L__BB9_2090:
	ld.shared.u64 	%rd5328, [m_Local_$_0];
	add.s64 	%rd5329, %rd5328, %rd556;
	st.u32 	[%rd5329+36], %r7201;
	ld.u32 	%r7214, [%rd1685];
	setp.ne.s32 	%p2741, %r7214, 0;
	@%p2741 bra 	$L__BB9_2092;
	ld.shared.u64 	%rd5330, [m_Local_$_0];
	add.s64 	%rd5331, %rd5330, %rd556;
	st.u32 	[%rd5331+32], %r1330;
	ld.u32 	%r7215, [%rd1685];
	setp.eq.s32 	%p2742, %r7215, 0;
	selp.b32 	%r13433, %r13432, 0, %p2742;
$L__BB9_2092:
	st.u32 	[%rd1685], %r13433;
	bra.uni 	$L__BB9_2094;
$L__BB9_2093:
	add.s32 	%r7218, %r13427, 4;
	cvt.u64.u32 	%rd5332, %r7218;
	add.s64 	%rd5333, %rd554, %rd5332;
	mov.b32 	%r7219, 0;
	st.u32 	[%rd5333+32], %r7219;
	mov.b16 	%rs699, 0;
	st.u8 	[%rd5333+32], %rs699;
$L__BB9_2094:
	add.s32 	%r13429, %r13429, 2;
	add.s32 	%r13428, %r13428, 2;
	add.s32 	%r13427, %r13427, 8;
	setp.ne.s32 	%p2743, %r13428, 0;
	@%p2743 bra 	$L__BB9_2071;
$L__BB9_2095:
	and.b32  	%r7220, %r1326, 1;
	setp.eq.b32 	%p2744, %r7220, 1;
	not.pred 	%p2745, %p2744;
	@%p2745 bra 	$L__BB9_2107;
	ld.shared.u64 	%rd5334, [m_Local_$_0];
	add.s64 	%rd557, %rd5334, %rd550;
	ld.u32 	%r1350, [%rd557+12];
	setp.lt.s32 	%p2746, %r1349, %r1350;
	@%p2746 bra 	$L__BB9_2106;
	ld.shared.u64 	%rd5335, [m_Local_$_1];
	atom.add.u64 	%rd5336, [%rd1], 48;
	add.s64 	%rd5337, %rd5336, 56;
	setp.ge.u64 	%p2747, %rd5337, %rd5335;
	shr.u64 	%rd558, %rd5336, 4;
	cvt.u32.u64 	%r13435, %rd558;
	setp.eq.s32 	%p2748, %r13435, -1;
	or.pred  	%p2749, %p2747, %p2748;
	@%p2749 bra 	$L__BB9_2099;
	ld.shared.u64 	%rd5338, [m_Local_$_0];
	shl.b64 	%rd5339, %rd558, 32;
	shr.s64 	%rd5340, %rd5339, 28;
	add.s64 	%rd5341, %rd5338, %rd5340;
	mov.b16 	%rs700, 0;
	st.u8 	[%rd5341], %rs700;
	st.u8 	[%rd5341+1], %rs700;
	mov.b32 	%r7221, 3608;
	st.u32 	[%rd5341+4], %r7221;
	mov.b16 	%rs701, 1;
	st.u8 	[%rd5341+3], %rs701;
	mov.b32 	%r7222, 48;
	st.u32 	[%rd5341+8], %r7222;
	mov.b32 	%r7223, -1;
	st.u32 	[%rd5341+16], %r7223;
	ld.shared.u64 	%rd5342, [m_Local_$_0];
	add.s64 	%rd5343, %rd5342, %rd5340;
	mov.b32 	%r7224, 0;
	st.u32 	[%rd5343+32], %r7224;
	ld.shared.u64 	%rd5344, [m_Local_$_0];
	add.s64 	%rd5345, %rd5344, %rd5340;
	st.u32 	[%rd5345+36], %r7224;
	ld.shared.u64 	%rd5346, [m_Local_$_0];
	add.s64 	%rd5347, %rd5346, %rd5340;
	st.u32 	[%rd5347+40], %r7224;
	ld.u32 	%r7225, [%rd1685];
	setp.eq.s32 	%p6391, %r7225, 0;
	bra.uni 	$L__BB9_2100;
$L__BB9_2099:
	mov.b32 	%r7227, 21106;
	st.u32 	[%rd1685], %r7227;
	mov.b32 	%r13435, -1;
	mov.pred 	%p6391, 0;
$L__BB9_2100:
	mov.b32 	%r13436, 0;
	not.pred 	%p2751, %p6391;
	@%p2751 bra 	$L__BB9_2105;
	setp.eq.s32 	%p2752, %r13435, -1;
	@%p2752 bra 	$L__BB9_6399;
	ld.shared.u64 	%rd5348, [m_Local_$_0];
	mul.wide.s32 	%rd559, %r13435, 16;
	add.s64 	%rd5349, %rd5348, %rd559;
	st.u32 	[%rd5349+40], %r1350;
	ld.u32 	%r7230, [%rd1685];
	setp.eq.s32 	%p2753, %r7230, 0;
	@%p2753 bra 	$L__BB9_2103;
	bra.uni 	$L__BB9_2105;
$L__BB9_2103:
	ld.shared.u64 	%rd5350, [m_Local_$_0];
	add.s64 	%rd5351, %rd5350, %rd559;
	st.u32 	[%rd5351+36], %r1349;
	ld.u32 	%r7232, [%rd1685];
	setp.ne.s32 	%p2754, %r7232, 0;
	@%p2754 bra 	$L__BB9_2105;
	ld.shared.u64 	%rd5352, [m_Local_$_0];
	add.s64 	%rd5353, %rd5352, %rd559;
	st.u32 	[%rd5353+32], %r1330;
	ld.u32 	%r7233, [%rd1685];
	setp.eq.s32 	%p2755, %r7233, 0;
	selp.b32 	%r13436, %r13435, 0, %p2755;
$L__BB9_2105:
	st.u32 	[%rd1685], %r13436;
	bra.uni 	$L__BB9_2107;
$L__BB9_2106:
	shl.b32 	%r7236, %r1349, 2;
	cvt.u64.u32 	%rd5354, %r7236;
	add.s64 	%rd5355, %rd557, %rd5354;
	mov.b32 	%r7237, 0;
	st.u32 	[%rd5355+32], %r7237;
	mov.b16 	%rs702, 0;
	st.u8 	[%rd5355+32], %rs702;
$L__BB9_2107:
	setp.lt.s32 	%p2756, %r1326, 1;
	@%p2756 bra 	$L__BB9_2138;
	neg.s32 	%r13438, %r1326;
	mov.b32 	%r13437, 0;
	mul.wide.s32 	%rd5379, %r1330, 16;
	mov.u32 	%r13439, %r13437;
$L__BB9_2109:
	setp.ne.s32 	%p2757, %r1261, -1;
	@%p2757 bra 	$L__BB9_2111;
	mov.b32 	%r7255, 21352;
	st.u32 	[%rd1685], %r7255;
	mov.b16 	%rs1574, 0;
	bra.uni 	$L__BB9_2123;
$L__BB9_2111:
	ld.shared.u64 	%rd5356, [m_Local_$_0];
	add.s64 	%rd560, %rd5356, %rd548;
	ld.u32 	%r1359, [%rd560+12];
	setp.lt.s32 	%p2758, %r13439, %r1359;
	@%p2758 bra 	$L__BB9_2122;
	ld.shared.u64 	%rd5357, [m_Local_$_1];
	atom.add.u64 	%rd5358, [%rd1], 48;
	add.s64 	%rd5359, %rd5358, 56;
	setp.lt.u64 	%p2759, %rd5359, %rd5357;
	shr.u64 	%rd561, %rd5358, 4;
	cvt.u32.u64 	%r13440, %rd561;
	setp.ne.s32 	%p2760, %r13440, -1;
	and.pred  	%p2761, %p2759, %p2760;
	@%p2761 bra 	$L__BB9_2114;
	mov.b32 	%r7246, 21106;
	st.u32 	[%rd1685], %r7246;
	mov.b32 	%r13440, -1;
	mov.pred 	%p6392, 0;
	bra.uni 	$L__BB9_2115;
$L__BB9_2114:
	ld.shared.u64 	%rd5360, [m_Local_$_0];
	shl.b64 	%rd5361, %rd561, 32;
	shr.s64 	%rd5362, %rd5361, 28;
	add.s64 	%rd5363, %rd5360, %rd5362;
	mov.b16 	%rs703, 0;
	st.u8 	[%rd5363], %rs703;
	st.u8 	[%rd5363+1], %rs703;
	mov.b32 	%r7240, 3608;
	st.u32 	[%rd5363+4], %r7240;
	mov.b16 	%rs704, 1;
	st.u8 	[%rd5363+3], %rs704;
	mov.b32 	%r7241, 48;
	st.u32 	[%rd5363+8], %r7241;
	mov.b32 	%r7242, -1;
	st.u32 	[%rd5363+16], %r7242;
	ld.shared.u64 	%rd5364, [m_Local_$_0];
	add.s64 	%rd5365, %rd5364, %rd5362;
	mov.b32 	%r7243, 0;
	st.u32 	[%rd5365+32], %r7243;
	ld.shared.u64 	%rd5366, [m_Local_$_0];
	add.s64 	%rd5367, %rd5366, %rd5362;
	st.u32 	[%rd5367+36], %r7243;
	ld.shared.u64 	%rd5368, [m_Local_$_0];
	add.s64 	%rd5369, %rd5368, %rd5362;
	st.u32 	[%rd5369+40], %r7243;
	ld.u32 	%r7244, [%rd1685];
	setp.eq.s32 	%p6392, %r7244, 0;
$L__BB9_2115:
	mov.b32 	%r13441, 0;
	not.pred 	%p2763, %p6392;
	@%p2763 bra 	$L__BB9_2121;
	setp.ne.s32 	%p2764, %r13440, -1;
	@%p2764 bra 	$L__BB9_2118;
	mov.b32 	%r7254, 21352;
	st.u32 	[%rd1685], %r7254;
	bra.uni 	$L__BB9_2121;
$L__BB9_2118:
	ld.shared.u64 	%rd5370, [m_Local_$_0];
	mul.wide.s32 	%rd562, %r13440, 16;
	add.s64 	%rd5371, %rd5370, %rd562;
	st.u32 	[%rd5371+40], %r1359;
	ld.u32 	%r7249, [%rd1685];
	setp.ne.s32 	%p2765, %r7249, 0;
	@%p2765 bra 	$L__BB9_2121;
	ld.shared.u64 	%rd5372, [m_Local_$_0];
	add.s64 	%rd5373, %rd5372, %rd562;
	st.u32 	[%rd5373+36], %r13439;
	ld.u32 	%r7251, [%rd1685];
	setp.ne.s32 	%p2766, %r7251, 0;
	@%p2766 bra 	$L__BB9_2121;
	ld.shared.u64 	%rd5374, [m_Local_$_0];
	add.s64 	%rd5375, %rd5374, %rd562;
	st.u32 	[%rd5375+32], %r1261;
	ld.u32 	%r7252, [%rd1685];
	setp.eq.s32 	%p2767, %r7252, 0;
	selp.b32 	%r13441, %r13440, 0, %p2767;
$L__BB9_2121:
	st.u32 	[%rd1685], %r13441;
	mov.b16 	%rs1574, 0;
	bra.uni 	$L__BB9_2123;
$L__BB9_2122:
	cvt.u64.u32 	%rd5376, %r13437;
	add.s64 	%rd5377, %rd560, %rd5376;
	ld.u8 	%rs1574, [%rd5377+32];
$L__BB9_2123:
	setp.ne.s32 	%p2768, %r1330, -1;
	@%p2768 bra 	$L__BB9_2125;
	mov.b32 	%r7272, 21352;
	st.u32 	[%rd1685], %r7272;
	bra.uni 	$L__BB9_2137;
$L__BB9_2125:
	ld.shared.u64 	%rd5378, [m_Local_$_0];
	add.s64 	%rd563, %rd5378, %rd5379;
	ld.u32 	%r1364, [%rd563+12];
	setp.lt.s32 	%p2769, %r13439, %r1364;
	@%p2769 bra 	$L__BB9_2136;
	ld.shared.u64 	%rd5380, [m_Local_$_1];
	atom.add.u64 	%rd5381, [%rd1], 48;
	add.s64 	%rd5382, %rd5381, 56;
	setp.lt.u64 	%p2770, %rd5382, %rd5380;
	shr.u64 	%rd564, %rd5381, 4;
	cvt.u32.u64 	%r13442, %rd564;
	setp.ne.s32 	%p2771, %r13442, -1;
	and.pred  	%p2772, %p2770, %p2771;
	@%p2772 bra 	$L__BB9_2128;
	mov.b32 	%r7262, 21106;
	st.u32 	[%rd1685], %r7262;
	mov.b32 	%r13442, -1;
	mov.pred 	%p6393, 0;
	bra.uni 	$L__BB9_2129;
$L__BB9_2128:
	ld.shared.u64 	%rd5383, [m_Local_$_0];
	shl.b64 	%rd5384, %rd564, 32;
	shr.s64 	%rd5385, %rd5384, 28;
	add.s64 	%rd5386, %rd5383, %rd5385;
	mov.b16 	%rs707, 0;
	st.u8 	[%rd5386], %rs707;
	st.u8 	[%rd5386+1], %rs707;
	mov.b32 	%r7256, 3608;
	st.u32 	[%rd5386+4], %r7256;
	mov.b16 	%rs708, 1;
	st.u8 	[%rd5386+3], %rs708;
	mov.b32 	%r7257, 48;
	st.u32 	[%rd5386+8], %r7257;
	mov.b32 	%r7258, -1;
	st.u32 	[%rd5386+16], %r7258;
	ld.shared.u64 	%rd5387, [m_Local_$_0];
	add.s64 	%rd5388, %rd5387, %rd5385;
	mov.b32 	%r7259, 0;
	st.u32 	[%rd5388+32], %r7259;
	ld.shared.u64 	%rd5389, [m_Local_$_0];
	add.s64 	%rd5390, %rd5389, %rd5385;
	st.u32 	[%rd5390+36], %r7259;
	ld.shared.u64 	%rd5391, [m_Local_$_0];
	add.s64 	%rd5392, %rd5391, %rd5385;
	st.u32 	[%rd5392+40], %r7259;
	ld.u32 	%r7260, [%rd1685];
	setp.eq.s32 	%p6393, %r7260, 0;
$L__BB9_2129:
	mov.b32 	%r13443, 0;
	not.pred 	%p2774, %p6393;
	@%p2774 bra 	$L__BB9_2135;
	setp.ne.s32 	%p2775, %r13442, -1;
	@%p2775 bra 	$L__BB9_2132;
	mov.b32 	%r7270, 21352;
	st.u32 	[%rd1685], %r7270;
	bra.uni 	$L__BB9_2135;
$L__BB9_2132:
	ld.shared.u64 	%rd5393, [m_Local_$_0];
	mul.wide.s32 	%rd565, %r13442, 16;
	add.s64 	%rd5394, %rd5393, %rd565;
	st.u32 	[%rd5394+40], %r1364;
	ld.u32 	%r7265, [%rd1685];
	setp.ne.s32 	%p2776, %r7265, 0;
	@%p2776 bra 	$L__BB9_2135;
	ld.shared.u64 	%rd5395, [m_Local_$_0];
	add.s64 	%rd5396, %rd5395, %rd565;
	st.u32 	[%rd5396+36], %r13439;
	ld.u32 	%r7267, [%rd1685];
	setp.ne.s32 	%p2777, %r7267, 0;
	@%p2777 bra 	$L__BB9_2135;
	ld.shared.u64 	%rd5397, [m_Local_$_0];
	add.s64 	%rd5398, %rd5397, %rd565;
	st.u32 	[%rd5398+32], %r1330;
	ld.u32 	%r7268, [%rd1685];
	setp.eq.s32 	%p2778, %r7268, 0;
	selp.b32 	%r13443, %r13442, 0, %p2778;
$L__BB9_2135:
	st.u32 	[%rd1685], %r13443;
	bra.uni 	$L__BB9_2137;
$L__BB9_2136:
	cvt.u64.u32 	%rd5399, %r13437;
	add.s64 	%rd5400, %rd563, %rd5399;
	mov.b32 	%r7271, 0;
	st.u32 	[%rd5400+32], %r7271;
	st.u8 	[%rd5400+32], %rs1574;
$L__BB9_2137:
	add.s32 	%r13439, %r13439, 1;
	add.s32 	%r13438, %r13438, 1;
	setp.ne.s32 	%p2779, %r13438, 0;
	add.s32 	%r13437, %r13437, 4;
	@%p2779 bra 	$L__BB9_2109;
$L__BB9_2138:
	ld.shared.u64 	%rd5401, [m_Local_$_0];
	add.s64 	%rd5402, %rd5401, %rd547;
	st.u32 	[%rd5402+32], %r1330;
	ld.shared.u64 	%rd5403, [m_Local_$_0];
	add.s64 	%rd5404, %rd5403, %rd547;
	st.u32 	[%rd5404+40], %r1326;
	ld.shared.u64 	%rd5405, [m_Local_$_0];
	add.s64 	%rd5406, %rd5405, %rd547;
	mov.b32 	%r7273, 0;
	st.u32 	[%rd5406+48], %r7273;
$L__BB9_2139:
	ld.shared.u64 	%rd5407, [m_Local_$_1];
	atom.add.u64 	%rd5408, [%rd1], 48;
	add.s64 	%rd5409, %rd5408, 56;
	setp.lt.u64 	%p2780, %rd5409, %rd5407;
	shr.u64 	%rd566, %rd5408, 4;
	cvt.u32.u64 	%r13446, %rd566;
	setp.ne.s32 	%p2781, %r13446, -1;
	and.pred  	%p2782, %p2780, %p2781;
	@%p2782 bra 	$L__BB9_2141;
	mov.b32 	%r7282, 21352;
	st.u32 	[%rd1685], %r7282;
	mov.b32 	%r13446, -1;
	mov.pred 	%p6394, 0;
	bra.uni 	$L__BB9_2145;
$L__BB9_2141:
	setp.ne.s32 	%p2783, %r1325, -1;
	ld.shared.u64 	%rd5410, [m_Local_$_0];
	shl.b64 	%rd5411, %rd566, 32;
	shr.s64 	%rd567, %rd5411, 28;
	add.s64 	%rd5412, %rd5410, %rd567;
	mov.b16 	%rs709, 0;
	st.u8 	[%rd5412], %rs709;
	st.u8 	[%rd5412+1], %rs709;
	mov.b32 	%r7275, 16901;
	st.u32 	[%rd5412+4], %r7275;
	mov.b16 	%rs710, 1;
	st.u8 	[%rd5412+3], %rs710;
	mov.b32 	%r7276, 44;
	st.u32 	[%rd5412+8], %r7276;
	mov.b32 	%r7277, -1;
	st.u32 	[%rd5412+16], %r7277;
	@%p2783 bra 	$L__BB9_2143;
	mov.b32 	%r7279, 21352;
	st.u32 	[%rd1685], %r7279;
	mov.b32 	%r13444, 0;
	ld.shared.u64 	%rd12018, [m_Local_$_0];
	mov.u32 	%r13445, %r13444;
	bra.uni 	$L__BB9_2144;
$L__BB9_2143:
	ld.shared.u64 	%rd12018, [m_Local_$_0];
	mul.wide.s32 	%rd5413, %r1325, 16;
	add.s64 	%rd5414, %rd12018, %rd5413;
	ld.u32 	%r13444, [%rd5414+32];
	ld.u32 	%r13445, [%rd5414+40];
$L__BB9_2144:
	add.s64 	%rd5415, %rd12018, %rd567;
	st.u32 	[%rd5415+32], %r13444;
	ld.shared.u64 	%rd5416, [m_Local_$_0];
	add.s64 	%rd5417, %rd5416, %rd567;
	st.u32 	[%rd5417+40], %r13445;
	ld.u32 	%r7280, [%rd1685];
	setp.eq.s32 	%p6394, %r7280, 0;
$L__BB9_2145:
	not.pred 	%p2785, %p6394;
	@%p2785 bra 	$L__BB9_4783;
	ld.shared.u64 	%rd5418, [m_Local_$_0];
	add.s64 	%rd571, %rd5418, %rd438;
	ld.u32 	%r7286, [%rd571+4];
	mov.b32 	%r13456, -1;
	mov.b32 	%r13452, 0;
	setp.eq.s32 	%p2786, %r7286, 2906;
	@%p2786 bra 	$L__BB9_2149;
	setp.ne.s32 	%p2787, %r7286, 1;
	@%p2787 bra 	$L__BB9_2168;
	mov.u32 	%r13456, %r13317;
	bra.uni 	$L__BB9_2168;
$L__BB9_2149:
	ld.u32 	%r13456, [%rd571+44];
	ld.u32 	%r7288, [%rd571+40];
	setp.ne.s32 	%p2788, %r13456, 0;
	setp.lt.s32 	%p2789, %r7288, 1;
	or.pred  	%p2790, %p2788, %p2789;
	@%p2790 bra 	$L__BB9_2168;
	ld.u32 	%r13449, [%rd571+48];
	ld.u32 	%r1381, [%rd571+32];
	mul.wide.s32 	%rd572, %r1381, 16;
	mov.b32 	%r13452, 0;
	mov.u32 	%r13448, %r13452;
	mov.u32 	%r13450, %r13452;
$L__BB9_2151:
	setp.ne.s32 	%p2791, %r1381, -1;
	@%p2791 bra 	$L__BB9_2153;
	mov.b32 	%r13452, 21352;
	st.u32 	[%rd1685], %r13452;
	mov.b32 	%r13454, 0;
	mov.pred 	%p6396, 0;
	bra.uni 	$L__BB9_2165;
$L__BB9_2153:
	ld.shared.u64 	%rd5419, [m_Local_$_0];
	add.s64 	%rd573, %rd5419, %rd572;
	ld.u32 	%r7290, [%rd573+12];
	setp.gt.s32 	%p2792, %r13449, -1;
	setp.lt.s32 	%p2793, %r13449, %r7290;
	and.pred  	%p2794, %p2792, %p2793;
	@%p2794 bra 	$L__BB9_2164;
	ld.shared.u64 	%rd5422, [m_Local_$_1];
	atom.add.u64 	%rd5423, [%rd1], 48;
	add.s64 	%rd5424, %rd5423, 56;
	setp.lt.u64 	%p2796, %rd5424, %rd5422;
	shr.u64 	%rd574, %rd5423, 4;
	cvt.u32.u64 	%r13451, %rd574;
	setp.ne.s32 	%p2797, %r13451, -1;
	and.pred  	%p2798, %p2796, %p2797;
	@%p2798 bra 	$L__BB9_2156;
	mov.b32 	%r7299, 21106;
	st.u32 	[%rd1685], %r7299;
	mov.b32 	%r13451, -1;
	mov.pred 	%p6395, 0;
	bra.uni 	$L__BB9_2157;
$L__BB9_2156:
	ld.shared.u64 	%rd5425, [m_Local_$_0];
	shl.b64 	%rd5426, %rd574, 32;
	shr.s64 	%rd5427, %rd5426, 28;
	add.s64 	%rd5428, %rd5425, %rd5427;
	mov.b16 	%rs711, 0;
	st.u8 	[%rd5428], %rs711;
	st.u8 	[%rd5428+1], %rs711;
	mov.b32 	%r7293, 3608;
	st.u32 	[%rd5428+4], %r7293;
	mov.b16 	%rs712, 1;
	st.u8 	[%rd5428+3], %rs712;
	mov.b32 	%r7294, 48;
	st.u32 	[%rd5428+8], %r7294;
	mov.b32 	%r7295, -1;
	st.u32 	[%rd5428+16], %r7295;
	ld.shared.u64 	%rd5429, [m_Local_$_0];
	add.s64 	%rd5430, %rd5429, %rd5427;
	mov.b32 	%r7296, 0;
	st.u32 	[%rd5430+32], %r7296;
	ld.shared.u64 	%rd5431, [m_Local_$_0];
	add.s64 	%rd5432, %rd5431, %rd5427;
	st.u32 	[%rd5432+36], %r7296;
	ld.shared.u64 	%rd5433, [m_Local_$_0];
	add.s64 	%rd5434, %rd5433, %rd5427;
	st.u32 	[%rd5434+40], %r7296;
	ld.u32 	%r7297, [%rd1685];
	setp.eq.s32 	%p6395, %r7297, 0;
$L__BB9_2157:
	mov.b32 	%r13452, 0;
	not.pred 	%p2800, %p6395;
	@%p2800 bra 	$L__BB9_2163;
	setp.ne.s32 	%p2801, %r13451, -1;
	@%p2801 bra 	$L__BB9_2160;
	mov.b32 	%r7307, 21352;
	st.u32 	[%rd1685], %r7307;
	bra.uni 	$L__BB9_2163;
$L__BB9_2160:
	ld.shared.u64 	%rd5435, [m_Local_$_0];
	mul.wide.s32 	%rd575, %r13451, 16;
	add.s64 	%rd5436, %rd5435, %rd575;
	st.u32 	[%rd5436+40], %r7290;
	ld.u32 	%r7302, [%rd1685];
	setp.ne.s32 	%p2802, %r7302, 0;
	@%p2802 bra 	$L__BB9_2163;
	ld.shared.u64 	%rd5437, [m_Local_$_0];
	add.s64 	%rd5438, %rd5437, %rd575;
	st.u32 	[%rd5438+36], %r13449;
	ld.u32 	%r7304, [%rd1685];
	setp.ne.s32 	%p2803, %r7304, 0;
	@%p2803 bra 	$L__BB9_2163;
	ld.shared.u64 	%rd5439, [m_Local_$_0];
	add.s64 	%rd5440, %rd5439, %rd575;
	st.u32 	[%rd5440+32], %r1381;
	ld.u32 	%r7305, [%rd1685];
	setp.eq.s32 	%p2804, %r7305, 0;
	selp.b32 	%r13452, %r13451, 0, %p2804;
$L__BB9_2163:
	st.u32 	[%rd1685], %r13452;
	setp.eq.s32 	%p6396, %r13452, 0;
	mov.b32 	%r13454, 0;
	bra.uni 	$L__BB9_2165;
$L__BB9_2164:
	shl.b32 	%r7291, %r13449, 2;
	add.s32 	%r7292, %r7291, 32;
	cvt.u64.u32 	%rd5420, %r7292;
	add.s64 	%rd5421, %rd573, %rd5420;
	ld.s8 	%r13454, [%rd5421];
	mov.pred 	%p6396, -1;
$L__BB9_2165:
	mov.b32 	%r13456, 0;
	not.pred 	%p2806, %p6396;
	@%p2806 bra 	$L__BB9_2168;
	add.s32 	%r13449, %r13449, 1;
	mad.lo.s32 	%r13450, %r13450, 31, %r13454;
	add.s32 	%r13448, %r13448, 1;
	setp.ne.s32 	%p2807, %r13448, %r7288;
	@%p2807 bra 	$L__BB9_2151;
	ld.shared.u64 	%rd5441, [m_Local_$_0];
	add.s64 	%rd5442, %rd5441, %rd438;
	st.u32 	[%rd5442+44], %r13450;
	ld.u32 	%r13452, [%rd1685];
	setp.eq.s32 	%p2808, %r13452, 0;
	selp.b32 	%r13456, %r13450, 0, %p2808;
$L__BB9_2168:
	setp.ne.s32 	%p2809, %r13452, 0;
	mov.b32 	%r14121, 0;
	@%p2809 bra 	$L__BB9_4783;
	ld.shared.u64 	%rd5443, [m_Local_$_1];
	atom.add.u64 	%rd5444, [%rd1], 160;
	add.s64 	%rd5445, %rd5444, 168;
	setp.lt.u64 	%p2810, %rd5445, %rd5443;
	shr.u64 	%rd5446, %rd5444, 4;
	cvt.u32.u64 	%r7314, %rd5446;
	selp.b32 	%r1401, %r7314, -1, %p2810;
	setp.ne.s32 	%p2811, %r1401, -1;
	@%p2811 bra 	$L__BB9_2171;
	mov.b32 	%r7351, 21352;
	st.u32 	[%rd1685], %r7351;
	bra.uni 	$L__BB9_2196;
$L__BB9_2171:
	ld.shared.u64 	%rd5447, [m_Local_$_0];
	mul.wide.s32 	%rd576, %r1401, 16;
	add.s64 	%rd5448, %rd5447, %rd576;
	mov.b16 	%rs713, 0;
	st.u8 	[%rd5448], %rs713;
	st.u8 	[%rd5448+1], %rs713;
	mov.b32 	%r7316, 4335;
	st.u32 	[%rd5448+4], %r7316;
	mov.b16 	%rs714, 1;
	st.u8 	[%rd5448+3], %rs714;
	mov.b32 	%r7317, 160;
	st.u32 	[%rd5448+8], %r7317;
	mov.b32 	%r7318, 32;
	st.u32 	[%rd5448+12], %r7318;
	mov.b32 	%r13457, 1;
	mov.u64 	%rd12019, %rd576;
$L__BB9_2172:
	add.s32 	%r1403, %r13457, -1;
	ld.shared.u64 	%rd578, [m_Local_$_0];
	add.s64 	%rd5449, %rd578, %rd576;
	ld.u32 	%r1404, [%rd5449+12];
	setp.lt.s32 	%p2812, %r1403, %r1404;
	@%p2812 bra 	$L__BB9_2183;
	ld.shared.u64 	%rd5450, [m_Local_$_1];
	atom.add.u64 	%rd5451, [%rd1], 48;
	add.s64 	%rd5452, %rd5451, 56;
	setp.lt.u64 	%p2813, %rd5452, %rd5450;
	shr.u64 	%rd579, %rd5451, 4;
	cvt.u32.u64 	%r13458, %rd579;
	setp.ne.s32 	%p2814, %r13458, -1;
	and.pred  	%p2815, %p2813, %p2814;
	@%p2815 bra 	$L__BB9_2175;
	mov.b32 	%r7325, 21106;
	st.u32 	[%rd1685], %r7325;
	mov.b32 	%r13458, -1;
	mov.pred 	%p6397, 0;
	bra.uni 	$L__BB9_2176;
$L__BB9_2175:
	ld.shared.u64 	%rd5453, [m_Local_$_0];
	shl.b64 	%rd5454, %rd579, 32;
	shr.s64 	%rd5455, %rd5454, 28;
	add.s64 	%rd5456, %rd5453, %rd5455;
	mov.b16 	%rs715, 0;
	st.u8 	[%rd5456], %rs715;
	st.u8 	[%rd5456+1], %rs715;
	mov.b32 	%r7319, 3608;
	st.u32 	[%rd5456+4], %r7319;
	mov.b16 	%rs716, 1;
	st.u8 	[%rd5456+3], %rs716;
	mov.b32 	%r7320, 48;
	st.u32 	[%rd5456+8], %r7320;
	mov.b32 	%r7321, -1;
	st.u32 	[%rd5456+16], %r7321;
	ld.shared.u64 	%rd5457, [m_Local_$_0];
	add.s64 	%rd5458, %rd5457, %rd5455;
	mov.b32 	%r7322, 0;
	st.u32 	[%rd5458+32], %r7322;
	ld.shared.u64 	%rd5459, [m_Local_$_0];
	add.s64 	%rd5460, %rd5459, %rd5455;
	st.u32 	[%rd5460+36], %r7322;
	ld.shared.u64 	%rd5461, [m_Local_$_0];
	add.s64 	%rd5462, %rd5461, %rd5455;
	st.u32 	[%rd5462+40], %r7322;
	ld.u32 	%r7323, [%rd1685];
	setp.eq.s32 	%p6397, %r7323, 0;
$L__BB9_2176:
	mov.b32 	%r13459, 0;
	not.pred 	%p2817, %p6397;
	@%p2817 bra 	$L__BB9_2182;
	setp.ne.s32 	%p2818, %r13458, -1;
	@%p2818 bra 	$L__BB9_2179;
	mov.b32 	%r7333, 21352;
	st.u32 	[%rd1685], %r7333;
	bra.uni 	$L__BB9_2182;
$L__BB9_2179:
	ld.shared.u64 	%rd5463, [m_Local_$_0];
	mul.wide.s32 	%rd580, %r13458, 16;
	add.s64 	%rd5464, %rd5463, %rd580;
	st.u32 	[%rd5464+40], %r1404;
	ld.u32 	%r7328, [%rd1685];
	setp.ne.s32 	%p2819, %r7328, 0;
	@%p2819 bra 	$L__BB9_2182;
	ld.shared.u64 	%rd5465, [m_Local_$_0];
	add.s64 	%rd5466, %rd5465, %rd580;
	st.u32 	[%rd5466+36], %r1403;
	ld.u32 	%r7330, [%rd1685];
	setp.ne.s32 	%p2820, %r7330, 0;
	@%p2820 bra 	$L__BB9_2182;
	ld.shared.u64 	%rd5467, [m_Local_$_0];
	add.s64 	%rd5468, %rd5467, %rd580;
	st.u32 	[%rd5468+32], %r1401;
	ld.u32 	%r7331, [%rd1685];
	setp.eq.s32 	%p2821, %r7331, 0;
	selp.b32 	%r13459, %r13458, 0, %p2821;
$L__BB9_2182:
	st.u32 	[%rd1685], %r13459;
	bra.uni 	$L__BB9_2184;
$L__BB9_2183:
	add.s64 	%rd5469, %rd578, %rd12019;
	mov.b32 	%r7334, 0;
	st.u32 	[%rd5469+32], %r7334;
	mov.b16 	%rs717, 0;
	st.u8 	[%rd5469+32], %rs717;
$L__BB9_2184:
	ld.shared.u64 	%rd581, [m_Local_$_0];
	add.s64 	%rd5470, %rd581, %rd576;
	ld.u32 	%r1409, [%rd5470+12];
	setp.lt.s32 	%p2822, %r13457, %r1409;
	@%p2822 bra 	$L__BB9_2194;
	ld.shared.u64 	%rd5471, [m_Local_$_1];
	atom.add.u64 	%rd5472, [%rd1], 48;
	add.s64 	%rd5473, %rd5472, 56;
	setp.ge.u64 	%p2823, %rd5473, %rd5471;
	shr.u64 	%rd582, %rd5472, 4;
	cvt.u32.u64 	%r13460, %rd582;
	setp.eq.s32 	%p2824, %r13460, -1;
	or.pred  	%p2825, %p2823, %p2824;
	@%p2825 bra 	$L__BB9_2187;
	ld.shared.u64 	%rd5474, [m_Local_$_0];
	shl.b64 	%rd5475, %rd582, 32;
	shr.s64 	%rd5476, %rd5475, 28;
	add.s64 	%rd5477, %rd5474, %rd5476;
	mov.b16 	%rs718, 0;
	st.u8 	[%rd5477], %rs718;
	st.u8 	[%rd5477+1], %rs718;
	mov.b32 	%r7335, 3608;
	st.u32 	[%rd5477+4], %r7335;
	mov.b16 	%rs719, 1;
	st.u8 	[%rd5477+3], %rs719;
	mov.b32 	%r7336, 48;
	st.u32 	[%rd5477+8], %r7336;
	mov.b32 	%r7337, -1;
	st.u32 	[%rd5477+16], %r7337;
	ld.shared.u64 	%rd5478, [m_Local_$_0];
	add.s64 	%rd5479, %rd5478, %rd5476;
	mov.b32 	%r7338, 0;
	st.u32 	[%rd5479+32], %r7338;
	ld.shared.u64 	%rd5480, [m_Local_$_0];
	add.s64 	%rd5481, %rd5480, %rd5476;
	st.u32 	[%rd5481+36], %r7338;
	ld.shared.u64 	%rd5482, [m_Local_$_0];
	add.s64 	%rd5483, %rd5482, %rd5476;
	st.u32 	[%rd5483+40], %r7338;
	ld.u32 	%r7339, [%rd1685];
	setp.eq.s32 	%p6398, %r7339, 0;
	bra.uni 	$L__BB9_2188;
$L__BB9_2187:
	mov.b32 	%r7341, 21106;
	st.u32 	[%rd1685], %r7341;
	mov.b32 	%r13460, -1;
	mov.pred 	%p6398, 0;
$L__BB9_2188:
	mov.b32 	%r13461, 0;
	not.pred 	%p2827, %p6398;
	@%p2827 bra 	$L__BB9_2193;
	setp.eq.s32 	%p2828, %r13460, -1;
	@%p2828 bra 	$L__BB9_6400;
	ld.shared.u64 	%rd5484, [m_Local_$_0];
	mul.wide.s32 	%rd583, %r13460, 16;
	add.s64 	%rd5485, %rd5484, %rd583;
	st.u32 	[%rd5485+40], %r1409;
	ld.u32 	%r7344, [%rd1685];
	setp.eq.s32 	%p2829, %r7344, 0;
	@%p2829 bra 	$L__BB9_2191;
	bra.uni 	$L__BB9_2193;
$L__BB9_2191:
	ld.shared.u64 	%rd5486, [m_Local_$_0];
	add.s64 	%rd5487, %rd5486, %rd583;
	st.u32 	[%rd5487+36], %r13457;
	ld.u32 	%r7346, [%rd1685];
	setp.ne.s32 	%p2830, %r7346, 0;
	@%p2830 bra 	$L__BB9_2193;
	ld.shared.u64 	%rd5488, [m_Local_$_0];
	add.s64 	%rd5489, %rd5488, %rd583;
	st.u32 	[%rd5489+32], %r1401;
	ld.u32 	%r7347, [%rd1685];
	setp.eq.s32 	%p2831, %r7347, 0;
	selp.b32 	%r13461, %r13460, 0, %p2831;
$L__BB9_2193:
	st.u32 	[%rd1685], %r13461;
	bra.uni 	$L__BB9_2195;
$L__BB9_2194:
	add.s64 	%rd5490, %rd581, %rd12019;
	mov.b32 	%r7350, 0;
	st.u32 	[%rd5490+36], %r7350;
	mov.b16 	%rs720, 0;
	st.u8 	[%rd5490+36], %rs720;
$L__BB9_2195:
	add.s32 	%r13457, %r13457, 2;
	add.s64 	%rd12019, %rd12019, 8;
	setp.ne.s32 	%p2832, %r13457, 33;
	@%p2832 bra 	$L__BB9_2172;
$L__BB9_2196:
	mul.wide.s32 	%rd585, %r1401, 16;
	mov.b32 	%r1421, 32;
	mov.b32 	%r13465, 1;
	mov.b32 	%r13464, -31;
	mov.b32 	%r13463, 38;
	mov.b32 	%r13462, -1;
$L__BB9_2197:
	mov.u32 	%r1420, %r1421;
	mov.u32 	%r1418, %r13465;
	mov.u32 	%r1417, %r13464;
	mov.u32 	%r1416, %r13463;
	mov.u32 	%r1415, %r13462;
	add.s32 	%r1421, %r1420, -1;
	ld.shared.u64 	%rd586, [m_Local_$_0];
	ld.u32 	%r1422, [%rd586];
	and.b32  	%r1423, %r13456, 15;
	setp.ne.s32 	%p2833, %r1422, -1;
	@%p2833 bra 	$L__BB9_2199;
	mov.b32 	%r13469, 21352;
	st.u32 	[%rd1685], %r13469;
	mov.b16 	%rs1575, 0;
	bra.uni 	$L__BB9_2211;
$L__BB9_2199:
	mul.wide.s32 	%rd5491, %r1422, 16;
	add.s64 	%rd587, %rd586, %rd5491;
	ld.u32 	%r1424, [%rd587+12];
	setp.lt.s32 	%p2834, %r1423, %r1424;
	@%p2834 bra 	$L__BB9_2210;
	ld.shared.u64 	%rd5492, [m_Local_$_1];
	atom.add.u64 	%rd5493, [%rd1], 48;
	add.s64 	%rd5494, %rd5493, 56;
	setp.lt.u64 	%p2835, %rd5494, %rd5492;
	shr.u64 	%rd588, %rd5493, 4;
	cvt.u32.u64 	%r13468, %rd588;
	setp.ne.s32 	%p2836, %r13468, -1;
	and.pred  	%p2837, %p2835, %p2836;
	@%p2837 bra 	$L__BB9_2202;
	mov.b32 	%r7363, 21106;
	st.u32 	[%rd1685], %r7363;
	mov.b32 	%r13468, -1;
	mov.pred 	%p6399, 0;
	bra.uni 	$L__BB9_2203;
$L__BB9_2202:
	ld.shared.u64 	%rd5495, [m_Local_$_0];
	shl.b64 	%rd5496, %rd588, 32;
	shr.s64 	%rd5497, %rd5496, 28;
	add.s64 	%rd5498, %rd5495, %rd5497;
	mov.b16 	%rs721, 0;
	st.u8 	[%rd5498], %rs721;
	st.u8 	[%rd5498+1], %rs721;
	mov.b32 	%r7357, 3608;
	st.u32 	[%rd5498+4], %r7357;
	mov.b16 	%rs722, 1;
	st.u8 	[%rd5498+3], %rs722;
	mov.b32 	%r7358, 48;
	st.u32 	[%rd5498+8], %r7358;
	mov.b32 	%r7359, -1;
	st.u32 	[%rd5498+16], %r7359;
	ld.shared.u64 	%rd5499, [m_Local_$_0];
	add.s64 	%rd5500, %rd5499, %rd5497;
	mov.b32 	%r7360, 0;
	st.u32 	[%rd5500+32], %r7360;
	ld.shared.u64 	%rd5501, [m_Local_$_0];
	add.s64 	%rd5502, %rd5501, %rd5497;
	st.u32 	[%rd5502+36], %r7360;
	ld.shared.u64 	%rd5503, [m_Local_$_0];
	add.s64 	%rd5504, %rd5503, %rd5497;
	st.u32 	[%rd5504+40], %r7360;
	ld.u32 	%r7361, [%rd1685];
	setp.eq.s32 	%p6399, %r7361, 0;
$L__BB9_2203:
	mov.b32 	%r13469, 0;
	not.pred 	%p2839, %p6399;
	@%p2839 bra 	$L__BB9_2209;
	setp.ne.s32 	%p2840, %r13468, -1;
	@%p2840 bra 	$L__BB9_2206;
	mov.b32 	%r7371, 21352;
	st.u32 	[%rd1685], %r7371;
	bra.uni 	$L__BB9_2209;
$L__BB9_2206:
	ld.shared.u64 	%rd5505, [m_Local_$_0];
	mul.wide.s32 	%rd589, %r13468, 16;
	add.s64 	%rd5506, %rd5505, %rd589;
	st.u32 	[%rd5506+40], %r1424;
	ld.u32 	%r7366, [%rd1685];
	setp.ne.s32 	%p2841, %r7366, 0;
	@%p2841 bra 	$L__BB9_2209;
	ld.shared.u64 	%rd5507, [m_Local_$_0];
	add.s64 	%rd5508, %rd5507, %rd589;
	st.u32 	[%rd5508+36], %r1423;
	ld.u32 	%r7368, [%rd1685];
	setp.ne.s32 	%p2842, %r7368, 0;
	@%p2842 bra 	$L__BB9_2209;
	ld.shared.u64 	%rd5509, [m_Local_$_0];
	add.s64 	%rd5510, %rd5509, %rd589;
	st.u32 	[%rd5510+32], %r1422;
	ld.u32 	%r7369, [%rd1685];
	setp.eq.s32 	%p2843, %r7369, 0;
	selp.b32 	%r13469, %r13468, 0, %p2843;
$L__BB9_2209:
	st.u32 	[%rd1685], %r13469;
	mov.b16 	%rs1575, 0;
	bra.uni 	$L__BB9_2211;
$L__BB9_2210:
	shl.b32 	%r7372, %r1423, 2;
	cvt.u64.u32 	%rd5511, %r7372;
	add.s64 	%rd5512, %rd587, %rd5511;
	ld.u8 	%rs1575, [%rd5512+32];
	ld.u32 	%r13469, [%rd1685];
$L__BB9_2211:
	setp.ne.s32 	%p2845, %r13469, 0;
	mov.b32 	%r14050, 0;
	mov.pred 	%p6548, 0;
	@%p2845 bra 	$L__BB9_4509;
	setp.ne.s32 	%p2846, %r1401, -1;
	@%p2846 bra 	$L__BB9_2214;
	mov.b32 	%r13472, 21352;
	st.u32 	[%rd1685], %r13472;
	bra.uni 	$L__BB9_2226;
$L__BB9_2214:
	ld.shared.u64 	%rd5513, [m_Local_$_0];
	add.s64 	%rd590, %rd5513, %rd585;
	ld.u32 	%r7375, [%rd590+12];
	setp.gt.s32 	%p2847, %r1420, 0;
	setp.le.s32 	%p2848, %r1420, %r7375;
	and.pred  	%p2849, %p2847, %p2848;
	@%p2849 bra 	$L__BB9_2225;
	ld.shared.u64 	%rd5516, [m_Local_$_1];
	atom.add.u64 	%rd5517, [%rd1], 48;
	add.s64 	%rd5518, %rd5517, 56;
	setp.lt.u64 	%p2850, %rd5518, %rd5516;
	shr.u64 	%rd591, %rd5517, 4;
	cvt.u32.u64 	%r13471, %rd591;
	setp.ne.s32 	%p2851, %r13471, -1;
	and.pred  	%p2852, %p2850, %p2851;
	@%p2852 bra 	$L__BB9_2217;
	mov.b32 	%r7384, 21106;
	st.u32 	[%rd1685], %r7384;
	mov.b32 	%r13471, -1;
	mov.pred 	%p6400, 0;
	bra.uni 	$L__BB9_2218;
$L__BB9_2217:
	ld.shared.u64 	%rd5519, [m_Local_$_0];
	shl.b64 	%rd5520, %rd591, 32;
	shr.s64 	%rd5521, %rd5520, 28;
	add.s64 	%rd5522, %rd5519, %rd5521;
	mov.b16 	%rs725, 0;
	st.u8 	[%rd5522], %rs725;
	st.u8 	[%rd5522+1], %rs725;
	mov.b32 	%r7378, 3608;
	st.u32 	[%rd5522+4], %r7378;
	mov.b16 	%rs726, 1;
	st.u8 	[%rd5522+3], %rs726;
	mov.b32 	%r7379, 48;
	st.u32 	[%rd5522+8], %r7379;
	mov.b32 	%r7380, -1;
	st.u32 	[%rd5522+16], %r7380;
	ld.shared.u64 	%rd5523, [m_Local_$_0];
	add.s64 	%rd5524, %rd5523, %rd5521;
	mov.b32 	%r7381, 0;
	st.u32 	[%rd5524+32], %r7381;
	ld.shared.u64 	%rd5525, [m_Local_$_0];
	add.s64 	%rd5526, %rd5525, %rd5521;
	st.u32 	[%rd5526+36], %r7381;
	ld.shared.u64 	%rd5527, [m_Local_$_0];
	add.s64 	%rd5528, %rd5527, %rd5521;
	st.u32 	[%rd5528+40], %r7381;
	ld.u32 	%r7382, [%rd1685];
	setp.eq.s32 	%p6400, %r7382, 0;
$L__BB9_2218:
	mov.b32 	%r13472, 0;
	not.pred 	%p2854, %p6400;
	@%p2854 bra 	$L__BB9_2224;
	setp.ne.s32 	%p2855, %r13471, -1;
	@%p2855 bra 	$L__BB9_2221;
	mov.b32 	%r7392, 21352;
	st.u32 	[%rd1685], %r7392;
	bra.uni 	$L__BB9_2224;
$L__BB9_2221:
	ld.shared.u64 	%rd5529, [m_Local_$_0];
	mul.wide.s32 	%rd592, %r13471, 16;
	add.s64 	%rd5530, %rd5529, %rd592;
	st.u32 	[%rd5530+40], %r7375;
	ld.u32 	%r7387, [%rd1685];
	setp.ne.s32 	%p2856, %r7387, 0;
	@%p2856 bra 	$L__BB9_2224;
	ld.shared.u64 	%rd5531, [m_Local_$_0];
	add.s64 	%rd5532, %rd5531, %rd592;
	st.u32 	[%rd5532+36], %r1421;
	ld.u32 	%r7389, [%rd1685];
	setp.ne.s32 	%p2857, %r7389, 0;
	@%p2857 bra 	$L__BB9_2224;
	ld.shared.u64 	%rd5533, [m_Local_$_0];
	add.s64 	%rd5534, %rd5533, %rd592;
	st.u32 	[%rd5534+32], %r1401;
	ld.u32 	%r7390, [%rd1685];
	setp.eq.s32 	%p2858, %r7390, 0;
	selp.b32 	%r13472, %r13471, 0, %p2858;
$L__BB9_2224:
	st.u32 	[%rd1685], %r13472;
	bra.uni 	$L__BB9_2226;
$L__BB9_2225:
	shl.b32 	%r7376, %r1421, 2;
	cvt.u64.u32 	%rd5514, %r7376;
	add.s64 	%rd5515, %rd590, %rd5514;
	mov.b32 	%r7377, 0;
	st.u32 	[%rd5515+32], %r7377;
	st.u8 	[%rd5515+32], %rs1575;
	ld.u32 	%r13472, [%rd1685];
$L__BB9_2226:
	setp.ne.s32 	%p2860, %r13472, 0;
	@%p2860 bra 	$L__BB9_4509;
	shr.s32 	%r7395, %r13456, 4;
	and.b32  	%r13456, %r7395, 2147483647;
	setp.ne.s32 	%p2861, %r13456, 0;
	add.s32 	%r13465, %r1418, 1;
	add.s32 	%r13464, %r1417, 1;
	add.s32 	%r13463, %r1416, -1;
	add.s32 	%r13462, %r1415, -1;
	@%p2861 bra 	$L__BB9_2197;
	sub.s32 	%r1443, 33, %r1420;
	ld.shared.u64 	%rd5535, [m_Local_$_1];
	atom.add.u64 	%rd5536, [%rd1], 64;
	add.s64 	%rd5537, %rd5536, 72;
	setp.lt.u64 	%p2862, %rd5537, %rd5535;
	shr.u64 	%rd593, %rd5536, 4;
	cvt.u32.u64 	%r1444, %rd593;
	setp.ne.s32 	%p2863, %r1444, -1;
	and.pred  	%p2864, %p2862, %p2863;
	@%p2864 bra 	$L__BB9_2230;
	mov.b32 	%r14048, 21106;
	st.u32 	[%rd1685], %r14048;
	mov.b32 	%r14049, -1;
	bra.uni 	$L__BB9_4508;
$L__BB9_2230:
	ld.shared.u64 	%rd5538, [m_Local_$_0];
	shl.b64 	%rd5539, %rd593, 32;
	shr.s64 	%rd594, %rd5539, 28;
	add.s64 	%rd5540, %rd5538, %rd594;
	mov.b16 	%rs727, 1;
	st.u8 	[%rd5540], %rs727;
	mov.b16 	%rs728, 0;
	st.u8 	[%rd5540+1], %rs728;
	mov.b32 	%r7396, 2906;
	st.u32 	[%rd5540+4], %r7396;
	st.u8 	[%rd5540+3], %rs727;
	mov.b32 	%r7397, 64;
	st.u32 	[%rd5540+8], %r7397;
	mov.b32 	%r7398, -1;
	st.u32 	[%rd5540+16], %r7398;
	ld.shared.u64 	%rd5541, [m_Local_$_0];
	add.s64 	%rd5542, %rd5541, %rd594;
	st.u32 	[%rd5542+32], %r7398;
	ld.shared.u64 	%rd5543, [m_Local_$_0];
	add.s64 	%rd5544, %rd5543, %rd594;
	mov.b32 	%r7399, 0;
	st.u32 	[%rd5544+40], %r7399;
	ld.shared.u64 	%rd5545, [m_Local_$_0];
	add.s64 	%rd5546, %rd5545, %rd594;
	st.u32 	[%rd5546+44], %r7399;
	ld.shared.u64 	%rd5547, [m_Local_$_0];
	add.s64 	%rd5548, %rd5547, %rd594;
	st.u32 	[%rd5548+48], %r7399;
	setp.gt.s32 	%p2865, %r1420, 0;
	@%p2865 bra 	$L__BB9_3080;
	ld.shared.u64 	%rd5549, [m_Local_$_1];
	atom.add.u64 	%rd5550, [%rd1], 32;
	add.s64 	%rd5551, %rd5550, 40;
	setp.lt.u64 	%p2866, %rd5551, %rd5549;
	shr.u64 	%rd5552, %rd5550, 4;
	cvt.u32.u64 	%r7400, %rd5552;
	selp.b32 	%r1445, %r7400, -1, %p2866;
	setp.ne.s32 	%p2867, %r1445, -1;
	@%p2867 bra 	$L__BB9_2233;
	mov.b32 	%r14048, 21106;
	st.u32 	[%rd1685], %r14048;
	mov.b32 	%r13683, -1;
	bra.uni 	$L__BB9_3078;
$L__BB9_2233:
	ld.shared.u64 	%rd5553, [m_Local_$_0];
	mul.wide.s32 	%rd5554, %r1445, 16;
	add.s64 	%rd5555, %rd5553, %rd5554;
	mov.b16 	%rs729, 0;
	st.u8 	[%rd5555], %rs729;
	st.u8 	[%rd5555+1], %rs729;
	mov.b32 	%r7401, 22978;
	st.u32 	[%rd5555+4], %r7401;
	mov.b16 	%rs730, 1;
	st.u8 	[%rd5555+3], %rs730;
	mov.b32 	%r7402, 32;
	st.u32 	[%rd5555+8], %r7402;
	mov.b32 	%r7403, -1;
	st.u32 	[%rd5555+16], %r7403;
	ld.shared.u64 	%rd5556, [m_Local_$_0];
	add.s64 	%rd5557, %rd5556, %rd5554;
	st.u32 	[%rd5557+32], %r7403;
	ld.shared.u64 	%rd5558, [m_Local_$_0];
	add.s64 	%rd5559, %rd5558, %rd5554;
	st.u32 	[%rd5559+36], %r7403;
	ld.shared.u64 	%rd5560, [m_Local_$_1];
	atom.add.u64 	%rd5561, [%rd1], 48;
	add.s64 	%rd5562, %rd5561, 56;
	setp.lt.u64 	%p2868, %rd5562, %rd5560;
	shr.u64 	%rd595, %rd5561, 4;
	cvt.u32.u64 	%r13476, %rd595;
	setp.ne.s32 	%p2869, %r13476, -1;
	and.pred  	%p2870, %p2868, %p2869;
	@%p2870 bra 	$L__BB9_2235;
	mov.b32 	%r14048, 21352;
	st.u32 	[%rd1685], %r14048;
	mov.b32 	%r13476, -1;
	bra.uni 	$L__BB9_2239;
$L__BB9_2235:
	ld.shared.u64 	%rd5563, [m_Local_$_0];
	shl.b64 	%rd5564, %rd595, 32;
	shr.s64 	%rd596, %rd5564, 28;
	add.s64 	%rd5565, %rd5563, %rd596;
	mov.b16 	%rs731, 1;
	st.u8 	[%rd5565], %rs731;
	mov.b16 	%rs732, 0;
	st.u8 	[%rd5565+1], %rs732;
	mov.b32 	%r7404, 2906;
	st.u32 	[%rd5565+4], %r7404;
	st.u8 	[%rd5565+3], %rs731;
	mov.b32 	%r7405, 48;
	st.u32 	[%rd5565+8], %r7405;
	mov.b32 	%r7406, -1;
	st.u32 	[%rd5565+16], %r7406;
	ld.shared.u64 	%rd5566, [m_Local_$_1];
	atom.add.u64 	%rd5567, [%rd1], 32;
	add.s64 	%rd5568, %rd5567, 40;
	setp.lt.u64 	%p2871, %rd5568, %rd5566;
	shr.u64 	%rd597, %rd5567, 4;
	cvt.u32.u64 	%r13474, %rd597;
	setp.ne.s32 	%p2872, %r13474, -1;
	and.pred  	%p2873, %p2871, %p2872;
	@%p2873 bra 	$L__BB9_2237;
	mov.b32 	%r7411, 21352;
	st.u32 	[%rd1685], %r7411;
	mov.b32 	%r13474, -1;
	bra.uni 	$L__BB9_2238;
$L__BB9_2237:
	ld.shared.u64 	%rd5569, [m_Local_$_0];
	shl.b64 	%rd5570, %rd597, 32;
	shr.s64 	%rd5571, %rd5570, 28;
	add.s64 	%rd5572, %rd5569, %rd5571;
	mov.b16 	%rs733, 0;
	st.u8 	[%rd5572], %rs733;
	st.u8 	[%rd5572+1], %rs733;
	mov.b32 	%r7407, 4335;
	st.u32 	[%rd5572+4], %r7407;
	mov.b16 	%rs734, 1;
	st.u8 	[%rd5572+3], %rs734;
	mov.b32 	%r7408, 32;
	st.u32 	[%rd5572+8], %r7408;
	mov.b32 	%r7409, 0;
	st.u32 	[%rd5572+12], %r7409;
$L__BB9_2238:
	ld.shared.u64 	%rd5573, [m_Local_$_0];
	add.s64 	%rd5574, %rd5573, %rd596;
	st.u32 	[%rd5574+32], %r13474;
	ld.shared.u64 	%rd5575, [m_Local_$_0];
	add.s64 	%rd5576, %rd5575, %rd596;
	mov.b32 	%r7412, 0;
	st.u32 	[%rd5576+40], %r7412;
	ld.u32 	%r14048, [%rd1685];
$L__BB9_2239:
	setp.ne.s32 	%p2874, %r14048, 0;
	mov.b32 	%r13683, 0;
	@%p2874 bra 	$L__BB9_3078;
	ld.shared.u64 	%rd5577, [m_Local_$_1];
	atom.add.u64 	%rd5578, [%rd1], 144;
	add.s64 	%rd5579, %rd5578, 152;
	setp.lt.u64 	%p2875, %rd5579, %rd5577;
	shr.u64 	%rd5580, %rd5578, 4;
	cvt.u32.u64 	%r7416, %rd5580;
	selp.b32 	%r1452, %r7416, -1, %p2875;
	setp.ne.s32 	%p2876, %r1452, -1;
	@%p2876 bra 	$L__BB9_2245;
	mov.b32 	%r7453, 21352;
	st.u32 	[%rd1685], %r7453;
$L__BB9_2242:
	mov.u64 	%rd5626, $str$32;
	add.s64 	%rd12021, %rd5626, 1;
	mul.wide.s32 	%rd607, %r1452, 16;
	mov.b32 	%r13482, -26;
	mov.u64 	%rd12022, %rd607;
$L__BB9_2243:
	setp.ne.s32 	%p2898, %r1452, -1;
	add.s32 	%r1468, %r13482, 27;
	add.s32 	%r1469, %r13482, 26;
	@%p2898 bra 	$L__BB9_2271;
	mov.b32 	%r7472, 21352;
	st.u32 	[%rd1685], %r7472;
	bra.uni 	$L__BB9_2283;
$L__BB9_2245:
	ld.shared.u64 	%rd5581, [m_Local_$_0];
	mul.wide.s32 	%rd598, %r1452, 16;
	add.s64 	%rd5582, %rd5581, %rd598;
	mov.b16 	%rs735, 0;
	st.u8 	[%rd5582], %rs735;
	st.u8 	[%rd5582+1], %rs735;
	mov.b32 	%r7418, 4335;
	st.u32 	[%rd5582+4], %r7418;
	mov.b16 	%rs736, 1;
	st.u8 	[%rd5582+3], %rs736;
	mov.b32 	%r7419, 144;
	st.u32 	[%rd5582+8], %r7419;
	mov.b32 	%r7420, 27;
	st.u32 	[%rd5582+12], %r7420;
	mov.b32 	%r13477, -26;
	mov.u64 	%rd12020, %rd598;
$L__BB9_2246:
	add.s32 	%r1454, %r13477, 27;
	add.s32 	%r1455, %r13477, 26;
	ld.shared.u64 	%rd600, [m_Local_$_0];
	add.s64 	%rd5583, %rd600, %rd598;
	ld.u32 	%r1456, [%rd5583+12];
	setp.lt.s32 	%p2877, %r1455, %r1456;
	@%p2877 bra 	$L__BB9_2257;
	ld.shared.u64 	%rd5584, [m_Local_$_1];
	atom.add.u64 	%rd5585, [%rd1], 48;
	add.s64 	%rd5586, %rd5585, 56;
	setp.lt.u64 	%p2878, %rd5586, %rd5584;
	shr.u64 	%rd601, %rd5585, 4;
	cvt.u32.u64 	%r13478, %rd601;
	setp.ne.s32 	%p2879, %r13478, -1;
	and.pred  	%p2880, %p2878, %p2879;
	@%p2880 bra 	$L__BB9_2249;
	mov.b32 	%r7427, 21106;
	st.u32 	[%rd1685], %r7427;
	mov.b32 	%r13478, -1;
	mov.pred 	%p6401, 0;
	bra.uni 	$L__BB9_2250;
$L__BB9_2249:
	ld.shared.u64 	%rd5587, [m_Local_$_0];
	shl.b64 	%rd5588, %rd601, 32;
	shr.s64 	%rd5589, %rd5588, 28;
	add.s64 	%rd5590, %rd5587, %rd5589;
	mov.b16 	%rs737, 0;
	st.u8 	[%rd5590], %rs737;
	st.u8 	[%rd5590+1], %rs737;
	mov.b32 	%r7421, 3608;
	st.u32 	[%rd5590+4], %r7421;
	mov.b16 	%rs738, 1;
	st.u8 	[%rd5590+3], %rs738;
	mov.b32 	%r7422, 48;
	st.u32 	[%rd5590+8], %r7422;
	mov.b32 	%r7423, -1;
	st.u32 	[%rd5590+16], %r7423;
	ld.shared.u64 	%rd5591, [m_Local_$_0];
	add.s64 	%rd5592, %rd5591, %rd5589;
	mov.b32 	%r7424, 0;
	st.u32 	[%rd5592+32], %r7424;
	ld.shared.u64 	%rd5593, [m_Local_$_0];
	add.s64 	%rd5594, %rd5593, %rd5589;
	st.u32 	[%rd5594+36], %r7424;
	ld.shared.u64 	%rd5595, [m_Local_$_0];
	add.s64 	%rd5596, %rd5595, %rd5589;
	st.u32 	[%rd5596+40], %r7424;
	ld.u32 	%r7425, [%rd1685];
	setp.eq.s32 	%p6401, %r7425, 0;
$L__BB9_2250:
	mov.b32 	%r13479, 0;
	not.pred 	%p2882, %p6401;
	@%p2882 bra 	$L__BB9_2256;
	setp.ne.s32 	%p2883, %r13478, -1;
	@%p2883 bra 	$L__BB9_2253;
	mov.b32 	%r7435, 21352;
	st.u32 	[%rd1685], %r7435;
	bra.uni 	$L__BB9_2256;
$L__BB9_2253:
	ld.shared.u64 	%rd5597, [m_Local_$_0];
	mul.wide.s32 	%rd602, %r13478, 16;
	add.s64 	%rd5598, %rd5597, %rd602;
	st.u32 	[%rd5598+40], %r1456;
	ld.u32 	%r7430, [%rd1685];
	setp.ne.s32 	%p2884, %r7430, 0;
	@%p2884 bra 	$L__BB9_2256;
	ld.shared.u64 	%rd5599, [m_Local_$_0];
	add.s64 	%rd5600, %rd5599, %rd602;
	st.u32 	[%rd5600+36], %r1455;
	ld.u32 	%r7432, [%rd1685];
	setp.ne.s32 	%p2885, %r7432, 0;
	@%p2885 bra 	$L__BB9_2256;
	ld.shared.u64 	%rd5601, [m_Local_$_0];
	add.s64 	%rd5602, %rd5601, %rd602;
	st.u32 	[%rd5602+32], %r1452;
	ld.u32 	%r7433, [%rd1685];
	setp.eq.s32 	%p2886, %r7433, 0;
	selp.b32 	%r13479, %r13478, 0, %p2886;
$L__BB9_2256:
	st.u32 	[%rd1685], %r13479;
	bra.uni 	$L__BB9_2258;
$L__BB9_2257:
	add.s64 	%rd5603, %rd600, %rd12020;
	mov.b32 	%r7436, 0;
	st.u32 	[%rd5603+32], %r7436;
	mov.b16 	%rs739, 0;
	st.u8 	[%rd5603+32], %rs739;
$L__BB9_2258:
	setp.eq.s32 	%p2887, %r1454, 27;
	@%p2887 bra 	$L__BB9_2242;
	ld.shared.u64 	%rd603, [m_Local_$_0];
	add.s64 	%rd5604, %rd603, %rd598;
	ld.u32 	%r1461, [%rd5604+12];
	setp.lt.s32 	%p2888, %r1454, %r1461;
	@%p2888 bra 	$L__BB9_2269;
	ld.shared.u64 	%rd5605, [m_Local_$_1];
	atom.add.u64 	%rd5606, [%rd1], 48;
	add.s64 	%rd5607, %rd5606, 56;
	setp.ge.u64 	%p2889, %rd5607, %rd5605;
	shr.u64 	%rd604, %rd5606, 4;
	cvt.u32.u64 	%r13480, %rd604;
	setp.eq.s32 	%p2890, %r13480, -1;
	or.pred  	%p2891, %p2889, %p2890;
	@%p2891 bra 	$L__BB9_2262;
	ld.shared.u64 	%rd5608, [m_Local_$_0];
	shl.b64 	%rd5609, %rd604, 32;
	shr.s64 	%rd5610, %rd5609, 28;
	add.s64 	%rd5611, %rd5608, %rd5610;
	mov.b16 	%rs740, 0;
	st.u8 	[%rd5611], %rs740;
	st.u8 	[%rd5611+1], %rs740;
	mov.b32 	%r7437, 3608;
	st.u32 	[%rd5611+4], %r7437;
	mov.b16 	%rs741, 1;
	st.u8 	[%rd5611+3], %rs741;
	mov.b32 	%r7438, 48;
	st.u32 	[%rd5611+8], %r7438;
	mov.b32 	%r7439, -1;
	st.u32 	[%rd5611+16], %r7439;
	ld.shared.u64 	%rd5612, [m_Local_$_0];
	add.s64 	%rd5613, %rd5612, %rd5610;
	mov.b32 	%r7440, 0;
	st.u32 	[%rd5613+32], %r7440;
	ld.shared.u64 	%rd5614, [m_Local_$_0];
	add.s64 	%rd5615, %rd5614, %rd5610;
	st.u32 	[%rd5615+36], %r7440;
	ld.shared.u64 	%rd5616, [m_Local_$_0];
	add.s64 	%rd5617, %rd5616, %rd5610;
	st.u32 	[%rd5617+40], %r7440;
	ld.u32 	%r7441, [%rd1685];
	setp.eq.s32 	%p6402, %r7441, 0;
	bra.uni 	$L__BB9_2263;
$L__BB9_2262:
	mov.b32 	%r7443, 21106;
	st.u32 	[%rd1685], %r7443;
	mov.b32 	%r13480, -1;
	mov.pred 	%p6402, 0;
$L__BB9_2263:
	mov.b32 	%r13481, 0;
	not.pred 	%p2893, %p6402;
	@%p2893 bra 	$L__BB9_2268;
	setp.eq.s32 	%p2894, %r13480, -1;
	@%p2894 bra 	$L__BB9_6401;
	ld.shared.u64 	%rd5618, [m_Local_$_0];
	mul.wide.s32 	%rd605, %r13480, 16;
	add.s64 	%rd5619, %rd5618, %rd605;
	st.u32 	[%rd5619+40], %r1461;
	ld.u32 	%r7446, [%rd1685];
	setp.eq.s32 	%p2895, %r7446, 0;
	@%p2895 bra 	$L__BB9_2266;
	bra.uni 	$L__BB9_2268;
$L__BB9_2266:
	ld.shared.u64 	%rd5620, [m_Local_$_0];
	add.s64 	%rd5621, %rd5620, %rd605;
	st.u32 	[%rd5621+36], %r1454;
	ld.u32 	%r7448, [%rd1685];
	setp.ne.s32 	%p2896, %r7448, 0;
	@%p2896 bra 	$L__BB9_2268;
	ld.shared.u64 	%rd5622, [m_Local_$_0];
	add.s64 	%rd5623, %rd5622, %rd605;
	st.u32 	[%rd5623+32], %r1452;
	ld.u32 	%r7449, [%rd1685];
	setp.eq.s32 	%p2897, %r7449, 0;
	selp.b32 	%r13481, %r13480, 0, %p2897;
$L__BB9_2268:
	st.u32 	[%rd1685], %r13481;
	bra.uni 	$L__BB9_2270;
$L__BB9_2269:
	add.s64 	%rd5624, %rd603, %rd12020;
	mov.b32 	%r7452, 0;
	st.u32 	[%rd5624+36], %r7452;
	mov.b16 	%rs742, 0;
	st.u8 	[%rd5624+36], %rs742;
$L__BB9_2270:
	add.s64 	%rd12020, %rd12020, 8;
	add.s32 	%r13477, %r13477, 2;
	bra.uni 	$L__BB9_2246;
$L__BB9_2271:
	ld.shared.u64 	%rd610, [m_Local_$_0];
	add.s64 	%rd5627, %rd610, %rd607;
	ld.u32 	%r1470, [%rd5627+12];
	setp.lt.s32 	%p2899, %r1469, %r1470;
	@%p2899 bra 	$L__BB9_2282;
	ld.shared.u64 	%rd5628, [m_Local_$_1];
	atom.add.u64 	%rd5629, [%rd1], 48;
	add.s64 	%rd5630, %rd5629, 56;
	setp.lt.u64 	%p2900, %rd5630, %rd5628;
	shr.u64 	%rd611, %rd5629, 4;
	cvt.u32.u64 	%r13483, %rd611;
	setp.ne.s32 	%p2901, %r13483, -1;
	and.pred  	%p2902, %p2900, %p2901;
	@%p2902 bra 	$L__BB9_2274;
	mov.b32 	%r7461, 21106;
	st.u32 	[%rd1685], %r7461;
	mov.b32 	%r13483, -1;
	mov.pred 	%p6403, 0;
	bra.uni 	$L__BB9_2275;
$L__BB9_2274:
	ld.shared.u64 	%rd5631, [m_Local_$_0];
	shl.b64 	%rd5632, %rd611, 32;
	shr.s64 	%rd5633, %rd5632, 28;
	add.s64 	%rd5634, %rd5631, %rd5633;
	mov.b16 	%rs743, 0;
	st.u8 	[%rd5634], %rs743;
	st.u8 	[%rd5634+1], %rs743;
	mov.b32 	%r7455, 3608;
	st.u32 	[%rd5634+4], %r7455;
	mov.b16 	%rs744, 1;
	st.u8 	[%rd5634+3], %rs744;
	mov.b32 	%r7456, 48;
	st.u32 	[%rd5634+8], %r7456;
	mov.b32 	%r7457, -1;
	st.u32 	[%rd5634+16], %r7457;
	ld.shared.u64 	%rd5635, [m_Local_$_0];
	add.s64 	%rd5636, %rd5635, %rd5633;
	mov.b32 	%r7458, 0;
	st.u32 	[%rd5636+32], %r7458;
	ld.shared.u64 	%rd5637, [m_Local_$_0];
	add.s64 	%rd5638, %rd5637, %rd5633;
	st.u32 	[%rd5638+36], %r7458;
	ld.shared.u64 	%rd5639, [m_Local_$_0];
	add.s64 	%rd5640, %rd5639, %rd5633;
	st.u32 	[%rd5640+40], %r7458;
	ld.u32 	%r7459, [%rd1685];
	setp.eq.s32 	%p6403, %r7459, 0;
$L__BB9_2275:
	mov.b32 	%r13484, 0;
	not.pred 	%p2904, %p6403;
	@%p2904 bra 	$L__BB9_2281;
	setp.ne.s32 	%p2905, %r13483, -1;
	@%p2905 bra 	$L__BB9_2278;
	mov.b32 	%r7470, 21352;
	st.u32 	[%rd1685], %r7470;
	bra.uni 	$L__BB9_2281;
$L__BB9_2278:
	ld.shared.u64 	%rd5641, [m_Local_$_0];
	mul.wide.s32 	%rd612, %r13483, 16;
	add.s64 	%rd5642, %rd5641, %rd612;
	st.u32 	[%rd5642+40], %r1470;
	ld.u32 	%r7464, [%rd1685];
	setp.ne.s32 	%p2906, %r7464, 0;
	@%p2906 bra 	$L__BB9_2281;
	ld.shared.u64 	%rd5643, [m_Local_$_0];
	add.s64 	%rd5644, %rd5643, %rd612;
	add.s32 	%r7466, %r1468, -1;
	st.u32 	[%rd5644+36], %r7466;
	ld.u32 	%r7467, [%rd1685];
	setp.ne.s32 	%p2907, %r7467, 0;
	@%p2907 bra 	$L__BB9_2281;
	ld.shared.u64 	%rd5645, [m_Local_$_0];
	add.s64 	%rd5646, %rd5645, %rd612;
	st.u32 	[%rd5646+32], %r1452;
	ld.u32 	%r7468, [%rd1685];
	setp.eq.s32 	%p2908, %r7468, 0;
	selp.b32 	%r13484, %r13483, 0, %p2908;
$L__BB9_2281:
	st.u32 	[%rd1685], %r13484;
	bra.uni 	$L__BB9_2283;
$L__BB9_2282:
	ld.global.nc.u8 	%rs745, [%rd12021+-1];
	cvt.u16.u8 	%rs746, %rs745;
	add.s64 	%rd5647, %rd610, %rd12022;
	mov.b32 	%r7471, 0;
	st.u32 	[%rd5647+32], %r7471;
	st.u8 	[%rd5647+32], %rs746;
$L__BB9_2283:
	setp.eq.s32 	%p2909, %r1468, 27;
	@%p2909 bra 	$L__BB9_2298;
	setp.eq.s32 	%p2910, %r1452, -1;
	@%p2910 bra 	$L__BB9_2296;
	ld.shared.u64 	%rd613, [m_Local_$_0];
	add.s64 	%rd5648, %rd613, %rd607;
	ld.u32 	%r1475, [%rd5648+12];
	setp.lt.s32 	%p2911, %r1468, %r1475;
	@%p2911 bra 	$L__BB9_2295;
	ld.shared.u64 	%rd5649, [m_Local_$_1];
	atom.add.u64 	%rd5650, [%rd1], 48;
	add.s64 	%rd5651, %rd5650, 56;
	setp.ge.u64 	%p2912, %rd5651, %rd5649;
	shr.u64 	%rd614, %rd5650, 4;
	cvt.u32.u64 	%r13485, %rd614;
	setp.eq.s32 	%p2913, %r13485, -1;
	or.pred  	%p2914, %p2912, %p2913;
	@%p2914 bra 	$L__BB9_2288;
	ld.shared.u64 	%rd5652, [m_Local_$_0];
	shl.b64 	%rd5653, %rd614, 32;
	shr.s64 	%rd5654, %rd5653, 28;
	add.s64 	%rd5655, %rd5652, %rd5654;
	mov.b16 	%rs747, 0;
	st.u8 	[%rd5655], %rs747;
	st.u8 	[%rd5655+1], %rs747;
	mov.b32 	%r7473, 3608;
	st.u32 	[%rd5655+4], %r7473;
	mov.b16 	%rs748, 1;
	st.u8 	[%rd5655+3], %rs748;
	mov.b32 	%r7474, 48;
	st.u32 	[%rd5655+8], %r7474;
	mov.b32 	%r7475, -1;
	st.u32 	[%rd5655+16], %r7475;
	ld.shared.u64 	%rd5656, [m_Local_$_0];
	add.s64 	%rd5657, %rd5656, %rd5654;
	mov.b32 	%r7476, 0;
	st.u32 	[%rd5657+32], %r7476;
	ld.shared.u64 	%rd5658, [m_Local_$_0];
	add.s64 	%rd5659, %rd5658, %rd5654;
	st.u32 	[%rd5659+36], %r7476;
	ld.shared.u64 	%rd5660, [m_Local_$_0];
	add.s64 	%rd5661, %rd5660, %rd5654;
	st.u32 	[%rd5661+40], %r7476;
	ld.u32 	%r7477, [%rd1685];
	setp.eq.s32 	%p6404, %r7477, 0;
	bra.uni 	$L__BB9_2289;
$L__BB9_2288:
	mov.b32 	%r7479, 21106;
	st.u32 	[%rd1685], %r7479;
	mov.b32 	%r13485, -1;
	mov.pred 	%p6404, 0;
$L__BB9_2289:
	mov.b32 	%r13486, 0;
	not.pred 	%p2916, %p6404;
	@%p2916 bra 	$L__BB9_2294;
	setp.eq.s32 	%p2917, %r13485, -1;
	@%p2917 bra 	$L__BB9_6402;
	ld.shared.u64 	%rd5662, [m_Local_$_0];
	mul.wide.s32 	%rd615, %r13485, 16;
	add.s64 	%rd5663, %rd5662, %rd615;
	st.u32 	[%rd5663+40], %r1475;
	ld.u32 	%r7482, [%rd1685];
	setp.eq.s32 	%p2918, %r7482, 0;
	@%p2918 bra 	$L__BB9_2292;
	bra.uni 	$L__BB9_2294;
$L__BB9_2292:
	ld.shared.u64 	%rd5664, [m_Local_$_0];
	add.s64 	%rd5665, %rd5664, %rd615;
	st.u32 	[%rd5665+36], %r1468;
	ld.u32 	%r7484, [%rd1685];
	setp.ne.s32 	%p2919, %r7484, 0;
	@%p2919 bra 	$L__BB9_2294;
	ld.shared.u64 	%rd5666, [m_Local_$_0];
	add.s64 	%rd5667, %rd5666, %rd615;
	st.u32 	[%rd5667+32], %r1452;
	ld.u32 	%r7485, [%rd1685];
	setp.eq.s32 	%p2920, %r7485, 0;
	selp.b32 	%r13486, %r13485, 0, %p2920;
$L__BB9_2294:
	st.u32 	[%rd1685], %r13486;
	bra.uni 	$L__BB9_2297;
$L__BB9_2295:
	ld.global.nc.u8 	%rs749, [%rd12021];
	cvt.u16.u8 	%rs750, %rs749;
	add.s64 	%rd5668, %rd613, %rd12022;
	mov.b32 	%r7488, 0;
	st.u32 	[%rd5668+36], %r7488;
	st.u8 	[%rd5668+36], %rs750;
	bra.uni 	$L__BB9_2297;
$L__BB9_2296:
	mov.b32 	%r7489, 21352;
	st.u32 	[%rd1685], %r7489;
$L__BB9_2297:
	add.s64 	%rd12022, %rd12022, 8;
	add.s32 	%r13482, %r13482, 2;
	add.s64 	%rd12021, %rd12021, 2;
	bra.uni 	$L__BB9_2243;
$L__BB9_2298:
	ld.shared.u64 	%rd5669, [m_Local_$_1];
	atom.add.u64 	%rd5670, [%rd1], 48;
	add.s64 	%rd5671, %rd5670, 56;
	setp.lt.u64 	%p2921, %rd5671, %rd5669;
	shr.u64 	%rd5672, %rd5670, 4;
	cvt.u32.u64 	%r7490, %rd5672;
	selp.b32 	%r1481, %r7490, -1, %p2921;
	setp.ne.s32 	%p2922, %r1481, -1;
	@%p2922 bra 	$L__BB9_2300;
	mov.b32 	%r7602, 21352;
	st.u32 	[%rd1685], %r7602;
	bra.uni 	$L__BB9_2375;
$L__BB9_2300:
	ld.shared.u64 	%rd5673, [m_Local_$_0];
	mul.wide.s32 	%rd5674, %r1481, 16;
	add.s64 	%rd5675, %rd5673, %rd5674;
	mov.b16 	%rs751, 1;
	st.u8 	[%rd5675], %rs751;
	mov.b16 	%rs752, 0;
	st.u8 	[%rd5675+1], %rs752;
	mov.b32 	%r7491, 2906;
	st.u32 	[%rd5675+4], %r7491;
	st.u8 	[%rd5675+3], %rs751;
	mov.b32 	%r7492, 48;
	st.u32 	[%rd5675+8], %r7492;
	mov.b32 	%r7493, -1;
	st.u32 	[%rd5675+16], %r7493;
	ld.shared.u64 	%rd5676, [m_Local_$_0];
	add.s64 	%rd5677, %rd5676, %rd607;
	ld.u32 	%r1482, [%rd5677+12];
	shl.b32 	%r7494, %r1482, 2;
	add.s32 	%r7495, %r7494, 32;
	shr.s32 	%r7496, %r7495, 31;
	shr.u32 	%r7497, %r7496, 29;
	add.s32 	%r7498, %r7495, %r7497;
	and.b32  	%r7499, %r7498, -8;
	sub.s32 	%r7500, %r7495, %r7499;
	setp.eq.s32 	%p2923, %r7500, 0;
	sub.s32 	%r7501, %r7494, %r7500;
	add.s32 	%r7502, %r7501, 40;
	selp.b32 	%r1483, %r7495, %r7502, %p2923;
	ld.shared.u64 	%rd618, [m_Local_$_1];
	and.b32  	%r7503, %r1483, 12;
	setp.eq.s32 	%p2924, %r7503, 0;
	mov.u32 	%r13487, %r1483;
	@%p2924 bra 	$L__BB9_2302;
	shr.s32 	%r7504, %r1483, 31;
	shr.u32 	%r7505, %r7504, 28;
	add.s32 	%r7506, %r1483, %r7505;
	and.b32  	%r7507, %r7506, -16;
	add.s32 	%r13487, %r7507, 16;
$L__BB9_2302:
	cvt.s64.s32 	%rd5678, %r13487;
	atom.add.u64 	%rd5679, [%rd1], %rd5678;
	cvt.s64.s32 	%rd5680, %r1483;
	add.s64 	%rd5681, %rd5680, %rd5679;
	add.s64 	%rd5682, %rd5681, 8;
	setp.lt.u64 	%p2925, %rd5682, %rd618;
	shr.u64 	%rd5683, %rd5679, 4;
	cvt.u32.u64 	%r7508, %rd5683;
	selp.b32 	%r1486, %r7508, -1, %p2925;
	setp.ne.s32 	%p2926, %r1486, -1;
	@%p2926 bra 	$L__BB9_2304;
	mov.b32 	%r7566, 21352;
	st.u32 	[%rd1685], %r7566;
	bra.uni 	$L__BB9_2343;
$L__BB9_2304:
	ld.shared.u64 	%rd5684, [m_Local_$_0];
	mul.wide.s32 	%rd619, %r1486, 16;
	add.s64 	%rd5685, %rd5684, %rd619;
	mov.b16 	%rs753, 0;
	st.u8 	[%rd5685], %rs753;
	st.u8 	[%rd5685+1], %rs753;
	mov.b32 	%r7509, 4335;
	st.u32 	[%rd5685+4], %r7509;
	mov.b16 	%rs754, 1;
	st.u8 	[%rd5685+3], %rs754;
	st.u32 	[%rd5685+8], %r1483;
	st.u32 	[%rd5685+12], %r1482;
	setp.lt.s32 	%p2927, %r1482, 1;
	@%p2927 bra 	$L__BB9_2343;
	setp.eq.s32 	%p2928, %r1482, 1;
	mov.b32 	%r1505, 0;
	@%p2928 bra 	$L__BB9_2331;
	and.b32  	%r1505, %r1482, 2147483646;
	neg.s32 	%r13489, %r1505;
	mov.b32 	%r13488, 0;
	mov.u32 	%r13490, %r13488;
$L__BB9_2307:
	ld.shared.u64 	%rd5686, [m_Local_$_0];
	add.s64 	%rd620, %rd5686, %rd619;
	ld.u32 	%r1491, [%rd620+12];
	setp.lt.s32 	%p2929, %r13490, %r1491;
	@%p2929 bra 	$L__BB9_2318;
	ld.shared.u64 	%rd5687, [m_Local_$_1];
	atom.add.u64 	%rd5688, [%rd1], 48;
	add.s64 	%rd5689, %rd5688, 56;
	setp.lt.u64 	%p2930, %rd5689, %rd5687;
	shr.u64 	%rd621, %rd5688, 4;
	cvt.u32.u64 	%r13491, %rd621;
	setp.ne.s32 	%p2931, %r13491, -1;
	and.pred  	%p2932, %p2930, %p2931;
	@%p2932 bra 	$L__BB9_2310;
	mov.b32 	%r7519, 21106;
	st.u32 	[%rd1685], %r7519;
	mov.b32 	%r13491, -1;
	mov.pred 	%p6405, 0;
	bra.uni 	$L__BB9_2311;
$L__BB9_2310:
	ld.shared.u64 	%rd5690, [m_Local_$_0];
	shl.b64 	%rd5691, %rd621, 32;
	shr.s64 	%rd5692, %rd5691, 28;
	add.s64 	%rd5693, %rd5690, %rd5692;
	mov.b16 	%rs755, 0;
	st.u8 	[%rd5693], %rs755;
	st.u8 	[%rd5693+1], %rs755;
	mov.b32 	%r7513, 3608;
	st.u32 	[%rd5693+4], %r7513;
	mov.b16 	%rs756, 1;
	st.u8 	[%rd5693+3], %rs756;
	mov.b32 	%r7514, 48;
	st.u32 	[%rd5693+8], %r7514;
	mov.b32 	%r7515, -1;
	st.u32 	[%rd5693+16], %r7515;
	ld.shared.u64 	%rd5694, [m_Local_$_0];
	add.s64 	%rd5695, %rd5694, %rd5692;
	mov.b32 	%r7516, 0;
	st.u32 	[%rd5695+32], %r7516;
	ld.shared.u64 	%rd5696, [m_Local_$_0];
	add.s64 	%rd5697, %rd5696, %rd5692;
	st.u32 	[%rd5697+36], %r7516;
	ld.shared.u64 	%rd5698, [m_Local_$_0];
	add.s64 	%rd5699, %rd5698, %rd5692;
	st.u32 	[%rd5699+40], %r7516;
	ld.u32 	%r7517, [%rd1685];
	setp.eq.s32 	%p6405, %r7517, 0;
$L__BB9_2311:
	mov.b32 	%r13492, 0;
	not.pred 	%p2934, %p6405;
	@%p2934 bra 	$L__BB9_2317;
	setp.ne.s32 	%p2935, %r13491, -1;
	@%p2935 bra 	$L__BB9_2314;
	mov.b32 	%r7527, 21352;
	st.u32 	[%rd1685], %r7527;
	bra.uni 	$L__BB9_2317;
$L__BB9_2314:
	ld.shared.u64 	%rd5700, [m_Local_$_0];
	mul.wide.s32 	%rd622, %r13491, 16;
	add.s64 	%rd5701, %rd5700, %rd622;
	st.u32 	[%rd5701+40], %r1491;
	ld.u32 	%r7522, [%rd1685];
	setp.ne.s32 	%p2936, %r7522, 0;
	@%p2936 bra 	$L__BB9_2317;
	ld.shared.u64 	%rd5702, [m_Local_$_0];
	add.s64 	%rd5703, %rd5702, %rd622;
	st.u32 	[%rd5703+36], %r13490;
	ld.u32 	%r7524, [%rd1685];
	setp.ne.s32 	%p2937, %r7524, 0;
	@%p2937 bra 	$L__BB9_2317;
	ld.shared.u64 	%rd5704, [m_Local_$_0];
	add.s64 	%rd5705, %rd5704, %rd622;
	st.u32 	[%rd5705+32], %r1486;
	ld.u32 	%r7525, [%rd1685];
	setp.eq.s32 	%p2938, %r7525, 0;
	selp.b32 	%r13492, %r13491, 0, %p2938;
$L__BB9_2317:
	st.u32 	[%rd1685], %r13492;
	bra.uni 	$L__BB9_2319;
$L__BB9_2318:
	cvt.u64.u32 	%rd5706, %r13488;
	add.s64 	%rd5707, %rd620, %rd5706;
	mov.b32 	%r7528, 0;
	st.u32 	[%rd5707+32], %r7528;
	mov.b16 	%rs757, 0;
	st.u8 	[%rd5707+32], %rs757;
$L__BB9_2319:
	ld.shared.u64 	%rd5708, [m_Local_$_0];
	add.s64 	%rd623, %rd5708, %rd619;
	ld.u32 	%r1496, [%rd623+12];
	add.s32 	%r7529, %r13490, 1;
	setp.lt.s32 	%p2939, %r7529, %r1496;
	@%p2939 bra 	$L__BB9_2329;
	ld.shared.u64 	%rd5709, [m_Local_$_1];
	atom.add.u64 	%rd5710, [%rd1], 48;
	add.s64 	%rd5711, %rd5710, 56;
	setp.ge.u64 	%p2940, %rd5711, %rd5709;
	shr.u64 	%rd624, %rd5710, 4;
	cvt.u32.u64 	%r13493, %rd624;
	setp.eq.s32 	%p2941, %r13493, -1;
	or.pred  	%p2942, %p2940, %p2941;
	@%p2942 bra 	$L__BB9_2322;
	ld.shared.u64 	%rd5712, [m_Local_$_0];
	shl.b64 	%rd5713, %rd624, 32;
	shr.s64 	%rd5714, %rd5713, 28;
	add.s64 	%rd5715, %rd5712, %rd5714;
	mov.b16 	%rs758, 0;
	st.u8 	[%rd5715], %rs758;
	st.u8 	[%rd5715+1], %rs758;
	mov.b32 	%r7530, 3608;
	st.u32 	[%rd5715+4], %r7530;
	mov.b16 	%rs759, 1;
	st.u8 	[%rd5715+3], %rs759;
	mov.b32 	%r7531, 48;
	st.u32 	[%rd5715+8], %r7531;
	mov.b32 	%r7532, -1;
	st.u32 	[%rd5715+16], %r7532;
	ld.shared.u64 	%rd5716, [m_Local_$_0];
	add.s64 	%rd5717, %rd5716, %rd5714;
	mov.b32 	%r7533, 0;
	st.u32 	[%rd5717+32], %r7533;
	ld.shared.u64 	%rd5718, [m_Local_$_0];
	add.s64 	%rd5719, %rd5718, %rd5714;
	st.u32 	[%rd5719+36], %r7533;
	ld.shared.u64 	%rd5720, [m_Local_$_0];
	add.s64 	%rd5721, %rd5720, %rd5714;
	st.u32 	[%rd5721+40], %r7533;
	ld.u32 	%r7534, [%rd1685];
	setp.eq.s32 	%p6406, %r7534, 0;
	bra.uni 	$L__BB9_2323;
$L__BB9_2322:
	mov.b32 	%r7536, 21106;
	st.u32 	[%rd1685], %r7536;
	mov.b32 	%r13493, -1;
	mov.pred 	%p6406, 0;
$L__BB9_2323:
	mov.b32 	%r13494, 0;
	not.pred 	%p2944, %p6406;
	@%p2944 bra 	$L__BB9_2328;
	setp.eq.s32 	%p2945, %r13493, -1;
	@%p2945 bra 	$L__BB9_6403;
	ld.shared.u64 	%rd5722, [m_Local_$_0];
	mul.wide.s32 	%rd625, %r13493, 16;
	add.s64 	%rd5723, %rd5722, %rd625;
	st.u32 	[%rd5723+40], %r1496;
	ld.u32 	%r7539, [%rd1685];
	setp.eq.s32 	%p2946, %r7539, 0;
	@%p2946 bra 	$L__BB9_2326;
	bra.uni 	$L__BB9_2328;
$L__BB9_2326:
	ld.shared.u64 	%rd5724, [m_Local_$_0];
	add.s64 	%rd5725, %rd5724, %rd625;
	st.u32 	[%rd5725+36], %r7529;
	ld.u32 	%r7542, [%rd1685];
	setp.ne.s32 	%p2947, %r7542, 0;
	@%p2947 bra 	$L__BB9_2328;
	ld.shared.u64 	%rd5726, [m_Local_$_0];
	add.s64 	%rd5727, %rd5726, %rd625;
	st.u32 	[%rd5727+32], %r1486;
	ld.u32 	%r7543, [%rd1685];
	setp.eq.s32 	%p2948, %r7543, 0;
	selp.b32 	%r13494, %r13493, 0, %p2948;
$L__BB9_2328:
	st.u32 	[%rd1685], %r13494;
	bra.uni 	$L__BB9_2330;
$L__BB9_2329:
	add.s32 	%r7546, %r13488, 4;
	cvt.u64.u32 	%rd5728, %r7546;
	add.s64 	%rd5729, %rd623, %rd5728;
	mov.b32 	%r7547, 0;
	st.u32 	[%rd5729+32], %r7547;
	mov.b16 	%rs760, 0;
	st.u8 	[%rd5729+32], %rs760;
$L__BB9_2330:
	add.s32 	%r13490, %r13490, 2;
	add.s32 	%r13489, %r13489, 2;
	add.s32 	%r13488, %r13488, 8;
	setp.ne.s32 	%p2949, %r13489, 0;
	@%p2949 bra 	$L__BB9_2307;
$L__BB9_2331:
	and.b32  	%r7548, %r1482, 1;
	setp.eq.b32 	%p2950, %r7548, 1;
	not.pred 	%p2951, %p2950;
	@%p2951 bra 	$L__BB9_2343;
	ld.shared.u64 	%rd5730, [m_Local_$_0];
	add.s64 	%rd626, %rd5730, %rd619;
	ld.u32 	%r1506, [%rd626+12];
	setp.lt.s32 	%p2952, %r1505, %r1506;
	@%p2952 bra 	$L__BB9_2342;
	ld.shared.u64 	%rd5731, [m_Local_$_1];
	atom.add.u64 	%rd5732, [%rd1], 48;
	add.s64 	%rd5733, %rd5732, 56;
	setp.ge.u64 	%p2953, %rd5733, %rd5731;
	shr.u64 	%rd627, %rd5732, 4;
	cvt.u32.u64 	%r13496, %rd627;
	setp.eq.s32 	%p2954, %r13496, -1;
	or.pred  	%p2955, %p2953, %p2954;
	@%p2955 bra 	$L__BB9_2335;
	ld.shared.u64 	%rd5734, [m_Local_$_0];
	shl.b64 	%rd5735, %rd627, 32;
	shr.s64 	%rd5736, %rd5735, 28;
	add.s64 	%rd5737, %rd5734, %rd5736;
	mov.b16 	%rs761, 0;
	st.u8 	[%rd5737], %rs761;
	st.u8 	[%rd5737+1], %rs761;
	mov.b32 	%r7549, 3608;
	st.u32 	[%rd5737+4], %r7549;
	mov.b16 	%rs762, 1;
	st.u8 	[%rd5737+3], %rs762;
	mov.b32 	%r7550, 48;
	st.u32 	[%rd5737+8], %r7550;
	mov.b32 	%r7551, -1;
	st.u32 	[%rd5737+16], %r7551;
	ld.shared.u64 	%rd5738, [m_Local_$_0];
	add.s64 	%rd5739, %rd5738, %rd5736;
	mov.b32 	%r7552, 0;
	st.u32 	[%rd5739+32], %r7552;
	ld.shared.u64 	%rd5740, [m_Local_$_0];
	add.s64 	%rd5741, %rd5740, %rd5736;
	st.u32 	[%rd5741+36], %r7552;
	ld.shared.u64 	%rd5742, [m_Local_$_0];
	add.s64 	%rd5743, %rd5742, %rd5736;
	st.u32 	[%rd5743+40], %r7552;
	ld.u32 	%r7553, [%rd1685];
	setp.eq.s32 	%p6407, %r7553, 0;
	bra.uni 	$L__BB9_2336;
$L__BB9_2335:
	mov.b32 	%r7555, 21106;
	st.u32 	[%rd1685], %r7555;
	mov.b32 	%r13496, -1;
	mov.pred 	%p6407, 0;
$L__BB9_2336:
	mov.b32 	%r13497, 0;
	not.pred 	%p2957, %p6407;
	@%p2957 bra 	$L__BB9_2341;
	setp.eq.s32 	%p2958, %r13496, -1;
	@%p2958 bra 	$L__BB9_6404;
	ld.shared.u64 	%rd5744, [m_Local_$_0];
	mul.wide.s32 	%rd628, %r13496, 16;
	add.s64 	%rd5745, %rd5744, %rd628;
	st.u32 	[%rd5745+40], %r1506;
	ld.u32 	%r7558, [%rd1685];
	setp.eq.s32 	%p2959, %r7558, 0;
	@%p2959 bra 	$L__BB9_2339;
	bra.uni 	$L__BB9_2341;
$L__BB9_2339:
	ld.shared.u64 	%rd5746, [m_Local_$_0];
	add.s64 	%rd5747, %rd5746, %rd628;
	st.u32 	[%rd5747+36], %r1505;
	ld.u32 	%r7560, [%rd1685];
	setp.ne.s32 	%p2960, %r7560, 0;
	@%p2960 bra 	$L__BB9_2341;
	ld.shared.u64 	%rd5748, [m_Local_$_0];
	add.s64 	%rd5749, %rd5748, %rd628;
	st.u32 	[%rd5749+32], %r1486;
	ld.u32 	%r7561, [%rd1685];
	setp.eq.s32 	%p2961, %r7561, 0;
	selp.b32 	%r13497, %r13496, 0, %p2961;
$L__BB9_2341:
	st.u32 	[%rd1685], %r13497;
	bra.uni 	$L__BB9_2343;
$L__BB9_2342:
	shl.b32 	%r7564, %r1505, 2;
	cvt.u64.u32 	%rd5750, %r7564;
	add.s64 	%rd5751, %rd626, %rd5750;
	mov.b32 	%r7565, 0;
	st.u32 	[%rd5751+32], %r7565;
	mov.b16 	%rs763, 0;
	st.u8 	[%rd5751+32], %rs763;
$L__BB9_2343:
	setp.lt.s32 	%p2962, %r1482, 1;
	@%p2962 bra 	$L__BB9_2374;
	neg.s32 	%r13499, %r1482;
	mov.b32 	%r13498, 0;
	mul.wide.s32 	%rd5775, %r1486, 16;
	mov.u32 	%r13500, %r13498;
$L__BB9_2345:
	setp.ne.s32 	%p2963, %r1452, -1;
	@%p2963 bra 	$L__BB9_2347;
	mov.b32 	%r7583, 21352;
	st.u32 	[%rd1685], %r7583;
	mov.b16 	%rs1576, 0;
	bra.uni 	$L__BB9_2359;
$L__BB9_2347:
	ld.shared.u64 	%rd5752, [m_Local_$_0];
	add.s64 	%rd629, %rd5752, %rd607;
	ld.u32 	%r1515, [%rd629+12];
	setp.lt.s32 	%p2964, %r13500, %r1515;
	@%p2964 bra 	$L__BB9_2358;
	ld.shared.u64 	%rd5753, [m_Local_$_1];
	atom.add.u64 	%rd5754, [%rd1], 48;
	add.s64 	%rd5755, %rd5754, 56;
	setp.lt.u64 	%p2965, %rd5755, %rd5753;
	shr.u64 	%rd630, %rd5754, 4;
	cvt.u32.u64 	%r13501, %rd630;
	setp.ne.s32 	%p2966, %r13501, -1;
	and.pred  	%p2967, %p2965, %p2966;
	@%p2967 bra 	$L__BB9_2350;
	mov.b32 	%r7574, 21106;
	st.u32 	[%rd1685], %r7574;
	mov.b32 	%r13501, -1;
	mov.pred 	%p6408, 0;
	bra.uni 	$L__BB9_2351;
$L__BB9_2350:
	ld.shared.u64 	%rd5756, [m_Local_$_0];
	shl.b64 	%rd5757, %rd630, 32;
	shr.s64 	%rd5758, %rd5757, 28;
	add.s64 	%rd5759, %rd5756, %rd5758;
	mov.b16 	%rs764, 0;
	st.u8 	[%rd5759], %rs764;
	st.u8 	[%rd5759+1], %rs764;
	mov.b32 	%r7568, 3608;
	st.u32 	[%rd5759+4], %r7568;
	mov.b16 	%rs765, 1;
	st.u8 	[%rd5759+3], %rs765;
	mov.b32 	%r7569, 48;
	st.u32 	[%rd5759+8], %r7569;
	mov.b32 	%r7570, -1;
	st.u32 	[%rd5759+16], %r7570;
	ld.shared.u64 	%rd5760, [m_Local_$_0];
	add.s64 	%rd5761, %rd5760, %rd5758;
	mov.b32 	%r7571, 0;
	st.u32 	[%rd5761+32], %r7571;
	ld.shared.u64 	%rd5762, [m_Local_$_0];
	add.s64 	%rd5763, %rd5762, %rd5758;
	st.u32 	[%rd5763+36], %r7571;
	ld.shared.u64 	%rd5764, [m_Local_$_0];
	add.s64 	%rd5765, %rd5764, %rd5758;
	st.u32 	[%rd5765+40], %r7571;
	ld.u32 	%r7572, [%rd1685];
	setp.eq.s32 	%p6408, %r7572, 0;
$L__BB9_2351:
	mov.b32 	%r13502, 0;
	not.pred 	%p2969, %p6408;
	@%p2969 bra 	$L__BB9_2357;
	setp.ne.s32 	%p2970, %r13501, -1;
	@%p2970 bra 	$L__BB9_2354;
	mov.b32 	%r7582, 21352;
	st.u32 	[%rd1685], %r7582;
	bra.uni 	$L__BB9_2357;
$L__BB9_2354:
	ld.shared.u64 	%rd5766, [m_Local_$_0];
	mul.wide.s32 	%rd631, %r13501, 16;
	add.s64 	%rd5767, %rd5766, %rd631;
	st.u32 	[%rd5767+40], %r1515;
	ld.u32 	%r7577, [%rd1685];
	setp.ne.s32 	%p2971, %r7577, 0;
	@%p2971 bra 	$L__BB9_2357;
	ld.shared.u64 	%rd5768, [m_Local_$_0];
	add.s64 	%rd5769, %rd5768, %rd631;
	st.u32 	[%rd5769+36], %r13500;
	ld.u32 	%r7579, [%rd1685];
	setp.ne.s32 	%p2972, %r7579, 0;
	@%p2972 bra 	$L__BB9_2357;
	ld.shared.u64 	%rd5770, [m_Local_$_0];
	add.s64 	%rd5771, %rd5770, %rd631;
	st.u32 	[%rd5771+32], %r1452;
	ld.u32 	%r7580, [%rd1685];
	setp.eq.s32 	%p2973, %r7580, 0;
	selp.b32 	%r13502, %r13501, 0, %p2973;
$L__BB9_2357:
	st.u32 	[%rd1685], %r13502;
	mov.b16 	%rs1576, 0;
	bra.uni 	$L__BB9_2359;
$L__BB9_2358:
	cvt.u64.u32 	%rd5772, %r13498;
	add.s64 	%rd5773, %rd629, %rd5772;
	ld.u8 	%rs1576, [%rd5773+32];
$L__BB9_2359:
	setp.ne.s32 	%p2974, %r1486, -1;
	@%p2974 bra 	$L__BB9_2361;
	mov.b32 	%r7600, 21352;
	st.u32 	[%rd1685], %r7600;
	bra.uni 	$L__BB9_2373;
$L__BB9_2361:
	ld.shared.u64 	%rd5774, [m_Local_$_0];
	add.s64 	%rd632, %rd5774, %rd5775;
	ld.u32 	%r1520, [%rd632+12];
	setp.lt.s32 	%p2975, %r13500, %r1520;
	@%p2975 bra 	$L__BB9_2372;
	ld.shared.u64 	%rd5776, [m_Local_$_1];
	atom.add.u64 	%rd5777, [%rd1], 48;
	add.s64 	%rd5778, %rd5777, 56;
	setp.lt.u64 	%p2976, %rd5778, %rd5776;
	shr.u64 	%rd633, %rd5777, 4;
	cvt.u32.u64 	%r13503, %rd633;
	setp.ne.s32 	%p2977, %r13503, -1;
	and.pred  	%p2978, %p2976, %p2977;
	@%p2978 bra 	$L__BB9_2364;
	mov.b32 	%r7590, 21106;
	st.u32 	[%rd1685], %r7590;
	mov.b32 	%r13503, -1;
	mov.pred 	%p6409, 0;
	bra.uni 	$L__BB9_2365;
$L__BB9_2364:
	ld.shared.u64 	%rd5779, [m_Local_$_0];
	shl.b64 	%rd5780, %rd633, 32;
	shr.s64 	%rd5781, %rd5780, 28;
	add.s64 	%rd5782, %rd5779, %rd5781;
	mov.b16 	%rs768, 0;
	st.u8 	[%rd5782], %rs768;
	st.u8 	[%rd5782+1], %rs768;
	mov.b32 	%r7584, 3608;
	st.u32 	[%rd5782+4], %r7584;
	mov.b16 	%rs769, 1;
	st.u8 	[%rd5782+3], %rs769;
	mov.b32 	%r7585, 48;
	st.u32 	[%rd5782+8], %r7585;
	mov.b32 	%r7586, -1;
	st.u32 	[%rd5782+16], %r7586;
	ld.shared.u64 	%rd5783, [m_Local_$_0];
	add.s64 	%rd5784, %rd5783, %rd5781;
	mov.b32 	%r7587, 0;
	st.u32 	[%rd5784+32], %r7587;
	ld.shared.u64 	%rd5785, [m_Local_$_0];
	add.s64 	%rd5786, %rd5785, %rd5781;
	st.u32 	[%rd5786+36], %r7587;
	ld.shared.u64 	%rd5787, [m_Local_$_0];
	add.s64 	%rd5788, %rd5787, %rd5781;
	st.u32 	[%rd5788+40], %r7587;
	ld.u32 	%r7588, [%rd1685];
	setp.eq.s32 	%p6409, %r7588, 0;
$L__BB9_2365:
	mov.b32 	%r13504, 0;
	not.pred 	%p2980, %p6409;
	@%p2980 bra 	$L__BB9_2371;
	setp.ne.s32 	%p2981, %r13503, -1;
	@%p2981 bra 	$L__BB9_2368;
	mov.b32 	%r7598, 21352;
	st.u32 	[%rd1685], %r7598;
	bra.uni 	$L__BB9_2371;
$L__BB9_2368:
	ld.shared.u64 	%rd5789, [m_Local_$_0];
	mul.wide.s32 	%rd634, %r13503, 16;
	add.s64 	%rd5790, %rd5789, %rd634;
	st.u32 	[%rd5790+40], %r1520;
	ld.u32 	%r7593, [%rd1685];
	setp.ne.s32 	%p2982, %r7593, 0;
	@%p2982 bra 	$L__BB9_2371;
	ld.shared.u64 	%rd5791, [m_Local_$_0];
	add.s64 	%rd5792, %rd5791, %rd634;
	st.u32 	[%rd5792+36], %r13500;
	ld.u32 	%r7595, [%rd1685];
	setp.ne.s32 	%p2983, %r7595, 0;
	@%p2983 bra 	$L__BB9_2371;
	ld.shared.u64 	%rd5793, [m_Local_$_0];
	add.s64 	%rd5794, %rd5793, %rd634;
	st.u32 	[%rd5794+32], %r1486;
	ld.u32 	%r7596, [%rd1685];
	setp.eq.s32 	%p2984, %r7596, 0;
	selp.b32 	%r13504, %r13503, 0, %p2984;
$L__BB9_2371:
	st.u32 	[%rd1685], %r13504;
	bra.uni 	$L__BB9_2373;
$L__BB9_2372:
	cvt.u64.u32 	%rd5795, %r13498;
	add.s64 	%rd5796, %rd632, %rd5795;
	mov.b32 	%r7599, 0;
	st.u32 	[%rd5796+32], %r7599;
	st.u8 	[%rd5796+32], %rs1576;
$L__BB9_2373:
	add.s32 	%r13500, %r13500, 1;
	add.s32 	%r13499, %r13499, 1;
	setp.ne.s32 	%p2985, %r13499, 0;
	add.s32 	%r13498, %r13498, 4;
	@%p2985 bra 	$L__BB9_2345;
$L__BB9_2374:
	ld.shared.u64 	%rd5797, [m_Local_$_0];
	mul.wide.s32 	%rd5798, %r1481, 16;
	add.s64 	%rd5799, %rd5797, %rd5798;
	st.u32 	[%rd5799+32], %r1486;
	ld.shared.u64 	%rd5800, [m_Local_$_0];
	add.s64 	%rd5801, %rd5800, %rd5798;
	st.u32 	[%rd5801+40], %r1482;
	ld.shared.u64 	%rd5802, [m_Local_$_0];
	add.s64 	%rd5803, %rd5802, %rd5798;
	mov.b32 	%r7601, 0;
	st.u32 	[%rd5803+48], %r7601;
$L__BB9_2375:
	setp.ne.s32 	%p2986, %r13476, -1;
	@%p2986 bra 	$L__BB9_2377;
	mov.b32 	%r7604, 21352;
	st.u32 	[%rd1685], %r7604;
	mov.b32 	%r13505, 0;
	mov.u32 	%r13506, %r13505;
	bra.uni 	$L__BB9_2378;
$L__BB9_2377:
	ld.shared.u64 	%rd5804, [m_Local_$_0];
	mul.wide.s32 	%rd5805, %r13476, 16;
	add.s64 	%rd5806, %rd5804, %rd5805;
	ld.u32 	%r13505, [%rd5806+32];
	ld.u32 	%r13506, [%rd5806+40];
$L__BB9_2378:
	setp.ne.s32 	%p2987, %r1481, -1;
	@%p2987 bra 	$L__BB9_2380;
	mov.b32 	%r7606, 21352;
	st.u32 	[%rd1685], %r7606;
	mov.b32 	%r13507, 0;
	mov.u32 	%r13508, %r13507;
	bra.uni 	$L__BB9_2381;
$L__BB9_2380:
	ld.shared.u64 	%rd5807, [m_Local_$_0];
	mul.wide.s32 	%rd5808, %r1481, 16;
	add.s64 	%rd5809, %rd5807, %rd5808;
	ld.u32 	%r13507, [%rd5809+32];
	ld.u32 	%r13508, [%rd5809+40];
$L__BB9_2381:
	add.s32 	%r1536, %r13508, %r13506;
	shl.b32 	%r7607, %r1536, 2;
	add.s32 	%r7608, %r7607, 32;
	shr.s32 	%r7609, %r7608, 31;
	shr.u32 	%r7610, %r7609, 29;
	add.s32 	%r7611, %r7608, %r7610;
	and.b32  	%r7612, %r7611, -8;
	sub.s32 	%r7613, %r7608, %r7612;
	setp.eq.s32 	%p2988, %r7613, 0;
	sub.s32 	%r7614, %r7607, %r7613;
	add.s32 	%r7615, %r7614, 40;
	selp.b32 	%r1537, %r7608, %r7615, %p2988;
	ld.shared.u64 	%rd635, [m_Local_$_1];
	and.b32  	%r7616, %r1537, 12;
	setp.eq.s32 	%p2989, %r7616, 0;
	mov.u32 	%r13509, %r1537;
	@%p2989 bra 	$L__BB9_2383;
	shr.s32 	%r7617, %r1537, 31;
	shr.u32 	%r7618, %r7617, 28;
	add.s32 	%r7619, %r1537, %r7618;
	and.b32  	%r7620, %r7619, -16;
	add.s32 	%r13509, %r7620, 16;
$L__BB9_2383:
	cvt.s64.s32 	%rd5810, %r13509;
	atom.add.u64 	%rd5811, [%rd1], %rd5810;
	cvt.s64.s32 	%rd5812, %r1537;
	add.s64 	%rd5813, %rd5812, %rd5811;
	add.s64 	%rd5814, %rd5813, 8;
	setp.lt.u64 	%p2990, %rd5814, %rd635;
	shr.u64 	%rd5815, %rd5811, 4;
	cvt.u32.u64 	%r7621, %rd5815;
	selp.b32 	%r1540, %r7621, -1, %p2990;
	setp.ne.s32 	%p2991, %r1540, -1;
	@%p2991 bra 	$L__BB9_2385;
	mov.b32 	%r7679, 21352;
	st.u32 	[%rd1685], %r7679;
	bra.uni 	$L__BB9_2424;
$L__BB9_2385:
	ld.shared.u64 	%rd5816, [m_Local_$_0];
	mul.wide.s32 	%rd636, %r1540, 16;
	add.s64 	%rd5817, %rd5816, %rd636;
	mov.b16 	%rs770, 0;
	st.u8 	[%rd5817], %rs770;
	st.u8 	[%rd5817+1], %rs770;
	mov.b32 	%r7622, 4335;
	st.u32 	[%rd5817+4], %r7622;
	mov.b16 	%rs771, 1;
	st.u8 	[%rd5817+3], %rs771;
	st.u32 	[%rd5817+8], %r1537;
	st.u32 	[%rd5817+12], %r1536;
	setp.lt.s32 	%p2992, %r1536, 1;
	@%p2992 bra 	$L__BB9_2424;
	setp.eq.s32 	%p2993, %r1536, 1;
	mov.b32 	%r1559, 0;
	@%p2993 bra 	$L__BB9_2412;
	and.b32  	%r1559, %r1536, 2147483646;
	neg.s32 	%r13511, %r1559;
	mov.b32 	%r13510, 0;
	mov.u32 	%r13512, %r13510;
$L__BB9_2388:
	ld.shared.u64 	%rd5818, [m_Local_$_0];
	add.s64 	%rd637, %rd5818, %rd636;
	ld.u32 	%r1545, [%rd637+12];
	setp.lt.s32 	%p2994, %r13512, %r1545;
	@%p2994 bra 	$L__BB9_2399;
	ld.shared.u64 	%rd5819, [m_Local_$_1];
	atom.add.u64 	%rd5820, [%rd1], 48;
	add.s64 	%rd5821, %rd5820, 56;
	setp.lt.u64 	%p2995, %rd5821, %rd5819;
	shr.u64 	%rd638, %rd5820, 4;
	cvt.u32.u64 	%r13513, %rd638;
	setp.ne.s32 	%p2996, %r13513, -1;
	and.pred  	%p2997, %p2995, %p2996;
	@%p2997 bra 	$L__BB9_2391;
	mov.b32 	%r7632, 21106;
	st.u32 	[%rd1685], %r7632;
	mov.b32 	%r13513, -1;
	mov.pred 	%p6410, 0;
	bra.uni 	$L__BB9_2392;
$L__BB9_2391:
	ld.shared.u64 	%rd5822, [m_Local_$_0];
	shl.b64 	%rd5823, %rd638, 32;
	shr.s64 	%rd5824, %rd5823, 28;
	add.s64 	%rd5825, %rd5822, %rd5824;
	mov.b16 	%rs772, 0;
	st.u8 	[%rd5825], %rs772;
	st.u8 	[%rd5825+1], %rs772;
	mov.b32 	%r7626, 3608;
	st.u32 	[%rd5825+4], %r7626;
	mov.b16 	%rs773, 1;
	st.u8 	[%rd5825+3], %rs773;
	mov.b32 	%r7627, 48;
	st.u32 	[%rd5825+8], %r7627;
	mov.b32 	%r7628, -1;
	st.u32 	[%rd5825+16], %r7628;
	ld.shared.u64 	%rd5826, [m_Local_$_0];
	add.s64 	%rd5827, %rd5826, %rd5824;
	mov.b32 	%r7629, 0;
	st.u32 	[%rd5827+32], %r7629;
	ld.shared.u64 	%rd5828, [m_Local_$_0];
	add.s64 	%rd5829, %rd5828, %rd5824;
	st.u32 	[%rd5829+36], %r7629;
	ld.shared.u64 	%rd5830, [m_Local_$_0];
	add.s64 	%rd5831, %rd5830, %rd5824;
	st.u32 	[%rd5831+40], %r7629;
	ld.u32 	%r7630, [%rd1685];
	setp.eq.s32 	%p6410, %r7630, 0;
$L__BB9_2392:
	mov.b32 	%r13514, 0;
	not.pred 	%p2999, %p6410;
	@%p2999 bra 	$L__BB9_2398;
	setp.ne.s32 	%p3000, %r13513, -1;
	@%p3000 bra 	$L__BB9_2395;
	mov.b32 	%r7640, 21352;
	st.u32 	[%rd1685], %r7640;
	bra.uni 	$L__BB9_2398;
$L__BB9_2395:
	ld.shared.u64 	%rd5832, [m_Local_$_0];
	mul.wide.s32 	%rd639, %r13513, 16;
	add.s64 	%rd5833, %rd5832, %rd639;
	st.u32 	[%rd5833+40], %r1545;
	ld.u32 	%r7635, [%rd1685];
	setp.ne.s32 	%p3001, %r7635, 0;
	@%p3001 bra 	$L__BB9_2398;
	ld.shared.u64 	%rd5834, [m_Local_$_0];
	add.s64 	%rd5835, %rd5834, %rd639;
	st.u32 	[%rd5835+36], %r13512;
	ld.u32 	%r7637, [%rd1685];
	setp.ne.s32 	%p3002, %r7637, 0;
	@%p3002 bra 	$L__BB9_2398;
	ld.shared.u64 	%rd5836, [m_Local_$_0];
	add.s64 	%rd5837, %rd5836, %rd639;
	st.u32 	[%rd5837+32], %r1540;
	ld.u32 	%r7638, [%rd1685];
	setp.eq.s32 	%p3003, %r7638, 0;
	selp.b32 	%r13514, %r13513, 0, %p3003;
$L__BB9_2398:
	st.u32 	[%rd1685], %r13514;
	bra.uni 	$L__BB9_2400;
$L__BB9_2399:
	cvt.u64.u32 	%rd5838, %r13510;
	add.s64 	%rd5839, %rd637, %rd5838;
	mov.b32 	%r7641, 0;
	st.u32 	[%rd5839+32], %r7641;
	mov.b16 	%rs774, 0;
	st.u8 	[%rd5839+32], %rs774;
$L__BB9_2400:
	ld.shared.u64 	%rd5840, [m_Local_$_0];
	add.s64 	%rd640, %rd5840, %rd636;
	ld.u32 	%r1550, [%rd640+12];
	add.s32 	%r7642, %r13512, 1;
	setp.lt.s32 	%p3004, %r7642, %r1550;
	@%p3004 bra 	$L__BB9_2410;
	ld.shared.u64 	%rd5841, [m_Local_$_1];
	atom.add.u64 	%rd5842, [%rd1], 48;
	add.s64 	%rd5843, %rd5842, 56;
	setp.ge.u64 	%p3005, %rd5843, %rd5841;
	shr.u64 	%rd641, %rd5842, 4;
	cvt.u32.u64 	%r13515, %rd641;
	setp.eq.s32 	%p3006, %r13515, -1;
	or.pred  	%p3007, %p3005, %p3006;
	@%p3007 bra 	$L__BB9_2403;
	ld.shared.u64 	%rd5844, [m_Local_$_0];
	shl.b64 	%rd5845, %rd641, 32;
	shr.s64 	%rd5846, %rd5845, 28;
	add.s64 	%rd5847, %rd5844, %rd5846;
	mov.b16 	%rs775, 0;
	st.u8 	[%rd5847], %rs775;
	st.u8 	[%rd5847+1], %rs775;
	mov.b32 	%r7643, 3608;
	st.u32 	[%rd5847+4], %r7643;
	mov.b16 	%rs776, 1;
	st.u8 	[%rd5847+3], %rs776;
	mov.b32 	%r7644, 48;
	st.u32 	[%rd5847+8], %r7644;
	mov.b32 	%r7645, -1;
	st.u32 	[%rd5847+16], %r7645;
	ld.shared.u64 	%rd5848, [m_Local_$_0];
	add.s64 	%rd5849, %rd5848, %rd5846;
	mov.b32 	%r7646, 0;
	st.u32 	[%rd5849+32], %r7646;
	ld.shared.u64 	%rd5850, [m_Local_$_0];
	add.s64 	%rd5851, %rd5850, %rd5846;
	st.u32 	[%rd5851+36], %r7646;
	ld.shared.u64 	%rd5852, [m_Local_$_0];
	add.s64 	%rd5853, %rd5852, %rd5846;
	st.u32 	[%rd5853+40], %r7646;
	ld.u32 	%r7647, [%rd1685];
	setp.eq.s32 	%p6411, %r7647, 0;
	bra.uni 	$L__BB9_2404;
$L__BB9_2403:
	mov.b32 	%r7649, 21106;
	st.u32 	[%rd1685], %r7649;
	mov.b32 	%r13515, -1;
	mov.pred 	%p6411, 0;
$L__BB9_2404:
	mov.b32 	%r13516, 0;
	not.pred 	%p3009, %p6411;
	@%p3009 bra 	$L__BB9_2409;
	setp.eq.s32 	%p3010, %r13515, -1;
	@%p3010 bra 	$L__BB9_6405;
	ld.shared.u64 	%rd5854, [m_Local_$_0];
	mul.wide.s32 	%rd642, %r13515, 16;
	add.s64 	%rd5855, %rd5854, %rd642;
	st.u32 	[%rd5855+40], %r1550;
	ld.u32 	%r7652, [%rd1685];
	setp.eq.s32 	%p3011, %r7652, 0;
	@%p3011 bra 	$L__BB9_2407;
	bra.uni 	$L__BB9_2409;
$L__BB9_2407:
	ld.shared.u64 	%rd5856, [m_Local_$_0];
	add.s64 	%rd5857, %rd5856, %rd642;
	st.u32 	[%rd5857+36], %r7642;
	ld.u32 	%r7655, [%rd1685];
	setp.ne.s32 	%p3012, %r7655, 0;
	@%p3012 bra 	$L__BB9_2409;
	ld.shared.u64 	%rd5858, [m_Local_$_0];
	add.s64 	%rd5859, %rd5858, %rd642;
	st.u32 	[%rd5859+32], %r1540;
	ld.u32 	%r7656, [%rd1685];
	setp.eq.s32 	%p3013, %r7656, 0;
	selp.b32 	%r13516, %r13515, 0, %p3013;
$L__BB9_2409:
	st.u32 	[%rd1685], %r13516;
	bra.uni 	$L__BB9_2411;
$L__BB9_2410:
	add.s32 	%r7659, %r13510, 4;
	cvt.u64.u32 	%rd5860, %r7659;
	add.s64 	%rd5861, %rd640, %rd5860;
	mov.b32 	%r7660, 0;
	st.u32 	[%rd5861+32], %r7660;
	mov.b16 	%rs777, 0;
	st.u8 	[%rd5861+32], %rs777;
$L__BB9_2411:
	add.s32 	%r13512, %r13512, 2;
	add.s32 	%r13511, %r13511, 2;
	add.s32 	%r13510, %r13510, 8;
	setp.ne.s32 	%p3014, %r13511, 0;
	@%p3014 bra 	$L__BB9_2388;
$L__BB9_2412:
	and.b32  	%r7661, %r1536, 1;
	setp.eq.b32 	%p3015, %r7661, 1;
	not.pred 	%p3016, %p3015;
	@%p3016 bra 	$L__BB9_2424;
	ld.shared.u64 	%rd5862, [m_Local_$_0];
	add.s64 	%rd643, %rd5862, %rd636;
	ld.u32 	%r1560, [%rd643+12];
	setp.lt.s32 	%p3017, %r1559, %r1560;
	@%p3017 bra 	$L__BB9_2423;
	ld.shared.u64 	%rd5863, [m_Local_$_1];
	atom.add.u64 	%rd5864, [%rd1], 48;
	add.s64 	%rd5865, %rd5864, 56;
	setp.ge.u64 	%p3018, %rd5865, %rd5863;
	shr.u64 	%rd644, %rd5864, 4;
	cvt.u32.u64 	%r13518, %rd644;
	setp.eq.s32 	%p3019, %r13518, -1;
	or.pred  	%p3020, %p3018, %p3019;
	@%p3020 bra 	$L__BB9_2416;
	ld.shared.u64 	%rd5866, [m_Local_$_0];
	shl.b64 	%rd5867, %rd644, 32;
	shr.s64 	%rd5868, %rd5867, 28;
	add.s64 	%rd5869, %rd5866, %rd5868;
	mov.b16 	%rs778, 0;
	st.u8 	[%rd5869], %rs778;
	st.u8 	[%rd5869+1], %rs778;
	mov.b32 	%r7662, 3608;
	st.u32 	[%rd5869+4], %r7662;
	mov.b16 	%rs779, 1;
	st.u8 	[%rd5869+3], %rs779;
	mov.b32 	%r7663, 48;
	st.u32 	[%rd5869+8], %r7663;
	mov.b32 	%r7664, -1;
	st.u32 	[%rd5869+16], %r7664;
	ld.shared.u64 	%rd5870, [m_Local_$_0];
	add.s64 	%rd5871, %rd5870, %rd5868;
	mov.b32 	%r7665, 0;
	st.u32 	[%rd5871+32], %r7665;
	ld.shared.u64 	%rd5872, [m_Local_$_0];
	add.s64 	%rd5873, %rd5872, %rd5868;
	st.u32 	[%rd5873+36], %r7665;
	ld.shared.u64 	%rd5874, [m_Local_$_0];
	add.s64 	%rd5875, %rd5874, %rd5868;
	st.u32 	[%rd5875+40], %r7665;
	ld.u32 	%r7666, [%rd1685];
	setp.eq.s32 	%p6412, %r7666, 0;
	bra.uni 	$L__BB9_2417;
$L__BB9_2416:
	mov.b32 	%r7668, 21106;
	st.u32 	[%rd1685], %r7668;
	mov.b32 	%r13518, -1;
	mov.pred 	%p6412, 0;
$L__BB9_2417:
	mov.b32 	%r13519, 0;
	not.pred 	%p3022, %p6412;
	@%p3022 bra 	$L__BB9_2422;
	setp.eq.s32 	%p3023, %r13518, -1;
	@%p3023 bra 	$L__BB9_6406;
	ld.shared.u64 	%rd5876, [m_Local_$_0];
	mul.wide.s32 	%rd645, %r13518, 16;
	add.s64 	%rd5877, %rd5876, %rd645;
	st.u32 	[%rd5877+40], %r1560;
	ld.u32 	%r7671, [%rd1685];
	setp.eq.s32 	%p3024, %r7671, 0;
	@%p3024 bra 	$L__BB9_2420;
	bra.uni 	$L__BB9_2422;
$L__BB9_2420:
	ld.shared.u64 	%rd5878, [m_Local_$_0];
	add.s64 	%rd5879, %rd5878, %rd645;
	st.u32 	[%rd5879+36], %r1559;
	ld.u32 	%r7673, [%rd1685];
	setp.ne.s32 	%p3025, %r7673, 0;
	@%p3025 bra 	$L__BB9_2422;
	ld.shared.u64 	%rd5880, [m_Local_$_0];
	add.s64 	%rd5881, %rd5880, %rd645;
	st.u32 	[%rd5881+32], %r1540;
	ld.u32 	%r7674, [%rd1685];
	setp.eq.s32 	%p3026, %r7674, 0;
	selp.b32 	%r13519, %r13518, 0, %p3026;
$L__BB9_2422:
	st.u32 	[%rd1685], %r13519;
	bra.uni 	$L__BB9_2424;
$L__BB9_2423:
	shl.b32 	%r7677, %r1559, 2;
	cvt.u64.u32 	%rd5882, %r7677;
	add.s64 	%rd5883, %rd643, %rd5882;
	mov.b32 	%r7678, 0;
	st.u32 	[%rd5883+32], %r7678;
	mov.b16 	%rs780, 0;
	st.u8 	[%rd5883+32], %rs780;
$L__BB9_2424:
	setp.lt.s32 	%p3027, %r13506, 1;
	@%p3027 bra 	$L__BB9_2428;
	neg.s32 	%r13521, %r13506;
	mov.b32 	%r13520, 0;
	mul.wide.s32 	%rd5908, %r1540, 16;
	mov.u32 	%r13522, %r13520;
$L__BB9_2426:
	setp.ne.s32 	%p3028, %r13505, -1;
	@%p3028 bra 	$L__BB9_2432;
	mov.b32 	%r7696, 21352;
	st.u32 	[%rd1685], %r7696;
	mov.b16 	%rs1577, 0;
	bra.uni 	$L__BB9_2444;
$L__BB9_2428:
	setp.lt.s32 	%p3051, %r13508, 1;
	@%p3051 bra 	$L__BB9_2486;
	neg.s32 	%r13530, %r13508;
	shl.b32 	%r13528, %r13506, 2;
	mov.b32 	%r13527, 0;
	mul.wide.s32 	%rd5954, %r1540, 16;
	mov.u32 	%r13531, %r13527;
$L__BB9_2430:
	setp.ne.s32 	%p3052, %r13507, -1;
	@%p3052 bra 	$L__BB9_2459;
	mov.b32 	%r7730, 21352;
	st.u32 	[%rd1685], %r7730;
	mov.b16 	%rs1578, 0;
	bra.uni 	$L__BB9_2471;
$L__BB9_2432:
	ld.shared.u64 	%rd5884, [m_Local_$_0];
	mul.wide.s32 	%rd5885, %r13505, 16;
	add.s64 	%rd646, %rd5884, %rd5885;
	ld.u32 	%r1571, [%rd646+12];
	setp.lt.s32 	%p3029, %r13522, %r1571;
	@%p3029 bra 	$L__BB9_2443;
	ld.shared.u64 	%rd5886, [m_Local_$_1];
	atom.add.u64 	%rd5887, [%rd1], 48;
	add.s64 	%rd5888, %rd5887, 56;
	setp.lt.u64 	%p3030, %rd5888, %rd5886;
	shr.u64 	%rd647, %rd5887, 4;
	cvt.u32.u64 	%r13523, %rd647;
	setp.ne.s32 	%p3031, %r13523, -1;
	and.pred  	%p3032, %p3030, %p3031;
	@%p3032 bra 	$L__BB9_2435;
	mov.b32 	%r7687, 21106;
	st.u32 	[%rd1685], %r7687;
	mov.b32 	%r13523, -1;
	mov.pred 	%p6413, 0;
	bra.uni 	$L__BB9_2436;
$L__BB9_2435:
	ld.shared.u64 	%rd5889, [m_Local_$_0];
	shl.b64 	%rd5890, %rd647, 32;
	shr.s64 	%rd5891, %rd5890, 28;
	add.s64 	%rd5892, %rd5889, %rd5891;
	mov.b16 	%rs781, 0;
	st.u8 	[%rd5892], %rs781;
	st.u8 	[%rd5892+1], %rs781;
	mov.b32 	%r7681, 3608;
	st.u32 	[%rd5892+4], %r7681;
	mov.b16 	%rs782, 1;
	st.u8 	[%rd5892+3], %rs782;
	mov.b32 	%r7682, 48;
	st.u32 	[%rd5892+8], %r7682;
	mov.b32 	%r7683, -1;
	st.u32 	[%rd5892+16], %r7683;
	ld.shared.u64 	%rd5893, [m_Local_$_0];
	add.s64 	%rd5894, %rd5893, %rd5891;
	mov.b32 	%r7684, 0;
	st.u32 	[%rd5894+32], %r7684;
	ld.shared.u64 	%rd5895, [m_Local_$_0];
	add.s64 	%rd5896, %rd5895, %rd5891;
	st.u32 	[%rd5896+36], %r7684;
	ld.shared.u64 	%rd5897, [m_Local_$_0];
	add.s64 	%rd5898, %rd5897, %rd5891;
	st.u32 	[%rd5898+40], %r7684;
	ld.u32 	%r7685, [%rd1685];
	setp.eq.s32 	%p6413, %r7685, 0;
$L__BB9_2436:
	mov.b32 	%r13524, 0;
	not.pred 	%p3034, %p6413;
	@%p3034 bra 	$L__BB9_2442;
	setp.ne.s32 	%p3035, %r13523, -1;
	@%p3035 bra 	$L__BB9_2439;
	mov.b32 	%r7695, 21352;
	st.u32 	[%rd1685], %r7695;
	bra.uni 	$L__BB9_2442;
$L__BB9_2439:
	ld.shared.u64 	%rd5899, [m_Local_$_0];
	mul.wide.s32 	%rd648, %r13523, 16;
	add.s64 	%rd5900, %rd5899, %rd648;
	st.u32 	[%rd5900+40], %r1571;
	ld.u32 	%r7690, [%rd1685];
	setp.ne.s32 	%p3036, %r7690, 0;
	@%p3036 bra 	$L__BB9_2442;
	ld.shared.u64 	%rd5901, [m_Local_$_0];
	add.s64 	%rd5902, %rd5901, %rd648;
	st.u32 	[%rd5902+36], %r13522;
	ld.u32 	%r7692, [%rd1685];
	setp.ne.s32 	%p3037, %r7692, 0;
	@%p3037 bra 	$L__BB9_2442;
	ld.shared.u64 	%rd5903, [m_Local_$_0];
	add.s64 	%rd5904, %rd5903, %rd648;
	st.u32 	[%rd5904+32], %r13505;
	ld.u32 	%r7693, [%rd1685];
	setp.eq.s32 	%p3038, %r7693, 0;
	selp.b32 	%r13524, %r13523, 0, %p3038;
$L__BB9_2442:
	st.u32 	[%rd1685], %r13524;
	mov.b16 	%rs1577, 0;
	bra.uni 	$L__BB9_2444;
$L__BB9_2443:
	cvt.u64.u32 	%rd5905, %r13520;
	add.s64 	%rd5906, %rd646, %rd5905;
	ld.u8 	%rs1577, [%rd5906+32];
$L__BB9_2444:
	setp.ne.s32 	%p3039, %r1540, -1;
	@%p3039 bra 	$L__BB9_2446;
	mov.b32 	%r7713, 21352;
	st.u32 	[%rd1685], %r7713;
	bra.uni 	$L__BB9_2458;
$L__BB9_2446:
	ld.shared.u64 	%rd5907, [m_Local_$_0];
	add.s64 	%rd649, %rd5907, %rd5908;
	ld.u32 	%r1576, [%rd649+12];
	setp.lt.s32 	%p3040, %r13522, %r1576;
	@%p3040 bra 	$L__BB9_2457;
	ld.shared.u64 	%rd5909, [m_Local_$_1];
	atom.add.u64 	%rd5910, [%rd1], 48;
	add.s64 	%rd5911, %rd5910, 56;
	setp.lt.u64 	%p3041, %rd5911, %rd5909;
	shr.u64 	%rd650, %rd5910, 4;
	cvt.u32.u64 	%r13525, %rd650;
	setp.ne.s32 	%p3042, %r13525, -1;
	and.pred  	%p3043, %p3041, %p3042;
	@%p3043 bra 	$L__BB9_2449;
	mov.b32 	%r7703, 21106;
	st.u32 	[%rd1685], %r7703;
	mov.b32 	%r13525, -1;
	mov.pred 	%p6414, 0;
	bra.uni 	$L__BB9_2450;
$L__BB9_2449:
	ld.shared.u64 	%rd5912, [m_Local_$_0];
	shl.b64 	%rd5913, %rd650, 32;
	shr.s64 	%rd5914, %rd5913, 28;
	add.s64 	%rd5915, %rd5912, %rd5914;
	mov.b16 	%rs785, 0;
	st.u8 	[%rd5915], %rs785;
	st.u8 	[%rd5915+1], %rs785;
	mov.b32 	%r7697, 3608;
	st.u32 	[%rd5915+4], %r7697;
	mov.b16 	%rs786, 1;
	st.u8 	[%rd5915+3], %rs786;
	mov.b32 	%r7698, 48;
	st.u32 	[%rd5915+8], %r7698;
	mov.b32 	%r7699, -1;
	st.u32 	[%rd5915+16], %r7699;
	ld.shared.u64 	%rd5916, [m_Local_$_0];
	add.s64 	%rd5917, %rd5916, %rd5914;
	mov.b32 	%r7700, 0;
	st.u32 	[%rd5917+32], %r7700;
	ld.shared.u64 	%rd5918, [m_Local_$_0];
	add.s64 	%rd5919, %rd5918, %rd5914;
	st.u32 	[%rd5919+36], %r7700;
	ld.shared.u64 	%rd5920, [m_Local_$_0];
	add.s64 	%rd5921, %rd5920, %rd5914;
	st.u32 	[%rd5921+40], %r7700;
	ld.u32 	%r7701, [%rd1685];
	setp.eq.s32 	%p6414, %r7701, 0;
$L__BB9_2450:
	mov.b32 	%r13526, 0;
	not.pred 	%p3045, %p6414;
	@%p3045 bra 	$L__BB9_2456;
	setp.ne.s32 	%p3046, %r13525, -1;
	@%p3046 bra 	$L__BB9_2453;
	mov.b32 	%r7711, 21352;
	st.u32 	[%rd1685], %r7711;
	bra.uni 	$L__BB9_2456;
$L__BB9_2453:
	ld.shared.u64 	%rd5922, [m_Local_$_0];
	mul.wide.s32 	%rd651, %r13525, 16;
	add.s64 	%rd5923, %rd5922, %rd651;
	st.u32 	[%rd5923+40], %r1576;
	ld.u32 	%r7706, [%rd1685];
	setp.ne.s32 	%p3047, %r7706, 0;
	@%p3047 bra 	$L__BB9_2456;
	ld.shared.u64 	%rd5924, [m_Local_$_0];
	add.s64 	%rd5925, %rd5924, %rd651;
	st.u32 	[%rd5925+36], %r13522;
	ld.u32 	%r7708, [%rd1685];
	setp.ne.s32 	%p3048, %r7708, 0;
	@%p3048 bra 	$L__BB9_2456;
	ld.shared.u64 	%rd5926, [m_Local_$_0];
	add.s64 	%rd5927, %rd5926, %rd651;
	st.u32 	[%rd5927+32], %r1540;
	ld.u32 	%r7709, [%rd1685];
	setp.eq.s32 	%p3049, %r7709, 0;
	selp.b32 	%r13526, %r13525, 0, %p3049;
$L__BB9_2456:
	st.u32 	[%rd1685], %r13526;
	bra.uni 	$L__BB9_2458;
$L__BB9_2457:
	cvt.u64.u32 	%rd5928, %r13520;
	add.s64 	%rd5929, %rd649, %rd5928;
	mov.b32 	%r7712, 0;
	st.u32 	[%rd5929+32], %r7712;
	st.u8 	[%rd5929+32], %rs1577;
$L__BB9_2458:
	add.s32 	%r13522, %r13522, 1;
	add.s32 	%r13521, %r13521, 1;
	setp.eq.s32 	%p3050, %r13521, 0;
	add.s32 	%r13520, %r13520, 4;
	@%p3050 bra 	$L__BB9_2428;
	bra.uni 	$L__BB9_2426;
$L__BB9_2459:
	ld.shared.u64 	%rd5930, [m_Local_$_0];
	mul.wide.s32 	%rd5931, %r13507, 16;
	add.s64 	%rd652, %rd5930, %rd5931;
	ld.u32 	%r1589, [%rd652+12];
	setp.lt.s32 	%p3053, %r13531, %r1589;
	@%p3053 bra 	$L__BB9_2470;
	ld.shared.u64 	%rd5932, [m_Local_$_1];
	atom.add.u64 	%rd5933, [%rd1], 48;
	add.s64 	%rd5934, %rd5933, 56;
	setp.lt.u64 	%p3054, %rd5934, %rd5932;
	shr.u64 	%rd653, %rd5933, 4;
	cvt.u32.u64 	%r13532, %rd653;
	setp.ne.s32 	%p3055, %r13532, -1;
	and.pred  	%p3056, %p3054, %p3055;
	@%p3056 bra 	$L__BB9_2462;
	mov.b32 	%r7721, 21106;
	st.u32 	[%rd1685], %r7721;
	mov.b32 	%r13532, -1;
	mov.pred 	%p6415, 0;
	bra.uni 	$L__BB9_2463;
$L__BB9_2462:
	ld.shared.u64 	%rd5935, [m_Local_$_0];
	shl.b64 	%rd5936, %rd653, 32;
	shr.s64 	%rd5937, %rd5936, 28;
	add.s64 	%rd5938, %rd5935, %rd5937;
	mov.b16 	%rs787, 0;
	st.u8 	[%rd5938], %rs787;
	st.u8 	[%rd5938+1], %rs787;
	mov.b32 	%r7715, 3608;
	st.u32 	[%rd5938+4], %r7715;
	mov.b16 	%rs788, 1;
	st.u8 	[%rd5938+3], %rs788;
	mov.b32 	%r7716, 48;
	st.u32 	[%rd5938+8], %r7716;
	mov.b32 	%r7717, -1;
	st.u32 	[%rd5938+16], %r7717;
	ld.shared.u64 	%rd5939, [m_Local_$_0];
	add.s64 	%rd5940, %rd5939, %rd5937;
	mov.b32 	%r7718, 0;
	st.u32 	[%rd5940+32], %r7718;
	ld.shared.u64 	%rd5941, [m_Local_$_0];
	add.s64 	%rd5942, %rd5941, %rd5937;
	st.u32 	[%rd5942+36], %r7718;
	ld.shared.u64 	%rd5943, [m_Local_$_0];
	add.s64 	%rd5944, %rd5943, %rd5937;
	st.u32 	[%rd5944+40], %r7718;
	ld.u32 	%r7719, [%rd1685];
	setp.eq.s32 	%p6415, %r7719, 0;
$L__BB9_2463:
	mov.b32 	%r13533, 0;
	not.pred 	%p3058, %p6415;
	@%p3058 bra 	$L__BB9_2469;
	setp.ne.s32 	%p3059, %r13532, -1;
	@%p3059 bra 	$L__BB9_2466;
	mov.b32 	%r7729, 21352;
	st.u32 	[%rd1685], %r7729;
	bra.uni 	$L__BB9_2469;
$L__BB9_2466:
	ld.shared.u64 	%rd5945, [m_Local_$_0];
	mul.wide.s32 	%rd654, %r13532, 16;
	add.s64 	%rd5946, %rd5945, %rd654;
	st.u32 	[%rd5946+40], %r1589;
	ld.u32 	%r7724, [%rd1685];
	setp.ne.s32 	%p3060, %r7724, 0;
	@%p3060 bra 	$L__BB9_2469;
	ld.shared.u64 	%rd5947, [m_Local_$_0];
	add.s64 	%rd5948, %rd5947, %rd654;
	st.u32 	[%rd5948+36], %r13531;
	ld.u32 	%r7726, [%rd1685];
	setp.ne.s32 	%p3061, %r7726, 0;
	@%p3061 bra 	$L__BB9_2469;
	ld.shared.u64 	%rd5949, [m_Local_$_0];
	add.s64 	%rd5950, %rd5949, %rd654;
	st.u32 	[%rd5950+32], %r13507;
	ld.u32 	%r7727, [%rd1685];
	setp.eq.s32 	%p3062, %r7727, 0;
	selp.b32 	%r13533, %r13532, 0, %p3062;
$L__BB9_2469:
	st.u32 	[%rd1685], %r13533;
	mov.b16 	%rs1578, 0;
	bra.uni 	$L__BB9_2471;
$L__BB9_2470:
	cvt.u64.u32 	%rd5951, %r13527;
	add.s64 	%rd5952, %rd652, %rd5951;
	ld.u8 	%rs1578, [%rd5952+32];
$L__BB9_2471:
	setp.ne.s32 	%p3063, %r1540, -1;
	@%p3063 bra 	$L__BB9_2473;
	mov.b32 	%r7748, 21352;
	st.u32 	[%rd1685], %r7748;
	bra.uni 	$L__BB9_2485;
$L__BB9_2473:
	ld.shared.u64 	%rd5953, [m_Local_$_0];
	add.s64 	%rd655, %rd5953, %rd5954;
	ld.u32 	%r7731, [%rd655+12];
	setp.gt.s32 	%p3064, %r13506, -1;
	setp.lt.s32 	%p3065, %r13506, %r7731;
	and.pred  	%p3066, %p3064, %p3065;
	@%p3066 bra 	$L__BB9_2484;
	ld.shared.u64 	%rd5957, [m_Local_$_1];
	atom.add.u64 	%rd5958, [%rd1], 48;
	add.s64 	%rd5959, %rd5958, 56;
	setp.lt.u64 	%p3067, %rd5959, %rd5957;
	shr.u64 	%rd656, %rd5958, 4;
	cvt.u32.u64 	%r13534, %rd656;
	setp.ne.s32 	%p3068, %r13534, -1;
	and.pred  	%p3069, %p3067, %p3068;
	@%p3069 bra 	$L__BB9_2476;
	mov.b32 	%r7739, 21106;
	st.u32 	[%rd1685], %r7739;
	mov.b32 	%r13534, -1;
	mov.pred 	%p6416, 0;
	bra.uni 	$L__BB9_2477;
$L__BB9_2476:
	ld.shared.u64 	%rd5960, [m_Local_$_0];
	shl.b64 	%rd5961, %rd656, 32;
	shr.s64 	%rd5962, %rd5961, 28;
	add.s64 	%rd5963, %rd5960, %rd5962;
	mov.b16 	%rs791, 0;
	st.u8 	[%rd5963], %rs791;
	st.u8 	[%rd5963+1], %rs791;
	mov.b32 	%r7733, 3608;
	st.u32 	[%rd5963+4], %r7733;
	mov.b16 	%rs792, 1;
	st.u8 	[%rd5963+3], %rs792;
	mov.b32 	%r7734, 48;
	st.u32 	[%rd5963+8], %r7734;
	mov.b32 	%r7735, -1;
	st.u32 	[%rd5963+16], %r7735;
	ld.shared.u64 	%rd5964, [m_Local_$_0];
	add.s64 	%rd5965, %rd5964, %rd5962;
	mov.b32 	%r7736, 0;
	st.u32 	[%rd5965+32], %r7736;
	ld.shared.u64 	%rd5966, [m_Local_$_0];
	add.s64 	%rd5967, %rd5966, %rd5962;
	st.u32 	[%rd5967+36], %r7736;
	ld.shared.u64 	%rd5968, [m_Local_$_0];
	add.s64 	%rd5969, %rd5968, %rd5962;
	st.u32 	[%rd5969+40], %r7736;
	ld.u32 	%r7737, [%rd1685];
	setp.eq.s32 	%p6416, %r7737, 0;
$L__BB9_2477:
	mov.b32 	%r13535, 0;
	not.pred 	%p3071, %p6416;
	@%p3071 bra 	$L__BB9_2483;
	setp.ne.s32 	%p3072, %r13534, -1;
	@%p3072 bra 	$L__BB9_2480;
	mov.b32 	%r7747, 21352;
	st.u32 	[%rd1685], %r7747;
	bra.uni 	$L__BB9_2483;
$L__BB9_2480:
	ld.shared.u64 	%rd5970, [m_Local_$_0];
	mul.wide.s32 	%rd657, %r13534, 16;
	add.s64 	%rd5971, %rd5970, %rd657;
	st.u32 	[%rd5971+40], %r7731;
	ld.u32 	%r7742, [%rd1685];
	setp.ne.s32 	%p3073, %r7742, 0;
	@%p3073 bra 	$L__BB9_2483;
	ld.shared.u64 	%rd5972, [m_Local_$_0];
	add.s64 	%rd5973, %rd5972, %rd657;
	st.u32 	[%rd5973+36], %r13506;
	ld.u32 	%r7744, [%rd1685];
	setp.ne.s32 	%p3074, %r7744, 0;
	@%p3074 bra 	$L__BB9_2483;
	ld.shared.u64 	%rd5974, [m_Local_$_0];
	add.s64 	%rd5975, %rd5974, %rd657;
	st.u32 	[%rd5975+32], %r1540;
	ld.u32 	%r7745, [%rd1685];
	setp.eq.s32 	%p3075, %r7745, 0;
	selp.b32 	%r13535, %r13534, 0, %p3075;
$L__BB9_2483:
	st.u32 	[%rd1685], %r13535;
	bra.uni 	$L__BB9_2485;
$L__BB9_2484:
	cvt.u64.u32 	%rd5955, %r13528;
	add.s64 	%rd5956, %rd655, %rd5955;
	mov.b32 	%r7732, 0;
	st.u32 	[%rd5956+32], %r7732;
	st.u8 	[%rd5956+32], %rs1578;
$L__BB9_2485:
	add.s32 	%r13531, %r13531, 1;
	add.s32 	%r13530, %r13530, 1;
	setp.ne.s32 	%p3076, %r13530, 0;
	add.s32 	%r13506, %r13506, 1;
	add.s32 	%r13528, %r13528, 4;
	add.s32 	%r13527, %r13527, 4;
	@%p3076 bra 	$L__BB9_2430;
$L__BB9_2486:
	ld.shared.u64 	%rd5976, [m_Local_$_1];
	atom.add.u64 	%rd5977, [%rd1], 48;
	add.s64 	%rd5978, %rd5977, 56;
	setp.lt.u64 	%p3077, %rd5978, %rd5976;
	shr.u64 	%rd5979, %rd5977, 4;
	cvt.u32.u64 	%r7749, %rd5979;
	selp.b32 	%r1604, %r7749, -1, %p3077;
	setp.ne.s32 	%p3078, %r1604, -1;
	@%p3078 bra 	$L__BB9_2488;
	mov.b32 	%r7861, 21352;
	st.u32 	[%rd1685], %r7861;
	bra.uni 	$L__BB9_2563;
$L__BB9_2488:
	ld.shared.u64 	%rd5980, [m_Local_$_0];
	mul.wide.s32 	%rd5981, %r1604, 16;
	add.s64 	%rd5982, %rd5980, %rd5981;
	mov.b16 	%rs793, 1;
	st.u8 	[%rd5982], %rs793;
	mov.b16 	%rs794, 0;
	st.u8 	[%rd5982+1], %rs794;
	mov.b32 	%r7750, 2906;
	st.u32 	[%rd5982+4], %r7750;
	st.u8 	[%rd5982+3], %rs793;
	mov.b32 	%r7751, 48;
	st.u32 	[%rd5982+8], %r7751;
	mov.b32 	%r7752, -1;
	st.u32 	[%rd5982+16], %r7752;
	ld.shared.u64 	%rd5983, [m_Local_$_0];
	mul.wide.s32 	%rd658, %r1540, 16;
	add.s64 	%rd5984, %rd5983, %rd658;
	ld.u32 	%r1605, [%rd5984+12];
	shl.b32 	%r7753, %r1605, 2;
	add.s32 	%r7754, %r7753, 32;
	shr.s32 	%r7755, %r7754, 31;
	shr.u32 	%r7756, %r7755, 29;
	add.s32 	%r7757, %r7754, %r7756;
	and.b32  	%r7758, %r7757, -8;
	sub.s32 	%r7759, %r7754, %r7758;
	setp.eq.s32 	%p3079, %r7759, 0;
	sub.s32 	%r7760, %r7753, %r7759;
	add.s32 	%r7761, %r7760, 40;
	selp.b32 	%r1606, %r7754, %r7761, %p3079;
	ld.shared.u64 	%rd659, [m_Local_$_1];
	and.b32  	%r7762, %r1606, 12;
	setp.eq.s32 	%p3080, %r7762, 0;
	mov.u32 	%r13536, %r1606;
	@%p3080 bra 	$L__BB9_2490;
	shr.s32 	%r7763, %r1606, 31;
	shr.u32 	%r7764, %r7763, 28;
	add.s32 	%r7765, %r1606, %r7764;
	and.b32  	%r7766, %r7765, -16;
	add.s32 	%r13536, %r7766, 16;
$L__BB9_2490:
	cvt.s64.s32 	%rd5985, %r13536;
	atom.add.u64 	%rd5986, [%rd1], %rd5985;
	cvt.s64.s32 	%rd5987, %r1606;
	add.s64 	%rd5988, %rd5987, %rd5986;
	add.s64 	%rd5989, %rd5988, 8;
	setp.lt.u64 	%p3081, %rd5989, %rd659;
	shr.u64 	%rd5990, %rd5986, 4;
	cvt.u32.u64 	%r7767, %rd5990;
	selp.b32 	%r1609, %r7767, -1, %p3081;
	setp.ne.s32 	%p3082, %r1609, -1;
	@%p3082 bra 	$L__BB9_2492;
	mov.b32 	%r7825, 21352;
	st.u32 	[%rd1685], %r7825;
	bra.uni 	$L__BB9_2531;
$L__BB9_2492:
	ld.shared.u64 	%rd5991, [m_Local_$_0];
	mul.wide.s32 	%rd660, %r1609, 16;
	add.s64 	%rd5992, %rd5991, %rd660;
	mov.b16 	%rs795, 0;
	st.u8 	[%rd5992], %rs795;
	st.u8 	[%rd5992+1], %rs795;
	mov.b32 	%r7768, 4335;
	st.u32 	[%rd5992+4], %r7768;
	mov.b16 	%rs796, 1;
	st.u8 	[%rd5992+3], %rs796;
	st.u32 	[%rd5992+8], %r1606;
	st.u32 	[%rd5992+12], %r1605;
	setp.lt.s32 	%p3083, %r1605, 1;
	@%p3083 bra 	$L__BB9_2531;
	setp.eq.s32 	%p3084, %r1605, 1;
	mov.b32 	%r1628, 0;
	@%p3084 bra 	$L__BB9_2519;
	and.b32  	%r1628, %r1605, 2147483646;
	neg.s32 	%r13538, %r1628;
	mov.b32 	%r13537, 0;
	mov.u32 	%r13539, %r13537;
$L__BB9_2495:
	ld.shared.u64 	%rd5993, [m_Local_$_0];
	add.s64 	%rd661, %rd5993, %rd660;
	ld.u32 	%r1614, [%rd661+12];
	setp.lt.s32 	%p3085, %r13539, %r1614;
	@%p3085 bra 	$L__BB9_2506;
	ld.shared.u64 	%rd5994, [m_Local_$_1];
	atom.add.u64 	%rd5995, [%rd1], 48;
	add.s64 	%rd5996, %rd5995, 56;
	setp.lt.u64 	%p3086, %rd5996, %rd5994;
	shr.u64 	%rd662, %rd5995, 4;
	cvt.u32.u64 	%r13540, %rd662;
	setp.ne.s32 	%p3087, %r13540, -1;
	and.pred  	%p3088, %p3086, %p3087;
	@%p3088 bra 	$L__BB9_2498;
	mov.b32 	%r7778, 21106;
	st.u32 	[%rd1685], %r7778;
	mov.b32 	%r13540, -1;
	mov.pred 	%p6417, 0;
	bra.uni 	$L__BB9_2499;
$L__BB9_2498:
	ld.shared.u64 	%rd5997, [m_Local_$_0];
	shl.b64 	%rd5998, %rd662, 32;
	shr.s64 	%rd5999, %rd5998, 28;
	add.s64 	%rd6000, %rd5997, %rd5999;
	mov.b16 	%rs797, 0;
	st.u8 	[%rd6000], %rs797;
	st.u8 	[%rd6000+1], %rs797;
	mov.b32 	%r7772, 3608;
	st.u32 	[%rd6000+4], %r7772;
	mov.b16 	%rs798, 1;
	st.u8 	[%rd6000+3], %rs798;
	mov.b32 	%r7773, 48;
	st.u32 	[%rd6000+8], %r7773;
	mov.b32 	%r7774, -1;
	st.u32 	[%rd6000+16], %r7774;
	ld.shared.u64 	%rd6001, [m_Local_$_0];
	add.s64 	%rd6002, %rd6001, %rd5999;
	mov.b32 	%r7775, 0;
	st.u32 	[%rd6002+32], %r7775;
	ld.shared.u64 	%rd6003, [m_Local_$_0];
	add.s64 	%rd6004, %rd6003, %rd5999;
	st.u32 	[%rd6004+36], %r7775;
	ld.shared.u64 	%rd6005, [m_Local_$_0];
	add.s64 	%rd6006, %rd6005, %rd5999;
	st.u32 	[%rd6006+40], %r7775;
	ld.u32 	%r7776, [%rd1685];
	setp.eq.s32 	%p6417, %r7776, 0;
$L__BB9_2499:
	mov.b32 	%r13541, 0;
	not.pred 	%p3090, %p6417;
	@%p3090 bra 	$L__BB9_2505;
	setp.ne.s32 	%p3091, %r13540, -1;
	@%p3091 bra 	$L__BB9_2502;
	mov.b32 	%r7786, 21352;
	st.u32 	[%rd1685], %r7786;
	bra.uni 	$L__BB9_2505;
$L__BB9_2502:
	ld.shared.u64 	%rd6007, [m_Local_$_0];
	mul.wide.s32 	%rd663, %r13540, 16;
	add.s64 	%rd6008, %rd6007, %rd663;
	st.u32 	[%rd6008+40], %r1614;
	ld.u32 	%r7781, [%rd1685];
	setp.ne.s32 	%p3092, %r7781, 0;
	@%p3092 bra 	$L__BB9_2505;
	ld.shared.u64 	%rd6009, [m_Local_$_0];
	add.s64 	%rd6010, %rd6009, %rd663;
	st.u32 	[%rd6010+36], %r13539;
	ld.u32 	%r7783, [%rd1685];
	setp.ne.s32 	%p3093, %r7783, 0;
	@%p3093 bra 	$L__BB9_2505;
	ld.shared.u64 	%rd6011, [m_Local_$_0];
	add.s64 	%rd6012, %rd6011, %rd663;
	st.u32 	[%rd6012+32], %r1609;
	ld.u32 	%r7784, [%rd1685];
	setp.eq.s32 	%p3094, %r7784, 0;
	selp.b32 	%r13541, %r13540, 0, %p3094;
$L__BB9_2505:
	st.u32 	[%rd1685], %r13541;
	bra.uni 	$L__BB9_2507;
$L__BB9_2506:
	cvt.u64.u32 	%rd6013, %r13537;
	add.s64 	%rd6014, %rd661, %rd6013;
	mov.b32 	%r7787, 0;
	st.u32 	[%rd6014+32], %r7787;
	mov.b16 	%rs799, 0;
	st.u8 	[%rd6014+32], %rs799;
$L__BB9_2507:
	ld.shared.u64 	%rd6015, [m_Local_$_0];
	add.s64 	%rd664, %rd6015, %rd660;
	ld.u32 	%r1619, [%rd664+12];
	add.s32 	%r7788, %r13539, 1;
	setp.lt.s32 	%p3095, %r7788, %r1619;
	@%p3095 bra 	$L__BB9_2517;
	ld.shared.u64 	%rd6016, [m_Local_$_1];
	atom.add.u64 	%rd6017, [%rd1], 48;
	add.s64 	%rd6018, %rd6017, 56;
	setp.ge.u64 	%p3096, %rd6018, %rd6016;
	shr.u64 	%rd665, %rd6017, 4;
	cvt.u32.u64 	%r13542, %rd665;
	setp.eq.s32 	%p3097, %r13542, -1;
	or.pred  	%p3098, %p3096, %p3097;
	@%p3098 bra 	$L__BB9_2510;
	ld.shared.u64 	%rd6019, [m_Local_$_0];
	shl.b64 	%rd6020, %rd665, 32;
	shr.s64 	%rd6021, %rd6020, 28;
	add.s64 	%rd6022, %rd6019, %rd6021;
	mov.b16 	%rs800, 0;
	st.u8 	[%rd6022], %rs800;
	st.u8 	[%rd6022+1], %rs800;
	mov.b32 	%r7789, 3608;
	st.u32 	[%rd6022+4], %r7789;
	mov.b16 	%rs801, 1;
	st.u8 	[%rd6022+3], %rs801;
	mov.b32 	%r7790, 48;
	st.u32 	[%rd6022+8], %r7790;
	mov.b32 	%r7791, -1;
	st.u32 	[%rd6022+16], %r7791;
	ld.shared.u64 	%rd6023, [m_Local_$_0];
	add.s64 	%rd6024, %rd6023, %rd6021;
	mov.b32 	%r7792, 0;
	st.u32 	[%rd6024+32], %r7792;
	ld.shared.u64 	%rd6025, [m_Local_$_0];
	add.s64 	%rd6026, %rd6025, %rd6021;
	st.u32 	[%rd6026+36], %r7792;
	ld.shared.u64 	%rd6027, [m_Local_$_0];
	add.s64 	%rd6028, %rd6027, %rd6021;
	st.u32 	[%rd6028+40], %r7792;
	ld.u32 	%r7793, [%rd1685];
	setp.eq.s32 	%p6418, %r7793, 0;
	bra.uni 	$L__BB9_2511;
$L__BB9_2510:
	mov.b32 	%r7795, 21106;
	st.u32 	[%rd1685], %r7795;
	mov.b32 	%r13542, -1;
	mov.pred 	%p6418, 0;
$L__BB9_2511:
	mov.b32 	%r13543, 0;
	not.pred 	%p3100, %p6418;
	@%p3100 bra 	$L__BB9_2516;
	setp.eq.s32 	%p3101, %r13542, -1;
	@%p3101 bra 	$L__BB9_6407;
	ld.shared.u64 	%rd6029, [m_Local_$_0];
	mul.wide.s32 	%rd666, %r13542, 16;
	add.s64 	%rd6030, %rd6029, %rd666;
	st.u32 	[%rd6030+40], %r1619;
	ld.u32 	%r7798, [%rd1685];
	setp.eq.s32 	%p3102, %r7798, 0;
	@%p3102 bra 	$L__BB9_2514;
	bra.uni 	$L__BB9_2516;
$L__BB9_2514:
	ld.shared.u64 	%rd6031, [m_Local_$_0];
	add.s64 	%rd6032, %rd6031, %rd666;
	st.u32 	[%rd6032+36], %r7788;
	ld.u32 	%r7801, [%rd1685];
	setp.ne.s32 	%p3103, %r7801, 0;
	@%p3103 bra 	$L__BB9_2516;
	ld.shared.u64 	%rd6033, [m_Local_$_0];
	add.s64 	%rd6034, %rd6033, %rd666;
	st.u32 	[%rd6034+32], %r1609;
	ld.u32 	%r7802, [%rd1685];
	setp.eq.s32 	%p3104, %r7802, 0;
	selp.b32 	%r13543, %r13542, 0, %p3104;
$L__BB9_2516:
	st.u32 	[%rd1685], %r13543;
	bra.uni 	$L__BB9_2518;
$L__BB9_2517:
	add.s32 	%r7805, %r13537, 4;
	cvt.u64.u32 	%rd6035, %r7805;
	add.s64 	%rd6036, %rd664, %rd6035;
	mov.b32 	%r7806, 0;
	st.u32 	[%rd6036+32], %r7806;
	mov.b16 	%rs802, 0;
	st.u8 	[%rd6036+32], %rs802;
$L__BB9_2518:
	add.s32 	%r13539, %r13539, 2;
	add.s32 	%r13538, %r13538, 2;
	add.s32 	%r13537, %r13537, 8;
	setp.ne.s32 	%p3105, %r13538, 0;
	@%p3105 bra 	$L__BB9_2495;
$L__BB9_2519:
	and.b32  	%r7807, %r1605, 1;
	setp.eq.b32 	%p3106, %r7807, 1;
	not.pred 	%p3107, %p3106;
	@%p3107 bra 	$L__BB9_2531;
	ld.shared.u64 	%rd6037, [m_Local_$_0];
	add.s64 	%rd667, %rd6037, %rd660;
	ld.u32 	%r1629, [%rd667+12];
	setp.lt.s32 	%p3108, %r1628, %r1629;
	@%p3108 bra 	$L__BB9_2530;
	ld.shared.u64 	%rd6038, [m_Local_$_1];
	atom.add.u64 	%rd6039, [%rd1], 48;
	add.s64 	%rd6040, %rd6039, 56;
	setp.ge.u64 	%p3109, %rd6040, %rd6038;
	shr.u64 	%rd668, %rd6039, 4;
	cvt.u32.u64 	%r13545, %rd668;
	setp.eq.s32 	%p3110, %r13545, -1;
	or.pred  	%p3111, %p3109, %p3110;
	@%p3111 bra 	$L__BB9_2523;
	ld.shared.u64 	%rd6041, [m_Local_$_0];
	shl.b64 	%rd6042, %rd668, 32;
	shr.s64 	%rd6043, %rd6042, 28;
	add.s64 	%rd6044, %rd6041, %rd6043;
	mov.b16 	%rs803, 0;
	st.u8 	[%rd6044], %rs803;
	st.u8 	[%rd6044+1], %rs803;
	mov.b32 	%r7808, 3608;
	st.u32 	[%rd6044+4], %r7808;
	mov.b16 	%rs804, 1;
	st.u8 	[%rd6044+3], %rs804;
	mov.b32 	%r7809, 48;
	st.u32 	[%rd6044+8], %r7809;
	mov.b32 	%r7810, -1;
	st.u32 	[%rd6044+16], %r7810;
	ld.shared.u64 	%rd6045, [m_Local_$_0];
	add.s64 	%rd6046, %rd6045, %rd6043;
	mov.b32 	%r7811, 0;
	st.u32 	[%rd6046+32], %r7811;
	ld.shared.u64 	%rd6047, [m_Local_$_0];
	add.s64 	%rd6048, %rd6047, %rd6043;
	st.u32 	[%rd6048+36], %r7811;
	ld.shared.u64 	%rd6049, [m_Local_$_0];
	add.s64 	%rd6050, %rd6049, %rd6043;
	st.u32 	[%rd6050+40], %r7811;
	ld.u32 	%r7812, [%rd1685];
	setp.eq.s32 	%p6419, %r7812, 0;
	bra.uni 	$L__BB9_2524;
$L__BB9_2523:
	mov.b32 	%r7814, 21106;
	st.u32 	[%rd1685], %r7814;
	mov.b32 	%r13545, -1;
	mov.pred 	%p6419, 0;
$L__BB9_2524:
	mov.b32 	%r13546, 0;
	not.pred 	%p3113, %p6419;
	@%p3113 bra 	$L__BB9_2529;
	setp.eq.s32 	%p3114, %r13545, -1;
	@%p3114 bra 	$L__BB9_6408;
	ld.shared.u64 	%rd6051, [m_Local_$_0];
	mul.wide.s32 	%rd669, %r13545, 16;
	add.s64 	%rd6052, %rd6051, %rd669;
	st.u32 	[%rd6052+40], %r1629;
	ld.u32 	%r7817, [%rd1685];
	setp.eq.s32 	%p3115, %r7817, 0;
	@%p3115 bra 	$L__BB9_2527;
	bra.uni 	$L__BB9_2529;
$L__BB9_2527:
	ld.shared.u64 	%rd6053, [m_Local_$_0];
	add.s64 	%rd6054, %rd6053, %rd669;
	st.u32 	[%rd6054+36], %r1628;
	ld.u32 	%r7819, [%rd1685];
	setp.ne.s32 	%p3116, %r7819, 0;
	@%p3116 bra 	$L__BB9_2529;
	ld.shared.u64 	%rd6055, [m_Local_$_0];
	add.s64 	%rd6056, %rd6055, %rd669;
	st.u32 	[%rd6056+32], %r1609;
	ld.u32 	%r7820, [%rd1685];
	setp.eq.s32 	%p3117, %r7820, 0;
	selp.b32 	%r13546, %r13545, 0, %p3117;
$L__BB9_2529:
	st.u32 	[%rd1685], %r13546;
	bra.uni 	$L__BB9_2531;
$L__BB9_2530:
	shl.b32 	%r7823, %r1628, 2;
	cvt.u64.u32 	%rd6057, %r7823;
	add.s64 	%rd6058, %rd667, %rd6057;
	mov.b32 	%r7824, 0;
	st.u32 	[%rd6058+32], %r7824;
	mov.b16 	%rs805, 0;
	st.u8 	[%rd6058+32], %rs805;
$L__BB9_2531:
	setp.lt.s32 	%p3118, %r1605, 1;
	@%p3118 bra 	$L__BB9_2562;
	neg.s32 	%r13548, %r1605;
	mov.b32 	%r13547, 0;
	mul.wide.s32 	%rd6082, %r1609, 16;
	mov.u32 	%r13549, %r13547;
$L__BB9_2533:
	setp.ne.s32 	%p3119, %r1540, -1;
	@%p3119 bra 	$L__BB9_2535;
	mov.b32 	%r7842, 21352;
	st.u32 	[%rd1685], %r7842;
	mov.b16 	%rs1579, 0;
	bra.uni 	$L__BB9_2547;
$L__BB9_2535:
	ld.shared.u64 	%rd6059, [m_Local_$_0];
	add.s64 	%rd670, %rd6059, %rd658;
	ld.u32 	%r1638, [%rd670+12];
	setp.lt.s32 	%p3120, %r13549, %r1638;
	@%p3120 bra 	$L__BB9_2546;
	ld.shared.u64 	%rd6060, [m_Local_$_1];
	atom.add.u64 	%rd6061, [%rd1], 48;
	add.s64 	%rd6062, %rd6061, 56;
	setp.lt.u64 	%p3121, %rd6062, %rd6060;
	shr.u64 	%rd671, %rd6061, 4;
	cvt.u32.u64 	%r13550, %rd671;
	setp.ne.s32 	%p3122, %r13550, -1;
	and.pred  	%p3123, %p3121, %p3122;
	@%p3123 bra 	$L__BB9_2538;
	mov.b32 	%r7833, 21106;
	st.u32 	[%rd1685], %r7833;
	mov.b32 	%r13550, -1;
	mov.pred 	%p6420, 0;
	bra.uni 	$L__BB9_2539;
$L__BB9_2538:
	ld.shared.u64 	%rd6063, [m_Local_$_0];
	shl.b64 	%rd6064, %rd671, 32;
	shr.s64 	%rd6065, %rd6064, 28;
	add.s64 	%rd6066, %rd6063, %rd6065;
	mov.b16 	%rs806, 0;
	st.u8 	[%rd6066], %rs806;
	st.u8 	[%rd6066+1], %rs806;
	mov.b32 	%r7827, 3608;
	st.u32 	[%rd6066+4], %r7827;
	mov.b16 	%rs807, 1;
	st.u8 	[%rd6066+3], %rs807;
	mov.b32 	%r7828, 48;
	st.u32 	[%rd6066+8], %r7828;
	mov.b32 	%r7829, -1;
	st.u32 	[%rd6066+16], %r7829;
	ld.shared.u64 	%rd6067, [m_Local_$_0];
	add.s64 	%rd6068, %rd6067, %rd6065;
	mov.b32 	%r7830, 0;
	st.u32 	[%rd6068+32], %r7830;
	ld.shared.u64 	%rd6069, [m_Local_$_0];
	add.s64 	%rd6070, %rd6069, %rd6065;
	st.u32 	[%rd6070+36], %r7830;
	ld.shared.u64 	%rd6071, [m_Local_$_0];
	add.s64 	%rd6072, %rd6071, %rd6065;
	st.u32 	[%rd6072+40], %r7830;
	ld.u32 	%r7831, [%rd1685];
	setp.eq.s32 	%p6420, %r7831, 0;
$L__BB9_2539:
	mov.b32 	%r13551, 0;
	not.pred 	%p3125, %p6420;
	@%p3125 bra 	$L__BB9_2545;
	setp.ne.s32 	%p3126, %r13550, -1;
	@%p3126 bra 	$L__BB9_2542;
	mov.b32 	%r7841, 21352;
	st.u32 	[%rd1685], %r7841;
	bra.uni 	$L__BB9_2545;
$L__BB9_2542:
	ld.shared.u64 	%rd6073, [m_Local_$_0];
	mul.wide.s32 	%rd672, %r13550, 16;
	add.s64 	%rd6074, %rd6073, %rd672;
	st.u32 	[%rd6074+40], %r1638;
	ld.u32 	%r7836, [%rd1685];
	setp.ne.s32 	%p3127, %r7836, 0;
	@%p3127 bra 	$L__BB9_2545;
	ld.shared.u64 	%rd6075, [m_Local_$_0];
	add.s64 	%rd6076, %rd6075, %rd672;
	st.u32 	[%rd6076+36], %r13549;
	ld.u32 	%r7838, [%rd1685];
	setp.ne.s32 	%p3128, %r7838, 0;
	@%p3128 bra 	$L__BB9_2545;
	ld.shared.u64 	%rd6077, [m_Local_$_0];
	add.s64 	%rd6078, %rd6077, %rd672;
	st.u32 	[%rd6078+32], %r1540;
	ld.u32 	%r7839, [%rd1685];
	setp.eq.s32 	%p3129, %r7839, 0;
	selp.b32 	%r13551, %r13550, 0, %p3129;
$L__BB9_2545:
	st.u32 	[%rd1685], %r13551;
	mov.b16 	%rs1579, 0;
	bra.uni 	$L__BB9_2547;
$L__BB9_2546:
	cvt.u64.u32 	%rd6079, %r13547;
	add.s64 	%rd6080, %rd670, %rd6079;
	ld.u8 	%rs1579, [%rd6080+32];
$L__BB9_2547:
	setp.ne.s32 	%p3130, %r1609, -1;
	@%p3130 bra 	$L__BB9_2549;
	mov.b32 	%r7859, 21352;
	st.u32 	[%rd1685], %r7859;
	bra.uni 	$L__BB9_2561;
$L__BB9_2549:
	ld.shared.u64 	%rd6081, [m_Local_$_0];
	add.s64 	%rd673, %rd6081, %rd6082;
	ld.u32 	%r1643, [%rd673+12];
	setp.lt.s32 	%p3131, %r13549, %r1643;
	@%p3131 bra 	$L__BB9_2560;
	ld.shared.u64 	%rd6083, [m_Local_$_1];
	atom.add.u64 	%rd6084, [%rd1], 48;
	add.s64 	%rd6085, %rd6084, 56;
	setp.lt.u64 	%p3132, %rd6085, %rd6083;
	shr.u64 	%rd674, %rd6084, 4;
	cvt.u32.u64 	%r13552, %rd674;
	setp.ne.s32 	%p3133, %r13552, -1;
	and.pred  	%p3134, %p3132, %p3133;
	@%p3134 bra 	$L__BB9_2552;
	mov.b32 	%r7849, 21106;
	st.u32 	[%rd1685], %r7849;
	mov.b32 	%r13552, -1;
	mov.pred 	%p6421, 0;
	bra.uni 	$L__BB9_2553;
$L__BB9_2552:
	ld.shared.u64 	%rd6086, [m_Local_$_0];
	shl.b64 	%rd6087, %rd674, 32;
	shr.s64 	%rd6088, %rd6087, 28;
	add.s64 	%rd6089, %rd6086, %rd6088;
	mov.b16 	%rs810, 0;
	st.u8 	[%rd6089], %rs810;
	st.u8 	[%rd6089+1], %rs810;
	mov.b32 	%r7843, 3608;
	st.u32 	[%rd6089+4], %r7843;
	mov.b16 	%rs811, 1;
	st.u8 	[%rd6089+3], %rs811;
	mov.b32 	%r7844, 48;
	st.u32 	[%rd6089+8], %r7844;
	mov.b32 	%r7845, -1;
	st.u32 	[%rd6089+16], %r7845;
	ld.shared.u64 	%rd6090, [m_Local_$_0];
	add.s64 	%rd6091, %rd6090, %rd6088;
	mov.b32 	%r7846, 0;
	st.u32 	[%rd6091+32], %r7846;
	ld.shared.u64 	%rd6092, [m_Local_$_0];
	add.s64 	%rd6093, %rd6092, %rd6088;
	st.u32 	[%rd6093+36], %r7846;
	ld.shared.u64 	%rd6094, [m_Local_$_0];
	add.s64 	%rd6095, %rd6094, %rd6088;
	st.u32 	[%rd6095+40], %r7846;
	ld.u32 	%r7847, [%rd1685];
	setp.eq.s32 	%p6421, %r7847, 0;
$L__BB9_2553:
	mov.b32 	%r13553, 0;
	not.pred 	%p3136, %p6421;
	@%p3136 bra 	$L__BB9_2559;
	setp.ne.s32 	%p3137, %r13552, -1;
	@%p3137 bra 	$L__BB9_2556;
	mov.b32 	%r7857, 21352;
	st.u32 	[%rd1685], %r7857;
	bra.uni 	$L__BB9_2559;
$L__BB9_2556:
	ld.shared.u64 	%rd6096, [m_Local_$_0];
	mul.wide.s32 	%rd675, %r13552, 16;
	add.s64 	%rd6097, %rd6096, %rd675;
	st.u32 	[%rd6097+40], %r1643;
	ld.u32 	%r7852, [%rd1685];
	setp.ne.s32 	%p3138, %r7852, 0;
	@%p3138 bra 	$L__BB9_2559;
	ld.shared.u64 	%rd6098, [m_Local_$_0];
	add.s64 	%rd6099, %rd6098, %rd675;
	st.u32 	[%rd6099+36], %r13549;
	ld.u32 	%r7854, [%rd1685];
	setp.ne.s32 	%p3139, %r7854, 0;
	@%p3139 bra 	$L__BB9_2559;
	ld.shared.u64 	%rd6100, [m_Local_$_0];
	add.s64 	%rd6101, %rd6100, %rd675;
	st.u32 	[%rd6101+32], %r1609;
	ld.u32 	%r7855, [%rd1685];
	setp.eq.s32 	%p3140, %r7855, 0;
	selp.b32 	%r13553, %r13552, 0, %p3140;
$L__BB9_2559:
	st.u32 	[%rd1685], %r13553;
	bra.uni 	$L__BB9_2561;
$L__BB9_2560:
	cvt.u64.u32 	%rd6102, %r13547;
	add.s64 	%rd6103, %rd673, %rd6102;
	mov.b32 	%r7858, 0;
	st.u32 	[%rd6103+32], %r7858;
	st.u8 	[%rd6103+32], %rs1579;
$L__BB9_2561:
	add.s32 	%r13549, %r13549, 1;
	add.s32 	%r13548, %r13548, 1;
	setp.ne.s32 	%p3141, %r13548, 0;
	add.s32 	%r13547, %r13547, 4;
	@%p3141 bra 	$L__BB9_2533;
$L__BB9_2562:
	ld.shared.u64 	%rd6104, [m_Local_$_0];
	mul.wide.s32 	%rd6105, %r1604, 16;
	add.s64 	%rd6106, %rd6104, %rd6105;
	st.u32 	[%rd6106+32], %r1609;
	ld.shared.u64 	%rd6107, [m_Local_$_0];
	add.s64 	%rd6108, %rd6107, %rd6105;
	st.u32 	[%rd6108+40], %r1605;
	ld.shared.u64 	%rd6109, [m_Local_$_0];
	add.s64 	%rd6110, %rd6109, %rd6105;
	mov.b32 	%r7860, 0;
	st.u32 	[%rd6110+48], %r7860;
$L__BB9_2563:
	ld.shared.u64 	%rd6111, [m_Local_$_1];
	atom.add.u64 	%rd6112, [%rd1], 48;
	add.s64 	%rd6113, %rd6112, 56;
	setp.lt.u64 	%p3142, %rd6113, %rd6111;
	shr.u64 	%rd676, %rd6112, 4;
	cvt.u32.u64 	%r13557, %rd676;
	setp.ne.s32 	%p3143, %r13557, -1;
	and.pred  	%p3144, %p3142, %p3143;
	@%p3144 bra 	$L__BB9_2565;
	mov.b32 	%r14048, 21352;
	st.u32 	[%rd1685], %r14048;
	mov.b32 	%r13557, -1;
	bra.uni 	$L__BB9_2569;
$L__BB9_2565:
	setp.ne.s32 	%p3145, %r1604, -1;
	ld.shared.u64 	%rd6114, [m_Local_$_0];
	shl.b64 	%rd6115, %rd676, 32;
	shr.s64 	%rd677, %rd6115, 28;
	add.s64 	%rd6116, %rd6114, %rd677;
	mov.b16 	%rs812, 0;
	st.u8 	[%rd6116], %rs812;
	st.u8 	[%rd6116+1], %rs812;
	mov.b32 	%r7862, 16901;
	st.u32 	[%rd6116+4], %r7862;
	mov.b16 	%rs813, 1;
	st.u8 	[%rd6116+3], %rs813;
	mov.b32 	%r7863, 44;
	st.u32 	[%rd6116+8], %r7863;
	mov.b32 	%r7864, -1;
	st.u32 	[%rd6116+16], %r7864;
	@%p3145 bra 	$L__BB9_2567;
	mov.b32 	%r7866, 21352;
	st.u32 	[%rd1685], %r7866;
	mov.b32 	%r13554, 0;
	ld.shared.u64 	%rd12023, [m_Local_$_0];
	mov.u32 	%r13555, %r13554;
	bra.uni 	$L__BB9_2568;
$L__BB9_2567:
	ld.shared.u64 	%rd12023, [m_Local_$_0];
	mul.wide.s32 	%rd6117, %r1604, 16;
	add.s64 	%rd6118, %rd12023, %rd6117;
	ld.u32 	%r13554, [%rd6118+32];
	ld.u32 	%r13555, [%rd6118+40];
$L__BB9_2568:
	add.s64 	%rd6119, %rd12023, %rd677;
	st.u32 	[%rd6119+32], %r13554;
	ld.shared.u64 	%rd6120, [m_Local_$_0];
	add.s64 	%rd6121, %rd6120, %rd677;
	st.u32 	[%rd6121+40], %r13555;
	ld.u32 	%r14048, [%rd1685];
$L__BB9_2569:
	setp.ne.s32 	%p3146, %r14048, 0;
	@%p3146 bra 	$L__BB9_3078;
	setp.ne.s32 	%p3147, %r1421, -2147483648;
	@%p3147 bra 	$L__BB9_2706;
	ld.shared.u64 	%rd6392, [m_Local_$_1];
	atom.add.u64 	%rd6393, [%rd1], 80;
	add.s64 	%rd6394, %rd6393, 88;
	setp.lt.u64 	%p3306, %rd6394, %rd6392;
	shr.u64 	%rd6395, %rd6393, 4;
	cvt.u32.u64 	%r8117, %rd6395;
	selp.b32 	%r1659, %r8117, -1, %p3306;
	setp.ne.s32 	%p3307, %r1659, -1;
	@%p3307 bra 	$L__BB9_2576;
	mov.b32 	%r8154, 21352;
	st.u32 	[%rd1685], %r8154;
$L__BB9_2573:
	mov.u64 	%rd6441, $str$14;
	add.s64 	%rd12025, %rd6441, 1;
	mul.wide.s32 	%rd690, %r1659, 16;
	mov.b32 	%r13563, -10;
	mov.u64 	%rd12026, %rd690;
$L__BB9_2574:
	setp.ne.s32 	%p3329, %r1659, -1;
	add.s32 	%r1675, %r13563, 11;
	add.s32 	%r1676, %r13563, 10;
	@%p3329 bra 	$L__BB9_2602;
	mov.b32 	%r8172, 21352;
	st.u32 	[%rd1685], %r8172;
	bra.uni 	$L__BB9_2614;
$L__BB9_2576:
	ld.shared.u64 	%rd6396, [m_Local_$_0];
	mul.wide.s32 	%rd681, %r1659, 16;
	add.s64 	%rd6397, %rd6396, %rd681;
	mov.b16 	%rs850, 0;
	st.u8 	[%rd6397], %rs850;
	st.u8 	[%rd6397+1], %rs850;
	mov.b32 	%r8119, 4335;
	st.u32 	[%rd6397+4], %r8119;
	mov.b16 	%rs851, 1;
	st.u8 	[%rd6397+3], %rs851;
	mov.b32 	%r8120, 80;
	st.u32 	[%rd6397+8], %r8120;
	mov.b32 	%r8121, 11;
	st.u32 	[%rd6397+12], %r8121;
	mov.b32 	%r13558, -10;
	mov.u64 	%rd12024, %rd681;
$L__BB9_2577:
	add.s32 	%r1661, %r13558, 11;
	add.s32 	%r1662, %r13558, 10;
	ld.shared.u64 	%rd683, [m_Local_$_0];
	add.s64 	%rd6398, %rd683, %rd681;
	ld.u32 	%r1663, [%rd6398+12];
	setp.lt.s32 	%p3308, %r1662, %r1663;
	@%p3308 bra 	$L__BB9_2588;
	ld.shared.u64 	%rd6399, [m_Local_$_1];
	atom.add.u64 	%rd6400, [%rd1], 48;
	add.s64 	%rd6401, %rd6400, 56;
	setp.lt.u64 	%p3309, %rd6401, %rd6399;
	shr.u64 	%rd684, %rd6400, 4;
	cvt.u32.u64 	%r13559, %rd684;
	setp.ne.s32 	%p3310, %r13559, -1;
	and.pred  	%p3311, %p3309, %p3310;
	@%p3311 bra 	$L__BB9_2580;
	mov.b32 	%r8128, 21106;
	st.u32 	[%rd1685], %r8128;
	mov.b32 	%r13559, -1;
	mov.pred 	%p6422, 0;
	bra.uni 	$L__BB9_2581;
$L__BB9_2580:
	ld.shared.u64 	%rd6402, [m_Local_$_0];
	shl.b64 	%rd6403, %rd684, 32;
	shr.s64 	%rd6404, %rd6403, 28;
	add.s64 	%rd6405, %rd6402, %rd6404;
	mov.b16 	%rs852, 0;
	st.u8 	[%rd6405], %rs852;
	st.u8 	[%rd6405+1], %rs852;
	mov.b32 	%r8122, 3608;
	st.u32 	[%rd6405+4], %r8122;
	mov.b16 	%rs853, 1;
	st.u8 	[%rd6405+3], %rs853;
	mov.b32 	%r8123, 48;
	st.u32 	[%rd6405+8], %r8123;
	mov.b32 	%r8124, -1;
	st.u32 	[%rd6405+16], %r8124;
	ld.shared.u64 	%rd6406, [m_Local_$_0];
	add.s64 	%rd6407, %rd6406, %rd6404;
	mov.b32 	%r8125, 0;
	st.u32 	[%rd6407+32], %r8125;
	ld.shared.u64 	%rd6408, [m_Local_$_0];
	add.s64 	%rd6409, %rd6408, %rd6404;
	st.u32 	[%rd6409+36], %r8125;
	ld.shared.u64 	%rd6410, [m_Local_$_0];
	add.s64 	%rd6411, %rd6410, %rd6404;
	st.u32 	[%rd6411+40], %r8125;
	ld.u32 	%r8126, [%rd1685];
	setp.eq.s32 	%p6422, %r8126, 0;
$L__BB9_2581:
	mov.b32 	%r13560, 0;
	not.pred 	%p3313, %p6422;
	@%p3313 bra 	$L__BB9_2587;
	setp.ne.s32 	%p3314, %r13559, -1;
	@%p3314 bra 	$L__BB9_2584;
	mov.b32 	%r8136, 21352;
	st.u32 	[%rd1685], %r8136;
	bra.uni 	$L__BB9_2587;
$L__BB9_2584:
	ld.shared.u64 	%rd6412, [m_Local_$_0];
	mul.wide.s32 	%rd685, %r13559, 16;
	add.s64 	%rd6413, %rd6412, %rd685;
	st.u32 	[%rd6413+40], %r1663;
	ld.u32 	%r8131, [%rd1685];
	setp.ne.s32 	%p3315, %r8131, 0;
	@%p3315 bra 	$L__BB9_2587;
	ld.shared.u64 	%rd6414, [m_Local_$_0];
	add.s64 	%rd6415, %rd6414, %rd685;
	st.u32 	[%rd6415+36], %r1662;
	ld.u32 	%r8133, [%rd1685];
	setp.ne.s32 	%p3316, %r8133, 0;
	@%p3316 bra 	$L__BB9_2587;
	ld.shared.u64 	%rd6416, [m_Local_$_0];
	add.s64 	%rd6417, %rd6416, %rd685;
	st.u32 	[%rd6417+32], %r1659;
	ld.u32 	%r8134, [%rd1685];
	setp.eq.s32 	%p3317, %r8134, 0;
	selp.b32 	%r13560, %r13559, 0, %p3317;
$L__BB9_2587:
	st.u32 	[%rd1685], %r13560;
	bra.uni 	$L__BB9_2589;
$L__BB9_2588:
	add.s64 	%rd6418, %rd683, %rd12024;
	mov.b32 	%r8137, 0;
	st.u32 	[%rd6418+32], %r8137;
	mov.b16 	%rs854, 0;
	st.u8 	[%rd6418+32], %rs854;
$L__BB9_2589:
	setp.eq.s32 	%p3318, %r1661, 11;
	@%p3318 bra 	$L__BB9_2573;
	ld.shared.u64 	%rd686, [m_Local_$_0];
	add.s64 	%rd6419, %rd686, %rd681;
	ld.u32 	%r1668, [%rd6419+12];
	setp.lt.s32 	%p3319, %r1661, %r1668;
	@%p3319 bra 	$L__BB9_2600;
	ld.shared.u64 	%rd6420, [m_Local_$_1];
	atom.add.u64 	%rd6421, [%rd1], 48;
	add.s64 	%rd6422, %rd6421, 56;
	setp.ge.u64 	%p3320, %rd6422, %rd6420;
	shr.u64 	%rd687, %rd6421, 4;
	cvt.u32.u64 	%r13561, %rd687;
	setp.eq.s32 	%p3321, %r13561, -1;
	or.pred  	%p3322, %p3320, %p3321;
	@%p3322 bra 	$L__BB9_2593;
	ld.shared.u64 	%rd6423, [m_Local_$_0];
	shl.b64 	%rd6424, %rd687, 32;
	shr.s64 	%rd6425, %rd6424, 28;
	add.s64 	%rd6426, %rd6423, %rd6425;
	mov.b16 	%rs855, 0;
	st.u8 	[%rd6426], %rs855;
	st.u8 	[%rd6426+1], %rs855;
	mov.b32 	%r8138, 3608;
	st.u32 	[%rd6426+4], %r8138;
	mov.b16 	%rs856, 1;
	st.u8 	[%rd6426+3], %rs856;
	mov.b32 	%r8139, 48;
	st.u32 	[%rd6426+8], %r8139;
	mov.b32 	%r8140, -1;
	st.u32 	[%rd6426+16], %r8140;
	ld.shared.u64 	%rd6427, [m_Local_$_0];
	add.s64 	%rd6428, %rd6427, %rd6425;
	mov.b32 	%r8141, 0;
	st.u32 	[%rd6428+32], %r8141;
	ld.shared.u64 	%rd6429, [m_Local_$_0];
	add.s64 	%rd6430, %rd6429, %rd6425;
	st.u32 	[%rd6430+36], %r8141;
	ld.shared.u64 	%rd6431, [m_Local_$_0];
	add.s64 	%rd6432, %rd6431, %rd6425;
	st.u32 	[%rd6432+40], %r8141;
	ld.u32 	%r8142, [%rd1685];
	setp.eq.s32 	%p6423, %r8142, 0;
	bra.uni 	$L__BB9_2594;
$L__BB9_2593:
	mov.b32 	%r8144, 21106;
	st.u32 	[%rd1685], %r8144;
	mov.b32 	%r13561, -1;
	mov.pred 	%p6423, 0;
$L__BB9_2594:
	mov.b32 	%r13562, 0;
	not.pred 	%p3324, %p6423;
	@%p3324 bra 	$L__BB9_2599;
	setp.eq.s32 	%p3325, %r13561, -1;
	@%p3325 bra 	$L__BB9_6409;
	ld.shared.u64 	%rd6433, [m_Local_$_0];
	mul.wide.s32 	%rd688, %r13561, 16;
	add.s64 	%rd6434, %rd6433, %rd688;
	st.u32 	[%rd6434+40], %r1668;
	ld.u32 	%r8147, [%rd1685];
	setp.eq.s32 	%p3326, %r8147, 0;
	@%p3326 bra 	$L__BB9_2597;
	bra.uni 	$L__BB9_2599;
$L__BB9_2597:
	ld.shared.u64 	%rd6435, [m_Local_$_0];
	add.s64 	%rd6436, %rd6435, %rd688;
	st.u32 	[%rd6436+36], %r1661;
	ld.u32 	%r8149, [%rd1685];
	setp.ne.s32 	%p3327, %r8149, 0;
	@%p3327 bra 	$L__BB9_2599;
	ld.shared.u64 	%rd6437, [m_Local_$_0];
	add.s64 	%rd6438, %rd6437, %rd688;
	st.u32 	[%rd6438+32], %r1659;
	ld.u32 	%r8150, [%rd1685];
	setp.eq.s32 	%p3328, %r8150, 0;
	selp.b32 	%r13562, %r13561, 0, %p3328;
$L__BB9_2599:
	st.u32 	[%rd1685], %r13562;
	bra.uni 	$L__BB9_2601;
$L__BB9_2600:
	add.s64 	%rd6439, %rd686, %rd12024;
	mov.b32 	%r8153, 0;
	st.u32 	[%rd6439+36], %r8153;
	mov.b16 	%rs857, 0;
	st.u8 	[%rd6439+36], %rs857;
$L__BB9_2601:
	add.s64 	%rd12024, %rd12024, 8;
	add.s32 	%r13558, %r13558, 2;
	bra.uni 	$L__BB9_2577;
$L__BB9_2602:
	ld.shared.u64 	%rd693, [m_Local_$_0];
	add.s64 	%rd6442, %rd693, %rd690;
	ld.u32 	%r1677, [%rd6442+12];
	setp.lt.s32 	%p3330, %r1676, %r1677;
	@%p3330 bra 	$L__BB9_2613;
	ld.shared.u64 	%rd6443, [m_Local_$_1];
	atom.add.u64 	%rd6444, [%rd1], 48;
	add.s64 	%rd6445, %rd6444, 56;
	setp.lt.u64 	%p3331, %rd6445, %rd6443;
	shr.u64 	%rd694, %rd6444, 4;
	cvt.u32.u64 	%r13564, %rd694;
	setp.ne.s32 	%p3332, %r13564, -1;
	and.pred  	%p3333, %p3331, %p3332;
	@%p3333 bra 	$L__BB9_2605;
	mov.b32 	%r8162, 21106;
	st.u32 	[%rd1685], %r8162;
	mov.b32 	%r13564, -1;
	mov.pred 	%p6424, 0;
	bra.uni 	$L__BB9_2606;
$L__BB9_2605:
	ld.shared.u64 	%rd6446, [m_Local_$_0];
	shl.b64 	%rd6447, %rd694, 32;
	shr.s64 	%rd6448, %rd6447, 28;
	add.s64 	%rd6449, %rd6446, %rd6448;
	mov.b16 	%rs858, 0;
	st.u8 	[%rd6449], %rs858;
	st.u8 	[%rd6449+1], %rs858;
	mov.b32 	%r8156, 3608;
	st.u32 	[%rd6449+4], %r8156;
	mov.b16 	%rs859, 1;
	st.u8 	[%rd6449+3], %rs859;
	mov.b32 	%r8157, 48;
	st.u32 	[%rd6449+8], %r8157;
	mov.b32 	%r8158, -1;
	st.u32 	[%rd6449+16], %r8158;
	ld.shared.u64 	%rd6450, [m_Local_$_0];
	add.s64 	%rd6451, %rd6450, %rd6448;
	mov.b32 	%r8159, 0;
	st.u32 	[%rd6451+32], %r8159;
	ld.shared.u64 	%rd6452, [m_Local_$_0];
	add.s64 	%rd6453, %rd6452, %rd6448;
	st.u32 	[%rd6453+36], %r8159;
	ld.shared.u64 	%rd6454, [m_Local_$_0];
	add.s64 	%rd6455, %rd6454, %rd6448;
	st.u32 	[%rd6455+40], %r8159;
	ld.u32 	%r8160, [%rd1685];
	setp.eq.s32 	%p6424, %r8160, 0;
$L__BB9_2606:
	mov.b32 	%r13565, 0;
	not.pred 	%p3335, %p6424;
	@%p3335 bra 	$L__BB9_2612;
	setp.ne.s32 	%p3336, %r13564, -1;
	@%p3336 bra 	$L__BB9_2609;
	mov.b32 	%r8170, 21352;
	st.u32 	[%rd1685], %r8170;
	bra.uni 	$L__BB9_2612;
$L__BB9_2609:
	ld.shared.u64 	%rd6456, [m_Local_$_0];
	mul.wide.s32 	%rd695, %r13564, 16;
	add.s64 	%rd6457, %rd6456, %rd695;
	st.u32 	[%rd6457+40], %r1677;
	ld.u32 	%r8165, [%rd1685];
	setp.ne.s32 	%p3337, %r8165, 0;
	@%p3337 bra 	$L__BB9_2612;
	ld.shared.u64 	%rd6458, [m_Local_$_0];
	add.s64 	%rd6459, %rd6458, %rd695;
	st.u32 	[%rd6459+36], %r1676;
	ld.u32 	%r8167, [%rd1685];
	setp.ne.s32 	%p3338, %r8167, 0;
	@%p3338 bra 	$L__BB9_2612;
	ld.shared.u64 	%rd6460, [m_Local_$_0];
	add.s64 	%rd6461, %rd6460, %rd695;
	st.u32 	[%rd6461+32], %r1659;
	ld.u32 	%r8168, [%rd1685];
	setp.eq.s32 	%p3339, %r8168, 0;
	selp.b32 	%r13565, %r13564, 0, %p3339;
$L__BB9_2612:
	st.u32 	[%rd1685], %r13565;
	bra.uni 	$L__BB9_2614;
$L__BB9_2613:
	ld.global.nc.u8 	%rs860, [%rd12025+-1];
	cvt.u16.u8 	%rs861, %rs860;
	add.s64 	%rd6462, %rd693, %rd12026;
	mov.b32 	%r8171, 0;
	st.u32 	[%rd6462+32], %r8171;
	st.u8 	[%rd6462+32], %rs861;
$L__BB9_2614:
	setp.eq.s32 	%p3340, %r1675, 11;
	@%p3340 bra 	$L__BB9_2629;
	setp.eq.s32 	%p3341, %r1659, -1;
	@%p3341 bra 	$L__BB9_2627;
	ld.shared.u64 	%rd696, [m_Local_$_0];
	add.s64 	%rd6463, %rd696, %rd690;
	ld.u32 	%r1682, [%rd6463+12];
	setp.lt.s32 	%p3342, %r1675, %r1682;
	@%p3342 bra 	$L__BB9_2626;
	ld.shared.u64 	%rd6464, [m_Local_$_1];
	atom.add.u64 	%rd6465, [%rd1], 48;
	add.s64 	%rd6466, %rd6465, 56;
	setp.ge.u64 	%p3343, %rd6466, %rd6464;
	shr.u64 	%rd697, %rd6465, 4;
	cvt.u32.u64 	%r13566, %rd697;
	setp.eq.s32 	%p3344, %r13566, -1;
	or.pred  	%p3345, %p3343, %p3344;
	@%p3345 bra 	$L__BB9_2619;
	ld.shared.u64 	%rd6467, [m_Local_$_0];
	shl.b64 	%rd6468, %rd697, 32;
	shr.s64 	%rd6469, %rd6468, 28;
	add.s64 	%rd6470, %rd6467, %rd6469;
	mov.b16 	%rs862, 0;
	st.u8 	[%rd6470], %rs862;
	st.u8 	[%rd6470+1], %rs862;
	mov.b32 	%r8173, 3608;
	st.u32 	[%rd6470+4], %r8173;
	mov.b16 	%rs863, 1;
	st.u8 	[%rd6470+3], %rs863;
	mov.b32 	%r8174, 48;
	st.u32 	[%rd6470+8], %r8174;
	mov.b32 	%r8175, -1;
	st.u32 	[%rd6470+16], %r8175;
	ld.shared.u64 	%rd6471, [m_Local_$_0];
	add.s64 	%rd6472, %rd6471, %rd6469;
	mov.b32 	%r8176, 0;
	st.u32 	[%rd6472+32], %r8176;
	ld.shared.u64 	%rd6473, [m_Local_$_0];
	add.s64 	%rd6474, %rd6473, %rd6469;
	st.u32 	[%rd6474+36], %r8176;
	ld.shared.u64 	%rd6475, [m_Local_$_0];
	add.s64 	%rd6476, %rd6475, %rd6469;
	st.u32 	[%rd6476+40], %r8176;
	ld.u32 	%r8177, [%rd1685];
	setp.eq.s32 	%p6425, %r8177, 0;
	bra.uni 	$L__BB9_2620;
$L__BB9_2619:
	mov.b32 	%r8179, 21106;
	st.u32 	[%rd1685], %r8179;
	mov.b32 	%r13566, -1;
	mov.pred 	%p6425, 0;
$L__BB9_2620:
	mov.b32 	%r13567, 0;
	not.pred 	%p3347, %p6425;
	@%p3347 bra 	$L__BB9_2625;
	setp.eq.s32 	%p3348, %r13566, -1;
	@%p3348 bra 	$L__BB9_6410;
	ld.shared.u64 	%rd6477, [m_Local_$_0];
	mul.wide.s32 	%rd698, %r13566, 16;
	add.s64 	%rd6478, %rd6477, %rd698;
	st.u32 	[%rd6478+40], %r1682;
	ld.u32 	%r8182, [%rd1685];
	setp.eq.s32 	%p3349, %r8182, 0;
	@%p3349 bra 	$L__BB9_2623;
	bra.uni 	$L__BB9_2625;
$L__BB9_2623:
	ld.shared.u64 	%rd6479, [m_Local_$_0];
	add.s64 	%rd6480, %rd6479, %rd698;
	st.u32 	[%rd6480+36], %r1675;
	ld.u32 	%r8184, [%rd1685];
	setp.ne.s32 	%p3350, %r8184, 0;
	@%p3350 bra 	$L__BB9_2625;
	ld.shared.u64 	%rd6481, [m_Local_$_0];
	add.s64 	%rd6482, %rd6481, %rd698;
	st.u32 	[%rd6482+32], %r1659;
	ld.u32 	%r8185, [%rd1685];
	setp.eq.s32 	%p3351, %r8185, 0;
	selp.b32 	%r13567, %r13566, 0, %p3351;
$L__BB9_2625:
	st.u32 	[%rd1685], %r13567;
	bra.uni 	$L__BB9_2628;
$L__BB9_2626:
	ld.global.nc.u8 	%rs864, [%rd12025];
	cvt.u16.u8 	%rs865, %rs864;
	add.s64 	%rd6483, %rd696, %rd12026;
	mov.b32 	%r8188, 0;
	st.u32 	[%rd6483+36], %r8188;
	st.u8 	[%rd6483+36], %rs865;
	bra.uni 	$L__BB9_2628;
$L__BB9_2627:
	mov.b32 	%r8189, 21352;
	st.u32 	[%rd1685], %r8189;
$L__BB9_2628:
	add.s64 	%rd12026, %rd12026, 8;
	add.s32 	%r13563, %r13563, 2;
	add.s64 	%rd12025, %rd12025, 2;
	bra.uni 	$L__BB9_2574;
$L__BB9_2629:
	ld.shared.u64 	%rd6484, [m_Local_$_1];
	atom.add.u64 	%rd6485, [%rd1], 48;
	add.s64 	%rd6486, %rd6485, 56;
	setp.lt.u64 	%p3352, %rd6486, %rd6484;
	shr.u64 	%rd6487, %rd6485, 4;
	cvt.u32.u64 	%r8190, %rd6487;
	selp.b32 	%r13628, %r8190, -1, %p3352;
	setp.ne.s32 	%p3353, %r13628, -1;
	@%p3353 bra 	$L__BB9_2631;
	mov.b32 	%r8303, 21352;
	st.u32 	[%rd1685], %r8303;
	mov.b32 	%r13628, -1;
	bra.uni 	$L__BB9_2880;
$L__BB9_2631:
	ld.shared.u64 	%rd6488, [m_Local_$_0];
	mul.wide.s32 	%rd6489, %r13628, 16;
	add.s64 	%rd6490, %rd6488, %rd6489;
	mov.b16 	%rs866, 1;
	st.u8 	[%rd6490], %rs866;
	mov.b16 	%rs867, 0;
	st.u8 	[%rd6490+1], %rs867;
	mov.b32 	%r8191, 2906;
	st.u32 	[%rd6490+4], %r8191;
	st.u8 	[%rd6490+3], %rs866;
	mov.b32 	%r8192, 48;
	st.u32 	[%rd6490+8], %r8192;
	mov.b32 	%r8193, -1;
	st.u32 	[%rd6490+16], %r8193;
	ld.shared.u64 	%rd6491, [m_Local_$_0];
	add.s64 	%rd6492, %rd6491, %rd690;
	ld.u32 	%r1689, [%rd6492+12];
	shl.b32 	%r8194, %r1689, 2;
	add.s32 	%r8195, %r8194, 32;
	shr.s32 	%r8196, %r8195, 31;
	shr.u32 	%r8197, %r8196, 29;
	add.s32 	%r8198, %r8195, %r8197;
	and.b32  	%r8199, %r8198, -8;
	sub.s32 	%r8200, %r8195, %r8199;
	setp.eq.s32 	%p3354, %r8200, 0;
	sub.s32 	%r8201, %r8194, %r8200;
	add.s32 	%r8202, %r8201, 40;
	selp.b32 	%r1690, %r8195, %r8202, %p3354;
	ld.shared.u64 	%rd701, [m_Local_$_1];
	and.b32  	%r8203, %r1690, 12;
	setp.eq.s32 	%p3355, %r8203, 0;
	mov.u32 	%r13568, %r1690;
	@%p3355 bra 	$L__BB9_2633;
	shr.s32 	%r8204, %r1690, 31;
	shr.u32 	%r8205, %r8204, 28;
	add.s32 	%r8206, %r1690, %r8205;
	and.b32  	%r8207, %r8206, -16;
	add.s32 	%r13568, %r8207, 16;
$L__BB9_2633:
	cvt.s64.s32 	%rd6493, %r13568;
	atom.add.u64 	%rd6494, [%rd1], %rd6493;
	cvt.s64.s32 	%rd6495, %r1690;
	add.s64 	%rd6496, %rd6495, %rd6494;
	add.s64 	%rd6497, %rd6496, 8;
	setp.lt.u64 	%p3356, %rd6497, %rd701;
	shr.u64 	%rd6498, %rd6494, 4;
	cvt.u32.u64 	%r8208, %rd6498;
	selp.b32 	%r1693, %r8208, -1, %p3356;
	setp.ne.s32 	%p3357, %r1693, -1;
	@%p3357 bra 	$L__BB9_2635;
	mov.b32 	%r8266, 21352;
	st.u32 	[%rd1685], %r8266;
	bra.uni 	$L__BB9_2674;
$L__BB9_2635:
	ld.shared.u64 	%rd6499, [m_Local_$_0];
	mul.wide.s32 	%rd702, %r1693, 16;
	add.s64 	%rd6500, %rd6499, %rd702;
	mov.b16 	%rs868, 0;
	st.u8 	[%rd6500], %rs868;
	st.u8 	[%rd6500+1], %rs868;
	mov.b32 	%r8209, 4335;
	st.u32 	[%rd6500+4], %r8209;
	mov.b16 	%rs869, 1;
	st.u8 	[%rd6500+3], %rs869;
	st.u32 	[%rd6500+8], %r1690;
	st.u32 	[%rd6500+12], %r1689;
	setp.lt.s32 	%p3358, %r1689, 1;
	@%p3358 bra 	$L__BB9_2674;
	setp.eq.s32 	%p3359, %r1689, 1;
	mov.b32 	%r1712, 0;
	@%p3359 bra 	$L__BB9_2662;
	and.b32  	%r1712, %r1689, 2147483646;
	neg.s32 	%r13570, %r1712;
	mov.b32 	%r13569, 0;
	mov.u32 	%r13571, %r13569;
$L__BB9_2638:
	ld.shared.u64 	%rd6501, [m_Local_$_0];
	add.s64 	%rd703, %rd6501, %rd702;
	ld.u32 	%r1698, [%rd703+12];
	setp.lt.s32 	%p3360, %r13571, %r1698;
	@%p3360 bra 	$L__BB9_2649;
	ld.shared.u64 	%rd6502, [m_Local_$_1];
	atom.add.u64 	%rd6503, [%rd1], 48;
	add.s64 	%rd6504, %rd6503, 56;
	setp.lt.u64 	%p3361, %rd6504, %rd6502;
	shr.u64 	%rd704, %rd6503, 4;
	cvt.u32.u64 	%r13572, %rd704;
	setp.ne.s32 	%p3362, %r13572, -1;
	and.pred  	%p3363, %p3361, %p3362;
	@%p3363 bra 	$L__BB9_2641;
	mov.b32 	%r8219, 21106;
	st.u32 	[%rd1685], %r8219;
	mov.b32 	%r13572, -1;
	mov.pred 	%p6426, 0;
	bra.uni 	$L__BB9_2642;
$L__BB9_2641:
	ld.shared.u64 	%rd6505, [m_Local_$_0];
	shl.b64 	%rd6506, %rd704, 32;
	shr.s64 	%rd6507, %rd6506, 28;
	add.s64 	%rd6508, %rd6505, %rd6507;
	mov.b16 	%rs870, 0;
	st.u8 	[%rd6508], %rs870;
	st.u8 	[%rd6508+1], %rs870;
	mov.b32 	%r8213, 3608;
	st.u32 	[%rd6508+4], %r8213;
	mov.b16 	%rs871, 1;
	st.u8 	[%rd6508+3], %rs871;
	mov.b32 	%r8214, 48;
	st.u32 	[%rd6508+8], %r8214;
	mov.b32 	%r8215, -1;
	st.u32 	[%rd6508+16], %r8215;
	ld.shared.u64 	%rd6509, [m_Local_$_0];
	add.s64 	%rd6510, %rd6509, %rd6507;
	mov.b32 	%r8216, 0;
	st.u32 	[%rd6510+32], %r8216;
	ld.shared.u64 	%rd6511, [m_Local_$_0];
	add.s64 	%rd6512, %rd6511, %rd6507;
	st.u32 	[%rd6512+36], %r8216;
	ld.shared.u64 	%rd6513, [m_Local_$_0];
	add.s64 	%rd6514, %rd6513, %rd6507;
	st.u32 	[%rd6514+40], %r8216;
	ld.u32 	%r8217, [%rd1685];
	setp.eq.s32 	%p6426, %r8217, 0;
$L__BB9_2642:
	mov.b32 	%r13573, 0;
	not.pred 	%p3365, %p6426;
	@%p3365 bra 	$L__BB9_2648;
	setp.ne.s32 	%p3366, %r13572, -1;
	@%p3366 bra 	$L__BB9_2645;
	mov.b32 	%r8227, 21352;
	st.u32 	[%rd1685], %r8227;
	bra.uni 	$L__BB9_2648;
$L__BB9_2645:
	ld.shared.u64 	%rd6515, [m_Local_$_0];
	mul.wide.s32 	%rd705, %r13572, 16;
	add.s64 	%rd6516, %rd6515, %rd705;
	st.u32 	[%rd6516+40], %r1698;
	ld.u32 	%r8222, [%rd1685];
	setp.ne.s32 	%p3367, %r8222, 0;
	@%p3367 bra 	$L__BB9_2648;
	ld.shared.u64 	%rd6517, [m_Local_$_0];
	add.s64 	%rd6518, %rd6517, %rd705;
	st.u32 	[%rd6518+36], %r13571;
	ld.u32 	%r8224, [%rd1685];
	setp.ne.s32 	%p3368, %r8224, 0;
	@%p3368 bra 	$L__BB9_2648;
	ld.shared.u64 	%rd6519, [m_Local_$_0];
	add.s64 	%rd6520, %rd6519, %rd705;
	st.u32 	[%rd6520+32], %r1693;
	ld.u32 	%r8225, [%rd1685];
	setp.eq.s32 	%p3369, %r8225, 0;
	selp.b32 	%r13573, %r13572, 0, %p3369;
$L__BB9_2648:
	st.u32 	[%rd1685], %r13573;
	bra.uni 	$L__BB9_2650;
$L__BB9_2649:
	cvt.u64.u32 	%rd6521, %r13569;
	add.s64 	%rd6522, %rd703, %rd6521;
	mov.b32 	%r8228, 0;
	st.u32 	[%rd6522+32], %r8228;
$L__BB9_2650:
	ld.shared.u64 	%rd6523, [m_Local_$_0];
	add.s64 	%rd706, %rd6523, %rd702;
	ld.u32 	%r1703, [%rd706+12];
	add.s32 	%r8229, %r13571, 1;
	setp.lt.s32 	%p3370, %r8229, %r1703;
	@%p3370 bra 	$L__BB9_2660;
	ld.shared.u64 	%rd6524, [m_Local_$_1];
	atom.add.u64 	%rd6525, [%rd1], 48;
	add.s64 	%rd6526, %rd6525, 56;
	setp.ge.u64 	%p3371, %rd6526, %rd6524;
	shr.u64 	%rd707, %rd6525, 4;
	cvt.u32.u64 	%r13574, %rd707;
	setp.eq.s32 	%p3372, %r13574, -1;
	or.pred  	%p3373, %p3371, %p3372;
	@%p3373 bra 	$L__BB9_2653;
	ld.shared.u64 	%rd6527, [m_Local_$_0];
	shl.b64 	%rd6528, %rd707, 32;
	shr.s64 	%rd6529, %rd6528, 28;
	add.s64 	%rd6530, %rd6527, %rd6529;
	mov.b16 	%rs872, 0;
	st.u8 	[%rd6530], %rs872;
	st.u8 	[%rd6530+1], %rs872;
	mov.b32 	%r8230, 3608;
	st.u32 	[%rd6530+4], %r8230;
	mov.b16 	%rs873, 1;
	st.u8 	[%rd6530+3], %rs873;
	mov.b32 	%r8231, 48;
	st.u32 	[%rd6530+8], %r8231;
	mov.b32 	%r8232, -1;
	st.u32 	[%rd6530+16], %r8232;
	ld.shared.u64 	%rd6531, [m_Local_$_0];
	add.s64 	%rd6532, %rd6531, %rd6529;
	mov.b32 	%r8233, 0;
	st.u32 	[%rd6532+32], %r8233;
	ld.shared.u64 	%rd6533, [m_Local_$_0];
	add.s64 	%rd6534, %rd6533, %rd6529;
	st.u32 	[%rd6534+36], %r8233;
	ld.shared.u64 	%rd6535, [m_Local_$_0];
	add.s64 	%rd6536, %rd6535, %rd6529;
	st.u32 	[%rd6536+40], %r8233;
	ld.u32 	%r8234, [%rd1685];
	setp.eq.s32 	%p6427, %r8234, 0;
	bra.uni 	$L__BB9_2654;
$L__BB9_2653:
	mov.b32 	%r8236, 21106;
	st.u32 	[%rd1685], %r8236;
	mov.b32 	%r13574, -1;
	mov.pred 	%p6427, 0;
$L__BB9_2654:
	mov.b32 	%r13575, 0;
	not.pred 	%p3375, %p6427;
	@%p3375 bra 	$L__BB9_2659;
	setp.eq.s32 	%p3376, %r13574, -1;
	@%p3376 bra 	$L__BB9_6411;
	ld.shared.u64 	%rd6537, [m_Local_$_0];
	mul.wide.s32 	%rd708, %r13574, 16;
	add.s64 	%rd6538, %rd6537, %rd708;
	st.u32 	[%rd6538+40], %r1703;
	ld.u32 	%r8239, [%rd1685];
	setp.eq.s32 	%p3377, %r8239, 0;
	@%p3377 bra 	$L__BB9_2657;
	bra.uni 	$L__BB9_2659;
$L__BB9_2657:
	ld.shared.u64 	%rd6539, [m_Local_$_0];
	add.s64 	%rd6540, %rd6539, %rd708;
	st.u32 	[%rd6540+36], %r8229;
	ld.u32 	%r8242, [%rd1685];
	setp.ne.s32 	%p3378, %r8242, 0;
	@%p3378 bra 	$L__BB9_2659;
	ld.shared.u64 	%rd6541, [m_Local_$_0];
	add.s64 	%rd6542, %rd6541, %rd708;
	st.u32 	[%rd6542+32], %r1693;
	ld.u32 	%r8243, [%rd1685];
	setp.eq.s32 	%p3379, %r8243, 0;
	selp.b32 	%r13575, %r13574, 0, %p3379;
$L__BB9_2659:
	st.u32 	[%rd1685], %r13575;
	bra.uni 	$L__BB9_2661;
$L__BB9_2660:
	add.s32 	%r8246, %r13569, 4;
	cvt.u64.u32 	%rd6543, %r8246;
	add.s64 	%rd6544, %rd706, %rd6543;
	mov.b32 	%r8247, 0;
	st.u32 	[%rd6544+32], %r8247;
$L__BB9_2661:
	add.s32 	%r13571, %r13571, 2;
	add.s32 	%r13570, %r13570, 2;
	add.s32 	%r13569, %r13569, 8;
	setp.ne.s32 	%p3380, %r13570, 0;
	@%p3380 bra 	$L__BB9_2638;
$L__BB9_2662:
	and.b32  	%r8248, %r1689, 1;
	setp.eq.b32 	%p3381, %r8248, 1;
	not.pred 	%p3382, %p3381;
	@%p3382 bra 	$L__BB9_2674;
	ld.shared.u64 	%rd6545, [m_Local_$_0];
	add.s64 	%rd709, %rd6545, %rd702;
	ld.u32 	%r1713, [%rd709+12];
	setp.lt.s32 	%p3383, %r1712, %r1713;
	@%p3383 bra 	$L__BB9_2673;
	ld.shared.u64 	%rd6546, [m_Local_$_1];
	atom.add.u64 	%rd6547, [%rd1], 48;
	add.s64 	%rd6548, %rd6547, 56;
	setp.ge.u64 	%p3384, %rd6548, %rd6546;
	shr.u64 	%rd710, %rd6547, 4;
	cvt.u32.u64 	%r13577, %rd710;
	setp.eq.s32 	%p3385, %r13577, -1;
	or.pred  	%p3386, %p3384, %p3385;
	@%p3386 bra 	$L__BB9_2666;
	ld.shared.u64 	%rd6549, [m_Local_$_0];
	shl.b64 	%rd6550, %rd710, 32;
	shr.s64 	%rd6551, %rd6550, 28;
	add.s64 	%rd6552, %rd6549, %rd6551;
	mov.b16 	%rs874, 0;
	st.u8 	[%rd6552], %rs874;
	st.u8 	[%rd6552+1], %rs874;
	mov.b32 	%r8249, 3608;
	st.u32 	[%rd6552+4], %r8249;
	mov.b16 	%rs875, 1;
	st.u8 	[%rd6552+3], %rs875;
	mov.b32 	%r8250, 48;
	st.u32 	[%rd6552+8], %r8250;
	mov.b32 	%r8251, -1;
	st.u32 	[%rd6552+16], %r8251;
	ld.shared.u64 	%rd6553, [m_Local_$_0];
	add.s64 	%rd6554, %rd6553, %rd6551;
	mov.b32 	%r8252, 0;
	st.u32 	[%rd6554+32], %r8252;
	ld.shared.u64 	%rd6555, [m_Local_$_0];
	add.s64 	%rd6556, %rd6555, %rd6551;
	st.u32 	[%rd6556+36], %r8252;
	ld.shared.u64 	%rd6557, [m_Local_$_0];
	add.s64 	%rd6558, %rd6557, %rd6551;
	st.u32 	[%rd6558+40], %r8252;
	ld.u32 	%r8253, [%rd1685];
	setp.eq.s32 	%p6428, %r8253, 0;
	bra.uni 	$L__BB9_2667;
$L__BB9_2666:
	mov.b32 	%r8255, 21106;
	st.u32 	[%rd1685], %r8255;
	mov.b32 	%r13577, -1;
	mov.pred 	%p6428, 0;
$L__BB9_2667:
	mov.b32 	%r13578, 0;
	not.pred 	%p3388, %p6428;
	@%p3388 bra 	$L__BB9_2672;
	setp.eq.s32 	%p3389, %r13577, -1;
	@%p3389 bra 	$L__BB9_6412;
	ld.shared.u64 	%rd6559, [m_Local_$_0];
	mul.wide.s32 	%rd711, %r13577, 16;
	add.s64 	%rd6560, %rd6559, %rd711;
	st.u32 	[%rd6560+40], %r1713;
	ld.u32 	%r8258, [%rd1685];
	setp.eq.s32 	%p3390, %r8258, 0;
	@%p3390 bra 	$L__BB9_2670;
	bra.uni 	$L__BB9_2672;
$L__BB9_2670:
	ld.shared.u64 	%rd6561, [m_Local_$_0];
	add.s64 	%rd6562, %rd6561, %rd711;
	st.u32 	[%rd6562+36], %r1712;
	ld.u32 	%r8260, [%rd1685];
	setp.ne.s32 	%p3391, %r8260, 0;
	@%p3391 bra 	$L__BB9_2672;
	ld.shared.u64 	%rd6563, [m_Local_$_0];
	add.s64 	%rd6564, %rd6563, %rd711;
	st.u32 	[%rd6564+32], %r1693;
	ld.u32 	%r8261, [%rd1685];
	setp.eq.s32 	%p3392, %r8261, 0;
	selp.b32 	%r13578, %r13577, 0, %p3392;
$L__BB9_2672:
	st.u32 	[%rd1685], %r13578;
	bra.uni 	$L__BB9_2674;
$L__BB9_2673:
	shl.b32 	%r8264, %r1712, 2;
	cvt.u64.u32 	%rd6565, %r8264;
	add.s64 	%rd6566, %rd709, %rd6565;
	mov.b32 	%r8265, 0;
	st.u32 	[%rd6566+32], %r8265;
$L__BB9_2674:
	setp.lt.s32 	%p3393, %r1689, 1;
	@%p3393 bra 	$L__BB9_2705;
	neg.s32 	%r13580, %r1689;
	mov.b32 	%r13579, 0;
	mul.wide.s32 	%rd6590, %r1693, 16;
	mov.u32 	%r13581, %r13579;
$L__BB9_2676:
	setp.ne.s32 	%p3394, %r1659, -1;
	@%p3394 bra 	$L__BB9_2678;
	mov.b32 	%r8283, 21352;
	st.u32 	[%rd1685], %r8283;
	mov.b16 	%rs1580, 0;
	bra.uni 	$L__BB9_2690;
$L__BB9_2678:
	ld.shared.u64 	%rd6567, [m_Local_$_0];
	add.s64 	%rd712, %rd6567, %rd690;
	ld.u32 	%r1722, [%rd712+12];
	setp.lt.s32 	%p3395, %r13581, %r1722;
	@%p3395 bra 	$L__BB9_2689;
	ld.shared.u64 	%rd6568, [m_Local_$_1];
	atom.add.u64 	%rd6569, [%rd1], 48;
	add.s64 	%rd6570, %rd6569, 56;
	setp.lt.u64 	%p3396, %rd6570, %rd6568;
	shr.u64 	%rd713, %rd6569, 4;
	cvt.u32.u64 	%r13582, %rd713;
	setp.ne.s32 	%p3397, %r13582, -1;
	and.pred  	%p3398, %p3396, %p3397;
	@%p3398 bra 	$L__BB9_2681;
	mov.b32 	%r8274, 21106;
	st.u32 	[%rd1685], %r8274;
	mov.b32 	%r13582, -1;
	mov.pred 	%p6429, 0;
	bra.uni 	$L__BB9_2682;
$L__BB9_2681:
	ld.shared.u64 	%rd6571, [m_Local_$_0];
	shl.b64 	%rd6572, %rd713, 32;
	shr.s64 	%rd6573, %rd6572, 28;
	add.s64 	%rd6574, %rd6571, %rd6573;
	mov.b16 	%rs876, 0;
	st.u8 	[%rd6574], %rs876;
	st.u8 	[%rd6574+1], %rs876;
	mov.b32 	%r8268, 3608;
	st.u32 	[%rd6574+4], %r8268;
	mov.b16 	%rs877, 1;
	st.u8 	[%rd6574+3], %rs877;
	mov.b32 	%r8269, 48;
	st.u32 	[%rd6574+8], %r8269;
	mov.b32 	%r8270, -1;
	st.u32 	[%rd6574+16], %r8270;
	ld.shared.u64 	%rd6575, [m_Local_$_0];
	add.s64 	%rd6576, %rd6575, %rd6573;
	mov.b32 	%r8271, 0;
	st.u32 	[%rd6576+32], %r8271;
	ld.shared.u64 	%rd6577, [m_Local_$_0];
	add.s64 	%rd6578, %rd6577, %rd6573;
	st.u32 	[%rd6578+36], %r8271;
	ld.shared.u64 	%rd6579, [m_Local_$_0];
	add.s64 	%rd6580, %rd6579, %rd6573;
	st.u32 	[%rd6580+40], %r8271;
	ld.u32 	%r8272, [%rd1685];
	setp.eq.s32 	%p6429, %r8272, 0;
$L__BB9_2682:
	mov.b32 	%r13583, 0;
	not.pred 	%p3400, %p6429;
	@%p3400 bra 	$L__BB9_2688;
	setp.ne.s32 	%p3401, %r13582, -1;
	@%p3401 bra 	$L__BB9_2685;
	mov.b32 	%r8282, 21352;
	st.u32 	[%rd1685], %r8282;
	bra.uni 	$L__BB9_2688;
$L__BB9_2685:
	ld.shared.u64 	%rd6581, [m_Local_$_0];
	mul.wide.s32 	%rd714, %r13582, 16;
	add.s64 	%rd6582, %rd6581, %rd714;
	st.u32 	[%rd6582+40], %r1722;
	ld.u32 	%r8277, [%rd1685];
	setp.ne.s32 	%p3402, %r8277, 0;
	@%p3402 bra 	$L__BB9_2688;
	ld.shared.u64 	%rd6583, [m_Local_$_0];
	add.s64 	%rd6584, %rd6583, %rd714;
	st.u32 	[%rd6584+36], %r13581;
	ld.u32 	%r8279, [%rd1685];
	setp.ne.s32 	%p3403, %r8279, 0;
	@%p3403 bra 	$L__BB9_2688;
	ld.shared.u64 	%rd6585, [m_Local_$_0];
	add.s64 	%rd6586, %rd6585, %rd714;
	st.u32 	[%rd6586+32], %r1659;
	ld.u32 	%r8280, [%rd1685];
	setp.eq.s32 	%p3404, %r8280, 0;
	selp.b32 	%r13583, %r13582, 0, %p3404;
$L__BB9_2688:
	st.u32 	[%rd1685], %r13583;
	mov.b16 	%rs1580, 0;
	bra.uni 	$L__BB9_2690;
$L__BB9_2689:
	cvt.u64.u32 	%rd6587, %r13579;
	add.s64 	%rd6588, %rd712, %rd6587;
	ld.u8 	%rs1580, [%rd6588+32];
$L__BB9_2690:
	setp.ne.s32 	%p3405, %r1693, -1;
	@%p3405 bra 	$L__BB9_2692;
	mov.b32 	%r8300, 21352;
	st.u32 	[%rd1685], %r8300;
	bra.uni 	$L__BB9_2704;
$L__BB9_2692:
	ld.shared.u64 	%rd6589, [m_Local_$_0];
	add.s64 	%rd715, %rd6589, %rd6590;
	ld.u32 	%r1727, [%rd715+12];
	setp.lt.s32 	%p3406, %r13581, %r1727;
	@%p3406 bra 	$L__BB9_2703;
	ld.shared.u64 	%rd6591, [m_Local_$_1];
	atom.add.u64 	%rd6592, [%rd1], 48;
	add.s64 	%rd6593, %rd6592, 56;
	setp.lt.u64 	%p3407, %rd6593, %rd6591;
	shr.u64 	%rd716, %rd6592, 4;
	cvt.u32.u64 	%r13584, %rd716;
	setp.ne.s32 	%p3408, %r13584, -1;
	and.pred  	%p3409, %p3407, %p3408;
	@%p3409 bra 	$L__BB9_2695;
	mov.b32 	%r8290, 21106;
	st.u32 	[%rd1685], %r8290;
	mov.b32 	%r13584, -1;
	mov.pred 	%p6430, 0;
	bra.uni 	$L__BB9_2696;
$L__BB9_2695:
	ld.shared.u64 	%rd6594, [m_Local_$_0];
	shl.b64 	%rd6595, %rd716, 32;
	shr.s64 	%rd6596, %rd6595, 28;
	add.s64 	%rd6597, %rd6594, %rd6596;
	mov.b16 	%rs880, 0;
	st.u8 	[%rd6597], %rs880;
	st.u8 	[%rd6597+1], %rs880;
	mov.b32 	%r8284, 3608;
	st.u32 	[%rd6597+4], %r8284;
	mov.b16 	%rs881, 1;
	st.u8 	[%rd6597+3], %rs881;
	mov.b32 	%r8285, 48;
	st.u32 	[%rd6597+8], %r8285;
	mov.b32 	%r8286, -1;
	st.u32 	[%rd6597+16], %r8286;
	ld.shared.u64 	%rd6598, [m_Local_$_0];
	add.s64 	%rd6599, %rd6598, %rd6596;
	mov.b32 	%r8287, 0;
	st.u32 	[%rd6599+32], %r8287;
	ld.shared.u64 	%rd6600, [m_Local_$_0];
	add.s64 	%rd6601, %rd6600, %rd6596;
	st.u32 	[%rd6601+36], %r8287;
	ld.shared.u64 	%rd6602, [m_Local_$_0];
	add.s64 	%rd6603, %rd6602, %rd6596;
	st.u32 	[%rd6603+40], %r8287;
	ld.u32 	%r8288, [%rd1685];
	setp.eq.s32 	%p6430, %r8288, 0;
$L__BB9_2696:
	mov.b32 	%r13585, 0;
	not.pred 	%p3411, %p6430;
	@%p3411 bra 	$L__BB9_2702;
	setp.ne.s32 	%p3412, %r13584, -1;
	@%p3412 bra 	$L__BB9_2699;
	mov.b32 	%r8298, 21352;
	st.u32 	[%rd1685], %r8298;
	bra.uni 	$L__BB9_2702;
$L__BB9_2699:
	ld.shared.u64 	%rd6604, [m_Local_$_0];
	mul.wide.s32 	%rd717, %r13584, 16;
	add.s64 	%rd6605, %rd6604, %rd717;
	st.u32 	[%rd6605+40], %r1727;
	ld.u32 	%r8293, [%rd1685];
	setp.ne.s32 	%p3413, %r8293, 0;
	@%p3413 bra 	$L__BB9_2702;
	ld.shared.u64 	%rd6606, [m_Local_$_0];
	add.s64 	%rd6607, %rd6606, %rd717;
	st.u32 	[%rd6607+36], %r13581;
	ld.u32 	%r8295, [%rd1685];
	setp.ne.s32 	%p3414, %r8295, 0;
	@%p3414 bra 	$L__BB9_2702;
	ld.shared.u64 	%rd6608, [m_Local_$_0];
	add.s64 	%rd6609, %rd6608, %rd717;
	st.u32 	[%rd6609+32], %r1693;
	ld.u32 	%r8296, [%rd1685];
	setp.eq.s32 	%p3415, %r8296, 0;
	selp.b32 	%r13585, %r13584, 0, %p3415;
$L__BB9_2702:
	st.u32 	[%rd1685], %r13585;
	bra.uni 	$L__BB9_2704;
$L__BB9_2703:
	cvt.u64.u32 	%rd6610, %r13579;
	add.s64 	%rd6611, %rd715, %rd6610;
	mov.b32 	%r8299, 0;
	st.u32 	[%rd6611+32], %r8299;
	st.u8 	[%rd6611+32], %rs1580;
$L__BB9_2704:
	add.s32 	%r13581, %r13581, 1;
	add.s32 	%r13580, %r13580, 1;
	setp.ne.s32 	%p3416, %r13580, 0;
	add.s32 	%r13579, %r13579, 4;
	@%p3416 bra 	$L__BB9_2676;
$L__BB9_2705:
	ld.shared.u64 	%rd6612, [m_Local_$_0];
	mul.wide.s32 	%rd6613, %r13628, 16;
	add.s64 	%rd6614, %rd6612, %rd6613;
	st.u32 	[%rd6614+32], %r1693;
	ld.shared.u64 	%rd6615, [m_Local_$_0];
	add.s64 	%rd6616, %rd6615, %rd6613;
	st.u32 	[%rd6616+40], %r1689;
	ld.shared.u64 	%rd6617, [m_Local_$_0];
	add.s64 	%rd6618, %rd6617, %rd6613;
	mov.b32 	%r8301, 0;
	st.u32 	[%rd6618+48], %r8301;
	bra.uni 	$L__BB9_2880;
$L__BB9_2706:
	sub.s32 	%r1735, 1, %r1420;
	mov.b32 	%r13589, 0;
	mov.u32 	%r13587, %r13589;
$L__BB9_2707:
	ld.shared.u64 	%rd718, [m_Local_$_0];
	ld.u32 	%r1738, [%rd718+8];
	setp.ne.s32 	%p3148, %r1738, -1;
	@%p3148 bra 	$L__BB9_2709;
	mov.b32 	%r13589, 21352;
	st.u32 	[%rd1685], %r13589;
	mov.b32 	%r13591, 0;
	mov.pred 	%p6432, 0;
	bra.uni 	$L__BB9_2721;
$L__BB9_2709:
	mul.wide.s32 	%rd6122, %r1738, 16;
	add.s64 	%rd719, %rd718, %rd6122;
	ld.u32 	%r1739, [%rd719+12];
	setp.lt.s32 	%p3149, %r13587, %r1739;
	@%p3149 bra 	$L__BB9_2720;
	ld.shared.u64 	%rd6123, [m_Local_$_1];
	atom.add.u64 	%rd6124, [%rd1], 48;
	add.s64 	%rd6125, %rd6124, 56;
	setp.lt.u64 	%p3150, %rd6125, %rd6123;
	shr.u64 	%rd720, %rd6124, 4;
	cvt.u32.u64 	%r13588, %rd720;
	setp.ne.s32 	%p3151, %r13588, -1;
	and.pred  	%p3152, %p3150, %p3151;
	@%p3152 bra 	$L__BB9_2712;
	mov.b32 	%r7877, 21106;
	st.u32 	[%rd1685], %r7877;
	mov.b32 	%r13588, -1;
	mov.pred 	%p6431, 0;
	bra.uni 	$L__BB9_2713;
$L__BB9_2712:
	ld.shared.u64 	%rd6126, [m_Local_$_0];
	shl.b64 	%rd6127, %rd720, 32;
	shr.s64 	%rd6128, %rd6127, 28;
	add.s64 	%rd6129, %rd6126, %rd6128;
	mov.b16 	%rs814, 0;
	st.u8 	[%rd6129], %rs814;
	st.u8 	[%rd6129+1], %rs814;
	mov.b32 	%r7871, 3608;
	st.u32 	[%rd6129+4], %r7871;
	mov.b16 	%rs815, 1;
	st.u8 	[%rd6129+3], %rs815;
	mov.b32 	%r7872, 48;
	st.u32 	[%rd6129+8], %r7872;
	mov.b32 	%r7873, -1;
	st.u32 	[%rd6129+16], %r7873;
	ld.shared.u64 	%rd6130, [m_Local_$_0];
	add.s64 	%rd6131, %rd6130, %rd6128;
	mov.b32 	%r7874, 0;
	st.u32 	[%rd6131+32], %r7874;
	ld.shared.u64 	%rd6132, [m_Local_$_0];
	add.s64 	%rd6133, %rd6132, %rd6128;
	st.u32 	[%rd6133+36], %r7874;
	ld.shared.u64 	%rd6134, [m_Local_$_0];
	add.s64 	%rd6135, %rd6134, %rd6128;
	st.u32 	[%rd6135+40], %r7874;
	ld.u32 	%r7875, [%rd1685];
	setp.eq.s32 	%p6431, %r7875, 0;
$L__BB9_2713:
	mov.b32 	%r13589, 0;
	not.pred 	%p3154, %p6431;
	@%p3154 bra 	$L__BB9_2719;
	setp.ne.s32 	%p3155, %r13588, -1;
	@%p3155 bra 	$L__BB9_2716;
	mov.b32 	%r7885, 21352;
	st.u32 	[%rd1685], %r7885;
	bra.uni 	$L__BB9_2719;
$L__BB9_2716:
	ld.shared.u64 	%rd6136, [m_Local_$_0];
	mul.wide.s32 	%rd721, %r13588, 16;
	add.s64 	%rd6137, %rd6136, %rd721;
	st.u32 	[%rd6137+40], %r1739;
	ld.u32 	%r7880, [%rd1685];
	setp.ne.s32 	%p3156, %r7880, 0;
	@%p3156 bra 	$L__BB9_2719;
	ld.shared.u64 	%rd6138, [m_Local_$_0];
	add.s64 	%rd6139, %rd6138, %rd721;
	st.u32 	[%rd6139+36], %r13587;
	ld.u32 	%r7882, [%rd1685];
	setp.ne.s32 	%p3157, %r7882, 0;
	@%p3157 bra 	$L__BB9_2719;
	ld.shared.u64 	%rd6140, [m_Local_$_0];
	add.s64 	%rd6141, %rd6140, %rd721;
	st.u32 	[%rd6141+32], %r1738;
	ld.u32 	%r7883, [%rd1685];
	setp.eq.s32 	%p3158, %r7883, 0;
	selp.b32 	%r13589, %r13588, 0, %p3158;
$L__BB9_2719:
	st.u32 	[%rd1685], %r13589;
	setp.eq.s32 	%p6432, %r13589, 0;
	mov.b32 	%r13591, 0;
	bra.uni 	$L__BB9_2721;
$L__BB9_2720:
	shl.b32 	%r7887, %r13587, 2;
	cvt.u64.u32 	%rd6142, %r7887;
	add.s64 	%rd6143, %rd719, %rd6142;
	ld.u32 	%r13591, [%rd6143+32];
	mov.pred 	%p6432, -1;
$L__BB9_2721:
	mov.b32 	%r13592, 1;
	not.pred 	%p3161, %p6432;
	@%p3161 bra 	$L__BB9_2724;
	setp.gt.s32 	%p3162, %r1735, %r13591;
	@%p3162 bra 	$L__BB9_6413;
	add.s32 	%r13592, %r13587, 2;
$L__BB9_2724:
	setp.ne.s32 	%p3163, %r13589, 0;
	mov.b32 	%r13628, 0;
	@%p3163 bra 	$L__BB9_2880;
	shl.b32 	%r7892, %r13592, 2;
	add.s32 	%r7893, %r7892, 32;
	shr.s32 	%r7894, %r7893, 31;
	shr.u32 	%r7895, %r7894, 29;
	add.s32 	%r7896, %r7893, %r7895;
	and.b32  	%r7897, %r7896, -8;
	sub.s32 	%r7898, %r7893, %r7897;
	setp.eq.s32 	%p3164, %r7898, 0;
	sub.s32 	%r7899, %r7892, %r7898;
	add.s32 	%r7900, %r7899, 40;
	selp.b32 	%r1750, %r7893, %r7900, %p3164;
	ld.shared.u64 	%rd722, [m_Local_$_1];
	and.b32  	%r7901, %r1750, 12;
	setp.eq.s32 	%p3165, %r7901, 0;
	mov.u32 	%r13593, %r1750;
	@%p3165 bra 	$L__BB9_2727;
	shr.s32 	%r7902, %r1750, 31;
	shr.u32 	%r7903, %r7902, 28;
	add.s32 	%r7904, %r1750, %r7903;
	and.b32  	%r7905, %r7904, -16;
	add.s32 	%r13593, %r7905, 16;
$L__BB9_2727:
	cvt.s64.s32 	%rd6144, %r13593;
	atom.add.u64 	%rd6145, [%rd1], %rd6144;
	cvt.s64.s32 	%rd6146, %r1750;
	add.s64 	%rd6147, %rd6146, %rd6145;
	add.s64 	%rd6148, %rd6147, 8;
	setp.lt.u64 	%p3166, %rd6148, %rd722;
	shr.u64 	%rd6149, %rd6145, 4;
	cvt.u32.u64 	%r7906, %rd6149;
	selp.b32 	%r1753, %r7906, -1, %p3166;
	setp.ne.s32 	%p3167, %r1753, -1;
	@%p3167 bra 	$L__BB9_2729;
	mov.b32 	%r7962, 21352;
	st.u32 	[%rd1685], %r7962;
	bra.uni 	$L__BB9_2767;
$L__BB9_2729:
	ld.shared.u64 	%rd6150, [m_Local_$_0];
	mul.wide.s32 	%rd723, %r1753, 16;
	add.s64 	%rd6151, %rd6150, %rd723;
	mov.b16 	%rs816, 0;
	st.u8 	[%rd6151], %rs816;
	st.u8 	[%rd6151+1], %rs816;
	mov.b32 	%r7908, 4335;
	st.u32 	[%rd6151+4], %r7908;
	mov.b16 	%rs817, 1;
	st.u8 	[%rd6151+3], %rs817;
	st.u32 	[%rd6151+8], %r1750;
	st.u32 	[%rd6151+12], %r13592;
	max.s32 	%r1754, %r13592, 1;
	setp.lt.s32 	%p3168, %r13592, 2;
	mov.b32 	%r1774, 0;
	@%p3168 bra 	$L__BB9_2755;
	and.b32  	%r1774, %r1754, 2147483646;
	neg.s32 	%r13595, %r1774;
	mov.b32 	%r13594, 0;
	mov.u32 	%r13596, %r13594;
$L__BB9_2731:
	add.s32 	%r1759, %r13596, 1;
	ld.shared.u64 	%rd6152, [m_Local_$_0];
	add.s64 	%rd724, %rd6152, %rd723;
	ld.u32 	%r1760, [%rd724+12];
	setp.lt.s32 	%p3169, %r13596, %r1760;
	@%p3169 bra 	$L__BB9_2742;
	ld.shared.u64 	%rd6153, [m_Local_$_1];
	atom.add.u64 	%rd6154, [%rd1], 48;
	add.s64 	%rd6155, %rd6154, 56;
	setp.lt.u64 	%p3170, %rd6155, %rd6153;
	shr.u64 	%rd725, %rd6154, 4;
	cvt.u32.u64 	%r13597, %rd725;
	setp.ne.s32 	%p3171, %r13597, -1;
	and.pred  	%p3172, %p3170, %p3171;
	@%p3172 bra 	$L__BB9_2734;
	mov.b32 	%r7917, 21106;
	st.u32 	[%rd1685], %r7917;
	mov.b32 	%r13597, -1;
	mov.pred 	%p6433, 0;
	bra.uni 	$L__BB9_2735;
$L__BB9_2734:
	ld.shared.u64 	%rd6156, [m_Local_$_0];
	shl.b64 	%rd6157, %rd725, 32;
	shr.s64 	%rd6158, %rd6157, 28;
	add.s64 	%rd6159, %rd6156, %rd6158;
	mov.b16 	%rs818, 0;
	st.u8 	[%rd6159], %rs818;
	st.u8 	[%rd6159+1], %rs818;
	mov.b32 	%r7911, 3608;
	st.u32 	[%rd6159+4], %r7911;
	mov.b16 	%rs819, 1;
	st.u8 	[%rd6159+3], %rs819;
	mov.b32 	%r7912, 48;
	st.u32 	[%rd6159+8], %r7912;
	mov.b32 	%r7913, -1;
	st.u32 	[%rd6159+16], %r7913;
	ld.shared.u64 	%rd6160, [m_Local_$_0];
	add.s64 	%rd6161, %rd6160, %rd6158;
	mov.b32 	%r7914, 0;
	st.u32 	[%rd6161+32], %r7914;
	ld.shared.u64 	%rd6162, [m_Local_$_0];
	add.s64 	%rd6163, %rd6162, %rd6158;
	st.u32 	[%rd6163+36], %r7914;
	ld.shared.u64 	%rd6164, [m_Local_$_0];
	add.s64 	%rd6165, %rd6164, %rd6158;
	st.u32 	[%rd6165+40], %r7914;
	ld.u32 	%r7915, [%rd1685];
	setp.eq.s32 	%p6433, %r7915, 0;
$L__BB9_2735:
	mov.b32 	%r13598, 0;
	not.pred 	%p3174, %p6433;
	@%p3174 bra 	$L__BB9_2741;
	setp.ne.s32 	%p3175, %r13597, -1;
	@%p3175 bra 	$L__BB9_2738;
	mov.b32 	%r7925, 21352;
	st.u32 	[%rd1685], %r7925;
	bra.uni 	$L__BB9_2741;
$L__BB9_2738:
	ld.shared.u64 	%rd6166, [m_Local_$_0];
	mul.wide.s32 	%rd726, %r13597, 16;
	add.s64 	%rd6167, %rd6166, %rd726;
	st.u32 	[%rd6167+40], %r1760;
	ld.u32 	%r7920, [%rd1685];
	setp.ne.s32 	%p3176, %r7920, 0;
	@%p3176 bra 	$L__BB9_2741;
	ld.shared.u64 	%rd6168, [m_Local_$_0];
	add.s64 	%rd6169, %rd6168, %rd726;
	st.u32 	[%rd6169+36], %r13596;
	ld.u32 	%r7922, [%rd1685];
	setp.ne.s32 	%p3177, %r7922, 0;
	@%p3177 bra 	$L__BB9_2741;
	ld.shared.u64 	%rd6170, [m_Local_$_0];
	add.s64 	%rd6171, %rd6170, %rd726;
	st.u32 	[%rd6171+32], %r1753;
	ld.u32 	%r7923, [%rd1685];
	setp.eq.s32 	%p3178, %r7923, 0;
	selp.b32 	%r13598, %r13597, 0, %p3178;
$L__BB9_2741:
	st.u32 	[%rd1685], %r13598;
	bra.uni 	$L__BB9_2743;
$L__BB9_2742:
	cvt.u64.u32 	%rd6172, %r13594;
	add.s64 	%rd6173, %rd724, %rd6172;
	mov.b32 	%r7926, 0;
	st.u32 	[%rd6173+32], %r7926;
	mov.b16 	%rs820, 0;
	st.u8 	[%rd6173+32], %rs820;
$L__BB9_2743:
	ld.shared.u64 	%rd6174, [m_Local_$_0];
	add.s64 	%rd727, %rd6174, %rd723;
	ld.u32 	%r1765, [%rd727+12];
	setp.lt.s32 	%p3179, %r1759, %r1765;
	@%p3179 bra 	$L__BB9_2753;
	ld.shared.u64 	%rd6175, [m_Local_$_1];
	atom.add.u64 	%rd6176, [%rd1], 48;
	add.s64 	%rd6177, %rd6176, 56;
	setp.ge.u64 	%p3180, %rd6177, %rd6175;
	shr.u64 	%rd728, %rd6176, 4;
	cvt.u32.u64 	%r13599, %rd728;
	setp.eq.s32 	%p3181, %r13599, -1;
	or.pred  	%p3182, %p3180, %p3181;
	@%p3182 bra 	$L__BB9_2746;
	ld.shared.u64 	%rd6178, [m_Local_$_0];
	shl.b64 	%rd6179, %rd728, 32;
	shr.s64 	%rd6180, %rd6179, 28;
	add.s64 	%rd6181, %rd6178, %rd6180;
	mov.b16 	%rs821, 0;
	st.u8 	[%rd6181], %rs821;
	st.u8 	[%rd6181+1], %rs821;
	mov.b32 	%r7927, 3608;
	st.u32 	[%rd6181+4], %r7927;
	mov.b16 	%rs822, 1;
	st.u8 	[%rd6181+3], %rs822;
	mov.b32 	%r7928, 48;
	st.u32 	[%rd6181+8], %r7928;
	mov.b32 	%r7929, -1;
	st.u32 	[%rd6181+16], %r7929;
	ld.shared.u64 	%rd6182, [m_Local_$_0];
	add.s64 	%rd6183, %rd6182, %rd6180;
	mov.b32 	%r7930, 0;
	st.u32 	[%rd6183+32], %r7930;
	ld.shared.u64 	%rd6184, [m_Local_$_0];
	add.s64 	%rd6185, %rd6184, %rd6180;
	st.u32 	[%rd6185+36], %r7930;
	ld.shared.u64 	%rd6186, [m_Local_$_0];
	add.s64 	%rd6187, %rd6186, %rd6180;
	st.u32 	[%rd6187+40], %r7930;
	ld.u32 	%r7931, [%rd1685];
	setp.eq.s32 	%p6434, %r7931, 0;
	bra.uni 	$L__BB9_2747;
$L__BB9_2746:
	mov.b32 	%r7933, 21106;
	st.u32 	[%rd1685], %r7933;
	mov.b32 	%r13599, -1;
	mov.pred 	%p6434, 0;
$L__BB9_2747:
	mov.b32 	%r13600, 0;
	not.pred 	%p3184, %p6434;
	@%p3184 bra 	$L__BB9_2752;
	setp.eq.s32 	%p3185, %r13599, -1;
	@%p3185 bra 	$L__BB9_6414;
	ld.shared.u64 	%rd6188, [m_Local_$_0];
	mul.wide.s32 	%rd729, %r13599, 16;
	add.s64 	%rd6189, %rd6188, %rd729;
	st.u32 	[%rd6189+40], %r1765;
	ld.u32 	%r7936, [%rd1685];
	setp.eq.s32 	%p3186, %r7936, 0;
	@%p3186 bra 	$L__BB9_2750;
	bra.uni 	$L__BB9_2752;
$L__BB9_2750:
	ld.shared.u64 	%rd6190, [m_Local_$_0];
	add.s64 	%rd6191, %rd6190, %rd729;
	st.u32 	[%rd6191+36], %r1759;
	ld.u32 	%r7938, [%rd1685];
	setp.ne.s32 	%p3187, %r7938, 0;
	@%p3187 bra 	$L__BB9_2752;
	ld.shared.u64 	%rd6192, [m_Local_$_0];
	add.s64 	%rd6193, %rd6192, %rd729;
	st.u32 	[%rd6193+32], %r1753;
	ld.u32 	%r7939, [%rd1685];
	setp.eq.s32 	%p3188, %r7939, 0;
	selp.b32 	%r13600, %r13599, 0, %p3188;
$L__BB9_2752:
	st.u32 	[%rd1685], %r13600;
	bra.uni 	$L__BB9_2754;
$L__BB9_2753:
	add.s32 	%r7942, %r13594, 4;
	cvt.u64.u32 	%rd6194, %r7942;
	add.s64 	%rd6195, %rd727, %rd6194;
	mov.b32 	%r7943, 0;
	st.u32 	[%rd6195+32], %r7943;
	mov.b16 	%rs823, 0;
	st.u8 	[%rd6195+32], %rs823;
$L__BB9_2754:
	add.s32 	%r13596, %r13596, 2;
	add.s32 	%r13595, %r13595, 2;
	add.s32 	%r13594, %r13594, 8;
	setp.ne.s32 	%p3189, %r13595, 0;
	@%p3189 bra 	$L__BB9_2731;
$L__BB9_2755:
	and.b32  	%r7944, %r1754, 1;
	setp.eq.b32 	%p3190, %r7944, 1;
	not.pred 	%p3191, %p3190;
	@%p3191 bra 	$L__BB9_2767;
	ld.shared.u64 	%rd6196, [m_Local_$_0];
	add.s64 	%rd730, %rd6196, %rd723;
	ld.u32 	%r1775, [%rd730+12];
	setp.lt.s32 	%p3192, %r1774, %r1775;
	@%p3192 bra 	$L__BB9_2766;
	ld.shared.u64 	%rd6197, [m_Local_$_1];
	atom.add.u64 	%rd6198, [%rd1], 48;
	add.s64 	%rd6199, %rd6198, 56;
	setp.ge.u64 	%p3193, %rd6199, %rd6197;
	shr.u64 	%rd731, %rd6198, 4;
	cvt.u32.u64 	%r13602, %rd731;
	setp.eq.s32 	%p3194, %r13602, -1;
	or.pred  	%p3195, %p3193, %p3194;
	@%p3195 bra 	$L__BB9_2759;
	ld.shared.u64 	%rd6200, [m_Local_$_0];
	shl.b64 	%rd6201, %rd731, 32;
	shr.s64 	%rd6202, %rd6201, 28;
	add.s64 	%rd6203, %rd6200, %rd6202;
	mov.b16 	%rs824, 0;
	st.u8 	[%rd6203], %rs824;
	st.u8 	[%rd6203+1], %rs824;
	mov.b32 	%r7945, 3608;
	st.u32 	[%rd6203+4], %r7945;
	mov.b16 	%rs825, 1;
	st.u8 	[%rd6203+3], %rs825;
	mov.b32 	%r7946, 48;
	st.u32 	[%rd6203+8], %r7946;
	mov.b32 	%r7947, -1;
	st.u32 	[%rd6203+16], %r7947;
	ld.shared.u64 	%rd6204, [m_Local_$_0];
	add.s64 	%rd6205, %rd6204, %rd6202;
	mov.b32 	%r7948, 0;
	st.u32 	[%rd6205+32], %r7948;
	ld.shared.u64 	%rd6206, [m_Local_$_0];
	add.s64 	%rd6207, %rd6206, %rd6202;
	st.u32 	[%rd6207+36], %r7948;
	ld.shared.u64 	%rd6208, [m_Local_$_0];
	add.s64 	%rd6209, %rd6208, %rd6202;
	st.u32 	[%rd6209+40], %r7948;
	ld.u32 	%r7949, [%rd1685];
	setp.eq.s32 	%p6435, %r7949, 0;
	bra.uni 	$L__BB9_2760;
$L__BB9_2759:
	mov.b32 	%r7951, 21106;
	st.u32 	[%rd1685], %r7951;
	mov.b32 	%r13602, -1;
	mov.pred 	%p6435, 0;
$L__BB9_2760:
	mov.b32 	%r13603, 0;
	not.pred 	%p3197, %p6435;
	@%p3197 bra 	$L__BB9_2765;
	setp.eq.s32 	%p3198, %r13602, -1;
	@%p3198 bra 	$L__BB9_6415;
	ld.shared.u64 	%rd6210, [m_Local_$_0];
	mul.wide.s32 	%rd732, %r13602, 16;
	add.s64 	%rd6211, %rd6210, %rd732;
	st.u32 	[%rd6211+40], %r1775;
	ld.u32 	%r7954, [%rd1685];
	setp.eq.s32 	%p3199, %r7954, 0;
	@%p3199 bra 	$L__BB9_2763;
	bra.uni 	$L__BB9_2765;
$L__BB9_2763:
	ld.shared.u64 	%rd6212, [m_Local_$_0];
	add.s64 	%rd6213, %rd6212, %rd732;
	st.u32 	[%rd6213+36], %r1774;
	ld.u32 	%r7956, [%rd1685];
	setp.ne.s32 	%p3200, %r7956, 0;
	@%p3200 bra 	$L__BB9_2765;
	ld.shared.u64 	%rd6214, [m_Local_$_0];
	add.s64 	%rd6215, %rd6214, %rd732;
	st.u32 	[%rd6215+32], %r1753;
	ld.u32 	%r7957, [%rd1685];
	setp.eq.s32 	%p3201, %r7957, 0;
	selp.b32 	%r13603, %r13602, 0, %p3201;
$L__BB9_2765:
	st.u32 	[%rd1685], %r13603;
	bra.uni 	$L__BB9_2767;
$L__BB9_2766:
	shl.b32 	%r7960, %r1774, 2;
	cvt.u64.u32 	%rd6216, %r7960;
	add.s64 	%rd6217, %rd730, %rd6216;
	mov.b32 	%r7961, 0;
	st.u32 	[%rd6217+32], %r7961;
	mov.b16 	%rs826, 0;
	st.u8 	[%rd6217+32], %rs826;
$L__BB9_2767:
	abs.s32 	%r13604, %r1421;
	mul.wide.s32 	%rd733, %r1753, 16;
	mov.u32 	%r13605, %r13592;
$L__BB9_2768:
	mov.u32 	%r13618, %r13605;
	mov.u32 	%r13617, %r13604;
	setp.gt.u32 	%p3202, %r13617, 65535;
	@%p3202 bra 	$L__BB9_2769;
	bra.uni 	$L__BB9_2829;
$L__BB9_2769:
	mul.hi.u32 	%r7963, %r13617, 1374389535;
	shr.u32 	%r13604, %r7963, 5;
	and.b32  	%r7964, %r7963, 2147483616;
	shl.b32 	%r7965, %r13604, 6;
	add.s32 	%r7966, %r7964, %r7965;
	shl.b32 	%r7967, %r13604, 2;
	add.s32 	%r7968, %r7966, %r7967;
	sub.s32 	%r1784, %r13617, %r7968;
	ld.shared.u64 	%rd734, [m_Local_$_0];
	ld.u32 	%r1785, [%rd734+16];
	shl.b32 	%r1786, %r1784, 2;
	setp.ne.s32 	%p3203, %r1785, -1;
	@%p3203 bra 	$L__BB9_2771;
	mov.b32 	%r13607, 21352;
	st.u32 	[%rd1685], %r13607;
	mov.b16 	%rs1581, 0;
	bra.uni 	$L__BB9_2783;
$L__BB9_2771:
	mul.wide.s32 	%rd6218, %r1785, 16;
	add.s64 	%rd735, %rd734, %rd6218;
	ld.u32 	%r1787, [%rd735+12];
	setp.lt.s32 	%p3204, %r1784, %r1787;
	@%p3204 bra 	$L__BB9_2782;
	ld.shared.u64 	%rd6219, [m_Local_$_1];
	atom.add.u64 	%rd6220, [%rd1], 48;
	add.s64 	%rd6221, %rd6220, 56;
	setp.lt.u64 	%p3205, %rd6221, %rd6219;
	shr.u64 	%rd736, %rd6220, 4;
	cvt.u32.u64 	%r13606, %rd736;
	setp.ne.s32 	%p3206, %r13606, -1;
	and.pred  	%p3207, %p3205, %p3206;
	@%p3207 bra 	$L__BB9_2774;
	mov.b32 	%r7975, 21106;
	st.u32 	[%rd1685], %r7975;
	mov.b32 	%r13606, -1;
	mov.pred 	%p6436, 0;
	bra.uni 	$L__BB9_2775;
$L__BB9_2774:
	ld.shared.u64 	%rd6222, [m_Local_$_0];
	shl.b64 	%rd6223, %rd736, 32;
	shr.s64 	%rd6224, %rd6223, 28;
	add.s64 	%rd6225, %rd6222, %rd6224;
	mov.b16 	%rs827, 0;
	st.u8 	[%rd6225], %rs827;
	st.u8 	[%rd6225+1], %rs827;
	mov.b32 	%r7969, 3608;
	st.u32 	[%rd6225+4], %r7969;
	mov.b16 	%rs828, 1;
	st.u8 	[%rd6225+3], %rs828;
	mov.b32 	%r7970, 48;
	st.u32 	[%rd6225+8], %r7970;
	mov.b32 	%r7971, -1;
	st.u32 	[%rd6225+16], %r7971;
	ld.shared.u64 	%rd6226, [m_Local_$_0];
	add.s64 	%rd6227, %rd6226, %rd6224;
	mov.b32 	%r7972, 0;
	st.u32 	[%rd6227+32], %r7972;
	ld.shared.u64 	%rd6228, [m_Local_$_0];
	add.s64 	%rd6229, %rd6228, %rd6224;
	st.u32 	[%rd6229+36], %r7972;
	ld.shared.u64 	%rd6230, [m_Local_$_0];
	add.s64 	%rd6231, %rd6230, %rd6224;
	st.u32 	[%rd6231+40], %r7972;
	ld.u32 	%r7973, [%rd1685];
	setp.eq.s32 	%p6436, %r7973, 0;
$L__BB9_2775:
	mov.b32 	%r13607, 0;
	not.pred 	%p3209, %p6436;
	@%p3209 bra 	$L__BB9_2781;
	setp.ne.s32 	%p3210, %r13606, -1;
	@%p3210 bra 	$L__BB9_2778;
	mov.b32 	%r7983, 21352;
	st.u32 	[%rd1685], %r7983;
	bra.uni 	$L__BB9_2781;
$L__BB9_2778:
	ld.shared.u64 	%rd6232, [m_Local_$_0];
	mul.wide.s32 	%rd737, %r13606, 16;
	add.s64 	%rd6233, %rd6232, %rd737;
	st.u32 	[%rd6233+40], %r1787;
	ld.u32 	%r7978, [%rd1685];
	setp.ne.s32 	%p3211, %r7978, 0;
	@%p3211 bra 	$L__BB9_2781;
	ld.shared.u64 	%rd6234, [m_Local_$_0];
	add.s64 	%rd6235, %rd6234, %rd737;
	st.u32 	[%rd6235+36], %r1784;
	ld.u32 	%r7980, [%rd1685];
	setp.ne.s32 	%p3212, %r7980, 0;
	@%p3212 bra 	$L__BB9_2781;
	ld.shared.u64 	%rd6236, [m_Local_$_0];
	add.s64 	%rd6237, %rd6236, %rd737;
	st.u32 	[%rd6237+32], %r1785;
	ld.u32 	%r7981, [%rd1685];
	setp.eq.s32 	%p3213, %r7981, 0;
	selp.b32 	%r13607, %r13606, 0, %p3213;
$L__BB9_2781:
	st.u32 	[%rd1685], %r13607;
	mov.b16 	%rs1581, 0;
	bra.uni 	$L__BB9_2783;
$L__BB9_2782:
	cvt.u64.u32 	%rd6238, %r1786;
	add.s64 	%rd6239, %rd735, %rd6238;
	ld.u8 	%rs1581, [%rd6239+32];
	ld.u32 	%r13607, [%rd1685];
$L__BB9_2783:
	setp.ne.s32 	%p3214, %r13607, 0;
	mov.b32 	%r13627, 21352;
	@%p3214 bra 	$L__BB9_2874;
	setp.ne.s32 	%p3215, %r1753, -1;
	add.s32 	%r1794, %r13618, -1;
	@%p3215 bra 	$L__BB9_2786;
	mov.b32 	%r13610, 21352;
	st.u32 	[%rd1685], %r13610;
	bra.uni 	$L__BB9_2798;
$L__BB9_2786:
	ld.shared.u64 	%rd6240, [m_Local_$_0];
	add.s64 	%rd738, %rd6240, %rd733;
	ld.u32 	%r7986, [%rd738+12];
	setp.gt.s32 	%p3216, %r13618, 0;
	setp.le.s32 	%p3217, %r13618, %r7986;
	and.pred  	%p3218, %p3216, %p3217;
	@%p3218 bra 	$L__BB9_2797;
	ld.shared.u64 	%rd6243, [m_Local_$_1];
	atom.add.u64 	%rd6244, [%rd1], 48;
	add.s64 	%rd6245, %rd6244, 56;
	setp.lt.u64 	%p3219, %rd6245, %rd6243;
	shr.u64 	%rd739, %rd6244, 4;
	cvt.u32.u64 	%r13609, %rd739;
	setp.ne.s32 	%p3220, %r13609, -1;
	and.pred  	%p3221, %p3219, %p3220;
	@%p3221 bra 	$L__BB9_2789;
	mov.b32 	%r7995, 21106;
	st.u32 	[%rd1685], %r7995;
	mov.b32 	%r13609, -1;
	mov.pred 	%p6437, 0;
	bra.uni 	$L__BB9_2790;
$L__BB9_2789:
	ld.shared.u64 	%rd6246, [m_Local_$_0];
	shl.b64 	%rd6247, %rd739, 32;
	shr.s64 	%rd6248, %rd6247, 28;
	add.s64 	%rd6249, %rd6246, %rd6248;
	mov.b16 	%rs831, 0;
	st.u8 	[%rd6249], %rs831;
	st.u8 	[%rd6249+1], %rs831;
	mov.b32 	%r7989, 3608;
	st.u32 	[%rd6249+4], %r7989;
	mov.b16 	%rs832, 1;
	st.u8 	[%rd6249+3], %rs832;
	mov.b32 	%r7990, 48;
	st.u32 	[%rd6249+8], %r7990;
	mov.b32 	%r7991, -1;
	st.u32 	[%rd6249+16], %r7991;
	ld.shared.u64 	%rd6250, [m_Local_$_0];
	add.s64 	%rd6251, %rd6250, %rd6248;
	mov.b32 	%r7992, 0;
	st.u32 	[%rd6251+32], %r7992;
	ld.shared.u64 	%rd6252, [m_Local_$_0];
	add.s64 	%rd6253, %rd6252, %rd6248;
	st.u32 	[%rd6253+36], %r7992;
	ld.shared.u64 	%rd6254, [m_Local_$_0];
	add.s64 	%rd6255, %rd6254, %rd6248;
	st.u32 	[%rd6255+40], %r7992;
	ld.u32 	%r7993, [%rd1685];
	setp.eq.s32 	%p6437, %r7993, 0;
$L__BB9_2790:
	mov.b32 	%r13610, 0;
	not.pred 	%p3223, %p6437;
	@%p3223 bra 	$L__BB9_2796;
	setp.ne.s32 	%p3224, %r13609, -1;
	@%p3224 bra 	$L__BB9_2793;
	mov.b32 	%r8003, 21352;
	st.u32 	[%rd1685], %r8003;
	bra.uni 	$L__BB9_2796;
$L__BB9_2793:
	ld.shared.u64 	%rd6256, [m_Local_$_0];
	mul.wide.s32 	%rd740, %r13609, 16;
	add.s64 	%rd6257, %rd6256, %rd740;
	st.u32 	[%rd6257+40], %r7986;
	ld.u32 	%r7998, [%rd1685];
	setp.ne.s32 	%p3225, %r7998, 0;
	@%p3225 bra 	$L__BB9_2796;
	ld.shared.u64 	%rd6258, [m_Local_$_0];
	add.s64 	%rd6259, %rd6258, %rd740;
	st.u32 	[%rd6259+36], %r1794;
	ld.u32 	%r8000, [%rd1685];
	setp.ne.s32 	%p3226, %r8000, 0;
	@%p3226 bra 	$L__BB9_2796;
	ld.shared.u64 	%rd6260, [m_Local_$_0];
	add.s64 	%rd6261, %rd6260, %rd740;
	st.u32 	[%rd6261+32], %r1753;
	ld.u32 	%r8001, [%rd1685];
	setp.eq.s32 	%p3227, %r8001, 0;
	selp.b32 	%r13610, %r13609, 0, %p3227;
$L__BB9_2796:
	st.u32 	[%rd1685], %r13610;
	bra.uni 	$L__BB9_2798;
$L__BB9_2797:
	shl.b32 	%r7987, %r1794, 2;
	cvt.u64.u32 	%rd6241, %r7987;
	add.s64 	%rd6242, %rd738, %rd6241;
	mov.b32 	%r7988, 0;
	st.u32 	[%rd6242+32], %r7988;
	st.u8 	[%rd6242+32], %rs1581;
	ld.u32 	%r13610, [%rd1685];
$L__BB9_2798:
	setp.ne.s32 	%p3228, %r13610, 0;
	@%p3228 bra 	$L__BB9_2874;
	ld.shared.u64 	%rd741, [m_Local_$_0];
	ld.u32 	%r1802, [%rd741+20];
	setp.ne.s32 	%p3229, %r1802, -1;
	@%p3229 bra 	$L__BB9_2801;
	mov.b32 	%r8021, 21352;
	st.u32 	[%rd1685], %r8021;
	mov.b16 	%rs1582, 0;
	mov.pred 	%p6439, 0;
	bra.uni 	$L__BB9_2813;
$L__BB9_2801:
	mul.wide.s32 	%rd6262, %r1802, 16;
	add.s64 	%rd742, %rd741, %rd6262;
	ld.u32 	%r1803, [%rd742+12];
	setp.lt.s32 	%p3230, %r1784, %r1803;
	@%p3230 bra 	$L__BB9_2812;
	ld.shared.u64 	%rd6263, [m_Local_$_1];
	atom.add.u64 	%rd6264, [%rd1], 48;
	add.s64 	%rd6265, %rd6264, 56;
	setp.lt.u64 	%p3231, %rd6265, %rd6263;
	shr.u64 	%rd743, %rd6264, 4;
	cvt.u32.u64 	%r13612, %rd743;
	setp.ne.s32 	%p3232, %r13612, -1;
	and.pred  	%p3233, %p3231, %p3232;
	@%p3233 bra 	$L__BB9_2804;
	mov.b32 	%r8012, 21106;
	st.u32 	[%rd1685], %r8012;
	mov.b32 	%r13612, -1;
	mov.pred 	%p6438, 0;
	bra.uni 	$L__BB9_2805;
$L__BB9_2804:
	ld.shared.u64 	%rd6266, [m_Local_$_0];
	shl.b64 	%rd6267, %rd743, 32;
	shr.s64 	%rd6268, %rd6267, 28;
	add.s64 	%rd6269, %rd6266, %rd6268;
	mov.b16 	%rs833, 0;
	st.u8 	[%rd6269], %rs833;
	st.u8 	[%rd6269+1], %rs833;
	mov.b32 	%r8006, 3608;
	st.u32 	[%rd6269+4], %r8006;
	mov.b16 	%rs834, 1;
	st.u8 	[%rd6269+3], %rs834;
	mov.b32 	%r8007, 48;
	st.u32 	[%rd6269+8], %r8007;
	mov.b32 	%r8008, -1;
	st.u32 	[%rd6269+16], %r8008;
	ld.shared.u64 	%rd6270, [m_Local_$_0];
	add.s64 	%rd6271, %rd6270, %rd6268;
	mov.b32 	%r8009, 0;
	st.u32 	[%rd6271+32], %r8009;
	ld.shared.u64 	%rd6272, [m_Local_$_0];
	add.s64 	%rd6273, %rd6272, %rd6268;
	st.u32 	[%rd6273+36], %r8009;
	ld.shared.u64 	%rd6274, [m_Local_$_0];
	add.s64 	%rd6275, %rd6274, %rd6268;
	st.u32 	[%rd6275+40], %r8009;
	ld.u32 	%r8010, [%rd1685];
	setp.eq.s32 	%p6438, %r8010, 0;
$L__BB9_2805:
	mov.b32 	%r13613, 0;
	not.pred 	%p3235, %p6438;
	@%p3235 bra 	$L__BB9_2811;
	setp.ne.s32 	%p3236, %r13612, -1;
	@%p3236 bra 	$L__BB9_2808;
	mov.b32 	%r8020, 21352;
	st.u32 	[%rd1685], %r8020;
	bra.uni 	$L__BB9_2811;
$L__BB9_2808:
	ld.shared.u64 	%rd6276, [m_Local_$_0];
	mul.wide.s32 	%rd744, %r13612, 16;
	add.s64 	%rd6277, %rd6276, %rd744;
	st.u32 	[%rd6277+40], %r1803;
	ld.u32 	%r8015, [%rd1685];
	setp.ne.s32 	%p3237, %r8015, 0;
	@%p3237 bra 	$L__BB9_2811;
	ld.shared.u64 	%rd6278, [m_Local_$_0];
	add.s64 	%rd6279, %rd6278, %rd744;
	st.u32 	[%rd6279+36], %r1784;
	ld.u32 	%r8017, [%rd1685];
	setp.ne.s32 	%p3238, %r8017, 0;
	@%p3238 bra 	$L__BB9_2811;
	ld.shared.u64 	%rd6280, [m_Local_$_0];
	add.s64 	%rd6281, %rd6280, %rd744;
	st.u32 	[%rd6281+32], %r1802;
	ld.u32 	%r8018, [%rd1685];
	setp.eq.s32 	%p3239, %r8018, 0;
	selp.b32 	%r13613, %r13612, 0, %p3239;
$L__BB9_2811:
	st.u32 	[%rd1685], %r13613;
	setp.eq.s32 	%p6439, %r13613, 0;
	mov.b16 	%rs1582, 0;
	bra.uni 	$L__BB9_2813;
$L__BB9_2812:
	cvt.u64.u32 	%rd6282, %r1786;
	add.s64 	%rd6283, %rd742, %rd6282;
	ld.u8 	%rs1582, [%rd6283+32];
	mov.pred 	%p6439, -1;
$L__BB9_2813:
	not.pred 	%p3242, %p6439;
	@%p3242 bra 	$L__BB9_2874;
	setp.ne.s32 	%p3243, %r1753, -1;
	add.s32 	%r13605, %r13618, -2;
	@%p3243 bra 	$L__BB9_2816;
	mov.b32 	%r13615, 21352;
	st.u32 	[%rd1685], %r13615;
	bra.uni 	$L__BB9_2828;
$L__BB9_2816:
	ld.shared.u64 	%rd6284, [m_Local_$_0];
	add.s64 	%rd745, %rd6284, %rd733;
	ld.u32 	%r8023, [%rd745+12];
	setp.gt.s32 	%p3244, %r13618, 1;
	setp.lt.s32 	%p3245, %r13605, %r8023;
	and.pred  	%p3246, %p3244, %p3245;
	@%p3246 bra 	$L__BB9_2827;
	ld.shared.u64 	%rd6287, [m_Local_$_1];
	atom.add.u64 	%rd6288, [%rd1], 48;
	add.s64 	%rd6289, %rd6288, 56;
	setp.lt.u64 	%p3247, %rd6289, %rd6287;
	shr.u64 	%rd746, %rd6288, 4;
	cvt.u32.u64 	%r13614, %rd746;
	setp.ne.s32 	%p3248, %r13614, -1;
	and.pred  	%p3249, %p3247, %p3248;
	@%p3249 bra 	$L__BB9_2819;
	mov.b32 	%r8032, 21106;
	st.u32 	[%rd1685], %r8032;
	mov.b32 	%r13614, -1;
	mov.pred 	%p6440, 0;
	bra.uni 	$L__BB9_2820;
$L__BB9_2819:
	ld.shared.u64 	%rd6290, [m_Local_$_0];
	shl.b64 	%rd6291, %rd746, 32;
	shr.s64 	%rd6292, %rd6291, 28;
	add.s64 	%rd6293, %rd6290, %rd6292;
	mov.b16 	%rs837, 0;
	st.u8 	[%rd6293], %rs837;
	st.u8 	[%rd6293+1], %rs837;
	mov.b32 	%r8026, 3608;
	st.u32 	[%rd6293+4], %r8026;
	mov.b16 	%rs838, 1;
	st.u8 	[%rd6293+3], %rs838;
	mov.b32 	%r8027, 48;
	st.u32 	[%rd6293+8], %r8027;
	mov.b32 	%r8028, -1;
	st.u32 	[%rd6293+16], %r8028;
	ld.shared.u64 	%rd6294, [m_Local_$_0];
	add.s64 	%rd6295, %rd6294, %rd6292;
	mov.b32 	%r8029, 0;
	st.u32 	[%rd6295+32], %r8029;
	ld.shared.u64 	%rd6296, [m_Local_$_0];
	add.s64 	%rd6297, %rd6296, %rd6292;
	st.u32 	[%rd6297+36], %r8029;
	ld.shared.u64 	%rd6298, [m_Local_$_0];
	add.s64 	%rd6299, %rd6298, %rd6292;
	st.u32 	[%rd6299+40], %r8029;
	ld.u32 	%r8030, [%rd1685];
	setp.eq.s32 	%p6440, %r8030, 0;
$L__BB9_2820:
	mov.b32 	%r13615, 0;
	not.pred 	%p3251, %p6440;
	@%p3251 bra 	$L__BB9_2826;
	setp.ne.s32 	%p3252, %r13614, -1;
	@%p3252 bra 	$L__BB9_2823;
	mov.b32 	%r8040, 21352;
	st.u32 	[%rd1685], %r8040;
	bra.uni 	$L__BB9_2826;
$L__BB9_2823:
	ld.shared.u64 	%rd6300, [m_Local_$_0];
	mul.wide.s32 	%rd747, %r13614, 16;
	add.s64 	%rd6301, %rd6300, %rd747;
	st.u32 	[%rd6301+40], %r8023;
	ld.u32 	%r8035, [%rd1685];
	setp.ne.s32 	%p3253, %r8035, 0;
	@%p3253 bra 	$L__BB9_2826;
	ld.shared.u64 	%rd6302, [m_Local_$_0];
	add.s64 	%rd6303, %rd6302, %rd747;
	st.u32 	[%rd6303+36], %r13605;
	ld.u32 	%r8037, [%rd1685];
	setp.ne.s32 	%p3254, %r8037, 0;
	@%p3254 bra 	$L__BB9_2826;
	ld.shared.u64 	%rd6304, [m_Local_$_0];
	add.s64 	%rd6305, %rd6304, %rd747;
	st.u32 	[%rd6305+32], %r1753;
	ld.u32 	%r8038, [%rd1685];
	setp.eq.s32 	%p3255, %r8038, 0;
	selp.b32 	%r13615, %r13614, 0, %p3255;
$L__BB9_2826:
	st.u32 	[%rd1685], %r13615;
	bra.uni 	$L__BB9_2828;
$L__BB9_2827:
	shl.b32 	%r8024, %r13605, 2;
	cvt.u64.u32 	%rd6285, %r8024;
	add.s64 	%rd6286, %rd745, %rd6285;
	mov.b32 	%r8025, 0;
	st.u32 	[%rd6286+32], %r8025;
	st.u8 	[%rd6286+32], %rs1582;
	ld.u32 	%r13615, [%rd1685];
$L__BB9_2828:
	setp.eq.s32 	%p3256, %r13615, 0;
	@%p3256 bra 	$L__BB9_2768;
	bra.uni 	$L__BB9_2874;
$L__BB9_2829:
	mov.u32 	%r1817, %r13618;
	mul.lo.s32 	%r8043, %r13617, 52429;
	shr.u32 	%r1818, %r8043, 19;
	shl.b32 	%r8044, %r1818, 1;
	shl.b32 	%r8045, %r1818, 3;
	add.s32 	%r8046, %r8044, %r8045;
	sub.s32 	%r1819, %r13617, %r8046;
	add.s32 	%r13618, %r1817, -1;
	ld.shared.u64 	%rd748, [m_Local_$_0];
	ld.u32 	%r1821, [%rd748];
	setp.ne.s32 	%p3257, %r1821, -1;
	@%p3257 bra 	$L__BB9_2831;
	mov.b32 	%r13620, 21352;
	st.u32 	[%rd1685], %r13620;
	mov.b16 	%rs1583, 0;
	bra.uni 	$L__BB9_2843;
$L__BB9_2831:
	mul.wide.s32 	%rd6306, %r1821, 16;
	add.s64 	%rd749, %rd748, %rd6306;
	ld.u32 	%r8047, [%rd749+12];
	setp.gt.s32 	%p3258, %r1819, -1;
	setp.lt.s32 	%p3259, %r1819, %r8047;
	and.pred  	%p3260, %p3258, %p3259;
	@%p3260 bra 	$L__BB9_2842;
	ld.shared.u64 	%rd6309, [m_Local_$_1];
	atom.add.u64 	%rd6310, [%rd1], 48;
	add.s64 	%rd6311, %rd6310, 56;
	setp.lt.u64 	%p3261, %rd6311, %rd6309;
	shr.u64 	%rd750, %rd6310, 4;
	cvt.u32.u64 	%r13619, %rd750;
	setp.ne.s32 	%p3262, %r13619, -1;
	and.pred  	%p3263, %p3261, %p3262;
	@%p3263 bra 	$L__BB9_2834;
	mov.b32 	%r8056, 21106;
	st.u32 	[%rd1685], %r8056;
	mov.b32 	%r13619, -1;
	mov.pred 	%p6441, 0;
	bra.uni 	$L__BB9_2835;
$L__BB9_2834:
	ld.shared.u64 	%rd6312, [m_Local_$_0];
	shl.b64 	%rd6313, %rd750, 32;
	shr.s64 	%rd6314, %rd6313, 28;
	add.s64 	%rd6315, %rd6312, %rd6314;
	mov.b16 	%rs839, 0;
	st.u8 	[%rd6315], %rs839;
	st.u8 	[%rd6315+1], %rs839;
	mov.b32 	%r8050, 3608;
	st.u32 	[%rd6315+4], %r8050;
	mov.b16 	%rs840, 1;
	st.u8 	[%rd6315+3], %rs840;
	mov.b32 	%r8051, 48;
	st.u32 	[%rd6315+8], %r8051;
	mov.b32 	%r8052, -1;
	st.u32 	[%rd6315+16], %r8052;
	ld.shared.u64 	%rd6316, [m_Local_$_0];
	add.s64 	%rd6317, %rd6316, %rd6314;
	mov.b32 	%r8053, 0;
	st.u32 	[%rd6317+32], %r8053;
	ld.shared.u64 	%rd6318, [m_Local_$_0];
	add.s64 	%rd6319, %rd6318, %rd6314;
	st.u32 	[%rd6319+36], %r8053;
	ld.shared.u64 	%rd6320, [m_Local_$_0];
	add.s64 	%rd6321, %rd6320, %rd6314;
	st.u32 	[%rd6321+40], %r8053;
	ld.u32 	%r8054, [%rd1685];
	setp.eq.s32 	%p6441, %r8054, 0;
$L__BB9_2835:
	mov.b32 	%r13620, 0;
	not.pred 	%p3265, %p6441;
	@%p3265 bra 	$L__BB9_2841;
	setp.ne.s32 	%p3266, %r13619, -1;
	@%p3266 bra 	$L__BB9_2838;
	mov.b32 	%r8064, 21352;
	st.u32 	[%rd1685], %r8064;
	bra.uni 	$L__BB9_2841;
$L__BB9_2838:
	ld.shared.u64 	%rd6322, [m_Local_$_0];
	mul.wide.s32 	%rd751, %r13619, 16;
	add.s64 	%rd6323, %rd6322, %rd751;
	st.u32 	[%rd6323+40], %r8047;
	ld.u32 	%r8059, [%rd1685];
	setp.ne.s32 	%p3267, %r8059, 0;
	@%p3267 bra 	$L__BB9_2841;
	ld.shared.u64 	%rd6324, [m_Local_$_0];
	add.s64 	%rd6325, %rd6324, %rd751;
	st.u32 	[%rd6325+36], %r1819;
	ld.u32 	%r8061, [%rd1685];
	setp.ne.s32 	%p3268, %r8061, 0;
	@%p3268 bra 	$L__BB9_2841;
	ld.shared.u64 	%rd6326, [m_Local_$_0];
	add.s64 	%rd6327, %rd6326, %rd751;
	st.u32 	[%rd6327+32], %r1821;
	ld.u32 	%r8062, [%rd1685];
	setp.eq.s32 	%p3269, %r8062, 0;
	selp.b32 	%r13620, %r13619, 0, %p3269;
$L__BB9_2841:
	st.u32 	[%rd1685], %r13620;
	mov.b16 	%rs1583, 0;
	bra.uni 	$L__BB9_2843;
$L__BB9_2842:
	shl.b32 	%r8048, %r1819, 2;
	add.s32 	%r8049, %r8048, 32;
	cvt.u64.u32 	%rd6307, %r8049;
	add.s64 	%rd6308, %rd749, %rd6307;
	ld.u8 	%rs1583, [%rd6308];
	ld.u32 	%r13620, [%rd1685];
$L__BB9_2843:
	setp.ne.s32 	%p3270, %r13620, 0;
	mov.b32 	%r13627, 21352;
	@%p3270 bra 	$L__BB9_2874;
	setp.ne.s32 	%p3271, %r1753, -1;
	@%p3271 bra 	$L__BB9_2846;
	mov.b32 	%r13623, 21352;
	st.u32 	[%rd1685], %r13623;
	bra.uni 	$L__BB9_2858;
$L__BB9_2846:
	ld.shared.u64 	%rd6328, [m_Local_$_0];
	add.s64 	%rd752, %rd6328, %rd733;
	ld.u32 	%r8067, [%rd752+12];
	setp.gt.s32 	%p3272, %r1817, 0;
	setp.le.s32 	%p3273, %r1817, %r8067;
	and.pred  	%p3274, %p3272, %p3273;
	@%p3274 bra 	$L__BB9_2857;
	ld.shared.u64 	%rd6331, [m_Local_$_1];
	atom.add.u64 	%rd6332, [%rd1], 48;
	add.s64 	%rd6333, %rd6332, 56;
	setp.lt.u64 	%p3275, %rd6333, %rd6331;
	shr.u64 	%rd753, %rd6332, 4;
	cvt.u32.u64 	%r13622, %rd753;
	setp.ne.s32 	%p3276, %r13622, -1;
	and.pred  	%p3277, %p3275, %p3276;
	@%p3277 bra 	$L__BB9_2849;
	mov.b32 	%r8076, 21106;
	st.u32 	[%rd1685], %r8076;
	mov.b32 	%r13622, -1;
	mov.pred 	%p6442, 0;
	bra.uni 	$L__BB9_2850;
$L__BB9_2849:
	ld.shared.u64 	%rd6334, [m_Local_$_0];
	shl.b64 	%rd6335, %rd753, 32;
	shr.s64 	%rd6336, %rd6335, 28;
	add.s64 	%rd6337, %rd6334, %rd6336;
	mov.b16 	%rs843, 0;
	st.u8 	[%rd6337], %rs843;
	st.u8 	[%rd6337+1], %rs843;
	mov.b32 	%r8070, 3608;
	st.u32 	[%rd6337+4], %r8070;
	mov.b16 	%rs844, 1;
	st.u8 	[%rd6337+3], %rs844;
	mov.b32 	%r8071, 48;
	st.u32 	[%rd6337+8], %r8071;
	mov.b32 	%r8072, -1;
	st.u32 	[%rd6337+16], %r8072;
	ld.shared.u64 	%rd6338, [m_Local_$_0];
	add.s64 	%rd6339, %rd6338, %rd6336;
	mov.b32 	%r8073, 0;
	st.u32 	[%rd6339+32], %r8073;
	ld.shared.u64 	%rd6340, [m_Local_$_0];
	add.s64 	%rd6341, %rd6340, %rd6336;
	st.u32 	[%rd6341+36], %r8073;
	ld.shared.u64 	%rd6342, [m_Local_$_0];
	add.s64 	%rd6343, %rd6342, %rd6336;
	st.u32 	[%rd6343+40], %r8073;
	ld.u32 	%r8074, [%rd1685];
	setp.eq.s32 	%p6442, %r8074, 0;
$L__BB9_2850:
	mov.b32 	%r13623, 0;
	not.pred 	%p3279, %p6442;
	@%p3279 bra 	$L__BB9_2856;
	setp.ne.s32 	%p3280, %r13622, -1;
	@%p3280 bra 	$L__BB9_2853;
	mov.b32 	%r8084, 21352;
	st.u32 	[%rd1685], %r8084;
	bra.uni 	$L__BB9_2856;
$L__BB9_2853:
	ld.shared.u64 	%rd6344, [m_Local_$_0];
	mul.wide.s32 	%rd754, %r13622, 16;
	add.s64 	%rd6345, %rd6344, %rd754;
	st.u32 	[%rd6345+40], %r8067;
	ld.u32 	%r8079, [%rd1685];
	setp.ne.s32 	%p3281, %r8079, 0;
	@%p3281 bra 	$L__BB9_2856;
	ld.shared.u64 	%rd6346, [m_Local_$_0];
	add.s64 	%rd6347, %rd6346, %rd754;
	st.u32 	[%rd6347+36], %r13618;
	ld.u32 	%r8081, [%rd1685];
	setp.ne.s32 	%p3282, %r8081, 0;
	@%p3282 bra 	$L__BB9_2856;
	ld.shared.u64 	%rd6348, [m_Local_$_0];
	add.s64 	%rd6349, %rd6348, %rd754;
	st.u32 	[%rd6349+32], %r1753;
	ld.u32 	%r8082, [%rd1685];
	setp.eq.s32 	%p3283, %r8082, 0;
	selp.b32 	%r13623, %r13622, 0, %p3283;
$L__BB9_2856:
	st.u32 	[%rd1685], %r13623;
	bra.uni 	$L__BB9_2858;
$L__BB9_2857:
	shl.b32 	%r8068, %r13618, 2;
	cvt.u64.u32 	%rd6329, %r8068;
	add.s64 	%rd6330, %rd752, %rd6329;
	mov.b32 	%r8069, 0;
	st.u32 	[%rd6330+32], %r8069;
	st.u8 	[%rd6330+32], %rs1583;
	ld.u32 	%r13623, [%rd1685];
$L__BB9_2858:
	setp.ne.s32 	%p3284, %r13623, 0;
	@%p3284 bra 	$L__BB9_2874;
	setp.gt.u32 	%p3285, %r13617, 9;
	mov.u32 	%r13617, %r1818;
	@%p3285 bra 	$L__BB9_2829;
	setp.ne.s32 	%p3286, %r1753, -1;
	add.s32 	%r1836, %r1817, -2;
	@%p3286 bra 	$L__BB9_2862;
	mov.b32 	%r13627, 21352;
	st.u32 	[%rd1685], %r13627;
	bra.uni 	$L__BB9_2874;
$L__BB9_2862:
	ld.shared.u64 	%rd6350, [m_Local_$_0];
	add.s64 	%rd755, %rd6350, %rd733;
	ld.u32 	%r8087, [%rd755+12];
	setp.gt.s32 	%p3287, %r1817, 1;
	setp.lt.s32 	%p3288, %r1836, %r8087;
	and.pred  	%p3289, %p3287, %p3288;
	@%p3289 bra 	$L__BB9_2873;
	ld.shared.u64 	%rd6353, [m_Local_$_1];
	atom.add.u64 	%rd6354, [%rd1], 48;
	add.s64 	%rd6355, %rd6354, 56;
	setp.lt.u64 	%p3290, %rd6355, %rd6353;
	shr.u64 	%rd756, %rd6354, 4;
	cvt.u32.u64 	%r13625, %rd756;
	setp.ne.s32 	%p3291, %r13625, -1;
	and.pred  	%p3292, %p3290, %p3291;
	@%p3292 bra 	$L__BB9_2865;
	mov.b32 	%r8096, 21106;
	st.u32 	[%rd1685], %r8096;
	mov.b32 	%r13625, -1;
	mov.pred 	%p6443, 0;
	bra.uni 	$L__BB9_2866;
$L__BB9_2865:
	ld.shared.u64 	%rd6356, [m_Local_$_0];
	shl.b64 	%rd6357, %rd756, 32;
	shr.s64 	%rd6358, %rd6357, 28;
	add.s64 	%rd6359, %rd6356, %rd6358;
	mov.b16 	%rs846, 0;
	st.u8 	[%rd6359], %rs846;
	st.u8 	[%rd6359+1], %rs846;
	mov.b32 	%r8090, 3608;
	st.u32 	[%rd6359+4], %r8090;
	mov.b16 	%rs847, 1;
	st.u8 	[%rd6359+3], %rs847;
	mov.b32 	%r8091, 48;
	st.u32 	[%rd6359+8], %r8091;
	mov.b32 	%r8092, -1;
	st.u32 	[%rd6359+16], %r8092;
	ld.shared.u64 	%rd6360, [m_Local_$_0];
	add.s64 	%rd6361, %rd6360, %rd6358;
	mov.b32 	%r8093, 0;
	st.u32 	[%rd6361+32], %r8093;
	ld.shared.u64 	%rd6362, [m_Local_$_0];
	add.s64 	%rd6363, %rd6362, %rd6358;
	st.u32 	[%rd6363+36], %r8093;
	ld.shared.u64 	%rd6364, [m_Local_$_0];
	add.s64 	%rd6365, %rd6364, %rd6358;
	st.u32 	[%rd6365+40], %r8093;
	ld.u32 	%r8094, [%rd1685];
	setp.eq.s32 	%p6443, %r8094, 0;
$L__BB9_2866:
	mov.b32 	%r13627, 0;
	not.pred 	%p3294, %p6443;
	@%p3294 bra 	$L__BB9_2872;
	setp.ne.s32 	%p3295, %r13625, -1;
	@%p3295 bra 	$L__BB9_2869;
	mov.b32 	%r8104, 21352;
	st.u32 	[%rd1685], %r8104;
	bra.uni 	$L__BB9_2872;
$L__BB9_2869:
	ld.shared.u64 	%rd6366, [m_Local_$_0];
	mul.wide.s32 	%rd757, %r13625, 16;
	add.s64 	%rd6367, %rd6366, %rd757;
	st.u32 	[%rd6367+40], %r8087;
	ld.u32 	%r8099, [%rd1685];
	setp.ne.s32 	%p3296, %r8099, 0;
	@%p3296 bra 	$L__BB9_2872;
	ld.shared.u64 	%rd6368, [m_Local_$_0];
	add.s64 	%rd6369, %rd6368, %rd757;
	st.u32 	[%rd6369+36], %r1836;
	ld.u32 	%r8101, [%rd1685];
	setp.ne.s32 	%p3297, %r8101, 0;
	@%p3297 bra 	$L__BB9_2872;
	ld.shared.u64 	%rd6370, [m_Local_$_0];
	add.s64 	%rd6371, %rd6370, %rd757;
	st.u32 	[%rd6371+32], %r1753;
	ld.u32 	%r8102, [%rd1685];
	setp.eq.s32 	%p3298, %r8102, 0;
	selp.b32 	%r13627, %r13625, 0, %p3298;
$L__BB9_2872:
	st.u32 	[%rd1685], %r13627;
	bra.uni 	$L__BB9_2874;
$L__BB9_2873:
	shl.b32 	%r8088, %r1836, 2;
	cvt.u64.u32 	%rd6351, %r8088;
	add.s64 	%rd6352, %rd755, %rd6351;
	mov.b32 	%r8089, 0;
	st.u32 	[%rd6352+32], %r8089;
	mov.b16 	%rs845, 45;
	st.u8 	[%rd6352+32], %rs845;
	ld.u32 	%r13627, [%rd1685];
$L__BB9_2874:
	setp.ne.s32 	%p3299, %r13627, 0;
	@%p3299 bra 	$L__BB9_2880;
	ld.shared.u64 	%rd6372, [m_Local_$_1];
	atom.add.u64 	%rd6373, [%rd1], 64;
	add.s64 	%rd6374, %rd6373, 72;
	setp.lt.u64 	%p3300, %rd6374, %rd6372;
	shr.u64 	%rd758, %rd6373, 4;
	cvt.u32.u64 	%r1844, %rd758;
	setp.ne.s32 	%p3301, %r1844, -1;
	and.pred  	%p3302, %p3300, %p3301;
	@%p3302 bra 	$L__BB9_2877;
	mov.b32 	%r8116, 21106;
	st.u32 	[%rd1685], %r8116;
	bra.uni 	$L__BB9_2880;
$L__BB9_2877:
	ld.shared.u64 	%rd6375, [m_Local_$_0];
	shl.b64 	%rd6376, %rd758, 32;
	shr.s64 	%rd759, %rd6376, 28;
	add.s64 	%rd6377, %rd6375, %rd759;
	mov.b16 	%rs848, 1;
	st.u8 	[%rd6377], %rs848;
	mov.b16 	%rs849, 0;
	st.u8 	[%rd6377+1], %rs849;
	mov.b32 	%r8108, 2906;
	st.u32 	[%rd6377+4], %r8108;
	st.u8 	[%rd6377+3], %rs848;
	mov.b32 	%r8109, 64;
	st.u32 	[%rd6377+8], %r8109;
	mov.b32 	%r8110, -1;
	st.u32 	[%rd6377+16], %r8110;
	ld.shared.u64 	%rd6378, [m_Local_$_0];
	add.s64 	%rd6379, %rd6378, %rd759;
	st.u32 	[%rd6379+32], %r8110;
	ld.shared.u64 	%rd6380, [m_Local_$_0];
	add.s64 	%rd6381, %rd6380, %rd759;
	mov.b32 	%r13628, 0;
	st.u32 	[%rd6381+40], %r13628;
	ld.shared.u64 	%rd6382, [m_Local_$_0];
	add.s64 	%rd6383, %rd6382, %rd759;
	st.u32 	[%rd6383+44], %r13628;
	ld.shared.u64 	%rd6384, [m_Local_$_0];
	add.s64 	%rd6385, %rd6384, %rd759;
	st.u32 	[%rd6385+48], %r13628;
	ld.shared.u64 	%rd6386, [m_Local_$_0];
	add.s64 	%rd6387, %rd6386, %rd759;
	st.u32 	[%rd6387+32], %r1753;
	ld.u32 	%r8111, [%rd1685];
	setp.ne.s32 	%p3303, %r8111, 0;
	@%p3303 bra 	$L__BB9_2880;
	ld.shared.u64 	%rd6388, [m_Local_$_0];
	add.s64 	%rd6389, %rd6388, %rd759;
	mov.b32 	%r13628, 0;
	st.u32 	[%rd6389+48], %r13628;
	ld.u32 	%r8113, [%rd1685];
	setp.ne.s32 	%p3304, %r8113, 0;
	@%p3304 bra 	$L__BB9_2880;
	ld.shared.u64 	%rd6390, [m_Local_$_0];
	add.s64 	%rd6391, %rd6390, %rd759;
	st.u32 	[%rd6391+40], %r13592;
	ld.u32 	%r8114, [%rd1685];
	setp.eq.s32 	%p3305, %r8114, 0;
	selp.b32 	%r13628, %r1844, 0, %p3305;
$L__BB9_2880:
	setp.ne.s32 	%p3417, %r13557, -1;
	@%p3417 bra 	$L__BB9_2882;
	mov.b32 	%r8305, 21352;
	st.u32 	[%rd1685], %r8305;
	mov.b32 	%r13629, 0;
	mov.u32 	%r13630, %r13629;
	bra.uni 	$L__BB9_2883;
$L__BB9_2882:
	ld.shared.u64 	%rd6619, [m_Local_$_0];
	mul.wide.s32 	%rd6620, %r13557, 16;
	add.s64 	%rd6621, %rd6619, %rd6620;
	ld.u32 	%r13629, [%rd6621+32];
	ld.u32 	%r13630, [%rd6621+40];
$L__BB9_2883:
	setp.ne.s32 	%p3418, %r13628, -1;
	@%p3418 bra 	$L__BB9_2885;
	mov.b32 	%r8307, 21352;
	st.u32 	[%rd1685], %r8307;
	mov.b32 	%r13631, 0;
	mov.u32 	%r13632, %r13631;
	bra.uni 	$L__BB9_2886;
$L__BB9_2885:
	ld.shared.u64 	%rd6622, [m_Local_$_0];
	mul.wide.s32 	%rd6623, %r13628, 16;
	add.s64 	%rd6624, %rd6622, %rd6623;
	ld.u32 	%r13631, [%rd6624+32];
	ld.u32 	%r13632, [%rd6624+40];
$L__BB9_2886:
	add.s32 	%r1855, %r13632, %r13630;
	shl.b32 	%r8308, %r1855, 2;
	add.s32 	%r8309, %r8308, 32;
	shr.s32 	%r8310, %r8309, 31;
	shr.u32 	%r8311, %r8310, 29;
	add.s32 	%r8312, %r8309, %r8311;
	and.b32  	%r8313, %r8312, -8;
	sub.s32 	%r8314, %r8309, %r8313;
	setp.eq.s32 	%p3419, %r8314, 0;
	sub.s32 	%r8315, %r8308, %r8314;
	add.s32 	%r8316, %r8315, 40;
	selp.b32 	%r1856, %r8309, %r8316, %p3419;
	ld.shared.u64 	%rd760, [m_Local_$_1];
	and.b32  	%r8317, %r1856, 12;
	setp.eq.s32 	%p3420, %r8317, 0;
	mov.u32 	%r13633, %r1856;
	@%p3420 bra 	$L__BB9_2888;
	shr.s32 	%r8318, %r1856, 31;
	shr.u32 	%r8319, %r8318, 28;
	add.s32 	%r8320, %r1856, %r8319;
	and.b32  	%r8321, %r8320, -16;
	add.s32 	%r13633, %r8321, 16;
$L__BB9_2888:
	cvt.s64.s32 	%rd6625, %r13633;
	atom.add.u64 	%rd6626, [%rd1], %rd6625;
	cvt.s64.s32 	%rd6627, %r1856;
	add.s64 	%rd6628, %rd6627, %rd6626;
	add.s64 	%rd6629, %rd6628, 8;
	setp.lt.u64 	%p3421, %rd6629, %rd760;
	shr.u64 	%rd6630, %rd6626, 4;
	cvt.u32.u64 	%r8322, %rd6630;
	selp.b32 	%r1859, %r8322, -1, %p3421;
	setp.ne.s32 	%p3422, %r1859, -1;
	@%p3422 bra 	$L__BB9_2890;
	mov.b32 	%r8380, 21352;
	st.u32 	[%rd1685], %r8380;
	bra.uni 	$L__BB9_2929;
$L__BB9_2890:
	ld.shared.u64 	%rd6631, [m_Local_$_0];
	mul.wide.s32 	%rd761, %r1859, 16;
	add.s64 	%rd6632, %rd6631, %rd761;
	mov.b16 	%rs882, 0;
	st.u8 	[%rd6632], %rs882;
	st.u8 	[%rd6632+1], %rs882;
	mov.b32 	%r8323, 4335;
	st.u32 	[%rd6632+4], %r8323;
	mov.b16 	%rs883, 1;
	st.u8 	[%rd6632+3], %rs883;
	st.u32 	[%rd6632+8], %r1856;
	st.u32 	[%rd6632+12], %r1855;
	setp.lt.s32 	%p3423, %r1855, 1;
	@%p3423 bra 	$L__BB9_2929;
	setp.eq.s32 	%p3424, %r1855, 1;
	mov.b32 	%r1878, 0;
	@%p3424 bra 	$L__BB9_2917;
	and.b32  	%r1878, %r1855, 2147483646;
	neg.s32 	%r13635, %r1878;
	mov.b32 	%r13634, 0;
	mov.u32 	%r13636, %r13634;
$L__BB9_2893:
	ld.shared.u64 	%rd6633, [m_Local_$_0];
	add.s64 	%rd762, %rd6633, %rd761;
	ld.u32 	%r1864, [%rd762+12];
	setp.lt.s32 	%p3425, %r13636, %r1864;
	@%p3425 bra 	$L__BB9_2904;
	ld.shared.u64 	%rd6634, [m_Local_$_1];
	atom.add.u64 	%rd6635, [%rd1], 48;
	add.s64 	%rd6636, %rd6635, 56;
	setp.lt.u64 	%p3426, %rd6636, %rd6634;
	shr.u64 	%rd763, %rd6635, 4;
	cvt.u32.u64 	%r13637, %rd763;
	setp.ne.s32 	%p3427, %r13637, -1;
	and.pred  	%p3428, %p3426, %p3427;
	@%p3428 bra 	$L__BB9_2896;
	mov.b32 	%r8333, 21106;
	st.u32 	[%rd1685], %r8333;
	mov.b32 	%r13637, -1;
	mov.pred 	%p6444, 0;
	bra.uni 	$L__BB9_2897;
$L__BB9_2896:
	ld.shared.u64 	%rd6637, [m_Local_$_0];
	shl.b64 	%rd6638, %rd763, 32;
	shr.s64 	%rd6639, %rd6638, 28;
	add.s64 	%rd6640, %rd6637, %rd6639;
	mov.b16 	%rs884, 0;
	st.u8 	[%rd6640], %rs884;
	st.u8 	[%rd6640+1], %rs884;
	mov.b32 	%r8327, 3608;
	st.u32 	[%rd6640+4], %r8327;
	mov.b16 	%rs885, 1;
	st.u8 	[%rd6640+3], %rs885;
	mov.b32 	%r8328, 48;
	st.u32 	[%rd6640+8], %r8328;
	mov.b32 	%r8329, -1;
	st.u32 	[%rd6640+16], %r8329;
	ld.shared.u64 	%rd6641, [m_Local_$_0];
	add.s64 	%rd6642, %rd6641, %rd6639;
	mov.b32 	%r8330, 0;
	st.u32 	[%rd6642+32], %r8330;
	ld.shared.u64 	%rd6643, [m_Local_$_0];
	add.s64 	%rd6644, %rd6643, %rd6639;
	st.u32 	[%rd6644+36], %r8330;
	ld.shared.u64 	%rd6645, [m_Local_$_0];
	add.s64 	%rd6646, %rd6645, %rd6639;
	st.u32 	[%rd6646+40], %r8330;
	ld.u32 	%r8331, [%rd1685];
	setp.eq.s32 	%p6444, %r8331, 0;
$L__BB9_2897:
	mov.b32 	%r13638, 0;
	not.pred 	%p3430, %p6444;
	@%p3430 bra 	$L__BB9_2903;
	setp.ne.s32 	%p3431, %r13637, -1;
	@%p3431 bra 	$L__BB9_2900;
	mov.b32 	%r8341, 21352;
	st.u32 	[%rd1685], %r8341;
	bra.uni 	$L__BB9_2903;
$L__BB9_2900:
	ld.shared.u64 	%rd6647, [m_Local_$_0];
	mul.wide.s32 	%rd764, %r13637, 16;
	add.s64 	%rd6648, %rd6647, %rd764;
	st.u32 	[%rd6648+40], %r1864;
	ld.u32 	%r8336, [%rd1685];
	setp.ne.s32 	%p3432, %r8336, 0;
	@%p3432 bra 	$L__BB9_2903;
	ld.shared.u64 	%rd6649, [m_Local_$_0];
	add.s64 	%rd6650, %rd6649, %rd764;
	st.u32 	[%rd6650+36], %r13636;
	ld.u32 	%r8338, [%rd1685];
	setp.ne.s32 	%p3433, %r8338, 0;
	@%p3433 bra 	$L__BB9_2903;
	ld.shared.u64 	%rd6651, [m_Local_$_0];
	add.s64 	%rd6652, %rd6651, %rd764;
	st.u32 	[%rd6652+32], %r1859;
	ld.u32 	%r8339, [%rd1685];
	setp.eq.s32 	%p3434, %r8339, 0;
	selp.b32 	%r13638, %r13637, 0, %p3434;
$L__BB9_2903:
	st.u32 	[%rd1685], %r13638;
	bra.uni 	$L__BB9_2905;
$L__BB9_2904:
	cvt.u64.u32 	%rd6653, %r13634;
	add.s64 	%rd6654, %rd762, %rd6653;
	mov.b32 	%r8342, 0;
	st.u32 	[%rd6654+32], %r8342;
$L__BB9_2905:
	ld.shared.u64 	%rd6655, [m_Local_$_0];
	add.s64 	%rd765, %rd6655, %rd761;
	ld.u32 	%r1869, [%rd765+12];
	add.s32 	%r8343, %r13636, 1;
	setp.lt.s32 	%p3435, %r8343, %r1869;
	@%p3435 bra 	$L__BB9_2915;
	ld.shared.u64 	%rd6656, [m_Local_$_1];
	atom.add.u64 	%rd6657, [%rd1], 48;
	add.s64 	%rd6658, %rd6657, 56;
	setp.ge.u64 	%p3436, %rd6658, %rd6656;
	shr.u64 	%rd766, %rd6657, 4;
	cvt.u32.u64 	%r13639, %rd766;
	setp.eq.s32 	%p3437, %r13639, -1;
	or.pred  	%p3438, %p3436, %p3437;
	@%p3438 bra 	$L__BB9_2908;
	ld.shared.u64 	%rd6659, [m_Local_$_0];
	shl.b64 	%rd6660, %rd766, 32;
	shr.s64 	%rd6661, %rd6660, 28;
	add.s64 	%rd6662, %rd6659, %rd6661;
	mov.b16 	%rs886, 0;
	st.u8 	[%rd6662], %rs886;
	st.u8 	[%rd6662+1], %rs886;
	mov.b32 	%r8344, 3608;
	st.u32 	[%rd6662+4], %r8344;
	mov.b16 	%rs887, 1;
	st.u8 	[%rd6662+3], %rs887;
	mov.b32 	%r8345, 48;
	st.u32 	[%rd6662+8], %r8345;
	mov.b32 	%r8346, -1;
	st.u32 	[%rd6662+16], %r8346;
	ld.shared.u64 	%rd6663, [m_Local_$_0];
	add.s64 	%rd6664, %rd6663, %rd6661;
	mov.b32 	%r8347, 0;
	st.u32 	[%rd6664+32], %r8347;
	ld.shared.u64 	%rd6665, [m_Local_$_0];
	add.s64 	%rd6666, %rd6665, %rd6661;
	st.u32 	[%rd6666+36], %r8347;
	ld.shared.u64 	%rd6667, [m_Local_$_0];
	add.s64 	%rd6668, %rd6667, %rd6661;
	st.u32 	[%rd6668+40], %r8347;
	ld.u32 	%r8348, [%rd1685];
	setp.eq.s32 	%p6445, %r8348, 0;
	bra.uni 	$L__BB9_2909;
$L__BB9_2908:
	mov.b32 	%r8350, 21106;
	st.u32 	[%rd1685], %r8350;
	mov.b32 	%r13639, -1;
	mov.pred 	%p6445, 0;
$L__BB9_2909:
	mov.b32 	%r13640, 0;
	not.pred 	%p3440, %p6445;
	@%p3440 bra 	$L__BB9_2914;
	setp.eq.s32 	%p3441, %r13639, -1;
	@%p3441 bra 	$L__BB9_6416;
	ld.shared.u64 	%rd6669, [m_Local_$_0];
	mul.wide.s32 	%rd767, %r13639, 16;
	add.s64 	%rd6670, %rd6669, %rd767;
	st.u32 	[%rd6670+40], %r1869;
	ld.u32 	%r8353, [%rd1685];
	setp.eq.s32 	%p3442, %r8353, 0;
	@%p3442 bra 	$L__BB9_2912;
	bra.uni 	$L__BB9_2914;
$L__BB9_2912:
	ld.shared.u64 	%rd6671, [m_Local_$_0];
	add.s64 	%rd6672, %rd6671, %rd767;
	st.u32 	[%rd6672+36], %r8343;
	ld.u32 	%r8356, [%rd1685];
	setp.ne.s32 	%p3443, %r8356, 0;
	@%p3443 bra 	$L__BB9_2914;
	ld.shared.u64 	%rd6673, [m_Local_$_0];
	add.s64 	%rd6674, %rd6673, %rd767;
	st.u32 	[%rd6674+32], %r1859;
	ld.u32 	%r8357, [%rd1685];
	setp.eq.s32 	%p3444, %r8357, 0;
	selp.b32 	%r13640, %r13639, 0, %p3444;
$L__BB9_2914:
	st.u32 	[%rd1685], %r13640;
	bra.uni 	$L__BB9_2916;
$L__BB9_2915:
	add.s32 	%r8360, %r13634, 4;
	cvt.u64.u32 	%rd6675, %r8360;
	add.s64 	%rd6676, %rd765, %rd6675;
	mov.b32 	%r8361, 0;
	st.u32 	[%rd6676+32], %r8361;
$L__BB9_2916:
	add.s32 	%r13636, %r13636, 2;
	add.s32 	%r13635, %r13635, 2;
	add.s32 	%r13634, %r13634, 8;
	setp.ne.s32 	%p3445, %r13635, 0;
	@%p3445 bra 	$L__BB9_2893;
$L__BB9_2917:
	and.b32  	%r8362, %r1855, 1;
	setp.eq.b32 	%p3446, %r8362, 1;
	not.pred 	%p3447, %p3446;
	@%p3447 bra 	$L__BB9_2929;
	ld.shared.u64 	%rd6677, [m_Local_$_0];
	add.s64 	%rd768, %rd6677, %rd761;
	ld.u32 	%r1879, [%rd768+12];
	setp.lt.s32 	%p3448, %r1878, %r1879;
	@%p3448 bra 	$L__BB9_2928;
	ld.shared.u64 	%rd6678, [m_Local_$_1];
	atom.add.u64 	%rd6679, [%rd1], 48;
	add.s64 	%rd6680, %rd6679, 56;
	setp.ge.u64 	%p3449, %rd6680, %rd6678;
	shr.u64 	%rd769, %rd6679, 4;
	cvt.u32.u64 	%r13642, %rd769;
	setp.eq.s32 	%p3450, %r13642, -1;
	or.pred  	%p3451, %p3449, %p3450;
	@%p3451 bra 	$L__BB9_2921;
	ld.shared.u64 	%rd6681, [m_Local_$_0];
	shl.b64 	%rd6682, %rd769, 32;
	shr.s64 	%rd6683, %rd6682, 28;
	add.s64 	%rd6684, %rd6681, %rd6683;
	mov.b16 	%rs888, 0;
	st.u8 	[%rd6684], %rs888;
	st.u8 	[%rd6684+1], %rs888;
	mov.b32 	%r8363, 3608;
	st.u32 	[%rd6684+4], %r8363;
	mov.b16 	%rs889, 1;
	st.u8 	[%rd6684+3], %rs889;
	mov.b32 	%r8364, 48;
	st.u32 	[%rd6684+8], %r8364;
	mov.b32 	%r8365, -1;
	st.u32 	[%rd6684+16], %r8365;
	ld.shared.u64 	%rd6685, [m_Local_$_0];
	add.s64 	%rd6686, %rd6685, %rd6683;
	mov.b32 	%r8366, 0;
	st.u32 	[%rd6686+32], %r8366;
	ld.shared.u64 	%rd6687, [m_Local_$_0];
	add.s64 	%rd6688, %rd6687, %rd6683;
	st.u32 	[%rd6688+36], %r8366;
	ld.shared.u64 	%rd6689, [m_Local_$_0];
	add.s64 	%rd6690, %rd6689, %rd6683;
	st.u32 	[%rd6690+40], %r8366;
	ld.u32 	%r8367, [%rd1685];
	setp.eq.s32 	%p6446, %r8367, 0;
	bra.uni 	$L__BB9_2922;
$L__BB9_2921:
	mov.b32 	%r8369, 21106;
	st.u32 	[%rd1685], %r8369;
	mov.b32 	%r13642, -1;
	mov.pred 	%p6446, 0;
$L__BB9_2922:
	mov.b32 	%r13643, 0;
	not.pred 	%p3453, %p6446;
	@%p3453 bra 	$L__BB9_2927;
	setp.eq.s32 	%p3454, %r13642, -1;
	@%p3454 bra 	$L__BB9_6417;
	ld.shared.u64 	%rd6691, [m_Local_$_0];
	mul.wide.s32 	%rd770, %r13642, 16;
	add.s64 	%rd6692, %rd6691, %rd770;
	st.u32 	[%rd6692+40], %r1879;
	ld.u32 	%r8372, [%rd1685];
	setp.eq.s32 	%p3455, %r8372, 0;
	@%p3455 bra 	$L__BB9_2925;
	bra.uni 	$L__BB9_2927;
$L__BB9_2925:
	ld.shared.u64 	%rd6693, [m_Local_$_0];
	add.s64 	%rd6694, %rd6693, %rd770;
	st.u32 	[%rd6694+36], %r1878;
	ld.u32 	%r8374, [%rd1685];
	setp.ne.s32 	%p3456, %r8374, 0;
	@%p3456 bra 	$L__BB9_2927;
	ld.shared.u64 	%rd6695, [m_Local_$_0];
	add.s64 	%rd6696, %rd6695, %rd770;
	st.u32 	[%rd6696+32], %r1859;
	ld.u32 	%r8375, [%rd1685];
	setp.eq.s32 	%p3457, %r8375, 0;
	selp.b32 	%r13643, %r13642, 0, %p3457;
$L__BB9_2927:
	st.u32 	[%rd1685], %r13643;
	bra.uni 	$L__BB9_2929;
$L__BB9_2928:
	shl.b32 	%r8378, %r1878, 2;
	cvt.u64.u32 	%rd6697, %r8378;
	add.s64 	%rd6698, %rd768, %rd6697;
	mov.b32 	%r8379, 0;
	st.u32 	[%rd6698+32], %r8379;
$L__BB9_2929:
	setp.lt.s32 	%p3458, %r13630, 1;
	@%p3458 bra 	$L__BB9_2933;
	neg.s32 	%r13645, %r13630;
	mov.b32 	%r13644, 0;
	mul.wide.s32 	%rd6723, %r1859, 16;
	mov.u32 	%r13646, %r13644;
$L__BB9_2931:
	setp.ne.s32 	%p3459, %r13629, -1;
	@%p3459 bra 	$L__BB9_2937;
	mov.b32 	%r8397, 21352;
	st.u32 	[%rd1685], %r8397;
	mov.b16 	%rs1584, 0;
	bra.uni 	$L__BB9_2949;
$L__BB9_2933:
	setp.lt.s32 	%p3482, %r13632, 1;
	@%p3482 bra 	$L__BB9_2991;
	mul.wide.s32 	%rd771, %r13631, 16;
	mul.wide.s32 	%rd772, %r1859, 16;
	neg.s32 	%r13654, %r13632;
	shl.b32 	%r13652, %r13630, 2;
	mov.b32 	%r13651, 0;
	mov.u32 	%r13655, %r13651;
$L__BB9_2935:
	setp.ne.s32 	%p3483, %r13631, -1;
	@%p3483 bra 	$L__BB9_2964;
	mov.b32 	%r8431, 21352;
	st.u32 	[%rd1685], %r8431;
	mov.b16 	%rs1585, 0;
	bra.uni 	$L__BB9_2976;
$L__BB9_2937:
	ld.shared.u64 	%rd6699, [m_Local_$_0];
	mul.wide.s32 	%rd6700, %r13629, 16;
	add.s64 	%rd773, %rd6699, %rd6700;
	ld.u32 	%r1890, [%rd773+12];
	setp.lt.s32 	%p3460, %r13646, %r1890;
	@%p3460 bra 	$L__BB9_2948;
	ld.shared.u64 	%rd6701, [m_Local_$_1];
	atom.add.u64 	%rd6702, [%rd1], 48;
	add.s64 	%rd6703, %rd6702, 56;
	setp.lt.u64 	%p3461, %rd6703, %rd6701;
	shr.u64 	%rd774, %rd6702, 4;
	cvt.u32.u64 	%r13647, %rd774;
	setp.ne.s32 	%p3462, %r13647, -1;
	and.pred  	%p3463, %p3461, %p3462;
	@%p3463 bra 	$L__BB9_2940;
	mov.b32 	%r8388, 21106;
	st.u32 	[%rd1685], %r8388;
	mov.b32 	%r13647, -1;
	mov.pred 	%p6447, 0;
	bra.uni 	$L__BB9_2941;
$L__BB9_2940:
	ld.shared.u64 	%rd6704, [m_Local_$_0];
	shl.b64 	%rd6705, %rd774, 32;
	shr.s64 	%rd6706, %rd6705, 28;
	add.s64 	%rd6707, %rd6704, %rd6706;
	mov.b16 	%rs890, 0;
	st.u8 	[%rd6707], %rs890;
	st.u8 	[%rd6707+1], %rs890;
	mov.b32 	%r8382, 3608;
	st.u32 	[%rd6707+4], %r8382;
	mov.b16 	%rs891, 1;
	st.u8 	[%rd6707+3], %rs891;
	mov.b32 	%r8383, 48;
	st.u32 	[%rd6707+8], %r8383;
	mov.b32 	%r8384, -1;
	st.u32 	[%rd6707+16], %r8384;
	ld.shared.u64 	%rd6708, [m_Local_$_0];
	add.s64 	%rd6709, %rd6708, %rd6706;
	mov.b32 	%r8385, 0;
	st.u32 	[%rd6709+32], %r8385;
	ld.shared.u64 	%rd6710, [m_Local_$_0];
	add.s64 	%rd6711, %rd6710, %rd6706;
	st.u32 	[%rd6711+36], %r8385;
	ld.shared.u64 	%rd6712, [m_Local_$_0];
	add.s64 	%rd6713, %rd6712, %rd6706;
	st.u32 	[%rd6713+40], %r8385;
	ld.u32 	%r8386, [%rd1685];
	setp.eq.s32 	%p6447, %r8386, 0;
$L__BB9_2941:
	mov.b32 	%r13648, 0;
	not.pred 	%p3465, %p6447;
	@%p3465 bra 	$L__BB9_2947;
	setp.ne.s32 	%p3466, %r13647, -1;
	@%p3466 bra 	$L__BB9_2944;
	mov.b32 	%r8396, 21352;
	st.u32 	[%rd1685], %r8396;
	bra.uni 	$L__BB9_2947;
$L__BB9_2944:
	ld.shared.u64 	%rd6714, [m_Local_$_0];
	mul.wide.s32 	%rd775, %r13647, 16;
	add.s64 	%rd6715, %rd6714, %rd775;
	st.u32 	[%rd6715+40], %r1890;
	ld.u32 	%r8391, [%rd1685];
	setp.ne.s32 	%p3467, %r8391, 0;
	@%p3467 bra 	$L__BB9_2947;
	ld.shared.u64 	%rd6716, [m_Local_$_0];
	add.s64 	%rd6717, %rd6716, %rd775;
	st.u32 	[%rd6717+36], %r13646;
	ld.u32 	%r8393, [%rd1685];
	setp.ne.s32 	%p3468, %r8393, 0;
	@%p3468 bra 	$L__BB9_2947;
	ld.shared.u64 	%rd6718, [m_Local_$_0];
	add.s64 	%rd6719, %rd6718, %rd775;
	st.u32 	[%rd6719+32], %r13629;
	ld.u32 	%r8394, [%rd1685];
	setp.eq.s32 	%p3469, %r8394, 0;
	selp.b32 	%r13648, %r13647, 0, %p3469;
$L__BB9_2947:
	st.u32 	[%rd1685], %r13648;
	mov.b16 	%rs1584, 0;
	bra.uni 	$L__BB9_2949;
$L__BB9_2948:
	cvt.u64.u32 	%rd6720, %r13644;
	add.s64 	%rd6721, %rd773, %rd6720;
	ld.u8 	%rs1584, [%rd6721+32];
$L__BB9_2949:
	setp.ne.s32 	%p3470, %r1859, -1;
	@%p3470 bra 	$L__BB9_2951;
	mov.b32 	%r8414, 21352;
	st.u32 	[%rd1685], %r8414;
	bra.uni 	$L__BB9_2963;
$L__BB9_2951:
	ld.shared.u64 	%rd6722, [m_Local_$_0];
	add.s64 	%rd776, %rd6722, %rd6723;
	ld.u32 	%r1895, [%rd776+12];
	setp.lt.s32 	%p3471, %r13646, %r1895;
	@%p3471 bra 	$L__BB9_2962;
	ld.shared.u64 	%rd6724, [m_Local_$_1];
	atom.add.u64 	%rd6725, [%rd1], 48;
	add.s64 	%rd6726, %rd6725, 56;
	setp.lt.u64 	%p3472, %rd6726, %rd6724;
	shr.u64 	%rd777, %rd6725, 4;
	cvt.u32.u64 	%r13649, %rd777;
	setp.ne.s32 	%p3473, %r13649, -1;
	and.pred  	%p3474, %p3472, %p3473;
	@%p3474 bra 	$L__BB9_2954;
	mov.b32 	%r8404, 21106;
	st.u32 	[%rd1685], %r8404;
	mov.b32 	%r13649, -1;
	mov.pred 	%p6448, 0;
	bra.uni 	$L__BB9_2955;
$L__BB9_2954:
	ld.shared.u64 	%rd6727, [m_Local_$_0];
	shl.b64 	%rd6728, %rd777, 32;
	shr.s64 	%rd6729, %rd6728, 28;
	add.s64 	%rd6730, %rd6727, %rd6729;
	mov.b16 	%rs894, 0;
	st.u8 	[%rd6730], %rs894;
	st.u8 	[%rd6730+1], %rs894;
	mov.b32 	%r8398, 3608;
	st.u32 	[%rd6730+4], %r8398;
	mov.b16 	%rs895, 1;
	st.u8 	[%rd6730+3], %rs895;
	mov.b32 	%r8399, 48;
	st.u32 	[%rd6730+8], %r8399;
	mov.b32 	%r8400, -1;
	st.u32 	[%rd6730+16], %r8400;
	ld.shared.u64 	%rd6731, [m_Local_$_0];
	add.s64 	%rd6732, %rd6731, %rd6729;
	mov.b32 	%r8401, 0;
	st.u32 	[%rd6732+32], %r8401;
	ld.shared.u64 	%rd6733, [m_Local_$_0];
	add.s64 	%rd6734, %rd6733, %rd6729;
	st.u32 	[%rd6734+36], %r8401;
	ld.shared.u64 	%rd6735, [m_Local_$_0];
	add.s64 	%rd6736, %rd6735, %rd6729;
	st.u32 	[%rd6736+40], %r8401;
	ld.u32 	%r8402, [%rd1685];
	setp.eq.s32 	%p6448, %r8402, 0;
$L__BB9_2955:
	mov.b32 	%r13650, 0;
	not.pred 	%p3476, %p6448;
	@%p3476 bra 	$L__BB9_2961;
	setp.ne.s32 	%p3477, %r13649, -1;
	@%p3477 bra 	$L__BB9_2958;
	mov.b32 	%r8412, 21352;
	st.u32 	[%rd1685], %r8412;
	bra.uni 	$L__BB9_2961;
$L__BB9_2958:
	ld.shared.u64 	%rd6737, [m_Local_$_0];
	mul.wide.s32 	%rd778, %r13649, 16;
	add.s64 	%rd6738, %rd6737, %rd778;
	st.u32 	[%rd6738+40], %r1895;
	ld.u32 	%r8407, [%rd1685];
	setp.ne.s32 	%p3478, %r8407, 0;
	@%p3478 bra 	$L__BB9_2961;
	ld.shared.u64 	%rd6739, [m_Local_$_0];
	add.s64 	%rd6740, %rd6739, %rd778;
	st.u32 	[%rd6740+36], %r13646;
	ld.u32 	%r8409, [%rd1685];
	setp.ne.s32 	%p3479, %r8409, 0;
	@%p3479 bra 	$L__BB9_2961;
	ld.shared.u64 	%rd6741, [m_Local_$_0];
	add.s64 	%rd6742, %rd6741, %rd778;
	st.u32 	[%rd6742+32], %r1859;
	ld.u32 	%r8410, [%rd1685];
	setp.eq.s32 	%p3480, %r8410, 0;
	selp.b32 	%r13650, %r13649, 0, %p3480;
$L__BB9_2961:
	st.u32 	[%rd1685], %r13650;
	bra.uni 	$L__BB9_2963;
$L__BB9_2962:
	cvt.u64.u32 	%rd6743, %r13644;
	add.s64 	%rd6744, %rd776, %rd6743;
	mov.b32 	%r8413, 0;
	st.u32 	[%rd6744+32], %r8413;
	st.u8 	[%rd6744+32], %rs1584;
$L__BB9_2963:
	add.s32 	%r13646, %r13646, 1;
	add.s32 	%r13645, %r13645, 1;
	setp.eq.s32 	%p3481, %r13645, 0;
	add.s32 	%r13644, %r13644, 4;
	@%p3481 bra 	$L__BB9_2933;
	bra.uni 	$L__BB9_2931;
$L__BB9_2964:
	ld.shared.u64 	%rd6745, [m_Local_$_0];
	add.s64 	%rd779, %rd6745, %rd771;
	ld.u32 	%r1908, [%rd779+12];
	setp.lt.s32 	%p3484, %r13655, %r1908;
	@%p3484 bra 	$L__BB9_2975;
	ld.shared.u64 	%rd6746, [m_Local_$_1];
	atom.add.u64 	%rd6747, [%rd1], 48;
	add.s64 	%rd6748, %rd6747, 56;
	setp.lt.u64 	%p3485, %rd6748, %rd6746;
	shr.u64 	%rd780, %rd6747, 4;
	cvt.u32.u64 	%r13656, %rd780;
	setp.ne.s32 	%p3486, %r13656, -1;
	and.pred  	%p3487, %p3485, %p3486;
	@%p3487 bra 	$L__BB9_2967;
	mov.b32 	%r8422, 21106;
	st.u32 	[%rd1685], %r8422;
	mov.b32 	%r13656, -1;
	mov.pred 	%p6449, 0;
	bra.uni 	$L__BB9_2968;
$L__BB9_2967:
	ld.shared.u64 	%rd6749, [m_Local_$_0];
	shl.b64 	%rd6750, %rd780, 32;
	shr.s64 	%rd6751, %rd6750, 28;
	add.s64 	%rd6752, %rd6749, %rd6751;
	mov.b16 	%rs896, 0;
	st.u8 	[%rd6752], %rs896;
	st.u8 	[%rd6752+1], %rs896;
	mov.b32 	%r8416, 3608;
	st.u32 	[%rd6752+4], %r8416;
	mov.b16 	%rs897, 1;
	st.u8 	[%rd6752+3], %rs897;
	mov.b32 	%r8417, 48;
	st.u32 	[%rd6752+8], %r8417;
	mov.b32 	%r8418, -1;
	st.u32 	[%rd6752+16], %r8418;
	ld.shared.u64 	%rd6753, [m_Local_$_0];
	add.s64 	%rd6754, %rd6753, %rd6751;
	mov.b32 	%r8419, 0;
	st.u32 	[%rd6754+32], %r8419;
	ld.shared.u64 	%rd6755, [m_Local_$_0];
	add.s64 	%rd6756, %rd6755, %rd6751;
	st.u32 	[%rd6756+36], %r8419;
	ld.shared.u64 	%rd6757, [m_Local_$_0];
	add.s64 	%rd6758, %rd6757, %rd6751;
	st.u32 	[%rd6758+40], %r8419;
	ld.u32 	%r8420, [%rd1685];
	setp.eq.s32 	%p6449, %r8420, 0;
$L__BB9_2968:
	mov.b32 	%r13657, 0;
	not.pred 	%p3489, %p6449;
	@%p3489 bra 	$L__BB9_2974;
	setp.ne.s32 	%p3490, %r13656, -1;
	@%p3490 bra 	$L__BB9_2971;
	mov.b32 	%r8430, 21352;
	st.u32 	[%rd1685], %r8430;
	bra.uni 	$L__BB9_2974;
$L__BB9_2971:
	ld.shared.u64 	%rd6759, [m_Local_$_0];
	mul.wide.s32 	%rd781, %r13656, 16;
	add.s64 	%rd6760, %rd6759, %rd781;
	st.u32 	[%rd6760+40], %r1908;
	ld.u32 	%r8425, [%rd1685];
	setp.ne.s32 	%p3491, %r8425, 0;
	@%p3491 bra 	$L__BB9_2974;
	ld.shared.u64 	%rd6761, [m_Local_$_0];
	add.s64 	%rd6762, %rd6761, %rd781;
	st.u32 	[%rd6762+36], %r13655;
	ld.u32 	%r8427, [%rd1685];
	setp.ne.s32 	%p3492, %r8427, 0;
	@%p3492 bra 	$L__BB9_2974;
	ld.shared.u64 	%rd6763, [m_Local_$_0];
	add.s64 	%rd6764, %rd6763, %rd781;
	st.u32 	[%rd6764+32], %r13631;
	ld.u32 	%r8428, [%rd1685];
	setp.eq.s32 	%p3493, %r8428, 0;
	selp.b32 	%r13657, %r13656, 0, %p3493;
$L__BB9_2974:
	st.u32 	[%rd1685], %r13657;
	mov.b16 	%rs1585, 0;
	bra.uni 	$L__BB9_2976;
$L__BB9_2975:
	cvt.u64.u32 	%rd6765, %r13651;
	add.s64 	%rd6766, %rd779, %rd6765;
	ld.u8 	%rs1585, [%rd6766+32];
$L__BB9_2976:
	setp.ne.s32 	%p3494, %r1859, -1;
	@%p3494 bra 	$L__BB9_2978;
	mov.b32 	%r8449, 21352;
	st.u32 	[%rd1685], %r8449;
	bra.uni 	$L__BB9_2990;
$L__BB9_2978:
	ld.shared.u64 	%rd6767, [m_Local_$_0];
	add.s64 	%rd782, %rd6767, %rd772;
	ld.u32 	%r8432, [%rd782+12];
	setp.gt.s32 	%p3495, %r13630, -1;
	setp.lt.s32 	%p3496, %r13630, %r8432;
	and.pred  	%p3497, %p3495, %p3496;
	@%p3497 bra 	$L__BB9_2989;
	ld.shared.u64 	%rd6770, [m_Local_$_1];
	atom.add.u64 	%rd6771, [%rd1], 48;
	add.s64 	%rd6772, %rd6771, 56;
	setp.lt.u64 	%p3498, %rd6772, %rd6770;
	shr.u64 	%rd783, %rd6771, 4;
	cvt.u32.u64 	%r13658, %rd783;
	setp.ne.s32 	%p3499, %r13658, -1;
	and.pred  	%p3500, %p3498, %p3499;
	@%p3500 bra 	$L__BB9_2981;
	mov.b32 	%r8440, 21106;
	st.u32 	[%rd1685], %r8440;
	mov.b32 	%r13658, -1;
	mov.pred 	%p6450, 0;
	bra.uni 	$L__BB9_2982;
$L__BB9_2981:
	ld.shared.u64 	%rd6773, [m_Local_$_0];
	shl.b64 	%rd6774, %rd783, 32;
	shr.s64 	%rd6775, %rd6774, 28;
	add.s64 	%rd6776, %rd6773, %rd6775;
	mov.b16 	%rs900, 0;
	st.u8 	[%rd6776], %rs900;
	st.u8 	[%rd6776+1], %rs900;
	mov.b32 	%r8434, 3608;
	st.u32 	[%rd6776+4], %r8434;
	mov.b16 	%rs901, 1;
	st.u8 	[%rd6776+3], %rs901;
	mov.b32 	%r8435, 48;
	st.u32 	[%rd6776+8], %r8435;
	mov.b32 	%r8436, -1;
	st.u32 	[%rd6776+16], %r8436;
	ld.shared.u64 	%rd6777, [m_Local_$_0];
	add.s64 	%rd6778, %rd6777, %rd6775;
	mov.b32 	%r8437, 0;
	st.u32 	[%rd6778+32], %r8437;
	ld.shared.u64 	%rd6779, [m_Local_$_0];
	add.s64 	%rd6780, %rd6779, %rd6775;
	st.u32 	[%rd6780+36], %r8437;
	ld.shared.u64 	%rd6781, [m_Local_$_0];
	add.s64 	%rd6782, %rd6781, %rd6775;
	st.u32 	[%rd6782+40], %r8437;
	ld.u32 	%r8438, [%rd1685];
	setp.eq.s32 	%p6450, %r8438, 0;
$L__BB9_2982:
	mov.b32 	%r13659, 0;
	not.pred 	%p3502, %p6450;
	@%p3502 bra 	$L__BB9_2988;
	setp.ne.s32 	%p3503, %r13658, -1;
	@%p3503 bra 	$L__BB9_2985;
	mov.b32 	%r8448, 21352;
	st.u32 	[%rd1685], %r8448;
	bra.uni 	$L__BB9_2988;
$L__BB9_2985:
	ld.shared.u64 	%rd6783, [m_Local_$_0];
	mul.wide.s32 	%rd784, %r13658, 16;
	add.s64 	%rd6784, %rd6783, %rd784;
	st.u32 	[%rd6784+40], %r8432;
	ld.u32 	%r8443, [%rd1685];
	setp.ne.s32 	%p3504, %r8443, 0;
	@%p3504 bra 	$L__BB9_2988;
	ld.shared.u64 	%rd6785, [m_Local_$_0];
	add.s64 	%rd6786, %rd6785, %rd784;
	st.u32 	[%rd6786+36], %r13630;
	ld.u32 	%r8445, [%rd1685];
	setp.ne.s32 	%p3505, %r8445, 0;
	@%p3505 bra 	$L__BB9_2988;
	ld.shared.u64 	%rd6787, [m_Local_$_0];
	add.s64 	%rd6788, %rd6787, %rd784;
	st.u32 	[%rd6788+32], %r1859;
	ld.u32 	%r8446, [%rd1685];
	setp.eq.s32 	%p3506, %r8446, 0;
	selp.b32 	%r13659, %r13658, 0, %p3506;
$L__BB9_2988:
	st.u32 	[%rd1685], %r13659;
	bra.uni 	$L__BB9_2990;
$L__BB9_2989:
	cvt.u64.u32 	%rd6768, %r13652;
	add.s64 	%rd6769, %rd782, %rd6768;
	mov.b32 	%r8433, 0;
	st.u32 	[%rd6769+32], %r8433;
	st.u8 	[%rd6769+32], %rs1585;
$L__BB9_2990:
	add.s32 	%r13655, %r13655, 1;
	add.s32 	%r13654, %r13654, 1;
	setp.ne.s32 	%p3507, %r13654, 0;
	add.s32 	%r13630, %r13630, 1;
	add.s32 	%r13652, %r13652, 4;
	add.s32 	%r13651, %r13651, 4;
	@%p3507 bra 	$L__BB9_2935;
$L__BB9_2991:
	ld.shared.u64 	%rd6789, [m_Local_$_1];
	atom.add.u64 	%rd6790, [%rd1], 48;
	add.s64 	%rd6791, %rd6790, 56;
	setp.lt.u64 	%p3508, %rd6791, %rd6789;
	shr.u64 	%rd6792, %rd6790, 4;
	cvt.u32.u64 	%r8450, %rd6792;
	selp.b32 	%r1923, %r8450, -1, %p3508;
	setp.ne.s32 	%p3509, %r1923, -1;
	@%p3509 bra 	$L__BB9_2993;
	mov.b32 	%r8562, 21352;
	st.u32 	[%rd1685], %r8562;
	bra.uni 	$L__BB9_3068;
$L__BB9_2993:
	ld.shared.u64 	%rd6793, [m_Local_$_0];
	mul.wide.s32 	%rd785, %r1923, 16;
	add.s64 	%rd6794, %rd6793, %rd785;
	mov.b16 	%rs902, 1;
	st.u8 	[%rd6794], %rs902;
	mov.b16 	%rs903, 0;
	st.u8 	[%rd6794+1], %rs903;
	mov.b32 	%r8451, 2906;
	st.u32 	[%rd6794+4], %r8451;
	st.u8 	[%rd6794+3], %rs902;
	mov.b32 	%r8452, 48;
	st.u32 	[%rd6794+8], %r8452;
	mov.b32 	%r8453, -1;
	st.u32 	[%rd6794+16], %r8453;
	ld.shared.u64 	%rd6795, [m_Local_$_0];
	mul.wide.s32 	%rd786, %r1859, 16;
	add.s64 	%rd6796, %rd6795, %rd786;
	ld.u32 	%r1924, [%rd6796+12];
	shl.b32 	%r8454, %r1924, 2;
	add.s32 	%r8455, %r8454, 32;
	shr.s32 	%r8456, %r8455, 31;
	shr.u32 	%r8457, %r8456, 29;
	add.s32 	%r8458, %r8455, %r8457;
	and.b32  	%r8459, %r8458, -8;
	sub.s32 	%r8460, %r8455, %r8459;
	setp.eq.s32 	%p3510, %r8460, 0;
	sub.s32 	%r8461, %r8454, %r8460;
	add.s32 	%r8462, %r8461, 40;
	selp.b32 	%r1925, %r8455, %r8462, %p3510;
	ld.shared.u64 	%rd787, [m_Local_$_1];
	and.b32  	%r8463, %r1925, 12;
	setp.eq.s32 	%p3511, %r8463, 0;
	mov.u32 	%r13660, %r1925;
	@%p3511 bra 	$L__BB9_2995;
	shr.s32 	%r8464, %r1925, 31;
	shr.u32 	%r8465, %r8464, 28;
	add.s32 	%r8466, %r1925, %r8465;
	and.b32  	%r8467, %r8466, -16;
	add.s32 	%r13660, %r8467, 16;
$L__BB9_2995:
	cvt.s64.s32 	%rd6797, %r13660;
	atom.add.u64 	%rd6798, [%rd1], %rd6797;
	cvt.s64.s32 	%rd6799, %r1925;
	add.s64 	%rd6800, %rd6799, %rd6798;
	add.s64 	%rd6801, %rd6800, 8;
	setp.lt.u64 	%p3512, %rd6801, %rd787;
	shr.u64 	%rd6802, %rd6798, 4;
	cvt.u32.u64 	%r8468, %rd6802;
	selp.b32 	%r1928, %r8468, -1, %p3512;
	setp.ne.s32 	%p3513, %r1928, -1;
	@%p3513 bra 	$L__BB9_2997;
	mov.b32 	%r8526, 21352;
	st.u32 	[%rd1685], %r8526;
	bra.uni 	$L__BB9_3036;
$L__BB9_2997:
	ld.shared.u64 	%rd6803, [m_Local_$_0];
	mul.wide.s32 	%rd788, %r1928, 16;
	add.s64 	%rd6804, %rd6803, %rd788;
	mov.b16 	%rs904, 0;
	st.u8 	[%rd6804], %rs904;
	st.u8 	[%rd6804+1], %rs904;
	mov.b32 	%r8469, 4335;
	st.u32 	[%rd6804+4], %r8469;
	mov.b16 	%rs905, 1;
	st.u8 	[%rd6804+3], %rs905;
	st.u32 	[%rd6804+8], %r1925;
	st.u32 	[%rd6804+12], %r1924;
	setp.lt.s32 	%p3514, %r1924, 1;
	@%p3514 bra 	$L__BB9_3036;
	setp.eq.s32 	%p3515, %r1924, 1;
	mov.b32 	%r1947, 0;
	@%p3515 bra 	$L__BB9_3024;
	and.b32  	%r1947, %r1924, 2147483646;
	neg.s32 	%r13662, %r1947;
	mov.b32 	%r13661, 0;
	mov.u32 	%r13663, %r13661;
$L__BB9_3000:
	ld.shared.u64 	%rd6805, [m_Local_$_0];
	add.s64 	%rd789, %rd6805, %rd788;
	ld.u32 	%r1933, [%rd789+12];
	setp.lt.s32 	%p3516, %r13663, %r1933;
	@%p3516 bra 	$L__BB9_3011;
	ld.shared.u64 	%rd6806, [m_Local_$_1];
	atom.add.u64 	%rd6807, [%rd1], 48;
	add.s64 	%rd6808, %rd6807, 56;
	setp.lt.u64 	%p3517, %rd6808, %rd6806;
	shr.u64 	%rd790, %rd6807, 4;
	cvt.u32.u64 	%r13664, %rd790;
	setp.ne.s32 	%p3518, %r13664, -1;
	and.pred  	%p3519, %p3517, %p3518;
	@%p3519 bra 	$L__BB9_3003;
	mov.b32 	%r8479, 21106;
	st.u32 	[%rd1685], %r8479;
	mov.b32 	%r13664, -1;
	mov.pred 	%p6451, 0;
	bra.uni 	$L__BB9_3004;
$L__BB9_3003:
	ld.shared.u64 	%rd6809, [m_Local_$_0];
	shl.b64 	%rd6810, %rd790, 32;
	shr.s64 	%rd6811, %rd6810, 28;
	add.s64 	%rd6812, %rd6809, %rd6811;
	mov.b16 	%rs906, 0;
	st.u8 	[%rd6812], %rs906;
	st.u8 	[%rd6812+1], %rs906;
	mov.b32 	%r8473, 3608;
	st.u32 	[%rd6812+4], %r8473;
	mov.b16 	%rs907, 1;
	st.u8 	[%rd6812+3], %rs907;
	mov.b32 	%r8474, 48;
	st.u32 	[%rd6812+8], %r8474;
	mov.b32 	%r8475, -1;
	st.u32 	[%rd6812+16], %r8475;
	ld.shared.u64 	%rd6813, [m_Local_$_0];
	add.s64 	%rd6814, %rd6813, %rd6811;
	mov.b32 	%r8476, 0;
	st.u32 	[%rd6814+32], %r8476;
	ld.shared.u64 	%rd6815, [m_Local_$_0];
	add.s64 	%rd6816, %rd6815, %rd6811;
	st.u32 	[%rd6816+36], %r8476;
	ld.shared.u64 	%rd6817, [m_Local_$_0];
	add.s64 	%rd6818, %rd6817, %rd6811;
	st.u32 	[%rd6818+40], %r8476;
	ld.u32 	%r8477, [%rd1685];
	setp.eq.s32 	%p6451, %r8477, 0;
$L__BB9_3004:
	mov.b32 	%r13665, 0;
	not.pred 	%p3521, %p6451;
	@%p3521 bra 	$L__BB9_3010;
	setp.ne.s32 	%p3522, %r13664, -1;
	@%p3522 bra 	$L__BB9_3007;
	mov.b32 	%r8487, 21352;
	st.u32 	[%rd1685], %r8487;
	bra.uni 	$L__BB9_3010;
$L__BB9_3007:
	ld.shared.u64 	%rd6819, [m_Local_$_0];
	mul.wide.s32 	%rd791, %r13664, 16;
	add.s64 	%rd6820, %rd6819, %rd791;
	st.u32 	[%rd6820+40], %r1933;
	ld.u32 	%r8482, [%rd1685];
	setp.ne.s32 	%p3523, %r8482, 0;
	@%p3523 bra 	$L__BB9_3010;
	ld.shared.u64 	%rd6821, [m_Local_$_0];
	add.s64 	%rd6822, %rd6821, %rd791;
	st.u32 	[%rd6822+36], %r13663;
	ld.u32 	%r8484, [%rd1685];
	setp.ne.s32 	%p3524, %r8484, 0;
	@%p3524 bra 	$L__BB9_3010;
	ld.shared.u64 	%rd6823, [m_Local_$_0];
	add.s64 	%rd6824, %rd6823, %rd791;
	st.u32 	[%rd6824+32], %r1928;
	ld.u32 	%r8485, [%rd1685];
	setp.eq.s32 	%p3525, %r8485, 0;
	selp.b32 	%r13665, %r13664, 0, %p3525;
$L__BB9_3010:
	st.u32 	[%rd1685], %r13665;
	bra.uni 	$L__BB9_3012;
$L__BB9_3011:
	cvt.u64.u32 	%rd6825, %r13661;
	add.s64 	%rd6826, %rd789, %rd6825;
	mov.b32 	%r8488, 0;
	st.u32 	[%rd6826+32], %r8488;
$L__BB9_3012:
	ld.shared.u64 	%rd6827, [m_Local_$_0];
	add.s64 	%rd792, %rd6827, %rd788;
	ld.u32 	%r1938, [%rd792+12];
	add.s32 	%r8489, %r13663, 1;
	setp.lt.s32 	%p3526, %r8489, %r1938;
	@%p3526 bra 	$L__BB9_3022;
	ld.shared.u64 	%rd6828, [m_Local_$_1];
	atom.add.u64 	%rd6829, [%rd1], 48;
	add.s64 	%rd6830, %rd6829, 56;
	setp.ge.u64 	%p3527, %rd6830, %rd6828;
	shr.u64 	%rd793, %rd6829, 4;
	cvt.u32.u64 	%r13666, %rd793;
	setp.eq.s32 	%p3528, %r13666, -1;
	or.pred  	%p3529, %p3527, %p3528;
	@%p3529 bra 	$L__BB9_3015;
	ld.shared.u64 	%rd6831, [m_Local_$_0];
	shl.b64 	%rd6832, %rd793, 32;
	shr.s64 	%rd6833, %rd6832, 28;
	add.s64 	%rd6834, %rd6831, %rd6833;
	mov.b16 	%rs908, 0;
	st.u8 	[%rd6834], %rs908;
	st.u8 	[%rd6834+1], %rs908;
	mov.b32 	%r8490, 3608;
	st.u32 	[%rd6834+4], %r8490;
	mov.b16 	%rs909, 1;
	st.u8 	[%rd6834+3], %rs909;
	mov.b32 	%r8491, 48;
	st.u32 	[%rd6834+8], %r8491;
	mov.b32 	%r8492, -1;
	st.u32 	[%rd6834+16], %r8492;
	ld.shared.u64 	%rd6835, [m_Local_$_0];
	add.s64 	%rd6836, %rd6835, %rd6833;
	mov.b32 	%r8493, 0;
	st.u32 	[%rd6836+32], %r8493;
	ld.shared.u64 	%rd6837, [m_Local_$_0];
	add.s64 	%rd6838, %rd6837, %rd6833;
	st.u32 	[%rd6838+36], %r8493;
	ld.shared.u64 	%rd6839, [m_Local_$_0];
	add.s64 	%rd6840, %rd6839, %rd6833;
	st.u32 	[%rd6840+40], %r8493;
	ld.u32 	%r8494, [%rd1685];
	setp.eq.s32 	%p6452, %r8494, 0;
	bra.uni 	$L__BB9_3016;
$L__BB9_3015:
	mov.b32 	%r8496, 21106;
	st.u32 	[%rd1685], %r8496;
	mov.b32 	%r13666, -1;
	mov.pred 	%p6452, 0;
$L__BB9_3016:
	mov.b32 	%r13667, 0;
	not.pred 	%p3531, %p6452;
	@%p3531 bra 	$L__BB9_3021;
	setp.eq.s32 	%p3532, %r13666, -1;
	@%p3532 bra 	$L__BB9_6418;
	ld.shared.u64 	%rd6841, [m_Local_$_0];
	mul.wide.s32 	%rd794, %r13666, 16;
	add.s64 	%rd6842, %rd6841, %rd794;
	st.u32 	[%rd6842+40], %r1938;
	ld.u32 	%r8499, [%rd1685];
	setp.eq.s32 	%p3533, %r8499, 0;
	@%p3533 bra 	$L__BB9_3019;
	bra.uni 	$L__BB9_3021;
$L__BB9_3019:
	ld.shared.u64 	%rd6843, [m_Local_$_0];
	add.s64 	%rd6844, %rd6843, %rd794;
	st.u32 	[%rd6844+36], %r8489;
	ld.u32 	%r8502, [%rd1685];
	setp.ne.s32 	%p3534, %r8502, 0;
	@%p3534 bra 	$L__BB9_3021;
	ld.shared.u64 	%rd6845, [m_Local_$_0];
	add.s64 	%rd6846, %rd6845, %rd794;
	st.u32 	[%rd6846+32], %r1928;
	ld.u32 	%r8503, [%rd1685];
	setp.eq.s32 	%p3535, %r8503, 0;
	selp.b32 	%r13667, %r13666, 0, %p3535;
$L__BB9_3021:
	st.u32 	[%rd1685], %r13667;
	bra.uni 	$L__BB9_3023;
$L__BB9_3022:
	add.s32 	%r8506, %r13661, 4;
	cvt.u64.u32 	%rd6847, %r8506;
	add.s64 	%rd6848, %rd792, %rd6847;
	mov.b32 	%r8507, 0;
	st.u32 	[%rd6848+32], %r8507;
$L__BB9_3023:
	add.s32 	%r13663, %r13663, 2;
	add.s32 	%r13662, %r13662, 2;
	add.s32 	%r13661, %r13661, 8;
	setp.ne.s32 	%p3536, %r13662, 0;
	@%p3536 bra 	$L__BB9_3000;
$L__BB9_3024:
	and.b32  	%r8508, %r1924, 1;
	setp.eq.b32 	%p3537, %r8508, 1;
	not.pred 	%p3538, %p3537;
	@%p3538 bra 	$L__BB9_3036;
	ld.shared.u64 	%rd6849, [m_Local_$_0];
	add.s64 	%rd795, %rd6849, %rd788;
	ld.u32 	%r1948, [%rd795+12];
	setp.lt.s32 	%p3539, %r1947, %r1948;
	@%p3539 bra 	$L__BB9_3035;
	ld.shared.u64 	%rd6850, [m_Local_$_1];
	atom.add.u64 	%rd6851, [%rd1], 48;
	add.s64 	%rd6852, %rd6851, 56;
	setp.ge.u64 	%p3540, %rd6852, %rd6850;
	shr.u64 	%rd796, %rd6851, 4;
	cvt.u32.u64 	%r13669, %rd796;
	setp.eq.s32 	%p3541, %r13669, -1;
	or.pred  	%p3542, %p3540, %p3541;
	@%p3542 bra 	$L__BB9_3028;
	ld.shared.u64 	%rd6853, [m_Local_$_0];
	shl.b64 	%rd6854, %rd796, 32;
	shr.s64 	%rd6855, %rd6854, 28;
	add.s64 	%rd6856, %rd6853, %rd6855;
	mov.b16 	%rs910, 0;
	st.u8 	[%rd6856], %rs910;
	st.u8 	[%rd6856+1], %rs910;
	mov.b32 	%r8509, 3608;
	st.u32 	[%rd6856+4], %r8509;
	mov.b16 	%rs911, 1;
	st.u8 	[%rd6856+3], %rs911;
	mov.b32 	%r8510, 48;
	st.u32 	[%rd6856+8], %r8510;
	mov.b32 	%r8511, -1;
	st.u32 	[%rd6856+16], %r8511;
	ld.shared.u64 	%rd6857, [m_Local_$_0];
	add.s64 	%rd6858, %rd6857, %rd6855;
	mov.b32 	%r8512, 0;
	st.u32 	[%rd6858+32], %r8512;
	ld.shared.u64 	%rd6859, [m_Local_$_0];
	add.s64 	%rd6860, %rd6859, %rd6855;
	st.u32 	[%rd6860+36], %r8512;
	ld.shared.u64 	%rd6861, [m_Local_$_0];
	add.s64 	%rd6862, %rd6861, %rd6855;
	st.u32 	[%rd6862+40], %r8512;
	ld.u32 	%r8513, [%rd1685];
	setp.eq.s32 	%p6453, %r8513, 0;
	bra.uni 	$L__BB9_3029;
$L__BB9_3028:
	mov.b32 	%r8515, 21106;
	st.u32 	[%rd1685], %r8515;
	mov.b32 	%r13669, -1;
	mov.pred 	%p6453, 0;
$L__BB9_3029:
	mov.b32 	%r13670, 0;
	not.pred 	%p3544, %p6453;
	@%p3544 bra 	$L__BB9_3034;
	setp.eq.s32 	%p3545, %r13669, -1;
	@%p3545 bra 	$L__BB9_6419;
	ld.shared.u64 	%rd6863, [m_Local_$_0];
	mul.wide.s32 	%rd797, %r13669, 16;
	add.s64 	%rd6864, %rd6863, %rd797;
	st.u32 	[%rd6864+40], %r1948;
	ld.u32 	%r8518, [%rd1685];
	setp.eq.s32 	%p3546, %r8518, 0;
	@%p3546 bra 	$L__BB9_3032;
	bra.uni 	$L__BB9_3034;
$L__BB9_3032:
	ld.shared.u64 	%rd6865, [m_Local_$_0];
	add.s64 	%rd6866, %rd6865, %rd797;
	st.u32 	[%rd6866+36], %r1947;
	ld.u32 	%r8520, [%rd1685];
	setp.ne.s32 	%p3547, %r8520, 0;
	@%p3547 bra 	$L__BB9_3034;
	ld.shared.u64 	%rd6867, [m_Local_$_0];
	add.s64 	%rd6868, %rd6867, %rd797;
	st.u32 	[%rd6868+32], %r1928;
	ld.u32 	%r8521, [%rd1685];
	setp.eq.s32 	%p3548, %r8521, 0;
	selp.b32 	%r13670, %r13669, 0, %p3548;
$L__BB9_3034:
	st.u32 	[%rd1685], %r13670;
	bra.uni 	$L__BB9_3036;
$L__BB9_3035:
	shl.b32 	%r8524, %r1947, 2;
	cvt.u64.u32 	%rd6869, %r8524;
	add.s64 	%rd6870, %rd795, %rd6869;
	mov.b32 	%r8525, 0;
	st.u32 	[%rd6870+32], %r8525;
$L__BB9_3036:
	setp.lt.s32 	%p3549, %r1924, 1;
	@%p3549 bra 	$L__BB9_3067;
	neg.s32 	%r13672, %r1924;
	mov.b32 	%r13671, 0;
	mul.wide.s32 	%rd6894, %r1928, 16;
	mov.u32 	%r13673, %r13671;
$L__BB9_3038:
	setp.ne.s32 	%p3550, %r1859, -1;
	@%p3550 bra 	$L__BB9_3040;
	mov.b32 	%r8543, 21352;
	st.u32 	[%rd1685], %r8543;
	mov.b16 	%rs1586, 0;
	bra.uni 	$L__BB9_3052;
$L__BB9_3040:
	ld.shared.u64 	%rd6871, [m_Local_$_0];
	add.s64 	%rd798, %rd6871, %rd786;
	ld.u32 	%r1957, [%rd798+12];
	setp.lt.s32 	%p3551, %r13673, %r1957;
	@%p3551 bra 	$L__BB9_3051;
	ld.shared.u64 	%rd6872, [m_Local_$_1];
	atom.add.u64 	%rd6873, [%rd1], 48;
	add.s64 	%rd6874, %rd6873, 56;
	setp.lt.u64 	%p3552, %rd6874, %rd6872;
	shr.u64 	%rd799, %rd6873, 4;
	cvt.u32.u64 	%r13674, %rd799;
	setp.ne.s32 	%p3553, %r13674, -1;
	and.pred  	%p3554, %p3552, %p3553;
	@%p3554 bra 	$L__BB9_3043;
	mov.b32 	%r8534, 21106;
	st.u32 	[%rd1685], %r8534;
	mov.b32 	%r13674, -1;
	mov.pred 	%p6454, 0;
	bra.uni 	$L__BB9_3044;
$L__BB9_3043:
	ld.shared.u64 	%rd6875, [m_Local_$_0];
	shl.b64 	%rd6876, %rd799, 32;
	shr.s64 	%rd6877, %rd6876, 28;
	add.s64 	%rd6878, %rd6875, %rd6877;
	mov.b16 	%rs912, 0;
	st.u8 	[%rd6878], %rs912;
	st.u8 	[%rd6878+1], %rs912;
	mov.b32 	%r8528, 3608;
	st.u32 	[%rd6878+4], %r8528;
	mov.b16 	%rs913, 1;
	st.u8 	[%rd6878+3], %rs913;
	mov.b32 	%r8529, 48;
	st.u32 	[%rd6878+8], %r8529;
	mov.b32 	%r8530, -1;
	st.u32 	[%rd6878+16], %r8530;
	ld.shared.u64 	%rd6879, [m_Local_$_0];
	add.s64 	%rd6880, %rd6879, %rd6877;
	mov.b32 	%r8531, 0;
	st.u32 	[%rd6880+32], %r8531;
	ld.shared.u64 	%rd6881, [m_Local_$_0];
	add.s64 	%rd6882, %rd6881, %rd6877;
	st.u32 	[%rd6882+36], %r8531;
	ld.shared.u64 	%rd6883, [m_Local_$_0];
	add.s64 	%rd6884, %rd6883, %rd6877;
	st.u32 	[%rd6884+40], %r8531;
	ld.u32 	%r8532, [%rd1685];
	setp.eq.s32 	%p6454, %r8532, 0;
$L__BB9_3044:
	mov.b32 	%r13675, 0;
	not.pred 	%p3556, %p6454;
	@%p3556 bra 	$L__BB9_3050;
	setp.ne.s32 	%p3557, %r13674, -1;
	@%p3557 bra 	$L__BB9_3047;
	mov.b32 	%r8542, 21352;
	st.u32 	[%rd1685], %r8542;
	bra.uni 	$L__BB9_3050;
$L__BB9_3047:
	ld.shared.u64 	%rd6885, [m_Local_$_0];
	mul.wide.s32 	%rd800, %r13674, 16;
	add.s64 	%rd6886, %rd6885, %rd800;
	st.u32 	[%rd6886+40], %r1957;
	ld.u32 	%r8537, [%rd1685];
	setp.ne.s32 	%p3558, %r8537, 0;
	@%p3558 bra 	$L__BB9_3050;
	ld.shared.u64 	%rd6887, [m_Local_$_0];
	add.s64 	%rd6888, %rd6887, %rd800;
	st.u32 	[%rd6888+36], %r13673;
	ld.u32 	%r8539, [%rd1685];
	setp.ne.s32 	%p3559, %r8539, 0;
	@%p3559 bra 	$L__BB9_3050;
	ld.shared.u64 	%rd6889, [m_Local_$_0];
	add.s64 	%rd6890, %rd6889, %rd800;
	st.u32 	[%rd6890+32], %r1859;
	ld.u32 	%r8540, [%rd1685];
	setp.eq.s32 	%p3560, %r8540, 0;
	selp.b32 	%r13675, %r13674, 0, %p3560;
$L__BB9_3050:
	st.u32 	[%rd1685], %r13675;
	mov.b16 	%rs1586, 0;
	bra.uni 	$L__BB9_3052;
$L__BB9_3051:
	cvt.u64.u32 	%rd6891, %r13671;
	add.s64 	%rd6892, %rd798, %rd6891;
	ld.u8 	%rs1586, [%rd6892+32];
$L__BB9_3052:
	setp.ne.s32 	%p3561, %r1928, -1;
	@%p3561 bra 	$L__BB9_3054;
	mov.b32 	%r8560, 21352;
	st.u32 	[%rd1685], %r8560;
	bra.uni 	$L__BB9_3066;
$L__BB9_3054:
	ld.shared.u64 	%rd6893, [m_Local_$_0];
	add.s64 	%rd801, %rd6893, %rd6894;
	ld.u32 	%r1962, [%rd801+12];
	setp.lt.s32 	%p3562, %r13673, %r1962;
	@%p3562 bra 	$L__BB9_3065;
	ld.shared.u64 	%rd6895, [m_Local_$_1];
	atom.add.u64 	%rd6896, [%rd1], 48;
	add.s64 	%rd6897, %rd6896, 56;
	setp.lt.u64 	%p3563, %rd6897, %rd6895;
	shr.u64 	%rd802, %rd6896, 4;
	cvt.u32.u64 	%r13676, %rd802;
	setp.ne.s32 	%p3564, %r13676, -1;
	and.pred  	%p3565, %p3563, %p3564;
	@%p3565 bra 	$L__BB9_3057;
	mov.b32 	%r8550, 21106;
	st.u32 	[%rd1685], %r8550;
	mov.b32 	%r13676, -1;
	mov.pred 	%p6455, 0;
	bra.uni 	$L__BB9_3058;
$L__BB9_3057:
	ld.shared.u64 	%rd6898, [m_Local_$_0];
	shl.b64 	%rd6899, %rd802, 32;
	shr.s64 	%rd6900, %rd6899, 28;
	add.s64 	%rd6901, %rd6898, %rd6900;
	mov.b16 	%rs916, 0;
	st.u8 	[%rd6901], %rs916;
	st.u8 	[%rd6901+1], %rs916;
	mov.b32 	%r8544, 3608;
	st.u32 	[%rd6901+4], %r8544;
	mov.b16 	%rs917, 1;
	st.u8 	[%rd6901+3], %rs917;
	mov.b32 	%r8545, 48;
	st.u32 	[%rd6901+8], %r8545;
	mov.b32 	%r8546, -1;
	st.u32 	[%rd6901+16], %r8546;
	ld.shared.u64 	%rd6902, [m_Local_$_0];
	add.s64 	%rd6903, %rd6902, %rd6900;
	mov.b32 	%r8547, 0;
	st.u32 	[%rd6903+32], %r8547;
	ld.shared.u64 	%rd6904, [m_Local_$_0];
	add.s64 	%rd6905, %rd6904, %rd6900;
	st.u32 	[%rd6905+36], %r8547;
	ld.shared.u64 	%rd6906, [m_Local_$_0];
	add.s64 	%rd6907, %rd6906, %rd6900;
	st.u32 	[%rd6907+40], %r8547;
	ld.u32 	%r8548, [%rd1685];
	setp.eq.s32 	%p6455, %r8548, 0;
$L__BB9_3058:
	mov.b32 	%r13677, 0;
	not.pred 	%p3567, %p6455;
	@%p3567 bra 	$L__BB9_3064;
	setp.ne.s32 	%p3568, %r13676, -1;
	@%p3568 bra 	$L__BB9_3061;
	mov.b32 	%r8558, 21352;
	st.u32 	[%rd1685], %r8558;
	bra.uni 	$L__BB9_3064;
$L__BB9_3061:
	ld.shared.u64 	%rd6908, [m_Local_$_0];
	mul.wide.s32 	%rd803, %r13676, 16;
	add.s64 	%rd6909, %rd6908, %rd803;
	st.u32 	[%rd6909+40], %r1962;
	ld.u32 	%r8553, [%rd1685];
	setp.ne.s32 	%p3569, %r8553, 0;
	@%p3569 bra 	$L__BB9_3064;
	ld.shared.u64 	%rd6910, [m_Local_$_0];
	add.s64 	%rd6911, %rd6910, %rd803;
	st.u32 	[%rd6911+36], %r13673;
	ld.u32 	%r8555, [%rd1685];
	setp.ne.s32 	%p3570, %r8555, 0;
	@%p3570 bra 	$L__BB9_3064;
	ld.shared.u64 	%rd6912, [m_Local_$_0];
	add.s64 	%rd6913, %rd6912, %rd803;
	st.u32 	[%rd6913+32], %r1928;
	ld.u32 	%r8556, [%rd1685];
	setp.eq.s32 	%p3571, %r8556, 0;
	selp.b32 	%r13677, %r13676, 0, %p3571;
$L__BB9_3064:
	st.u32 	[%rd1685], %r13677;
	bra.uni 	$L__BB9_3066;
$L__BB9_3065:
	cvt.u64.u32 	%rd6914, %r13671;
	add.s64 	%rd6915, %rd801, %rd6914;
	mov.b32 	%r8559, 0;
	st.u32 	[%rd6915+32], %r8559;
	st.u8 	[%rd6915+32], %rs1586;
$L__BB9_3066:
	add.s32 	%r13673, %r13673, 1;
	add.s32 	%r13672, %r13672, 1;
	setp.ne.s32 	%p3572, %r13672, 0;
	add.s32 	%r13671, %r13671, 4;
	@%p3572 bra 	$L__BB9_3038;
$L__BB9_3067:
	ld.shared.u64 	%rd6916, [m_Local_$_0];
	add.s64 	%rd6917, %rd6916, %rd785;
	st.u32 	[%rd6917+32], %r1928;
	ld.shared.u64 	%rd6918, [m_Local_$_0];
	add.s64 	%rd6919, %rd6918, %rd785;
	st.u32 	[%rd6919+40], %r1924;
	ld.shared.u64 	%rd6920, [m_Local_$_0];
	add.s64 	%rd6921, %rd6920, %rd785;
	mov.b32 	%r8561, 0;
	st.u32 	[%rd6921+48], %r8561;
$L__BB9_3068:
	ld.shared.u64 	%rd6922, [m_Local_$_1];
	atom.add.u64 	%rd6923, [%rd1], 48;
	add.s64 	%rd6924, %rd6923, 56;
	setp.lt.u64 	%p3573, %rd6924, %rd6922;
	shr.u64 	%rd804, %rd6923, 4;
	cvt.u32.u64 	%r13681, %rd804;
	setp.ne.s32 	%p3574, %r13681, -1;
	and.pred  	%p3575, %p3573, %p3574;
	@%p3575 bra 	$L__BB9_3070;
	mov.b32 	%r14048, 21352;
	st.u32 	[%rd1685], %r14048;
	mov.b32 	%r13681, -1;
	bra.uni 	$L__BB9_3074;
$L__BB9_3070:
	setp.ne.s32 	%p3576, %r1923, -1;
	ld.shared.u64 	%rd6925, [m_Local_$_0];
	shl.b64 	%rd6926, %rd804, 32;
	shr.s64 	%rd805, %rd6926, 28;
	add.s64 	%rd6927, %rd6925, %rd805;
	mov.b16 	%rs918, 0;
	st.u8 	[%rd6927], %rs918;
	st.u8 	[%rd6927+1], %rs918;
	mov.b32 	%r8563, 16901;
	st.u32 	[%rd6927+4], %r8563;
	mov.b16 	%rs919, 1;
	st.u8 	[%rd6927+3], %rs919;
	mov.b32 	%r8564, 44;
	st.u32 	[%rd6927+8], %r8564;
	mov.b32 	%r8565, -1;
	st.u32 	[%rd6927+16], %r8565;
	@%p3576 bra 	$L__BB9_3072;
	mov.b32 	%r8567, 21352;
	st.u32 	[%rd1685], %r8567;
	mov.b32 	%r13678, 0;
	ld.shared.u64 	%rd12027, [m_Local_$_0];
	mov.u32 	%r13679, %r13678;
	bra.uni 	$L__BB9_3073;
$L__BB9_3072:
	ld.shared.u64 	%rd12027, [m_Local_$_0];
	mul.wide.s32 	%rd6928, %r1923, 16;
	add.s64 	%rd6929, %rd12027, %rd6928;
	ld.u32 	%r13678, [%rd6929+32];
	ld.u32 	%r13679, [%rd6929+40];
$L__BB9_3073:
	add.s64 	%rd6930, %rd12027, %rd805;
	st.u32 	[%rd6930+32], %r13678;
	ld.shared.u64 	%rd6931, [m_Local_$_0];
	add.s64 	%rd6932, %rd6931, %rd805;
	st.u32 	[%rd6932+40], %r13679;
	ld.u32 	%r14048, [%rd1685];
$L__BB9_3074:
	setp.ne.s32 	%p3577, %r14048, 0;
	@%p3577 bra 	$L__BB9_3078;
	ld.param.u64 	%rd11999, [_Z63java_lang_String_initab850b60f96d11de8a390800200c9a660_a14_5_5_PciiiPi_param_0];
	{ // callseq 11, 0
	.param .b64 param0;
	st.param.b64 	[param0], %rd11999;
	.param .b32 param1;
	st.param.b32 	[param1], %r13681;
	.param .b64 param2;
	st.param.b64 	[param2], %rd1685;
	.param .b32 retval0;
	call.uni (retval0), 
	_Z41invoke_java_lang_StringBuilder_toString9_PciPi, 
	(
	param0, 
	param1, 
	param2
	);
	ld.param.b32 	%r8572, [retval0];
	} // callseq 11
	ld.u32 	%r14048, [%rd1685];
	setp.ne.s32 	%p3578, %r14048, 0;
	@%p3578 bra 	$L__BB9_3078;
	ld.shared.u64 	%rd6933, [m_Local_$_0];
	mul.wide.s32 	%rd809, %r1445, 16;
	add.s64 	%rd6934, %rd6933, %rd809;
	st.u32 	[%rd6934+32], %r1445;
	ld.u32 	%r14048, [%rd1685];
	setp.ne.s32 	%p3579, %r14048, 0;
	mov.u32 	%r13683, %r1445;
	@%p3579 bra 	$L__BB9_3078;
	ld.shared.u64 	%rd6935, [m_Local_$_0];
	add.s64 	%rd6936, %rd6935, %rd809;
	st.u32 	[%rd6936+36], %r8572;
	ld.u32 	%r14048, [%rd1685];
	mov.u32 	%r13683, %r1445;
$L__BB9_3078:
	setp.ne.s32 	%p3580, %r14048, 0;
	mov.b32 	%r14049, 0;
	@%p3580 bra 	$L__BB9_4508;
	st.u32 	[%rd1685], %r13683;
	mov.u32 	%r14048, %r13683;
	bra.uni 	$L__BB9_4508;
$L__BB9_3080:
	setp.lt.u32 	%p3581, %r1420, 34;
	@%p3581 bra 	$L__BB9_3791;
	ld.shared.u64 	%rd6937, [m_Local_$_1];
	atom.add.u64 	%rd6938, [%rd1], 32;
	add.s64 	%rd6939, %rd6938, 40;
	setp.lt.u64 	%p3582, %rd6939, %rd6937;
	shr.u64 	%rd6940, %rd6938, 4;
	cvt.u32.u64 	%r8577, %rd6940;
	selp.b32 	%r1984, %r8577, -1, %p3582;
	setp.ne.s32 	%p3583, %r1984, -1;
	@%p3583 bra 	$L__BB9_3083;
	mov.b32 	%r14048, 21106;
	st.u32 	[%rd1685], %r14048;
	mov.b32 	%r13862, -1;
	bra.uni 	$L__BB9_3789;
$L__BB9_3083:
	ld.shared.u64 	%rd6941, [m_Local_$_0];
	mul.wide.s32 	%rd6942, %r1984, 16;
	add.s64 	%rd6943, %rd6941, %rd6942;
	mov.b16 	%rs920, 0;
	st.u8 	[%rd6943], %rs920;
	st.u8 	[%rd6943+1], %rs920;
	mov.b32 	%r8578, 22978;
	st.u32 	[%rd6943+4], %r8578;
	mov.b16 	%rs921, 1;
	st.u8 	[%rd6943+3], %rs921;
	mov.b32 	%r8579, 32;
	st.u32 	[%rd6943+8], %r8579;
	mov.b32 	%r8580, -1;
	st.u32 	[%rd6943+16], %r8580;
	ld.shared.u64 	%rd6944, [m_Local_$_0];
	add.s64 	%rd6945, %rd6944, %rd6942;
	st.u32 	[%rd6945+32], %r8580;
	ld.shared.u64 	%rd6946, [m_Local_$_0];
	add.s64 	%rd6947, %rd6946, %rd6942;
	st.u32 	[%rd6947+36], %r8580;
	ld.shared.u64 	%rd6948, [m_Local_$_1];
	atom.add.u64 	%rd6949, [%rd1], 48;
	add.s64 	%rd6950, %rd6949, 56;
	setp.lt.u64 	%p3584, %rd6950, %rd6948;
	shr.u64 	%rd810, %rd6949, 4;
	cvt.u32.u64 	%r13686, %rd810;
	setp.ne.s32 	%p3585, %r13686, -1;
	and.pred  	%p3586, %p3584, %p3585;
	@%p3586 bra 	$L__BB9_3085;
	mov.b32 	%r14048, 21352;
	st.u32 	[%rd1685], %r14048;
	mov.b32 	%r13686, -1;
	bra.uni 	$L__BB9_3089;
$L__BB9_3085:
	ld.shared.u64 	%rd6951, [m_Local_$_0];
	shl.b64 	%rd6952, %rd810, 32;
	shr.s64 	%rd811, %rd6952, 28;
	add.s64 	%rd6953, %rd6951, %rd811;
	mov.b16 	%rs922, 1;
	st.u8 	[%rd6953], %rs922;
	mov.b16 	%rs923, 0;
	st.u8 	[%rd6953+1], %rs923;
	mov.b32 	%r8581, 2906;
	st.u32 	[%rd6953+4], %r8581;
	st.u8 	[%rd6953+3], %rs922;
	mov.b32 	%r8582, 48;
	st.u32 	[%rd6953+8], %r8582;
	mov.b32 	%r8583, -1;
	st.u32 	[%rd6953+16], %r8583;
	ld.shared.u64 	%rd6954, [m_Local_$_1];
	atom.add.u64 	%rd6955, [%rd1], 32;
	add.s64 	%rd6956, %rd6955, 40;
	setp.lt.u64 	%p3587, %rd6956, %rd6954;
	shr.u64 	%rd812, %rd6955, 4;
	cvt.u32.u64 	%r13684, %rd812;
	setp.ne.s32 	%p3588, %r13684, -1;
	and.pred  	%p3589, %p3587, %p3588;
	@%p3589 bra 	$L__BB9_3087;
	mov.b32 	%r8588, 21352;
	st.u32 	[%rd1685], %r8588;
	mov.b32 	%r13684, -1;
	bra.uni 	$L__BB9_3088;
$L__BB9_3087:
	ld.shared.u64 	%rd6957, [m_Local_$_0];
	shl.b64 	%rd6958, %rd812, 32;
	shr.s64 	%rd6959, %rd6958, 28;
	add.s64 	%rd6960, %rd6957, %rd6959;
	mov.b16 	%rs924, 0;
	st.u8 	[%rd6960], %rs924;
	st.u8 	[%rd6960+1], %rs924;
	mov.b32 	%r8584, 4335;
	st.u32 	[%rd6960+4], %r8584;
	mov.b16 	%rs925, 1;
	st.u8 	[%rd6960+3], %rs925;
	mov.b32 	%r8585, 32;
	st.u32 	[%rd6960+8], %r8585;
	mov.b32 	%r8586, 0;
	st.u32 	[%rd6960+12], %r8586;
$L__BB9_3088:
	ld.shared.u64 	%rd6961, [m_Local_$_0];
	add.s64 	%rd6962, %rd6961, %rd811;
	st.u32 	[%rd6962+32], %r13684;
	ld.shared.u64 	%rd6963, [m_Local_$_0];
	add.s64 	%rd6964, %rd6963, %rd811;
	mov.b32 	%r8589, 0;
	st.u32 	[%rd6964+40], %r8589;
	ld.u32 	%r14048, [%rd1685];
$L__BB9_3089:
	setp.ne.s32 	%p3590, %r14048, 0;
	mov.b32 	%r13862, 0;
	@%p3590 bra 	$L__BB9_3789;
	ld.shared.u64 	%rd6965, [m_Local_$_1];
	atom.add.u64 	%rd6966, [%rd1], 144;
	add.s64 	%rd6967, %rd6966, 152;
	setp.lt.u64 	%p3591, %rd6967, %rd6965;
	shr.u64 	%rd6968, %rd6966, 4;
	cvt.u32.u64 	%r8593, %rd6968;
	selp.b32 	%r1991, %r8593, -1, %p3591;
	setp.ne.s32 	%p3592, %r1991, -1;
	@%p3592 bra 	$L__BB9_3095;
	mov.b32 	%r8630, 21352;
	st.u32 	[%rd1685], %r8630;
$L__BB9_3092:
	mov.u64 	%rd7014, $str$32;
	add.s64 	%rd12029, %rd7014, 1;
	mul.wide.s32 	%rd822, %r1991, 16;
	mov.b32 	%r13692, -26;
	mov.u64 	%rd12030, %rd822;
$L__BB9_3093:
	setp.ne.s32 	%p3614, %r1991, -1;
	add.s32 	%r2007, %r13692, 27;
	add.s32 	%r2008, %r13692, 26;
	@%p3614 bra 	$L__BB9_3121;
	mov.b32 	%r8649, 21352;
	st.u32 	[%rd1685], %r8649;
	bra.uni 	$L__BB9_3133;
$L__BB9_3095:
	ld.shared.u64 	%rd6969, [m_Local_$_0];
	mul.wide.s32 	%rd813, %r1991, 16;
	add.s64 	%rd6970, %rd6969, %rd813;
	mov.b16 	%rs926, 0;
	st.u8 	[%rd6970], %rs926;
	st.u8 	[%rd6970+1], %rs926;
	mov.b32 	%r8595, 4335;
	st.u32 	[%rd6970+4], %r8595;
	mov.b16 	%rs927, 1;
	st.u8 	[%rd6970+3], %rs927;
	mov.b32 	%r8596, 144;
	st.u32 	[%rd6970+8], %r8596;
	mov.b32 	%r8597, 27;
	st.u32 	[%rd6970+12], %r8597;
	mov.b32 	%r13687, -26;
	mov.u64 	%rd12028, %rd813;
$L__BB9_3096:
	add.s32 	%r1993, %r13687, 27;
	add.s32 	%r1994, %r13687, 26;
	ld.shared.u64 	%rd815, [m_Local_$_0];
	add.s64 	%rd6971, %rd815, %rd813;
	ld.u32 	%r1995, [%rd6971+12];
	setp.lt.s32 	%p3593, %r1994, %r1995;
	@%p3593 bra 	$L__BB9_3107;
	ld.shared.u64 	%rd6972, [m_Local_$_1];
	atom.add.u64 	%rd6973, [%rd1], 48;
	add.s64 	%rd6974, %rd6973, 56;
	setp.lt.u64 	%p3594, %rd6974, %rd6972;
	shr.u64 	%rd816, %rd6973, 4;
	cvt.u32.u64 	%r13688, %rd816;
	setp.ne.s32 	%p3595, %r13688, -1;
	and.pred  	%p3596, %p3594, %p3595;
	@%p3596 bra 	$L__BB9_3099;
	mov.b32 	%r8604, 21106;
	st.u32 	[%rd1685], %r8604;
	mov.b32 	%r13688, -1;
	mov.pred 	%p6456, 0;
	bra.uni 	$L__BB9_3100;
$L__BB9_3099:
	ld.shared.u64 	%rd6975, [m_Local_$_0];
	shl.b64 	%rd6976, %rd816, 32;
	shr.s64 	%rd6977, %rd6976, 28;
	add.s64 	%rd6978, %rd6975, %rd6977;
	mov.b16 	%rs928, 0;
	st.u8 	[%rd6978], %rs928;
	st.u8 	[%rd6978+1], %rs928;
	mov.b32 	%r8598, 3608;
	st.u32 	[%rd6978+4], %r8598;
	mov.b16 	%rs929, 1;
	st.u8 	[%rd6978+3], %rs929;
	mov.b32 	%r8599, 48;
	st.u32 	[%rd6978+8], %r8599;
	mov.b32 	%r8600, -1;
	st.u32 	[%rd6978+16], %r8600;
	ld.shared.u64 	%rd6979, [m_Local_$_0];
	add.s64 	%rd6980, %rd6979, %rd6977;
	mov.b32 	%r8601, 0;
	st.u32 	[%rd6980+32], %r8601;
	ld.shared.u64 	%rd6981, [m_Local_$_0];
	add.s64 	%rd6982, %rd6981, %rd6977;
	st.u32 	[%rd6982+36], %r8601;
	ld.shared.u64 	%rd6983, [m_Local_$_0];
	add.s64 	%rd6984, %rd6983, %rd6977;
	st.u32 	[%rd6984+40], %r8601;
	ld.u32 	%r8602, [%rd1685];
	setp.eq.s32 	%p6456, %r8602, 0;
$L__BB9_3100:
	mov.b32 	%r13689, 0;
	not.pred 	%p3598, %p6456;
	@%p3598 bra 	$L__BB9_3106;
	setp.ne.s32 	%p3599, %r13688, -1;
	@%p3599 bra 	$L__BB9_3103;
	mov.b32 	%r8612, 21352;
	st.u32 	[%rd1685], %r8612;
	bra.uni 	$L__BB9_3106;
$L__BB9_3103:
	ld.shared.u64 	%rd6985, [m_Local_$_0];
	mul.wide.s32 	%rd817, %r13688, 16;
	add.s64 	%rd6986, %rd6985, %rd817;
	st.u32 	[%rd6986+40], %r1995;
	ld.u32 	%r8607, [%rd1685];
	setp.ne.s32 	%p3600, %r8607, 0;
	@%p3600 bra 	$L__BB9_3106;
	ld.shared.u64 	%rd6987, [m_Local_$_0];
	add.s64 	%rd6988, %rd6987, %rd817;
	st.u32 	[%rd6988+36], %r1994;
	ld.u32 	%r8609, [%rd1685];
	setp.ne.s32 	%p3601, %r8609, 0;
	@%p3601 bra 	$L__BB9_3106;
	ld.shared.u64 	%rd6989, [m_Local_$_0];
	add.s64 	%rd6990, %rd6989, %rd817;
	st.u32 	[%rd6990+32], %r1991;
	ld.u32 	%r8610, [%rd1685];
	setp.eq.s32 	%p3602, %r8610, 0;
	selp.b32 	%r13689, %r13688, 0, %p3602;
$L__BB9_3106:
	st.u32 	[%rd1685], %r13689;
	bra.uni 	$L__BB9_3108;
$L__BB9_3107:
	add.s64 	%rd6991, %rd815, %rd12028;
	mov.b32 	%r8613, 0;
	st.u32 	[%rd6991+32], %r8613;
$L__BB9_3108:
	setp.eq.s32 	%p3603, %r1993, 27;
	@%p3603 bra 	$L__BB9_3092;
	ld.shared.u64 	%rd818, [m_Local_$_0];
	add.s64 	%rd6992, %rd818, %rd813;
	ld.u32 	%r2000, [%rd6992+12];
	setp.lt.s32 	%p3604, %r1993, %r2000;
	@%p3604 bra 	$L__BB9_3119;
	ld.shared.u64 	%rd6993, [m_Local_$_1];
	atom.add.u64 	%rd6994, [%rd1], 48;
	add.s64 	%rd6995, %rd6994, 56;
	setp.ge.u64 	%p3605, %rd6995, %rd6993;
	shr.u64 	%rd819, %rd6994, 4;
	cvt.u32.u64 	%r13690, %rd819;
	setp.eq.s32 	%p3606, %r13690, -1;
	or.pred  	%p3607, %p3605, %p3606;
	@%p3607 bra 	$L__BB9_3112;
	ld.shared.u64 	%rd6996, [m_Local_$_0];
	shl.b64 	%rd6997, %rd819, 32;
	shr.s64 	%rd6998, %rd6997, 28;
	add.s64 	%rd6999, %rd6996, %rd6998;
	mov.b16 	%rs930, 0;
	st.u8 	[%rd6999], %rs930;
	st.u8 	[%rd6999+1], %rs930;
	mov.b32 	%r8614, 3608;
	st.u32 	[%rd6999+4], %r8614;
	mov.b16 	%rs931, 1;
	st.u8 	[%rd6999+3], %rs931;
	mov.b32 	%r8615, 48;
	st.u32 	[%rd6999+8], %r8615;
	mov.b32 	%r8616, -1;
	st.u32 	[%rd6999+16], %r8616;
	ld.shared.u64 	%rd7000, [m_Local_$_0];
	add.s64 	%rd7001, %rd7000, %rd6998;
	mov.b32 	%r8617, 0;
	st.u32 	[%rd7001+32], %r8617;
	ld.shared.u64 	%rd7002, [m_Local_$_0];
	add.s64 	%rd7003, %rd7002, %rd6998;
	st.u32 	[%rd7003+36], %r8617;
	ld.shared.u64 	%rd7004, [m_Local_$_0];
	add.s64 	%rd7005, %rd7004, %rd6998;
	st.u32 	[%rd7005+40], %r8617;
	ld.u32 	%r8618, [%rd1685];
	setp.eq.s32 	%p6457, %r8618, 0;
	bra.uni 	$L__BB9_3113;
$L__BB9_3112:
	mov.b32 	%r8620, 21106;
	st.u32 	[%rd1685], %r8620;
	mov.b32 	%r13690, -1;
	mov.pred 	%p6457, 0;
$L__BB9_3113:
	mov.b32 	%r13691, 0;
	not.pred 	%p3609, %p6457;
	@%p3609 bra 	$L__BB9_3118;
	setp.eq.s32 	%p3610, %r13690, -1;
	@%p3610 bra 	$L__BB9_6420;
	ld.shared.u64 	%rd7006, [m_Local_$_0];
	mul.wide.s32 	%rd820, %r13690, 16;
	add.s64 	%rd7007, %rd7006, %rd820;
	st.u32 	[%rd7007+40], %r2000;
	ld.u32 	%r8623, [%rd1685];
	setp.eq.s32 	%p3611, %r8623, 0;
	@%p3611 bra 	$L__BB9_3116;
	bra.uni 	$L__BB9_3118;
$L__BB9_3116:
	ld.shared.u64 	%rd7008, [m_Local_$_0];
	add.s64 	%rd7009, %rd7008, %rd820;
	st.u32 	[%rd7009+36], %r1993;
	ld.u32 	%r8625, [%rd1685];
	setp.ne.s32 	%p3612, %r8625, 0;
	@%p3612 bra 	$L__BB9_3118;
	ld.shared.u64 	%rd7010, [m_Local_$_0];
	add.s64 	%rd7011, %rd7010, %rd820;
	st.u32 	[%rd7011+32], %r1991;
	ld.u32 	%r8626, [%rd1685];
	setp.eq.s32 	%p3613, %r8626, 0;
	selp.b32 	%r13691, %r13690, 0, %p3613;
$L__BB9_3118:
	st.u32 	[%rd1685], %r13691;
	bra.uni 	$L__BB9_3120;
$L__BB9_3119:
	add.s64 	%rd7012, %rd818, %rd12028;
	mov.b32 	%r8629, 0;
	st.u32 	[%rd7012+36], %r8629;
$L__BB9_3120:
	add.s64 	%rd12028, %rd12028, 8;
	add.s32 	%r13687, %r13687, 2;
	bra.uni 	$L__BB9_3096;
$L__BB9_3121:
	ld.shared.u64 	%rd825, [m_Local_$_0];
	add.s64 	%rd7015, %rd825, %rd822;
	ld.u32 	%r2009, [%rd7015+12];
	setp.lt.s32 	%p3615, %r2008, %r2009;
	@%p3615 bra 	$L__BB9_3132;
	ld.shared.u64 	%rd7016, [m_Local_$_1];
	atom.add.u64 	%rd7017, [%rd1], 48;
	add.s64 	%rd7018, %rd7017, 56;
	setp.lt.u64 	%p3616, %rd7018, %rd7016;
	shr.u64 	%rd826, %rd7017, 4;
	cvt.u32.u64 	%r13693, %rd826;
	setp.ne.s32 	%p3617, %r13693, -1;
	and.pred  	%p3618, %p3616, %p3617;
	@%p3618 bra 	$L__BB9_3124;
	mov.b32 	%r8638, 21106;
	st.u32 	[%rd1685], %r8638;
	mov.b32 	%r13693, -1;
	mov.pred 	%p6458, 0;
	bra.uni 	$L__BB9_3125;
$L__BB9_3124:
	ld.shared.u64 	%rd7019, [m_Local_$_0];
	shl.b64 	%rd7020, %rd826, 32;
	shr.s64 	%rd7021, %rd7020, 28;
	add.s64 	%rd7022, %rd7019, %rd7021;
	mov.b16 	%rs932, 0;
	st.u8 	[%rd7022], %rs932;
	st.u8 	[%rd7022+1], %rs932;
	mov.b32 	%r8632, 3608;
	st.u32 	[%rd7022+4], %r8632;
	mov.b16 	%rs933, 1;
	st.u8 	[%rd7022+3], %rs933;
	mov.b32 	%r8633, 48;
	st.u32 	[%rd7022+8], %r8633;
	mov.b32 	%r8634, -1;
	st.u32 	[%rd7022+16], %r8634;
	ld.shared.u64 	%rd7023, [m_Local_$_0];
	add.s64 	%rd7024, %rd7023, %rd7021;
	mov.b32 	%r8635, 0;
	st.u32 	[%rd7024+32], %r8635;
	ld.shared.u64 	%rd7025, [m_Local_$_0];
	add.s64 	%rd7026, %rd7025, %rd7021;
	st.u32 	[%rd7026+36], %r8635;
	ld.shared.u64 	%rd7027, [m_Local_$_0];
	add.s64 	%rd7028, %rd7027, %rd7021;
	st.u32 	[%rd7028+40], %r8635;
	ld.u32 	%r8636, [%rd1685];
	setp.eq.s32 	%p6458, %r8636, 0;
$L__BB9_3125:
	mov.b32 	%r13694, 0;
	not.pred 	%p3620, %p6458;
	@%p3620 bra 	$L__BB9_3131;
	setp.ne.s32 	%p3621, %r13693, -1;
	@%p3621 bra 	$L__BB9_3128;
	mov.b32 	%r8647, 21352;
	st.u32 	[%rd1685], %r8647;
	bra.uni 	$L__BB9_3131;
$L__BB9_3128:
	ld.shared.u64 	%rd7029, [m_Local_$_0];
	mul.wide.s32 	%rd827, %r13693, 16;
	add.s64 	%rd7030, %rd7029, %rd827;
	st.u32 	[%rd7030+40], %r2009;
	ld.u32 	%r8641, [%rd1685];
	setp.ne.s32 	%p3622, %r8641, 0;
	@%p3622 bra 	$L__BB9_3131;
	ld.shared.u64 	%rd7031, [m_Local_$_0];
	add.s64 	%rd7032, %rd7031, %rd827;
	add.s32 	%r8643, %r2007, -1;
	st.u32 	[%rd7032+36], %r8643;
	ld.u32 	%r8644, [%rd1685];
	setp.ne.s32 	%p3623, %r8644, 0;
	@%p3623 bra 	$L__BB9_3131;
	ld.shared.u64 	%rd7033, [m_Local_$_0];
	add.s64 	%rd7034, %rd7033, %rd827;
	st.u32 	[%rd7034+32], %r1991;
	ld.u32 	%r8645, [%rd1685];
	setp.eq.s32 	%p3624, %r8645, 0;
	selp.b32 	%r13694, %r13693, 0, %p3624;
$L__BB9_3131:
	st.u32 	[%rd1685], %r13694;
	bra.uni 	$L__BB9_3133;
$L__BB9_3132:
	ld.global.nc.u8 	%rs934, [%rd12029+-1];
	cvt.u16.u8 	%rs935, %rs934;
	add.s64 	%rd7035, %rd825, %rd12030;
	mov.b32 	%r8648, 0;
	st.u32 	[%rd7035+32], %r8648;
	st.u8 	[%rd7035+32], %rs935;
$L__BB9_3133:
	setp.eq.s32 	%p3625, %r2007, 27;
	@%p3625 bra 	$L__BB9_3148;
	setp.eq.s32 	%p3626, %r1991, -1;
	@%p3626 bra 	$L__BB9_3146;
	ld.shared.u64 	%rd828, [m_Local_$_0];
	add.s64 	%rd7036, %rd828, %rd822;
	ld.u32 	%r2014, [%rd7036+12];
	setp.lt.s32 	%p3627, %r2007, %r2014;
	@%p3627 bra 	$L__BB9_3145;
	ld.shared.u64 	%rd7037, [m_Local_$_1];
	atom.add.u64 	%rd7038, [%rd1], 48;
	add.s64 	%rd7039, %rd7038, 56;
	setp.ge.u64 	%p3628, %rd7039, %rd7037;
	shr.u64 	%rd829, %rd7038, 4;
	cvt.u32.u64 	%r13695, %rd829;
	setp.eq.s32 	%p3629, %r13695, -1;
	or.pred  	%p3630, %p3628, %p3629;
	@%p3630 bra 	$L__BB9_3138;
	ld.shared.u64 	%rd7040, [m_Local_$_0];
	shl.b64 	%rd7041, %rd829, 32;
	shr.s64 	%rd7042, %rd7041, 28;
	add.s64 	%rd7043, %rd7040, %rd7042;
	mov.b16 	%rs936, 0;
	st.u8 	[%rd7043], %rs936;
	st.u8 	[%rd7043+1], %rs936;
	mov.b32 	%r8650, 3608;
	st.u32 	[%rd7043+4], %r8650;
	mov.b16 	%rs937, 1;
	st.u8 	[%rd7043+3], %rs937;
	mov.b32 	%r8651, 48;
	st.u32 	[%rd7043+8], %r8651;
	mov.b32 	%r8652, -1;
	st.u32 	[%rd7043+16], %r8652;
	ld.shared.u64 	%rd7044, [m_Local_$_0];
	add.s64 	%rd7045, %rd7044, %rd7042;
	mov.b32 	%r8653, 0;
	st.u32 	[%rd7045+32], %r8653;
	ld.shared.u64 	%rd7046, [m_Local_$_0];
	add.s64 	%rd7047, %rd7046, %rd7042;
	st.u32 	[%rd7047+36], %r8653;
	ld.shared.u64 	%rd7048, [m_Local_$_0];
	add.s64 	%rd7049, %rd7048, %rd7042;
	st.u32 	[%rd7049+40], %r8653;
	ld.u32 	%r8654, [%rd1685];
	setp.eq.s32 	%p6459, %r8654, 0;
	bra.uni 	$L__BB9_3139;
$L__BB9_3138:
	mov.b32 	%r8656, 21106;
	st.u32 	[%rd1685], %r8656;
	mov.b32 	%r13695, -1;
	mov.pred 	%p6459, 0;
$L__BB9_3139:
	mov.b32 	%r13696, 0;
	not.pred 	%p3632, %p6459;
	@%p3632 bra 	$L__BB9_3144;
	setp.eq.s32 	%p3633, %r13695, -1;
	@%p3633 bra 	$L__BB9_6421;
	ld.shared.u64 	%rd7050, [m_Local_$_0];
	mul.wide.s32 	%rd830, %r13695, 16;
	add.s64 	%rd7051, %rd7050, %rd830;
	st.u32 	[%rd7051+40], %r2014;
	ld.u32 	%r8659, [%rd1685];
	setp.eq.s32 	%p3634, %r8659, 0;
	@%p3634 bra 	$L__BB9_3142;
	bra.uni 	$L__BB9_3144;
$L__BB9_3142:
	ld.shared.u64 	%rd7052, [m_Local_$_0];
	add.s64 	%rd7053, %rd7052, %rd830;
	st.u32 	[%rd7053+36], %r2007;
	ld.u32 	%r8661, [%rd1685];
	setp.ne.s32 	%p3635, %r8661, 0;
	@%p3635 bra 	$L__BB9_3144;
	ld.shared.u64 	%rd7054, [m_Local_$_0];
	add.s64 	%rd7055, %rd7054, %rd830;
	st.u32 	[%rd7055+32], %r1991;
	ld.u32 	%r8662, [%rd1685];
	setp.eq.s32 	%p3636, %r8662, 0;
	selp.b32 	%r13696, %r13695, 0, %p3636;
$L__BB9_3144:
	st.u32 	[%rd1685], %r13696;
	bra.uni 	$L__BB9_3147;
$L__BB9_3145:
	ld.global.nc.u8 	%rs938, [%rd12029];
	cvt.u16.u8 	%rs939, %rs938;
	add.s64 	%rd7056, %rd828, %rd12030;
	mov.b32 	%r8665, 0;
	st.u32 	[%rd7056+36], %r8665;
	st.u8 	[%rd7056+36], %rs939;
	bra.uni 	$L__BB9_3147;
$L__BB9_3146:
	mov.b32 	%r8666, 21352;
	st.u32 	[%rd1685], %r8666;
$L__BB9_3147:
	add.s64 	%rd12030, %rd12030, 8;
	add.s32 	%r13692, %r13692, 2;
	add.s64 	%rd12029, %rd12029, 2;
	bra.uni 	$L__BB9_3093;
$L__BB9_3148:
	ld.shared.u64 	%rd7057, [m_Local_$_1];
	atom.add.u64 	%rd7058, [%rd1], 48;
	add.s64 	%rd7059, %rd7058, 56;
	setp.lt.u64 	%p3637, %rd7059, %rd7057;
	shr.u64 	%rd7060, %rd7058, 4;
	cvt.u32.u64 	%r8667, %rd7060;
	selp.b32 	%r2020, %r8667, -1, %p3637;
	setp.ne.s32 	%p3638, %r2020, -1;
	@%p3638 bra 	$L__BB9_3150;
	mov.b32 	%r8779, 21352;
	st.u32 	[%rd1685], %r8779;
	bra.uni 	$L__BB9_3225;
$L__BB9_3150:
	ld.shared.u64 	%rd7061, [m_Local_$_0];
	mul.wide.s32 	%rd7062, %r2020, 16;
	add.s64 	%rd7063, %rd7061, %rd7062;
	mov.b16 	%rs940, 1;
	st.u8 	[%rd7063], %rs940;
	mov.b16 	%rs941, 0;
	st.u8 	[%rd7063+1], %rs941;
	mov.b32 	%r8668, 2906;
	st.u32 	[%rd7063+4], %r8668;
	st.u8 	[%rd7063+3], %rs940;
	mov.b32 	%r8669, 48;
	st.u32 	[%rd7063+8], %r8669;
	mov.b32 	%r8670, -1;
	st.u32 	[%rd7063+16], %r8670;
	ld.shared.u64 	%rd7064, [m_Local_$_0];
	add.s64 	%rd7065, %rd7064, %rd822;
	ld.u32 	%r2021, [%rd7065+12];
	shl.b32 	%r8671, %r2021, 2;
	add.s32 	%r8672, %r8671, 32;
	shr.s32 	%r8673, %r8672, 31;
	shr.u32 	%r8674, %r8673, 29;
	add.s32 	%r8675, %r8672, %r8674;
	and.b32  	%r8676, %r8675, -8;
	sub.s32 	%r8677, %r8672, %r8676;
	setp.eq.s32 	%p3639, %r8677, 0;
	sub.s32 	%r8678, %r8671, %r8677;
	add.s32 	%r8679, %r8678, 40;
	selp.b32 	%r2022, %r8672, %r8679, %p3639;
	ld.shared.u64 	%rd833, [m_Local_$_1];
	and.b32  	%r8680, %r2022, 12;
	setp.eq.s32 	%p3640, %r8680, 0;
	mov.u32 	%r13697, %r2022;
	@%p3640 bra 	$L__BB9_3152;
	shr.s32 	%r8681, %r2022, 31;
	shr.u32 	%r8682, %r8681, 28;
	add.s32 	%r8683, %r2022, %r8682;
	and.b32  	%r8684, %r8683, -16;
	add.s32 	%r13697, %r8684, 16;
$L__BB9_3152:
	cvt.s64.s32 	%rd7066, %r13697;
	atom.add.u64 	%rd7067, [%rd1], %rd7066;
	cvt.s64.s32 	%rd7068, %r2022;
	add.s64 	%rd7069, %rd7068, %rd7067;
	add.s64 	%rd7070, %rd7069, 8;
	setp.lt.u64 	%p3641, %rd7070, %rd833;
	shr.u64 	%rd7071, %rd7067, 4;
	cvt.u32.u64 	%r8685, %rd7071;
	selp.b32 	%r2025, %r8685, -1, %p3641;
	setp.ne.s32 	%p3642, %r2025, -1;
	@%p3642 bra 	$L__BB9_3154;
	mov.b32 	%r8743, 21352;
	st.u32 	[%rd1685], %r8743;
	bra.uni 	$L__BB9_3193;
$L__BB9_3154:
	ld.shared.u64 	%rd7072, [m_Local_$_0];
	mul.wide.s32 	%rd834, %r2025, 16;
	add.s64 	%rd7073, %rd7072, %rd834;
	mov.b16 	%rs942, 0;
	st.u8 	[%rd7073], %rs942;
	st.u8 	[%rd7073+1], %rs942;
	mov.b32 	%r8686, 4335;
	st.u32 	[%rd7073+4], %r8686;
	mov.b16 	%rs943, 1;
	st.u8 	[%rd7073+3], %rs943;
	st.u32 	[%rd7073+8], %r2022;
	st.u32 	[%rd7073+12], %r2021;
	setp.lt.s32 	%p3643, %r2021, 1;
	@%p3643 bra 	$L__BB9_3193;
	setp.eq.s32 	%p3644, %r2021, 1;
	mov.b32 	%r2044, 0;
	@%p3644 bra 	$L__BB9_3181;
	and.b32  	%r2044, %r2021, 2147483646;
	neg.s32 	%r13699, %r2044;
	mov.b32 	%r13698, 0;
	mov.u32 	%r13700, %r13698;
$L__BB9_3157:
	ld.shared.u64 	%rd7074, [m_Local_$_0];
	add.s64 	%rd835, %rd7074, %rd834;
	ld.u32 	%r2030, [%rd835+12];
	setp.lt.s32 	%p3645, %r13700, %r2030;
	@%p3645 bra 	$L__BB9_3168;
	ld.shared.u64 	%rd7075, [m_Local_$_1];
	atom.add.u64 	%rd7076, [%rd1], 48;
	add.s64 	%rd7077, %rd7076, 56;
	setp.lt.u64 	%p3646, %rd7077, %rd7075;
	shr.u64 	%rd836, %rd7076, 4;
	cvt.u32.u64 	%r13701, %rd836;
	setp.ne.s32 	%p3647, %r13701, -1;
	and.pred  	%p3648, %p3646, %p3647;
	@%p3648 bra 	$L__BB9_3160;
	mov.b32 	%r8696, 21106;
	st.u32 	[%rd1685], %r8696;
	mov.b32 	%r13701, -1;
	mov.pred 	%p6460, 0;
	bra.uni 	$L__BB9_3161;
$L__BB9_3160:
	ld.shared.u64 	%rd7078, [m_Local_$_0];
	shl.b64 	%rd7079, %rd836, 32;
	shr.s64 	%rd7080, %rd7079, 28;
	add.s64 	%rd7081, %rd7078, %rd7080;
	mov.b16 	%rs944, 0;
	st.u8 	[%rd7081], %rs944;
	st.u8 	[%rd7081+1], %rs944;
	mov.b32 	%r8690, 3608;
	st.u32 	[%rd7081+4], %r8690;
	mov.b16 	%rs945, 1;
	st.u8 	[%rd7081+3], %rs945;
	mov.b32 	%r8691, 48;
	st.u32 	[%rd7081+8], %r8691;
	mov.b32 	%r8692, -1;
	st.u32 	[%rd7081+16], %r8692;
	ld.shared.u64 	%rd7082, [m_Local_$_0];
	add.s64 	%rd7083, %rd7082, %rd7080;
	mov.b32 	%r8693, 0;
	st.u32 	[%rd7083+32], %r8693;
	ld.shared.u64 	%rd7084, [m_Local_$_0];
	add.s64 	%rd7085, %rd7084, %rd7080;
	st.u32 	[%rd7085+36], %r8693;
	ld.shared.u64 	%rd7086, [m_Local_$_0];
	add.s64 	%rd7087, %rd7086, %rd7080;
	st.u32 	[%rd7087+40], %r8693;
	ld.u32 	%r8694, [%rd1685];
	setp.eq.s32 	%p6460, %r8694, 0;
$L__BB9_3161:
	mov.b32 	%r13702, 0;
	not.pred 	%p3650, %p6460;
	@%p3650 bra 	$L__BB9_3167;
	setp.ne.s32 	%p3651, %r13701, -1;
	@%p3651 bra 	$L__BB9_3164;
	mov.b32 	%r8704, 21352;
	st.u32 	[%rd1685], %r8704;
	bra.uni 	$L__BB9_3167;
$L__BB9_3164:
	ld.shared.u64 	%rd7088, [m_Local_$_0];
	mul.wide.s32 	%rd837, %r13701, 16;
	add.s64 	%rd7089, %rd7088, %rd837;
	st.u32 	[%rd7089+40], %r2030;
	ld.u32 	%r8699, [%rd1685];
	setp.ne.s32 	%p3652, %r8699, 0;
	@%p3652 bra 	$L__BB9_3167;
	ld.shared.u64 	%rd7090, [m_Local_$_0];
	add.s64 	%rd7091, %rd7090, %rd837;
	st.u32 	[%rd7091+36], %r13700;
	ld.u32 	%r8701, [%rd1685];
	setp.ne.s32 	%p3653, %r8701, 0;
	@%p3653 bra 	$L__BB9_3167;
	ld.shared.u64 	%rd7092, [m_Local_$_0];
	add.s64 	%rd7093, %rd7092, %rd837;
	st.u32 	[%rd7093+32], %r2025;
	ld.u32 	%r8702, [%rd1685];
	setp.eq.s32 	%p3654, %r8702, 0;
	selp.b32 	%r13702, %r13701, 0, %p3654;
$L__BB9_3167:
	st.u32 	[%rd1685], %r13702;
	bra.uni 	$L__BB9_3169;
$L__BB9_3168:
	cvt.u64.u32 	%rd7094, %r13698;
	add.s64 	%rd7095, %rd835, %rd7094;
	mov.b32 	%r8705, 0;
	st.u32 	[%rd7095+32], %r8705;
$L__BB9_3169:
	ld.shared.u64 	%rd7096, [m_Local_$_0];
	add.s64 	%rd838, %rd7096, %rd834;
	ld.u32 	%r2035, [%rd838+12];
	add.s32 	%r8706, %r13700, 1;
	setp.lt.s32 	%p3655, %r8706, %r2035;
	@%p3655 bra 	$L__BB9_3179;
	ld.shared.u64 	%rd7097, [m_Local_$_1];
	atom.add.u64 	%rd7098, [%rd1], 48;
	add.s64 	%rd7099, %rd7098, 56;
	setp.ge.u64 	%p3656, %rd7099, %rd7097;
	shr.u64 	%rd839, %rd7098, 4;
	cvt.u32.u64 	%r13703, %rd839;
	setp.eq.s32 	%p3657, %r13703, -1;
	or.pred  	%p3658, %p3656, %p3657;
	@%p3658 bra 	$L__BB9_3172;
	ld.shared.u64 	%rd7100, [m_Local_$_0];
	shl.b64 	%rd7101, %rd839, 32;
	shr.s64 	%rd7102, %rd7101, 28;
	add.s64 	%rd7103, %rd7100, %rd7102;
	mov.b16 	%rs946, 0;
	st.u8 	[%rd7103], %rs946;
	st.u8 	[%rd7103+1], %rs946;
	mov.b32 	%r8707, 3608;
	st.u32 	[%rd7103+4], %r8707;
	mov.b16 	%rs947, 1;
	st.u8 	[%rd7103+3], %rs947;
	mov.b32 	%r8708, 48;
	st.u32 	[%rd7103+8], %r8708;
	mov.b32 	%r8709, -1;
	st.u32 	[%rd7103+16], %r8709;
	ld.shared.u64 	%rd7104, [m_Local_$_0];
	add.s64 	%rd7105, %rd7104, %rd7102;
	mov.b32 	%r8710, 0;
	st.u32 	[%rd7105+32], %r8710;
	ld.shared.u64 	%rd7106, [m_Local_$_0];
	add.s64 	%rd7107, %rd7106, %rd7102;
	st.u32 	[%rd7107+36], %r8710;
	ld.shared.u64 	%rd7108, [m_Local_$_0];
	add.s64 	%rd7109, %rd7108, %rd7102;
	st.u32 	[%rd7109+40], %r8710;
	ld.u32 	%r8711, [%rd1685];
	setp.eq.s32 	%p6461, %r8711, 0;
	bra.uni 	$L__BB9_3173;
$L__BB9_3172:
	mov.b32 	%r8713, 21106;
	st.u32 	[%rd1685], %r8713;
	mov.b32 	%r13703, -1;
	mov.pred 	%p6461, 0;
$L__BB9_3173:
	mov.b32 	%r13704, 0;
	not.pred 	%p3660, %p6461;
	@%p3660 bra 	$L__BB9_3178;
	setp.eq.s32 	%p3661, %r13703, -1;
	@%p3661 bra 	$L__BB9_6422;
	ld.shared.u64 	%rd7110, [m_Local_$_0];
	mul.wide.s32 	%rd840, %r13703, 16;
	add.s64 	%rd7111, %rd7110, %rd840;
	st.u32 	[%rd7111+40], %r2035;
	ld.u32 	%r8716, [%rd1685];
	setp.eq.s32 	%p3662, %r8716, 0;
	@%p3662 bra 	$L__BB9_3176;
	bra.uni 	$L__BB9_3178;
$L__BB9_3176:
	ld.shared.u64 	%rd7112, [m_Local_$_0];
	add.s64 	%rd7113, %rd7112, %rd840;
	st.u32 	[%rd7113+36], %r8706;
	ld.u32 	%r8719, [%rd1685];
	setp.ne.s32 	%p3663, %r8719, 0;
	@%p3663 bra 	$L__BB9_3178;
	ld.shared.u64 	%rd7114, [m_Local_$_0];
	add.s64 	%rd7115, %rd7114, %rd840;
	st.u32 	[%rd7115+32], %r2025;
	ld.u32 	%r8720, [%rd1685];
	setp.eq.s32 	%p3664, %r8720, 0;
	selp.b32 	%r13704, %r13703, 0, %p3664;
$L__BB9_3178:
	st.u32 	[%rd1685], %r13704;
	bra.uni 	$L__BB9_3180;
$L__BB9_3179:
	add.s32 	%r8723, %r13698, 4;
	cvt.u64.u32 	%rd7116, %r8723;
	add.s64 	%rd7117, %rd838, %rd7116;
	mov.b32 	%r8724, 0;
	st.u32 	[%rd7117+32], %r8724;
$L__BB9_3180:
	add.s32 	%r13700, %r13700, 2;
	add.s32 	%r13699, %r13699, 2;
	add.s32 	%r13698, %r13698, 8;
	setp.ne.s32 	%p3665, %r13699, 0;
	@%p3665 bra 	$L__BB9_3157;
$L__BB9_3181:
	and.b32  	%r8725, %r2021, 1;
	setp.eq.b32 	%p3666, %r8725, 1;
	not.pred 	%p3667, %p3666;
	@%p3667 bra 	$L__BB9_3193;
	ld.shared.u64 	%rd7118, [m_Local_$_0];
	add.s64 	%rd841, %rd7118, %rd834;
	ld.u32 	%r2045, [%rd841+12];
	setp.lt.s32 	%p3668, %r2044, %r2045;
	@%p3668 bra 	$L__BB9_3192;
	ld.shared.u64 	%rd7119, [m_Local_$_1];
	atom.add.u64 	%rd7120, [%rd1], 48;
	add.s64 	%rd7121, %rd7120, 56;
	setp.ge.u64 	%p3669, %rd7121, %rd7119;
	shr.u64 	%rd842, %rd7120, 4;
	cvt.u32.u64 	%r13706, %rd842;
	setp.eq.s32 	%p3670, %r13706, -1;
	or.pred  	%p3671, %p3669, %p3670;
	@%p3671 bra 	$L__BB9_3185;
	ld.shared.u64 	%rd7122, [m_Local_$_0];
	shl.b64 	%rd7123, %rd842, 32;
	shr.s64 	%rd7124, %rd7123, 28;
	add.s64 	%rd7125, %rd7122, %rd7124;
	mov.b16 	%rs948, 0;
	st.u8 	[%rd7125], %rs948;
	st.u8 	[%rd7125+1], %rs948;
	mov.b32 	%r8726, 3608;
	st.u32 	[%rd7125+4], %r8726;
	mov.b16 	%rs949, 1;
	st.u8 	[%rd7125+3], %rs949;
	mov.b32 	%r8727, 48;
	st.u32 	[%rd7125+8], %r8727;
	mov.b32 	%r8728, -1;
	st.u32 	[%rd7125+16], %r8728;
	ld.shared.u64 	%rd7126, [m_Local_$_0];
	add.s64 	%rd7127, %rd7126, %rd7124;
	mov.b32 	%r8729, 0;
	st.u32 	[%rd7127+32], %r8729;
	ld.shared.u64 	%rd7128, [m_Local_$_0];
	add.s64 	%rd7129, %rd7128, %rd7124;
	st.u32 	[%rd7129+36], %r8729;
	ld.shared.u64 	%rd7130, [m_Local_$_0];
	add.s64 	%rd7131, %rd7130, %rd7124;
	st.u32 	[%rd7131+40], %r8729;
	ld.u32 	%r8730, [%rd1685];
	setp.eq.s32 	%p6462, %r8730, 0;
	bra.uni 	$L__BB9_3186;
$L__BB9_3185:
	mov.b32 	%r8732, 21106;
	st.u32 	[%rd1685], %r8732;
	mov.b32 	%r13706, -1;
	mov.pred 	%p6462, 0;
$L__BB9_3186:
	mov.b32 	%r13707, 0;
	not.pred 	%p3673, %p6462;
	@%p3673 bra 	$L__BB9_3191;
	setp.eq.s32 	%p3674, %r13706, -1;
	@%p3674 bra 	$L__BB9_6423;
	ld.shared.u64 	%rd7132, [m_Local_$_0];
	mul.wide.s32 	%rd843, %r13706, 16;
	add.s64 	%rd7133, %rd7132, %rd843;
	st.u32 	[%rd7133+40], %r2045;
	ld.u32 	%r8735, [%rd1685];
	setp.eq.s32 	%p3675, %r8735, 0;
	@%p3675 bra 	$L__BB9_3189;
	bra.uni 	$L__BB9_3191;
$L__BB9_3189:
	ld.shared.u64 	%rd7134, [m_Local_$_0];
	add.s64 	%rd7135, %rd7134, %rd843;
	st.u32 	[%rd7135+36], %r2044;
	ld.u32 	%r8737, [%rd1685];
	setp.ne.s32 	%p3676, %r8737, 0;
	@%p3676 bra 	$L__BB9_3191;
	ld.shared.u64 	%rd7136, [m_Local_$_0];
	add.s64 	%rd7137, %rd7136, %rd843;
	st.u32 	[%rd7137+32], %r2025;
	ld.u32 	%r8738, [%rd1685];
	setp.eq.s32 	%p3677, %r8738, 0;
	selp.b32 	%r13707, %r13706, 0, %p3677;
$L__BB9_3191:
	st.u32 	[%rd1685], %r13707;
	bra.uni 	$L__BB9_3193;
$L__BB9_3192:
	shl.b32 	%r8741, %r2044, 2;
	cvt.u64.u32 	%rd7138, %r8741;
	add.s64 	%rd7139, %rd841, %rd7138;
	mov.b32 	%r8742, 0;
	st.u32 	[%rd7139+32], %r8742;
$L__BB9_3193:
	setp.lt.s32 	%p3678, %r2021, 1;
	@%p3678 bra 	$L__BB9_3224;
	neg.s32 	%r13709, %r2021;
	mov.b32 	%r13708, 0;
	mul.wide.s32 	%rd7163, %r2025, 16;
	mov.u32 	%r13710, %r13708;
$L__BB9_3195:
	setp.ne.s32 	%p3679, %r1991, -1;
	@%p3679 bra 	$L__BB9_3197;
	mov.b32 	%r8760, 21352;
	st.u32 	[%rd1685], %r8760;
	mov.b16 	%rs1587, 0;
	bra.uni 	$L__BB9_3209;
$L__BB9_3197:
	ld.shared.u64 	%rd7140, [m_Local_$_0];
	add.s64 	%rd844, %rd7140, %rd822;
	ld.u32 	%r2054, [%rd844+12];
	setp.lt.s32 	%p3680, %r13710, %r2054;
	@%p3680 bra 	$L__BB9_3208;
	ld.shared.u64 	%rd7141, [m_Local_$_1];
	atom.add.u64 	%rd7142, [%rd1], 48;
	add.s64 	%rd7143, %rd7142, 56;
	setp.lt.u64 	%p3681, %rd7143, %rd7141;
	shr.u64 	%rd845, %rd7142, 4;
	cvt.u32.u64 	%r13711, %rd845;
	setp.ne.s32 	%p3682, %r13711, -1;
	and.pred  	%p3683, %p3681, %p3682;
	@%p3683 bra 	$L__BB9_3200;
	mov.b32 	%r8751, 21106;
	st.u32 	[%rd1685], %r8751;
	mov.b32 	%r13711, -1;
	mov.pred 	%p6463, 0;
	bra.uni 	$L__BB9_3201;
$L__BB9_3200:
	ld.shared.u64 	%rd7144, [m_Local_$_0];
	shl.b64 	%rd7145, %rd845, 32;
	shr.s64 	%rd7146, %rd7145, 28;
	add.s64 	%rd7147, %rd7144, %rd7146;
	mov.b16 	%rs950, 0;
	st.u8 	[%rd7147], %rs950;
	st.u8 	[%rd7147+1], %rs950;
	mov.b32 	%r8745, 3608;
	st.u32 	[%rd7147+4], %r8745;
	mov.b16 	%rs951, 1;
	st.u8 	[%rd7147+3], %rs951;
	mov.b32 	%r8746, 48;
	st.u32 	[%rd7147+8], %r8746;
	mov.b32 	%r8747, -1;
	st.u32 	[%rd7147+16], %r8747;
	ld.shared.u64 	%rd7148, [m_Local_$_0];
	add.s64 	%rd7149, %rd7148, %rd7146;
	mov.b32 	%r8748, 0;
	st.u32 	[%rd7149+32], %r8748;
	ld.shared.u64 	%rd7150, [m_Local_$_0];
	add.s64 	%rd7151, %rd7150, %rd7146;
	st.u32 	[%rd7151+36], %r8748;
	ld.shared.u64 	%rd7152, [m_Local_$_0];
	add.s64 	%rd7153, %rd7152, %rd7146;
	st.u32 	[%rd7153+40], %r8748;
	ld.u32 	%r8749, [%rd1685];
	setp.eq.s32 	%p6463, %r8749, 0;
$L__BB9_3201:
	mov.b32 	%r13712, 0;
	not.pred 	%p3685, %p6463;
	@%p3685 bra 	$L__BB9_3207;
	setp.ne.s32 	%p3686, %r13711, -1;
	@%p3686 bra 	$L__BB9_3204;
	mov.b32 	%r8759, 21352;
	st.u32 	[%rd1685], %r8759;
	bra.uni 	$L__BB9_3207;
$L__BB9_3204:
	ld.shared.u64 	%rd7154, [m_Local_$_0];
	mul.wide.s32 	%rd846, %r13711, 16;
	add.s64 	%rd7155, %rd7154, %rd846;
	st.u32 	[%rd7155+40], %r2054;
	ld.u32 	%r8754, [%rd1685];
	setp.ne.s32 	%p3687, %r8754, 0;
	@%p3687 bra 	$L__BB9_3207;
	ld.shared.u64 	%rd7156, [m_Local_$_0];
	add.s64 	%rd7157, %rd7156, %rd846;
	st.u32 	[%rd7157+36], %r13710;
	ld.u32 	%r8756, [%rd1685];
	setp.ne.s32 	%p3688, %r8756, 0;
	@%p3688 bra 	$L__BB9_3207;
	ld.shared.u64 	%rd7158, [m_Local_$_0];
	add.s64 	%rd7159, %rd7158, %rd846;
	st.u32 	[%rd7159+32], %r1991;
	ld.u32 	%r8757, [%rd1685];
	setp.eq.s32 	%p3689, %r8757, 0;
	selp.b32 	%r13712, %r13711, 0, %p3689;
$L__BB9_3207:
	st.u32 	[%rd1685], %r13712;
	mov.b16 	%rs1587, 0;
	bra.uni 	$L__BB9_3209;
$L__BB9_3208:
	cvt.u64.u32 	%rd7160, %r13708;
	add.s64 	%rd7161, %rd844, %rd7160;
	ld.u8 	%rs1587, [%rd7161+32];
$L__BB9_3209:
	setp.ne.s32 	%p3690, %r2025, -1;
	@%p3690 bra 	$L__BB9_3211;
	mov.b32 	%r8777, 21352;
	st.u32 	[%rd1685], %r8777;
	bra.uni 	$L__BB9_3223;
$L__BB9_3211:
	ld.shared.u64 	%rd7162, [m_Local_$_0];
	add.s64 	%rd847, %rd7162, %rd7163;
	ld.u32 	%r2059, [%rd847+12];
	setp.lt.s32 	%p3691, %r13710, %r2059;
	@%p3691 bra 	$L__BB9_3222;
	ld.shared.u64 	%rd7164, [m_Local_$_1];
	atom.add.u64 	%rd7165, [%rd1], 48;
	add.s64 	%rd7166, %rd7165, 56;
	setp.lt.u64 	%p3692, %rd7166, %rd7164;
	shr.u64 	%rd848, %rd7165, 4;
	cvt.u32.u64 	%r13713, %rd848;
	setp.ne.s32 	%p3693, %r13713, -1;
	and.pred  	%p3694, %p3692, %p3693;
	@%p3694 bra 	$L__BB9_3214;
	mov.b32 	%r8767, 21106;
	st.u32 	[%rd1685], %r8767;
	mov.b32 	%r13713, -1;
	mov.pred 	%p6464, 0;
	bra.uni 	$L__BB9_3215;
$L__BB9_3214:
	ld.shared.u64 	%rd7167, [m_Local_$_0];
	shl.b64 	%rd7168, %rd848, 32;
	shr.s64 	%rd7169, %rd7168, 28;
	add.s64 	%rd7170, %rd7167, %rd7169;
	mov.b16 	%rs954, 0;
	st.u8 	[%rd7170], %rs954;
	st.u8 	[%rd7170+1], %rs954;
	mov.b32 	%r8761, 3608;
	st.u32 	[%rd7170+4], %r8761;
	mov.b16 	%rs955, 1;
	st.u8 	[%rd7170+3], %rs955;
	mov.b32 	%r8762, 48;
	st.u32 	[%rd7170+8], %r8762;
	mov.b32 	%r8763, -1;
	st.u32 	[%rd7170+16], %r8763;
	ld.shared.u64 	%rd7171, [m_Local_$_0];
	add.s64 	%rd7172, %rd7171, %rd7169;
	mov.b32 	%r8764, 0;
	st.u32 	[%rd7172+32], %r8764;
	ld.shared.u64 	%rd7173, [m_Local_$_0];
	add.s64 	%rd7174, %rd7173, %rd7169;
	st.u32 	[%rd7174+36], %r8764;
	ld.shared.u64 	%rd7175, [m_Local_$_0];
	add.s64 	%rd7176, %rd7175, %rd7169;
	st.u32 	[%rd7176+40], %r8764;
	ld.u32 	%r8765, [%rd1685];
	setp.eq.s32 	%p6464, %r8765, 0;
$L__BB9_3215:
	mov.b32 	%r13714, 0;
	not.pred 	%p3696, %p6464;
	@%p3696 bra 	$L__BB9_3221;
	setp.ne.s32 	%p3697, %r13713, -1;
	@%p3697 bra 	$L__BB9_3218;
	mov.b32 	%r8775, 21352;
	st.u32 	[%rd1685], %r8775;
	bra.uni 	$L__BB9_3221;
$L__BB9_3218:
	ld.shared.u64 	%rd7177, [m_Local_$_0];
	mul.wide.s32 	%rd849, %r13713, 16;
	add.s64 	%rd7178, %rd7177, %rd849;
	st.u32 	[%rd7178+40], %r2059;
	ld.u32 	%r8770, [%rd1685];
	setp.ne.s32 	%p3698, %r8770, 0;
	@%p3698 bra 	$L__BB9_3221;
	ld.shared.u64 	%rd7179, [m_Local_$_0];
	add.s64 	%rd7180, %rd7179, %rd849;
	st.u32 	[%rd7180+36], %r13710;
	ld.u32 	%r8772, [%rd1685];
	setp.ne.s32 	%p3699, %r8772, 0;
	@%p3699 bra 	$L__BB9_3221;
	ld.shared.u64 	%rd7181, [m_Local_$_0];
	add.s64 	%rd7182, %rd7181, %rd849;
	st.u32 	[%rd7182+32], %r2025;
	ld.u32 	%r8773, [%rd1685];
	setp.eq.s32 	%p3700, %r8773, 0;
	selp.b32 	%r13714, %r13713, 0, %p3700;
$L__BB9_3221:
	st.u32 	[%rd1685], %r13714;
	bra.uni 	$L__BB9_3223;
$L__BB9_3222:
	cvt.u64.u32 	%rd7183, %r13708;
	add.s64 	%rd7184, %rd847, %rd7183;
	mov.b32 	%r8776, 0;
	st.u32 	[%rd7184+32], %r8776;
	st.u8 	[%rd7184+32], %rs1587;
$L__BB9_3223:
	add.s32 	%r13710, %r13710, 1;
	add.s32 	%r13709, %r13709, 1;
	setp.ne.s32 	%p3701, %r13709, 0;
	add.s32 	%r13708, %r13708, 4;
	@%p3701 bra 	$L__BB9_3195;
$L__BB9_3224:
	ld.shared.u64 	%rd7185, [m_Local_$_0];
	mul.wide.s32 	%rd7186, %r2020, 16;
	add.s64 	%rd7187, %rd7185, %rd7186;
	st.u32 	[%rd7187+32], %r2025;
	ld.shared.u64 	%rd7188, [m_Local_$_0];
	add.s64 	%rd7189, %rd7188, %rd7186;
	st.u32 	[%rd7189+40], %r2021;
	ld.shared.u64 	%rd7190, [m_Local_$_0];
	add.s64 	%rd7191, %rd7190, %rd7186;
	mov.b32 	%r8778, 0;
	st.u32 	[%rd7191+48], %r8778;
$L__BB9_3225:
	setp.ne.s32 	%p3702, %r13686, -1;
	@%p3702 bra 	$L__BB9_3227;
	mov.b32 	%r8781, 21352;
	st.u32 	[%rd1685], %r8781;
	mov.b32 	%r13715, 0;
	mov.u32 	%r13716, %r13715;
	bra.uni 	$L__BB9_3228;
$L__BB9_3227:
	ld.shared.u64 	%rd7192, [m_Local_$_0];
	mul.wide.s32 	%rd7193, %r13686, 16;
	add.s64 	%rd7194, %rd7192, %rd7193;
	ld.u32 	%r13715, [%rd7194+32];
	ld.u32 	%r13716, [%rd7194+40];
$L__BB9_3228:
	setp.ne.s32 	%p3703, %r2020, -1;
	@%p3703 bra 	$L__BB9_3230;
	mov.b32 	%r8783, 21352;
	st.u32 	[%rd1685], %r8783;
	mov.b32 	%r13717, 0;
	mov.u32 	%r13718, %r13717;
	bra.uni 	$L__BB9_3231;
$L__BB9_3230:
	ld.shared.u64 	%rd7195, [m_Local_$_0];
	mul.wide.s32 	%rd7196, %r2020, 16;
	add.s64 	%rd7197, %rd7195, %rd7196;
	ld.u32 	%r13717, [%rd7197+32];
	ld.u32 	%r13718, [%rd7197+40];
$L__BB9_3231:
	add.s32 	%r2075, %r13718, %r13716;
	shl.b32 	%r8784, %r2075, 2;
	add.s32 	%r8785, %r8784, 32;
	shr.s32 	%r8786, %r8785, 31;
	shr.u32 	%r8787, %r8786, 29;
	add.s32 	%r8788, %r8785, %r8787;
	and.b32  	%r8789, %r8788, -8;
	sub.s32 	%r8790, %r8785, %r8789;
	setp.eq.s32 	%p3704, %r8790, 0;
	sub.s32 	%r8791, %r8784, %r8790;
	add.s32 	%r8792, %r8791, 40;
	selp.b32 	%r2076, %r8785, %r8792, %p3704;
	ld.shared.u64 	%rd850, [m_Local_$_1];
	and.b32  	%r8793, %r2076, 12;
	setp.eq.s32 	%p3705, %r8793, 0;
	mov.u32 	%r13719, %r2076;
	@%p3705 bra 	$L__BB9_3233;
	shr.s32 	%r8794, %r2076, 31;
	shr.u32 	%r8795, %r8794, 28;
	add.s32 	%r8796, %r2076, %r8795;
	and.b32  	%r8797, %r8796, -16;
	add.s32 	%r13719, %r8797, 16;
$L__BB9_3233:
	cvt.s64.s32 	%rd7198, %r13719;
	atom.add.u64 	%rd7199, [%rd1], %rd7198;
	cvt.s64.s32 	%rd7200, %r2076;
	add.s64 	%rd7201, %rd7200, %rd7199;
	add.s64 	%rd7202, %rd7201, 8;
	setp.lt.u64 	%p3706, %rd7202, %rd850;
	shr.u64 	%rd7203, %rd7199, 4;
	cvt.u32.u64 	%r8798, %rd7203;
	selp.b32 	%r2079, %r8798, -1, %p3706;
	setp.ne.s32 	%p3707, %r2079, -1;
	@%p3707 bra 	$L__BB9_3235;
	mov.b32 	%r8856, 21352;
	st.u32 	[%rd1685], %r8856;
	bra.uni 	$L__BB9_3274;
$L__BB9_3235:
	ld.shared.u64 	%rd7204, [m_Local_$_0];
	mul.wide.s32 	%rd851, %r2079, 16;
	add.s64 	%rd7205, %rd7204, %rd851;
	mov.b16 	%rs956, 0;
	st.u8 	[%rd7205], %rs956;
	st.u8 	[%rd7205+1], %rs956;
	mov.b32 	%r8799, 4335;
	st.u32 	[%rd7205+4], %r8799;
	mov.b16 	%rs957, 1;
	st.u8 	[%rd7205+3], %rs957;
	st.u32 	[%rd7205+8], %r2076;
	st.u32 	[%rd7205+12], %r2075;
	setp.lt.s32 	%p3708, %r2075, 1;
	@%p3708 bra 	$L__BB9_3274;
	setp.eq.s32 	%p3709, %r2075, 1;
	mov.b32 	%r2098, 0;
	@%p3709 bra 	$L__BB9_3262;
	and.b32  	%r2098, %r2075, 2147483646;
	neg.s32 	%r13721, %r2098;
	mov.b32 	%r13720, 0;
	mov.u32 	%r13722, %r13720;
$L__BB9_3238:
	ld.shared.u64 	%rd7206, [m_Local_$_0];
	add.s64 	%rd852, %rd7206, %rd851;
	ld.u32 	%r2084, [%rd852+12];
	setp.lt.s32 	%p3710, %r13722, %r2084;
	@%p3710 bra 	$L__BB9_3249;
	ld.shared.u64 	%rd7207, [m_Local_$_1];
	atom.add.u64 	%rd7208, [%rd1], 48;
	add.s64 	%rd7209, %rd7208, 56;
	setp.lt.u64 	%p3711, %rd7209, %rd7207;
	shr.u64 	%rd853, %rd7208, 4;
	cvt.u32.u64 	%r13723, %rd853;
	setp.ne.s32 	%p3712, %r13723, -1;
	and.pred  	%p3713, %p3711, %p3712;
	@%p3713 bra 	$L__BB9_3241;
	mov.b32 	%r8809, 21106;
	st.u32 	[%rd1685], %r8809;
	mov.b32 	%r13723, -1;
	mov.pred 	%p6465, 0;
	bra.uni 	$L__BB9_3242;
$L__BB9_3241:
	ld.shared.u64 	%rd7210, [m_Local_$_0];
	shl.b64 	%rd7211, %rd853, 32;
	shr.s64 	%rd7212, %rd7211, 28;
	add.s64 	%rd7213, %rd7210, %rd7212;
	mov.b16 	%rs958, 0;
	st.u8 	[%rd7213], %rs958;
	st.u8 	[%rd7213+1], %rs958;
	mov.b32 	%r8803, 3608;
	st.u32 	[%rd7213+4], %r8803;
	mov.b16 	%rs959, 1;
	st.u8 	[%rd7213+3], %rs959;
	mov.b32 	%r8804, 48;
	st.u32 	[%rd7213+8], %r8804;
	mov.b32 	%r8805, -1;
	st.u32 	[%rd7213+16], %r8805;
	ld.shared.u64 	%rd7214, [m_Local_$_0];
	add.s64 	%rd7215, %rd7214, %rd7212;
	mov.b32 	%r8806, 0;
	st.u32 	[%rd7215+32], %r8806;
	ld.shared.u64 	%rd7216, [m_Local_$_0];
	add.s64 	%rd7217, %rd7216, %rd7212;
	st.u32 	[%rd7217+36], %r8806;
	ld.shared.u64 	%rd7218, [m_Local_$_0];
	add.s64 	%rd7219, %rd7218, %rd7212;
	st.u32 	[%rd7219+40], %r8806;
	ld.u32 	%r8807, [%rd1685];
	setp.eq.s32 	%p6465, %r8807, 0;
$L__BB9_3242:
	mov.b32 	%r13724, 0;
	not.pred 	%p3715, %p6465;
	@%p3715 bra 	$L__BB9_3248;
	setp.ne.s32 	%p3716, %r13723, -1;
	@%p3716 bra 	$L__BB9_3245;
	mov.b32 	%r8817, 21352;
	st.u32 	[%rd1685], %r8817;
	bra.uni 	$L__BB9_3248;
$L__BB9_3245:
	ld.shared.u64 	%rd7220, [m_Local_$_0];
	mul.wide.s32 	%rd854, %r13723, 16;
	add.s64 	%rd7221, %rd7220, %rd854;
	st.u32 	[%rd7221+40], %r2084;
	ld.u32 	%r8812, [%rd1685];
	setp.ne.s32 	%p3717, %r8812, 0;
	@%p3717 bra 	$L__BB9_3248;
	ld.shared.u64 	%rd7222, [m_Local_$_0];
	add.s64 	%rd7223, %rd7222, %rd854;
	st.u32 	[%rd7223+36], %r13722;
	ld.u32 	%r8814, [%rd1685];
	setp.ne.s32 	%p3718, %r8814, 0;
	@%p3718 bra 	$L__BB9_3248;
	ld.shared.u64 	%rd7224, [m_Local_$_0];
	add.s64 	%rd7225, %rd7224, %rd854;
	st.u32 	[%rd7225+32], %r2079;
	ld.u32 	%r8815, [%rd1685];
	setp.eq.s32 	%p3719, %r8815, 0;
	selp.b32 	%r13724, %r13723, 0, %p3719;
$L__BB9_3248:
	st.u32 	[%rd1685], %r13724;
	bra.uni 	$L__BB9_3250;
$L__BB9_3249:
	cvt.u64.u32 	%rd7226, %r13720;
	add.s64 	%rd7227, %rd852, %rd7226;
	mov.b32 	%r8818, 0;
	st.u32 	[%rd7227+32], %r8818;
$L__BB9_3250:
	ld.shared.u64 	%rd7228, [m_Local_$_0];
	add.s64 	%rd855, %rd7228, %rd851;
	ld.u32 	%r2089, [%rd855+12];
	add.s32 	%r8819, %r13722, 1;
	setp.lt.s32 	%p3720, %r8819, %r2089;
	@%p3720 bra 	$L__BB9_3260;
	ld.shared.u64 	%rd7229, [m_Local_$_1];
	atom.add.u64 	%rd7230, [%rd1], 48;
	add.s64 	%rd7231, %rd7230, 56;
	setp.ge.u64 	%p3721, %rd7231, %rd7229;
	shr.u64 	%rd856, %rd7230, 4;
	cvt.u32.u64 	%r13725, %rd856;
	setp.eq.s32 	%p3722, %r13725, -1;
	or.pred  	%p3723, %p3721, %p3722;
	@%p3723 bra 	$L__BB9_3253;
	ld.shared.u64 	%rd7232, [m_Local_$_0];
	shl.b64 	%rd7233, %rd856, 32;
	shr.s64 	%rd7234, %rd7233, 28;
	add.s64 	%rd7235, %rd7232, %rd7234;
	mov.b16 	%rs960, 0;
	st.u8 	[%rd7235], %rs960;
	st.u8 	[%rd7235+1], %rs960;
	mov.b32 	%r8820, 3608;
	st.u32 	[%rd7235+4], %r8820;
	mov.b16 	%rs961, 1;
	st.u8 	[%rd7235+3], %rs961;
	mov.b32 	%r8821, 48;
	st.u32 	[%rd7235+8], %r8821;
	mov.b32 	%r8822, -1;
	st.u32 	[%rd7235+16], %r8822;
	ld.shared.u64 	%rd7236, [m_Local_$_0];
	add.s64 	%rd7237, %rd7236, %rd7234;
	mov.b32 	%r8823, 0;
	st.u32 	[%rd7237+32], %r8823;
	ld.shared.u64 	%rd7238, [m_Local_$_0];
	add.s64 	%rd7239, %rd7238, %rd7234;
	st.u32 	[%rd7239+36], %r8823;
	ld.shared.u64 	%rd7240, [m_Local_$_0];
	add.s64 	%rd7241, %rd7240, %rd7234;
	st.u32 	[%rd7241+40], %r8823;
	ld.u32 	%r8824, [%rd1685];
	setp.eq.s32 	%p6466, %r8824, 0;
	bra.uni 	$L__BB9_3254;
$L__BB9_3253:
	mov.b32 	%r8826, 21106;
	st.u32 	[%rd1685], %r8826;
	mov.b32 	%r13725, -1;
	mov.pred 	%p6466, 0;
$L__BB9_3254:
	mov.b32 	%r13726, 0;
	not.pred 	%p3725, %p6466;
	@%p3725 bra 	$L__BB9_3259;
	setp.eq.s32 	%p3726, %r13725, -1;
	@%p3726 bra 	$L__BB9_6424;
	ld.shared.u64 	%rd7242, [m_Local_$_0];
	mul.wide.s32 	%rd857, %r13725, 16;
	add.s64 	%rd7243, %rd7242, %rd857;
	st.u32 	[%rd7243+40], %r2089;
	ld.u32 	%r8829, [%rd1685];
	setp.eq.s32 	%p3727, %r8829, 0;
	@%p3727 bra 	$L__BB9_3257;
	bra.uni 	$L__BB9_3259;
$L__BB9_3257:
	ld.shared.u64 	%rd7244, [m_Local_$_0];
	add.s64 	%rd7245, %rd7244, %rd857;
	st.u32 	[%rd7245+36], %r8819;
	ld.u32 	%r8832, [%rd1685];
	setp.ne.s32 	%p3728, %r8832, 0;
	@%p3728 bra 	$L__BB9_3259;
	ld.shared.u64 	%rd7246, [m_Local_$_0];
	add.s64 	%rd7247, %rd7246, %rd857;
	st.u32 	[%rd7247+32], %r2079;
	ld.u32 	%r8833, [%rd1685];
	setp.eq.s32 	%p3729, %r8833, 0;
	selp.b32 	%r13726, %r13725, 0, %p3729;
$L__BB9_3259:
	st.u32 	[%rd1685], %r13726;
	bra.uni 	$L__BB9_3261;
$L__BB9_3260:
	add.s32 	%r8836, %r13720, 4;
	cvt.u64.u32 	%rd7248, %r8836;
	add.s64 	%rd7249, %rd855, %rd7248;
	mov.b32 	%r8837, 0;
	st.u32 	[%rd7249+32], %r8837;
$L__BB9_3261:
	add.s32 	%r13722, %r13722, 2;
	add.s32 	%r13721, %r13721, 2;
	add.s32 	%r13720, %r13720, 8;
	setp.ne.s32 	%p3730, %r13721, 0;
	@%p3730 bra 	$L__BB9_3238;
$L__BB9_3262:
	and.b32  	%r8838, %r2075, 1;
	setp.eq.b32 	%p3731, %r8838, 1;
	not.pred 	%p3732, %p3731;
	@%p3732 bra 	$L__BB9_3274;
	ld.shared.u64 	%rd7250, [m_Local_$_0];
	add.s64 	%rd858, %rd7250, %rd851;
	ld.u32 	%r2099, [%rd858+12];
	setp.lt.s32 	%p3733, %r2098, %r2099;
	@%p3733 bra 	$L__BB9_3273;
	ld.shared.u64 	%rd7251, [m_Local_$_1];
	atom.add.u64 	%rd7252, [%rd1], 48;
	add.s64 	%rd7253, %rd7252, 56;
	setp.ge.u64 	%p3734, %rd7253, %rd7251;
	shr.u64 	%rd859, %rd7252, 4;
	cvt.u32.u64 	%r13728, %rd859;
	setp.eq.s32 	%p3735, %r13728, -1;
	or.pred  	%p3736, %p3734, %p3735;
	@%p3736 bra 	$L__BB9_3266;
	ld.shared.u64 	%rd7254, [m_Local_$_0];
	shl.b64 	%rd7255, %rd859, 32;
	shr.s64 	%rd7256, %rd7255, 28;
	add.s64 	%rd7257, %rd7254, %rd7256;
	mov.b16 	%rs962, 0;
	st.u8 	[%rd7257], %rs962;
	st.u8 	[%rd7257+1], %rs962;
	mov.b32 	%r8839, 3608;
	st.u32 	[%rd7257+4], %r8839;
	mov.b16 	%rs963, 1;
	st.u8 	[%rd7257+3], %rs963;
	mov.b32 	%r8840, 48;
	st.u32 	[%rd7257+8], %r8840;
	mov.b32 	%r8841, -1;
	st.u32 	[%rd7257+16], %r8841;
	ld.shared.u64 	%rd7258, [m_Local_$_0];
	add.s64 	%rd7259, %rd7258, %rd7256;
	mov.b32 	%r8842, 0;
	st.u32 	[%rd7259+32], %r8842;
	ld.shared.u64 	%rd7260, [m_Local_$_0];
	add.s64 	%rd7261, %rd7260, %rd7256;
	st.u32 	[%rd7261+36], %r8842;
	ld.shared.u64 	%rd7262, [m_Local_$_0];
	add.s64 	%rd7263, %rd7262, %rd7256;
	st.u32 	[%rd7263+40], %r8842;
	ld.u32 	%r8843, [%rd1685];
	setp.eq.s32 	%p6467, %r8843, 0;
	bra.uni 	$L__BB9_3267;
$L__BB9_3266:
	mov.b32 	%r8845, 21106;
	st.u32 	[%rd1685], %r8845;
	mov.b32 	%r13728, -1;
	mov.pred 	%p6467, 0;
$L__BB9_3267:
	mov.b32 	%r13729, 0;
	not.pred 	%p3738, %p6467;
	@%p3738 bra 	$L__BB9_3272;
	setp.eq.s32 	%p3739, %r13728, -1;
	@%p3739 bra 	$L__BB9_6425;
	ld.shared.u64 	%rd7264, [m_Local_$_0];
	mul.wide.s32 	%rd860, %r13728, 16;
	add.s64 	%rd7265, %rd7264, %rd860;
	st.u32 	[%rd7265+40], %r2099;
	ld.u32 	%r8848, [%rd1685];
	setp.eq.s32 	%p3740, %r8848, 0;
	@%p3740 bra 	$L__BB9_3270;
	bra.uni 	$L__BB9_3272;
$L__BB9_3270:
	ld.shared.u64 	%rd7266, [m_Local_$_0];
	add.s64 	%rd7267, %rd7266, %rd860;
	st.u32 	[%rd7267+36], %r2098;
	ld.u32 	%r8850, [%rd1685];
	setp.ne.s32 	%p3741, %r8850, 0;
	@%p3741 bra 	$L__BB9_3272;
	ld.shared.u64 	%rd7268, [m_Local_$_0];
	add.s64 	%rd7269, %rd7268, %rd860;
	st.u32 	[%rd7269+32], %r2079;
	ld.u32 	%r8851, [%rd1685];
	setp.eq.s32 	%p3742, %r8851, 0;
	selp.b32 	%r13729, %r13728, 0, %p3742;
$L__BB9_3272:
	st.u32 	[%rd1685], %r13729;
	bra.uni 	$L__BB9_3274;
$L__BB9_3273:
	shl.b32 	%r8854, %r2098, 2;
	cvt.u64.u32 	%rd7270, %r8854;
	add.s64 	%rd7271, %rd858, %rd7270;
	mov.b32 	%r8855, 0;
	st.u32 	[%rd7271+32], %r8855;
$L__BB9_3274:
	setp.lt.s32 	%p3743, %r13716, 1;
	@%p3743 bra 	$L__BB9_3278;
	neg.s32 	%r13731, %r13716;
	mov.b32 	%r13730, 0;
	mul.wide.s32 	%rd7296, %r2079, 16;
	mov.u32 	%r13732, %r13730;
$L__BB9_3276:
	setp.ne.s32 	%p3744, %r13715, -1;
	@%p3744 bra 	$L__BB9_3282;
	mov.b32 	%r8873, 21352;
	st.u32 	[%rd1685], %r8873;
	mov.b16 	%rs1588, 0;
	bra.uni 	$L__BB9_3294;
$L__BB9_3278:
	setp.lt.s32 	%p3767, %r13718, 1;
	@%p3767 bra 	$L__BB9_3336;
	neg.s32 	%r13740, %r13718;
	shl.b32 	%r13738, %r13716, 2;
	mov.b32 	%r13737, 0;
	mul.wide.s32 	%rd7342, %r2079, 16;
	mov.u32 	%r13741, %r13737;
$L__BB9_3280:
	setp.ne.s32 	%p3768, %r13717, -1;
	@%p3768 bra 	$L__BB9_3309;
	mov.b32 	%r8907, 21352;
	st.u32 	[%rd1685], %r8907;
	mov.b16 	%rs1589, 0;
	bra.uni 	$L__BB9_3321;
$L__BB9_3282:
	ld.shared.u64 	%rd7272, [m_Local_$_0];
	mul.wide.s32 	%rd7273, %r13715, 16;
	add.s64 	%rd861, %rd7272, %rd7273;
	ld.u32 	%r2110, [%rd861+12];
	setp.lt.s32 	%p3745, %r13732, %r2110;
	@%p3745 bra 	$L__BB9_3293;
	ld.shared.u64 	%rd7274, [m_Local_$_1];
	atom.add.u64 	%rd7275, [%rd1], 48;
	add.s64 	%rd7276, %rd7275, 56;
	setp.lt.u64 	%p3746, %rd7276, %rd7274;
	shr.u64 	%rd862, %rd7275, 4;
	cvt.u32.u64 	%r13733, %rd862;
	setp.ne.s32 	%p3747, %r13733, -1;
	and.pred  	%p3748, %p3746, %p3747;
	@%p3748 bra 	$L__BB9_3285;
	mov.b32 	%r8864, 21106;
	st.u32 	[%rd1685], %r8864;
	mov.b32 	%r13733, -1;
	mov.pred 	%p6468, 0;
	bra.uni 	$L__BB9_3286;
$L__BB9_3285:
	ld.shared.u64 	%rd7277, [m_Local_$_0];
	shl.b64 	%rd7278, %rd862, 32;
	shr.s64 	%rd7279, %rd7278, 28;
	add.s64 	%rd7280, %rd7277, %rd7279;
	mov.b16 	%rs964, 0;
	st.u8 	[%rd7280], %rs964;
	st.u8 	[%rd7280+1], %rs964;
	mov.b32 	%r8858, 3608;
	st.u32 	[%rd7280+4], %r8858;
	mov.b16 	%rs965, 1;
	st.u8 	[%rd7280+3], %rs965;
	mov.b32 	%r8859, 48;
	st.u32 	[%rd7280+8], %r8859;
	mov.b32 	%r8860, -1;
	st.u32 	[%rd7280+16], %r8860;
	ld.shared.u64 	%rd7281, [m_Local_$_0];
	add.s64 	%rd7282, %rd7281, %rd7279;
	mov.b32 	%r8861, 0;
	st.u32 	[%rd7282+32], %r8861;
	ld.shared.u64 	%rd7283, [m_Local_$_0];
	add.s64 	%rd7284, %rd7283, %rd7279;
	st.u32 	[%rd7284+36], %r8861;
	ld.shared.u64 	%rd7285, [m_Local_$_0];
	add.s64 	%rd7286, %rd7285, %rd7279;
	st.u32 	[%rd7286+40], %r8861;
	ld.u32 	%r8862, [%rd1685];
	setp.eq.s32 	%p6468, %r8862, 0;
$L__BB9_3286:
	mov.b32 	%r13734, 0;
	not.pred 	%p3750, %p6468;
	@%p3750 bra 	$L__BB9_3292;
	setp.ne.s32 	%p3751, %r13733, -1;
	@%p3751 bra 	$L__BB9_3289;
	mov.b32 	%r8872, 21352;
	st.u32 	[%rd1685], %r8872;
	bra.uni 	$L__BB9_3292;
$L__BB9_3289:
	ld.shared.u64 	%rd7287, [m_Local_$_0];
	mul.wide.s32 	%rd863, %r13733, 16;
	add.s64 	%rd7288, %rd7287, %rd863;
	st.u32 	[%rd7288+40], %r2110;
	ld.u32 	%r8867, [%rd1685];
	setp.ne.s32 	%p3752, %r8867, 0;
	@%p3752 bra 	$L__BB9_3292;
	ld.shared.u64 	%rd7289, [m_Local_$_0];
	add.s64 	%rd7290, %rd7289, %rd863;
	st.u32 	[%rd7290+36], %r13732;
	ld.u32 	%r8869, [%rd1685];
	setp.ne.s32 	%p3753, %r8869, 0;
	@%p3753 bra 	$L__BB9_3292;
	ld.shared.u64 	%rd7291, [m_Local_$_0];
	add.s64 	%rd7292, %rd7291, %rd863;
	st.u32 	[%rd7292+32], %r13715;
	ld.u32 	%r8870, [%rd1685];
	setp.eq.s32 	%p3754, %r8870, 0;
	selp.b32 	%r13734, %r13733, 0, %p3754;
$L__BB9_3292:
	st.u32 	[%rd1685], %r13734;
	mov.b16 	%rs1588, 0;
	bra.uni 	$L__BB9_3294;
$L__BB9_3293:
	cvt.u64.u32 	%rd7293, %r13730;
	add.s64 	%rd7294, %rd861, %rd7293;
	ld.u8 	%rs1588, [%rd7294+32];
$L__BB9_3294:
	setp.ne.s32 	%p3755, %r2079, -1;
	@%p3755 bra 	$L__BB9_3296;
	mov.b32 	%r8890, 21352;
	st.u32 	[%rd1685], %r8890;
	bra.uni 	$L__BB9_3308;
$L__BB9_3296:
	ld.shared.u64 	%rd7295, [m_Local_$_0];
	add.s64 	%rd864, %rd7295, %rd7296;
	ld.u32 	%r2115, [%rd864+12];
	setp.lt.s32 	%p3756, %r13732, %r2115;
	@%p3756 bra 	$L__BB9_3307;
	ld.shared.u64 	%rd7297, [m_Local_$_1];
	atom.add.u64 	%rd7298, [%rd1], 48;
	add.s64 	%rd7299, %rd7298, 56;
	setp.lt.u64 	%p3757, %rd7299, %rd7297;
	shr.u64 	%rd865, %rd7298, 4;
	cvt.u32.u64 	%r13735, %rd865;
	setp.ne.s32 	%p3758, %r13735, -1;
	and.pred  	%p3759, %p3757, %p3758;
	@%p3759 bra 	$L__BB9_3299;
	mov.b32 	%r8880, 21106;
	st.u32 	[%rd1685], %r8880;
	mov.b32 	%r13735, -1;
	mov.pred 	%p6469, 0;
	bra.uni 	$L__BB9_3300;
$L__BB9_3299:
	ld.shared.u64 	%rd7300, [m_Local_$_0];
	shl.b64 	%rd7301, %rd865, 32;
	shr.s64 	%rd7302, %rd7301, 28;
	add.s64 	%rd7303, %rd7300, %rd7302;
	mov.b16 	%rs968, 0;
	st.u8 	[%rd7303], %rs968;
	st.u8 	[%rd7303+1], %rs968;
	mov.b32 	%r8874, 3608;
	st.u32 	[%rd7303+4], %r8874;
	mov.b16 	%rs969, 1;
	st.u8 	[%rd7303+3], %rs969;
	mov.b32 	%r8875, 48;
	st.u32 	[%rd7303+8], %r8875;
	mov.b32 	%r8876, -1;
	st.u32 	[%rd7303+16], %r8876;
	ld.shared.u64 	%rd7304, [m_Local_$_0];
	add.s64 	%rd7305, %rd7304, %rd7302;
	mov.b32 	%r8877, 0;
	st.u32 	[%rd7305+32], %r8877;
	ld.shared.u64 	%rd7306, [m_Local_$_0];
	add.s64 	%rd7307, %rd7306, %rd7302;
	st.u32 	[%rd7307+36], %r8877;
	ld.shared.u64 	%rd7308, [m_Local_$_0];
	add.s64 	%rd7309, %rd7308, %rd7302;
	st.u32 	[%rd7309+40], %r8877;
	ld.u32 	%r8878, [%rd1685];
	setp.eq.s32 	%p6469, %r8878, 0;
$L__BB9_3300:
	mov.b32 	%r13736, 0;
	not.pred 	%p3761, %p6469;
	@%p3761 bra 	$L__BB9_3306;
	setp.ne.s32 	%p3762, %r13735, -1;
	@%p3762 bra 	$L__BB9_3303;
	mov.b32 	%r8888, 21352;
	st.u32 	[%rd1685], %r8888;
	bra.uni 	$L__BB9_3306;
$L__BB9_3303:
	ld.shared.u64 	%rd7310, [m_Local_$_0];
	mul.wide.s32 	%rd866, %r13735, 16;
	add.s64 	%rd7311, %rd7310, %rd866;
	st.u32 	[%rd7311+40], %r2115;
	ld.u32 	%r8883, [%rd1685];
	setp.ne.s32 	%p3763, %r8883, 0;
	@%p3763 bra 	$L__BB9_3306;
	ld.shared.u64 	%rd7312, [m_Local_$_0];
	add.s64 	%rd7313, %rd7312, %rd866;
	st.u32 	[%rd7313+36], %r13732;
	ld.u32 	%r8885, [%rd1685];
	setp.ne.s32 	%p3764, %r8885, 0;
	@%p3764 bra 	$L__BB9_3306;
	ld.shared.u64 	%rd7314, [m_Local_$_0];
	add.s64 	%rd7315, %rd7314, %rd866;
	st.u32 	[%rd7315+32], %r2079;
	ld.u32 	%r8886, [%rd1685];
	setp.eq.s32 	%p3765, %r8886, 0;
	selp.b32 	%r13736, %r13735, 0, %p3765;
$L__BB9_3306:
	st.u32 	[%rd1685], %r13736;
	bra.uni 	$L__BB9_3308;
$L__BB9_3307:
	cvt.u64.u32 	%rd7316, %r13730;
	add.s64 	%rd7317, %rd864, %rd7316;
	mov.b32 	%r8889, 0;
	st.u32 	[%rd7317+32], %r8889;
	st.u8 	[%rd7317+32], %rs1588;
$L__BB9_3308:
	add.s32 	%r13732, %r13732, 1;
	add.s32 	%r13731, %r13731, 1;
	setp.eq.s32 	%p3766, %r13731, 0;
	add.s32 	%r13730, %r13730, 4;
	@%p3766 bra 	$L__BB9_3278;
	bra.uni 	$L__BB9_3276;
$L__BB9_3309:
	ld.shared.u64 	%rd7318, [m_Local_$_0];
	mul.wide.s32 	%rd7319, %r13717, 16;
	add.s64 	%rd867, %rd7318, %rd7319;
	ld.u32 	%r2128, [%rd867+12];
	setp.lt.s32 	%p3769, %r13741, %r2128;
	@%p3769 bra 	$L__BB9_3320;
	ld.shared.u64 	%rd7320, [m_Local_$_1];
	atom.add.u64 	%rd7321, [%rd1], 48;
	add.s64 	%rd7322, %rd7321, 56;
	setp.lt.u64 	%p3770, %rd7322, %rd7320;
	shr.u64 	%rd868, %rd7321, 4;
	cvt.u32.u64 	%r13742, %rd868;
	setp.ne.s32 	%p3771, %r13742, -1;
	and.pred  	%p3772, %p3770, %p3771;
	@%p3772 bra 	$L__BB9_3312;
	mov.b32 	%r8898, 21106;
	st.u32 	[%rd1685], %r8898;
	mov.b32 	%r13742, -1;
	mov.pred 	%p6470, 0;
	bra.uni 	$L__BB9_3313;
$L__BB9_3312:
	ld.shared.u64 	%rd7323, [m_Local_$_0];
	shl.b64 	%rd7324, %rd868, 32;
	shr.s64 	%rd7325, %rd7324, 28;
	add.s64 	%rd7326, %rd7323, %rd7325;
	mov.b16 	%rs970, 0;
	st.u8 	[%rd7326], %rs970;
	st.u8 	[%rd7326+1], %rs970;
	mov.b32 	%r8892, 3608;
	st.u32 	[%rd7326+4], %r8892;
	mov.b16 	%rs971, 1;
	st.u8 	[%rd7326+3], %rs971;
	mov.b32 	%r8893, 48;
	st.u32 	[%rd7326+8], %r8893;
	mov.b32 	%r8894, -1;
	st.u32 	[%rd7326+16], %r8894;
	ld.shared.u64 	%rd7327, [m_Local_$_0];
	add.s64 	%rd7328, %rd7327, %rd7325;
	mov.b32 	%r8895, 0;
	st.u32 	[%rd7328+32], %r8895;
	ld.shared.u64 	%rd7329, [m_Local_$_0];
	add.s64 	%rd7330, %rd7329, %rd7325;
	st.u32 	[%rd7330+36], %r8895;
	ld.shared.u64 	%rd7331, [m_Local_$_0];
	add.s64 	%rd7332, %rd7331, %rd7325;
	st.u32 	[%rd7332+40], %r8895;
	ld.u32 	%r8896, [%rd1685];
	setp.eq.s32 	%p6470, %r8896, 0;
$L__BB9_3313:
	mov.b32 	%r13743, 0;
	not.pred 	%p3774, %p6470;
	@%p3774 bra 	$L__BB9_3319;
	setp.ne.s32 	%p3775, %r13742, -1;
	@%p3775 bra 	$L__BB9_3316;
	mov.b32 	%r8906, 21352;
	st.u32 	[%rd1685], %r8906;
	bra.uni 	$L__BB9_3319;
$L__BB9_3316:
	ld.shared.u64 	%rd7333, [m_Local_$_0];
	mul.wide.s32 	%rd869, %r13742, 16;
	add.s64 	%rd7334, %rd7333, %rd869;
	st.u32 	[%rd7334+40], %r2128;
	ld.u32 	%r8901, [%rd1685];
	setp.ne.s32 	%p3776, %r8901, 0;
	@%p3776 bra 	$L__BB9_3319;
	ld.shared.u64 	%rd7335, [m_Local_$_0];
	add.s64 	%rd7336, %rd7335, %rd869;
	st.u32 	[%rd7336+36], %r13741;
	ld.u32 	%r8903, [%rd1685];
	setp.ne.s32 	%p3777, %r8903, 0;
	@%p3777 bra 	$L__BB9_3319;
	ld.shared.u64 	%rd7337, [m_Local_$_0];
	add.s64 	%rd7338, %rd7337, %rd869;
	st.u32 	[%rd7338+32], %r13717;
	ld.u32 	%r8904, [%rd1685];
	setp.eq.s32 	%p3778, %r8904, 0;
	selp.b32 	%r13743, %r13742, 0, %p3778;
$L__BB9_3319:
	st.u32 	[%rd1685], %r13743;
	mov.b16 	%rs1589, 0;
	bra.uni 	$L__BB9_3321;
$L__BB9_3320:
	cvt.u64.u32 	%rd7339, %r13737;
	add.s64 	%rd7340, %rd867, %rd7339;
	ld.u8 	%rs1589, [%rd7340+32];
$L__BB9_3321:
	setp.ne.s32 	%p3779, %r2079, -1;
	@%p3779 bra 	$L__BB9_3323;
	mov.b32 	%r8925, 21352;
	st.u32 	[%rd1685], %r8925;
	bra.uni 	$L__BB9_3335;
$L__BB9_3323:
	ld.shared.u64 	%rd7341, [m_Local_$_0];
	add.s64 	%rd870, %rd7341, %rd7342;
	ld.u32 	%r8908, [%rd870+12];
	setp.gt.s32 	%p3780, %r13716, -1;
	setp.lt.s32 	%p3781, %r13716, %r8908;
	and.pred  	%p3782, %p3780, %p3781;
	@%p3782 bra 	$L__BB9_3334;
	ld.shared.u64 	%rd7345, [m_Local_$_1];
	atom.add.u64 	%rd7346, [%rd1], 48;
	add.s64 	%rd7347, %rd7346, 56;
	setp.lt.u64 	%p3783, %rd7347, %rd7345;
	shr.u64 	%rd871, %rd7346, 4;
	cvt.u32.u64 	%r13744, %rd871;
	setp.ne.s32 	%p3784, %r13744, -1;
	and.pred  	%p3785, %p3783, %p3784;
	@%p3785 bra 	$L__BB9_3326;
	mov.b32 	%r8916, 21106;
	st.u32 	[%rd1685], %r8916;
	mov.b32 	%r13744, -1;
	mov.pred 	%p6471, 0;
	bra.uni 	$L__BB9_3327;
$L__BB9_3326:
	ld.shared.u64 	%rd7348, [m_Local_$_0];
	shl.b64 	%rd7349, %rd871, 32;
	shr.s64 	%rd7350, %rd7349, 28;
	add.s64 	%rd7351, %rd7348, %rd7350;
	mov.b16 	%rs974, 0;
	st.u8 	[%rd7351], %rs974;
	st.u8 	[%rd7351+1], %rs974;
	mov.b32 	%r8910, 3608;
	st.u32 	[%rd7351+4], %r8910;
	mov.b16 	%rs975, 1;
	st.u8 	[%rd7351+3], %rs975;
	mov.b32 	%r8911, 48;
	st.u32 	[%rd7351+8], %r8911;
	mov.b32 	%r8912, -1;
	st.u32 	[%rd7351+16], %r8912;
	ld.shared.u64 	%rd7352, [m_Local_$_0];
	add.s64 	%rd7353, %rd7352, %rd7350;
	mov.b32 	%r8913, 0;
	st.u32 	[%rd7353+32], %r8913;
	ld.shared.u64 	%rd7354, [m_Local_$_0];
	add.s64 	%rd7355, %rd7354, %rd7350;
	st.u32 	[%rd7355+36], %r8913;
	ld.shared.u64 	%rd7356, [m_Local_$_0];
	add.s64 	%rd7357, %rd7356, %rd7350;
	st.u32 	[%rd7357+40], %r8913;
	ld.u32 	%r8914, [%rd1685];
	setp.eq.s32 	%p6471, %r8914, 0;
$L__BB9_3327:
	mov.b32 	%r13745, 0;
	not.pred 	%p3787, %p6471;
	@%p3787 bra 	$L__BB9_3333;
	setp.ne.s32 	%p3788, %r13744, -1;
	@%p3788 bra 	$L__BB9_3330;
	mov.b32 	%r8924, 21352;
	st.u32 	[%rd1685], %r8924;
	bra.uni 	$L__BB9_3333;
$L__BB9_3330:
	ld.shared.u64 	%rd7358, [m_Local_$_0];
	mul.wide.s32 	%rd872, %r13744, 16;
	add.s64 	%rd7359, %rd7358, %rd872;
	st.u32 	[%rd7359+40], %r8908;
	ld.u32 	%r8919, [%rd1685];
	setp.ne.s32 	%p3789, %r8919, 0;
	@%p3789 bra 	$L__BB9_3333;
	ld.shared.u64 	%rd7360, [m_Local_$_0];
	add.s64 	%rd7361, %rd7360, %rd872;
	st.u32 	[%rd7361+36], %r13716;
	ld.u32 	%r8921, [%rd1685];
	setp.ne.s32 	%p3790, %r8921, 0;
	@%p3790 bra 	$L__BB9_3333;
	ld.shared.u64 	%rd7362, [m_Local_$_0];
	add.s64 	%rd7363, %rd7362, %rd872;
	st.u32 	[%rd7363+32], %r2079;
	ld.u32 	%r8922, [%rd1685];
	setp.eq.s32 	%p3791, %r8922, 0;
	selp.b32 	%r13745, %r13744, 0, %p3791;
$L__BB9_3333:
	st.u32 	[%rd1685], %r13745;
	bra.uni 	$L__BB9_3335;
$L__BB9_3334:
	cvt.u64.u32 	%rd7343, %r13738;
	add.s64 	%rd7344, %rd870, %rd7343;
	mov.b32 	%r8909, 0;
	st.u32 	[%rd7344+32], %r8909;
	st.u8 	[%rd7344+32], %rs1589;
$L__BB9_3335:
	add.s32 	%r13741, %r13741, 1;
	add.s32 	%r13740, %r13740, 1;
	setp.ne.s32 	%p3792, %r13740, 0;
	add.s32 	%r13716, %r13716, 1;
	add.s32 	%r13738, %r13738, 4;
	add.s32 	%r13737, %r13737, 4;
	@%p3792 bra 	$L__BB9_3280;
$L__BB9_3336:
	ld.shared.u64 	%rd7364, [m_Local_$_1];
	atom.add.u64 	%rd7365, [%rd1], 48;
	add.s64 	%rd7366, %rd7365, 56;
	setp.lt.u64 	%p3793, %rd7366, %rd7364;
	shr.u64 	%rd7367, %rd7365, 4;
	cvt.u32.u64 	%r8926, %rd7367;
	selp.b32 	%r2143, %r8926, -1, %p3793;
	setp.ne.s32 	%p3794, %r2143, -1;
	@%p3794 bra 	$L__BB9_3338;
	mov.b32 	%r9038, 21352;
	st.u32 	[%rd1685], %r9038;
	bra.uni 	$L__BB9_3413;
$L__BB9_3338:
	ld.shared.u64 	%rd7368, [m_Local_$_0];
	mul.wide.s32 	%rd7369, %r2143, 16;
	add.s64 	%rd7370, %rd7368, %rd7369;
	mov.b16 	%rs976, 1;
	st.u8 	[%rd7370], %rs976;
	mov.b16 	%rs977, 0;
	st.u8 	[%rd7370+1], %rs977;
	mov.b32 	%r8927, 2906;
	st.u32 	[%rd7370+4], %r8927;
	st.u8 	[%rd7370+3], %rs976;
	mov.b32 	%r8928, 48;
	st.u32 	[%rd7370+8], %r8928;
	mov.b32 	%r8929, -1;
	st.u32 	[%rd7370+16], %r8929;
	ld.shared.u64 	%rd7371, [m_Local_$_0];
	mul.wide.s32 	%rd873, %r2079, 16;
	add.s64 	%rd7372, %rd7371, %rd873;
	ld.u32 	%r2144, [%rd7372+12];
	shl.b32 	%r8930, %r2144, 2;
	add.s32 	%r8931, %r8930, 32;
	shr.s32 	%r8932, %r8931, 31;
	shr.u32 	%r8933, %r8932, 29;
	add.s32 	%r8934, %r8931, %r8933;
	and.b32  	%r8935, %r8934, -8;
	sub.s32 	%r8936, %r8931, %r8935;
	setp.eq.s32 	%p3795, %r8936, 0;
	sub.s32 	%r8937, %r8930, %r8936;
	add.s32 	%r8938, %r8937, 40;
	selp.b32 	%r2145, %r8931, %r8938, %p3795;
	ld.shared.u64 	%rd874, [m_Local_$_1];
	and.b32  	%r8939, %r2145, 12;
	setp.eq.s32 	%p3796, %r8939, 0;
	mov.u32 	%r13746, %r2145;
	@%p3796 bra 	$L__BB9_3340;
	shr.s32 	%r8940, %r2145, 31;
	shr.u32 	%r8941, %r8940, 28;
	add.s32 	%r8942, %r2145, %r8941;
	and.b32  	%r8943, %r8942, -16;
	add.s32 	%r13746, %r8943, 16;
$L__BB9_3340:
	cvt.s64.s32 	%rd7373, %r13746;
	atom.add.u64 	%rd7374, [%rd1], %rd7373;
	cvt.s64.s32 	%rd7375, %r2145;
	add.s64 	%rd7376, %rd7375, %rd7374;
	add.s64 	%rd7377, %rd7376, 8;
	setp.lt.u64 	%p3797, %rd7377, %rd874;
	shr.u64 	%rd7378, %rd7374, 4;
	cvt.u32.u64 	%r8944, %rd7378;
	selp.b32 	%r2148, %r8944, -1, %p3797;
	setp.ne.s32 	%p3798, %r2148, -1;
	@%p3798 bra 	$L__BB9_3342;
	mov.b32 	%r9002, 21352;
	st.u32 	[%rd1685], %r9002;
	bra.uni 	$L__BB9_3381;
$L__BB9_3342:
	ld.shared.u64 	%rd7379, [m_Local_$_0];
	mul.wide.s32 	%rd875, %r2148, 16;
	add.s64 	%rd7380, %rd7379, %rd875;
	mov.b16 	%rs978, 0;
	st.u8 	[%rd7380], %rs978;
	st.u8 	[%rd7380+1], %rs978;
	mov.b32 	%r8945, 4335;
	st.u32 	[%rd7380+4], %r8945;
	mov.b16 	%rs979, 1;
	st.u8 	[%rd7380+3], %rs979;
	st.u32 	[%rd7380+8], %r2145;
	st.u32 	[%rd7380+12], %r2144;
	setp.lt.s32 	%p3799, %r2144, 1;
	@%p3799 bra 	$L__BB9_3381;
	setp.eq.s32 	%p3800, %r2144, 1;
	mov.b32 	%r2167, 0;
	@%p3800 bra 	$L__BB9_3369;
	and.b32  	%r2167, %r2144, 2147483646;
	neg.s32 	%r13748, %r2167;
	mov.b32 	%r13747, 0;
	mov.u32 	%r13749, %r13747;
$L__BB9_3345:
	ld.shared.u64 	%rd7381, [m_Local_$_0];
	add.s64 	%rd876, %rd7381, %rd875;
	ld.u32 	%r2153, [%rd876+12];
	setp.lt.s32 	%p3801, %r13749, %r2153;
	@%p3801 bra 	$L__BB9_3356;
	ld.shared.u64 	%rd7382, [m_Local_$_1];
	atom.add.u64 	%rd7383, [%rd1], 48;
	add.s64 	%rd7384, %rd7383, 56;
	setp.lt.u64 	%p3802, %rd7384, %rd7382;
	shr.u64 	%rd877, %rd7383, 4;
	cvt.u32.u64 	%r13750, %rd877;
	setp.ne.s32 	%p3803, %r13750, -1;
	and.pred  	%p3804, %p3802, %p3803;
	@%p3804 bra 	$L__BB9_3348;
	mov.b32 	%r8955, 21106;
	st.u32 	[%rd1685], %r8955;
	mov.b32 	%r13750, -1;
	mov.pred 	%p6472, 0;
	bra.uni 	$L__BB9_3349;
$L__BB9_3348:
	ld.shared.u64 	%rd7385, [m_Local_$_0];
	shl.b64 	%rd7386, %rd877, 32;
	shr.s64 	%rd7387, %rd7386, 28;
	add.s64 	%rd7388, %rd7385, %rd7387;
	mov.b16 	%rs980, 0;
	st.u8 	[%rd7388], %rs980;
	st.u8 	[%rd7388+1], %rs980;
	mov.b32 	%r8949, 3608;
	st.u32 	[%rd7388+4], %r8949;
	mov.b16 	%rs981, 1;
	st.u8 	[%rd7388+3], %rs981;
	mov.b32 	%r8950, 48;
	st.u32 	[%rd7388+8], %r8950;
	mov.b32 	%r8951, -1;
	st.u32 	[%rd7388+16], %r8951;
	ld.shared.u64 	%rd7389, [m_Local_$_0];
	add.s64 	%rd7390, %rd7389, %rd7387;
	mov.b32 	%r8952, 0;
	st.u32 	[%rd7390+32], %r8952;
	ld.shared.u64 	%rd7391, [m_Local_$_0];
	add.s64 	%rd7392, %rd7391, %rd7387;
	st.u32 	[%rd7392+36], %r8952;
	ld.shared.u64 	%rd7393, [m_Local_$_0];
	add.s64 	%rd7394, %rd7393, %rd7387;
	st.u32 	[%rd7394+40], %r8952;
	ld.u32 	%r8953, [%rd1685];
	setp.eq.s32 	%p6472, %r8953, 0;
$L__BB9_3349:
	mov.b32 	%r13751, 0;
	not.pred 	%p3806, %p6472;
	@%p3806 bra 	$L__BB9_3355;
	setp.ne.s32 	%p3807, %r13750, -1;
	@%p3807 bra 	$L__BB9_3352;
	mov.b32 	%r8963, 21352;
	st.u32 	[%rd1685], %r8963;
	bra.uni 	$L__BB9_3355;
$L__BB9_3352:
	ld.shared.u64 	%rd7395, [m_Local_$_0];
	mul.wide.s32 	%rd878, %r13750, 16;
	add.s64 	%rd7396, %rd7395, %rd878;
	st.u32 	[%rd7396+40], %r2153;
	ld.u32 	%r8958, [%rd1685];
	setp.ne.s32 	%p3808, %r8958, 0;
	@%p3808 bra 	$L__BB9_3355;
	ld.shared.u64 	%rd7397, [m_Local_$_0];
	add.s64 	%rd7398, %rd7397, %rd878;
	st.u32 	[%rd7398+36], %r13749;
	ld.u32 	%r8960, [%rd1685];
	setp.ne.s32 	%p3809, %r8960, 0;
	@%p3809 bra 	$L__BB9_3355;
	ld.shared.u64 	%rd7399, [m_Local_$_0];
	add.s64 	%rd7400, %rd7399, %rd878;
	st.u32 	[%rd7400+32], %r2148;
	ld.u32 	%r8961, [%rd1685];
	setp.eq.s32 	%p3810, %r8961, 0;
	selp.b32 	%r13751, %r13750, 0, %p3810;
$L__BB9_3355:
	st.u32 	[%rd1685], %r13751;
	bra.uni 	$L__BB9_3357;
$L__BB9_3356:
	cvt.u64.u32 	%rd7401, %r13747;
	add.s64 	%rd7402, %rd876, %rd7401;
	mov.b32 	%r8964, 0;
	st.u32 	[%rd7402+32], %r8964;
$L__BB9_3357:
	ld.shared.u64 	%rd7403, [m_Local_$_0];
	add.s64 	%rd879, %rd7403, %rd875;
	ld.u32 	%r2158, [%rd879+12];
	add.s32 	%r8965, %r13749, 1;
	setp.lt.s32 	%p3811, %r8965, %r2158;
	@%p3811 bra 	$L__BB9_3367;
	ld.shared.u64 	%rd7404, [m_Local_$_1];
	atom.add.u64 	%rd7405, [%rd1], 48;
	add.s64 	%rd7406, %rd7405, 56;
	setp.ge.u64 	%p3812, %rd7406, %rd7404;
	shr.u64 	%rd880, %rd7405, 4;
	cvt.u32.u64 	%r13752, %rd880;
	setp.eq.s32 	%p3813, %r13752, -1;
	or.pred  	%p3814, %p3812, %p3813;
	@%p3814 bra 	$L__BB9_3360;
	ld.shared.u64 	%rd7407, [m_Local_$_0];
	shl.b64 	%rd7408, %rd880, 32;
	shr.s64 	%rd7409, %rd7408, 28;
	add.s64 	%rd7410, %rd7407, %rd7409;
	mov.b16 	%rs982, 0;
	st.u8 	[%rd7410], %rs982;
	st.u8 	[%rd7410+1], %rs982;
	mov.b32 	%r8966, 3608;
	st.u32 	[%rd7410+4], %r8966;
	mov.b16 	%rs983, 1;
	st.u8 	[%rd7410+3], %rs983;
	mov.b32 	%r8967, 48;
	st.u32 	[%rd7410+8], %r8967;
	mov.b32 	%r8968, -1;
	st.u32 	[%rd7410+16], %r8968;
	ld.shared.u64 	%rd7411, [m_Local_$_0];
	add.s64 	%rd7412, %rd7411, %rd7409;
	mov.b32 	%r8969, 0;
	st.u32 	[%rd7412+32], %r8969;
	ld.shared.u64 	%rd7413, [m_Local_$_0];
	add.s64 	%rd7414, %rd7413, %rd7409;
	st.u32 	[%rd7414+36], %r8969;
	ld.shared.u64 	%rd7415, [m_Local_$_0];
	add.s64 	%rd7416, %rd7415, %rd7409;
	st.u32 	[%rd7416+40], %r8969;
	ld.u32 	%r8970, [%rd1685];
	setp.eq.s32 	%p6473, %r8970, 0;
	bra.uni 	$L__BB9_3361;
$L__BB9_3360:
	mov.b32 	%r8972, 21106;
	st.u32 	[%rd1685], %r8972;
	mov.b32 	%r13752, -1;
	mov.pred 	%p6473, 0;
$L__BB9_3361:
	mov.b32 	%r13753, 0;
	not.pred 	%p3816, %p6473;
	@%p3816 bra 	$L__BB9_3366;
	setp.eq.s32 	%p3817, %r13752, -1;
	@%p3817 bra 	$L__BB9_6426;
	ld.shared.u64 	%rd7417, [m_Local_$_0];
	mul.wide.s32 	%rd881, %r13752, 16;
	add.s64 	%rd7418, %rd7417, %rd881;
	st.u32 	[%rd7418+40], %r2158;
	ld.u32 	%r8975, [%rd1685];
	setp.eq.s32 	%p3818, %r8975, 0;
	@%p3818 bra 	$L__BB9_3364;
	bra.uni 	$L__BB9_3366;
$L__BB9_3364:
	ld.shared.u64 	%rd7419, [m_Local_$_0];
	add.s64 	%rd7420, %rd7419, %rd881;
	st.u32 	[%rd7420+36], %r8965;
	ld.u32 	%r8978, [%rd1685];
	setp.ne.s32 	%p3819, %r8978, 0;
	@%p3819 bra 	$L__BB9_3366;
	ld.shared.u64 	%rd7421, [m_Local_$_0];
	add.s64 	%rd7422, %rd7421, %rd881;
	st.u32 	[%rd7422+32], %r2148;
	ld.u32 	%r8979, [%rd1685];
	setp.eq.s32 	%p3820, %r8979, 0;
	selp.b32 	%r13753, %r13752, 0, %p3820;
$L__BB9_3366:
	st.u32 	[%rd1685], %r13753;
	bra.uni 	$L__BB9_3368;
$L__BB9_3367:
	add.s32 	%r8982, %r13747, 4;
	cvt.u64.u32 	%rd7423, %r8982;
	add.s64 	%rd7424, %rd879, %rd7423;
	mov.b32 	%r8983, 0;
	st.u32 	[%rd7424+32], %r8983;
$L__BB9_3368:
	add.s32 	%r13749, %r13749, 2;
	add.s32 	%r13748, %r13748, 2;
	add.s32 	%r13747, %r13747, 8;
	setp.ne.s32 	%p3821, %r13748, 0;
	@%p3821 bra 	$L__BB9_3345;
$L__BB9_3369:
	and.b32  	%r8984, %r2144, 1;
	setp.eq.b32 	%p3822, %r8984, 1;
	not.pred 	%p3823, %p3822;
	@%p3823 bra 	$L__BB9_3381;
	ld.shared.u64 	%rd7425, [m_Local_$_0];
	add.s64 	%rd882, %rd7425, %rd875;
	ld.u32 	%r2168, [%rd882+12];
	setp.lt.s32 	%p3824, %r2167, %r2168;
	@%p3824 bra 	$L__BB9_3380;
	ld.shared.u64 	%rd7426, [m_Local_$_1];
	atom.add.u64 	%rd7427, [%rd1], 48;
	add.s64 	%rd7428, %rd7427, 56;
	setp.ge.u64 	%p3825, %rd7428, %rd7426;
	shr.u64 	%rd883, %rd7427, 4;
	cvt.u32.u64 	%r13755, %rd883;
	setp.eq.s32 	%p3826, %r13755, -1;
	or.pred  	%p3827, %p3825, %p3826;
	@%p3827 bra 	$L__BB9_3373;
	ld.shared.u64 	%rd7429, [m_Local_$_0];
	shl.b64 	%rd7430, %rd883, 32;
	shr.s64 	%rd7431, %rd7430, 28;
	add.s64 	%rd7432, %rd7429, %rd7431;
	mov.b16 	%rs984, 0;
	st.u8 	[%rd7432], %rs984;
	st.u8 	[%rd7432+1], %rs984;
	mov.b32 	%r8985, 3608;
	st.u32 	[%rd7432+4], %r8985;
	mov.b16 	%rs985, 1;
	st.u8 	[%rd7432+3], %rs985;
	mov.b32 	%r8986, 48;
	st.u32 	[%rd7432+8], %r8986;
	mov.b32 	%r8987, -1;
	st.u32 	[%rd7432+16], %r8987;
	ld.shared.u64 	%rd7433, [m_Local_$_0];
	add.s64 	%rd7434, %rd7433, %rd7431;
	mov.b32 	%r8988, 0;
	st.u32 	[%rd7434+32], %r8988;
	ld.shared.u64 	%rd7435, [m_Local_$_0];
	add.s64 	%rd7436, %rd7435, %rd7431;
	st.u32 	[%rd7436+36], %r8988;
	ld.shared.u64 	%rd7437, [m_Local_$_0];
	add.s64 	%rd7438, %rd7437, %rd7431;
	st.u32 	[%rd7438+40], %r8988;
	ld.u32 	%r8989, [%rd1685];
	setp.eq.s32 	%p6474, %r8989, 0;
	bra.uni 	$L__BB9_3374;
$L__BB9_3373:
	mov.b32 	%r8991, 21106;
	st.u32 	[%rd1685], %r8991;
	mov.b32 	%r13755, -1;
	mov.pred 	%p6474, 0;
$L__BB9_3374:
	mov.b32 	%r13756, 0;
	not.pred 	%p3829, %p6474;
	@%p3829 bra 	$L__BB9_3379;
	setp.eq.s32 	%p3830, %r13755, -1;
	@%p3830 bra 	$L__BB9_6427;
	ld.shared.u64 	%rd7439, [m_Local_$_0];
	mul.wide.s32 	%rd884, %r13755, 16;
	add.s64 	%rd7440, %rd7439, %rd884;
	st.u32 	[%rd7440+40], %r2168;
	ld.u32 	%r8994, [%rd1685];
	setp.eq.s32 	%p3831, %r8994, 0;
	@%p3831 bra 	$L__BB9_3377;
	bra.uni 	$L__BB9_3379;
$L__BB9_3377:
	ld.shared.u64 	%rd7441, [m_Local_$_0];
	add.s64 	%rd7442, %rd7441, %rd884;
	st.u32 	[%rd7442+36], %r2167;
	ld.u32 	%r8996, [%rd1685];
	setp.ne.s32 	%p3832, %r8996, 0;
	@%p3832 bra 	$L__BB9_3379;
	ld.shared.u64 	%rd7443, [m_Local_$_0];
	add.s64 	%rd7444, %rd7443, %rd884;
	st.u32 	[%rd7444+32], %r2148;
	ld.u32 	%r8997, [%rd1685];
	setp.eq.s32 	%p3833, %r8997, 0;
	selp.b32 	%r13756, %r13755, 0, %p3833;
$L__BB9_3379:
	st.u32 	[%rd1685], %r13756;
	bra.uni 	$L__BB9_3381;
$L__BB9_3380:
	shl.b32 	%r9000, %r2167, 2;
	cvt.u64.u32 	%rd7445, %r9000;
	add.s64 	%rd7446, %rd882, %rd7445;
	mov.b32 	%r9001, 0;
	st.u32 	[%rd7446+32], %r9001;
$L__BB9_3381:
	setp.lt.s32 	%p3834, %r2144, 1;
	@%p3834 bra 	$L__BB9_3412;
	neg.s32 	%r13758, %r2144;
	mov.b32 	%r13757, 0;
	mul.wide.s32 	%rd7470, %r2148, 16;
	mov.u32 	%r13759, %r13757;
$L__BB9_3383:
	setp.ne.s32 	%p3835, %r2079, -1;
	@%p3835 bra 	$L__BB9_3385;
	mov.b32 	%r9019, 21352;
	st.u32 	[%rd1685], %r9019;
	mov.b16 	%rs1590, 0;
	bra.uni 	$L__BB9_3397;
$L__BB9_3385:
	ld.shared.u64 	%rd7447, [m_Local_$_0];
	add.s64 	%rd885, %rd7447, %rd873;
	ld.u32 	%r2177, [%rd885+12];
	setp.lt.s32 	%p3836, %r13759, %r2177;
	@%p3836 bra 	$L__BB9_3396;
	ld.shared.u64 	%rd7448, [m_Local_$_1];
	atom.add.u64 	%rd7449, [%rd1], 48;
	add.s64 	%rd7450, %rd7449, 56;
	setp.lt.u64 	%p3837, %rd7450, %rd7448;
	shr.u64 	%rd886, %rd7449, 4;
	cvt.u32.u64 	%r13760, %rd886;
	setp.ne.s32 	%p3838, %r13760, -1;
	and.pred  	%p3839, %p3837, %p3838;
	@%p3839 bra 	$L__BB9_3388;
	mov.b32 	%r9010, 21106;
	st.u32 	[%rd1685], %r9010;
	mov.b32 	%r13760, -1;
	mov.pred 	%p6475, 0;
	bra.uni 	$L__BB9_3389;
$L__BB9_3388:
	ld.shared.u64 	%rd7451, [m_Local_$_0];
	shl.b64 	%rd7452, %rd886, 32;
	shr.s64 	%rd7453, %rd7452, 28;
	add.s64 	%rd7454, %rd7451, %rd7453;
	mov.b16 	%rs986, 0;
	st.u8 	[%rd7454], %rs986;
	st.u8 	[%rd7454+1], %rs986;
	mov.b32 	%r9004, 3608;
	st.u32 	[%rd7454+4], %r9004;
	mov.b16 	%rs987, 1;
	st.u8 	[%rd7454+3], %rs987;
	mov.b32 	%r9005, 48;
	st.u32 	[%rd7454+8], %r9005;
	mov.b32 	%r9006, -1;
	st.u32 	[%rd7454+16], %r9006;
	ld.shared.u64 	%rd7455, [m_Local_$_0];
	add.s64 	%rd7456, %rd7455, %rd7453;
	mov.b32 	%r9007, 0;
	st.u32 	[%rd7456+32], %r9007;
	ld.shared.u64 	%rd7457, [m_Local_$_0];
	add.s64 	%rd7458, %rd7457, %rd7453;
	st.u32 	[%rd7458+36], %r9007;
	ld.shared.u64 	%rd7459, [m_Local_$_0];
	add.s64 	%rd7460, %rd7459, %rd7453;
	st.u32 	[%rd7460+40], %r9007;
	ld.u32 	%r9008, [%rd1685];
	setp.eq.s32 	%p6475, %r9008, 0;
$L__BB9_3389:
	mov.b32 	%r13761, 0;
	not.pred 	%p3841, %p6475;
	@%p3841 bra 	$L__BB9_3395;
	setp.ne.s32 	%p3842, %r13760, -1;
	@%p3842 bra 	$L__BB9_3392;
	mov.b32 	%r9018, 21352;
	st.u32 	[%rd1685], %r9018;
	bra.uni 	$L__BB9_3395;
$L__BB9_3392:
	ld.shared.u64 	%rd7461, [m_Local_$_0];
	mul.wide.s32 	%rd887, %r13760, 16;
	add.s64 	%rd7462, %rd7461, %rd887;
	st.u32 	[%rd7462+40], %r2177;
	ld.u32 	%r9013, [%rd1685];
	setp.ne.s32 	%p3843, %r9013, 0;
	@%p3843 bra 	$L__BB9_3395;
	ld.shared.u64 	%rd7463, [m_Local_$_0];
	add.s64 	%rd7464, %rd7463, %rd887;
	st.u32 	[%rd7464+36], %r13759;
	ld.u32 	%r9015, [%rd1685];
	setp.ne.s32 	%p3844, %r9015, 0;
	@%p3844 bra 	$L__BB9_3395;
	ld.shared.u64 	%rd7465, [m_Local_$_0];
	add.s64 	%rd7466, %rd7465, %rd887;
	st.u32 	[%rd7466+32], %r2079;
	ld.u32 	%r9016, [%rd1685];
	setp.eq.s32 	%p3845, %r9016, 0;
	selp.b32 	%r13761, %r13760, 0, %p3845;
$L__BB9_3395:
	st.u32 	[%rd1685], %r13761;
	mov.b16 	%rs1590, 0;
	bra.uni 	$L__BB9_3397;
$L__BB9_3396:
	cvt.u64.u32 	%rd7467, %r13757;
	add.s64 	%rd7468, %rd885, %rd7467;
	ld.u8 	%rs1590, [%rd7468+32];
$L__BB9_3397:
	setp.ne.s32 	%p3846, %r2148, -1;
	@%p3846 bra 	$L__BB9_3399;
	mov.b32 	%r9036, 21352;
	st.u32 	[%rd1685], %r9036;
	bra.uni 	$L__BB9_3411;
$L__BB9_3399:
	ld.shared.u64 	%rd7469, [m_Local_$_0];
	add.s64 	%rd888, %rd7469, %rd7470;
	ld.u32 	%r2182, [%rd888+12];
	setp.lt.s32 	%p3847, %r13759, %r2182;
	@%p3847 bra 	$L__BB9_3410;
	ld.shared.u64 	%rd7471, [m_Local_$_1];
	atom.add.u64 	%rd7472, [%rd1], 48;
	add.s64 	%rd7473, %rd7472, 56;
	setp.lt.u64 	%p3848, %rd7473, %rd7471;
	shr.u64 	%rd889, %rd7472, 4;
	cvt.u32.u64 	%r13762, %rd889;
	setp.ne.s32 	%p3849, %r13762, -1;
	and.pred  	%p3850, %p3848, %p3849;
	@%p3850 bra 	$L__BB9_3402;
	mov.b32 	%r9026, 21106;
	st.u32 	[%rd1685], %r9026;
	mov.b32 	%r13762, -1;
	mov.pred 	%p6476, 0;
	bra.uni 	$L__BB9_3403;
$L__BB9_3402:
	ld.shared.u64 	%rd7474, [m_Local_$_0];
	shl.b64 	%rd7475, %rd889, 32;
	shr.s64 	%rd7476, %rd7475, 28;
	add.s64 	%rd7477, %rd7474, %rd7476;
	mov.b16 	%rs990, 0;
	st.u8 	[%rd7477], %rs990;
	st.u8 	[%rd7477+1], %rs990;
	mov.b32 	%r9020, 3608;
	st.u32 	[%rd7477+4], %r9020;
	mov.b16 	%rs991, 1;
	st.u8 	[%rd7477+3], %rs991;
	mov.b32 	%r9021, 48;
	st.u32 	[%rd7477+8], %r9021;
	mov.b32 	%r9022, -1;
	st.u32 	[%rd7477+16], %r9022;
	ld.shared.u64 	%rd7478, [m_Local_$_0];
	add.s64 	%rd7479, %rd7478, %rd7476;
	mov.b32 	%r9023, 0;
	st.u32 	[%rd7479+32], %r9023;
	ld.shared.u64 	%rd7480, [m_Local_$_0];
	add.s64 	%rd7481, %rd7480, %rd7476;
	st.u32 	[%rd7481+36], %r9023;
	ld.shared.u64 	%rd7482, [m_Local_$_0];
	add.s64 	%rd7483, %rd7482, %rd7476;
	st.u32 	[%rd7483+40], %r9023;
	ld.u32 	%r9024, [%rd1685];
	setp.eq.s32 	%p6476, %r9024, 0;
$L__BB9_3403:
	mov.b32 	%r13763, 0;
	not.pred 	%p3852, %p6476;
	@%p3852 bra 	$L__BB9_3409;
	setp.ne.s32 	%p3853, %r13762, -1;
	@%p3853 bra 	$L__BB9_3406;
	mov.b32 	%r9034, 21352;
	st.u32 	[%rd1685], %r9034;
	bra.uni 	$L__BB9_3409;
$L__BB9_3406:
	ld.shared.u64 	%rd7484, [m_Local_$_0];
	mul.wide.s32 	%rd890, %r13762, 16;
	add.s64 	%rd7485, %rd7484, %rd890;
	st.u32 	[%rd7485+40], %r2182;
	ld.u32 	%r9029, [%rd1685];
	setp.ne.s32 	%p3854, %r9029, 0;
	@%p3854 bra 	$L__BB9_3409;
	ld.shared.u64 	%rd7486, [m_Local_$_0];
	add.s64 	%rd7487, %rd7486, %rd890;
	st.u32 	[%rd7487+36], %r13759;
	ld.u32 	%r9031, [%rd1685];
	setp.ne.s32 	%p3855, %r9031, 0;
	@%p3855 bra 	$L__BB9_3409;
	ld.shared.u64 	%rd7488, [m_Local_$_0];
	add.s64 	%rd7489, %rd7488, %rd890;
	st.u32 	[%rd7489+32], %r2148;
	ld.u32 	%r9032, [%rd1685];
	setp.eq.s32 	%p3856, %r9032, 0;
	selp.b32 	%r13763, %r13762, 0, %p3856;
$L__BB9_3409:
	st.u32 	[%rd1685], %r13763;
	bra.uni 	$L__BB9_3411;
$L__BB9_3410:
	cvt.u64.u32 	%rd7490, %r13757;
	add.s64 	%rd7491, %rd888, %rd7490;
	mov.b32 	%r9035, 0;
	st.u32 	[%rd7491+32], %r9035;
	st.u8 	[%rd7491+32], %rs1590;
$L__BB9_3411:
	add.s32 	%r13759, %r13759, 1;
	add.s32 	%r13758, %r13758, 1;
	setp.ne.s32 	%p3857, %r13758, 0;
	add.s32 	%r13757, %r13757, 4;
	@%p3857 bra 	$L__BB9_3383;
$L__BB9_3412:
	ld.shared.u64 	%rd7492, [m_Local_$_0];
	mul.wide.s32 	%rd7493, %r2143, 16;
	add.s64 	%rd7494, %rd7492, %rd7493;
	st.u32 	[%rd7494+32], %r2148;
	ld.shared.u64 	%rd7495, [m_Local_$_0];
	add.s64 	%rd7496, %rd7495, %rd7493;
	st.u32 	[%rd7496+40], %r2144;
	ld.shared.u64 	%rd7497, [m_Local_$_0];
	add.s64 	%rd7498, %rd7497, %rd7493;
	mov.b32 	%r9037, 0;
	st.u32 	[%rd7498+48], %r9037;
$L__BB9_3413:
	ld.shared.u64 	%rd7499, [m_Local_$_1];
	atom.add.u64 	%rd7500, [%rd1], 48;
	add.s64 	%rd7501, %rd7500, 56;
	setp.lt.u64 	%p3858, %rd7501, %rd7499;
	shr.u64 	%rd891, %rd7500, 4;
	cvt.u32.u64 	%r13767, %rd891;
	setp.ne.s32 	%p3859, %r13767, -1;
	and.pred  	%p3860, %p3858, %p3859;
	@%p3860 bra 	$L__BB9_3415;
	mov.b32 	%r14048, 21352;
	st.u32 	[%rd1685], %r14048;
	mov.b32 	%r13767, -1;
	bra.uni 	$L__BB9_3419;
$L__BB9_3415:
	setp.ne.s32 	%p3861, %r2143, -1;
	ld.shared.u64 	%rd7502, [m_Local_$_0];
	shl.b64 	%rd7503, %rd891, 32;
	shr.s64 	%rd892, %rd7503, 28;
	add.s64 	%rd7504, %rd7502, %rd892;
	mov.b16 	%rs992, 0;
	st.u8 	[%rd7504], %rs992;
	st.u8 	[%rd7504+1], %rs992;
	mov.b32 	%r9039, 16901;
	st.u32 	[%rd7504+4], %r9039;
	mov.b16 	%rs993, 1;
	st.u8 	[%rd7504+3], %rs993;
	mov.b32 	%r9040, 44;
	st.u32 	[%rd7504+8], %r9040;
	mov.b32 	%r9041, -1;
	st.u32 	[%rd7504+16], %r9041;
	@%p3861 bra 	$L__BB9_3417;
	mov.b32 	%r9043, 21352;
	st.u32 	[%rd1685], %r9043;
	mov.b32 	%r13764, 0;
	ld.shared.u64 	%rd12031, [m_Local_$_0];
	mov.u32 	%r13765, %r13764;
	bra.uni 	$L__BB9_3418;
$L__BB9_3417:
	ld.shared.u64 	%rd12031, [m_Local_$_0];
	mul.wide.s32 	%rd7505, %r2143, 16;
	add.s64 	%rd7506, %rd12031, %rd7505;
	ld.u32 	%r13764, [%rd7506+32];
	ld.u32 	%r13765, [%rd7506+40];
$L__BB9_3418:
	add.s64 	%rd7507, %rd12031, %rd892;
	st.u32 	[%rd7507+32], %r13764;
	ld.shared.u64 	%rd7508, [m_Local_$_0];
	add.s64 	%rd7509, %rd7508, %rd892;
	st.u32 	[%rd7509+40], %r13765;
	ld.u32 	%r14048, [%rd1685];
$L__BB9_3419:
	setp.ne.s32 	%p3862, %r14048, 0;
	@%p3862 bra 	$L__BB9_3789;
	add.s32 	%r2198, %r1420, -33;
	mov.b32 	%r13771, 0;
	mov.u32 	%r13769, %r13771;
$L__BB9_3421:
	ld.shared.u64 	%rd896, [m_Local_$_0];
	ld.u32 	%r2201, [%rd896+8];
	setp.ne.s32 	%p3863, %r2201, -1;
	@%p3863 bra 	$L__BB9_3423;
	mov.b32 	%r13771, 21352;
	st.u32 	[%rd1685], %r13771;
	mov.b32 	%r13773, 0;
	mov.pred 	%p6478, 0;
	bra.uni 	$L__BB9_3435;
$L__BB9_3423:
	mul.wide.s32 	%rd7510, %r2201, 16;
	add.s64 	%rd897, %rd896, %rd7510;
	ld.u32 	%r2202, [%rd897+12];
	setp.lt.s32 	%p3864, %r13769, %r2202;
	@%p3864 bra 	$L__BB9_3434;
	ld.shared.u64 	%rd7511, [m_Local_$_1];
	atom.add.u64 	%rd7512, [%rd1], 48;
	add.s64 	%rd7513, %rd7512, 56;
	setp.lt.u64 	%p3865, %rd7513, %rd7511;
	shr.u64 	%rd898, %rd7512, 4;
	cvt.u32.u64 	%r13770, %rd898;
	setp.ne.s32 	%p3866, %r13770, -1;
	and.pred  	%p3867, %p3865, %p3866;
	@%p3867 bra 	$L__BB9_3426;
	mov.b32 	%r9054, 21106;
	st.u32 	[%rd1685], %r9054;
	mov.b32 	%r13770, -1;
	mov.pred 	%p6477, 0;
	bra.uni 	$L__BB9_3427;
$L__BB9_3426:
	ld.shared.u64 	%rd7514, [m_Local_$_0];
	shl.b64 	%rd7515, %rd898, 32;
	shr.s64 	%rd7516, %rd7515, 28;
	add.s64 	%rd7517, %rd7514, %rd7516;
	mov.b16 	%rs994, 0;
	st.u8 	[%rd7517], %rs994;
	st.u8 	[%rd7517+1], %rs994;
	mov.b32 	%r9048, 3608;
	st.u32 	[%rd7517+4], %r9048;
	mov.b16 	%rs995, 1;
	st.u8 	[%rd7517+3], %rs995;
	mov.b32 	%r9049, 48;
	st.u32 	[%rd7517+8], %r9049;
	mov.b32 	%r9050, -1;
	st.u32 	[%rd7517+16], %r9050;
	ld.shared.u64 	%rd7518, [m_Local_$_0];
	add.s64 	%rd7519, %rd7518, %rd7516;
	mov.b32 	%r9051, 0;
	st.u32 	[%rd7519+32], %r9051;
	ld.shared.u64 	%rd7520, [m_Local_$_0];
	add.s64 	%rd7521, %rd7520, %rd7516;
	st.u32 	[%rd7521+36], %r9051;
	ld.shared.u64 	%rd7522, [m_Local_$_0];
	add.s64 	%rd7523, %rd7522, %rd7516;
	st.u32 	[%rd7523+40], %r9051;
	ld.u32 	%r9052, [%rd1685];
	setp.eq.s32 	%p6477, %r9052, 0;
$L__BB9_3427:
	mov.b32 	%r13771, 0;
	not.pred 	%p3869, %p6477;
	@%p3869 bra 	$L__BB9_3433;
	setp.ne.s32 	%p3870, %r13770, -1;
	@%p3870 bra 	$L__BB9_3430;
	mov.b32 	%r9062, 21352;
	st.u32 	[%rd1685], %r9062;
	bra.uni 	$L__BB9_3433;
$L__BB9_3430:
	ld.shared.u64 	%rd7524, [m_Local_$_0];
	mul.wide.s32 	%rd899, %r13770, 16;
	add.s64 	%rd7525, %rd7524, %rd899;
	st.u32 	[%rd7525+40], %r2202;
	ld.u32 	%r9057, [%rd1685];
	setp.ne.s32 	%p3871, %r9057, 0;
	@%p3871 bra 	$L__BB9_3433;
	ld.shared.u64 	%rd7526, [m_Local_$_0];
	add.s64 	%rd7527, %rd7526, %rd899;
	st.u32 	[%rd7527+36], %r13769;
	ld.u32 	%r9059, [%rd1685];
	setp.ne.s32 	%p3872, %r9059, 0;
	@%p3872 bra 	$L__BB9_3433;
	ld.shared.u64 	%rd7528, [m_Local_$_0];
	add.s64 	%rd7529, %rd7528, %rd899;
	st.u32 	[%rd7529+32], %r2201;
	ld.u32 	%r9060, [%rd1685];
	setp.eq.s32 	%p3873, %r9060, 0;
	selp.b32 	%r13771, %r13770, 0, %p3873;
$L__BB9_3433:
	st.u32 	[%rd1685], %r13771;
	setp.eq.s32 	%p6478, %r13771, 0;
	mov.b32 	%r13773, 0;
	bra.uni 	$L__BB9_3435;
$L__BB9_3434:
	shl.b32 	%r9064, %r13769, 2;
	cvt.u64.u32 	%rd7530, %r9064;
	add.s64 	%rd7531, %rd897, %rd7530;
	ld.u32 	%r13773, [%rd7531+32];
	mov.pred 	%p6478, -1;
$L__BB9_3435:
	mov.b32 	%r13774, 1;
	not.pred 	%p3876, %p6478;
	@%p3876 bra 	$L__BB9_3438;
	setp.gt.s32 	%p3877, %r2198, %r13773;
	@%p3877 bra 	$L__BB9_6428;
	add.s32 	%r13774, %r13769, 2;
$L__BB9_3438:
	setp.ne.s32 	%p3878, %r13771, 0;
	mov.b64 	%rd12032, 0;
	@%p3878 bra 	$L__BB9_3594;
	shl.b32 	%r9068, %r13774, 2;
	add.s32 	%r9069, %r9068, 32;
	shr.s32 	%r9070, %r9069, 31;
	shr.u32 	%r9071, %r9070, 29;
	add.s32 	%r9072, %r9069, %r9071;
	and.b32  	%r9073, %r9072, -8;
	sub.s32 	%r9074, %r9069, %r9073;
	setp.eq.s32 	%p3879, %r9074, 0;
	sub.s32 	%r9075, %r9068, %r9074;
	add.s32 	%r9076, %r9075, 40;
	selp.b32 	%r2213, %r9069, %r9076, %p3879;
	ld.shared.u64 	%rd900, [m_Local_$_1];
	and.b32  	%r9077, %r2213, 12;
	setp.eq.s32 	%p3880, %r9077, 0;
	mov.u32 	%r13775, %r2213;
	@%p3880 bra 	$L__BB9_3441;
	shr.s32 	%r9078, %r2213, 31;
	shr.u32 	%r9079, %r9078, 28;
	add.s32 	%r9080, %r2213, %r9079;
	and.b32  	%r9081, %r9080, -16;
	add.s32 	%r13775, %r9081, 16;
$L__BB9_3441:
	cvt.s64.s32 	%rd7533, %r13775;
	atom.add.u64 	%rd7534, [%rd1], %rd7533;
	cvt.s64.s32 	%rd7535, %r2213;
	add.s64 	%rd7536, %rd7535, %rd7534;
	add.s64 	%rd7537, %rd7536, 8;
	setp.lt.u64 	%p3881, %rd7537, %rd900;
	shr.u64 	%rd7538, %rd7534, 4;
	cvt.u32.u64 	%r9082, %rd7538;
	selp.b32 	%r2216, %r9082, -1, %p3881;
	setp.ne.s32 	%p3882, %r2216, -1;
	@%p3882 bra 	$L__BB9_3443;
	mov.b32 	%r9138, 21352;
	st.u32 	[%rd1685], %r9138;
	bra.uni 	$L__BB9_3481;
$L__BB9_3443:
	ld.shared.u64 	%rd7539, [m_Local_$_0];
	mul.wide.s32 	%rd901, %r2216, 16;
	add.s64 	%rd7540, %rd7539, %rd901;
	mov.b16 	%rs996, 0;
	st.u8 	[%rd7540], %rs996;
	st.u8 	[%rd7540+1], %rs996;
	mov.b32 	%r9084, 4335;
	st.u32 	[%rd7540+4], %r9084;
	mov.b16 	%rs997, 1;
	st.u8 	[%rd7540+3], %rs997;
	st.u32 	[%rd7540+8], %r2213;
	st.u32 	[%rd7540+12], %r13774;
	max.s32 	%r2217, %r13774, 1;
	setp.lt.s32 	%p3883, %r13774, 2;
	mov.b32 	%r2237, 0;
	@%p3883 bra 	$L__BB9_3469;
	and.b32  	%r2237, %r2217, 2147483646;
	neg.s32 	%r13777, %r2237;
	mov.b32 	%r13776, 0;
	mov.u32 	%r13778, %r13776;
$L__BB9_3445:
	add.s32 	%r2222, %r13778, 1;
	ld.shared.u64 	%rd7541, [m_Local_$_0];
	add.s64 	%rd902, %rd7541, %rd901;
	ld.u32 	%r2223, [%rd902+12];
	setp.lt.s32 	%p3884, %r13778, %r2223;
	@%p3884 bra 	$L__BB9_3456;
	ld.shared.u64 	%rd7542, [m_Local_$_1];
	atom.add.u64 	%rd7543, [%rd1], 48;
	add.s64 	%rd7544, %rd7543, 56;
	setp.lt.u64 	%p3885, %rd7544, %rd7542;
	shr.u64 	%rd903, %rd7543, 4;
	cvt.u32.u64 	%r13779, %rd903;
	setp.ne.s32 	%p3886, %r13779, -1;
	and.pred  	%p3887, %p3885, %p3886;
	@%p3887 bra 	$L__BB9_3448;
	mov.b32 	%r9093, 21106;
	st.u32 	[%rd1685], %r9093;
	mov.b32 	%r13779, -1;
	mov.pred 	%p6479, 0;
	bra.uni 	$L__BB9_3449;
$L__BB9_3448:
	ld.shared.u64 	%rd7545, [m_Local_$_0];
	shl.b64 	%rd7546, %rd903, 32;
	shr.s64 	%rd7547, %rd7546, 28;
	add.s64 	%rd7548, %rd7545, %rd7547;
	mov.b16 	%rs998, 0;
	st.u8 	[%rd7548], %rs998;
	st.u8 	[%rd7548+1], %rs998;
	mov.b32 	%r9087, 3608;
	st.u32 	[%rd7548+4], %r9087;
	mov.b16 	%rs999, 1;
	st.u8 	[%rd7548+3], %rs999;
	mov.b32 	%r9088, 48;
	st.u32 	[%rd7548+8], %r9088;
	mov.b32 	%r9089, -1;
	st.u32 	[%rd7548+16], %r9089;
	ld.shared.u64 	%rd7549, [m_Local_$_0];
	add.s64 	%rd7550, %rd7549, %rd7547;
	mov.b32 	%r9090, 0;
	st.u32 	[%rd7550+32], %r9090;
	ld.shared.u64 	%rd7551, [m_Local_$_0];
	add.s64 	%rd7552, %rd7551, %rd7547;
	st.u32 	[%rd7552+36], %r9090;
	ld.shared.u64 	%rd7553, [m_Local_$_0];
	add.s64 	%rd7554, %rd7553, %rd7547;
	st.u32 	[%rd7554+40], %r9090;
	ld.u32 	%r9091, [%rd1685];
	setp.eq.s32 	%p6479, %r9091, 0;
$L__BB9_3449:
	mov.b32 	%r13780, 0;
	not.pred 	%p3889, %p6479;
	@%p3889 bra 	$L__BB9_3455;
	setp.ne.s32 	%p3890, %r13779, -1;
	@%p3890 bra 	$L__BB9_3452;
	mov.b32 	%r9101, 21352;
	st.u32 	[%rd1685], %r9101;
	bra.uni 	$L__BB9_3455;
$L__BB9_3452:
	ld.shared.u64 	%rd7555, [m_Local_$_0];
	mul.wide.s32 	%rd904, %r13779, 16;
	add.s64 	%rd7556, %rd7555, %rd904;
	st.u32 	[%rd7556+40], %r2223;
	ld.u32 	%r9096, [%rd1685];
	setp.ne.s32 	%p3891, %r9096, 0;
	@%p3891 bra 	$L__BB9_3455;
	ld.shared.u64 	%rd7557, [m_Local_$_0];
	add.s64 	%rd7558, %rd7557, %rd904;
	st.u32 	[%rd7558+36], %r13778;
	ld.u32 	%r9098, [%rd1685];
	setp.ne.s32 	%p3892, %r9098, 0;
	@%p3892 bra 	$L__BB9_3455;
	ld.shared.u64 	%rd7559, [m_Local_$_0];
	add.s64 	%rd7560, %rd7559, %rd904;
	st.u32 	[%rd7560+32], %r2216;
	ld.u32 	%r9099, [%rd1685];
	setp.eq.s32 	%p3893, %r9099, 0;
	selp.b32 	%r13780, %r13779, 0, %p3893;
$L__BB9_3455:
	st.u32 	[%rd1685], %r13780;
	bra.uni 	$L__BB9_3457;
$L__BB9_3456:
	cvt.u64.u32 	%rd7561, %r13776;
	add.s64 	%rd7562, %rd902, %rd7561;
	mov.b32 	%r9102, 0;
	st.u32 	[%rd7562+32], %r9102;
$L__BB9_3457:
	ld.shared.u64 	%rd7563, [m_Local_$_0];
	add.s64 	%rd905, %rd7563, %rd901;
	ld.u32 	%r2228, [%rd905+12];
	setp.lt.s32 	%p3894, %r2222, %r2228;
	@%p3894 bra 	$L__BB9_3467;
	ld.shared.u64 	%rd7564, [m_Local_$_1];
	atom.add.u64 	%rd7565, [%rd1], 48;
	add.s64 	%rd7566, %rd7565, 56;
	setp.ge.u64 	%p3895, %rd7566, %rd7564;
	shr.u64 	%rd906, %rd7565, 4;
	cvt.u32.u64 	%r13781, %rd906;
	setp.eq.s32 	%p3896, %r13781, -1;
	or.pred  	%p3897, %p3895, %p3896;
	@%p3897 bra 	$L__BB9_3460;
	ld.shared.u64 	%rd7567, [m_Local_$_0];
	shl.b64 	%rd7568, %rd906, 32;
	shr.s64 	%rd7569, %rd7568, 28;
	add.s64 	%rd7570, %rd7567, %rd7569;
	mov.b16 	%rs1000, 0;
	st.u8 	[%rd7570], %rs1000;
	st.u8 	[%rd7570+1], %rs1000;
	mov.b32 	%r9103, 3608;
	st.u32 	[%rd7570+4], %r9103;
	mov.b16 	%rs1001, 1;
	st.u8 	[%rd7570+3], %rs1001;
	mov.b32 	%r9104, 48;
	st.u32 	[%rd7570+8], %r9104;
	mov.b32 	%r9105, -1;
	st.u32 	[%rd7570+16], %r9105;
	ld.shared.u64 	%rd7571, [m_Local_$_0];
	add.s64 	%rd7572, %rd7571, %rd7569;
	mov.b32 	%r9106, 0;
	st.u32 	[%rd7572+32], %r9106;
	ld.shared.u64 	%rd7573, [m_Local_$_0];
	add.s64 	%rd7574, %rd7573, %rd7569;
	st.u32 	[%rd7574+36], %r9106;
	ld.shared.u64 	%rd7575, [m_Local_$_0];
	add.s64 	%rd7576, %rd7575, %rd7569;
	st.u32 	[%rd7576+40], %r9106;
	ld.u32 	%r9107, [%rd1685];
	setp.eq.s32 	%p6480, %r9107, 0;
	bra.uni 	$L__BB9_3461;
$L__BB9_3460:
	mov.b32 	%r9109, 21106;
	st.u32 	[%rd1685], %r9109;
	mov.b32 	%r13781, -1;
	mov.pred 	%p6480, 0;
$L__BB9_3461:
	mov.b32 	%r13782, 0;
	not.pred 	%p3899, %p6480;
	@%p3899 bra 	$L__BB9_3466;
	setp.eq.s32 	%p3900, %r13781, -1;
	@%p3900 bra 	$L__BB9_6429;
	ld.shared.u64 	%rd7577, [m_Local_$_0];
	mul.wide.s32 	%rd907, %r13781, 16;
	add.s64 	%rd7578, %rd7577, %rd907;
	st.u32 	[%rd7578+40], %r2228;
	ld.u32 	%r9112, [%rd1685];
	setp.eq.s32 	%p3901, %r9112, 0;
	@%p3901 bra 	$L__BB9_3464;
	bra.uni 	$L__BB9_3466;
$L__BB9_3464:
	ld.shared.u64 	%rd7579, [m_Local_$_0];
	add.s64 	%rd7580, %rd7579, %rd907;
	st.u32 	[%rd7580+36], %r2222;
	ld.u32 	%r9114, [%rd1685];
	setp.ne.s32 	%p3902, %r9114, 0;
	@%p3902 bra 	$L__BB9_3466;
	ld.shared.u64 	%rd7581, [m_Local_$_0];
	add.s64 	%rd7582, %rd7581, %rd907;
	st.u32 	[%rd7582+32], %r2216;
	ld.u32 	%r9115, [%rd1685];
	setp.eq.s32 	%p3903, %r9115, 0;
	selp.b32 	%r13782, %r13781, 0, %p3903;
$L__BB9_3466:
	st.u32 	[%rd1685], %r13782;
	bra.uni 	$L__BB9_3468;
$L__BB9_3467:
	add.s32 	%r9118, %r13776, 4;
	cvt.u64.u32 	%rd7583, %r9118;
	add.s64 	%rd7584, %rd905, %rd7583;
	mov.b32 	%r9119, 0;
	st.u32 	[%rd7584+32], %r9119;
$L__BB9_3468:
	add.s32 	%r13778, %r13778, 2;
	add.s32 	%r13777, %r13777, 2;
	add.s32 	%r13776, %r13776, 8;
	setp.ne.s32 	%p3904, %r13777, 0;
	@%p3904 bra 	$L__BB9_3445;
$L__BB9_3469:
	and.b32  	%r9120, %r2217, 1;
	setp.eq.b32 	%p3905, %r9120, 1;
	not.pred 	%p3906, %p3905;
	@%p3906 bra 	$L__BB9_3481;
	ld.shared.u64 	%rd7585, [m_Local_$_0];
	add.s64 	%rd908, %rd7585, %rd901;
	ld.u32 	%r2238, [%rd908+12];
	setp.lt.s32 	%p3907, %r2237, %r2238;
	@%p3907 bra 	$L__BB9_3480;
	ld.shared.u64 	%rd7586, [m_Local_$_1];
	atom.add.u64 	%rd7587, [%rd1], 48;
	add.s64 	%rd7588, %rd7587, 56;
	setp.ge.u64 	%p3908, %rd7588, %rd7586;
	shr.u64 	%rd909, %rd7587, 4;
	cvt.u32.u64 	%r13784, %rd909;
	setp.eq.s32 	%p3909, %r13784, -1;
	or.pred  	%p3910, %p3908, %p3909;
	@%p3910 bra 	$L__BB9_3473;
	ld.shared.u64 	%rd7589, [m_Local_$_0];
	shl.b64 	%rd7590, %rd909, 32;
	shr.s64 	%rd7591, %rd7590, 28;
	add.s64 	%rd7592, %rd7589, %rd7591;
	mov.b16 	%rs1002, 0;
	st.u8 	[%rd7592], %rs1002;
	st.u8 	[%rd7592+1], %rs1002;
	mov.b32 	%r9121, 3608;
	st.u32 	[%rd7592+4], %r9121;
	mov.b16 	%rs1003, 1;
	st.u8 	[%rd7592+3], %rs1003;
	mov.b32 	%r9122, 48;
	st.u32 	[%rd7592+8], %r9122;
	mov.b32 	%r9123, -1;
	st.u32 	[%rd7592+16], %r9123;
	ld.shared.u64 	%rd7593, [m_Local_$_0];
	add.s64 	%rd7594, %rd7593, %rd7591;
	mov.b32 	%r9124, 0;
	st.u32 	[%rd7594+32], %r9124;
	ld.shared.u64 	%rd7595, [m_Local_$_0];
	add.s64 	%rd7596, %rd7595, %rd7591;
	st.u32 	[%rd7596+36], %r9124;
	ld.shared.u64 	%rd7597, [m_Local_$_0];
	add.s64 	%rd7598, %rd7597, %rd7591;
	st.u32 	[%rd7598+40], %r9124;
	ld.u32 	%r9125, [%rd1685];
	setp.eq.s32 	%p6481, %r9125, 0;
	bra.uni 	$L__BB9_3474;
$L__BB9_3473:
	mov.b32 	%r9127, 21106;
	st.u32 	[%rd1685], %r9127;
	mov.b32 	%r13784, -1;
	mov.pred 	%p6481, 0;
$L__BB9_3474:
	mov.b32 	%r13785, 0;
	not.pred 	%p3912, %p6481;
	@%p3912 bra 	$L__BB9_3479;
	setp.eq.s32 	%p3913, %r13784, -1;
	@%p3913 bra 	$L__BB9_6430;
	ld.shared.u64 	%rd7599, [m_Local_$_0];
	mul.wide.s32 	%rd910, %r13784, 16;
	add.s64 	%rd7600, %rd7599, %rd910;
	st.u32 	[%rd7600+40], %r2238;
	ld.u32 	%r9130, [%rd1685];
	setp.eq.s32 	%p3914, %r9130, 0;
	@%p3914 bra 	$L__BB9_3477;
	bra.uni 	$L__BB9_3479;
$L__BB9_3477:
	ld.shared.u64 	%rd7601, [m_Local_$_0];
	add.s64 	%rd7602, %rd7601, %rd910;
	st.u32 	[%rd7602+36], %r2237;
	ld.u32 	%r9132, [%rd1685];
	setp.ne.s32 	%p3915, %r9132, 0;
	@%p3915 bra 	$L__BB9_3479;
	ld.shared.u64 	%rd7603, [m_Local_$_0];
	add.s64 	%rd7604, %rd7603, %rd910;
	st.u32 	[%rd7604+32], %r2216;
	ld.u32 	%r9133, [%rd1685];
	setp.eq.s32 	%p3916, %r9133, 0;
	selp.b32 	%r13785, %r13784, 0, %p3916;
$L__BB9_3479:
	st.u32 	[%rd1685], %r13785;
	bra.uni 	$L__BB9_3481;
$L__BB9_3480:
	shl.b32 	%r9136, %r2237, 2;
	cvt.u64.u32 	%rd7605, %r9136;
	add.s64 	%rd7606, %rd908, %rd7605;
	mov.b32 	%r9137, 0;
	st.u32 	[%rd7606+32], %r9137;
$L__BB9_3481:
	abs.s32 	%r13786, %r1443;
	mul.wide.s32 	%rd911, %r2216, 16;
	mov.u32 	%r13787, %r13774;
$L__BB9_3482:
	mov.u32 	%r13800, %r13787;
	mov.u32 	%r13799, %r13786;
	setp.gt.u32 	%p3917, %r13799, 65535;
	@%p3917 bra 	$L__BB9_3483;
	bra.uni 	$L__BB9_3543;
$L__BB9_3483:
	mul.hi.u32 	%r9139, %r13799, 1374389535;
	shr.u32 	%r13786, %r9139, 5;
	and.b32  	%r9140, %r9139, 2147483616;
	shl.b32 	%r9141, %r13786, 6;
	add.s32 	%r9142, %r9140, %r9141;
	shl.b32 	%r9143, %r13786, 2;
	add.s32 	%r9144, %r9142, %r9143;
	sub.s32 	%r2247, %r13799, %r9144;
	ld.shared.u64 	%rd912, [m_Local_$_0];
	ld.u32 	%r2248, [%rd912+16];
	shl.b32 	%r2249, %r2247, 2;
	setp.ne.s32 	%p3918, %r2248, -1;
	@%p3918 bra 	$L__BB9_3485;
	mov.b32 	%r13789, 21352;
	st.u32 	[%rd1685], %r13789;
	mov.b16 	%rs1591, 0;
	bra.uni 	$L__BB9_3497;
$L__BB9_3485:
	mul.wide.s32 	%rd7607, %r2248, 16;
	add.s64 	%rd913, %rd912, %rd7607;
	ld.u32 	%r2250, [%rd913+12];
	setp.lt.s32 	%p3919, %r2247, %r2250;
	@%p3919 bra 	$L__BB9_3496;
	ld.shared.u64 	%rd7608, [m_Local_$_1];
	atom.add.u64 	%rd7609, [%rd1], 48;
	add.s64 	%rd7610, %rd7609, 56;
	setp.lt.u64 	%p3920, %rd7610, %rd7608;
	shr.u64 	%rd914, %rd7609, 4;
	cvt.u32.u64 	%r13788, %rd914;
	setp.ne.s32 	%p3921, %r13788, -1;
	and.pred  	%p3922, %p3920, %p3921;
	@%p3922 bra 	$L__BB9_3488;
	mov.b32 	%r9151, 21106;
	st.u32 	[%rd1685], %r9151;
	mov.b32 	%r13788, -1;
	mov.pred 	%p6482, 0;
	bra.uni 	$L__BB9_3489;
$L__BB9_3488:
	ld.shared.u64 	%rd7611, [m_Local_$_0];
	shl.b64 	%rd7612, %rd914, 32;
	shr.s64 	%rd7613, %rd7612, 28;
	add.s64 	%rd7614, %rd7611, %rd7613;
	mov.b16 	%rs1004, 0;
	st.u8 	[%rd7614], %rs1004;
	st.u8 	[%rd7614+1], %rs1004;
	mov.b32 	%r9145, 3608;
	st.u32 	[%rd7614+4], %r9145;
	mov.b16 	%rs1005, 1;
	st.u8 	[%rd7614+3], %rs1005;
	mov.b32 	%r9146, 48;
	st.u32 	[%rd7614+8], %r9146;
	mov.b32 	%r9147, -1;
	st.u32 	[%rd7614+16], %r9147;
	ld.shared.u64 	%rd7615, [m_Local_$_0];
	add.s64 	%rd7616, %rd7615, %rd7613;
	mov.b32 	%r9148, 0;
	st.u32 	[%rd7616+32], %r9148;
	ld.shared.u64 	%rd7617, [m_Local_$_0];
	add.s64 	%rd7618, %rd7617, %rd7613;
	st.u32 	[%rd7618+36], %r9148;
	ld.shared.u64 	%rd7619, [m_Local_$_0];
	add.s64 	%rd7620, %rd7619, %rd7613;
	st.u32 	[%rd7620+40], %r9148;
	ld.u32 	%r9149, [%rd1685];
	setp.eq.s32 	%p6482, %r9149, 0;
$L__BB9_3489:
	mov.b32 	%r13789, 0;
	not.pred 	%p3924, %p6482;
	@%p3924 bra 	$L__BB9_3495;
	setp.ne.s32 	%p3925, %r13788, -1;
	@%p3925 bra 	$L__BB9_3492;
	mov.b32 	%r9159, 21352;
	st.u32 	[%rd1685], %r9159;
	bra.uni 	$L__BB9_3495;
$L__BB9_3492:
	ld.shared.u64 	%rd7621, [m_Local_$_0];
	mul.wide.s32 	%rd915, %r13788, 16;
	add.s64 	%rd7622, %rd7621, %rd915;
	st.u32 	[%rd7622+40], %r2250;
	ld.u32 	%r9154, [%rd1685];
	setp.ne.s32 	%p3926, %r9154, 0;
	@%p3926 bra 	$L__BB9_3495;
	ld.shared.u64 	%rd7623, [m_Local_$_0];
	add.s64 	%rd7624, %rd7623, %rd915;
	st.u32 	[%rd7624+36], %r2247;
	ld.u32 	%r9156, [%rd1685];
	setp.ne.s32 	%p3927, %r9156, 0;
	@%p3927 bra 	$L__BB9_3495;
	ld.shared.u64 	%rd7625, [m_Local_$_0];
	add.s64 	%rd7626, %rd7625, %rd915;
	st.u32 	[%rd7626+32], %r2248;
	ld.u32 	%r9157, [%rd1685];
	setp.eq.s32 	%p3928, %r9157, 0;
	selp.b32 	%r13789, %r13788, 0, %p3928;
$L__BB9_3495:
	st.u32 	[%rd1685], %r13789;
	mov.b16 	%rs1591, 0;
	bra.uni 	$L__BB9_3497;
$L__BB9_3496:
	cvt.u64.u32 	%rd7627, %r2249;
	add.s64 	%rd7628, %rd913, %rd7627;
	ld.u8 	%rs1591, [%rd7628+32];
	ld.u32 	%r13789, [%rd1685];
$L__BB9_3497:
	setp.ne.s32 	%p3929, %r13789, 0;
	mov.b32 	%r13809, 21352;
	@%p3929 bra 	$L__BB9_3588;
	setp.ne.s32 	%p3930, %r2216, -1;
	add.s32 	%r2257, %r13800, -1;
	@%p3930 bra 	$L__BB9_3500;
	mov.b32 	%r13792, 21352;
	st.u32 	[%rd1685], %r13792;
	bra.uni 	$L__BB9_3512;
$L__BB9_3500:
	ld.shared.u64 	%rd7629, [m_Local_$_0];
	add.s64 	%rd916, %rd7629, %rd911;
	ld.u32 	%r9162, [%rd916+12];
	setp.gt.s32 	%p3931, %r13800, 0;
	setp.le.s32 	%p3932, %r13800, %r9162;
	and.pred  	%p3933, %p3931, %p3932;
	@%p3933 bra 	$L__BB9_3511;
	ld.shared.u64 	%rd7632, [m_Local_$_1];
	atom.add.u64 	%rd7633, [%rd1], 48;
	add.s64 	%rd7634, %rd7633, 56;
	setp.lt.u64 	%p3934, %rd7634, %rd7632;
	shr.u64 	%rd917, %rd7633, 4;
	cvt.u32.u64 	%r13791, %rd917;
	setp.ne.s32 	%p3935, %r13791, -1;
	and.pred  	%p3936, %p3934, %p3935;
	@%p3936 bra 	$L__BB9_3503;
	mov.b32 	%r9171, 21106;
	st.u32 	[%rd1685], %r9171;
	mov.b32 	%r13791, -1;
	mov.pred 	%p6483, 0;
	bra.uni 	$L__BB9_3504;
$L__BB9_3503:
	ld.shared.u64 	%rd7635, [m_Local_$_0];
	shl.b64 	%rd7636, %rd917, 32;
	shr.s64 	%rd7637, %rd7636, 28;
	add.s64 	%rd7638, %rd7635, %rd7637;
	mov.b16 	%rs1008, 0;
	st.u8 	[%rd7638], %rs1008;
	st.u8 	[%rd7638+1], %rs1008;
	mov.b32 	%r9165, 3608;
	st.u32 	[%rd7638+4], %r9165;
	mov.b16 	%rs1009, 1;
	st.u8 	[%rd7638+3], %rs1009;
	mov.b32 	%r9166, 48;
	st.u32 	[%rd7638+8], %r9166;
	mov.b32 	%r9167, -1;
	st.u32 	[%rd7638+16], %r9167;
	ld.shared.u64 	%rd7639, [m_Local_$_0];
	add.s64 	%rd7640, %rd7639, %rd7637;
	mov.b32 	%r9168, 0;
	st.u32 	[%rd7640+32], %r9168;
	ld.shared.u64 	%rd7641, [m_Local_$_0];
	add.s64 	%rd7642, %rd7641, %rd7637;
	st.u32 	[%rd7642+36], %r9168;
	ld.shared.u64 	%rd7643, [m_Local_$_0];
	add.s64 	%rd7644, %rd7643, %rd7637;
	st.u32 	[%rd7644+40], %r9168;
	ld.u32 	%r9169, [%rd1685];
	setp.eq.s32 	%p6483, %r9169, 0;
$L__BB9_3504:
	mov.b32 	%r13792, 0;
	not.pred 	%p3938, %p6483;
	@%p3938 bra 	$L__BB9_3510;
	setp.ne.s32 	%p3939, %r13791, -1;
	@%p3939 bra 	$L__BB9_3507;
	mov.b32 	%r9179, 21352;
	st.u32 	[%rd1685], %r9179;
	bra.uni 	$L__BB9_3510;
$L__BB9_3507:
	ld.shared.u64 	%rd7645, [m_Local_$_0];
	mul.wide.s32 	%rd918, %r13791, 16;
	add.s64 	%rd7646, %rd7645, %rd918;
	st.u32 	[%rd7646+40], %r9162;
	ld.u32 	%r9174, [%rd1685];
	setp.ne.s32 	%p3940, %r9174, 0;
	@%p3940 bra 	$L__BB9_3510;
	ld.shared.u64 	%rd7647, [m_Local_$_0];
	add.s64 	%rd7648, %rd7647, %rd918;
	st.u32 	[%rd7648+36], %r2257;
	ld.u32 	%r9176, [%rd1685];
	setp.ne.s32 	%p3941, %r9176, 0;
	@%p3941 bra 	$L__BB9_3510;
	ld.shared.u64 	%rd7649, [m_Local_$_0];
	add.s64 	%rd7650, %rd7649, %rd918;
	st.u32 	[%rd7650+32], %r2216;
	ld.u32 	%r9177, [%rd1685];
	setp.eq.s32 	%p3942, %r9177, 0;
	selp.b32 	%r13792, %r13791, 0, %p3942;
$L__BB9_3510:
	st.u32 	[%rd1685], %r13792;
	bra.uni 	$L__BB9_3512;
$L__BB9_3511:
	shl.b32 	%r9163, %r2257, 2;
	cvt.u64.u32 	%rd7630, %r9163;
	add.s64 	%rd7631, %rd916, %rd7630;
	mov.b32 	%r9164, 0;
	st.u32 	[%rd7631+32], %r9164;
	st.u8 	[%rd7631+32], %rs1591;
	ld.u32 	%r13792, [%rd1685];
$L__BB9_3512:
	setp.ne.s32 	%p3943, %r13792, 0;
	@%p3943 bra 	$L__BB9_3588;
	ld.shared.u64 	%rd919, [m_Local_$_0];
	ld.u32 	%r2265, [%rd919+20];
	setp.ne.s32 	%p3944, %r2265, -1;
	@%p3944 bra 	$L__BB9_3515;
	mov.b32 	%r9197, 21352;
	st.u32 	[%rd1685], %r9197;
	mov.b16 	%rs1592, 0;
	mov.pred 	%p6485, 0;
	bra.uni 	$L__BB9_3527;
$L__BB9_3515:
	mul.wide.s32 	%rd7651, %r2265, 16;
	add.s64 	%rd920, %rd919, %rd7651;
	ld.u32 	%r2266, [%rd920+12];
	setp.lt.s32 	%p3945, %r2247, %r2266;
	@%p3945 bra 	$L__BB9_3526;
	ld.shared.u64 	%rd7652, [m_Local_$_1];
	atom.add.u64 	%rd7653, [%rd1], 48;
	add.s64 	%rd7654, %rd7653, 56;
	setp.lt.u64 	%p3946, %rd7654, %rd7652;
	shr.u64 	%rd921, %rd7653, 4;
	cvt.u32.u64 	%r13794, %rd921;
	setp.ne.s32 	%p3947, %r13794, -1;
	and.pred  	%p3948, %p3946, %p3947;
	@%p3948 bra 	$L__BB9_3518;
	mov.b32 	%r9188, 21106;
	st.u32 	[%rd1685], %r9188;
	mov.b32 	%r13794, -1;
	mov.pred 	%p6484, 0;
	bra.uni 	$L__BB9_3519;
$L__BB9_3518:
	ld.shared.u64 	%rd7655, [m_Local_$_0];
	shl.b64 	%rd7656, %rd921, 32;
	shr.s64 	%rd7657, %rd7656, 28;
	add.s64 	%rd7658, %rd7655, %rd7657;
	mov.b16 	%rs1010, 0;
	st.u8 	[%rd7658], %rs1010;
	st.u8 	[%rd7658+1], %rs1010;
	mov.b32 	%r9182, 3608;
	st.u32 	[%rd7658+4], %r9182;
	mov.b16 	%rs1011, 1;
	st.u8 	[%rd7658+3], %rs1011;
	mov.b32 	%r9183, 48;
	st.u32 	[%rd7658+8], %r9183;
	mov.b32 	%r9184, -1;
	st.u32 	[%rd7658+16], %r9184;
	ld.shared.u64 	%rd7659, [m_Local_$_0];
	add.s64 	%rd7660, %rd7659, %rd7657;
	mov.b32 	%r9185, 0;
	st.u32 	[%rd7660+32], %r9185;
	ld.shared.u64 	%rd7661, [m_Local_$_0];
	add.s64 	%rd7662, %rd7661, %rd7657;
	st.u32 	[%rd7662+36], %r9185;
	ld.shared.u64 	%rd7663, [m_Local_$_0];
	add.s64 	%rd7664, %rd7663, %rd7657;
	st.u32 	[%rd7664+40], %r9185;
	ld.u32 	%r9186, [%rd1685];
	setp.eq.s32 	%p6484, %r9186, 0;
$L__BB9_3519:
	mov.b32 	%r13795, 0;
	not.pred 	%p3950, %p6484;
	@%p3950 bra 	$L__BB9_3525;
	setp.ne.s32 	%p3951, %r13794, -1;
	@%p3951 bra 	$L__BB9_3522;
	mov.b32 	%r9196, 21352;
	st.u32 	[%rd1685], %r9196;
	bra.uni 	$L__BB9_3525;
$L__BB9_3522:
	ld.shared.u64 	%rd7665, [m_Local_$_0];
	mul.wide.s32 	%rd922, %r13794, 16;
	add.s64 	%rd7666, %rd7665, %rd922;
	st.u32 	[%rd7666+40], %r2266;
	ld.u32 	%r9191, [%rd1685];
	setp.ne.s32 	%p3952, %r9191, 0;
	@%p3952 bra 	$L__BB9_3525;
	ld.shared.u64 	%rd7667, [m_Local_$_0];
	add.s64 	%rd7668, %rd7667, %rd922;
	st.u32 	[%rd7668+36], %r2247;
	ld.u32 	%r9193, [%rd1685];
	setp.ne.s32 	%p3953, %r9193, 0;
	@%p3953 bra 	$L__BB9_3525;
	ld.shared.u64 	%rd7669, [m_Local_$_0];
	add.s64 	%rd7670, %rd7669, %rd922;
	st.u32 	[%rd7670+32], %r2265;
	ld.u32 	%r9194, [%rd1685];
	setp.eq.s32 	%p3954, %r9194, 0;
	selp.b32 	%r13795, %r13794, 0, %p3954;
$L__BB9_3525:
	st.u32 	[%rd1685], %r13795;
	setp.eq.s32 	%p6485, %r13795, 0;
	mov.b16 	%rs1592, 0;
	bra.uni 	$L__BB9_3527;
$L__BB9_3526:
	cvt.u64.u32 	%rd7671, %r2249;
	add.s64 	%rd7672, %rd920, %rd7671;
	ld.u8 	%rs1592, [%rd7672+32];
	mov.pred 	%p6485, -1;
$L__BB9_3527:
	not.pred 	%p3957, %p6485;
	@%p3957 bra 	$L__BB9_3588;
	setp.ne.s32 	%p3958, %r2216, -1;
	add.s32 	%r13787, %r13800, -2;
	@%p3958 bra 	$L__BB9_3530;
	mov.b32 	%r13797, 21352;
	st.u32 	[%rd1685], %r13797;
	bra.uni 	$L__BB9_3542;
$L__BB9_3530:
	ld.shared.u64 	%rd7673, [m_Local_$_0];
	add.s64 	%rd923, %rd7673, %rd911;
	ld.u32 	%r9199, [%rd923+12];
	setp.gt.s32 	%p3959, %r13800, 1;
	setp.lt.s32 	%p3960, %r13787, %r9199;
	and.pred  	%p3961, %p3959, %p3960;
	@%p3961 bra 	$L__BB9_3541;
	ld.shared.u64 	%rd7676, [m_Local_$_1];
	atom.add.u64 	%rd7677, [%rd1], 48;
	add.s64 	%rd7678, %rd7677, 56;
	setp.lt.u64 	%p3962, %rd7678, %rd7676;
	shr.u64 	%rd924, %rd7677, 4;
	cvt.u32.u64 	%r13796, %rd924;
	setp.ne.s32 	%p3963, %r13796, -1;
	and.pred  	%p3964, %p3962, %p3963;
	@%p3964 bra 	$L__BB9_3533;
	mov.b32 	%r9208, 21106;
	st.u32 	[%rd1685], %r9208;
	mov.b32 	%r13796, -1;
	mov.pred 	%p6486, 0;
	bra.uni 	$L__BB9_3534;
$L__BB9_3533:
	ld.shared.u64 	%rd7679, [m_Local_$_0];
	shl.b64 	%rd7680, %rd924, 32;
	shr.s64 	%rd7681, %rd7680, 28;
	add.s64 	%rd7682, %rd7679, %rd7681;
	mov.b16 	%rs1014, 0;
	st.u8 	[%rd7682], %rs1014;
	st.u8 	[%rd7682+1], %rs1014;
	mov.b32 	%r9202, 3608;
	st.u32 	[%rd7682+4], %r9202;
	mov.b16 	%rs1015, 1;
	st.u8 	[%rd7682+3], %rs1015;
	mov.b32 	%r9203, 48;
	st.u32 	[%rd7682+8], %r9203;
	mov.b32 	%r9204, -1;
	st.u32 	[%rd7682+16], %r9204;
	ld.shared.u64 	%rd7683, [m_Local_$_0];
	add.s64 	%rd7684, %rd7683, %rd7681;
	mov.b32 	%r9205, 0;
	st.u32 	[%rd7684+32], %r9205;
	ld.shared.u64 	%rd7685, [m_Local_$_0];
	add.s64 	%rd7686, %rd7685, %rd7681;
	st.u32 	[%rd7686+36], %r9205;
	ld.shared.u64 	%rd7687, [m_Local_$_0];
	add.s64 	%rd7688, %rd7687, %rd7681;
	st.u32 	[%rd7688+40], %r9205;
	ld.u32 	%r9206, [%rd1685];
	setp.eq.s32 	%p6486, %r9206, 0;
$L__BB9_3534:
	mov.b32 	%r13797, 0;
	not.pred 	%p3966, %p6486;
	@%p3966 bra 	$L__BB9_3540;
	setp.ne.s32 	%p3967, %r13796, -1;
	@%p3967 bra 	$L__BB9_3537;
	mov.b32 	%r9216, 21352;
	st.u32 	[%rd1685], %r9216;
	bra.uni 	$L__BB9_3540;
$L__BB9_3537:
	ld.shared.u64 	%rd7689, [m_Local_$_0];
	mul.wide.s32 	%rd925, %r13796, 16;
	add.s64 	%rd7690, %rd7689, %rd925;
	st.u32 	[%rd7690+40], %r9199;
	ld.u32 	%r9211, [%rd1685];
	setp.ne.s32 	%p3968, %r9211, 0;
	@%p3968 bra 	$L__BB9_3540;
	ld.shared.u64 	%rd7691, [m_Local_$_0];
	add.s64 	%rd7692, %rd7691, %rd925;
	st.u32 	[%rd7692+36], %r13787;
	ld.u32 	%r9213, [%rd1685];
	setp.ne.s32 	%p3969, %r9213, 0;
	@%p3969 bra 	$L__BB9_3540;
	ld.shared.u64 	%rd7693, [m_Local_$_0];
	add.s64 	%rd7694, %rd7693, %rd925;
	st.u32 	[%rd7694+32], %r2216;
	ld.u32 	%r9214, [%rd1685];
	setp.eq.s32 	%p3970, %r9214, 0;
	selp.b32 	%r13797, %r13796, 0, %p3970;
$L__BB9_3540:
	st.u32 	[%rd1685], %r13797;
	bra.uni 	$L__BB9_3542;
$L__BB9_3541:
	shl.b32 	%r9200, %r13787, 2;
	cvt.u64.u32 	%rd7674, %r9200;
	add.s64 	%rd7675, %rd923, %rd7674;
	mov.b32 	%r9201, 0;
	st.u32 	[%rd7675+32], %r9201;
	st.u8 	[%rd7675+32], %rs1592;
	ld.u32 	%r13797, [%rd1685];
$L__BB9_3542:
	setp.eq.s32 	%p3971, %r13797, 0;
	@%p3971 bra 	$L__BB9_3482;
	bra.uni 	$L__BB9_3588;
$L__BB9_3543:
	mov.u32 	%r2280, %r13800;
	mul.lo.s32 	%r9219, %r13799, 52429;
	shr.u32 	%r2281, %r9219, 19;
	shl.b32 	%r9220, %r2281, 1;
	shl.b32 	%r9221, %r2281, 3;
	add.s32 	%r9222, %r9220, %r9221;
	sub.s32 	%r2282, %r13799, %r9222;
	add.s32 	%r13800, %r2280, -1;
	ld.shared.u64 	%rd926, [m_Local_$_0];
	ld.u32 	%r2284, [%rd926];
	setp.ne.s32 	%p3972, %r2284, -1;
	@%p3972 bra 	$L__BB9_3545;
	mov.b32 	%r13802, 21352;
	st.u32 	[%rd1685], %r13802;
	mov.b16 	%rs1593, 0;
	bra.uni 	$L__BB9_3557;
$L__BB9_3545:
	mul.wide.s32 	%rd7695, %r2284, 16;
	add.s64 	%rd927, %rd926, %rd7695;
	ld.u32 	%r9223, [%rd927+12];
	setp.gt.s32 	%p3973, %r2282, -1;
	setp.lt.s32 	%p3974, %r2282, %r9223;
	and.pred  	%p3975, %p3973, %p3974;
	@%p3975 bra 	$L__BB9_3556;
	ld.shared.u64 	%rd7698, [m_Local_$_1];
	atom.add.u64 	%rd7699, [%rd1], 48;
	add.s64 	%rd7700, %rd7699, 56;
	setp.lt.u64 	%p3976, %rd7700, %rd7698;
	shr.u64 	%rd928, %rd7699, 4;
	cvt.u32.u64 	%r13801, %rd928;
	setp.ne.s32 	%p3977, %r13801, -1;
	and.pred  	%p3978, %p3976, %p3977;
	@%p3978 bra 	$L__BB9_3548;
	mov.b32 	%r9232, 21106;
	st.u32 	[%rd1685], %r9232;
	mov.b32 	%r13801, -1;
	mov.pred 	%p6487, 0;
	bra.uni 	$L__BB9_3549;
$L__BB9_3548:
	ld.shared.u64 	%rd7701, [m_Local_$_0];
	shl.b64 	%rd7702, %rd928, 32;
	shr.s64 	%rd7703, %rd7702, 28;
	add.s64 	%rd7704, %rd7701, %rd7703;
	mov.b16 	%rs1016, 0;
	st.u8 	[%rd7704], %rs1016;
	st.u8 	[%rd7704+1], %rs1016;
	mov.b32 	%r9226, 3608;
	st.u32 	[%rd7704+4], %r9226;
	mov.b16 	%rs1017, 1;
	st.u8 	[%rd7704+3], %rs1017;
	mov.b32 	%r9227, 48;
	st.u32 	[%rd7704+8], %r9227;
	mov.b32 	%r9228, -1;
	st.u32 	[%rd7704+16], %r9228;
	ld.shared.u64 	%rd7705, [m_Local_$_0];
	add.s64 	%rd7706, %rd7705, %rd7703;
	mov.b32 	%r9229, 0;
	st.u32 	[%rd7706+32], %r9229;
	ld.shared.u64 	%rd7707, [m_Local_$_0];
	add.s64 	%rd7708, %rd7707, %rd7703;
	st.u32 	[%rd7708+36], %r9229;
	ld.shared.u64 	%rd7709, [m_Local_$_0];
	add.s64 	%rd7710, %rd7709, %rd7703;
	st.u32 	[%rd7710+40], %r9229;
	ld.u32 	%r9230, [%rd1685];
	setp.eq.s32 	%p6487, %r9230, 0;
$L__BB9_3549:
	mov.b32 	%r13802, 0;
	not.pred 	%p3980, %p6487;
	@%p3980 bra 	$L__BB9_3555;
	setp.ne.s32 	%p3981, %r13801, -1;
	@%p3981 bra 	$L__BB9_3552;
	mov.b32 	%r9240, 21352;
	st.u32 	[%rd1685], %r9240;
	bra.uni 	$L__BB9_3555;
$L__BB9_3552:
	ld.shared.u64 	%rd7711, [m_Local_$_0];
	mul.wide.s32 	%rd929, %r13801, 16;
	add.s64 	%rd7712, %rd7711, %rd929;
	st.u32 	[%rd7712+40], %r9223;
	ld.u32 	%r9235, [%rd1685];
	setp.ne.s32 	%p3982, %r9235, 0;
	@%p3982 bra 	$L__BB9_3555;
	ld.shared.u64 	%rd7713, [m_Local_$_0];
	add.s64 	%rd7714, %rd7713, %rd929;
	st.u32 	[%rd7714+36], %r2282;
	ld.u32 	%r9237, [%rd1685];
	setp.ne.s32 	%p3983, %r9237, 0;
	@%p3983 bra 	$L__BB9_3555;
	ld.shared.u64 	%rd7715, [m_Local_$_0];
	add.s64 	%rd7716, %rd7715, %rd929;
	st.u32 	[%rd7716+32], %r2284;
	ld.u32 	%r9238, [%rd1685];
	setp.eq.s32 	%p3984, %r9238, 0;
	selp.b32 	%r13802, %r13801, 0, %p3984;
$L__BB9_3555:
	st.u32 	[%rd1685], %r13802;
	mov.b16 	%rs1593, 0;
	bra.uni 	$L__BB9_3557;
$L__BB9_3556:
	shl.b32 	%r9224, %r2282, 2;
	add.s32 	%r9225, %r9224, 32;
	cvt.u64.u32 	%rd7696, %r9225;
	add.s64 	%rd7697, %rd927, %rd7696;
	ld.u8 	%rs1593, [%rd7697];
	ld.u32 	%r13802, [%rd1685];
$L__BB9_3557:
	setp.ne.s32 	%p3985, %r13802, 0;
	mov.b32 	%r13809, 21352;
	@%p3985 bra 	$L__BB9_3588;
	setp.ne.s32 	%p3986, %r2216, -1;
	@%p3986 bra 	$L__BB9_3560;
	mov.b32 	%r13805, 21352;
	st.u32 	[%rd1685], %r13805;
	bra.uni 	$L__BB9_3572;
$L__BB9_3560:
	ld.shared.u64 	%rd7717, [m_Local_$_0];
	add.s64 	%rd930, %rd7717, %rd911;
	ld.u32 	%r9243, [%rd930+12];
	setp.gt.s32 	%p3987, %r2280, 0;
	setp.le.s32 	%p3988, %r2280, %r9243;
	and.pred  	%p3989, %p3987, %p3988;
	@%p3989 bra 	$L__BB9_3571;
	ld.shared.u64 	%rd7720, [m_Local_$_1];
	atom.add.u64 	%rd7721, [%rd1], 48;
	add.s64 	%rd7722, %rd7721, 56;
	setp.lt.u64 	%p3990, %rd7722, %rd7720;
	shr.u64 	%rd931, %rd7721, 4;
	cvt.u32.u64 	%r13804, %rd931;
	setp.ne.s32 	%p3991, %r13804, -1;
	and.pred  	%p3992, %p3990, %p3991;
	@%p3992 bra 	$L__BB9_3563;
	mov.b32 	%r9252, 21106;
	st.u32 	[%rd1685], %r9252;
	mov.b32 	%r13804, -1;
	mov.pred 	%p6488, 0;
	bra.uni 	$L__BB9_3564;
$L__BB9_3563:
	ld.shared.u64 	%rd7723, [m_Local_$_0];
	shl.b64 	%rd7724, %rd931, 32;
	shr.s64 	%rd7725, %rd7724, 28;
	add.s64 	%rd7726, %rd7723, %rd7725;
	mov.b16 	%rs1020, 0;
	st.u8 	[%rd7726], %rs1020;
	st.u8 	[%rd7726+1], %rs1020;
	mov.b32 	%r9246, 3608;
	st.u32 	[%rd7726+4], %r9246;
	mov.b16 	%rs1021, 1;
	st.u8 	[%rd7726+3], %rs1021;
	mov.b32 	%r9247, 48;
	st.u32 	[%rd7726+8], %r9247;
	mov.b32 	%r9248, -1;
	st.u32 	[%rd7726+16], %r9248;
	ld.shared.u64 	%rd7727, [m_Local_$_0];
	add.s64 	%rd7728, %rd7727, %rd7725;
	mov.b32 	%r9249, 0;
	st.u32 	[%rd7728+32], %r9249;
	ld.shared.u64 	%rd7729, [m_Local_$_0];
	add.s64 	%rd7730, %rd7729, %rd7725;
	st.u32 	[%rd7730+36], %r9249;
	ld.shared.u64 	%rd7731, [m_Local_$_0];
	add.s64 	%rd7732, %rd7731, %rd7725;
	st.u32 	[%rd7732+40], %r9249;
	ld.u32 	%r9250, [%rd1685];
	setp.eq.s32 	%p6488, %r9250, 0;
$L__BB9_3564:
	mov.b32 	%r13805, 0;
	not.pred 	%p3994, %p6488;
	@%p3994 bra 	$L__BB9_3570;
	setp.ne.s32 	%p3995, %r13804, -1;
	@%p3995 bra 	$L__BB9_3567;
	mov.b32 	%r9260, 21352;
	st.u32 	[%rd1685], %r9260;
	bra.uni 	$L__BB9_3570;
$L__BB9_3567:
	ld.shared.u64 	%rd7733, [m_Local_$_0];
	mul.wide.s32 	%rd932, %r13804, 16;
	add.s64 	%rd7734, %rd7733, %rd932;
	st.u32 	[%rd7734+40], %r9243;
	ld.u32 	%r9255, [%rd1685];
	setp.ne.s32 	%p3996, %r9255, 0;
	@%p3996 bra 	$L__BB9_3570;
	ld.shared.u64 	%rd7735, [m_Local_$_0];
	add.s64 	%rd7736, %rd7735, %rd932;
	st.u32 	[%rd7736+36], %r13800;
	ld.u32 	%r9257, [%rd1685];
	setp.ne.s32 	%p3997, %r9257, 0;
	@%p3997 bra 	$L__BB9_3570;
	ld.shared.u64 	%rd7737, [m_Local_$_0];
	add.s64 	%rd7738, %rd7737, %rd932;
	st.u32 	[%rd7738+32], %r2216;
	ld.u32 	%r9258, [%rd1685];
	setp.eq.s32 	%p3998, %r9258, 0;
	selp.b32 	%r13805, %r13804, 0, %p3998;
$L__BB9_3570:
	st.u32 	[%rd1685], %r13805;
	bra.uni 	$L__BB9_3572;
$L__BB9_3571:
	shl.b32 	%r9244, %r13800, 2;
	cvt.u64.u32 	%rd7718, %r9244;
	add.s64 	%rd7719, %rd930, %rd7718;
	mov.b32 	%r9245, 0;
	st.u32 	[%rd7719+32], %r9245;
	st.u8 	[%rd7719+32], %rs1593;
	ld.u32 	%r13805, [%rd1685];
$L__BB9_3572:
	setp.ne.s32 	%p3999, %r13805, 0;
	@%p3999 bra 	$L__BB9_3588;
	setp.gt.u32 	%p4000, %r13799, 9;
	mov.u32 	%r13799, %r2281;
	@%p4000 bra 	$L__BB9_3543;
	setp.ne.s32 	%p4001, %r2216, -1;
	add.s32 	%r2299, %r2280, -2;
	@%p4001 bra 	$L__BB9_3576;
	mov.b32 	%r13809, 21352;
	st.u32 	[%rd1685], %r13809;
	bra.uni 	$L__BB9_3588;
$L__BB9_3576:
	ld.shared.u64 	%rd7739, [m_Local_$_0];
	add.s64 	%rd933, %rd7739, %rd911;
	ld.u32 	%r9263, [%rd933+12];
	setp.gt.s32 	%p4002, %r2280, 1;
	setp.lt.s32 	%p4003, %r2299, %r9263;
	and.pred  	%p4004, %p4002, %p4003;
	@%p4004 bra 	$L__BB9_3587;
	ld.shared.u64 	%rd7742, [m_Local_$_1];
	atom.add.u64 	%rd7743, [%rd1], 48;
	add.s64 	%rd7744, %rd7743, 56;
	setp.lt.u64 	%p4005, %rd7744, %rd7742;
	shr.u64 	%rd934, %rd7743, 4;
	cvt.u32.u64 	%r13807, %rd934;
	setp.ne.s32 	%p4006, %r13807, -1;
	and.pred  	%p4007, %p4005, %p4006;
	@%p4007 bra 	$L__BB9_3579;
	mov.b32 	%r9272, 21106;
	st.u32 	[%rd1685], %r9272;
	mov.b32 	%r13807, -1;
	mov.pred 	%p6489, 0;
	bra.uni 	$L__BB9_3580;
$L__BB9_3579:
	ld.shared.u64 	%rd7745, [m_Local_$_0];
	shl.b64 	%rd7746, %rd934, 32;
	shr.s64 	%rd7747, %rd7746, 28;
	add.s64 	%rd7748, %rd7745, %rd7747;
	mov.b16 	%rs1022, 0;
	st.u8 	[%rd7748], %rs1022;
	st.u8 	[%rd7748+1], %rs1022;
	mov.b32 	%r9266, 3608;
	st.u32 	[%rd7748+4], %r9266;
	mov.b16 	%rs1023, 1;
	st.u8 	[%rd7748+3], %rs1023;
	mov.b32 	%r9267, 48;
	st.u32 	[%rd7748+8], %r9267;
	mov.b32 	%r9268, -1;
	st.u32 	[%rd7748+16], %r9268;
	ld.shared.u64 	%rd7749, [m_Local_$_0];
	add.s64 	%rd7750, %rd7749, %rd7747;
	mov.b32 	%r9269, 0;
	st.u32 	[%rd7750+32], %r9269;
	ld.shared.u64 	%rd7751, [m_Local_$_0];
	add.s64 	%rd7752, %rd7751, %rd7747;
	st.u32 	[%rd7752+36], %r9269;
	ld.shared.u64 	%rd7753, [m_Local_$_0];
	add.s64 	%rd7754, %rd7753, %rd7747;
	st.u32 	[%rd7754+40], %r9269;
	ld.u32 	%r9270, [%rd1685];
	setp.eq.s32 	%p6489, %r9270, 0;
$L__BB9_3580:
	mov.b32 	%r13809, 0;
	not.pred 	%p4009, %p6489;
	@%p4009 bra 	$L__BB9_3586;
	setp.ne.s32 	%p4010, %r13807, -1;
	@%p4010 bra 	$L__BB9_3583;
	mov.b32 	%r9280, 21352;
	st.u32 	[%rd1685], %r9280;
	bra.uni 	$L__BB9_3586;
$L__BB9_3583:
	ld.shared.u64 	%rd7755, [m_Local_$_0];
	mul.wide.s32 	%rd935, %r13807, 16;
	add.s64 	%rd7756, %rd7755, %rd935;
	st.u32 	[%rd7756+40], %r9263;
	ld.u32 	%r9275, [%rd1685];
	setp.ne.s32 	%p4011, %r9275, 0;
	@%p4011 bra 	$L__BB9_3586;
	ld.shared.u64 	%rd7757, [m_Local_$_0];
	add.s64 	%rd7758, %rd7757, %rd935;
	st.u32 	[%rd7758+36], %r2299;
	ld.u32 	%r9277, [%rd1685];
	setp.ne.s32 	%p4012, %r9277, 0;
	@%p4012 bra 	$L__BB9_3586;
	ld.shared.u64 	%rd7759, [m_Local_$_0];
	add.s64 	%rd7760, %rd7759, %rd935;
	st.u32 	[%rd7760+32], %r2216;
	ld.u32 	%r9278, [%rd1685];
	setp.eq.s32 	%p4013, %r9278, 0;
	selp.b32 	%r13809, %r13807, 0, %p4013;
$L__BB9_3586:
	st.u32 	[%rd1685], %r13809;
	bra.uni 	$L__BB9_3588;
$L__BB9_3587:
	shl.b32 	%r9264, %r2299, 2;
	cvt.u64.u32 	%rd7740, %r9264;
	add.s64 	%rd7741, %rd933, %rd7740;
	mov.b32 	%r9265, 45;
	st.u32 	[%rd7741+32], %r9265;
	ld.u32 	%r13809, [%rd1685];
$L__BB9_3588:
	setp.ne.s32 	%p4014, %r13809, 0;
	@%p4014 bra 	$L__BB9_3594;
	ld.shared.u64 	%rd7762, [m_Local_$_1];
	atom.add.u64 	%rd936, [%rd1], 64;
	add.s64 	%rd7763, %rd936, 72;
	setp.lt.u64 	%p4015, %rd7763, %rd7762;
	and.b64  	%rd7764, %rd936, 68719476720;
	setp.ne.s64 	%p4016, %rd7764, 68719476720;
	and.pred  	%p4017, %p4015, %p4016;
	@%p4017 bra 	$L__BB9_3591;
	mov.b32 	%r9290, 21106;
	st.u32 	[%rd1685], %r9290;
	bra.uni 	$L__BB9_3594;
$L__BB9_3591:
	ld.shared.u64 	%rd7766, [m_Local_$_0];
	shl.b64 	%rd7767, %rd936, 28;
	shr.s64 	%rd7768, %rd7767, 28;
	and.b64  	%rd937, %rd7768, -16;
	add.s64 	%rd7769, %rd7766, %rd937;
	mov.b16 	%rs1024, 1;
	st.u8 	[%rd7769], %rs1024;
	mov.b16 	%rs1025, 0;
	st.u8 	[%rd7769+1], %rs1025;
	mov.b32 	%r9282, 2906;
	st.u32 	[%rd7769+4], %r9282;
	st.u8 	[%rd7769+3], %rs1024;
	mov.b32 	%r9283, 64;
	st.u32 	[%rd7769+8], %r9283;
	mov.b32 	%r9284, -1;
	st.u32 	[%rd7769+16], %r9284;
	ld.shared.u64 	%rd7770, [m_Local_$_0];
	add.s64 	%rd7771, %rd7770, %rd937;
	st.u32 	[%rd7771+32], %r9284;
	ld.shared.u64 	%rd7772, [m_Local_$_0];
	add.s64 	%rd7773, %rd7772, %rd937;
	mov.b32 	%r9285, 0;
	st.u32 	[%rd7773+40], %r9285;
	ld.shared.u64 	%rd7774, [m_Local_$_0];
	add.s64 	%rd7775, %rd7774, %rd937;
	st.u32 	[%rd7775+44], %r9285;
	ld.shared.u64 	%rd7776, [m_Local_$_0];
	add.s64 	%rd7777, %rd7776, %rd937;
	st.u32 	[%rd7777+48], %r9285;
	ld.shared.u64 	%rd7778, [m_Local_$_0];
	add.s64 	%rd7779, %rd7778, %rd937;
	st.u32 	[%rd7779+32], %r2216;
	ld.u32 	%r9286, [%rd1685];
	setp.ne.s32 	%p4018, %r9286, 0;
	@%p4018 bra 	$L__BB9_3594;
	ld.shared.u64 	%rd7781, [m_Local_$_0];
	add.s64 	%rd7782, %rd7781, %rd937;
	mov.b32 	%r9287, 0;
	st.u32 	[%rd7782+48], %r9287;
	ld.u32 	%r9288, [%rd1685];
	setp.ne.s32 	%p4019, %r9288, 0;
	@%p4019 bra 	$L__BB9_3594;
	ld.shared.u64 	%rd7783, [m_Local_$_0];
	add.s64 	%rd7784, %rd7783, %rd937;
	st.u32 	[%rd7784+40], %r13774;
	ld.u32 	%r9289, [%rd1685];
	setp.eq.s32 	%p4020, %r9289, 0;
	selp.b64 	%rd12032, %rd937, 0, %p4020;
$L__BB9_3594:
	setp.ne.s32 	%p4021, %r13767, -1;
	@%p4021 bra 	$L__BB9_3596;
	mov.b32 	%r9292, 21352;
	st.u32 	[%rd1685], %r9292;
	mov.b32 	%r13810, 0;
	ld.shared.u64 	%rd12033, [m_Local_$_0];
	mov.u32 	%r13811, %r13810;
	bra.uni 	$L__BB9_3597;
$L__BB9_3596:
	ld.shared.u64 	%rd12033, [m_Local_$_0];
	mul.wide.s32 	%rd7786, %r13767, 16;
	add.s64 	%rd7787, %rd12033, %rd7786;
	ld.u32 	%r13810, [%rd7787+32];
	ld.u32 	%r13811, [%rd7787+40];
$L__BB9_3597:
	add.s64 	%rd7788, %rd12033, %rd12032;
	ld.u32 	%r2311, [%rd7788+32];
	ld.u32 	%r2312, [%rd7788+40];
	add.s32 	%r2313, %r2312, %r13811;
	shl.b32 	%r9293, %r2313, 2;
	add.s32 	%r9294, %r9293, 32;
	shr.s32 	%r9295, %r9294, 31;
	shr.u32 	%r9296, %r9295, 29;
	add.s32 	%r9297, %r9294, %r9296;
	and.b32  	%r9298, %r9297, -8;
	sub.s32 	%r9299, %r9294, %r9298;
	setp.eq.s32 	%p4022, %r9299, 0;
	sub.s32 	%r9300, %r9293, %r9299;
	add.s32 	%r9301, %r9300, 40;
	selp.b32 	%r2314, %r9294, %r9301, %p4022;
	ld.shared.u64 	%rd943, [m_Local_$_1];
	and.b32  	%r9302, %r2314, 12;
	setp.eq.s32 	%p4023, %r9302, 0;
	mov.u32 	%r13812, %r2314;
	@%p4023 bra 	$L__BB9_3599;
	shr.s32 	%r9303, %r2314, 31;
	shr.u32 	%r9304, %r9303, 28;
	add.s32 	%r9305, %r2314, %r9304;
	and.b32  	%r9306, %r9305, -16;
	add.s32 	%r13812, %r9306, 16;
$L__BB9_3599:
	cvt.s64.s32 	%rd7789, %r13812;
	atom.add.u64 	%rd7790, [%rd1], %rd7789;
	cvt.s64.s32 	%rd7791, %r2314;
	add.s64 	%rd7792, %rd7791, %rd7790;
	add.s64 	%rd7793, %rd7792, 8;
	setp.lt.u64 	%p4024, %rd7793, %rd943;
	shr.u64 	%rd7794, %rd7790, 4;
	cvt.u32.u64 	%r9307, %rd7794;
	selp.b32 	%r2317, %r9307, -1, %p4024;
	setp.ne.s32 	%p4025, %r2317, -1;
	@%p4025 bra 	$L__BB9_3601;
	mov.b32 	%r9365, 21352;
	st.u32 	[%rd1685], %r9365;
	bra.uni 	$L__BB9_3640;
$L__BB9_3601:
	ld.shared.u64 	%rd7795, [m_Local_$_0];
	mul.wide.s32 	%rd944, %r2317, 16;
	add.s64 	%rd7796, %rd7795, %rd944;
	mov.b16 	%rs1026, 0;
	st.u8 	[%rd7796], %rs1026;
	st.u8 	[%rd7796+1], %rs1026;
	mov.b32 	%r9308, 4335;
	st.u32 	[%rd7796+4], %r9308;
	mov.b16 	%rs1027, 1;
	st.u8 	[%rd7796+3], %rs1027;
	st.u32 	[%rd7796+8], %r2314;
	st.u32 	[%rd7796+12], %r2313;
	setp.lt.s32 	%p4026, %r2313, 1;
	@%p4026 bra 	$L__BB9_3640;
	setp.eq.s32 	%p4027, %r2313, 1;
	mov.b32 	%r2336, 0;
	@%p4027 bra 	$L__BB9_3628;
	and.b32  	%r2336, %r2313, 2147483646;
	neg.s32 	%r13814, %r2336;
	mov.b32 	%r13813, 0;
	mov.u32 	%r13815, %r13813;
$L__BB9_3604:
	ld.shared.u64 	%rd7797, [m_Local_$_0];
	add.s64 	%rd945, %rd7797, %rd944;
	ld.u32 	%r2322, [%rd945+12];
	setp.lt.s32 	%p4028, %r13815, %r2322;
	@%p4028 bra 	$L__BB9_3615;
	ld.shared.u64 	%rd7798, [m_Local_$_1];
	atom.add.u64 	%rd7799, [%rd1], 48;
	add.s64 	%rd7800, %rd7799, 56;
	setp.lt.u64 	%p4029, %rd7800, %rd7798;
	shr.u64 	%rd946, %rd7799, 4;
	cvt.u32.u64 	%r13816, %rd946;
	setp.ne.s32 	%p4030, %r13816, -1;
	and.pred  	%p4031, %p4029, %p4030;
	@%p4031 bra 	$L__BB9_3607;
	mov.b32 	%r9318, 21106;
	st.u32 	[%rd1685], %r9318;
	mov.b32 	%r13816, -1;
	mov.pred 	%p6490, 0;
	bra.uni 	$L__BB9_3608;
$L__BB9_3607:
	ld.shared.u64 	%rd7801, [m_Local_$_0];
	shl.b64 	%rd7802, %rd946, 32;
	shr.s64 	%rd7803, %rd7802, 28;
	add.s64 	%rd7804, %rd7801, %rd7803;
	mov.b16 	%rs1028, 0;
	st.u8 	[%rd7804], %rs1028;
	st.u8 	[%rd7804+1], %rs1028;
	mov.b32 	%r9312, 3608;
	st.u32 	[%rd7804+4], %r9312;
	mov.b16 	%rs1029, 1;
	st.u8 	[%rd7804+3], %rs1029;
	mov.b32 	%r9313, 48;
	st.u32 	[%rd7804+8], %r9313;
	mov.b32 	%r9314, -1;
	st.u32 	[%rd7804+16], %r9314;
	ld.shared.u64 	%rd7805, [m_Local_$_0];
	add.s64 	%rd7806, %rd7805, %rd7803;
	mov.b32 	%r9315, 0;
	st.u32 	[%rd7806+32], %r9315;
	ld.shared.u64 	%rd7807, [m_Local_$_0];
	add.s64 	%rd7808, %rd7807, %rd7803;
	st.u32 	[%rd7808+36], %r9315;
	ld.shared.u64 	%rd7809, [m_Local_$_0];
	add.s64 	%rd7810, %rd7809, %rd7803;
	st.u32 	[%rd7810+40], %r9315;
	ld.u32 	%r9316, [%rd1685];
	setp.eq.s32 	%p6490, %r9316, 0;
$L__BB9_3608:
	mov.b32 	%r13817, 0;
	not.pred 	%p4033, %p6490;
	@%p4033 bra 	$L__BB9_3614;
	setp.ne.s32 	%p4034, %r13816, -1;
	@%p4034 bra 	$L__BB9_3611;
	mov.b32 	%r9326, 21352;
	st.u32 	[%rd1685], %r9326;
	bra.uni 	$L__BB9_3614;
$L__BB9_3611:
	ld.shared.u64 	%rd7811, [m_Local_$_0];
	mul.wide.s32 	%rd947, %r13816, 16;
	add.s64 	%rd7812, %rd7811, %rd947;
	st.u32 	[%rd7812+40], %r2322;
	ld.u32 	%r9321, [%rd1685];
	setp.ne.s32 	%p4035, %r9321, 0;
	@%p4035 bra 	$L__BB9_3614;
	ld.shared.u64 	%rd7813, [m_Local_$_0];
	add.s64 	%rd7814, %rd7813, %rd947;
	st.u32 	[%rd7814+36], %r13815;
	ld.u32 	%r9323, [%rd1685];
	setp.ne.s32 	%p4036, %r9323, 0;
	@%p4036 bra 	$L__BB9_3614;
	ld.shared.u64 	%rd7815, [m_Local_$_0];
	add.s64 	%rd7816, %rd7815, %rd947;
	st.u32 	[%rd7816+32], %r2317;
	ld.u32 	%r9324, [%rd1685];
	setp.eq.s32 	%p4037, %r9324, 0;
	selp.b32 	%r13817, %r13816, 0, %p4037;
$L__BB9_3614:
	st.u32 	[%rd1685], %r13817;
	bra.uni 	$L__BB9_3616;
$L__BB9_3615:
	cvt.u64.u32 	%rd7817, %r13813;
	add.s64 	%rd7818, %rd945, %rd7817;
	mov.b32 	%r9327, 0;
	st.u32 	[%rd7818+32], %r9327;
$L__BB9_3616:
	ld.shared.u64 	%rd7819, [m_Local_$_0];
	add.s64 	%rd948, %rd7819, %rd944;
	ld.u32 	%r2327, [%rd948+12];
	add.s32 	%r9328, %r13815, 1;
	setp.lt.s32 	%p4038, %r9328, %r2327;
	@%p4038 bra 	$L__BB9_3626;
	ld.shared.u64 	%rd7820, [m_Local_$_1];
	atom.add.u64 	%rd7821, [%rd1], 48;
	add.s64 	%rd7822, %rd7821, 56;
	setp.ge.u64 	%p4039, %rd7822, %rd7820;
	shr.u64 	%rd949, %rd7821, 4;
	cvt.u32.u64 	%r13818, %rd949;
	setp.eq.s32 	%p4040, %r13818, -1;
	or.pred  	%p4041, %p4039, %p4040;
	@%p4041 bra 	$L__BB9_3619;
	ld.shared.u64 	%rd7823, [m_Local_$_0];
	shl.b64 	%rd7824, %rd949, 32;
	shr.s64 	%rd7825, %rd7824, 28;
	add.s64 	%rd7826, %rd7823, %rd7825;
	mov.b16 	%rs1030, 0;
	st.u8 	[%rd7826], %rs1030;
	st.u8 	[%rd7826+1], %rs1030;
	mov.b32 	%r9329, 3608;
	st.u32 	[%rd7826+4], %r9329;
	mov.b16 	%rs1031, 1;
	st.u8 	[%rd7826+3], %rs1031;
	mov.b32 	%r9330, 48;
	st.u32 	[%rd7826+8], %r9330;
	mov.b32 	%r9331, -1;
	st.u32 	[%rd7826+16], %r9331;
	ld.shared.u64 	%rd7827, [m_Local_$_0];
	add.s64 	%rd7828, %rd7827, %rd7825;
	mov.b32 	%r9332, 0;
	st.u32 	[%rd7828+32], %r9332;
	ld.shared.u64 	%rd7829, [m_Local_$_0];
	add.s64 	%rd7830, %rd7829, %rd7825;
	st.u32 	[%rd7830+36], %r9332;
	ld.shared.u64 	%rd7831, [m_Local_$_0];
	add.s64 	%rd7832, %rd7831, %rd7825;
	st.u32 	[%rd7832+40], %r9332;
	ld.u32 	%r9333, [%rd1685];
	setp.eq.s32 	%p6491, %r9333, 0;
	bra.uni 	$L__BB9_3620;
$L__BB9_3619:
	mov.b32 	%r9335, 21106;
	st.u32 	[%rd1685], %r9335;
	mov.b32 	%r13818, -1;
	mov.pred 	%p6491, 0;
$L__BB9_3620:
	mov.b32 	%r13819, 0;
	not.pred 	%p4043, %p6491;
	@%p4043 bra 	$L__BB9_3625;
	setp.eq.s32 	%p4044, %r13818, -1;
	@%p4044 bra 	$L__BB9_6431;
	ld.shared.u64 	%rd7833, [m_Local_$_0];
	mul.wide.s32 	%rd950, %r13818, 16;
	add.s64 	%rd7834, %rd7833, %rd950;
	st.u32 	[%rd7834+40], %r2327;
	ld.u32 	%r9338, [%rd1685];
	setp.eq.s32 	%p4045, %r9338, 0;
	@%p4045 bra 	$L__BB9_3623;
	bra.uni 	$L__BB9_3625;
$L__BB9_3623:
	ld.shared.u64 	%rd7835, [m_Local_$_0];
	add.s64 	%rd7836, %rd7835, %rd950;
	st.u32 	[%rd7836+36], %r9328;
	ld.u32 	%r9341, [%rd1685];
	setp.ne.s32 	%p4046, %r9341, 0;
	@%p4046 bra 	$L__BB9_3625;
	ld.shared.u64 	%rd7837, [m_Local_$_0];
	add.s64 	%rd7838, %rd7837, %rd950;
	st.u32 	[%rd7838+32], %r2317;
	ld.u32 	%r9342, [%rd1685];
	setp.eq.s32 	%p4047, %r9342, 0;
	selp.b32 	%r13819, %r13818, 0, %p4047;
$L__BB9_3625:
	st.u32 	[%rd1685], %r13819;
	bra.uni 	$L__BB9_3627;
$L__BB9_3626:
	add.s32 	%r9345, %r13813, 4;
	cvt.u64.u32 	%rd7839, %r9345;
	add.s64 	%rd7840, %rd948, %rd7839;
	mov.b32 	%r9346, 0;
	st.u32 	[%rd7840+32], %r9346;
$L__BB9_3627:
	add.s32 	%r13815, %r13815, 2;
	add.s32 	%r13814, %r13814, 2;
	add.s32 	%r13813, %r13813, 8;
	setp.ne.s32 	%p4048, %r13814, 0;
	@%p4048 bra 	$L__BB9_3604;
$L__BB9_3628:
	and.b32  	%r9347, %r2313, 1;
	setp.eq.b32 	%p4049, %r9347, 1;
	not.pred 	%p4050, %p4049;
	@%p4050 bra 	$L__BB9_3640;
	ld.shared.u64 	%rd7841, [m_Local_$_0];
	add.s64 	%rd951, %rd7841, %rd944;
	ld.u32 	%r2337, [%rd951+12];
	setp.lt.s32 	%p4051, %r2336, %r2337;
	@%p4051 bra 	$L__BB9_3639;
	ld.shared.u64 	%rd7842, [m_Local_$_1];
	atom.add.u64 	%rd7843, [%rd1], 48;
	add.s64 	%rd7844, %rd7843, 56;
	setp.ge.u64 	%p4052, %rd7844, %rd7842;
	shr.u64 	%rd952, %rd7843, 4;
	cvt.u32.u64 	%r13821, %rd952;
	setp.eq.s32 	%p4053, %r13821, -1;
	or.pred  	%p4054, %p4052, %p4053;
	@%p4054 bra 	$L__BB9_3632;
	ld.shared.u64 	%rd7845, [m_Local_$_0];
	shl.b64 	%rd7846, %rd952, 32;
	shr.s64 	%rd7847, %rd7846, 28;
	add.s64 	%rd7848, %rd7845, %rd7847;
	mov.b16 	%rs1032, 0;
	st.u8 	[%rd7848], %rs1032;
	st.u8 	[%rd7848+1], %rs1032;
	mov.b32 	%r9348, 3608;
	st.u32 	[%rd7848+4], %r9348;
	mov.b16 	%rs1033, 1;
	st.u8 	[%rd7848+3], %rs1033;
	mov.b32 	%r9349, 48;
	st.u32 	[%rd7848+8], %r9349;
	mov.b32 	%r9350, -1;
	st.u32 	[%rd7848+16], %r9350;
	ld.shared.u64 	%rd7849, [m_Local_$_0];
	add.s64 	%rd7850, %rd7849, %rd7847;
	mov.b32 	%r9351, 0;
	st.u32 	[%rd7850+32], %r9351;
	ld.shared.u64 	%rd7851, [m_Local_$_0];
	add.s64 	%rd7852, %rd7851, %rd7847;
	st.u32 	[%rd7852+36], %r9351;
	ld.shared.u64 	%rd7853, [m_Local_$_0];
	add.s64 	%rd7854, %rd7853, %rd7847;
	st.u32 	[%rd7854+40], %r9351;
	ld.u32 	%r9352, [%rd1685];
	setp.eq.s32 	%p6492, %r9352, 0;
	bra.uni 	$L__BB9_3633;
$L__BB9_3632:
	mov.b32 	%r9354, 21106;
	st.u32 	[%rd1685], %r9354;
	mov.b32 	%r13821, -1;
	mov.pred 	%p6492, 0;
$L__BB9_3633:
	mov.b32 	%r13822, 0;
	not.pred 	%p4056, %p6492;
	@%p4056 bra 	$L__BB9_3638;
	setp.eq.s32 	%p4057, %r13821, -1;
	@%p4057 bra 	$L__BB9_6432;
	ld.shared.u64 	%rd7855, [m_Local_$_0];
	mul.wide.s32 	%rd953, %r13821, 16;
	add.s64 	%rd7856, %rd7855, %rd953;
	st.u32 	[%rd7856+40], %r2337;
	ld.u32 	%r9357, [%rd1685];
	setp.eq.s32 	%p4058, %r9357, 0;
	@%p4058 bra 	$L__BB9_3636;
	bra.uni 	$L__BB9_3638;
$L__BB9_3636:
	ld.shared.u64 	%rd7857, [m_Local_$_0];
	add.s64 	%rd7858, %rd7857, %rd953;
	st.u32 	[%rd7858+36], %r2336;
	ld.u32 	%r9359, [%rd1685];
	setp.ne.s32 	%p4059, %r9359, 0;
	@%p4059 bra 	$L__BB9_3638;
	ld.shared.u64 	%rd7859, [m_Local_$_0];
	add.s64 	%rd7860, %rd7859, %rd953;
	st.u32 	[%rd7860+32], %r2317;
	ld.u32 	%r9360, [%rd1685];
	setp.eq.s32 	%p4060, %r9360, 0;
	selp.b32 	%r13822, %r13821, 0, %p4060;
$L__BB9_3638:
	st.u32 	[%rd1685], %r13822;
	bra.uni 	$L__BB9_3640;
$L__BB9_3639:
	shl.b32 	%r9363, %r2336, 2;
	cvt.u64.u32 	%rd7861, %r9363;
	add.s64 	%rd7862, %rd951, %rd7861;
	mov.b32 	%r9364, 0;
	st.u32 	[%rd7862+32], %r9364;
$L__BB9_3640:
	setp.lt.s32 	%p4061, %r13811, 1;
	@%p4061 bra 	$L__BB9_3644;
	neg.s32 	%r13824, %r13811;
	mov.b32 	%r13823, 0;
	mul.wide.s32 	%rd7887, %r2317, 16;
	mov.u32 	%r13825, %r13823;
$L__BB9_3642:
	setp.ne.s32 	%p4062, %r13810, -1;
	@%p4062 bra 	$L__BB9_3648;
	mov.b32 	%r9382, 21352;
	st.u32 	[%rd1685], %r9382;
	mov.b16 	%rs1594, 0;
	bra.uni 	$L__BB9_3660;
$L__BB9_3644:
	setp.lt.s32 	%p4085, %r2312, 1;
	@%p4085 bra 	$L__BB9_3702;
	mul.wide.s32 	%rd954, %r2311, 16;
	mul.wide.s32 	%rd955, %r2317, 16;
	neg.s32 	%r13833, %r2312;
	shl.b32 	%r13831, %r13811, 2;
	mov.b32 	%r13830, 0;
	mov.u32 	%r13834, %r13830;
$L__BB9_3646:
	setp.ne.s32 	%p4086, %r2311, -1;
	@%p4086 bra 	$L__BB9_3675;
	mov.b32 	%r9416, 21352;
	st.u32 	[%rd1685], %r9416;
	mov.b16 	%rs1595, 0;
	bra.uni 	$L__BB9_3687;
$L__BB9_3648:
	ld.shared.u64 	%rd7863, [m_Local_$_0];
	mul.wide.s32 	%rd7864, %r13810, 16;
	add.s64 	%rd956, %rd7863, %rd7864;
	ld.u32 	%r2348, [%rd956+12];
	setp.lt.s32 	%p4063, %r13825, %r2348;
	@%p4063 bra 	$L__BB9_3659;
	ld.shared.u64 	%rd7865, [m_Local_$_1];
	atom.add.u64 	%rd7866, [%rd1], 48;
	add.s64 	%rd7867, %rd7866, 56;
	setp.lt.u64 	%p4064, %rd7867, %rd7865;
	shr.u64 	%rd957, %rd7866, 4;
	cvt.u32.u64 	%r13826, %rd957;
	setp.ne.s32 	%p4065, %r13826, -1;
	and.pred  	%p4066, %p4064, %p4065;
	@%p4066 bra 	$L__BB9_3651;
	mov.b32 	%r9373, 21106;
	st.u32 	[%rd1685], %r9373;
	mov.b32 	%r13826, -1;
	mov.pred 	%p6493, 0;
	bra.uni 	$L__BB9_3652;
$L__BB9_3651:
	ld.shared.u64 	%rd7868, [m_Local_$_0];
	shl.b64 	%rd7869, %rd957, 32;
	shr.s64 	%rd7870, %rd7869, 28;
	add.s64 	%rd7871, %rd7868, %rd7870;
	mov.b16 	%rs1034, 0;
	st.u8 	[%rd7871], %rs1034;
	st.u8 	[%rd7871+1], %rs1034;
	mov.b32 	%r9367, 3608;
	st.u32 	[%rd7871+4], %r9367;
	mov.b16 	%rs1035, 1;
	st.u8 	[%rd7871+3], %rs1035;
	mov.b32 	%r9368, 48;
	st.u32 	[%rd7871+8], %r9368;
	mov.b32 	%r9369, -1;
	st.u32 	[%rd7871+16], %r9369;
	ld.shared.u64 	%rd7872, [m_Local_$_0];
	add.s64 	%rd7873, %rd7872, %rd7870;
	mov.b32 	%r9370, 0;
	st.u32 	[%rd7873+32], %r9370;
	ld.shared.u64 	%rd7874, [m_Local_$_0];
	add.s64 	%rd7875, %rd7874, %rd7870;
	st.u32 	[%rd7875+36], %r9370;
	ld.shared.u64 	%rd7876, [m_Local_$_0];
	add.s64 	%rd7877, %rd7876, %rd7870;
	st.u32 	[%rd7877+40], %r9370;
	ld.u32 	%r9371, [%rd1685];
	setp.eq.s32 	%p6493, %r9371, 0;
$L__BB9_3652:
	mov.b32 	%r13827, 0;
	not.pred 	%p4068, %p6493;
	@%p4068 bra 	$L__BB9_3658;
	setp.ne.s32 	%p4069, %r13826, -1;
	@%p4069 bra 	$L__BB9_3655;
	mov.b32 	%r9381, 21352;
	st.u32 	[%rd1685], %r9381;
	bra.uni 	$L__BB9_3658;
$L__BB9_3655:
	ld.shared.u64 	%rd7878, [m_Local_$_0];
	mul.wide.s32 	%rd958, %r13826, 16;
	add.s64 	%rd7879, %rd7878, %rd958;
	st.u32 	[%rd7879+40], %r2348;
	ld.u32 	%r9376, [%rd1685];
	setp.ne.s32 	%p4070, %r9376, 0;
	@%p4070 bra 	$L__BB9_3658;
	ld.shared.u64 	%rd7880, [m_Local_$_0];
	add.s64 	%rd7881, %rd7880, %rd958;
	st.u32 	[%rd7881+36], %r13825;
	ld.u32 	%r9378, [%rd1685];
	setp.ne.s32 	%p4071, %r9378, 0;
	@%p4071 bra 	$L__BB9_3658;
	ld.shared.u64 	%rd7882, [m_Local_$_0];
	add.s64 	%rd7883, %rd7882, %rd958;
	st.u32 	[%rd7883+32], %r13810;
	ld.u32 	%r9379, [%rd1685];
	setp.eq.s32 	%p4072, %r9379, 0;
	selp.b32 	%r13827, %r13826, 0, %p4072;
$L__BB9_3658:
	st.u32 	[%rd1685], %r13827;
	mov.b16 	%rs1594, 0;
	bra.uni 	$L__BB9_3660;
$L__BB9_3659:
	cvt.u64.u32 	%rd7884, %r13823;
	add.s64 	%rd7885, %rd956, %rd7884;
	ld.u8 	%rs1594, [%rd7885+32];
$L__BB9_3660:
	setp.ne.s32 	%p4073, %r2317, -1;
	@%p4073 bra 	$L__BB9_3662;
	mov.b32 	%r9399, 21352;
	st.u32 	[%rd1685], %r9399;
	bra.uni 	$L__BB9_3674;
$L__BB9_3662:
	ld.shared.u64 	%rd7886, [m_Local_$_0];
	add.s64 	%rd959, %rd7886, %rd7887;
	ld.u32 	%r2353, [%rd959+12];
	setp.lt.s32 	%p4074, %r13825, %r2353;
	@%p4074 bra 	$L__BB9_3673;
	ld.shared.u64 	%rd7888, [m_Local_$_1];
	atom.add.u64 	%rd7889, [%rd1], 48;
	add.s64 	%rd7890, %rd7889, 56;
	setp.lt.u64 	%p4075, %rd7890, %rd7888;
	shr.u64 	%rd960, %rd7889, 4;
	cvt.u32.u64 	%r13828, %rd960;
	setp.ne.s32 	%p4076, %r13828, -1;
	and.pred  	%p4077, %p4075, %p4076;
	@%p4077 bra 	$L__BB9_3665;
	mov.b32 	%r9389, 21106;
	st.u32 	[%rd1685], %r9389;
	mov.b32 	%r13828, -1;
	mov.pred 	%p6494, 0;
	bra.uni 	$L__BB9_3666;
$L__BB9_3665:
	ld.shared.u64 	%rd7891, [m_Local_$_0];
	shl.b64 	%rd7892, %rd960, 32;
	shr.s64 	%rd7893, %rd7892, 28;
	add.s64 	%rd7894, %rd7891, %rd7893;
	mov.b16 	%rs1038, 0;
	st.u8 	[%rd7894], %rs1038;
	st.u8 	[%rd7894+1], %rs1038;
	mov.b32 	%r9383, 3608;
	st.u32 	[%rd7894+4], %r9383;
	mov.b16 	%rs1039, 1;
	st.u8 	[%rd7894+3], %rs1039;
	mov.b32 	%r9384, 48;
	st.u32 	[%rd7894+8], %r9384;
	mov.b32 	%r9385, -1;
	st.u32 	[%rd7894+16], %r9385;
	ld.shared.u64 	%rd7895, [m_Local_$_0];
	add.s64 	%rd7896, %rd7895, %rd7893;
	mov.b32 	%r9386, 0;
	st.u32 	[%rd7896+32], %r9386;
	ld.shared.u64 	%rd7897, [m_Local_$_0];
	add.s64 	%rd7898, %rd7897, %rd7893;
	st.u32 	[%rd7898+36], %r9386;
	ld.shared.u64 	%rd7899, [m_Local_$_0];
	add.s64 	%rd7900, %rd7899, %rd7893;
	st.u32 	[%rd7900+40], %r9386;
	ld.u32 	%r9387, [%rd1685];
	setp.eq.s32 	%p6494, %r9387, 0;
$L__BB9_3666:
	mov.b32 	%r13829, 0;
	not.pred 	%p4079, %p6494;
	@%p4079 bra 	$L__BB9_3672;
	setp.ne.s32 	%p4080, %r13828, -1;
	@%p4080 bra 	$L__BB9_3669;
	mov.b32 	%r9397, 21352;
	st.u32 	[%rd1685], %r9397;
	bra.uni 	$L__BB9_3672;
$L__BB9_3669:
	ld.shared.u64 	%rd7901, [m_Local_$_0];
	mul.wide.s32 	%rd961, %r13828, 16;
	add.s64 	%rd7902, %rd7901, %rd961;
	st.u32 	[%rd7902+40], %r2353;
	ld.u32 	%r9392, [%rd1685];
	setp.ne.s32 	%p4081, %r9392, 0;
	@%p4081 bra 	$L__BB9_3672;
	ld.shared.u64 	%rd7903, [m_Local_$_0];
	add.s64 	%rd7904, %rd7903, %rd961;
	st.u32 	[%rd7904+36], %r13825;
	ld.u32 	%r9394, [%rd1685];
	setp.ne.s32 	%p4082, %r9394, 0;
	@%p4082 bra 	$L__BB9_3672;
	ld.shared.u64 	%rd7905, [m_Local_$_0];
	add.s64 	%rd7906, %rd7905, %rd961;
	st.u32 	[%rd7906+32], %r2317;
	ld.u32 	%r9395, [%rd1685];
	setp.eq.s32 	%p4083, %r9395, 0;
	selp.b32 	%r13829, %r13828, 0, %p4083;
$L__BB9_3672:
	st.u32 	[%rd1685], %r13829;
	bra.uni 	$L__BB9_3674;
$L__BB9_3673:
	cvt.u64.u32 	%rd7907, %r13823;
	add.s64 	%rd7908, %rd959, %rd7907;
	mov.b32 	%r9398, 0;
	st.u32 	[%rd7908+32], %r9398;
	st.u8 	[%rd7908+32], %rs1594;
$L__BB9_3674:
	add.s32 	%r13825, %r13825, 1;
	add.s32 	%r13824, %r13824, 1;
	setp.eq.s32 	%p4084, %r13824, 0;
	add.s32 	%r13823, %r13823, 4;
	@%p4084 bra 	$L__BB9_3644;
	bra.uni 	$L__BB9_3642;
$L__BB9_3675:
	ld.shared.u64 	%rd7909, [m_Local_$_0];
	add.s64 	%rd962, %rd7909, %rd954;
	ld.u32 	%r2366, [%rd962+12];
	setp.lt.s32 	%p4087, %r13834, %r2366;
	@%p4087 bra 	$L__BB9_3686;
	ld.shared.u64 	%rd7910, [m_Local_$_1];
	atom.add.u64 	%rd7911, [%rd1], 48;
	add.s64 	%rd7912, %rd7911, 56;
	setp.lt.u64 	%p4088, %rd7912, %rd7910;
	shr.u64 	%rd963, %rd7911, 4;
	cvt.u32.u64 	%r13835, %rd963;
	setp.ne.s32 	%p4089, %r13835, -1;
	and.pred  	%p4090, %p4088, %p4089;
	@%p4090 bra 	$L__BB9_3678;
	mov.b32 	%r9407, 21106;
	st.u32 	[%rd1685], %r9407;
	mov.b32 	%r13835, -1;
	mov.pred 	%p6495, 0;
	bra.uni 	$L__BB9_3679;
$L__BB9_3678:
	ld.shared.u64 	%rd7913, [m_Local_$_0];
	shl.b64 	%rd7914, %rd963, 32;
	shr.s64 	%rd7915, %rd7914, 28;
	add.s64 	%rd7916, %rd7913, %rd7915;
	mov.b16 	%rs1040, 0;
	st.u8 	[%rd7916], %rs1040;
	st.u8 	[%rd7916+1], %rs1040;
	mov.b32 	%r9401, 3608;
	st.u32 	[%rd7916+4], %r9401;
	mov.b16 	%rs1041, 1;
	st.u8 	[%rd7916+3], %rs1041;
	mov.b32 	%r9402, 48;
	st.u32 	[%rd7916+8], %r9402;
	mov.b32 	%r9403, -1;
	st.u32 	[%rd7916+16], %r9403;
	ld.shared.u64 	%rd7917, [m_Local_$_0];
	add.s64 	%rd7918, %rd7917, %rd7915;
	mov.b32 	%r9404, 0;
	st.u32 	[%rd7918+32], %r9404;
	ld.shared.u64 	%rd7919, [m_Local_$_0];
	add.s64 	%rd7920, %rd7919, %rd7915;
	st.u32 	[%rd7920+36], %r9404;
	ld.shared.u64 	%rd7921, [m_Local_$_0];
	add.s64 	%rd7922, %rd7921, %rd7915;
	st.u32 	[%rd7922+40], %r9404;
	ld.u32 	%r9405, [%rd1685];
	setp.eq.s32 	%p6495, %r9405, 0;
$L__BB9_3679:
	mov.b32 	%r13836, 0;
	not.pred 	%p4092, %p6495;
	@%p4092 bra 	$L__BB9_3685;
	setp.ne.s32 	%p4093, %r13835, -1;
	@%p4093 bra 	$L__BB9_3682;
	mov.b32 	%r9415, 21352;
	st.u32 	[%rd1685], %r9415;
	bra.uni 	$L__BB9_3685;
$L__BB9_3682:
	ld.shared.u64 	%rd7923, [m_Local_$_0];
	mul.wide.s32 	%rd964, %r13835, 16;
	add.s64 	%rd7924, %rd7923, %rd964;
	st.u32 	[%rd7924+40], %r2366;
	ld.u32 	%r9410, [%rd1685];
	setp.ne.s32 	%p4094, %r9410, 0;
	@%p4094 bra 	$L__BB9_3685;
	ld.shared.u64 	%rd7925, [m_Local_$_0];
	add.s64 	%rd7926, %rd7925, %rd964;
	st.u32 	[%rd7926+36], %r13834;
	ld.u32 	%r9412, [%rd1685];
	setp.ne.s32 	%p4095, %r9412, 0;
	@%p4095 bra 	$L__BB9_3685;
	ld.shared.u64 	%rd7927, [m_Local_$_0];
	add.s64 	%rd7928, %rd7927, %rd964;
	st.u32 	[%rd7928+32], %r2311;
	ld.u32 	%r9413, [%rd1685];
	setp.eq.s32 	%p4096, %r9413, 0;
	selp.b32 	%r13836, %r13835, 0, %p4096;
$L__BB9_3685:
	st.u32 	[%rd1685], %r13836;
	mov.b16 	%rs1595, 0;
	bra.uni 	$L__BB9_3687;
$L__BB9_3686:
	cvt.u64.u32 	%rd7929, %r13830;
	add.s64 	%rd7930, %rd962, %rd7929;
	ld.u8 	%rs1595, [%rd7930+32];
$L__BB9_3687:
	setp.ne.s32 	%p4097, %r2317, -1;
	@%p4097 bra 	$L__BB9_3689;
	mov.b32 	%r9434, 21352;
	st.u32 	[%rd1685], %r9434;
	bra.uni 	$L__BB9_3701;
$L__BB9_3689:
	ld.shared.u64 	%rd7931, [m_Local_$_0];
	add.s64 	%rd965, %rd7931, %rd955;
	ld.u32 	%r9417, [%rd965+12];
	setp.gt.s32 	%p4098, %r13811, -1;
	setp.lt.s32 	%p4099, %r13811, %r9417;
	and.pred  	%p4100, %p4098, %p4099;
	@%p4100 bra 	$L__BB9_3700;
	ld.shared.u64 	%rd7934, [m_Local_$_1];
	atom.add.u64 	%rd7935, [%rd1], 48;
	add.s64 	%rd7936, %rd7935, 56;
	setp.lt.u64 	%p4101, %rd7936, %rd7934;
	shr.u64 	%rd966, %rd7935, 4;
	cvt.u32.u64 	%r13837, %rd966;
	setp.ne.s32 	%p4102, %r13837, -1;
	and.pred  	%p4103, %p4101, %p4102;
	@%p4103 bra 	$L__BB9_3692;
	mov.b32 	%r9425, 21106;
	st.u32 	[%rd1685], %r9425;
	mov.b32 	%r13837, -1;
	mov.pred 	%p6496, 0;
	bra.uni 	$L__BB9_3693;
$L__BB9_3692:
	ld.shared.u64 	%rd7937, [m_Local_$_0];
	shl.b64 	%rd7938, %rd966, 32;
	shr.s64 	%rd7939, %rd7938, 28;
	add.s64 	%rd7940, %rd7937, %rd7939;
	mov.b16 	%rs1044, 0;
	st.u8 	[%rd7940], %rs1044;
	st.u8 	[%rd7940+1], %rs1044;
	mov.b32 	%r9419, 3608;
	st.u32 	[%rd7940+4], %r9419;
	mov.b16 	%rs1045, 1;
	st.u8 	[%rd7940+3], %rs1045;
	mov.b32 	%r9420, 48;
	st.u32 	[%rd7940+8], %r9420;
	mov.b32 	%r9421, -1;
	st.u32 	[%rd7940+16], %r9421;
	ld.shared.u64 	%rd7941, [m_Local_$_0];
	add.s64 	%rd7942, %rd7941, %rd7939;
	mov.b32 	%r9422, 0;
	st.u32 	[%rd7942+32], %r9422;
	ld.shared.u64 	%rd7943, [m_Local_$_0];
	add.s64 	%rd7944, %rd7943, %rd7939;
	st.u32 	[%rd7944+36], %r9422;
	ld.shared.u64 	%rd7945, [m_Local_$_0];
	add.s64 	%rd7946, %rd7945, %rd7939;
	st.u32 	[%rd7946+40], %r9422;
	ld.u32 	%r9423, [%rd1685];
	setp.eq.s32 	%p6496, %r9423, 0;
$L__BB9_3693:
	mov.b32 	%r13838, 0;
	not.pred 	%p4105, %p6496;
	@%p4105 bra 	$L__BB9_3699;
	setp.ne.s32 	%p4106, %r13837, -1;
	@%p4106 bra 	$L__BB9_3696;
	mov.b32 	%r9433, 21352;
	st.u32 	[%rd1685], %r9433;
	bra.uni 	$L__BB9_3699;
$L__BB9_3696:
	ld.shared.u64 	%rd7947, [m_Local_$_0];
	mul.wide.s32 	%rd967, %r13837, 16;
	add.s64 	%rd7948, %rd7947, %rd967;
	st.u32 	[%rd7948+40], %r9417;
	ld.u32 	%r9428, [%rd1685];
	setp.ne.s32 	%p4107, %r9428, 0;
	@%p4107 bra 	$L__BB9_3699;
	ld.shared.u64 	%rd7949, [m_Local_$_0];
	add.s64 	%rd7950, %rd7949, %rd967;
	st.u32 	[%rd7950+36], %r13811;
	ld.u32 	%r9430, [%rd1685];
	setp.ne.s32 	%p4108, %r9430, 0;
	@%p4108 bra 	$L__BB9_3699;
	ld.shared.u64 	%rd7951, [m_Local_$_0];
	add.s64 	%rd7952, %rd7951, %rd967;
	st.u32 	[%rd7952+32], %r2317;
	ld.u32 	%r9431, [%rd1685];
	setp.eq.s32 	%p4109, %r9431, 0;
	selp.b32 	%r13838, %r13837, 0, %p4109;
$L__BB9_3699:
	st.u32 	[%rd1685], %r13838;
	bra.uni 	$L__BB9_3701;
$L__BB9_3700:
	cvt.u64.u32 	%rd7932, %r13831;
	add.s64 	%rd7933, %rd965, %rd7932;
	mov.b32 	%r9418, 0;
	st.u32 	[%rd7933+32], %r9418;
	st.u8 	[%rd7933+32], %rs1595;
$L__BB9_3701:
	add.s32 	%r13834, %r13834, 1;
	add.s32 	%r13833, %r13833, 1;
	setp.ne.s32 	%p4110, %r13833, 0;
	add.s32 	%r13811, %r13811, 1;
	add.s32 	%r13831, %r13831, 4;
	add.s32 	%r13830, %r13830, 4;
	@%p4110 bra 	$L__BB9_3646;
$L__BB9_3702:
	ld.shared.u64 	%rd7953, [m_Local_$_1];
	atom.add.u64 	%rd7954, [%rd1], 48;
	add.s64 	%rd7955, %rd7954, 56;
	setp.lt.u64 	%p4111, %rd7955, %rd7953;
	shr.u64 	%rd7956, %rd7954, 4;
	cvt.u32.u64 	%r9435, %rd7956;
	selp.b32 	%r2381, %r9435, -1, %p4111;
	setp.ne.s32 	%p4112, %r2381, -1;
	@%p4112 bra 	$L__BB9_3704;
	mov.b32 	%r9547, 21352;
	st.u32 	[%rd1685], %r9547;
	bra.uni 	$L__BB9_3779;
$L__BB9_3704:
	ld.shared.u64 	%rd7957, [m_Local_$_0];
	mul.wide.s32 	%rd968, %r2381, 16;
	add.s64 	%rd7958, %rd7957, %rd968;
	mov.b16 	%rs1046, 1;
	st.u8 	[%rd7958], %rs1046;
	mov.b16 	%rs1047, 0;
	st.u8 	[%rd7958+1], %rs1047;
	mov.b32 	%r9436, 2906;
	st.u32 	[%rd7958+4], %r9436;
	st.u8 	[%rd7958+3], %rs1046;
	mov.b32 	%r9437, 48;
	st.u32 	[%rd7958+8], %r9437;
	mov.b32 	%r9438, -1;
	st.u32 	[%rd7958+16], %r9438;
	ld.shared.u64 	%rd7959, [m_Local_$_0];
	mul.wide.s32 	%rd969, %r2317, 16;
	add.s64 	%rd7960, %rd7959, %rd969;
	ld.u32 	%r2382, [%rd7960+12];
	shl.b32 	%r9439, %r2382, 2;
	add.s32 	%r9440, %r9439, 32;
	shr.s32 	%r9441, %r9440, 31;
	shr.u32 	%r9442, %r9441, 29;
	add.s32 	%r9443, %r9440, %r9442;
	and.b32  	%r9444, %r9443, -8;
	sub.s32 	%r9445, %r9440, %r9444;
	setp.eq.s32 	%p4113, %r9445, 0;
	sub.s32 	%r9446, %r9439, %r9445;
	add.s32 	%r9447, %r9446, 40;
	selp.b32 	%r2383, %r9440, %r9447, %p4113;
	ld.shared.u64 	%rd970, [m_Local_$_1];
	and.b32  	%r9448, %r2383, 12;
	setp.eq.s32 	%p4114, %r9448, 0;
	mov.u32 	%r13839, %r2383;
	@%p4114 bra 	$L__BB9_3706;
	shr.s32 	%r9449, %r2383, 31;
	shr.u32 	%r9450, %r9449, 28;
	add.s32 	%r9451, %r2383, %r9450;
	and.b32  	%r9452, %r9451, -16;
	add.s32 	%r13839, %r9452, 16;
$L__BB9_3706:
	cvt.s64.s32 	%rd7961, %r13839;
	atom.add.u64 	%rd7962, [%rd1], %rd7961;
	cvt.s64.s32 	%rd7963, %r2383;
	add.s64 	%rd7964, %rd7963, %rd7962;
	add.s64 	%rd7965, %rd7964, 8;
	setp.lt.u64 	%p4115, %rd7965, %rd970;
	shr.u64 	%rd7966, %rd7962, 4;
	cvt.u32.u64 	%r9453, %rd7966;
	selp.b32 	%r2386, %r9453, -1, %p4115;
	setp.ne.s32 	%p4116, %r2386, -1;
	@%p4116 bra 	$L__BB9_3708;
	mov.b32 	%r9511, 21352;
	st.u32 	[%rd1685], %r9511;
	bra.uni 	$L__BB9_3747;
$L__BB9_3708:
	ld.shared.u64 	%rd7967, [m_Local_$_0];
	mul.wide.s32 	%rd971, %r2386, 16;
	add.s64 	%rd7968, %rd7967, %rd971;
	mov.b16 	%rs1048, 0;
	st.u8 	[%rd7968], %rs1048;
	st.u8 	[%rd7968+1], %rs1048;
	mov.b32 	%r9454, 4335;
	st.u32 	[%rd7968+4], %r9454;
	mov.b16 	%rs1049, 1;
	st.u8 	[%rd7968+3], %rs1049;
	st.u32 	[%rd7968+8], %r2383;
	st.u32 	[%rd7968+12], %r2382;
	setp.lt.s32 	%p4117, %r2382, 1;
	@%p4117 bra 	$L__BB9_3747;
	setp.eq.s32 	%p4118, %r2382, 1;
	mov.b32 	%r2405, 0;
	@%p4118 bra 	$L__BB9_3735;
	and.b32  	%r2405, %r2382, 2147483646;
	neg.s32 	%r13841, %r2405;
	mov.b32 	%r13840, 0;
	mov.u32 	%r13842, %r13840;
$L__BB9_3711:
	ld.shared.u64 	%rd7969, [m_Local_$_0];
	add.s64 	%rd972, %rd7969, %rd971;
	ld.u32 	%r2391, [%rd972+12];
	setp.lt.s32 	%p4119, %r13842, %r2391;
	@%p4119 bra 	$L__BB9_3722;
	ld.shared.u64 	%rd7970, [m_Local_$_1];
	atom.add.u64 	%rd7971, [%rd1], 48;
	add.s64 	%rd7972, %rd7971, 56;
	setp.lt.u64 	%p4120, %rd7972, %rd7970;
	shr.u64 	%rd973, %rd7971, 4;
	cvt.u32.u64 	%r13843, %rd973;
	setp.ne.s32 	%p4121, %r13843, -1;
	and.pred  	%p4122, %p4120, %p4121;
	@%p4122 bra 	$L__BB9_3714;
	mov.b32 	%r9464, 21106;
	st.u32 	[%rd1685], %r9464;
	mov.b32 	%r13843, -1;
	mov.pred 	%p6497, 0;
	bra.uni 	$L__BB9_3715;
$L__BB9_3714:
	ld.shared.u64 	%rd7973, [m_Local_$_0];
	shl.b64 	%rd7974, %rd973, 32;
	shr.s64 	%rd7975, %rd7974, 28;
	add.s64 	%rd7976, %rd7973, %rd7975;
	mov.b16 	%rs1050, 0;
	st.u8 	[%rd7976], %rs1050;
	st.u8 	[%rd7976+1], %rs1050;
	mov.b32 	%r9458, 3608;
	st.u32 	[%rd7976+4], %r9458;
	mov.b16 	%rs1051, 1;
	st.u8 	[%rd7976+3], %rs1051;
	mov.b32 	%r9459, 48;
	st.u32 	[%rd7976+8], %r9459;
	mov.b32 	%r9460, -1;
	st.u32 	[%rd7976+16], %r9460;
	ld.shared.u64 	%rd7977, [m_Local_$_0];
	add.s64 	%rd7978, %rd7977, %rd7975;
	mov.b32 	%r9461, 0;
	st.u32 	[%rd7978+32], %r9461;
	ld.shared.u64 	%rd7979, [m_Local_$_0];
	add.s64 	%rd7980, %rd7979, %rd7975;
	st.u32 	[%rd7980+36], %r9461;
	ld.shared.u64 	%rd7981, [m_Local_$_0];
	add.s64 	%rd7982, %rd7981, %rd7975;
	st.u32 	[%rd7982+40], %r9461;
	ld.u32 	%r9462, [%rd1685];
	setp.eq.s32 	%p6497, %r9462, 0;
$L__BB9_3715:
	mov.b32 	%r13844, 0;
	not.pred 	%p4124, %p6497;
	@%p4124 bra 	$L__BB9_3721;
	setp.ne.s32 	%p4125, %r13843, -1;
	@%p4125 bra 	$L__BB9_3718;
	mov.b32 	%r9472, 21352;
	st.u32 	[%rd1685], %r9472;
	bra.uni 	$L__BB9_3721;
$L__BB9_3718:
	ld.shared.u64 	%rd7983, [m_Local_$_0];
	mul.wide.s32 	%rd974, %r13843, 16;
	add.s64 	%rd7984, %rd7983, %rd974;
	st.u32 	[%rd7984+40], %r2391;
	ld.u32 	%r9467, [%rd1685];
	setp.ne.s32 	%p4126, %r9467, 0;
	@%p4126 bra 	$L__BB9_3721;
	ld.shared.u64 	%rd7985, [m_Local_$_0];
	add.s64 	%rd7986, %rd7985, %rd974;
	st.u32 	[%rd7986+36], %r13842;
	ld.u32 	%r9469, [%rd1685];
	setp.ne.s32 	%p4127, %r9469, 0;
	@%p4127 bra 	$L__BB9_3721;
	ld.shared.u64 	%rd7987, [m_Local_$_0];
	add.s64 	%rd7988, %rd7987, %rd974;
	st.u32 	[%rd7988+32], %r2386;
	ld.u32 	%r9470, [%rd1685];
	setp.eq.s32 	%p4128, %r9470, 0;
	selp.b32 	%r13844, %r13843, 0, %p4128;
$L__BB9_3721:
	st.u32 	[%rd1685], %r13844;
	bra.uni 	$L__BB9_3723;
$L__BB9_3722:
	cvt.u64.u32 	%rd7989, %r13840;
	add.s64 	%rd7990, %rd972, %rd7989;
	mov.b32 	%r9473, 0;
	st.u32 	[%rd7990+32], %r9473;
$L__BB9_3723:
	ld.shared.u64 	%rd7991, [m_Local_$_0];
	add.s64 	%rd975, %rd7991, %rd971;
	ld.u32 	%r2396, [%rd975+12];
	add.s32 	%r9474, %r13842, 1;
	setp.lt.s32 	%p4129, %r9474, %r2396;
	@%p4129 bra 	$L__BB9_3733;
	ld.shared.u64 	%rd7992, [m_Local_$_1];
	atom.add.u64 	%rd7993, [%rd1], 48;
	add.s64 	%rd7994, %rd7993, 56;
	setp.ge.u64 	%p4130, %rd7994, %rd7992;
	shr.u64 	%rd976, %rd7993, 4;
	cvt.u32.u64 	%r13845, %rd976;
	setp.eq.s32 	%p4131, %r13845, -1;
	or.pred  	%p4132, %p4130, %p4131;
	@%p4132 bra 	$L__BB9_3726;
	ld.shared.u64 	%rd7995, [m_Local_$_0];
	shl.b64 	%rd7996, %rd976, 32;
	shr.s64 	%rd7997, %rd7996, 28;
	add.s64 	%rd7998, %rd7995, %rd7997;
	mov.b16 	%rs1052, 0;
	st.u8 	[%rd7998], %rs1052;
	st.u8 	[%rd7998+1], %rs1052;
	mov.b32 	%r9475, 3608;
	st.u32 	[%rd7998+4], %r9475;
	mov.b16 	%rs1053, 1;
	st.u8 	[%rd7998+3], %rs1053;
	mov.b32 	%r9476, 48;
	st.u32 	[%rd7998+8], %r9476;
	mov.b32 	%r9477, -1;
	st.u32 	[%rd7998+16], %r9477;
	ld.shared.u64 	%rd7999, [m_Local_$_0];
	add.s64 	%rd8000, %rd7999, %rd7997;
	mov.b32 	%r9478, 0;
	st.u32 	[%rd8000+32], %r9478;
	ld.shared.u64 	%rd8001, [m_Local_$_0];
	add.s64 	%rd8002, %rd8001, %rd7997;
	st.u32 	[%rd8002+36], %r9478;
	ld.shared.u64 	%rd8003, [m_Local_$_0];
	add.s64 	%rd8004, %rd8003, %rd7997;
	st.u32 	[%rd8004+40], %r9478;
	ld.u32 	%r9479, [%rd1685];
	setp.eq.s32 	%p6498, %r9479, 0;
	bra.uni 	$L__BB9_3727;
$L__BB9_3726:
	mov.b32 	%r9481, 21106;
	st.u32 	[%rd1685], %r9481;
	mov.b32 	%r13845, -1;
	mov.pred 	%p6498, 0;
$L__BB9_3727:
	mov.b32 	%r13846, 0;
	not.pred 	%p4134, %p6498;
	@%p4134 bra 	$L__BB9_3732;
	setp.eq.s32 	%p4135, %r13845, -1;
	@%p4135 bra 	$L__BB9_6433;
	ld.shared.u64 	%rd8005, [m_Local_$_0];
	mul.wide.s32 	%rd977, %r13845, 16;
	add.s64 	%rd8006, %rd8005, %rd977;
	st.u32 	[%rd8006+40], %r2396;
	ld.u32 	%r9484, [%rd1685];
	setp.eq.s32 	%p4136, %r9484, 0;
	@%p4136 bra 	$L__BB9_3730;
	bra.uni 	$L__BB9_3732;
$L__BB9_3730:
	ld.shared.u64 	%rd8007, [m_Local_$_0];
	add.s64 	%rd8008, %rd8007, %rd977;
	st.u32 	[%rd8008+36], %r9474;
	ld.u32 	%r9487, [%rd1685];
	setp.ne.s32 	%p4137, %r9487, 0;
	@%p4137 bra 	$L__BB9_3732;
	ld.shared.u64 	%rd8009, [m_Local_$_0];
	add.s64 	%rd8010, %rd8009, %rd977;
	st.u32 	[%rd8010+32], %r2386;
	ld.u32 	%r9488, [%rd1685];
	setp.eq.s32 	%p4138, %r9488, 0;
	selp.b32 	%r13846, %r13845, 0, %p4138;
$L__BB9_3732:
	st.u32 	[%rd1685], %r13846;
	bra.uni 	$L__BB9_3734;
$L__BB9_3733:
	add.s32 	%r9491, %r13840, 4;
	cvt.u64.u32 	%rd8011, %r9491;
	add.s64 	%rd8012, %rd975, %rd8011;
	mov.b32 	%r9492, 0;
	st.u32 	[%rd8012+32], %r9492;
$L__BB9_3734:
	add.s32 	%r13842, %r13842, 2;
	add.s32 	%r13841, %r13841, 2;
	add.s32 	%r13840, %r13840, 8;
	setp.ne.s32 	%p4139, %r13841, 0;
	@%p4139 bra 	$L__BB9_3711;
$L__BB9_3735:
	and.b32  	%r9493, %r2382, 1;
	setp.eq.b32 	%p4140, %r9493, 1;
	not.pred 	%p4141, %p4140;
	@%p4141 bra 	$L__BB9_3747;
	ld.shared.u64 	%rd8013, [m_Local_$_0];
	add.s64 	%rd978, %rd8013, %rd971;
	ld.u32 	%r2406, [%rd978+12];
	setp.lt.s32 	%p4142, %r2405, %r2406;
	@%p4142 bra 	$L__BB9_3746;
	ld.shared.u64 	%rd8014, [m_Local_$_1];
	atom.add.u64 	%rd8015, [%rd1], 48;
	add.s64 	%rd8016, %rd8015, 56;
	setp.ge.u64 	%p4143, %rd8016, %rd8014;
	shr.u64 	%rd979, %rd8015, 4;
	cvt.u32.u64 	%r13848, %rd979;
	setp.eq.s32 	%p4144, %r13848, -1;
	or.pred  	%p4145, %p4143, %p4144;
	@%p4145 bra 	$L__BB9_3739;
	ld.shared.u64 	%rd8017, [m_Local_$_0];
	shl.b64 	%rd8018, %rd979, 32;
	shr.s64 	%rd8019, %rd8018, 28;
	add.s64 	%rd8020, %rd8017, %rd8019;
	mov.b16 	%rs1054, 0;
	st.u8 	[%rd8020], %rs1054;
	st.u8 	[%rd8020+1], %rs1054;
	mov.b32 	%r9494, 3608;
	st.u32 	[%rd8020+4], %r9494;
	mov.b16 	%rs1055, 1;
	st.u8 	[%rd8020+3], %rs1055;
	mov.b32 	%r9495, 48;
	st.u32 	[%rd8020+8], %r9495;
	mov.b32 	%r9496, -1;
	st.u32 	[%rd8020+16], %r9496;
	ld.shared.u64 	%rd8021, [m_Local_$_0];
	add.s64 	%rd8022, %rd8021, %rd8019;
	mov.b32 	%r9497, 0;
	st.u32 	[%rd8022+32], %r9497;
	ld.shared.u64 	%rd8023, [m_Local_$_0];
	add.s64 	%rd8024, %rd8023, %rd8019;
	st.u32 	[%rd8024+36], %r9497;
	ld.shared.u64 	%rd8025, [m_Local_$_0];
	add.s64 	%rd8026, %rd8025, %rd8019;
	st.u32 	[%rd8026+40], %r9497;
	ld.u32 	%r9498, [%rd1685];
	setp.eq.s32 	%p6499, %r9498, 0;
	bra.uni 	$L__BB9_3740;
$L__BB9_3739:
	mov.b32 	%r9500, 21106;
	st.u32 	[%rd1685], %r9500;
	mov.b32 	%r13848, -1;
	mov.pred 	%p6499, 0;
$L__BB9_3740:
	mov.b32 	%r13849, 0;
	not.pred 	%p4147, %p6499;
	@%p4147 bra 	$L__BB9_3745;
	setp.eq.s32 	%p4148, %r13848, -1;
	@%p4148 bra 	$L__BB9_6434;
	ld.shared.u64 	%rd8027, [m_Local_$_0];
	mul.wide.s32 	%rd980, %r13848, 16;
	add.s64 	%rd8028, %rd8027, %rd980;
	st.u32 	[%rd8028+40], %r2406;
	ld.u32 	%r9503, [%rd1685];
	setp.eq.s32 	%p4149, %r9503, 0;
	@%p4149 bra 	$L__BB9_3743;
	bra.uni 	$L__BB9_3745;
$L__BB9_3743:
	ld.shared.u64 	%rd8029, [m_Local_$_0];
	add.s64 	%rd8030, %rd8029, %rd980;
	st.u32 	[%rd8030+36], %r2405;
	ld.u32 	%r9505, [%rd1685];
	setp.ne.s32 	%p4150, %r9505, 0;
	@%p4150 bra 	$L__BB9_3745;
	ld.shared.u64 	%rd8031, [m_Local_$_0];
	add.s64 	%rd8032, %rd8031, %rd980;
	st.u32 	[%rd8032+32], %r2386;
	ld.u32 	%r9506, [%rd1685];
	setp.eq.s32 	%p4151, %r9506, 0;
	selp.b32 	%r13849, %r13848, 0, %p4151;
$L__BB9_3745:
	st.u32 	[%rd1685], %r13849;
	bra.uni 	$L__BB9_3747;
$L__BB9_3746:
	shl.b32 	%r9509, %r2405, 2;
	cvt.u64.u32 	%rd8033, %r9509;
	add.s64 	%rd8034, %rd978, %rd8033;
	mov.b32 	%r9510, 0;
	st.u32 	[%rd8034+32], %r9510;
$L__BB9_3747:
	setp.lt.s32 	%p4152, %r2382, 1;
	@%p4152 bra 	$L__BB9_3778;
	neg.s32 	%r13851, %r2382;
	mov.b32 	%r13850, 0;
	mul.wide.s32 	%rd8058, %r2386, 16;
	mov.u32 	%r13852, %r13850;
$L__BB9_3749:
	setp.ne.s32 	%p4153, %r2317, -1;
	@%p4153 bra 	$L__BB9_3751;
	mov.b32 	%r9528, 21352;
	st.u32 	[%rd1685], %r9528;
	mov.b16 	%rs1596, 0;
	bra.uni 	$L__BB9_3763;
$L__BB9_3751:
	ld.shared.u64 	%rd8035, [m_Local_$_0];
	add.s64 	%rd981, %rd8035, %rd969;
	ld.u32 	%r2415, [%rd981+12];
	setp.lt.s32 	%p4154, %r13852, %r2415;
	@%p4154 bra 	$L__BB9_3762;
	ld.shared.u64 	%rd8036, [m_Local_$_1];
	atom.add.u64 	%rd8037, [%rd1], 48;
	add.s64 	%rd8038, %rd8037, 56;
	setp.lt.u64 	%p4155, %rd8038, %rd8036;
	shr.u64 	%rd982, %rd8037, 4;
	cvt.u32.u64 	%r13853, %rd982;
	setp.ne.s32 	%p4156, %r13853, -1;
	and.pred  	%p4157, %p4155, %p4156;
	@%p4157 bra 	$L__BB9_3754;
	mov.b32 	%r9519, 21106;
	st.u32 	[%rd1685], %r9519;
	mov.b32 	%r13853, -1;
	mov.pred 	%p6500, 0;
	bra.uni 	$L__BB9_3755;
$L__BB9_3754:
	ld.shared.u64 	%rd8039, [m_Local_$_0];
	shl.b64 	%rd8040, %rd982, 32;
	shr.s64 	%rd8041, %rd8040, 28;
	add.s64 	%rd8042, %rd8039, %rd8041;
	mov.b16 	%rs1056, 0;
	st.u8 	[%rd8042], %rs1056;
	st.u8 	[%rd8042+1], %rs1056;
	mov.b32 	%r9513, 3608;
	st.u32 	[%rd8042+4], %r9513;
	mov.b16 	%rs1057, 1;
	st.u8 	[%rd8042+3], %rs1057;
	mov.b32 	%r9514, 48;
	st.u32 	[%rd8042+8], %r9514;
	mov.b32 	%r9515, -1;
	st.u32 	[%rd8042+16], %r9515;
	ld.shared.u64 	%rd8043, [m_Local_$_0];
	add.s64 	%rd8044, %rd8043, %rd8041;
	mov.b32 	%r9516, 0;
	st.u32 	[%rd8044+32], %r9516;
	ld.shared.u64 	%rd8045, [m_Local_$_0];
	add.s64 	%rd8046, %rd8045, %rd8041;
	st.u32 	[%rd8046+36], %r9516;
	ld.shared.u64 	%rd8047, [m_Local_$_0];
	add.s64 	%rd8048, %rd8047, %rd8041;
	st.u32 	[%rd8048+40], %r9516;
	ld.u32 	%r9517, [%rd1685];
	setp.eq.s32 	%p6500, %r9517, 0;
$L__BB9_3755:
	mov.b32 	%r13854, 0;
	not.pred 	%p4159, %p6500;
	@%p4159 bra 	$L__BB9_3761;
	setp.ne.s32 	%p4160, %r13853, -1;
	@%p4160 bra 	$L__BB9_3758;
	mov.b32 	%r9527, 21352;
	st.u32 	[%rd1685], %r9527;
	bra.uni 	$L__BB9_3761;
$L__BB9_3758:
	ld.shared.u64 	%rd8049, [m_Local_$_0];
	mul.wide.s32 	%rd983, %r13853, 16;
	add.s64 	%rd8050, %rd8049, %rd983;
	st.u32 	[%rd8050+40], %r2415;
	ld.u32 	%r9522, [%rd1685];
	setp.ne.s32 	%p4161, %r9522, 0;
	@%p4161 bra 	$L__BB9_3761;
	ld.shared.u64 	%rd8051, [m_Local_$_0];
	add.s64 	%rd8052, %rd8051, %rd983;
	st.u32 	[%rd8052+36], %r13852;
	ld.u32 	%r9524, [%rd1685];
	setp.ne.s32 	%p4162, %r9524, 0;
	@%p4162 bra 	$L__BB9_3761;
	ld.shared.u64 	%rd8053, [m_Local_$_0];
	add.s64 	%rd8054, %rd8053, %rd983;
	st.u32 	[%rd8054+32], %r2317;
	ld.u32 	%r9525, [%rd1685];
	setp.eq.s32 	%p4163, %r9525, 0;
	selp.b32 	%r13854, %r13853, 0, %p4163;
$L__BB9_3761:
	st.u32 	[%rd1685], %r13854;
	mov.b16 	%rs1596, 0;
	bra.uni 	$L__BB9_3763;
$L__BB9_3762:
	cvt.u64.u32 	%rd8055, %r13850;
	add.s64 	%rd8056, %rd981, %rd8055;
	ld.u8 	%rs1596, [%rd8056+32];
$L__BB9_3763:
	setp.ne.s32 	%p4164, %r2386, -1;
	@%p4164 bra 	$L__BB9_3765;
	mov.b32 	%r9545, 21352;
	st.u32 	[%rd1685], %r9545;
	bra.uni 	$L__BB9_3777;
$L__BB9_3765:
	ld.shared.u64 	%rd8057, [m_Local_$_0];
	add.s64 	%rd984, %rd8057, %rd8058;
	ld.u32 	%r2420, [%rd984+12];
	setp.lt.s32 	%p4165, %r13852, %r2420;
	@%p4165 bra 	$L__BB9_3776;
	ld.shared.u64 	%rd8059, [m_Local_$_1];
	atom.add.u64 	%rd8060, [%rd1], 48;
	add.s64 	%rd8061, %rd8060, 56;
	setp.lt.u64 	%p4166, %rd8061, %rd8059;
	shr.u64 	%rd985, %rd8060, 4;
	cvt.u32.u64 	%r13855, %rd985;
	setp.ne.s32 	%p4167, %r13855, -1;
	and.pred  	%p4168, %p4166, %p4167;
	@%p4168 bra 	$L__BB9_3768;
	mov.b32 	%r9535, 21106;
	st.u32 	[%rd1685], %r9535;
	mov.b32 	%r13855, -1;
	mov.pred 	%p6501, 0;
	bra.uni 	$L__BB9_3769;
$L__BB9_3768:
	ld.shared.u64 	%rd8062, [m_Local_$_0];
	shl.b64 	%rd8063, %rd985, 32;
	shr.s64 	%rd8064, %rd8063, 28;
	add.s64 	%rd8065, %rd8062, %rd8064;
	mov.b16 	%rs1060, 0;
	st.u8 	[%rd8065], %rs1060;
	st.u8 	[%rd8065+1], %rs1060;
	mov.b32 	%r9529, 3608;
	st.u32 	[%rd8065+4], %r9529;
	mov.b16 	%rs1061, 1;
	st.u8 	[%rd8065+3], %rs1061;
	mov.b32 	%r9530, 48;
	st.u32 	[%rd8065+8], %r9530;
	mov.b32 	%r9531, -1;
	st.u32 	[%rd8065+16], %r9531;
	ld.shared.u64 	%rd8066, [m_Local_$_0];
	add.s64 	%rd8067, %rd8066, %rd8064;
	mov.b32 	%r9532, 0;
	st.u32 	[%rd8067+32], %r9532;
	ld.shared.u64 	%rd8068, [m_Local_$_0];
	add.s64 	%rd8069, %rd8068, %rd8064;
	st.u32 	[%rd8069+36], %r9532;
	ld.shared.u64 	%rd8070, [m_Local_$_0];
	add.s64 	%rd8071, %rd8070, %rd8064;
	st.u32 	[%rd8071+40], %r9532;
	ld.u32 	%r9533, [%rd1685];
	setp.eq.s32 	%p6501, %r9533, 0;
$L__BB9_3769:
	mov.b32 	%r13856, 0;
	not.pred 	%p4170, %p6501;
	@%p4170 bra 	$L__BB9_3775;
	setp.ne.s32 	%p4171, %r13855, -1;
	@%p4171 bra 	$L__BB9_3772;
	mov.b32 	%r9543, 21352;
	st.u32 	[%rd1685], %r9543;
	bra.uni 	$L__BB9_3775;
$L__BB9_3772:
	ld.shared.u64 	%rd8072, [m_Local_$_0];
	mul.wide.s32 	%rd986, %r13855, 16;
	add.s64 	%rd8073, %rd8072, %rd986;
	st.u32 	[%rd8073+40], %r2420;
	ld.u32 	%r9538, [%rd1685];
	setp.ne.s32 	%p4172, %r9538, 0;
	@%p4172 bra 	$L__BB9_3775;
	ld.shared.u64 	%rd8074, [m_Local_$_0];
	add.s64 	%rd8075, %rd8074, %rd986;
	st.u32 	[%rd8075+36], %r13852;
	ld.u32 	%r9540, [%rd1685];
	setp.ne.s32 	%p4173, %r9540, 0;
	@%p4173 bra 	$L__BB9_3775;
	ld.shared.u64 	%rd8076, [m_Local_$_0];
	add.s64 	%rd8077, %rd8076, %rd986;
	st.u32 	[%rd8077+32], %r2386;
	ld.u32 	%r9541, [%rd1685];
	setp.eq.s32 	%p4174, %r9541, 0;
	selp.b32 	%r13856, %r13855, 0, %p4174;
$L__BB9_3775:
	st.u32 	[%rd1685], %r13856;
	bra.uni 	$L__BB9_3777;
$L__BB9_3776:
	cvt.u64.u32 	%rd8078, %r13850;
	add.s64 	%rd8079, %rd984, %rd8078;
	mov.b32 	%r9544, 0;
	st.u32 	[%rd8079+32], %r9544;
	st.u8 	[%rd8079+32], %rs1596;
$L__BB9_3777:
	add.s32 	%r13852, %r13852, 1;
	add.s32 	%r13851, %r13851, 1;
	setp.ne.s32 	%p4175, %r13851, 0;
	add.s32 	%r13850, %r13850, 4;
	@%p4175 bra 	$L__BB9_3749;
$L__BB9_3778:
	ld.shared.u64 	%rd8080, [m_Local_$_0];
	add.s64 	%rd8081, %rd8080, %rd968;
	st.u32 	[%rd8081+32], %r2386;
	ld.shared.u64 	%rd8082, [m_Local_$_0];
	add.s64 	%rd8083, %rd8082, %rd968;
	st.u32 	[%rd8083+40], %r2382;
	ld.shared.u64 	%rd8084, [m_Local_$_0];
	add.s64 	%rd8085, %rd8084, %rd968;
	mov.b32 	%r9546, 0;
	st.u32 	[%rd8085+48], %r9546;
$L__BB9_3779:
	ld.shared.u64 	%rd8086, [m_Local_$_1];
	atom.add.u64 	%rd8087, [%rd1], 48;
	add.s64 	%rd8088, %rd8087, 56;
	setp.lt.u64 	%p4176, %rd8088, %rd8086;
	shr.u64 	%rd987, %rd8087, 4;
	cvt.u32.u64 	%r13860, %rd987;
	setp.ne.s32 	%p4177, %r13860, -1;
	and.pred  	%p4178, %p4176, %p4177;
	@%p4178 bra 	$L__BB9_3781;
	mov.b32 	%r14048, 21352;
	st.u32 	[%rd1685], %r14048;
	mov.b32 	%r13860, -1;
	bra.uni 	$L__BB9_3785;
$L__BB9_3781:
	setp.ne.s32 	%p4179, %r2381, -1;
	ld.shared.u64 	%rd8089, [m_Local_$_0];
	shl.b64 	%rd8090, %rd987, 32;
	shr.s64 	%rd988, %rd8090, 28;
	add.s64 	%rd8091, %rd8089, %rd988;
	mov.b16 	%rs1062, 0;
	st.u8 	[%rd8091], %rs1062;
	st.u8 	[%rd8091+1], %rs1062;
	mov.b32 	%r9548, 16901;
	st.u32 	[%rd8091+4], %r9548;
	mov.b16 	%rs1063, 1;
	st.u8 	[%rd8091+3], %rs1063;
	mov.b32 	%r9549, 44;
	st.u32 	[%rd8091+8], %r9549;
	mov.b32 	%r9550, -1;
	st.u32 	[%rd8091+16], %r9550;
	@%p4179 bra 	$L__BB9_3783;
	mov.b32 	%r9552, 21352;
	st.u32 	[%rd1685], %r9552;
	mov.b32 	%r13857, 0;
	ld.shared.u64 	%rd12034, [m_Local_$_0];
	mov.u32 	%r13858, %r13857;
	bra.uni 	$L__BB9_3784;
$L__BB9_3783:
	ld.shared.u64 	%rd12034, [m_Local_$_0];
	mul.wide.s32 	%rd8092, %r2381, 16;
	add.s64 	%rd8093, %rd12034, %rd8092;
	ld.u32 	%r13857, [%rd8093+32];
	ld.u32 	%r13858, [%rd8093+40];
$L__BB9_3784:
	add.s64 	%rd8094, %rd12034, %rd988;
	st.u32 	[%rd8094+32], %r13857;
	ld.shared.u64 	%rd8095, [m_Local_$_0];
	add.s64 	%rd8096, %rd8095, %rd988;
	st.u32 	[%rd8096+40], %r13858;
	ld.u32 	%r14048, [%rd1685];
$L__BB9_3785:
	setp.ne.s32 	%p4180, %r14048, 0;
	mov.b32 	%r13862, 0;
	@%p4180 bra 	$L__BB9_3789;
	ld.param.u64 	%rd12000, [_Z63java_lang_String_initab850b60f96d11de8a390800200c9a660_a14_5_5_PciiiPi_param_0];
	{ // callseq 12, 0
	.param .b64 param0;
	st.param.b64 	[param0], %rd12000;
	.param .b32 param1;
	st.param.b32 	[param1], %r13860;
	.param .b64 param2;
	st.param.b64 	[param2], %rd1685;
	.param .b32 retval0;
	call.uni (retval0), 
	_Z41invoke_java_lang_StringBuilder_toString9_PciPi, 
	(
	param0, 
	param1, 
	param2
	);
	ld.param.b32 	%r9557, [retval0];
	} // callseq 12
	ld.u32 	%r14048, [%rd1685];
	setp.ne.s32 	%p4181, %r14048, 0;
	@%p4181 bra 	$L__BB9_3789;
	ld.shared.u64 	%rd8097, [m_Local_$_0];
	mul.wide.s32 	%rd992, %r1984, 16;
	add.s64 	%rd8098, %rd8097, %rd992;
	st.u32 	[%rd8098+32], %r1984;
	ld.u32 	%r14048, [%rd1685];
	setp.ne.s32 	%p4182, %r14048, 0;
	mov.u32 	%r13862, %r1984;
	@%p4182 bra 	$L__BB9_3789;
	ld.shared.u64 	%rd8099, [m_Local_$_0];
	add.s64 	%rd8100, %rd8099, %rd992;
	st.u32 	[%rd8100+36], %r9557;
	ld.u32 	%r14048, [%rd1685];
	mov.u32 	%r13862, %r1984;
$L__BB9_3789:
	setp.ne.s32 	%p4183, %r14048, 0;
	mov.b32 	%r14049, 0;
	@%p4183 bra 	$L__BB9_4508;
	st.u32 	[%rd1685], %r13862;
	mov.u32 	%r14048, %r13862;
	bra.uni 	$L__BB9_4508;
$L__BB9_3791:
	ld.shared.u64 	%rd993, [m_Local_$_0];
	add.s64 	%rd8101, %rd993, %rd585;
	ld.u32 	%r9562, [%rd8101+12];
	sub.s32 	%r9563, %r9562, %r1443;
	setp.le.s32 	%p4184, %r1421, %r9563;
	@%p4184 bra 	$L__BB9_4427;
	ld.shared.u64 	%rd8226, [m_Local_$_1];
	atom.add.u64 	%rd8227, [%rd1], 32;
	add.s64 	%rd8228, %rd8227, 40;
	setp.lt.u64 	%p4260, %rd8228, %rd8226;
	shr.u64 	%rd8229, %rd8227, 4;
	cvt.u32.u64 	%r9687, %rd8229;
	selp.b32 	%r2442, %r9687, -1, %p4260;
	setp.ne.s32 	%p4261, %r2442, -1;
	@%p4261 bra 	$L__BB9_3794;
	mov.b32 	%r14048, 21106;
	st.u32 	[%rd1685], %r14048;
	mov.b32 	%r14025, -1;
	bra.uni 	$L__BB9_4425;
$L__BB9_3794:
	ld.shared.u64 	%rd8230, [m_Local_$_0];
	mul.wide.s32 	%rd8231, %r2442, 16;
	add.s64 	%rd8232, %rd8230, %rd8231;
	mov.b16 	%rs1078, 0;
	st.u8 	[%rd8232], %rs1078;
	st.u8 	[%rd8232+1], %rs1078;
	mov.b32 	%r9688, 22978;
	st.u32 	[%rd8232+4], %r9688;
	mov.b16 	%rs1079, 1;
	st.u8 	[%rd8232+3], %rs1079;
	mov.b32 	%r9689, 32;
	st.u32 	[%rd8232+8], %r9689;
	mov.b32 	%r9690, -1;
	st.u32 	[%rd8232+16], %r9690;
	ld.shared.u64 	%rd8233, [m_Local_$_0];
	add.s64 	%rd8234, %rd8233, %rd8231;
	st.u32 	[%rd8234+32], %r9690;
	ld.shared.u64 	%rd8235, [m_Local_$_0];
	add.s64 	%rd8236, %rd8235, %rd8231;
	st.u32 	[%rd8236+36], %r9690;
	ld.shared.u64 	%rd8237, [m_Local_$_1];
	atom.add.u64 	%rd8238, [%rd1], 48;
	add.s64 	%rd8239, %rd8238, 56;
	setp.lt.u64 	%p4262, %rd8239, %rd8237;
	shr.u64 	%rd994, %rd8238, 4;
	cvt.u32.u64 	%r13865, %rd994;
	setp.ne.s32 	%p4263, %r13865, -1;
	and.pred  	%p4264, %p4262, %p4263;
	@%p4264 bra 	$L__BB9_3796;
	mov.b32 	%r14048, 21352;
	st.u32 	[%rd1685], %r14048;
	mov.b32 	%r13865, -1;
	bra.uni 	$L__BB9_3800;
$L__BB9_3796:
	ld.shared.u64 	%rd8240, [m_Local_$_0];
	shl.b64 	%rd8241, %rd994, 32;
	shr.s64 	%rd995, %rd8241, 28;
	add.s64 	%rd8242, %rd8240, %rd995;
	mov.b16 	%rs1080, 1;
	st.u8 	[%rd8242], %rs1080;
	mov.b16 	%rs1081, 0;
	st.u8 	[%rd8242+1], %rs1081;
	mov.b32 	%r9691, 2906;
	st.u32 	[%rd8242+4], %r9691;
	st.u8 	[%rd8242+3], %rs1080;
	mov.b32 	%r9692, 48;
	st.u32 	[%rd8242+8], %r9692;
	mov.b32 	%r9693, -1;
	st.u32 	[%rd8242+16], %r9693;
	ld.shared.u64 	%rd8243, [m_Local_$_1];
	atom.add.u64 	%rd8244, [%rd1], 32;
	add.s64 	%rd8245, %rd8244, 40;
	setp.lt.u64 	%p4265, %rd8245, %rd8243;
	shr.u64 	%rd996, %rd8244, 4;
	cvt.u32.u64 	%r13863, %rd996;
	setp.ne.s32 	%p4266, %r13863, -1;
	and.pred  	%p4267, %p4265, %p4266;
	@%p4267 bra 	$L__BB9_3798;
	mov.b32 	%r9698, 21352;
	st.u32 	[%rd1685], %r9698;
	mov.b32 	%r13863, -1;
	bra.uni 	$L__BB9_3799;
$L__BB9_3798:
	ld.shared.u64 	%rd8246, [m_Local_$_0];
	shl.b64 	%rd8247, %rd996, 32;
	shr.s64 	%rd8248, %rd8247, 28;
	add.s64 	%rd8249, %rd8246, %rd8248;
	mov.b16 	%rs1082, 0;
	st.u8 	[%rd8249], %rs1082;
	st.u8 	[%rd8249+1], %rs1082;
	mov.b32 	%r9694, 4335;
	st.u32 	[%rd8249+4], %r9694;
	mov.b16 	%rs1083, 1;
	st.u8 	[%rd8249+3], %rs1083;
	mov.b32 	%r9695, 32;
	st.u32 	[%rd8249+8], %r9695;
	mov.b32 	%r9696, 0;
	st.u32 	[%rd8249+12], %r9696;
$L__BB9_3799:
	ld.shared.u64 	%rd8250, [m_Local_$_0];
	add.s64 	%rd8251, %rd8250, %rd995;
	st.u32 	[%rd8251+32], %r13863;
	ld.shared.u64 	%rd8252, [m_Local_$_0];
	add.s64 	%rd8253, %rd8252, %rd995;
	mov.b32 	%r9699, 0;
	st.u32 	[%rd8253+40], %r9699;
	ld.u32 	%r14048, [%rd1685];
$L__BB9_3800:
	setp.ne.s32 	%p4268, %r14048, 0;
	mov.b32 	%r14025, 0;
	@%p4268 bra 	$L__BB9_4425;
	ld.shared.u64 	%rd8254, [m_Local_$_1];
	atom.add.u64 	%rd8255, [%rd1], 144;
	add.s64 	%rd8256, %rd8255, 152;
	setp.lt.u64 	%p4269, %rd8256, %rd8254;
	shr.u64 	%rd8257, %rd8255, 4;
	cvt.u32.u64 	%r9703, %rd8257;
	selp.b32 	%r2449, %r9703, -1, %p4269;
	setp.ne.s32 	%p4270, %r2449, -1;
	@%p4270 bra 	$L__BB9_3806;
	mov.b32 	%r9740, 21352;
	st.u32 	[%rd1685], %r9740;
$L__BB9_3803:
	mov.u64 	%rd8303, $str$32;
	add.s64 	%rd12036, %rd8303, 1;
	mul.wide.s32 	%rd1006, %r2449, 16;
	mov.b32 	%r13871, -26;
	mov.u64 	%rd12037, %rd1006;
$L__BB9_3804:
	setp.ne.s32 	%p4292, %r2449, -1;
	add.s32 	%r2465, %r13871, 27;
	add.s32 	%r2466, %r13871, 26;
	@%p4292 bra 	$L__BB9_3832;
	mov.b32 	%r9758, 21352;
	st.u32 	[%rd1685], %r9758;
	bra.uni 	$L__BB9_3844;
$L__BB9_3806:
	ld.shared.u64 	%rd8258, [m_Local_$_0];
	mul.wide.s32 	%rd997, %r2449, 16;
	add.s64 	%rd8259, %rd8258, %rd997;
	mov.b16 	%rs1084, 0;
	st.u8 	[%rd8259], %rs1084;
	st.u8 	[%rd8259+1], %rs1084;
	mov.b32 	%r9705, 4335;
	st.u32 	[%rd8259+4], %r9705;
	mov.b16 	%rs1085, 1;
	st.u8 	[%rd8259+3], %rs1085;
	mov.b32 	%r9706, 144;
	st.u32 	[%rd8259+8], %r9706;
	mov.b32 	%r9707, 27;
	st.u32 	[%rd8259+12], %r9707;
	mov.b32 	%r13866, -26;
	mov.u64 	%rd12035, %rd997;
$L__BB9_3807:
	add.s32 	%r2451, %r13866, 27;
	add.s32 	%r2452, %r13866, 26;
	ld.shared.u64 	%rd999, [m_Local_$_0];
	add.s64 	%rd8260, %rd999, %rd997;
	ld.u32 	%r2453, [%rd8260+12];
	setp.lt.s32 	%p4271, %r2452, %r2453;
	@%p4271 bra 	$L__BB9_3818;
	ld.shared.u64 	%rd8261, [m_Local_$_1];
	atom.add.u64 	%rd8262, [%rd1], 48;
	add.s64 	%rd8263, %rd8262, 56;
	setp.lt.u64 	%p4272, %rd8263, %rd8261;
	shr.u64 	%rd1000, %rd8262, 4;
	cvt.u32.u64 	%r13867, %rd1000;
	setp.ne.s32 	%p4273, %r13867, -1;
	and.pred  	%p4274, %p4272, %p4273;
	@%p4274 bra 	$L__BB9_3810;
	mov.b32 	%r9714, 21106;
	st.u32 	[%rd1685], %r9714;
	mov.b32 	%r13867, -1;
	mov.pred 	%p6502, 0;
	bra.uni 	$L__BB9_3811;
$L__BB9_3810:
	ld.shared.u64 	%rd8264, [m_Local_$_0];
	shl.b64 	%rd8265, %rd1000, 32;
	shr.s64 	%rd8266, %rd8265, 28;
	add.s64 	%rd8267, %rd8264, %rd8266;
	mov.b16 	%rs1086, 0;
	st.u8 	[%rd8267], %rs1086;
	st.u8 	[%rd8267+1], %rs1086;
	mov.b32 	%r9708, 3608;
	st.u32 	[%rd8267+4], %r9708;
	mov.b16 	%rs1087, 1;
	st.u8 	[%rd8267+3], %rs1087;
	mov.b32 	%r9709, 48;
	st.u32 	[%rd8267+8], %r9709;
	mov.b32 	%r9710, -1;
	st.u32 	[%rd8267+16], %r9710;
	ld.shared.u64 	%rd8268, [m_Local_$_0];
	add.s64 	%rd8269, %rd8268, %rd8266;
	mov.b32 	%r9711, 0;
	st.u32 	[%rd8269+32], %r9711;
	ld.shared.u64 	%rd8270, [m_Local_$_0];
	add.s64 	%rd8271, %rd8270, %rd8266;
	st.u32 	[%rd8271+36], %r9711;
	ld.shared.u64 	%rd8272, [m_Local_$_0];
	add.s64 	%rd8273, %rd8272, %rd8266;
	st.u32 	[%rd8273+40], %r9711;
	ld.u32 	%r9712, [%rd1685];
	setp.eq.s32 	%p6502, %r9712, 0;
$L__BB9_3811:
	mov.b32 	%r13868, 0;
	not.pred 	%p4276, %p6502;
	@%p4276 bra 	$L__BB9_3817;
	setp.ne.s32 	%p4277, %r13867, -1;
	@%p4277 bra 	$L__BB9_3814;
	mov.b32 	%r9722, 21352;
	st.u32 	[%rd1685], %r9722;
	bra.uni 	$L__BB9_3817;
$L__BB9_3814:
	ld.shared.u64 	%rd8274, [m_Local_$_0];
	mul.wide.s32 	%rd1001, %r13867, 16;
	add.s64 	%rd8275, %rd8274, %rd1001;
	st.u32 	[%rd8275+40], %r2453;
	ld.u32 	%r9717, [%rd1685];
	setp.ne.s32 	%p4278, %r9717, 0;
	@%p4278 bra 	$L__BB9_3817;
	ld.shared.u64 	%rd8276, [m_Local_$_0];
	add.s64 	%rd8277, %rd8276, %rd1001;
	st.u32 	[%rd8277+36], %r2452;
	ld.u32 	%r9719, [%rd1685];
	setp.ne.s32 	%p4279, %r9719, 0;
	@%p4279 bra 	$L__BB9_3817;
	ld.shared.u64 	%rd8278, [m_Local_$_0];
	add.s64 	%rd8279, %rd8278, %rd1001;
	st.u32 	[%rd8279+32], %r2449;
	ld.u32 	%r9720, [%rd1685];
	setp.eq.s32 	%p4280, %r9720, 0;
	selp.b32 	%r13868, %r13867, 0, %p4280;
$L__BB9_3817:
	st.u32 	[%rd1685], %r13868;
	bra.uni 	$L__BB9_3819;
$L__BB9_3818:
	add.s64 	%rd8280, %rd999, %rd12035;
	mov.b32 	%r9723, 0;
	st.u32 	[%rd8280+32], %r9723;
$L__BB9_3819:
	setp.eq.s32 	%p4281, %r2451, 27;
	@%p4281 bra 	$L__BB9_3803;
	ld.shared.u64 	%rd1002, [m_Local_$_0];
	add.s64 	%rd8281, %rd1002, %rd997;
	ld.u32 	%r2458, [%rd8281+12];
	setp.lt.s32 	%p4282, %r2451, %r2458;
	@%p4282 bra 	$L__BB9_3830;
	ld.shared.u64 	%rd8282, [m_Local_$_1];
	atom.add.u64 	%rd8283, [%rd1], 48;
	add.s64 	%rd8284, %rd8283, 56;
	setp.ge.u64 	%p4283, %rd8284, %rd8282;
	shr.u64 	%rd1003, %rd8283, 4;
	cvt.u32.u64 	%r13869, %rd1003;
	setp.eq.s32 	%p4284, %r13869, -1;
	or.pred  	%p4285, %p4283, %p4284;
	@%p4285 bra 	$L__BB9_3823;
	ld.shared.u64 	%rd8285, [m_Local_$_0];
	shl.b64 	%rd8286, %rd1003, 32;
	shr.s64 	%rd8287, %rd8286, 28;
	add.s64 	%rd8288, %rd8285, %rd8287;
	mov.b16 	%rs1088, 0;
	st.u8 	[%rd8288], %rs1088;
	st.u8 	[%rd8288+1], %rs1088;
	mov.b32 	%r9724, 3608;
	st.u32 	[%rd8288+4], %r9724;
	mov.b16 	%rs1089, 1;
	st.u8 	[%rd8288+3], %rs1089;
	mov.b32 	%r9725, 48;
	st.u32 	[%rd8288+8], %r9725;
	mov.b32 	%r9726, -1;
	st.u32 	[%rd8288+16], %r9726;
	ld.shared.u64 	%rd8289, [m_Local_$_0];
	add.s64 	%rd8290, %rd8289, %rd8287;
	mov.b32 	%r9727, 0;
	st.u32 	[%rd8290+32], %r9727;
	ld.shared.u64 	%rd8291, [m_Local_$_0];
	add.s64 	%rd8292, %rd8291, %rd8287;
	st.u32 	[%rd8292+36], %r9727;
	ld.shared.u64 	%rd8293, [m_Local_$_0];
	add.s64 	%rd8294, %rd8293, %rd8287;
	st.u32 	[%rd8294+40], %r9727;
	ld.u32 	%r9728, [%rd1685];
	setp.eq.s32 	%p6503, %r9728, 0;
	bra.uni 	$L__BB9_3824;
$L__BB9_3823:
	mov.b32 	%r9730, 21106;
	st.u32 	[%rd1685], %r9730;
	mov.b32 	%r13869, -1;
	mov.pred 	%p6503, 0;
$L__BB9_3824:
	mov.b32 	%r13870, 0;
	not.pred 	%p4287, %p6503;
	@%p4287 bra 	$L__BB9_3829;
	setp.eq.s32 	%p4288, %r13869, -1;
	@%p4288 bra 	$L__BB9_6435;
	ld.shared.u64 	%rd8295, [m_Local_$_0];
	mul.wide.s32 	%rd1004, %r13869, 16;
	add.s64 	%rd8296, %rd8295, %rd1004;
	st.u32 	[%rd8296+40], %r2458;
	ld.u32 	%r9733, [%rd1685];
	setp.eq.s32 	%p4289, %r9733, 0;
	@%p4289 bra 	$L__BB9_3827;
	bra.uni 	$L__BB9_3829;
$L__BB9_3827:
	ld.shared.u64 	%rd8297, [m_Local_$_0];
	add.s64 	%rd8298, %rd8297, %rd1004;
	st.u32 	[%rd8298+36], %r2451;
	ld.u32 	%r9735, [%rd1685];
	setp.ne.s32 	%p4290, %r9735, 0;
	@%p4290 bra 	$L__BB9_3829;
	ld.shared.u64 	%rd8299, [m_Local_$_0];
	add.s64 	%rd8300, %rd8299, %rd1004;
	st.u32 	[%rd8300+32], %r2449;
	ld.u32 	%r9736, [%rd1685];
	setp.eq.s32 	%p4291, %r9736, 0;
	selp.b32 	%r13870, %r13869, 0, %p4291;
$L__BB9_3829:
	st.u32 	[%rd1685], %r13870;
	bra.uni 	$L__BB9_3831;
$L__BB9_3830:
	add.s64 	%rd8301, %rd1002, %rd12035;
	mov.b32 	%r9739, 0;
	st.u32 	[%rd8301+36], %r9739;
$L__BB9_3831:
	add.s64 	%rd12035, %rd12035, 8;
	add.s32 	%r13866, %r13866, 2;
	bra.uni 	$L__BB9_3807;
$L__BB9_3832:
	ld.shared.u64 	%rd1009, [m_Local_$_0];
	add.s64 	%rd8304, %rd1009, %rd1006;
	ld.u32 	%r2467, [%rd8304+12];
	setp.lt.s32 	%p4293, %r2466, %r2467;
	@%p4293 bra 	$L__BB9_3843;
	ld.shared.u64 	%rd8305, [m_Local_$_1];
	atom.add.u64 	%rd8306, [%rd1], 48;
	add.s64 	%rd8307, %rd8306, 56;
	setp.lt.u64 	%p4294, %rd8307, %rd8305;
	shr.u64 	%rd1010, %rd8306, 4;
	cvt.u32.u64 	%r13872, %rd1010;
	setp.ne.s32 	%p4295, %r13872, -1;
	and.pred  	%p4296, %p4294, %p4295;
	@%p4296 bra 	$L__BB9_3835;
	mov.b32 	%r9748, 21106;
	st.u32 	[%rd1685], %r9748;
	mov.b32 	%r13872, -1;
	mov.pred 	%p6504, 0;
	bra.uni 	$L__BB9_3836;
$L__BB9_3835:
	ld.shared.u64 	%rd8308, [m_Local_$_0];
	shl.b64 	%rd8309, %rd1010, 32;
	shr.s64 	%rd8310, %rd8309, 28;
	add.s64 	%rd8311, %rd8308, %rd8310;
	mov.b16 	%rs1090, 0;
	st.u8 	[%rd8311], %rs1090;
	st.u8 	[%rd8311+1], %rs1090;
	mov.b32 	%r9742, 3608;
	st.u32 	[%rd8311+4], %r9742;
	mov.b16 	%rs1091, 1;
	st.u8 	[%rd8311+3], %rs1091;
	mov.b32 	%r9743, 48;
	st.u32 	[%rd8311+8], %r9743;
	mov.b32 	%r9744, -1;
	st.u32 	[%rd8311+16], %r9744;
	ld.shared.u64 	%rd8312, [m_Local_$_0];
	add.s64 	%rd8313, %rd8312, %rd8310;
	mov.b32 	%r9745, 0;
	st.u32 	[%rd8313+32], %r9745;
	ld.shared.u64 	%rd8314, [m_Local_$_0];
	add.s64 	%rd8315, %rd8314, %rd8310;
	st.u32 	[%rd8315+36], %r9745;
	ld.shared.u64 	%rd8316, [m_Local_$_0];
	add.s64 	%rd8317, %rd8316, %rd8310;
	st.u32 	[%rd8317+40], %r9745;
	ld.u32 	%r9746, [%rd1685];
	setp.eq.s32 	%p6504, %r9746, 0;
$L__BB9_3836:
	mov.b32 	%r13873, 0;
	not.pred 	%p4298, %p6504;
	@%p4298 bra 	$L__BB9_3842;
	setp.ne.s32 	%p4299, %r13872, -1;
	@%p4299 bra 	$L__BB9_3839;
	mov.b32 	%r9756, 21352;
	st.u32 	[%rd1685], %r9756;
	bra.uni 	$L__BB9_3842;
$L__BB9_3839:
	ld.shared.u64 	%rd8318, [m_Local_$_0];
	mul.wide.s32 	%rd1011, %r13872, 16;
	add.s64 	%rd8319, %rd8318, %rd1011;
	st.u32 	[%rd8319+40], %r2467;
	ld.u32 	%r9751, [%rd1685];
	setp.ne.s32 	%p4300, %r9751, 0;
	@%p4300 bra 	$L__BB9_3842;
	ld.shared.u64 	%rd8320, [m_Local_$_0];
	add.s64 	%rd8321, %rd8320, %rd1011;
	st.u32 	[%rd8321+36], %r2466;
	ld.u32 	%r9753, [%rd1685];
	setp.ne.s32 	%p4301, %r9753, 0;
	@%p4301 bra 	$L__BB9_3842;
	ld.shared.u64 	%rd8322, [m_Local_$_0];
	add.s64 	%rd8323, %rd8322, %rd1011;
	st.u32 	[%rd8323+32], %r2449;
	ld.u32 	%r9754, [%rd1685];
	setp.eq.s32 	%p4302, %r9754, 0;
	selp.b32 	%r13873, %r13872, 0, %p4302;
$L__BB9_3842:
	st.u32 	[%rd1685], %r13873;
	bra.uni 	$L__BB9_3844;
$L__BB9_3843:
	ld.global.nc.u8 	%rs1092, [%rd12036+-1];
	cvt.u16.u8 	%rs1093, %rs1092;
	add.s64 	%rd8324, %rd1009, %rd12037;
	mov.b32 	%r9757, 0;
	st.u32 	[%rd8324+32], %r9757;
	st.u8 	[%rd8324+32], %rs1093;
$L__BB9_3844:
	setp.eq.s32 	%p4303, %r2465, 27;
	@%p4303 bra 	$L__BB9_3859;
	setp.eq.s32 	%p4304, %r2449, -1;
	@%p4304 bra 	$L__BB9_3857;
	ld.shared.u64 	%rd1012, [m_Local_$_0];
	add.s64 	%rd8325, %rd1012, %rd1006;
	ld.u32 	%r2472, [%rd8325+12];
	setp.lt.s32 	%p4305, %r2465, %r2472;
	@%p4305 bra 	$L__BB9_3856;
	ld.shared.u64 	%rd8326, [m_Local_$_1];
	atom.add.u64 	%rd8327, [%rd1], 48;
	add.s64 	%rd8328, %rd8327, 56;
	setp.ge.u64 	%p4306, %rd8328, %rd8326;
	shr.u64 	%rd1013, %rd8327, 4;
	cvt.u32.u64 	%r13874, %rd1013;
	setp.eq.s32 	%p4307, %r13874, -1;
	or.pred  	%p4308, %p4306, %p4307;
	@%p4308 bra 	$L__BB9_3849;
	ld.shared.u64 	%rd8329, [m_Local_$_0];
	shl.b64 	%rd8330, %rd1013, 32;
	shr.s64 	%rd8331, %rd8330, 28;
	add.s64 	%rd8332, %rd8329, %rd8331;
	mov.b16 	%rs1094, 0;
	st.u8 	[%rd8332], %rs1094;
	st.u8 	[%rd8332+1], %rs1094;
	mov.b32 	%r9759, 3608;
	st.u32 	[%rd8332+4], %r9759;
	mov.b16 	%rs1095, 1;
	st.u8 	[%rd8332+3], %rs1095;
	mov.b32 	%r9760, 48;
	st.u32 	[%rd8332+8], %r9760;
	mov.b32 	%r9761, -1;
	st.u32 	[%rd8332+16], %r9761;
	ld.shared.u64 	%rd8333, [m_Local_$_0];
	add.s64 	%rd8334, %rd8333, %rd8331;
	mov.b32 	%r9762, 0;
	st.u32 	[%rd8334+32], %r9762;
	ld.shared.u64 	%rd8335, [m_Local_$_0];
	add.s64 	%rd8336, %rd8335, %rd8331;
	st.u32 	[%rd8336+36], %r9762;
	ld.shared.u64 	%rd8337, [m_Local_$_0];
	add.s64 	%rd8338, %rd8337, %rd8331;
	st.u32 	[%rd8338+40], %r9762;
	ld.u32 	%r9763, [%rd1685];
	setp.eq.s32 	%p6505, %r9763, 0;
	bra.uni 	$L__BB9_3850;
$L__BB9_3849:
	mov.b32 	%r9765, 21106;
	st.u32 	[%rd1685], %r9765;
	mov.b32 	%r13874, -1;
	mov.pred 	%p6505, 0;
$L__BB9_3850:
	mov.b32 	%r13875, 0;
	not.pred 	%p4310, %p6505;
	@%p4310 bra 	$L__BB9_3855;
	setp.eq.s32 	%p4311, %r13874, -1;
	@%p4311 bra 	$L__BB9_6436;
	ld.shared.u64 	%rd8339, [m_Local_$_0];
	mul.wide.s32 	%rd1014, %r13874, 16;
	add.s64 	%rd8340, %rd8339, %rd1014;
	st.u32 	[%rd8340+40], %r2472;
	ld.u32 	%r9768, [%rd1685];
	setp.eq.s32 	%p4312, %r9768, 0;
	@%p4312 bra 	$L__BB9_3853;
	bra.uni 	$L__BB9_3855;
$L__BB9_3853:
	ld.shared.u64 	%rd8341, [m_Local_$_0];
	add.s64 	%rd8342, %rd8341, %rd1014;
	st.u32 	[%rd8342+36], %r2465;
	ld.u32 	%r9770, [%rd1685];
	setp.ne.s32 	%p4313, %r9770, 0;
	@%p4313 bra 	$L__BB9_3855;
	ld.shared.u64 	%rd8343, [m_Local_$_0];
	add.s64 	%rd8344, %rd8343, %rd1014;
	st.u32 	[%rd8344+32], %r2449;
	ld.u32 	%r9771, [%rd1685];
	setp.eq.s32 	%p4314, %r9771, 0;
	selp.b32 	%r13875, %r13874, 0, %p4314;
$L__BB9_3855:
	st.u32 	[%rd1685], %r13875;
	bra.uni 	$L__BB9_3858;
$L__BB9_3856:
	ld.global.nc.u8 	%rs1096, [%rd12036];
	cvt.u16.u8 	%rs1097, %rs1096;
	add.s64 	%rd8345, %rd1012, %rd12037;
	mov.b32 	%r9774, 0;
	st.u32 	[%rd8345+36], %r9774;
	st.u8 	[%rd8345+36], %rs1097;
	bra.uni 	$L__BB9_3858;
$L__BB9_3857:
	mov.b32 	%r9775, 21352;
	st.u32 	[%rd1685], %r9775;
$L__BB9_3858:
	add.s64 	%rd12037, %rd12037, 8;
	add.s32 	%r13871, %r13871, 2;
	add.s64 	%rd12036, %rd12036, 2;
	bra.uni 	$L__BB9_3804;
$L__BB9_3859:
	ld.shared.u64 	%rd8346, [m_Local_$_1];
	atom.add.u64 	%rd8347, [%rd1], 48;
	add.s64 	%rd8348, %rd8347, 56;
	setp.lt.u64 	%p4315, %rd8348, %rd8346;
	shr.u64 	%rd8349, %rd8347, 4;
	cvt.u32.u64 	%r9776, %rd8349;
	selp.b32 	%r2478, %r9776, -1, %p4315;
	setp.ne.s32 	%p4316, %r2478, -1;
	@%p4316 bra 	$L__BB9_3861;
	mov.b32 	%r9888, 21352;
	st.u32 	[%rd1685], %r9888;
	bra.uni 	$L__BB9_3936;
$L__BB9_3861:
	ld.shared.u64 	%rd8350, [m_Local_$_0];
	mul.wide.s32 	%rd8351, %r2478, 16;
	add.s64 	%rd8352, %rd8350, %rd8351;
	mov.b16 	%rs1098, 1;
	st.u8 	[%rd8352], %rs1098;
	mov.b16 	%rs1099, 0;
	st.u8 	[%rd8352+1], %rs1099;
	mov.b32 	%r9777, 2906;
	st.u32 	[%rd8352+4], %r9777;
	st.u8 	[%rd8352+3], %rs1098;
	mov.b32 	%r9778, 48;
	st.u32 	[%rd8352+8], %r9778;
	mov.b32 	%r9779, -1;
	st.u32 	[%rd8352+16], %r9779;
	ld.shared.u64 	%rd8353, [m_Local_$_0];
	add.s64 	%rd8354, %rd8353, %rd1006;
	ld.u32 	%r2479, [%rd8354+12];
	shl.b32 	%r9780, %r2479, 2;
	add.s32 	%r9781, %r9780, 32;
	shr.s32 	%r9782, %r9781, 31;
	shr.u32 	%r9783, %r9782, 29;
	add.s32 	%r9784, %r9781, %r9783;
	and.b32  	%r9785, %r9784, -8;
	sub.s32 	%r9786, %r9781, %r9785;
	setp.eq.s32 	%p4317, %r9786, 0;
	sub.s32 	%r9787, %r9780, %r9786;
	add.s32 	%r9788, %r9787, 40;
	selp.b32 	%r2480, %r9781, %r9788, %p4317;
	ld.shared.u64 	%rd1017, [m_Local_$_1];
	and.b32  	%r9789, %r2480, 12;
	setp.eq.s32 	%p4318, %r9789, 0;
	mov.u32 	%r13876, %r2480;
	@%p4318 bra 	$L__BB9_3863;
	shr.s32 	%r9790, %r2480, 31;
	shr.u32 	%r9791, %r9790, 28;
	add.s32 	%r9792, %r2480, %r9791;
	and.b32  	%r9793, %r9792, -16;
	add.s32 	%r13876, %r9793, 16;
$L__BB9_3863:
	cvt.s64.s32 	%rd8355, %r13876;
	atom.add.u64 	%rd8356, [%rd1], %rd8355;
	cvt.s64.s32 	%rd8357, %r2480;
	add.s64 	%rd8358, %rd8357, %rd8356;
	add.s64 	%rd8359, %rd8358, 8;
	setp.lt.u64 	%p4319, %rd8359, %rd1017;
	shr.u64 	%rd8360, %rd8356, 4;
	cvt.u32.u64 	%r9794, %rd8360;
	selp.b32 	%r2483, %r9794, -1, %p4319;
	setp.ne.s32 	%p4320, %r2483, -1;
	@%p4320 bra 	$L__BB9_3865;
	mov.b32 	%r9852, 21352;
	st.u32 	[%rd1685], %r9852;
	bra.uni 	$L__BB9_3904;
$L__BB9_3865:
	ld.shared.u64 	%rd8361, [m_Local_$_0];
	mul.wide.s32 	%rd1018, %r2483, 16;
	add.s64 	%rd8362, %rd8361, %rd1018;
	mov.b16 	%rs1100, 0;
	st.u8 	[%rd8362], %rs1100;
	st.u8 	[%rd8362+1], %rs1100;
	mov.b32 	%r9795, 4335;
	st.u32 	[%rd8362+4], %r9795;
	mov.b16 	%rs1101, 1;
	st.u8 	[%rd8362+3], %rs1101;
	st.u32 	[%rd8362+8], %r2480;
	st.u32 	[%rd8362+12], %r2479;
	setp.lt.s32 	%p4321, %r2479, 1;
	@%p4321 bra 	$L__BB9_3904;
	setp.eq.s32 	%p4322, %r2479, 1;
	mov.b32 	%r2502, 0;
	@%p4322 bra 	$L__BB9_3892;
	and.b32  	%r2502, %r2479, 2147483646;
	neg.s32 	%r13878, %r2502;
	mov.b32 	%r13877, 0;
	mov.u32 	%r13879, %r13877;
$L__BB9_3868:
	ld.shared.u64 	%rd8363, [m_Local_$_0];
	add.s64 	%rd1019, %rd8363, %rd1018;
	ld.u32 	%r2488, [%rd1019+12];
	setp.lt.s32 	%p4323, %r13879, %r2488;
	@%p4323 bra 	$L__BB9_3879;
	ld.shared.u64 	%rd8364, [m_Local_$_1];
	atom.add.u64 	%rd8365, [%rd1], 48;
	add.s64 	%rd8366, %rd8365, 56;
	setp.lt.u64 	%p4324, %rd8366, %rd8364;
	shr.u64 	%rd1020, %rd8365, 4;
	cvt.u32.u64 	%r13880, %rd1020;
	setp.ne.s32 	%p4325, %r13880, -1;
	and.pred  	%p4326, %p4324, %p4325;
	@%p4326 bra 	$L__BB9_3871;
	mov.b32 	%r9805, 21106;
	st.u32 	[%rd1685], %r9805;
	mov.b32 	%r13880, -1;
	mov.pred 	%p6506, 0;
	bra.uni 	$L__BB9_3872;
$L__BB9_3871:
	ld.shared.u64 	%rd8367, [m_Local_$_0];
	shl.b64 	%rd8368, %rd1020, 32;
	shr.s64 	%rd8369, %rd8368, 28;
	add.s64 	%rd8370, %rd8367, %rd8369;
	mov.b16 	%rs1102, 0;
	st.u8 	[%rd8370], %rs1102;
	st.u8 	[%rd8370+1], %rs1102;
	mov.b32 	%r9799, 3608;
	st.u32 	[%rd8370+4], %r9799;
	mov.b16 	%rs1103, 1;
	st.u8 	[%rd8370+3], %rs1103;
	mov.b32 	%r9800, 48;
	st.u32 	[%rd8370+8], %r9800;
	mov.b32 	%r9801, -1;
	st.u32 	[%rd8370+16], %r9801;
	ld.shared.u64 	%rd8371, [m_Local_$_0];
	add.s64 	%rd8372, %rd8371, %rd8369;
	mov.b32 	%r9802, 0;
	st.u32 	[%rd8372+32], %r9802;
	ld.shared.u64 	%rd8373, [m_Local_$_0];
	add.s64 	%rd8374, %rd8373, %rd8369;
	st.u32 	[%rd8374+36], %r9802;
	ld.shared.u64 	%rd8375, [m_Local_$_0];
	add.s64 	%rd8376, %rd8375, %rd8369;
	st.u32 	[%rd8376+40], %r9802;
	ld.u32 	%r9803, [%rd1685];
	setp.eq.s32 	%p6506, %r9803, 0;
$L__BB9_3872:
	mov.b32 	%r13881, 0;
	not.pred 	%p4328, %p6506;
	@%p4328 bra 	$L__BB9_3878;
	setp.ne.s32 	%p4329, %r13880, -1;
	@%p4329 bra 	$L__BB9_3875;
	mov.b32 	%r9813, 21352;
	st.u32 	[%rd1685], %r9813;
	bra.uni 	$L__BB9_3878;
$L__BB9_3875:
	ld.shared.u64 	%rd8377, [m_Local_$_0];
	mul.wide.s32 	%rd1021, %r13880, 16;
	add.s64 	%rd8378, %rd8377, %rd1021;
	st.u32 	[%rd8378+40], %r2488;
	ld.u32 	%r9808, [%rd1685];
	setp.ne.s32 	%p4330, %r9808, 0;
	@%p4330 bra 	$L__BB9_3878;
	ld.shared.u64 	%rd8379, [m_Local_$_0];
	add.s64 	%rd8380, %rd8379, %rd1021;
	st.u32 	[%rd8380+36], %r13879;
	ld.u32 	%r9810, [%rd1685];
	setp.ne.s32 	%p4331, %r9810, 0;
	@%p4331 bra 	$L__BB9_3878;
	ld.shared.u64 	%rd8381, [m_Local_$_0];
	add.s64 	%rd8382, %rd8381, %rd1021;
	st.u32 	[%rd8382+32], %r2483;
	ld.u32 	%r9811, [%rd1685];
	setp.eq.s32 	%p4332, %r9811, 0;
	selp.b32 	%r13881, %r13880, 0, %p4332;
$L__BB9_3878:
	st.u32 	[%rd1685], %r13881;
	bra.uni 	$L__BB9_3880;
$L__BB9_3879:
	cvt.u64.u32 	%rd8383, %r13877;
	add.s64 	%rd8384, %rd1019, %rd8383;
	mov.b32 	%r9814, 0;
	st.u32 	[%rd8384+32], %r9814;
$L__BB9_3880:
	ld.shared.u64 	%rd8385, [m_Local_$_0];
	add.s64 	%rd1022, %rd8385, %rd1018;
	ld.u32 	%r2493, [%rd1022+12];
	add.s32 	%r9815, %r13879, 1;
	setp.lt.s32 	%p4333, %r9815, %r2493;
	@%p4333 bra 	$L__BB9_3890;
	ld.shared.u64 	%rd8386, [m_Local_$_1];
	atom.add.u64 	%rd8387, [%rd1], 48;
	add.s64 	%rd8388, %rd8387, 56;
	setp.ge.u64 	%p4334, %rd8388, %rd8386;
	shr.u64 	%rd1023, %rd8387, 4;
	cvt.u32.u64 	%r13882, %rd1023;
	setp.eq.s32 	%p4335, %r13882, -1;
	or.pred  	%p4336, %p4334, %p4335;
	@%p4336 bra 	$L__BB9_3883;
	ld.shared.u64 	%rd8389, [m_Local_$_0];
	shl.b64 	%rd8390, %rd1023, 32;
	shr.s64 	%rd8391, %rd8390, 28;
	add.s64 	%rd8392, %rd8389, %rd8391;
	mov.b16 	%rs1104, 0;
	st.u8 	[%rd8392], %rs1104;
	st.u8 	[%rd8392+1], %rs1104;
	mov.b32 	%r9816, 3608;
	st.u32 	[%rd8392+4], %r9816;
	mov.b16 	%rs1105, 1;
	st.u8 	[%rd8392+3], %rs1105;
	mov.b32 	%r9817, 48;
	st.u32 	[%rd8392+8], %r9817;
	mov.b32 	%r9818, -1;
	st.u32 	[%rd8392+16], %r9818;
	ld.shared.u64 	%rd8393, [m_Local_$_0];
	add.s64 	%rd8394, %rd8393, %rd8391;
	mov.b32 	%r9819, 0;
	st.u32 	[%rd8394+32], %r9819;
	ld.shared.u64 	%rd8395, [m_Local_$_0];
	add.s64 	%rd8396, %rd8395, %rd8391;
	st.u32 	[%rd8396+36], %r9819;
	ld.shared.u64 	%rd8397, [m_Local_$_0];
	add.s64 	%rd8398, %rd8397, %rd8391;
	st.u32 	[%rd8398+40], %r9819;
	ld.u32 	%r9820, [%rd1685];
	setp.eq.s32 	%p6507, %r9820, 0;
	bra.uni 	$L__BB9_3884;
$L__BB9_3883:
	mov.b32 	%r9822, 21106;
	st.u32 	[%rd1685], %r9822;
	mov.b32 	%r13882, -1;
	mov.pred 	%p6507, 0;
$L__BB9_3884:
	mov.b32 	%r13883, 0;
	not.pred 	%p4338, %p6507;
	@%p4338 bra 	$L__BB9_3889;
	setp.eq.s32 	%p4339, %r13882, -1;
	@%p4339 bra 	$L__BB9_6437;
	ld.shared.u64 	%rd8399, [m_Local_$_0];
	mul.wide.s32 	%rd1024, %r13882, 16;
	add.s64 	%rd8400, %rd8399, %rd1024;
	st.u32 	[%rd8400+40], %r2493;
	ld.u32 	%r9825, [%rd1685];
	setp.eq.s32 	%p4340, %r9825, 0;
	@%p4340 bra 	$L__BB9_3887;
	bra.uni 	$L__BB9_3889;
$L__BB9_3887:
	ld.shared.u64 	%rd8401, [m_Local_$_0];
	add.s64 	%rd8402, %rd8401, %rd1024;
	st.u32 	[%rd8402+36], %r9815;
	ld.u32 	%r9828, [%rd1685];
	setp.ne.s32 	%p4341, %r9828, 0;
	@%p4341 bra 	$L__BB9_3889;
	ld.shared.u64 	%rd8403, [m_Local_$_0];
	add.s64 	%rd8404, %rd8403, %rd1024;
	st.u32 	[%rd8404+32], %r2483;
	ld.u32 	%r9829, [%rd1685];
	setp.eq.s32 	%p4342, %r9829, 0;
	selp.b32 	%r13883, %r13882, 0, %p4342;
$L__BB9_3889:
	st.u32 	[%rd1685], %r13883;
	bra.uni 	$L__BB9_3891;
$L__BB9_3890:
	add.s32 	%r9832, %r13877, 4;
	cvt.u64.u32 	%rd8405, %r9832;
	add.s64 	%rd8406, %rd1022, %rd8405;
	mov.b32 	%r9833, 0;
	st.u32 	[%rd8406+32], %r9833;
$L__BB9_3891:
	add.s32 	%r13879, %r13879, 2;
	add.s32 	%r13878, %r13878, 2;
	add.s32 	%r13877, %r13877, 8;
	setp.ne.s32 	%p4343, %r13878, 0;
	@%p4343 bra 	$L__BB9_3868;
$L__BB9_3892:
	and.b32  	%r9834, %r2479, 1;
	setp.eq.b32 	%p4344, %r9834, 1;
	not.pred 	%p4345, %p4344;
	@%p4345 bra 	$L__BB9_3904;
	ld.shared.u64 	%rd8407, [m_Local_$_0];
	add.s64 	%rd1025, %rd8407, %rd1018;
	ld.u32 	%r2503, [%rd1025+12];
	setp.lt.s32 	%p4346, %r2502, %r2503;
	@%p4346 bra 	$L__BB9_3903;
	ld.shared.u64 	%rd8408, [m_Local_$_1];
	atom.add.u64 	%rd8409, [%rd1], 48;
	add.s64 	%rd8410, %rd8409, 56;
	setp.ge.u64 	%p4347, %rd8410, %rd8408;
	shr.u64 	%rd1026, %rd8409, 4;
	cvt.u32.u64 	%r13885, %rd1026;
	setp.eq.s32 	%p4348, %r13885, -1;
	or.pred  	%p4349, %p4347, %p4348;
	@%p4349 bra 	$L__BB9_3896;
	ld.shared.u64 	%rd8411, [m_Local_$_0];
	shl.b64 	%rd8412, %rd1026, 32;
	shr.s64 	%rd8413, %rd8412, 28;
	add.s64 	%rd8414, %rd8411, %rd8413;
	mov.b16 	%rs1106, 0;
	st.u8 	[%rd8414], %rs1106;
	st.u8 	[%rd8414+1], %rs1106;
	mov.b32 	%r9835, 3608;
	st.u32 	[%rd8414+4], %r9835;
	mov.b16 	%rs1107, 1;
	st.u8 	[%rd8414+3], %rs1107;
	mov.b32 	%r9836, 48;
	st.u32 	[%rd8414+8], %r9836;
	mov.b32 	%r9837, -1;
	st.u32 	[%rd8414+16], %r9837;
	ld.shared.u64 	%rd8415, [m_Local_$_0];
	add.s64 	%rd8416, %rd8415, %rd8413;
	mov.b32 	%r9838, 0;
	st.u32 	[%rd8416+32], %r9838;
	ld.shared.u64 	%rd8417, [m_Local_$_0];
	add.s64 	%rd8418, %rd8417, %rd8413;
	st.u32 	[%rd8418+36], %r9838;
	ld.shared.u64 	%rd8419, [m_Local_$_0];
	add.s64 	%rd8420, %rd8419, %rd8413;
	st.u32 	[%rd8420+40], %r9838;
	ld.u32 	%r9839, [%rd1685];
	setp.eq.s32 	%p6508, %r9839, 0;
	bra.uni 	$L__BB9_3897;
$L__BB9_3896:
	mov.b32 	%r9841, 21106;
	st.u32 	[%rd1685], %r9841;
	mov.b32 	%r13885, -1;
	mov.pred 	%p6508, 0;
$L__BB9_3897:
	mov.b32 	%r13886, 0;
	not.pred 	%p4351, %p6508;
	@%p4351 bra 	$L__BB9_3902;
	setp.eq.s32 	%p4352, %r13885, -1;
	@%p4352 bra 	$L__BB9_6438;
	ld.shared.u64 	%rd8421, [m_Local_$_0];
	mul.wide.s32 	%rd1027, %r13885, 16;
	add.s64 	%rd8422, %rd8421, %rd1027;
	st.u32 	[%rd8422+40], %r2503;
	ld.u32 	%r9844, [%rd1685];
	setp.eq.s32 	%p4353, %r9844, 0;
	@%p4353 bra 	$L__BB9_3900;
	bra.uni 	$L__BB9_3902;
$L__BB9_3900:
	ld.shared.u64 	%rd8423, [m_Local_$_0];
	add.s64 	%rd8424, %rd8423, %rd1027;
	st.u32 	[%rd8424+36], %r2502;
	ld.u32 	%r9846, [%rd1685];
	setp.ne.s32 	%p4354, %r9846, 0;
	@%p4354 bra 	$L__BB9_3902;
	ld.shared.u64 	%rd8425, [m_Local_$_0];
	add.s64 	%rd8426, %rd8425, %rd1027;
	st.u32 	[%rd8426+32], %r2483;
	ld.u32 	%r9847, [%rd1685];
	setp.eq.s32 	%p4355, %r9847, 0;
	selp.b32 	%r13886, %r13885, 0, %p4355;
$L__BB9_3902:
	st.u32 	[%rd1685], %r13886;
	bra.uni 	$L__BB9_3904;
$L__BB9_3903:
	shl.b32 	%r9850, %r2502, 2;
	cvt.u64.u32 	%rd8427, %r9850;
	add.s64 	%rd8428, %rd1025, %rd8427;
	mov.b32 	%r9851, 0;
	st.u32 	[%rd8428+32], %r9851;
$L__BB9_3904:
	setp.lt.s32 	%p4356, %r2479, 1;
	@%p4356 bra 	$L__BB9_3935;
	neg.s32 	%r13888, %r2479;
	mov.b32 	%r13887, 0;
	mul.wide.s32 	%rd8452, %r2483, 16;
	mov.u32 	%r13889, %r13887;
$L__BB9_3906:
	setp.ne.s32 	%p4357, %r2449, -1;
	@%p4357 bra 	$L__BB9_3908;
	mov.b32 	%r9869, 21352;
	st.u32 	[%rd1685], %r9869;
	mov.b16 	%rs1597, 0;
	bra.uni 	$L__BB9_3920;
$L__BB9_3908:
	ld.shared.u64 	%rd8429, [m_Local_$_0];
	add.s64 	%rd1028, %rd8429, %rd1006;
	ld.u32 	%r2512, [%rd1028+12];
	setp.lt.s32 	%p4358, %r13889, %r2512;
	@%p4358 bra 	$L__BB9_3919;
	ld.shared.u64 	%rd8430, [m_Local_$_1];
	atom.add.u64 	%rd8431, [%rd1], 48;
	add.s64 	%rd8432, %rd8431, 56;
	setp.lt.u64 	%p4359, %rd8432, %rd8430;
	shr.u64 	%rd1029, %rd8431, 4;
	cvt.u32.u64 	%r13890, %rd1029;
	setp.ne.s32 	%p4360, %r13890, -1;
	and.pred  	%p4361, %p4359, %p4360;
	@%p4361 bra 	$L__BB9_3911;
	mov.b32 	%r9860, 21106;
	st.u32 	[%rd1685], %r9860;
	mov.b32 	%r13890, -1;
	mov.pred 	%p6509, 0;
	bra.uni 	$L__BB9_3912;
$L__BB9_3911:
	ld.shared.u64 	%rd8433, [m_Local_$_0];
	shl.b64 	%rd8434, %rd1029, 32;
	shr.s64 	%rd8435, %rd8434, 28;
	add.s64 	%rd8436, %rd8433, %rd8435;
	mov.b16 	%rs1108, 0;
	st.u8 	[%rd8436], %rs1108;
	st.u8 	[%rd8436+1], %rs1108;
	mov.b32 	%r9854, 3608;
	st.u32 	[%rd8436+4], %r9854;
	mov.b16 	%rs1109, 1;
	st.u8 	[%rd8436+3], %rs1109;
	mov.b32 	%r9855, 48;
	st.u32 	[%rd8436+8], %r9855;
	mov.b32 	%r9856, -1;
	st.u32 	[%rd8436+16], %r9856;
	ld.shared.u64 	%rd8437, [m_Local_$_0];
	add.s64 	%rd8438, %rd8437, %rd8435;
	mov.b32 	%r9857, 0;
	st.u32 	[%rd8438+32], %r9857;
	ld.shared.u64 	%rd8439, [m_Local_$_0];
	add.s64 	%rd8440, %rd8439, %rd8435;
	st.u32 	[%rd8440+36], %r9857;
	ld.shared.u64 	%rd8441, [m_Local_$_0];
	add.s64 	%rd8442, %rd8441, %rd8435;
	st.u32 	[%rd8442+40], %r9857;
	ld.u32 	%r9858, [%rd1685];
	setp.eq.s32 	%p6509, %r9858, 0;
$L__BB9_3912:
	mov.b32 	%r13891, 0;
	not.pred 	%p4363, %p6509;
	@%p4363 bra 	$L__BB9_3918;
	setp.ne.s32 	%p4364, %r13890, -1;
	@%p4364 bra 	$L__BB9_3915;
	mov.b32 	%r9868, 21352;
	st.u32 	[%rd1685], %r9868;
	bra.uni 	$L__BB9_3918;
$L__BB9_3915:
	ld.shared.u64 	%rd8443, [m_Local_$_0];
	mul.wide.s32 	%rd1030, %r13890, 16;
	add.s64 	%rd8444, %rd8443, %rd1030;
	st.u32 	[%rd8444+40], %r2512;
	ld.u32 	%r9863, [%rd1685];
	setp.ne.s32 	%p4365, %r9863, 0;
	@%p4365 bra 	$L__BB9_3918;
	ld.shared.u64 	%rd8445, [m_Local_$_0];
	add.s64 	%rd8446, %rd8445, %rd1030;
	st.u32 	[%rd8446+36], %r13889;
	ld.u32 	%r9865, [%rd1685];
	setp.ne.s32 	%p4366, %r9865, 0;
	@%p4366 bra 	$L__BB9_3918;
	ld.shared.u64 	%rd8447, [m_Local_$_0];
	add.s64 	%rd8448, %rd8447, %rd1030;
	st.u32 	[%rd8448+32], %r2449;
	ld.u32 	%r9866, [%rd1685];
	setp.eq.s32 	%p4367, %r9866, 0;
	selp.b32 	%r13891, %r13890, 0, %p4367;
$L__BB9_3918:
	st.u32 	[%rd1685], %r13891;
	mov.b16 	%rs1597, 0;
	bra.uni 	$L__BB9_3920;
$L__BB9_3919:
	cvt.u64.u32 	%rd8449, %r13887;
	add.s64 	%rd8450, %rd1028, %rd8449;
	ld.u8 	%rs1597, [%rd8450+32];
$L__BB9_3920:
	setp.ne.s32 	%p4368, %r2483, -1;
	@%p4368 bra 	$L__BB9_3922;
	mov.b32 	%r9886, 21352;
	st.u32 	[%rd1685], %r9886;
	bra.uni 	$L__BB9_3934;
$L__BB9_3922:
	ld.shared.u64 	%rd8451, [m_Local_$_0];
	add.s64 	%rd1031, %rd8451, %rd8452;
	ld.u32 	%r2517, [%rd1031+12];
	setp.lt.s32 	%p4369, %r13889, %r2517;
	@%p4369 bra 	$L__BB9_3933;
	ld.shared.u64 	%rd8453, [m_Local_$_1];
	atom.add.u64 	%rd8454, [%rd1], 48;
	add.s64 	%rd8455, %rd8454, 56;
	setp.lt.u64 	%p4370, %rd8455, %rd8453;
	shr.u64 	%rd1032, %rd8454, 4;
	cvt.u32.u64 	%r13892, %rd1032;
	setp.ne.s32 	%p4371, %r13892, -1;
	and.pred  	%p4372, %p4370, %p4371;
	@%p4372 bra 	$L__BB9_3925;
	mov.b32 	%r9876, 21106;
	st.u32 	[%rd1685], %r9876;
	mov.b32 	%r13892, -1;
	mov.pred 	%p6510, 0;
	bra.uni 	$L__BB9_3926;
$L__BB9_3925:
	ld.shared.u64 	%rd8456, [m_Local_$_0];
	shl.b64 	%rd8457, %rd1032, 32;
	shr.s64 	%rd8458, %rd8457, 28;
	add.s64 	%rd8459, %rd8456, %rd8458;
	mov.b16 	%rs1112, 0;
	st.u8 	[%rd8459], %rs1112;
	st.u8 	[%rd8459+1], %rs1112;
	mov.b32 	%r9870, 3608;
	st.u32 	[%rd8459+4], %r9870;
	mov.b16 	%rs1113, 1;
	st.u8 	[%rd8459+3], %rs1113;
	mov.b32 	%r9871, 48;
	st.u32 	[%rd8459+8], %r9871;
	mov.b32 	%r9872, -1;
	st.u32 	[%rd8459+16], %r9872;
	ld.shared.u64 	%rd8460, [m_Local_$_0];
	add.s64 	%rd8461, %rd8460, %rd8458;
	mov.b32 	%r9873, 0;
	st.u32 	[%rd8461+32], %r9873;
	ld.shared.u64 	%rd8462, [m_Local_$_0];
	add.s64 	%rd8463, %rd8462, %rd8458;
	st.u32 	[%rd8463+36], %r9873;
	ld.shared.u64 	%rd8464, [m_Local_$_0];
	add.s64 	%rd8465, %rd8464, %rd8458;
	st.u32 	[%rd8465+40], %r9873;
	ld.u32 	%r9874, [%rd1685];
	setp.eq.s32 	%p6510, %r9874, 0;
$L__BB9_3926:
	mov.b32 	%r13893, 0;
	not.pred 	%p4374, %p6510;
	@%p4374 bra 	$L__BB9_3932;
	setp.ne.s32 	%p4375, %r13892, -1;
	@%p4375 bra 	$L__BB9_3929;
	mov.b32 	%r9884, 21352;
	st.u32 	[%rd1685], %r9884;
	bra.uni 	$L__BB9_3932;
$L__BB9_3929:
	ld.shared.u64 	%rd8466, [m_Local_$_0];
	mul.wide.s32 	%rd1033, %r13892, 16;
	add.s64 	%rd8467, %rd8466, %rd1033;
	st.u32 	[%rd8467+40], %r2517;
	ld.u32 	%r9879, [%rd1685];
	setp.ne.s32 	%p4376, %r9879, 0;
	@%p4376 bra 	$L__BB9_3932;
	ld.shared.u64 	%rd8468, [m_Local_$_0];
	add.s64 	%rd8469, %rd8468, %rd1033;
	st.u32 	[%rd8469+36], %r13889;
	ld.u32 	%r9881, [%rd1685];
	setp.ne.s32 	%p4377, %r9881, 0;
	@%p4377 bra 	$L__BB9_3932;
	ld.shared.u64 	%rd8470, [m_Local_$_0];
	add.s64 	%rd8471, %rd8470, %rd1033;
	st.u32 	[%rd8471+32], %r2483;
	ld.u32 	%r9882, [%rd1685];
	setp.eq.s32 	%p4378, %r9882, 0;
	selp.b32 	%r13893, %r13892, 0, %p4378;
$L__BB9_3932:
	st.u32 	[%rd1685], %r13893;
	bra.uni 	$L__BB9_3934;
$L__BB9_3933:
	cvt.u64.u32 	%rd8472, %r13887;
	add.s64 	%rd8473, %rd1031, %rd8472;
	mov.b32 	%r9885, 0;
	st.u32 	[%rd8473+32], %r9885;
	st.u8 	[%rd8473+32], %rs1597;
$L__BB9_3934:
	add.s32 	%r13889, %r13889, 1;
	add.s32 	%r13888, %r13888, 1;
	setp.ne.s32 	%p4379, %r13888, 0;
	add.s32 	%r13887, %r13887, 4;
	@%p4379 bra 	$L__BB9_3906;
$L__BB9_3935:
	ld.shared.u64 	%rd8474, [m_Local_$_0];
	add.s64 	%rd8476, %rd8474, %rd8351;
	st.u32 	[%rd8476+32], %r2483;
	ld.shared.u64 	%rd8477, [m_Local_$_0];
	add.s64 	%rd8478, %rd8477, %rd8351;
	st.u32 	[%rd8478+40], %r2479;
	ld.shared.u64 	%rd8479, [m_Local_$_0];
	add.s64 	%rd8480, %rd8479, %rd8351;
	mov.b32 	%r9887, 0;
	st.u32 	[%rd8480+48], %r9887;
$L__BB9_3936:
	setp.ne.s32 	%p4380, %r13865, -1;
	@%p4380 bra 	$L__BB9_3938;
	mov.b32 	%r9890, 21352;
	st.u32 	[%rd1685], %r9890;
	mov.b32 	%r13894, 0;
	mov.u32 	%r13895, %r13894;
	bra.uni 	$L__BB9_3939;
$L__BB9_3938:
	ld.shared.u64 	%rd8481, [m_Local_$_0];
	mul.wide.s32 	%rd8482, %r13865, 16;
	add.s64 	%rd8483, %rd8481, %rd8482;
	ld.u32 	%r13894, [%rd8483+32];
	ld.u32 	%r13895, [%rd8483+40];
$L__BB9_3939:
	setp.ne.s32 	%p4381, %r2478, -1;
	@%p4381 bra 	$L__BB9_3941;
	mov.b32 	%r9892, 21352;
	st.u32 	[%rd1685], %r9892;
	mov.b32 	%r13896, 0;
	mov.u32 	%r13897, %r13896;
	bra.uni 	$L__BB9_3942;
$L__BB9_3941:
	ld.shared.u64 	%rd8484, [m_Local_$_0];
	mul.wide.s32 	%rd8485, %r2478, 16;
	add.s64 	%rd8486, %rd8484, %rd8485;
	ld.u32 	%r13896, [%rd8486+32];
	ld.u32 	%r13897, [%rd8486+40];
$L__BB9_3942:
	add.s32 	%r2533, %r13897, %r13895;
	shl.b32 	%r9893, %r2533, 2;
	add.s32 	%r9894, %r9893, 32;
	shr.s32 	%r9895, %r9894, 31;
	shr.u32 	%r9896, %r9895, 29;
	add.s32 	%r9897, %r9894, %r9896;
	and.b32  	%r9898, %r9897, -8;
	sub.s32 	%r9899, %r9894, %r9898;
	setp.eq.s32 	%p4382, %r9899, 0;
	sub.s32 	%r9900, %r9893, %r9899;
	add.s32 	%r9901, %r9900, 40;
	selp.b32 	%r2534, %r9894, %r9901, %p4382;
	ld.shared.u64 	%rd1034, [m_Local_$_1];
	and.b32  	%r9902, %r2534, 12;
	setp.eq.s32 	%p4383, %r9902, 0;
	mov.u32 	%r13898, %r2534;
	@%p4383 bra 	$L__BB9_3944;
	shr.s32 	%r9903, %r2534, 31;
	shr.u32 	%r9904, %r9903, 28;
	add.s32 	%r9905, %r2534, %r9904;
	and.b32  	%r9906, %r9905, -16;
	add.s32 	%r13898, %r9906, 16;
$L__BB9_3944:
	cvt.s64.s32 	%rd8487, %r13898;
	atom.add.u64 	%rd8488, [%rd1], %rd8487;
	cvt.s64.s32 	%rd8489, %r2534;
	add.s64 	%rd8490, %rd8489, %rd8488;
	add.s64 	%rd8491, %rd8490, 8;
	setp.lt.u64 	%p4384, %rd8491, %rd1034;
	shr.u64 	%rd8492, %rd8488, 4;
	cvt.u32.u64 	%r9907, %rd8492;
	selp.b32 	%r2537, %r9907, -1, %p4384;
	setp.ne.s32 	%p4385, %r2537, -1;
	@%p4385 bra 	$L__BB9_3946;
	mov.b32 	%r9965, 21352;
	st.u32 	[%rd1685], %r9965;
	bra.uni 	$L__BB9_3985;
$L__BB9_3946:
	ld.shared.u64 	%rd8493, [m_Local_$_0];
	mul.wide.s32 	%rd1035, %r2537, 16;
	add.s64 	%rd8494, %rd8493, %rd1035;
	mov.b16 	%rs1114, 0;
	st.u8 	[%rd8494], %rs1114;
	st.u8 	[%rd8494+1], %rs1114;
	mov.b32 	%r9908, 4335;
	st.u32 	[%rd8494+4], %r9908;
	mov.b16 	%rs1115, 1;
	st.u8 	[%rd8494+3], %rs1115;
	st.u32 	[%rd8494+8], %r2534;
	st.u32 	[%rd8494+12], %r2533;
	setp.lt.s32 	%p4386, %r2533, 1;
	@%p4386 bra 	$L__BB9_3985;
	setp.eq.s32 	%p4387, %r2533, 1;
	mov.b32 	%r2556, 0;
	@%p4387 bra 	$L__BB9_3973;
	and.b32  	%r2556, %r2533, 2147483646;
	neg.s32 	%r13900, %r2556;
	mov.b32 	%r13899, 0;
	mov.u32 	%r13901, %r13899;
$L__BB9_3949:
	ld.shared.u64 	%rd8495, [m_Local_$_0];
	add.s64 	%rd1036, %rd8495, %rd1035;
	ld.u32 	%r2542, [%rd1036+12];
	setp.lt.s32 	%p4388, %r13901, %r2542;
	@%p4388 bra 	$L__BB9_3960;
	ld.shared.u64 	%rd8496, [m_Local_$_1];
	atom.add.u64 	%rd8497, [%rd1], 48;
	add.s64 	%rd8498, %rd8497, 56;
	setp.lt.u64 	%p4389, %rd8498, %rd8496;
	shr.u64 	%rd1037, %rd8497, 4;
	cvt.u32.u64 	%r13902, %rd1037;
	setp.ne.s32 	%p4390, %r13902, -1;
	and.pred  	%p4391, %p4389, %p4390;
	@%p4391 bra 	$L__BB9_3952;
	mov.b32 	%r9918, 21106;
	st.u32 	[%rd1685], %r9918;
	mov.b32 	%r13902, -1;
	mov.pred 	%p6511, 0;
	bra.uni 	$L__BB9_3953;
$L__BB9_3952:
	ld.shared.u64 	%rd8499, [m_Local_$_0];
	shl.b64 	%rd8500, %rd1037, 32;
	shr.s64 	%rd8501, %rd8500, 28;
	add.s64 	%rd8502, %rd8499, %rd8501;
	mov.b16 	%rs1116, 0;
	st.u8 	[%rd8502], %rs1116;
	st.u8 	[%rd8502+1], %rs1116;
	mov.b32 	%r9912, 3608;
	st.u32 	[%rd8502+4], %r9912;
	mov.b16 	%rs1117, 1;
	st.u8 	[%rd8502+3], %rs1117;
	mov.b32 	%r9913, 48;
	st.u32 	[%rd8502+8], %r9913;
	mov.b32 	%r9914, -1;
	st.u32 	[%rd8502+16], %r9914;
	ld.shared.u64 	%rd8503, [m_Local_$_0];
	add.s64 	%rd8504, %rd8503, %rd8501;
	mov.b32 	%r9915, 0;
	st.u32 	[%rd8504+32], %r9915;
	ld.shared.u64 	%rd8505, [m_Local_$_0];
	add.s64 	%rd8506, %rd8505, %rd8501;
	st.u32 	[%rd8506+36], %r9915;
	ld.shared.u64 	%rd8507, [m_Local_$_0];
	add.s64 	%rd8508, %rd8507, %rd8501;
	st.u32 	[%rd8508+40], %r9915;
	ld.u32 	%r9916, [%rd1685];
	setp.eq.s32 	%p6511, %r9916, 0;
$L__BB9_3953:
	mov.b32 	%r13903, 0;
	not.pred 	%p4393, %p6511;
	@%p4393 bra 	$L__BB9_3959;
	setp.ne.s32 	%p4394, %r13902, -1;
	@%p4394 bra 	$L__BB9_3956;
	mov.b32 	%r9926, 21352;
	st.u32 	[%rd1685], %r9926;
	bra.uni 	$L__BB9_3959;
$L__BB9_3956:
	ld.shared.u64 	%rd8509, [m_Local_$_0];
	mul.wide.s32 	%rd1038, %r13902, 16;
	add.s64 	%rd8510, %rd8509, %rd1038;
	st.u32 	[%rd8510+40], %r2542;
	ld.u32 	%r9921, [%rd1685];
	setp.ne.s32 	%p4395, %r9921, 0;
	@%p4395 bra 	$L__BB9_3959;
	ld.shared.u64 	%rd8511, [m_Local_$_0];
	add.s64 	%rd8512, %rd8511, %rd1038;
	st.u32 	[%rd8512+36], %r13901;
	ld.u32 	%r9923, [%rd1685];
	setp.ne.s32 	%p4396, %r9923, 0;
	@%p4396 bra 	$L__BB9_3959;
	ld.shared.u64 	%rd8513, [m_Local_$_0];
	add.s64 	%rd8514, %rd8513, %rd1038;
	st.u32 	[%rd8514+32], %r2537;
	ld.u32 	%r9924, [%rd1685];
	setp.eq.s32 	%p4397, %r9924, 0;
	selp.b32 	%r13903, %r13902, 0, %p4397;
$L__BB9_3959:
	st.u32 	[%rd1685], %r13903;
	bra.uni 	$L__BB9_3961;
$L__BB9_3960:
	cvt.u64.u32 	%rd8515, %r13899;
	add.s64 	%rd8516, %rd1036, %rd8515;
	mov.b32 	%r9927, 0;
	st.u32 	[%rd8516+32], %r9927;
$L__BB9_3961:
	ld.shared.u64 	%rd8517, [m_Local_$_0];
	add.s64 	%rd1039, %rd8517, %rd1035;
	ld.u32 	%r2547, [%rd1039+12];
	add.s32 	%r9928, %r13901, 1;
	setp.lt.s32 	%p4398, %r9928, %r2547;
	@%p4398 bra 	$L__BB9_3971;
	ld.shared.u64 	%rd8518, [m_Local_$_1];
	atom.add.u64 	%rd8519, [%rd1], 48;
	add.s64 	%rd8520, %rd8519, 56;
	setp.ge.u64 	%p4399, %rd8520, %rd8518;
	shr.u64 	%rd1040, %rd8519, 4;
	cvt.u32.u64 	%r13904, %rd1040;
	setp.eq.s32 	%p4400, %r13904, -1;
	or.pred  	%p4401, %p4399, %p4400;
	@%p4401 bra 	$L__BB9_3964;
	ld.shared.u64 	%rd8521, [m_Local_$_0];
	shl.b64 	%rd8522, %rd1040, 32;
	shr.s64 	%rd8523, %rd8522, 28;
	add.s64 	%rd8524, %rd8521, %rd8523;
	mov.b16 	%rs1118, 0;
	st.u8 	[%rd8524], %rs1118;
	st.u8 	[%rd8524+1], %rs1118;
	mov.b32 	%r9929, 3608;
	st.u32 	[%rd8524+4], %r9929;
	mov.b16 	%rs1119, 1;
	st.u8 	[%rd8524+3], %rs1119;
	mov.b32 	%r9930, 48;
	st.u32 	[%rd8524+8], %r9930;
	mov.b32 	%r9931, -1;
	st.u32 	[%rd8524+16], %r9931;
	ld.shared.u64 	%rd8525, [m_Local_$_0];
	add.s64 	%rd8526, %rd8525, %rd8523;
	mov.b32 	%r9932, 0;
	st.u32 	[%rd8526+32], %r9932;
	ld.shared.u64 	%rd8527, [m_Local_$_0];
	add.s64 	%rd8528, %rd8527, %rd8523;
	st.u32 	[%rd8528+36], %r9932;
	ld.shared.u64 	%rd8529, [m_Local_$_0];
	add.s64 	%rd8530, %rd8529, %rd8523;
	st.u32 	[%rd8530+40], %r9932;
	ld.u32 	%r9933, [%rd1685];
	setp.eq.s32 	%p6512, %r9933, 0;
	bra.uni 	$L__BB9_3965;
$L__BB9_3964:
	mov.b32 	%r9935, 21106;
	st.u32 	[%rd1685], %r9935;
	mov.b32 	%r13904, -1;
	mov.pred 	%p6512, 0;
$L__BB9_3965:
	mov.b32 	%r13905, 0;
	not.pred 	%p4403, %p6512;
	@%p4403 bra 	$L__BB9_3970;
	setp.eq.s32 	%p4404, %r13904, -1;
	@%p4404 bra 	$L__BB9_6439;
	ld.shared.u64 	%rd8531, [m_Local_$_0];
	mul.wide.s32 	%rd1041, %r13904, 16;
	add.s64 	%rd8532, %rd8531, %rd1041;
	st.u32 	[%rd8532+40], %r2547;
	ld.u32 	%r9938, [%rd1685];
	setp.eq.s32 	%p4405, %r9938, 0;
	@%p4405 bra 	$L__BB9_3968;
	bra.uni 	$L__BB9_3970;
$L__BB9_3968:
	ld.shared.u64 	%rd8533, [m_Local_$_0];
	add.s64 	%rd8534, %rd8533, %rd1041;
	st.u32 	[%rd8534+36], %r9928;
	ld.u32 	%r9941, [%rd1685];
	setp.ne.s32 	%p4406, %r9941, 0;
	@%p4406 bra 	$L__BB9_3970;
	ld.shared.u64 	%rd8535, [m_Local_$_0];
	add.s64 	%rd8536, %rd8535, %rd1041;
	st.u32 	[%rd8536+32], %r2537;
	ld.u32 	%r9942, [%rd1685];
	setp.eq.s32 	%p4407, %r9942, 0;
	selp.b32 	%r13905, %r13904, 0, %p4407;
$L__BB9_3970:
	st.u32 	[%rd1685], %r13905;
	bra.uni 	$L__BB9_3972;
$L__BB9_3971:
	add.s32 	%r9945, %r13899, 4;
	cvt.u64.u32 	%rd8537, %r9945;
	add.s64 	%rd8538, %rd1039, %rd8537;
	mov.b32 	%r9946, 0;
	st.u32 	[%rd8538+32], %r9946;
$L__BB9_3972:
	add.s32 	%r13901, %r13901, 2;
	add.s32 	%r13900, %r13900, 2;
	add.s32 	%r13899, %r13899, 8;
	setp.ne.s32 	%p4408, %r13900, 0;
	@%p4408 bra 	$L__BB9_3949;
$L__BB9_3973:
	and.b32  	%r9947, %r2533, 1;
	setp.eq.b32 	%p4409, %r9947, 1;
	not.pred 	%p4410, %p4409;
	@%p4410 bra 	$L__BB9_3985;
	ld.shared.u64 	%rd8539, [m_Local_$_0];
	add.s64 	%rd1042, %rd8539, %rd1035;
	ld.u32 	%r2557, [%rd1042+12];
	setp.lt.s32 	%p4411, %r2556, %r2557;
	@%p4411 bra 	$L__BB9_3984;
	ld.shared.u64 	%rd8540, [m_Local_$_1];
	atom.add.u64 	%rd8541, [%rd1], 48;
	add.s64 	%rd8542, %rd8541, 56;
	setp.ge.u64 	%p4412, %rd8542, %rd8540;
	shr.u64 	%rd1043, %rd8541, 4;
	cvt.u32.u64 	%r13907, %rd1043;
	setp.eq.s32 	%p4413, %r13907, -1;
	or.pred  	%p4414, %p4412, %p4413;
	@%p4414 bra 	$L__BB9_3977;
	ld.shared.u64 	%rd8543, [m_Local_$_0];
	shl.b64 	%rd8544, %rd1043, 32;
	shr.s64 	%rd8545, %rd8544, 28;
	add.s64 	%rd8546, %rd8543, %rd8545;
	mov.b16 	%rs1120, 0;
	st.u8 	[%rd8546], %rs1120;
	st.u8 	[%rd8546+1], %rs1120;
	mov.b32 	%r9948, 3608;
	st.u32 	[%rd8546+4], %r9948;
	mov.b16 	%rs1121, 1;
	st.u8 	[%rd8546+3], %rs1121;
	mov.b32 	%r9949, 48;
	st.u32 	[%rd8546+8], %r9949;
	mov.b32 	%r9950, -1;
	st.u32 	[%rd8546+16], %r9950;
	ld.shared.u64 	%rd8547, [m_Local_$_0];
	add.s64 	%rd8548, %rd8547, %rd8545;
	mov.b32 	%r9951, 0;
	st.u32 	[%rd8548+32], %r9951;
	ld.shared.u64 	%rd8549, [m_Local_$_0];
	add.s64 	%rd8550, %rd8549, %rd8545;
	st.u32 	[%rd8550+36], %r9951;
	ld.shared.u64 	%rd8551, [m_Local_$_0];
	add.s64 	%rd8552, %rd8551, %rd8545;
	st.u32 	[%rd8552+40], %r9951;
	ld.u32 	%r9952, [%rd1685];
	setp.eq.s32 	%p6513, %r9952, 0;
	bra.uni 	$L__BB9_3978;
$L__BB9_3977:
	mov.b32 	%r9954, 21106;
	st.u32 	[%rd1685], %r9954;
	mov.b32 	%r13907, -1;
	mov.pred 	%p6513, 0;
$L__BB9_3978:
	mov.b32 	%r13908, 0;
	not.pred 	%p4416, %p6513;
	@%p4416 bra 	$L__BB9_3983;
	setp.eq.s32 	%p4417, %r13907, -1;
	@%p4417 bra 	$L__BB9_6440;
	ld.shared.u64 	%rd8553, [m_Local_$_0];
	mul.wide.s32 	%rd1044, %r13907, 16;
	add.s64 	%rd8554, %rd8553, %rd1044;
	st.u32 	[%rd8554+40], %r2557;
	ld.u32 	%r9957, [%rd1685];
	setp.eq.s32 	%p4418, %r9957, 0;
	@%p4418 bra 	$L__BB9_3981;
	bra.uni 	$L__BB9_3983;
$L__BB9_3981:
	ld.shared.u64 	%rd8555, [m_Local_$_0];
	add.s64 	%rd8556, %rd8555, %rd1044;
	st.u32 	[%rd8556+36], %r2556;
	ld.u32 	%r9959, [%rd1685];
	setp.ne.s32 	%p4419, %r9959, 0;
	@%p4419 bra 	$L__BB9_3983;
	ld.shared.u64 	%rd8557, [m_Local_$_0];
	add.s64 	%rd8558, %rd8557, %rd1044;
	st.u32 	[%rd8558+32], %r2537;
	ld.u32 	%r9960, [%rd1685];
	setp.eq.s32 	%p4420, %r9960, 0;
	selp.b32 	%r13908, %r13907, 0, %p4420;
$L__BB9_3983:
	st.u32 	[%rd1685], %r13908;
	bra.uni 	$L__BB9_3985;
$L__BB9_3984:
	shl.b32 	%r9963, %r2556, 2;
	cvt.u64.u32 	%rd8559, %r9963;
	add.s64 	%rd8560, %rd1042, %rd8559;
	mov.b32 	%r9964, 0;
	st.u32 	[%rd8560+32], %r9964;
$L__BB9_3985:
	setp.lt.s32 	%p4421, %r13895, 1;
	@%p4421 bra 	$L__BB9_3989;
	neg.s32 	%r13910, %r13895;
	mov.b32 	%r13909, 0;
	mul.wide.s32 	%rd8585, %r2537, 16;
	mov.u32 	%r13911, %r13909;
$L__BB9_3987:
	setp.ne.s32 	%p4422, %r13894, -1;
	@%p4422 bra 	$L__BB9_3993;
	mov.b32 	%r9982, 21352;
	st.u32 	[%rd1685], %r9982;
	mov.b16 	%rs1598, 0;
	bra.uni 	$L__BB9_4005;
$L__BB9_3989:
	setp.lt.s32 	%p4445, %r13897, 1;
	@%p4445 bra 	$L__BB9_4047;
	mul.wide.s32 	%rd1045, %r13896, 16;
	mul.wide.s32 	%rd1046, %r2537, 16;
	neg.s32 	%r13919, %r13897;
	shl.b32 	%r13917, %r13895, 2;
	mov.b32 	%r13916, 0;
	mov.u32 	%r13920, %r13916;
$L__BB9_3991:
	setp.ne.s32 	%p4446, %r13896, -1;
	@%p4446 bra 	$L__BB9_4020;
	mov.b32 	%r10016, 21352;
	st.u32 	[%rd1685], %r10016;
	mov.b16 	%rs1599, 0;
	bra.uni 	$L__BB9_4032;
$L__BB9_3993:
	ld.shared.u64 	%rd8561, [m_Local_$_0];
	mul.wide.s32 	%rd8562, %r13894, 16;
	add.s64 	%rd1047, %rd8561, %rd8562;
	ld.u32 	%r2568, [%rd1047+12];
	setp.lt.s32 	%p4423, %r13911, %r2568;
	@%p4423 bra 	$L__BB9_4004;
	ld.shared.u64 	%rd8563, [m_Local_$_1];
	atom.add.u64 	%rd8564, [%rd1], 48;
	add.s64 	%rd8565, %rd8564, 56;
	setp.lt.u64 	%p4424, %rd8565, %rd8563;
	shr.u64 	%rd1048, %rd8564, 4;
	cvt.u32.u64 	%r13912, %rd1048;
	setp.ne.s32 	%p4425, %r13912, -1;
	and.pred  	%p4426, %p4424, %p4425;
	@%p4426 bra 	$L__BB9_3996;
	mov.b32 	%r9973, 21106;
	st.u32 	[%rd1685], %r9973;
	mov.b32 	%r13912, -1;
	mov.pred 	%p6514, 0;
	bra.uni 	$L__BB9_3997;
$L__BB9_3996:
	ld.shared.u64 	%rd8566, [m_Local_$_0];
	shl.b64 	%rd8567, %rd1048, 32;
	shr.s64 	%rd8568, %rd8567, 28;
	add.s64 	%rd8569, %rd8566, %rd8568;
	mov.b16 	%rs1122, 0;
	st.u8 	[%rd8569], %rs1122;
	st.u8 	[%rd8569+1], %rs1122;
	mov.b32 	%r9967, 3608;
	st.u32 	[%rd8569+4], %r9967;
	mov.b16 	%rs1123, 1;
	st.u8 	[%rd8569+3], %rs1123;
	mov.b32 	%r9968, 48;
	st.u32 	[%rd8569+8], %r9968;
	mov.b32 	%r9969, -1;
	st.u32 	[%rd8569+16], %r9969;
	ld.shared.u64 	%rd8570, [m_Local_$_0];
	add.s64 	%rd8571, %rd8570, %rd8568;
	mov.b32 	%r9970, 0;
	st.u32 	[%rd8571+32], %r9970;
	ld.shared.u64 	%rd8572, [m_Local_$_0];
	add.s64 	%rd8573, %rd8572, %rd8568;
	st.u32 	[%rd8573+36], %r9970;
	ld.shared.u64 	%rd8574, [m_Local_$_0];
	add.s64 	%rd8575, %rd8574, %rd8568;
	st.u32 	[%rd8575+40], %r9970;
	ld.u32 	%r9971, [%rd1685];
	setp.eq.s32 	%p6514, %r9971, 0;
$L__BB9_3997:
	mov.b32 	%r13913, 0;
	not.pred 	%p4428, %p6514;
	@%p4428 bra 	$L__BB9_4003;
	setp.ne.s32 	%p4429, %r13912, -1;
	@%p4429 bra 	$L__BB9_4000;
	mov.b32 	%r9981, 21352;
	st.u32 	[%rd1685], %r9981;
	bra.uni 	$L__BB9_4003;
$L__BB9_4000:
	ld.shared.u64 	%rd8576, [m_Local_$_0];
	mul.wide.s32 	%rd1049, %r13912, 16;
	add.s64 	%rd8577, %rd8576, %rd1049;
	st.u32 	[%rd8577+40], %r2568;
	ld.u32 	%r9976, [%rd1685];
	setp.ne.s32 	%p4430, %r9976, 0;
	@%p4430 bra 	$L__BB9_4003;
	ld.shared.u64 	%rd8578, [m_Local_$_0];
	add.s64 	%rd8579, %rd8578, %rd1049;
	st.u32 	[%rd8579+36], %r13911;
	ld.u32 	%r9978, [%rd1685];
	setp.ne.s32 	%p4431, %r9978, 0;
	@%p4431 bra 	$L__BB9_4003;
	ld.shared.u64 	%rd8580, [m_Local_$_0];
	add.s64 	%rd8581, %rd8580, %rd1049;
	st.u32 	[%rd8581+32], %r13894;
	ld.u32 	%r9979, [%rd1685];
	setp.eq.s32 	%p4432, %r9979, 0;
	selp.b32 	%r13913, %r13912, 0, %p4432;
$L__BB9_4003:
	st.u32 	[%rd1685], %r13913;
	mov.b16 	%rs1598, 0;
	bra.uni 	$L__BB9_4005;
$L__BB9_4004:
	cvt.u64.u32 	%rd8582, %r13909;
	add.s64 	%rd8583, %rd1047, %rd8582;
	ld.u8 	%rs1598, [%rd8583+32];
$L__BB9_4005:
	setp.ne.s32 	%p4433, %r2537, -1;
	@%p4433 bra 	$L__BB9_4007;
	mov.b32 	%r9999, 21352;
	st.u32 	[%rd1685], %r9999;
	bra.uni 	$L__BB9_4019;
$L__BB9_4007:
	ld.shared.u64 	%rd8584, [m_Local_$_0];
	add.s64 	%rd1050, %rd8584, %rd8585;
	ld.u32 	%r2573, [%rd1050+12];
	setp.lt.s32 	%p4434, %r13911, %r2573;
	@%p4434 bra 	$L__BB9_4018;
	ld.shared.u64 	%rd8586, [m_Local_$_1];
	atom.add.u64 	%rd8587, [%rd1], 48;
	add.s64 	%rd8588, %rd8587, 56;
	setp.lt.u64 	%p4435, %rd8588, %rd8586;
	shr.u64 	%rd1051, %rd8587, 4;
	cvt.u32.u64 	%r13914, %rd1051;
	setp.ne.s32 	%p4436, %r13914, -1;
	and.pred  	%p4437, %p4435, %p4436;
	@%p4437 bra 	$L__BB9_4010;
	mov.b32 	%r9989, 21106;
	st.u32 	[%rd1685], %r9989;
	mov.b32 	%r13914, -1;
	mov.pred 	%p6515, 0;
	bra.uni 	$L__BB9_4011;
$L__BB9_4010:
	ld.shared.u64 	%rd8589, [m_Local_$_0];
	shl.b64 	%rd8590, %rd1051, 32;
	shr.s64 	%rd8591, %rd8590, 28;
	add.s64 	%rd8592, %rd8589, %rd8591;
	mov.b16 	%rs1126, 0;
	st.u8 	[%rd8592], %rs1126;
	st.u8 	[%rd8592+1], %rs1126;
	mov.b32 	%r9983, 3608;
	st.u32 	[%rd8592+4], %r9983;
	mov.b16 	%rs1127, 1;
	st.u8 	[%rd8592+3], %rs1127;
	mov.b32 	%r9984, 48;
	st.u32 	[%rd8592+8], %r9984;
	mov.b32 	%r9985, -1;
	st.u32 	[%rd8592+16], %r9985;
	ld.shared.u64 	%rd8593, [m_Local_$_0];
	add.s64 	%rd8594, %rd8593, %rd8591;
	mov.b32 	%r9986, 0;
	st.u32 	[%rd8594+32], %r9986;
	ld.shared.u64 	%rd8595, [m_Local_$_0];
	add.s64 	%rd8596, %rd8595, %rd8591;
	st.u32 	[%rd8596+36], %r9986;
	ld.shared.u64 	%rd8597, [m_Local_$_0];
	add.s64 	%rd8598, %rd8597, %rd8591;
	st.u32 	[%rd8598+40], %r9986;
	ld.u32 	%r9987, [%rd1685];
	setp.eq.s32 	%p6515, %r9987, 0;
$L__BB9_4011:
	mov.b32 	%r13915, 0;
	not.pred 	%p4439, %p6515;
	@%p4439 bra 	$L__BB9_4017;
	setp.ne.s32 	%p4440, %r13914, -1;
	@%p4440 bra 	$L__BB9_4014;
	mov.b32 	%r9997, 21352;
	st.u32 	[%rd1685], %r9997;
	bra.uni 	$L__BB9_4017;
$L__BB9_4014:
	ld.shared.u64 	%rd8599, [m_Local_$_0];
	mul.wide.s32 	%rd1052, %r13914, 16;
	add.s64 	%rd8600, %rd8599, %rd1052;
	st.u32 	[%rd8600+40], %r2573;
	ld.u32 	%r9992, [%rd1685];
	setp.ne.s32 	%p4441, %r9992, 0;
	@%p4441 bra 	$L__BB9_4017;
	ld.shared.u64 	%rd8601, [m_Local_$_0];
	add.s64 	%rd8602, %rd8601, %rd1052;
	st.u32 	[%rd8602+36], %r13911;
	ld.u32 	%r9994, [%rd1685];
	setp.ne.s32 	%p4442, %r9994, 0;
	@%p4442 bra 	$L__BB9_4017;
	ld.shared.u64 	%rd8603, [m_Local_$_0];
	add.s64 	%rd8604, %rd8603, %rd1052;
	st.u32 	[%rd8604+32], %r2537;
	ld.u32 	%r9995, [%rd1685];
	setp.eq.s32 	%p4443, %r9995, 0;
	selp.b32 	%r13915, %r13914, 0, %p4443;
$L__BB9_4017:
	st.u32 	[%rd1685], %r13915;
	bra.uni 	$L__BB9_4019;
$L__BB9_4018:
	cvt.u64.u32 	%rd8605, %r13909;
	add.s64 	%rd8606, %rd1050, %rd8605;
	mov.b32 	%r9998, 0;
	st.u32 	[%rd8606+32], %r9998;
	st.u8 	[%rd8606+32], %rs1598;
$L__BB9_4019:
	add.s32 	%r13911, %r13911, 1;
	add.s32 	%r13910, %r13910, 1;
	setp.eq.s32 	%p4444, %r13910, 0;
	add.s32 	%r13909, %r13909, 4;
	@%p4444 bra 	$L__BB9_3989;
	bra.uni 	$L__BB9_3987;
$L__BB9_4020:
	ld.shared.u64 	%rd8607, [m_Local_$_0];
	add.s64 	%rd1053, %rd8607, %rd1045;
	ld.u32 	%r2586, [%rd1053+12];
	setp.lt.s32 	%p4447, %r13920, %r2586;
	@%p4447 bra 	$L__BB9_4031;
	ld.shared.u64 	%rd8608, [m_Local_$_1];
	atom.add.u64 	%rd8609, [%rd1], 48;
	add.s64 	%rd8610, %rd8609, 56;
	setp.lt.u64 	%p4448, %rd8610, %rd8608;
	shr.u64 	%rd1054, %rd8609, 4;
	cvt.u32.u64 	%r13921, %rd1054;
	setp.ne.s32 	%p4449, %r13921, -1;
	and.pred  	%p4450, %p4448, %p4449;
	@%p4450 bra 	$L__BB9_4023;
	mov.b32 	%r10007, 21106;
	st.u32 	[%rd1685], %r10007;
	mov.b32 	%r13921, -1;
	mov.pred 	%p6516, 0;
	bra.uni 	$L__BB9_4024;
$L__BB9_4023:
	ld.shared.u64 	%rd8611, [m_Local_$_0];
	shl.b64 	%rd8612, %rd1054, 32;
	shr.s64 	%rd8613, %rd8612, 28;
	add.s64 	%rd8614, %rd8611, %rd8613;
	mov.b16 	%rs1128, 0;
	st.u8 	[%rd8614], %rs1128;
	st.u8 	[%rd8614+1], %rs1128;
	mov.b32 	%r10001, 3608;
	st.u32 	[%rd8614+4], %r10001;
	mov.b16 	%rs1129, 1;
	st.u8 	[%rd8614+3], %rs1129;
	mov.b32 	%r10002, 48;
	st.u32 	[%rd8614+8], %r10002;
	mov.b32 	%r10003, -1;
	st.u32 	[%rd8614+16], %r10003;
	ld.shared.u64 	%rd8615, [m_Local_$_0];
	add.s64 	%rd8616, %rd8615, %rd8613;
	mov.b32 	%r10004, 0;
	st.u32 	[%rd8616+32], %r10004;
	ld.shared.u64 	%rd8617, [m_Local_$_0];
	add.s64 	%rd8618, %rd8617, %rd8613;
	st.u32 	[%rd8618+36], %r10004;
	ld.shared.u64 	%rd8619, [m_Local_$_0];
	add.s64 	%rd8620, %rd8619, %rd8613;
	st.u32 	[%rd8620+40], %r10004;
	ld.u32 	%r10005, [%rd1685];
	setp.eq.s32 	%p6516, %r10005, 0;
$L__BB9_4024:
	mov.b32 	%r13922, 0;
	not.pred 	%p4452, %p6516;
	@%p4452 bra 	$L__BB9_4030;
	setp.ne.s32 	%p4453, %r13921, -1;
	@%p4453 bra 	$L__BB9_4027;
	mov.b32 	%r10015, 21352;
	st.u32 	[%rd1685], %r10015;
	bra.uni 	$L__BB9_4030;
$L__BB9_4027:
	ld.shared.u64 	%rd8621, [m_Local_$_0];
	mul.wide.s32 	%rd1055, %r13921, 16;
	add.s64 	%rd8622, %rd8621, %rd1055;
	st.u32 	[%rd8622+40], %r2586;
	ld.u32 	%r10010, [%rd1685];
	setp.ne.s32 	%p4454, %r10010, 0;
	@%p4454 bra 	$L__BB9_4030;
	ld.shared.u64 	%rd8623, [m_Local_$_0];
	add.s64 	%rd8624, %rd8623, %rd1055;
	st.u32 	[%rd8624+36], %r13920;
	ld.u32 	%r10012, [%rd1685];
	setp.ne.s32 	%p4455, %r10012, 0;
	@%p4455 bra 	$L__BB9_4030;
	ld.shared.u64 	%rd8625, [m_Local_$_0];
	add.s64 	%rd8626, %rd8625, %rd1055;
	st.u32 	[%rd8626+32], %r13896;
	ld.u32 	%r10013, [%rd1685];
	setp.eq.s32 	%p4456, %r10013, 0;
	selp.b32 	%r13922, %r13921, 0, %p4456;
$L__BB9_4030:
	st.u32 	[%rd1685], %r13922;
	mov.b16 	%rs1599, 0;
	bra.uni 	$L__BB9_4032;
$L__BB9_4031:
	cvt.u64.u32 	%rd8627, %r13916;
	add.s64 	%rd8628, %rd1053, %rd8627;
	ld.u8 	%rs1599, [%rd8628+32];
$L__BB9_4032:
	setp.ne.s32 	%p4457, %r2537, -1;
	@%p4457 bra 	$L__BB9_4034;
	mov.b32 	%r10034, 21352;
	st.u32 	[%rd1685], %r10034;
	bra.uni 	$L__BB9_4046;
$L__BB9_4034:
	ld.shared.u64 	%rd8629, [m_Local_$_0];
	add.s64 	%rd1056, %rd8629, %rd1046;
	ld.u32 	%r10017, [%rd1056+12];
	setp.gt.s32 	%p4458, %r13895, -1;
	setp.lt.s32 	%p4459, %r13895, %r10017;
	and.pred  	%p4460, %p4458, %p4459;
	@%p4460 bra 	$L__BB9_4045;
	ld.shared.u64 	%rd8632, [m_Local_$_1];
	atom.add.u64 	%rd8633, [%rd1], 48;
	add.s64 	%rd8634, %rd8633, 56;
	setp.lt.u64 	%p4461, %rd8634, %rd8632;
	shr.u64 	%rd1057, %rd8633, 4;
	cvt.u32.u64 	%r13923, %rd1057;
	setp.ne.s32 	%p4462, %r13923, -1;
	and.pred  	%p4463, %p4461, %p4462;
	@%p4463 bra 	$L__BB9_4037;
	mov.b32 	%r10025, 21106;
	st.u32 	[%rd1685], %r10025;
	mov.b32 	%r13923, -1;
	mov.pred 	%p6517, 0;
	bra.uni 	$L__BB9_4038;
$L__BB9_4037:
	ld.shared.u64 	%rd8635, [m_Local_$_0];
	shl.b64 	%rd8636, %rd1057, 32;
	shr.s64 	%rd8637, %rd8636, 28;
	add.s64 	%rd8638, %rd8635, %rd8637;
	mov.b16 	%rs1132, 0;
	st.u8 	[%rd8638], %rs1132;
	st.u8 	[%rd8638+1], %rs1132;
	mov.b32 	%r10019, 3608;
	st.u32 	[%rd8638+4], %r10019;
	mov.b16 	%rs1133, 1;
	st.u8 	[%rd8638+3], %rs1133;
	mov.b32 	%r10020, 48;
	st.u32 	[%rd8638+8], %r10020;
	mov.b32 	%r10021, -1;
	st.u32 	[%rd8638+16], %r10021;
	ld.shared.u64 	%rd8639, [m_Local_$_0];
	add.s64 	%rd8640, %rd8639, %rd8637;
	mov.b32 	%r10022, 0;
	st.u32 	[%rd8640+32], %r10022;
	ld.shared.u64 	%rd8641, [m_Local_$_0];
	add.s64 	%rd8642, %rd8641, %rd8637;
	st.u32 	[%rd8642+36], %r10022;
	ld.shared.u64 	%rd8643, [m_Local_$_0];
	add.s64 	%rd8644, %rd8643, %rd8637;
	st.u32 	[%rd8644+40], %r10022;
	ld.u32 	%r10023, [%rd1685];
	setp.eq.s32 	%p6517, %r10023, 0;
$L__BB9_4038:
	mov.b32 	%r13924, 0;
	not.pred 	%p4465, %p6517;
	@%p4465 bra 	$L__BB9_4044;
	setp.ne.s32 	%p4466, %r13923, -1;
	@%p4466 bra 	$L__BB9_4041;
	mov.b32 	%r10033, 21352;
	st.u32 	[%rd1685], %r10033;
	bra.uni 	$L__BB9_4044;
$L__BB9_4041:
	ld.shared.u64 	%rd8645, [m_Local_$_0];
	mul.wide.s32 	%rd1058, %r13923, 16;
	add.s64 	%rd8646, %rd8645, %rd1058;
	st.u32 	[%rd8646+40], %r10017;
	ld.u32 	%r10028, [%rd1685];
	setp.ne.s32 	%p4467, %r10028, 0;
	@%p4467 bra 	$L__BB9_4044;
	ld.shared.u64 	%rd8647, [m_Local_$_0];
	add.s64 	%rd8648, %rd8647, %rd1058;
	st.u32 	[%rd8648+36], %r13895;
	ld.u32 	%r10030, [%rd1685];
	setp.ne.s32 	%p4468, %r10030, 0;
	@%p4468 bra 	$L__BB9_4044;
	ld.shared.u64 	%rd8649, [m_Local_$_0];
	add.s64 	%rd8650, %rd8649, %rd1058;
	st.u32 	[%rd8650+32], %r2537;
	ld.u32 	%r10031, [%rd1685];
	setp.eq.s32 	%p4469, %r10031, 0;
	selp.b32 	%r13924, %r13923, 0, %p4469;
$L__BB9_4044:
	st.u32 	[%rd1685], %r13924;
	bra.uni 	$L__BB9_4046;
$L__BB9_4045:
	cvt.u64.u32 	%rd8630, %r13917;
	add.s64 	%rd8631, %rd1056, %rd8630;
	mov.b32 	%r10018, 0;
	st.u32 	[%rd8631+32], %r10018;
	st.u8 	[%rd8631+32], %rs1599;
$L__BB9_4046:
	add.s32 	%r13920, %r13920, 1;
	add.s32 	%r13919, %r13919, 1;
	setp.ne.s32 	%p4470, %r13919, 0;
	add.s32 	%r13895, %r13895, 1;
	add.s32 	%r13917, %r13917, 4;
	add.s32 	%r13916, %r13916, 4;
	@%p4470 bra 	$L__BB9_3991;
$L__BB9_4047:
	ld.shared.u64 	%rd8651, [m_Local_$_1];
	atom.add.u64 	%rd8652, [%rd1], 48;
	add.s64 	%rd8653, %rd8652, 56;
	setp.lt.u64 	%p4471, %rd8653, %rd8651;
	shr.u64 	%rd8654, %rd8652, 4;
	cvt.u32.u64 	%r10035, %rd8654;
	selp.b32 	%r2601, %r10035, -1, %p4471;
	setp.ne.s32 	%p4472, %r2601, -1;
	@%p4472 bra 	$L__BB9_4049;
	mov.b32 	%r10147, 21352;
	st.u32 	[%rd1685], %r10147;
	bra.uni 	$L__BB9_4124;
$L__BB9_4049:
	ld.shared.u64 	%rd8655, [m_Local_$_0];
	mul.wide.s32 	%rd1059, %r2601, 16;
	add.s64 	%rd8656, %rd8655, %rd1059;
	mov.b16 	%rs1134, 1;
	st.u8 	[%rd8656], %rs1134;
	mov.b16 	%rs1135, 0;
	st.u8 	[%rd8656+1], %rs1135;
	mov.b32 	%r10036, 2906;
	st.u32 	[%rd8656+4], %r10036;
	st.u8 	[%rd8656+3], %rs1134;
	mov.b32 	%r10037, 48;
	st.u32 	[%rd8656+8], %r10037;
	mov.b32 	%r10038, -1;
	st.u32 	[%rd8656+16], %r10038;
	ld.shared.u64 	%rd8657, [m_Local_$_0];
	mul.wide.s32 	%rd1060, %r2537, 16;
	add.s64 	%rd8658, %rd8657, %rd1060;
	ld.u32 	%r2602, [%rd8658+12];
	shl.b32 	%r10039, %r2602, 2;
	add.s32 	%r10040, %r10039, 32;
	shr.s32 	%r10041, %r10040, 31;
	shr.u32 	%r10042, %r10041, 29;
	add.s32 	%r10043, %r10040, %r10042;
	and.b32  	%r10044, %r10043, -8;
	sub.s32 	%r10045, %r10040, %r10044;
	setp.eq.s32 	%p4473, %r10045, 0;
	sub.s32 	%r10046, %r10039, %r10045;
	add.s32 	%r10047, %r10046, 40;
	selp.b32 	%r2603, %r10040, %r10047, %p4473;
	ld.shared.u64 	%rd1061, [m_Local_$_1];
	and.b32  	%r10048, %r2603, 12;
	setp.eq.s32 	%p4474, %r10048, 0;
	mov.u32 	%r13925, %r2603;
	@%p4474 bra 	$L__BB9_4051;
	shr.s32 	%r10049, %r2603, 31;
	shr.u32 	%r10050, %r10049, 28;
	add.s32 	%r10051, %r2603, %r10050;
	and.b32  	%r10052, %r10051, -16;
	add.s32 	%r13925, %r10052, 16;
$L__BB9_4051:
	cvt.s64.s32 	%rd8659, %r13925;
	atom.add.u64 	%rd8660, [%rd1], %rd8659;
	cvt.s64.s32 	%rd8661, %r2603;
	add.s64 	%rd8662, %rd8661, %rd8660;
	add.s64 	%rd8663, %rd8662, 8;
	setp.lt.u64 	%p4475, %rd8663, %rd1061;
	shr.u64 	%rd8664, %rd8660, 4;
	cvt.u32.u64 	%r10053, %rd8664;
	selp.b32 	%r2606, %r10053, -1, %p4475;
	setp.ne.s32 	%p4476, %r2606, -1;
	@%p4476 bra 	$L__BB9_4053;
	mov.b32 	%r10111, 21352;
	st.u32 	[%rd1685], %r10111;
	bra.uni 	$L__BB9_4092;
$L__BB9_4053:
	ld.shared.u64 	%rd8665, [m_Local_$_0];
	mul.wide.s32 	%rd1062, %r2606, 16;
	add.s64 	%rd8666, %rd8665, %rd1062;
	mov.b16 	%rs1136, 0;
	st.u8 	[%rd8666], %rs1136;
	st.u8 	[%rd8666+1], %rs1136;
	mov.b32 	%r10054, 4335;
	st.u32 	[%rd8666+4], %r10054;
	mov.b16 	%rs1137, 1;
	st.u8 	[%rd8666+3], %rs1137;
	st.u32 	[%rd8666+8], %r2603;
	st.u32 	[%rd8666+12], %r2602;
	setp.lt.s32 	%p4477, %r2602, 1;
	@%p4477 bra 	$L__BB9_4092;
	setp.eq.s32 	%p4478, %r2602, 1;
	mov.b32 	%r2625, 0;
	@%p4478 bra 	$L__BB9_4080;
	and.b32  	%r2625, %r2602, 2147483646;
	neg.s32 	%r13927, %r2625;
	mov.b32 	%r13926, 0;
	mov.u32 	%r13928, %r13926;
$L__BB9_4056:
	ld.shared.u64 	%rd8667, [m_Local_$_0];
	add.s64 	%rd1063, %rd8667, %rd1062;
	ld.u32 	%r2611, [%rd1063+12];
	setp.lt.s32 	%p4479, %r13928, %r2611;
	@%p4479 bra 	$L__BB9_4067;
	ld.shared.u64 	%rd8668, [m_Local_$_1];
	atom.add.u64 	%rd8669, [%rd1], 48;
	add.s64 	%rd8670, %rd8669, 56;
	setp.lt.u64 	%p4480, %rd8670, %rd8668;
	shr.u64 	%rd1064, %rd8669, 4;
	cvt.u32.u64 	%r13929, %rd1064;
	setp.ne.s32 	%p4481, %r13929, -1;
	and.pred  	%p4482, %p4480, %p4481;
	@%p4482 bra 	$L__BB9_4059;
	mov.b32 	%r10064, 21106;
	st.u32 	[%rd1685], %r10064;
	mov.b32 	%r13929, -1;
	mov.pred 	%p6518, 0;
	bra.uni 	$L__BB9_4060;
$L__BB9_4059:
	ld.shared.u64 	%rd8671, [m_Local_$_0];
	shl.b64 	%rd8672, %rd1064, 32;
	shr.s64 	%rd8673, %rd8672, 28;
	add.s64 	%rd8674, %rd8671, %rd8673;
	mov.b16 	%rs1138, 0;
	st.u8 	[%rd8674], %rs1138;
	st.u8 	[%rd8674+1], %rs1138;
	mov.b32 	%r10058, 3608;
	st.u32 	[%rd8674+4], %r10058;
	mov.b16 	%rs1139, 1;
	st.u8 	[%rd8674+3], %rs1139;
	mov.b32 	%r10059, 48;
	st.u32 	[%rd8674+8], %r10059;
	mov.b32 	%r10060, -1;
	st.u32 	[%rd8674+16], %r10060;
	ld.shared.u64 	%rd8675, [m_Local_$_0];
	add.s64 	%rd8676, %rd8675, %rd8673;
	mov.b32 	%r10061, 0;
	st.u32 	[%rd8676+32], %r10061;
	ld.shared.u64 	%rd8677, [m_Local_$_0];
	add.s64 	%rd8678, %rd8677, %rd8673;
	st.u32 	[%rd8678+36], %r10061;
	ld.shared.u64 	%rd8679, [m_Local_$_0];
	add.s64 	%rd8680, %rd8679, %rd8673;
	st.u32 	[%rd8680+40], %r10061;
	ld.u32 	%r10062, [%rd1685];
	setp.eq.s32 	%p6518, %r10062, 0;
$L__BB9_4060:
	mov.b32 	%r13930, 0;
	not.pred 	%p4484, %p6518;
	@%p4484 bra 	$L__BB9_4066;
	setp.ne.s32 	%p4485, %r13929, -1;
	@%p4485 bra 	$L__BB9_4063;
	mov.b32 	%r10072, 21352;
	st.u32 	[%rd1685], %r10072;
	bra.uni 	$L__BB9_4066;
$L__BB9_4063:
	ld.shared.u64 	%rd8681, [m_Local_$_0];
	mul.wide.s32 	%rd1065, %r13929, 16;
	add.s64 	%rd8682, %rd8681, %rd1065;
	st.u32 	[%rd8682+40], %r2611;
	ld.u32 	%r10067, [%rd1685];
	setp.ne.s32 	%p4486, %r10067, 0;
	@%p4486 bra 	$L__BB9_4066;
	ld.shared.u64 	%rd8683, [m_Local_$_0];
	add.s64 	%rd8684, %rd8683, %rd1065;
	st.u32 	[%rd8684+36], %r13928;
	ld.u32 	%r10069, [%rd1685];
	setp.ne.s32 	%p4487, %r10069, 0;
	@%p4487 bra 	$L__BB9_4066;
	ld.shared.u64 	%rd8685, [m_Local_$_0];
	add.s64 	%rd8686, %rd8685, %rd1065;
	st.u32 	[%rd8686+32], %r2606;
	ld.u32 	%r10070, [%rd1685];
	setp.eq.s32 	%p4488, %r10070, 0;
	selp.b32 	%r13930, %r13929, 0, %p4488;
$L__BB9_4066:
	st.u32 	[%rd1685], %r13930;
	bra.uni 	$L__BB9_4068;
$L__BB9_4067:
	cvt.u64.u32 	%rd8687, %r13926;
	add.s64 	%rd8688, %rd1063, %rd8687;
	mov.b32 	%r10073, 0;
	st.u32 	[%rd8688+32], %r10073;
$L__BB9_4068:
	ld.shared.u64 	%rd8689, [m_Local_$_0];
	add.s64 	%rd1066, %rd8689, %rd1062;
	ld.u32 	%r2616, [%rd1066+12];
	add.s32 	%r10074, %r13928, 1;
	setp.lt.s32 	%p4489, %r10074, %r2616;
	@%p4489 bra 	$L__BB9_4078;
	ld.shared.u64 	%rd8690, [m_Local_$_1];
	atom.add.u64 	%rd8691, [%rd1], 48;
	add.s64 	%rd8692, %rd8691, 56;
	setp.ge.u64 	%p4490, %rd8692, %rd8690;
	shr.u64 	%rd1067, %rd8691, 4;
	cvt.u32.u64 	%r13931, %rd1067;
	setp.eq.s32 	%p4491, %r13931, -1;
	or.pred  	%p4492, %p4490, %p4491;
	@%p4492 bra 	$L__BB9_4071;
	ld.shared.u64 	%rd8693, [m_Local_$_0];
	shl.b64 	%rd8694, %rd1067, 32;
	shr.s64 	%rd8695, %rd8694, 28;
	add.s64 	%rd8696, %rd8693, %rd8695;
	mov.b16 	%rs1140, 0;
	st.u8 	[%rd8696], %rs1140;
	st.u8 	[%rd8696+1], %rs1140;
	mov.b32 	%r10075, 3608;
	st.u32 	[%rd8696+4], %r10075;
	mov.b16 	%rs1141, 1;
	st.u8 	[%rd8696+3], %rs1141;
	mov.b32 	%r10076, 48;
	st.u32 	[%rd8696+8], %r10076;
	mov.b32 	%r10077, -1;
	st.u32 	[%rd8696+16], %r10077;
	ld.shared.u64 	%rd8697, [m_Local_$_0];
	add.s64 	%rd8698, %rd8697, %rd8695;
	mov.b32 	%r10078, 0;
	st.u32 	[%rd8698+32], %r10078;
	ld.shared.u64 	%rd8699, [m_Local_$_0];
	add.s64 	%rd8700, %rd8699, %rd8695;
	st.u32 	[%rd8700+36], %r10078;
	ld.shared.u64 	%rd8701, [m_Local_$_0];
	add.s64 	%rd8702, %rd8701, %rd8695;
	st.u32 	[%rd8702+40], %r10078;
	ld.u32 	%r10079, [%rd1685];
	setp.eq.s32 	%p6519, %r10079, 0;
	bra.uni 	$L__BB9_4072;
$L__BB9_4071:
	mov.b32 	%r10081, 21106;
	st.u32 	[%rd1685], %r10081;
	mov.b32 	%r13931, -1;
	mov.pred 	%p6519, 0;
$L__BB9_4072:
	mov.b32 	%r13932, 0;
	not.pred 	%p4494, %p6519;
	@%p4494 bra 	$L__BB9_4077;
	setp.eq.s32 	%p4495, %r13931, -1;
	@%p4495 bra 	$L__BB9_6441;
	ld.shared.u64 	%rd8703, [m_Local_$_0];
	mul.wide.s32 	%rd1068, %r13931, 16;
	add.s64 	%rd8704, %rd8703, %rd1068;
	st.u32 	[%rd8704+40], %r2616;
	ld.u32 	%r10084, [%rd1685];
	setp.eq.s32 	%p4496, %r10084, 0;
	@%p4496 bra 	$L__BB9_4075;
	bra.uni 	$L__BB9_4077;
$L__BB9_4075:
	ld.shared.u64 	%rd8705, [m_Local_$_0];
	add.s64 	%rd8706, %rd8705, %rd1068;
	st.u32 	[%rd8706+36], %r10074;
	ld.u32 	%r10087, [%rd1685];
	setp.ne.s32 	%p4497, %r10087, 0;
	@%p4497 bra 	$L__BB9_4077;
	ld.shared.u64 	%rd8707, [m_Local_$_0];
	add.s64 	%rd8708, %rd8707, %rd1068;
	st.u32 	[%rd8708+32], %r2606;
	ld.u32 	%r10088, [%rd1685];
	setp.eq.s32 	%p4498, %r10088, 0;
	selp.b32 	%r13932, %r13931, 0, %p4498;
$L__BB9_4077:
	st.u32 	[%rd1685], %r13932;
	bra.uni 	$L__BB9_4079;
$L__BB9_4078:
	add.s32 	%r10091, %r13926, 4;
	cvt.u64.u32 	%rd8709, %r10091;
	add.s64 	%rd8710, %rd1066, %rd8709;
	mov.b32 	%r10092, 0;
	st.u32 	[%rd8710+32], %r10092;
$L__BB9_4079:
	add.s32 	%r13928, %r13928, 2;
	add.s32 	%r13927, %r13927, 2;
	add.s32 	%r13926, %r13926, 8;
	setp.ne.s32 	%p4499, %r13927, 0;
	@%p4499 bra 	$L__BB9_4056;
$L__BB9_4080:
	and.b32  	%r10093, %r2602, 1;
	setp.eq.b32 	%p4500, %r10093, 1;
	not.pred 	%p4501, %p4500;
	@%p4501 bra 	$L__BB9_4092;
	ld.shared.u64 	%rd8711, [m_Local_$_0];
	add.s64 	%rd1069, %rd8711, %rd1062;
	ld.u32 	%r2626, [%rd1069+12];
	setp.lt.s32 	%p4502, %r2625, %r2626;
	@%p4502 bra 	$L__BB9_4091;
	ld.shared.u64 	%rd8712, [m_Local_$_1];
	atom.add.u64 	%rd8713, [%rd1], 48;
	add.s64 	%rd8714, %rd8713, 56;
	setp.ge.u64 	%p4503, %rd8714, %rd8712;
	shr.u64 	%rd1070, %rd8713, 4;
	cvt.u32.u64 	%r13934, %rd1070;
	setp.eq.s32 	%p4504, %r13934, -1;
	or.pred  	%p4505, %p4503, %p4504;
	@%p4505 bra 	$L__BB9_4084;
	ld.shared.u64 	%rd8715, [m_Local_$_0];
	shl.b64 	%rd8716, %rd1070, 32;
	shr.s64 	%rd8717, %rd8716, 28;
	add.s64 	%rd8718, %rd8715, %rd8717;
	mov.b16 	%rs1142, 0;
	st.u8 	[%rd8718], %rs1142;
	st.u8 	[%rd8718+1], %rs1142;
	mov.b32 	%r10094, 3608;
	st.u32 	[%rd8718+4], %r10094;
	mov.b16 	%rs1143, 1;
	st.u8 	[%rd8718+3], %rs1143;
	mov.b32 	%r10095, 48;
	st.u32 	[%rd8718+8], %r10095;
	mov.b32 	%r10096, -1;
	st.u32 	[%rd8718+16], %r10096;
	ld.shared.u64 	%rd8719, [m_Local_$_0];
	add.s64 	%rd8720, %rd8719, %rd8717;
	mov.b32 	%r10097, 0;
	st.u32 	[%rd8720+32], %r10097;
	ld.shared.u64 	%rd8721, [m_Local_$_0];
	add.s64 	%rd8722, %rd8721, %rd8717;
	st.u32 	[%rd8722+36], %r10097;
	ld.shared.u64 	%rd8723, [m_Local_$_0];
	add.s64 	%rd8724, %rd8723, %rd8717;
	st.u32 	[%rd8724+40], %r10097;
	ld.u32 	%r10098, [%rd1685];
	setp.eq.s32 	%p6520, %r10098, 0;
	bra.uni 	$L__BB9_4085;
$L__BB9_4084:
	mov.b32 	%r10100, 21106;
	st.u32 	[%rd1685], %r10100;
	mov.b32 	%r13934, -1;
	mov.pred 	%p6520, 0;
$L__BB9_4085:
	mov.b32 	%r13935, 0;
	not.pred 	%p4507, %p6520;
	@%p4507 bra 	$L__BB9_4090;
	setp.eq.s32 	%p4508, %r13934, -1;
	@%p4508 bra 	$L__BB9_6442;
	ld.shared.u64 	%rd8725, [m_Local_$_0];
	mul.wide.s32 	%rd1071, %r13934, 16;
	add.s64 	%rd8726, %rd8725, %rd1071;
	st.u32 	[%rd8726+40], %r2626;
	ld.u32 	%r10103, [%rd1685];
	setp.eq.s32 	%p4509, %r10103, 0;
	@%p4509 bra 	$L__BB9_4088;
	bra.uni 	$L__BB9_4090;
$L__BB9_4088:
	ld.shared.u64 	%rd8727, [m_Local_$_0];
	add.s64 	%rd8728, %rd8727, %rd1071;
	st.u32 	[%rd8728+36], %r2625;
	ld.u32 	%r10105, [%rd1685];
	setp.ne.s32 	%p4510, %r10105, 0;
	@%p4510 bra 	$L__BB9_4090;
	ld.shared.u64 	%rd8729, [m_Local_$_0];
	add.s64 	%rd8730, %rd8729, %rd1071;
	st.u32 	[%rd8730+32], %r2606;
	ld.u32 	%r10106, [%rd1685];
	setp.eq.s32 	%p4511, %r10106, 0;
	selp.b32 	%r13935, %r13934, 0, %p4511;
$L__BB9_4090:
	st.u32 	[%rd1685], %r13935;
	bra.uni 	$L__BB9_4092;
$L__BB9_4091:
	shl.b32 	%r10109, %r2625, 2;
	cvt.u64.u32 	%rd8731, %r10109;
	add.s64 	%rd8732, %rd1069, %rd8731;
	mov.b32 	%r10110, 0;
	st.u32 	[%rd8732+32], %r10110;
$L__BB9_4092:
	setp.lt.s32 	%p4512, %r2602, 1;
	@%p4512 bra 	$L__BB9_4123;
	neg.s32 	%r13937, %r2602;
	mov.b32 	%r13936, 0;
	mul.wide.s32 	%rd8756, %r2606, 16;
	mov.u32 	%r13938, %r13936;
$L__BB9_4094:
	setp.ne.s32 	%p4513, %r2537, -1;
	@%p4513 bra 	$L__BB9_4096;
	mov.b32 	%r10128, 21352;
	st.u32 	[%rd1685], %r10128;
	mov.b16 	%rs1600, 0;
	bra.uni 	$L__BB9_4108;
$L__BB9_4096:
	ld.shared.u64 	%rd8733, [m_Local_$_0];
	add.s64 	%rd1072, %rd8733, %rd1060;
	ld.u32 	%r2635, [%rd1072+12];
	setp.lt.s32 	%p4514, %r13938, %r2635;
	@%p4514 bra 	$L__BB9_4107;
	ld.shared.u64 	%rd8734, [m_Local_$_1];
	atom.add.u64 	%rd8735, [%rd1], 48;
	add.s64 	%rd8736, %rd8735, 56;
	setp.lt.u64 	%p4515, %rd8736, %rd8734;
	shr.u64 	%rd1073, %rd8735, 4;
	cvt.u32.u64 	%r13939, %rd1073;
	setp.ne.s32 	%p4516, %r13939, -1;
	and.pred  	%p4517, %p4515, %p4516;
	@%p4517 bra 	$L__BB9_4099;
	mov.b32 	%r10119, 21106;
	st.u32 	[%rd1685], %r10119;
	mov.b32 	%r13939, -1;
	mov.pred 	%p6521, 0;
	bra.uni 	$L__BB9_4100;
$L__BB9_4099:
	ld.shared.u64 	%rd8737, [m_Local_$_0];
	shl.b64 	%rd8738, %rd1073, 32;
	shr.s64 	%rd8739, %rd8738, 28;
	add.s64 	%rd8740, %rd8737, %rd8739;
	mov.b16 	%rs1144, 0;
	st.u8 	[%rd8740], %rs1144;
	st.u8 	[%rd8740+1], %rs1144;
	mov.b32 	%r10113, 3608;
	st.u32 	[%rd8740+4], %r10113;
	mov.b16 	%rs1145, 1;
	st.u8 	[%rd8740+3], %rs1145;
	mov.b32 	%r10114, 48;
	st.u32 	[%rd8740+8], %r10114;
	mov.b32 	%r10115, -1;
	st.u32 	[%rd8740+16], %r10115;
	ld.shared.u64 	%rd8741, [m_Local_$_0];
	add.s64 	%rd8742, %rd8741, %rd8739;
	mov.b32 	%r10116, 0;
	st.u32 	[%rd8742+32], %r10116;
	ld.shared.u64 	%rd8743, [m_Local_$_0];
	add.s64 	%rd8744, %rd8743, %rd8739;
	st.u32 	[%rd8744+36], %r10116;
	ld.shared.u64 	%rd8745, [m_Local_$_0];
	add.s64 	%rd8746, %rd8745, %rd8739;
	st.u32 	[%rd8746+40], %r10116;
	ld.u32 	%r10117, [%rd1685];
	setp.eq.s32 	%p6521, %r10117, 0;
$L__BB9_4100:
	mov.b32 	%r13940, 0;
	not.pred 	%p4519, %p6521;
	@%p4519 bra 	$L__BB9_4106;
	setp.ne.s32 	%p4520, %r13939, -1;
	@%p4520 bra 	$L__BB9_4103;
	mov.b32 	%r10127, 21352;
	st.u32 	[%rd1685], %r10127;
	bra.uni 	$L__BB9_4106;
$L__BB9_4103:
	ld.shared.u64 	%rd8747, [m_Local_$_0];
	mul.wide.s32 	%rd1074, %r13939, 16;
	add.s64 	%rd8748, %rd8747, %rd1074;
	st.u32 	[%rd8748+40], %r2635;
	ld.u32 	%r10122, [%rd1685];
	setp.ne.s32 	%p4521, %r10122, 0;
	@%p4521 bra 	$L__BB9_4106;
	ld.shared.u64 	%rd8749, [m_Local_$_0];
	add.s64 	%rd8750, %rd8749, %rd1074;
	st.u32 	[%rd8750+36], %r13938;
	ld.u32 	%r10124, [%rd1685];
	setp.ne.s32 	%p4522, %r10124, 0;
	@%p4522 bra 	$L__BB9_4106;
	ld.shared.u64 	%rd8751, [m_Local_$_0];
	add.s64 	%rd8752, %rd8751, %rd1074;
	st.u32 	[%rd8752+32], %r2537;
	ld.u32 	%r10125, [%rd1685];
	setp.eq.s32 	%p4523, %r10125, 0;
	selp.b32 	%r13940, %r13939, 0, %p4523;
$L__BB9_4106:
	st.u32 	[%rd1685], %r13940;
	mov.b16 	%rs1600, 0;
	bra.uni 	$L__BB9_4108;
$L__BB9_4107:
	cvt.u64.u32 	%rd8753, %r13936;
	add.s64 	%rd8754, %rd1072, %rd8753;
	ld.u8 	%rs1600, [%rd8754+32];
$L__BB9_4108:
	setp.ne.s32 	%p4524, %r2606, -1;
	@%p4524 bra 	$L__BB9_4110;
	mov.b32 	%r10145, 21352;
	st.u32 	[%rd1685], %r10145;
	bra.uni 	$L__BB9_4122;
$L__BB9_4110:
	ld.shared.u64 	%rd8755, [m_Local_$_0];
	add.s64 	%rd1075, %rd8755, %rd8756;
	ld.u32 	%r2640, [%rd1075+12];
	setp.lt.s32 	%p4525, %r13938, %r2640;
	@%p4525 bra 	$L__BB9_4121;
	ld.shared.u64 	%rd8757, [m_Local_$_1];
	atom.add.u64 	%rd8758, [%rd1], 48;
	add.s64 	%rd8759, %rd8758, 56;
	setp.lt.u64 	%p4526, %rd8759, %rd8757;
	shr.u64 	%rd1076, %rd8758, 4;
	cvt.u32.u64 	%r13941, %rd1076;
	setp.ne.s32 	%p4527, %r13941, -1;
	and.pred  	%p4528, %p4526, %p4527;
	@%p4528 bra 	$L__BB9_4113;
	mov.b32 	%r10135, 21106;
	st.u32 	[%rd1685], %r10135;
	mov.b32 	%r13941, -1;
	mov.pred 	%p6522, 0;
	bra.uni 	$L__BB9_4114;
$L__BB9_4113:
	ld.shared.u64 	%rd8760, [m_Local_$_0];
	shl.b64 	%rd8761, %rd1076, 32;
	shr.s64 	%rd8762, %rd8761, 28;
	add.s64 	%rd8763, %rd8760, %rd8762;
	mov.b16 	%rs1148, 0;
	st.u8 	[%rd8763], %rs1148;
	st.u8 	[%rd8763+1], %rs1148;
	mov.b32 	%r10129, 3608;
	st.u32 	[%rd8763+4], %r10129;
	mov.b16 	%rs1149, 1;
	st.u8 	[%rd8763+3], %rs1149;
	mov.b32 	%r10130, 48;
	st.u32 	[%rd8763+8], %r10130;
	mov.b32 	%r10131, -1;
	st.u32 	[%rd8763+16], %r10131;
	ld.shared.u64 	%rd8764, [m_Local_$_0];
	add.s64 	%rd8765, %rd8764, %rd8762;
	mov.b32 	%r10132, 0;
	st.u32 	[%rd8765+32], %r10132;
	ld.shared.u64 	%rd8766, [m_Local_$_0];
	add.s64 	%rd8767, %rd8766, %rd8762;
	st.u32 	[%rd8767+36], %r10132;
	ld.shared.u64 	%rd8768, [m_Local_$_0];
	add.s64 	%rd8769, %rd8768, %rd8762;
	st.u32 	[%rd8769+40], %r10132;
	ld.u32 	%r10133, [%rd1685];
	setp.eq.s32 	%p6522, %r10133, 0;
$L__BB9_4114:
	mov.b32 	%r13942, 0;
	not.pred 	%p4530, %p6522;
	@%p4530 bra 	$L__BB9_4120;
	setp.ne.s32 	%p4531, %r13941, -1;
	@%p4531 bra 	$L__BB9_4117;
	mov.b32 	%r10143, 21352;
	st.u32 	[%rd1685], %r10143;
	bra.uni 	$L__BB9_4120;
$L__BB9_4117:
	ld.shared.u64 	%rd8770, [m_Local_$_0];
	mul.wide.s32 	%rd1077, %r13941, 16;
	add.s64 	%rd8771, %rd8770, %rd1077;
	st.u32 	[%rd8771+40], %r2640;
	ld.u32 	%r10138, [%rd1685];
	setp.ne.s32 	%p4532, %r10138, 0;
	@%p4532 bra 	$L__BB9_4120;
	ld.shared.u64 	%rd8772, [m_Local_$_0];
	add.s64 	%rd8773, %rd8772, %rd1077;
	st.u32 	[%rd8773+36], %r13938;
	ld.u32 	%r10140, [%rd1685];
	setp.ne.s32 	%p4533, %r10140, 0;
	@%p4533 bra 	$L__BB9_4120;
	ld.shared.u64 	%rd8774, [m_Local_$_0];
	add.s64 	%rd8775, %rd8774, %rd1077;
	st.u32 	[%rd8775+32], %r2606;
	ld.u32 	%r10141, [%rd1685];
	setp.eq.s32 	%p4534, %r10141, 0;
	selp.b32 	%r13942, %r13941, 0, %p4534;
$L__BB9_4120:
	st.u32 	[%rd1685], %r13942;
	bra.uni 	$L__BB9_4122;
$L__BB9_4121:
	cvt.u64.u32 	%rd8776, %r13936;
	add.s64 	%rd8777, %rd1075, %rd8776;
	mov.b32 	%r10144, 0;
	st.u32 	[%rd8777+32], %r10144;
	st.u8 	[%rd8777+32], %rs1600;
$L__BB9_4122:
	add.s32 	%r13938, %r13938, 1;
	add.s32 	%r13937, %r13937, 1;
	setp.ne.s32 	%p4535, %r13937, 0;
	add.s32 	%r13936, %r13936, 4;
	@%p4535 bra 	$L__BB9_4094;
$L__BB9_4123:
	ld.shared.u64 	%rd8778, [m_Local_$_0];
	add.s64 	%rd8779, %rd8778, %rd1059;
	st.u32 	[%rd8779+32], %r2606;
	ld.shared.u64 	%rd8780, [m_Local_$_0];
	add.s64 	%rd8781, %rd8780, %rd1059;
	st.u32 	[%rd8781+40], %r2602;
	ld.shared.u64 	%rd8782, [m_Local_$_0];
	add.s64 	%rd8783, %rd8782, %rd1059;
	mov.b32 	%r10146, 0;
	st.u32 	[%rd8783+48], %r10146;
$L__BB9_4124:
	ld.shared.u64 	%rd8784, [m_Local_$_1];
	atom.add.u64 	%rd8785, [%rd1], 48;
	add.s64 	%rd8786, %rd8785, 56;
	setp.lt.u64 	%p4536, %rd8786, %rd8784;
	shr.u64 	%rd1078, %rd8785, 4;
	cvt.u32.u64 	%r13946, %rd1078;
	setp.ne.s32 	%p4537, %r13946, -1;
	and.pred  	%p4538, %p4536, %p4537;
	@%p4538 bra 	$L__BB9_4126;
	mov.b32 	%r14048, 21352;
	st.u32 	[%rd1685], %r14048;
	mov.b32 	%r13946, -1;
	bra.uni 	$L__BB9_4130;
$L__BB9_4126:
	setp.ne.s32 	%p4539, %r2601, -1;
	ld.shared.u64 	%rd8787, [m_Local_$_0];
	shl.b64 	%rd8788, %rd1078, 32;
	shr.s64 	%rd1079, %rd8788, 28;
	add.s64 	%rd8789, %rd8787, %rd1079;
	mov.b16 	%rs1150, 0;
	st.u8 	[%rd8789], %rs1150;
	st.u8 	[%rd8789+1], %rs1150;
	mov.b32 	%r10148, 16901;
	st.u32 	[%rd8789+4], %r10148;
	mov.b16 	%rs1151, 1;
	st.u8 	[%rd8789+3], %rs1151;
	mov.b32 	%r10149, 44;
	st.u32 	[%rd8789+8], %r10149;
	mov.b32 	%r10150, -1;
	st.u32 	[%rd8789+16], %r10150;
	@%p4539 bra 	$L__BB9_4128;
	mov.b32 	%r10152, 21352;
	st.u32 	[%rd1685], %r10152;
	mov.b32 	%r13943, 0;
	ld.shared.u64 	%rd12038, [m_Local_$_0];
	mov.u32 	%r13944, %r13943;
	bra.uni 	$L__BB9_4129;
$L__BB9_4128:
	ld.shared.u64 	%rd12038, [m_Local_$_0];
	mul.wide.s32 	%rd8790, %r2601, 16;
	add.s64 	%rd8791, %rd12038, %rd8790;
	ld.u32 	%r13943, [%rd8791+32];
	ld.u32 	%r13944, [%rd8791+40];
$L__BB9_4129:
	add.s64 	%rd8792, %rd12038, %rd1079;
	st.u32 	[%rd8792+32], %r13943;
	ld.shared.u64 	%rd8793, [m_Local_$_0];
	add.s64 	%rd8794, %rd8793, %rd1079;
	st.u32 	[%rd8794+40], %r13944;
	ld.u32 	%r14048, [%rd1685];
$L__BB9_4130:
	setp.ne.s32 	%p4540, %r14048, 0;
	@%p4540 bra 	$L__BB9_4425;
	mov.b32 	%r13950, 0;
	mov.u32 	%r13948, %r13950;
$L__BB9_4132:
	ld.shared.u64 	%rd1083, [m_Local_$_0];
	ld.u32 	%r2658, [%rd1083+8];
	setp.ne.s32 	%p4541, %r2658, -1;
	@%p4541 bra 	$L__BB9_4134;
	mov.b32 	%r13950, 21352;
	st.u32 	[%rd1685], %r13950;
	mov.pred 	%p6525, -1;
	mov.pred 	%p6524, 0;
	bra.uni 	$L__BB9_4146;
$L__BB9_4134:
	mul.wide.s32 	%rd8795, %r2658, 16;
	add.s64 	%rd1084, %rd1083, %rd8795;
	ld.u32 	%r2659, [%rd1084+12];
	setp.lt.s32 	%p4542, %r13948, %r2659;
	@%p4542 bra 	$L__BB9_4145;
	ld.shared.u64 	%rd8796, [m_Local_$_1];
	atom.add.u64 	%rd8797, [%rd1], 48;
	add.s64 	%rd8798, %rd8797, 56;
	setp.lt.u64 	%p4543, %rd8798, %rd8796;
	shr.u64 	%rd1085, %rd8797, 4;
	cvt.u32.u64 	%r13949, %rd1085;
	setp.ne.s32 	%p4544, %r13949, -1;
	and.pred  	%p4545, %p4543, %p4544;
	@%p4545 bra 	$L__BB9_4137;
	mov.b32 	%r10163, 21106;
	st.u32 	[%rd1685], %r10163;
	mov.b32 	%r13949, -1;
	mov.pred 	%p6523, 0;
	bra.uni 	$L__BB9_4138;
$L__BB9_4137:
	ld.shared.u64 	%rd8799, [m_Local_$_0];
	shl.b64 	%rd8800, %rd1085, 32;
	shr.s64 	%rd8801, %rd8800, 28;
	add.s64 	%rd8802, %rd8799, %rd8801;
	mov.b16 	%rs1152, 0;
	st.u8 	[%rd8802], %rs1152;
	st.u8 	[%rd8802+1], %rs1152;
	mov.b32 	%r10157, 3608;
	st.u32 	[%rd8802+4], %r10157;
	mov.b16 	%rs1153, 1;
	st.u8 	[%rd8802+3], %rs1153;
	mov.b32 	%r10158, 48;
	st.u32 	[%rd8802+8], %r10158;
	mov.b32 	%r10159, -1;
	st.u32 	[%rd8802+16], %r10159;
	ld.shared.u64 	%rd8803, [m_Local_$_0];
	add.s64 	%rd8804, %rd8803, %rd8801;
	mov.b32 	%r10160, 0;
	st.u32 	[%rd8804+32], %r10160;
	ld.shared.u64 	%rd8805, [m_Local_$_0];
	add.s64 	%rd8806, %rd8805, %rd8801;
	st.u32 	[%rd8806+36], %r10160;
	ld.shared.u64 	%rd8807, [m_Local_$_0];
	add.s64 	%rd8808, %rd8807, %rd8801;
	st.u32 	[%rd8808+40], %r10160;
	ld.u32 	%r10161, [%rd1685];
	setp.eq.s32 	%p6523, %r10161, 0;
$L__BB9_4138:
	mov.b32 	%r13950, 0;
	not.pred 	%p4547, %p6523;
	@%p4547 bra 	$L__BB9_4144;
	setp.ne.s32 	%p4548, %r13949, -1;
	@%p4548 bra 	$L__BB9_4141;
	mov.b32 	%r10171, 21352;
	st.u32 	[%rd1685], %r10171;
	bra.uni 	$L__BB9_4144;
$L__BB9_4141:
	ld.shared.u64 	%rd8809, [m_Local_$_0];
	mul.wide.s32 	%rd1086, %r13949, 16;
	add.s64 	%rd8810, %rd8809, %rd1086;
	st.u32 	[%rd8810+40], %r2659;
	ld.u32 	%r10166, [%rd1685];
	setp.ne.s32 	%p4549, %r10166, 0;
	@%p4549 bra 	$L__BB9_4144;
	ld.shared.u64 	%rd8811, [m_Local_$_0];
	add.s64 	%rd8812, %rd8811, %rd1086;
	st.u32 	[%rd8812+36], %r13948;
	ld.u32 	%r10168, [%rd1685];
	setp.ne.s32 	%p4550, %r10168, 0;
	@%p4550 bra 	$L__BB9_4144;
	ld.shared.u64 	%rd8813, [m_Local_$_0];
	add.s64 	%rd8814, %rd8813, %rd1086;
	st.u32 	[%rd8814+32], %r2658;
	ld.u32 	%r10169, [%rd1685];
	setp.eq.s32 	%p4551, %r10169, 0;
	selp.b32 	%r13950, %r13949, 0, %p4551;
$L__BB9_4144:
	st.u32 	[%rd1685], %r13950;
	setp.eq.s32 	%p6524, %r13950, 0;
	mov.pred 	%p6525, -1;
	bra.uni 	$L__BB9_4146;
$L__BB9_4145:
	shl.b32 	%r10172, %r13948, 2;
	cvt.u64.u32 	%rd8815, %r10172;
	add.s64 	%rd8816, %rd1084, %rd8815;
	ld.u32 	%r10173, [%rd8816+32];
	setp.lt.s32 	%p6525, %r10173, 32;
	mov.pred 	%p6524, -1;
$L__BB9_4146:
	mov.b32 	%r13952, 0;
	not.pred 	%p4556, %p6524;
	@%p4556 bra 	$L__BB9_4149;
	@%p6525 bra 	$L__BB9_6443;
	add.s32 	%r13952, %r13948, 1;
$L__BB9_4149:
	setp.ne.s32 	%p4557, %r13950, 0;
	mov.b64 	%rd12039, 0;
	@%p4557 bra 	$L__BB9_4230;
	shl.b32 	%r10176, %r13952, 2;
	add.s32 	%r10177, %r10176, 32;
	shr.s32 	%r10178, %r10177, 31;
	shr.u32 	%r10179, %r10178, 29;
	add.s32 	%r10180, %r10177, %r10179;
	and.b32  	%r10181, %r10180, -8;
	sub.s32 	%r10182, %r10177, %r10181;
	setp.eq.s32 	%p4558, %r10182, 0;
	sub.s32 	%r10183, %r10176, %r10182;
	add.s32 	%r10184, %r10183, 40;
	selp.b32 	%r2668, %r10177, %r10184, %p4558;
	ld.shared.u64 	%rd1087, [m_Local_$_1];
	and.b32  	%r10185, %r2668, 12;
	setp.eq.s32 	%p4559, %r10185, 0;
	mov.u32 	%r13953, %r2668;
	@%p4559 bra 	$L__BB9_4152;
	shr.s32 	%r10186, %r2668, 31;
	shr.u32 	%r10187, %r10186, 28;
	add.s32 	%r10188, %r2668, %r10187;
	and.b32  	%r10189, %r10188, -16;
	add.s32 	%r13953, %r10189, 16;
$L__BB9_4152:
	cvt.s64.s32 	%rd8818, %r13953;
	atom.add.u64 	%rd8819, [%rd1], %rd8818;
	cvt.s64.s32 	%rd8820, %r2668;
	add.s64 	%rd8821, %rd8820, %rd8819;
	add.s64 	%rd8822, %rd8821, 8;
	setp.lt.u64 	%p4560, %rd8822, %rd1087;
	shr.u64 	%rd8823, %rd8819, 4;
	cvt.u32.u64 	%r10190, %rd8823;
	selp.b32 	%r2671, %r10190, -1, %p4560;
	setp.ne.s32 	%p4561, %r2671, -1;
	@%p4561 bra 	$L__BB9_4154;
	mov.b32 	%r10245, 21352;
	st.u32 	[%rd1685], %r10245;
	bra.uni 	$L__BB9_4193;
$L__BB9_4154:
	ld.shared.u64 	%rd8824, [m_Local_$_0];
	mul.wide.s32 	%rd1088, %r2671, 16;
	add.s64 	%rd8825, %rd8824, %rd1088;
	mov.b16 	%rs1154, 0;
	st.u8 	[%rd8825], %rs1154;
	st.u8 	[%rd8825+1], %rs1154;
	mov.b32 	%r10191, 4335;
	st.u32 	[%rd8825+4], %r10191;
	mov.b16 	%rs1155, 1;
	st.u8 	[%rd8825+3], %rs1155;
	st.u32 	[%rd8825+8], %r2668;
	st.u32 	[%rd8825+12], %r13952;
	setp.lt.s32 	%p4562, %r13952, 1;
	@%p4562 bra 	$L__BB9_4193;
	setp.eq.s32 	%p4563, %r13952, 1;
	mov.b32 	%r2691, 0;
	@%p4563 bra 	$L__BB9_4181;
	and.b32  	%r2691, %r13952, 2147483646;
	neg.s32 	%r13955, %r2691;
	mov.b32 	%r13954, 0;
	mov.u32 	%r13956, %r13954;
$L__BB9_4157:
	add.s32 	%r2677, %r13956, 1;
	ld.shared.u64 	%rd8826, [m_Local_$_0];
	add.s64 	%rd1089, %rd8826, %rd1088;
	ld.u32 	%r2678, [%rd1089+12];
	setp.lt.s32 	%p4564, %r13956, %r2678;
	@%p4564 bra 	$L__BB9_4168;
	ld.shared.u64 	%rd8827, [m_Local_$_1];
	atom.add.u64 	%rd8828, [%rd1], 48;
	add.s64 	%rd8829, %rd8828, 56;
	setp.lt.u64 	%p4565, %rd8829, %rd8827;
	shr.u64 	%rd1090, %rd8828, 4;
	cvt.u32.u64 	%r13957, %rd1090;
	setp.ne.s32 	%p4566, %r13957, -1;
	and.pred  	%p4567, %p4565, %p4566;
	@%p4567 bra 	$L__BB9_4160;
	mov.b32 	%r10200, 21106;
	st.u32 	[%rd1685], %r10200;
	mov.b32 	%r13957, -1;
	mov.pred 	%p6526, 0;
	bra.uni 	$L__BB9_4161;
$L__BB9_4160:
	ld.shared.u64 	%rd8830, [m_Local_$_0];
	shl.b64 	%rd8831, %rd1090, 32;
	shr.s64 	%rd8832, %rd8831, 28;
	add.s64 	%rd8833, %rd8830, %rd8832;
	mov.b16 	%rs1156, 0;
	st.u8 	[%rd8833], %rs1156;
	st.u8 	[%rd8833+1], %rs1156;
	mov.b32 	%r10194, 3608;
	st.u32 	[%rd8833+4], %r10194;
	mov.b16 	%rs1157, 1;
	st.u8 	[%rd8833+3], %rs1157;
	mov.b32 	%r10195, 48;
	st.u32 	[%rd8833+8], %r10195;
	mov.b32 	%r10196, -1;
	st.u32 	[%rd8833+16], %r10196;
	ld.shared.u64 	%rd8834, [m_Local_$_0];
	add.s64 	%rd8835, %rd8834, %rd8832;
	mov.b32 	%r10197, 0;
	st.u32 	[%rd8835+32], %r10197;
	ld.shared.u64 	%rd8836, [m_Local_$_0];
	add.s64 	%rd8837, %rd8836, %rd8832;
	st.u32 	[%rd8837+36], %r10197;
	ld.shared.u64 	%rd8838, [m_Local_$_0];
	add.s64 	%rd8839, %rd8838, %rd8832;
	st.u32 	[%rd8839+40], %r10197;
	ld.u32 	%r10198, [%rd1685];
	setp.eq.s32 	%p6526, %r10198, 0;
$L__BB9_4161:
	mov.b32 	%r13958, 0;
	not.pred 	%p4569, %p6526;
	@%p4569 bra 	$L__BB9_4167;
	setp.ne.s32 	%p4570, %r13957, -1;
	@%p4570 bra 	$L__BB9_4164;
	mov.b32 	%r10208, 21352;
	st.u32 	[%rd1685], %r10208;
	bra.uni 	$L__BB9_4167;
$L__BB9_4164:
	ld.shared.u64 	%rd8840, [m_Local_$_0];
	mul.wide.s32 	%rd1091, %r13957, 16;
	add.s64 	%rd8841, %rd8840, %rd1091;
	st.u32 	[%rd8841+40], %r2678;
	ld.u32 	%r10203, [%rd1685];
	setp.ne.s32 	%p4571, %r10203, 0;
	@%p4571 bra 	$L__BB9_4167;
	ld.shared.u64 	%rd8842, [m_Local_$_0];
	add.s64 	%rd8843, %rd8842, %rd1091;
	st.u32 	[%rd8843+36], %r13956;
	ld.u32 	%r10205, [%rd1685];
	setp.ne.s32 	%p4572, %r10205, 0;
	@%p4572 bra 	$L__BB9_4167;
	ld.shared.u64 	%rd8844, [m_Local_$_0];
	add.s64 	%rd8845, %rd8844, %rd1091;
	st.u32 	[%rd8845+32], %r2671;
	ld.u32 	%r10206, [%rd1685];
	setp.eq.s32 	%p4573, %r10206, 0;
	selp.b32 	%r13958, %r13957, 0, %p4573;
$L__BB9_4167:
	st.u32 	[%rd1685], %r13958;
	bra.uni 	$L__BB9_4169;
$L__BB9_4168:
	cvt.u64.u32 	%rd8846, %r13954;
	add.s64 	%rd8847, %rd1089, %rd8846;
	mov.b32 	%r10209, 0;
	st.u32 	[%rd8847+32], %r10209;
$L__BB9_4169:
	ld.shared.u64 	%rd8848, [m_Local_$_0];
	add.s64 	%rd1092, %rd8848, %rd1088;
	ld.u32 	%r2683, [%rd1092+12];
	setp.lt.s32 	%p4574, %r2677, %r2683;
	@%p4574 bra 	$L__BB9_4179;
	ld.shared.u64 	%rd8849, [m_Local_$_1];
	atom.add.u64 	%rd8850, [%rd1], 48;
	add.s64 	%rd8851, %rd8850, 56;
	setp.ge.u64 	%p4575, %rd8851, %rd8849;
	shr.u64 	%rd1093, %rd8850, 4;
	cvt.u32.u64 	%r13959, %rd1093;
	setp.eq.s32 	%p4576, %r13959, -1;
	or.pred  	%p4577, %p4575, %p4576;
	@%p4577 bra 	$L__BB9_4172;
	ld.shared.u64 	%rd8852, [m_Local_$_0];
	shl.b64 	%rd8853, %rd1093, 32;
	shr.s64 	%rd8854, %rd8853, 28;
	add.s64 	%rd8855, %rd8852, %rd8854;
	mov.b16 	%rs1158, 0;
	st.u8 	[%rd8855], %rs1158;
	st.u8 	[%rd8855+1], %rs1158;
	mov.b32 	%r10210, 3608;
	st.u32 	[%rd8855+4], %r10210;
	mov.b16 	%rs1159, 1;
	st.u8 	[%rd8855+3], %rs1159;
	mov.b32 	%r10211, 48;
	st.u32 	[%rd8855+8], %r10211;
	mov.b32 	%r10212, -1;
	st.u32 	[%rd8855+16], %r10212;
	ld.shared.u64 	%rd8856, [m_Local_$_0];
	add.s64 	%rd8857, %rd8856, %rd8854;
	mov.b32 	%r10213, 0;
	st.u32 	[%rd8857+32], %r10213;
	ld.shared.u64 	%rd8858, [m_Local_$_0];
	add.s64 	%rd8859, %rd8858, %rd8854;
	st.u32 	[%rd8859+36], %r10213;
	ld.shared.u64 	%rd8860, [m_Local_$_0];
	add.s64 	%rd8861, %rd8860, %rd8854;
	st.u32 	[%rd8861+40], %r10213;
	ld.u32 	%r10214, [%rd1685];
	setp.eq.s32 	%p6527, %r10214, 0;
	bra.uni 	$L__BB9_4173;
$L__BB9_4172:
	mov.b32 	%r10216, 21106;
	st.u32 	[%rd1685], %r10216;
	mov.b32 	%r13959, -1;
	mov.pred 	%p6527, 0;
$L__BB9_4173:
	mov.b32 	%r13960, 0;
	not.pred 	%p4579, %p6527;
	@%p4579 bra 	$L__BB9_4178;
	setp.eq.s32 	%p4580, %r13959, -1;
	@%p4580 bra 	$L__BB9_6444;
	ld.shared.u64 	%rd8862, [m_Local_$_0];
	mul.wide.s32 	%rd1094, %r13959, 16;
	add.s64 	%rd8863, %rd8862, %rd1094;
	st.u32 	[%rd8863+40], %r2683;
	ld.u32 	%r10219, [%rd1685];
	setp.eq.s32 	%p4581, %r10219, 0;
	@%p4581 bra 	$L__BB9_4176;
	bra.uni 	$L__BB9_4178;
$L__BB9_4176:
	ld.shared.u64 	%rd8864, [m_Local_$_0];
	add.s64 	%rd8865, %rd8864, %rd1094;
	st.u32 	[%rd8865+36], %r2677;
	ld.u32 	%r10221, [%rd1685];
	setp.ne.s32 	%p4582, %r10221, 0;
	@%p4582 bra 	$L__BB9_4178;
	ld.shared.u64 	%rd8866, [m_Local_$_0];
	add.s64 	%rd8867, %rd8866, %rd1094;
	st.u32 	[%rd8867+32], %r2671;
	ld.u32 	%r10222, [%rd1685];
	setp.eq.s32 	%p4583, %r10222, 0;
	selp.b32 	%r13960, %r13959, 0, %p4583;
$L__BB9_4178:
	st.u32 	[%rd1685], %r13960;
	bra.uni 	$L__BB9_4180;
$L__BB9_4179:
	add.s32 	%r10225, %r13954, 4;
	cvt.u64.u32 	%rd8868, %r10225;
	add.s64 	%rd8869, %rd1092, %rd8868;
	mov.b32 	%r10226, 0;
	st.u32 	[%rd8869+32], %r10226;
$L__BB9_4180:
	add.s32 	%r13956, %r13956, 2;
	add.s32 	%r13955, %r13955, 2;
	add.s32 	%r13954, %r13954, 8;
	setp.ne.s32 	%p4584, %r13955, 0;
	@%p4584 bra 	$L__BB9_4157;
$L__BB9_4181:
	and.b32  	%r10227, %r13952, 1;
	setp.eq.b32 	%p4585, %r10227, 1;
	not.pred 	%p4586, %p4585;
	@%p4586 bra 	$L__BB9_4193;
	ld.shared.u64 	%rd8870, [m_Local_$_0];
	add.s64 	%rd1095, %rd8870, %rd1088;
	ld.u32 	%r2692, [%rd1095+12];
	setp.lt.s32 	%p4587, %r2691, %r2692;
	@%p4587 bra 	$L__BB9_4192;
	ld.shared.u64 	%rd8871, [m_Local_$_1];
	atom.add.u64 	%rd8872, [%rd1], 48;
	add.s64 	%rd8873, %rd8872, 56;
	setp.ge.u64 	%p4588, %rd8873, %rd8871;
	shr.u64 	%rd1096, %rd8872, 4;
	cvt.u32.u64 	%r13962, %rd1096;
	setp.eq.s32 	%p4589, %r13962, -1;
	or.pred  	%p4590, %p4588, %p4589;
	@%p4590 bra 	$L__BB9_4185;
	ld.shared.u64 	%rd8874, [m_Local_$_0];
	shl.b64 	%rd8875, %rd1096, 32;
	shr.s64 	%rd8876, %rd8875, 28;
	add.s64 	%rd8877, %rd8874, %rd8876;
	mov.b16 	%rs1160, 0;
	st.u8 	[%rd8877], %rs1160;
	st.u8 	[%rd8877+1], %rs1160;
	mov.b32 	%r10228, 3608;
	st.u32 	[%rd8877+4], %r10228;
	mov.b16 	%rs1161, 1;
	st.u8 	[%rd8877+3], %rs1161;
	mov.b32 	%r10229, 48;
	st.u32 	[%rd8877+8], %r10229;
	mov.b32 	%r10230, -1;
	st.u32 	[%rd8877+16], %r10230;
	ld.shared.u64 	%rd8878, [m_Local_$_0];
	add.s64 	%rd8879, %rd8878, %rd8876;
	mov.b32 	%r10231, 0;
	st.u32 	[%rd8879+32], %r10231;
	ld.shared.u64 	%rd8880, [m_Local_$_0];
	add.s64 	%rd8881, %rd8880, %rd8876;
	st.u32 	[%rd8881+36], %r10231;
	ld.shared.u64 	%rd8882, [m_Local_$_0];
	add.s64 	%rd8883, %rd8882, %rd8876;
	st.u32 	[%rd8883+40], %r10231;
	ld.u32 	%r10232, [%rd1685];
	setp.eq.s32 	%p6528, %r10232, 0;
	bra.uni 	$L__BB9_4186;
$L__BB9_4185:
	mov.b32 	%r10234, 21106;
	st.u32 	[%rd1685], %r10234;
	mov.b32 	%r13962, -1;
	mov.pred 	%p6528, 0;
$L__BB9_4186:
	mov.b32 	%r13963, 0;
	not.pred 	%p4592, %p6528;
	@%p4592 bra 	$L__BB9_4191;
	setp.eq.s32 	%p4593, %r13962, -1;
	@%p4593 bra 	$L__BB9_6445;
	ld.shared.u64 	%rd8884, [m_Local_$_0];
	mul.wide.s32 	%rd1097, %r13962, 16;
	add.s64 	%rd8885, %rd8884, %rd1097;
	st.u32 	[%rd8885+40], %r2692;
	ld.u32 	%r10237, [%rd1685];
	setp.eq.s32 	%p4594, %r10237, 0;
	@%p4594 bra 	$L__BB9_4189;
	bra.uni 	$L__BB9_4191;
$L__BB9_4189:
	ld.shared.u64 	%rd8886, [m_Local_$_0];
	add.s64 	%rd8887, %rd8886, %rd1097;
	st.u32 	[%rd8887+36], %r2691;
	ld.u32 	%r10239, [%rd1685];
	setp.ne.s32 	%p4595, %r10239, 0;
	@%p4595 bra 	$L__BB9_4191;
	ld.shared.u64 	%rd8888, [m_Local_$_0];
	add.s64 	%rd8889, %rd8888, %rd1097;
	st.u32 	[%rd8889+32], %r2671;
	ld.u32 	%r10240, [%rd1685];
	setp.eq.s32 	%p4596, %r10240, 0;
	selp.b32 	%r13963, %r13962, 0, %p4596;
$L__BB9_4191:
	st.u32 	[%rd1685], %r13963;
	bra.uni 	$L__BB9_4193;
$L__BB9_4192:
	shl.b32 	%r10243, %r2691, 2;
	cvt.u64.u32 	%rd8890, %r10243;
	add.s64 	%rd8891, %rd1095, %rd8890;
	mov.b32 	%r10244, 0;
	st.u32 	[%rd8891+32], %r10244;
$L__BB9_4193:
	mul.wide.s32 	%rd1098, %r2671, 16;
	mov.b32 	%r13964, 32;
	mov.u32 	%r13965, %r13952;
$L__BB9_4194:
	mov.u32 	%r2698, %r13965;
	mov.u32 	%r2697, %r13964;
	mul.lo.s32 	%r10247, %r2697, 52429;
	shr.u32 	%r13964, %r10247, 19;
	shl.b32 	%r10248, %r13964, 1;
	shl.b32 	%r10249, %r13964, 3;
	add.s32 	%r10250, %r10248, %r10249;
	sub.s32 	%r2700, %r2697, %r10250;
	add.s32 	%r13965, %r2698, -1;
	ld.shared.u64 	%rd1099, [m_Local_$_0];
	ld.u32 	%r2702, [%rd1099];
	setp.ne.s32 	%p4597, %r2702, -1;
	@%p4597 bra 	$L__BB9_4196;
	mov.b32 	%r13967, 21352;
	st.u32 	[%rd1685], %r13967;
	mov.b16 	%rs1601, 0;
	bra.uni 	$L__BB9_4208;
$L__BB9_4196:
	mul.wide.s32 	%rd8892, %r2702, 16;
	add.s64 	%rd1100, %rd1099, %rd8892;
	ld.u32 	%r10251, [%rd1100+12];
	setp.gt.s32 	%p4598, %r2700, -1;
	setp.lt.s32 	%p4599, %r2700, %r10251;
	and.pred  	%p4600, %p4598, %p4599;
	@%p4600 bra 	$L__BB9_4207;
	ld.shared.u64 	%rd8895, [m_Local_$_1];
	atom.add.u64 	%rd8896, [%rd1], 48;
	add.s64 	%rd8897, %rd8896, 56;
	setp.lt.u64 	%p4601, %rd8897, %rd8895;
	shr.u64 	%rd1101, %rd8896, 4;
	cvt.u32.u64 	%r13966, %rd1101;
	setp.ne.s32 	%p4602, %r13966, -1;
	and.pred  	%p4603, %p4601, %p4602;
	@%p4603 bra 	$L__BB9_4199;
	mov.b32 	%r10260, 21106;
	st.u32 	[%rd1685], %r10260;
	mov.b32 	%r13966, -1;
	mov.pred 	%p6529, 0;
	bra.uni 	$L__BB9_4200;
$L__BB9_4199:
	ld.shared.u64 	%rd8898, [m_Local_$_0];
	shl.b64 	%rd8899, %rd1101, 32;
	shr.s64 	%rd8900, %rd8899, 28;
	add.s64 	%rd8901, %rd8898, %rd8900;
	mov.b16 	%rs1162, 0;
	st.u8 	[%rd8901], %rs1162;
	st.u8 	[%rd8901+1], %rs1162;
	mov.b32 	%r10254, 3608;
	st.u32 	[%rd8901+4], %r10254;
	mov.b16 	%rs1163, 1;
	st.u8 	[%rd8901+3], %rs1163;
	mov.b32 	%r10255, 48;
	st.u32 	[%rd8901+8], %r10255;
	mov.b32 	%r10256, -1;
	st.u32 	[%rd8901+16], %r10256;
	ld.shared.u64 	%rd8902, [m_Local_$_0];
	add.s64 	%rd8903, %rd8902, %rd8900;
	mov.b32 	%r10257, 0;
	st.u32 	[%rd8903+32], %r10257;
	ld.shared.u64 	%rd8904, [m_Local_$_0];
	add.s64 	%rd8905, %rd8904, %rd8900;
	st.u32 	[%rd8905+36], %r10257;
	ld.shared.u64 	%rd8906, [m_Local_$_0];
	add.s64 	%rd8907, %rd8906, %rd8900;
	st.u32 	[%rd8907+40], %r10257;
	ld.u32 	%r10258, [%rd1685];
	setp.eq.s32 	%p6529, %r10258, 0;
$L__BB9_4200:
	mov.b32 	%r13967, 0;
	not.pred 	%p4605, %p6529;
	@%p4605 bra 	$L__BB9_4206;
	setp.ne.s32 	%p4606, %r13966, -1;
	@%p4606 bra 	$L__BB9_4203;
	mov.b32 	%r10268, 21352;
	st.u32 	[%rd1685], %r10268;
	bra.uni 	$L__BB9_4206;
$L__BB9_4203:
	ld.shared.u64 	%rd8908, [m_Local_$_0];
	mul.wide.s32 	%rd1102, %r13966, 16;
	add.s64 	%rd8909, %rd8908, %rd1102;
	st.u32 	[%rd8909+40], %r10251;
	ld.u32 	%r10263, [%rd1685];
	setp.ne.s32 	%p4607, %r10263, 0;
	@%p4607 bra 	$L__BB9_4206;
	ld.shared.u64 	%rd8910, [m_Local_$_0];
	add.s64 	%rd8911, %rd8910, %rd1102;
	st.u32 	[%rd8911+36], %r2700;
	ld.u32 	%r10265, [%rd1685];
	setp.ne.s32 	%p4608, %r10265, 0;
	@%p4608 bra 	$L__BB9_4206;
	ld.shared.u64 	%rd8912, [m_Local_$_0];
	add.s64 	%rd8913, %rd8912, %rd1102;
	st.u32 	[%rd8913+32], %r2702;
	ld.u32 	%r10266, [%rd1685];
	setp.eq.s32 	%p4609, %r10266, 0;
	selp.b32 	%r13967, %r13966, 0, %p4609;
$L__BB9_4206:
	st.u32 	[%rd1685], %r13967;
	mov.b16 	%rs1601, 0;
	bra.uni 	$L__BB9_4208;
$L__BB9_4207:
	shl.b32 	%r10252, %r2700, 2;
	add.s32 	%r10253, %r10252, 32;
	cvt.u64.u32 	%rd8893, %r10253;
	add.s64 	%rd8894, %rd1100, %rd8893;
	ld.u8 	%rs1601, [%rd8894];
	ld.u32 	%r13967, [%rd1685];
$L__BB9_4208:
	setp.ne.s32 	%p4610, %r13967, 0;
	@%p4610 bra 	$L__BB9_4224;
	setp.ne.s32 	%p4611, %r2671, -1;
	@%p4611 bra 	$L__BB9_4211;
	mov.b32 	%r13967, 21352;
	st.u32 	[%rd1685], %r13967;
	bra.uni 	$L__BB9_4223;
$L__BB9_4211:
	ld.shared.u64 	%rd8914, [m_Local_$_0];
	add.s64 	%rd1103, %rd8914, %rd1098;
	ld.u32 	%r10270, [%rd1103+12];
	setp.gt.s32 	%p4612, %r2698, 0;
	setp.le.s32 	%p4613, %r2698, %r10270;
	and.pred  	%p4614, %p4612, %p4613;
	@%p4614 bra 	$L__BB9_4222;
	ld.shared.u64 	%rd8917, [m_Local_$_1];
	atom.add.u64 	%rd8918, [%rd1], 48;
	add.s64 	%rd8919, %rd8918, 56;
	setp.lt.u64 	%p4615, %rd8919, %rd8917;
	shr.u64 	%rd1104, %rd8918, 4;
	cvt.u32.u64 	%r13969, %rd1104;
	setp.ne.s32 	%p4616, %r13969, -1;
	and.pred  	%p4617, %p4615, %p4616;
	@%p4617 bra 	$L__BB9_4214;
	mov.b32 	%r10279, 21106;
	st.u32 	[%rd1685], %r10279;
	mov.b32 	%r13969, -1;
	mov.pred 	%p6530, 0;
	bra.uni 	$L__BB9_4215;
$L__BB9_4214:
	ld.shared.u64 	%rd8920, [m_Local_$_0];
	shl.b64 	%rd8921, %rd1104, 32;
	shr.s64 	%rd8922, %rd8921, 28;
	add.s64 	%rd8923, %rd8920, %rd8922;
	mov.b16 	%rs1166, 0;
	st.u8 	[%rd8923], %rs1166;
	st.u8 	[%rd8923+1], %rs1166;
	mov.b32 	%r10273, 3608;
	st.u32 	[%rd8923+4], %r10273;
	mov.b16 	%rs1167, 1;
	st.u8 	[%rd8923+3], %rs1167;
	mov.b32 	%r10274, 48;
	st.u32 	[%rd8923+8], %r10274;
	mov.b32 	%r10275, -1;
	st.u32 	[%rd8923+16], %r10275;
	ld.shared.u64 	%rd8924, [m_Local_$_0];
	add.s64 	%rd8925, %rd8924, %rd8922;
	mov.b32 	%r10276, 0;
	st.u32 	[%rd8925+32], %r10276;
	ld.shared.u64 	%rd8926, [m_Local_$_0];
	add.s64 	%rd8927, %rd8926, %rd8922;
	st.u32 	[%rd8927+36], %r10276;
	ld.shared.u64 	%rd8928, [m_Local_$_0];
	add.s64 	%rd8929, %rd8928, %rd8922;
	st.u32 	[%rd8929+40], %r10276;
	ld.u32 	%r10277, [%rd1685];
	setp.eq.s32 	%p6530, %r10277, 0;
$L__BB9_4215:
	mov.b32 	%r13967, 0;
	not.pred 	%p4619, %p6530;
	@%p4619 bra 	$L__BB9_4221;
	setp.ne.s32 	%p4620, %r13969, -1;
	@%p4620 bra 	$L__BB9_4218;
	mov.b32 	%r10287, 21352;
	st.u32 	[%rd1685], %r10287;
	bra.uni 	$L__BB9_4221;
$L__BB9_4218:
	ld.shared.u64 	%rd8930, [m_Local_$_0];
	mul.wide.s32 	%rd1105, %r13969, 16;
	add.s64 	%rd8931, %rd8930, %rd1105;
	st.u32 	[%rd8931+40], %r10270;
	ld.u32 	%r10282, [%rd1685];
	setp.ne.s32 	%p4621, %r10282, 0;
	@%p4621 bra 	$L__BB9_4221;
	ld.shared.u64 	%rd8932, [m_Local_$_0];
	add.s64 	%rd8933, %rd8932, %rd1105;
	st.u32 	[%rd8933+36], %r13965;
	ld.u32 	%r10284, [%rd1685];
	setp.ne.s32 	%p4622, %r10284, 0;
	@%p4622 bra 	$L__BB9_4221;
	ld.shared.u64 	%rd8934, [m_Local_$_0];
	add.s64 	%rd8935, %rd8934, %rd1105;
	st.u32 	[%rd8935+32], %r2671;
	ld.u32 	%r10285, [%rd1685];
	setp.eq.s32 	%p4623, %r10285, 0;
	selp.b32 	%r13967, %r13969, 0, %p4623;
$L__BB9_4221:
	st.u32 	[%rd1685], %r13967;
	bra.uni 	$L__BB9_4223;
$L__BB9_4222:
	shl.b32 	%r10271, %r13965, 2;
	cvt.u64.u32 	%rd8915, %r10271;
	add.s64 	%rd8916, %rd1103, %rd8915;
	mov.b32 	%r10272, 0;
	st.u32 	[%rd8916+32], %r10272;
	st.u8 	[%rd8916+32], %rs1601;
	ld.u32 	%r13967, [%rd1685];
$L__BB9_4223:
	setp.eq.s32 	%p4624, %r13967, 0;
	setp.gt.u32 	%p4625, %r2697, 9;
	and.pred  	%p4626, %p4624, %p4625;
	@%p4626 bra 	$L__BB9_4194;
$L__BB9_4224:
	setp.ne.s32 	%p4627, %r13967, 0;
	@%p4627 bra 	$L__BB9_4230;
	ld.shared.u64 	%rd8937, [m_Local_$_1];
	atom.add.u64 	%rd1106, [%rd1], 64;
	add.s64 	%rd8938, %rd1106, 72;
	setp.lt.u64 	%p4628, %rd8938, %rd8937;
	and.b64  	%rd8939, %rd1106, 68719476720;
	setp.ne.s64 	%p4629, %rd8939, 68719476720;
	and.pred  	%p4630, %p4628, %p4629;
	@%p4630 bra 	$L__BB9_4227;
	mov.b32 	%r10297, 21106;
	st.u32 	[%rd1685], %r10297;
	bra.uni 	$L__BB9_4230;
$L__BB9_4227:
	ld.shared.u64 	%rd8941, [m_Local_$_0];
	shl.b64 	%rd8942, %rd1106, 28;
	shr.s64 	%rd8943, %rd8942, 28;
	and.b64  	%rd1107, %rd8943, -16;
	add.s64 	%rd8944, %rd8941, %rd1107;
	mov.b16 	%rs1168, 1;
	st.u8 	[%rd8944], %rs1168;
	mov.b16 	%rs1169, 0;
	st.u8 	[%rd8944+1], %rs1169;
	mov.b32 	%r10289, 2906;
	st.u32 	[%rd8944+4], %r10289;
	st.u8 	[%rd8944+3], %rs1168;
	mov.b32 	%r10290, 64;
	st.u32 	[%rd8944+8], %r10290;
	mov.b32 	%r10291, -1;
	st.u32 	[%rd8944+16], %r10291;
	ld.shared.u64 	%rd8945, [m_Local_$_0];
	add.s64 	%rd8946, %rd8945, %rd1107;
	st.u32 	[%rd8946+32], %r10291;
	ld.shared.u64 	%rd8947, [m_Local_$_0];
	add.s64 	%rd8948, %rd8947, %rd1107;
	mov.b32 	%r10292, 0;
	st.u32 	[%rd8948+40], %r10292;
	ld.shared.u64 	%rd8949, [m_Local_$_0];
	add.s64 	%rd8950, %rd8949, %rd1107;
	st.u32 	[%rd8950+44], %r10292;
	ld.shared.u64 	%rd8951, [m_Local_$_0];
	add.s64 	%rd8952, %rd8951, %rd1107;
	st.u32 	[%rd8952+48], %r10292;
	ld.shared.u64 	%rd8953, [m_Local_$_0];
	add.s64 	%rd8954, %rd8953, %rd1107;
	st.u32 	[%rd8954+32], %r2671;
	ld.u32 	%r10293, [%rd1685];
	setp.ne.s32 	%p4631, %r10293, 0;
	@%p4631 bra 	$L__BB9_4230;
	ld.shared.u64 	%rd8956, [m_Local_$_0];
	add.s64 	%rd8957, %rd8956, %rd1107;
	mov.b32 	%r10294, 0;
	st.u32 	[%rd8957+48], %r10294;
	ld.u32 	%r10295, [%rd1685];
	setp.ne.s32 	%p4632, %r10295, 0;
	@%p4632 bra 	$L__BB9_4230;
	ld.shared.u64 	%rd8958, [m_Local_$_0];
	add.s64 	%rd8959, %rd8958, %rd1107;
	st.u32 	[%rd8959+40], %r13952;
	ld.u32 	%r10296, [%rd1685];
	setp.eq.s32 	%p4633, %r10296, 0;
	selp.b64 	%rd12039, %rd1107, 0, %p4633;
$L__BB9_4230:
	setp.ne.s32 	%p4634, %r13946, -1;
	@%p4634 bra 	$L__BB9_4232;
	mov.b32 	%r10299, 21352;
	st.u32 	[%rd1685], %r10299;
	mov.b32 	%r13973, 0;
	ld.shared.u64 	%rd12040, [m_Local_$_0];
	mov.u32 	%r13974, %r13973;
	bra.uni 	$L__BB9_4233;
$L__BB9_4232:
	ld.shared.u64 	%rd12040, [m_Local_$_0];
	mul.wide.s32 	%rd8961, %r13946, 16;
	add.s64 	%rd8962, %rd12040, %rd8961;
	ld.u32 	%r13973, [%rd8962+32];
	ld.u32 	%r13974, [%rd8962+40];
$L__BB9_4233:
	add.s64 	%rd8963, %rd12040, %rd12039;
	ld.u32 	%r2722, [%rd8963+32];
	ld.u32 	%r2723, [%rd8963+40];
	add.s32 	%r2724, %r2723, %r13974;
	shl.b32 	%r10300, %r2724, 2;
	add.s32 	%r10301, %r10300, 32;
	shr.s32 	%r10302, %r10301, 31;
	shr.u32 	%r10303, %r10302, 29;
	add.s32 	%r10304, %r10301, %r10303;
	and.b32  	%r10305, %r10304, -8;
	sub.s32 	%r10306, %r10301, %r10305;
	setp.eq.s32 	%p4635, %r10306, 0;
	sub.s32 	%r10307, %r10300, %r10306;
	add.s32 	%r10308, %r10307, 40;
	selp.b32 	%r2725, %r10301, %r10308, %p4635;
	ld.shared.u64 	%rd1113, [m_Local_$_1];
	and.b32  	%r10309, %r2725, 12;
	setp.eq.s32 	%p4636, %r10309, 0;
	mov.u32 	%r13975, %r2725;
	@%p4636 bra 	$L__BB9_4235;
	shr.s32 	%r10310, %r2725, 31;
	shr.u32 	%r10311, %r10310, 28;
	add.s32 	%r10312, %r2725, %r10311;
	and.b32  	%r10313, %r10312, -16;
	add.s32 	%r13975, %r10313, 16;
$L__BB9_4235:
	cvt.s64.s32 	%rd8964, %r13975;
	atom.add.u64 	%rd8965, [%rd1], %rd8964;
	cvt.s64.s32 	%rd8966, %r2725;
	add.s64 	%rd8967, %rd8966, %rd8965;
	add.s64 	%rd8968, %rd8967, 8;
	setp.lt.u64 	%p4637, %rd8968, %rd1113;
	shr.u64 	%rd8969, %rd8965, 4;
	cvt.u32.u64 	%r10314, %rd8969;
	selp.b32 	%r2728, %r10314, -1, %p4637;
	setp.ne.s32 	%p4638, %r2728, -1;
	@%p4638 bra 	$L__BB9_4237;
	mov.b32 	%r10372, 21352;
	st.u32 	[%rd1685], %r10372;
	bra.uni 	$L__BB9_4276;
$L__BB9_4237:
	ld.shared.u64 	%rd8970, [m_Local_$_0];
	mul.wide.s32 	%rd1114, %r2728, 16;
	add.s64 	%rd8971, %rd8970, %rd1114;
	mov.b16 	%rs1170, 0;
	st.u8 	[%rd8971], %rs1170;
	st.u8 	[%rd8971+1], %rs1170;
	mov.b32 	%r10315, 4335;
	st.u32 	[%rd8971+4], %r10315;
	mov.b16 	%rs1171, 1;
	st.u8 	[%rd8971+3], %rs1171;
	st.u32 	[%rd8971+8], %r2725;
	st.u32 	[%rd8971+12], %r2724;
	setp.lt.s32 	%p4639, %r2724, 1;
	@%p4639 bra 	$L__BB9_4276;
	setp.eq.s32 	%p4640, %r2724, 1;
	mov.b32 	%r2747, 0;
	@%p4640 bra 	$L__BB9_4264;
	and.b32  	%r2747, %r2724, 2147483646;
	neg.s32 	%r13977, %r2747;
	mov.b32 	%r13976, 0;
	mov.u32 	%r13978, %r13976;
$L__BB9_4240:
	ld.shared.u64 	%rd8972, [m_Local_$_0];
	add.s64 	%rd1115, %rd8972, %rd1114;
	ld.u32 	%r2733, [%rd1115+12];
	setp.lt.s32 	%p4641, %r13978, %r2733;
	@%p4641 bra 	$L__BB9_4251;
	ld.shared.u64 	%rd8973, [m_Local_$_1];
	atom.add.u64 	%rd8974, [%rd1], 48;
	add.s64 	%rd8975, %rd8974, 56;
	setp.lt.u64 	%p4642, %rd8975, %rd8973;
	shr.u64 	%rd1116, %rd8974, 4;
	cvt.u32.u64 	%r13979, %rd1116;
	setp.ne.s32 	%p4643, %r13979, -1;
	and.pred  	%p4644, %p4642, %p4643;
	@%p4644 bra 	$L__BB9_4243;
	mov.b32 	%r10325, 21106;
	st.u32 	[%rd1685], %r10325;
	mov.b32 	%r13979, -1;
	mov.pred 	%p6531, 0;
	bra.uni 	$L__BB9_4244;
$L__BB9_4243:
	ld.shared.u64 	%rd8976, [m_Local_$_0];
	shl.b64 	%rd8977, %rd1116, 32;
	shr.s64 	%rd8978, %rd8977, 28;
	add.s64 	%rd8979, %rd8976, %rd8978;
	mov.b16 	%rs1172, 0;
	st.u8 	[%rd8979], %rs1172;
	st.u8 	[%rd8979+1], %rs1172;
	mov.b32 	%r10319, 3608;
	st.u32 	[%rd8979+4], %r10319;
	mov.b16 	%rs1173, 1;
	st.u8 	[%rd8979+3], %rs1173;
	mov.b32 	%r10320, 48;
	st.u32 	[%rd8979+8], %r10320;
	mov.b32 	%r10321, -1;
	st.u32 	[%rd8979+16], %r10321;
	ld.shared.u64 	%rd8980, [m_Local_$_0];
	add.s64 	%rd8981, %rd8980, %rd8978;
	mov.b32 	%r10322, 0;
	st.u32 	[%rd8981+32], %r10322;
	ld.shared.u64 	%rd8982, [m_Local_$_0];
	add.s64 	%rd8983, %rd8982, %rd8978;
	st.u32 	[%rd8983+36], %r10322;
	ld.shared.u64 	%rd8984, [m_Local_$_0];
	add.s64 	%rd8985, %rd8984, %rd8978;
	st.u32 	[%rd8985+40], %r10322;
	ld.u32 	%r10323, [%rd1685];
	setp.eq.s32 	%p6531, %r10323, 0;
$L__BB9_4244:
	mov.b32 	%r13980, 0;
	not.pred 	%p4646, %p6531;
	@%p4646 bra 	$L__BB9_4250;
	setp.ne.s32 	%p4647, %r13979, -1;
	@%p4647 bra 	$L__BB9_4247;
	mov.b32 	%r10333, 21352;
	st.u32 	[%rd1685], %r10333;
	bra.uni 	$L__BB9_4250;
$L__BB9_4247:
	ld.shared.u64 	%rd8986, [m_Local_$_0];
	mul.wide.s32 	%rd1117, %r13979, 16;
	add.s64 	%rd8987, %rd8986, %rd1117;
	st.u32 	[%rd8987+40], %r2733;
	ld.u32 	%r10328, [%rd1685];
	setp.ne.s32 	%p4648, %r10328, 0;
	@%p4648 bra 	$L__BB9_4250;
	ld.shared.u64 	%rd8988, [m_Local_$_0];
	add.s64 	%rd8989, %rd8988, %rd1117;
	st.u32 	[%rd8989+36], %r13978;
	ld.u32 	%r10330, [%rd1685];
	setp.ne.s32 	%p4649, %r10330, 0;
	@%p4649 bra 	$L__BB9_4250;
	ld.shared.u64 	%rd8990, [m_Local_$_0];
	add.s64 	%rd8991, %rd8990, %rd1117;
	st.u32 	[%rd8991+32], %r2728;
	ld.u32 	%r10331, [%rd1685];
	setp.eq.s32 	%p4650, %r10331, 0;
	selp.b32 	%r13980, %r13979, 0, %p4650;
$L__BB9_4250:
	st.u32 	[%rd1685], %r13980;
	bra.uni 	$L__BB9_4252;
$L__BB9_4251:
	cvt.u64.u32 	%rd8992, %r13976;
	add.s64 	%rd8993, %rd1115, %rd8992;
	mov.b32 	%r10334, 0;
	st.u32 	[%rd8993+32], %r10334;
$L__BB9_4252:
	ld.shared.u64 	%rd8994, [m_Local_$_0];
	add.s64 	%rd1118, %rd8994, %rd1114;
	ld.u32 	%r2738, [%rd1118+12];
	add.s32 	%r10335, %r13978, 1;
	setp.lt.s32 	%p4651, %r10335, %r2738;
	@%p4651 bra 	$L__BB9_4262;
	ld.shared.u64 	%rd8995, [m_Local_$_1];
	atom.add.u64 	%rd8996, [%rd1], 48;
	add.s64 	%rd8997, %rd8996, 56;
	setp.ge.u64 	%p4652, %rd8997, %rd8995;
	shr.u64 	%rd1119, %rd8996, 4;
	cvt.u32.u64 	%r13981, %rd1119;
	setp.eq.s32 	%p4653, %r13981, -1;
	or.pred  	%p4654, %p4652, %p4653;
	@%p4654 bra 	$L__BB9_4255;
	ld.shared.u64 	%rd8998, [m_Local_$_0];
	shl.b64 	%rd8999, %rd1119, 32;
	shr.s64 	%rd9000, %rd8999, 28;
	add.s64 	%rd9001, %rd8998, %rd9000;
	mov.b16 	%rs1174, 0;
	st.u8 	[%rd9001], %rs1174;
	st.u8 	[%rd9001+1], %rs1174;
	mov.b32 	%r10336, 3608;
	st.u32 	[%rd9001+4], %r10336;
	mov.b16 	%rs1175, 1;
	st.u8 	[%rd9001+3], %rs1175;
	mov.b32 	%r10337, 48;
	st.u32 	[%rd9001+8], %r10337;
	mov.b32 	%r10338, -1;
	st.u32 	[%rd9001+16], %r10338;
	ld.shared.u64 	%rd9002, [m_Local_$_0];
	add.s64 	%rd9003, %rd9002, %rd9000;
	mov.b32 	%r10339, 0;
	st.u32 	[%rd9003+32], %r10339;
	ld.shared.u64 	%rd9004, [m_Local_$_0];
	add.s64 	%rd9005, %rd9004, %rd9000;
	st.u32 	[%rd9005+36], %r10339;
	ld.shared.u64 	%rd9006, [m_Local_$_0];
	add.s64 	%rd9007, %rd9006, %rd9000;
	st.u32 	[%rd9007+40], %r10339;
	ld.u32 	%r10340, [%rd1685];
	setp.eq.s32 	%p6532, %r10340, 0;
	bra.uni 	$L__BB9_4256;
$L__BB9_4255:
	mov.b32 	%r10342, 21106;
	st.u32 	[%rd1685], %r10342;
	mov.b32 	%r13981, -1;
	mov.pred 	%p6532, 0;
$L__BB9_4256:
	mov.b32 	%r13982, 0;
	not.pred 	%p4656, %p6532;
	@%p4656 bra 	$L__BB9_4261;
	setp.eq.s32 	%p4657, %r13981, -1;
	@%p4657 bra 	$L__BB9_6446;
	ld.shared.u64 	%rd9008, [m_Local_$_0];
	mul.wide.s32 	%rd1120, %r13981, 16;
	add.s64 	%rd9009, %rd9008, %rd1120;
	st.u32 	[%rd9009+40], %r2738;
	ld.u32 	%r10345, [%rd1685];
	setp.eq.s32 	%p4658, %r10345, 0;
	@%p4658 bra 	$L__BB9_4259;
	bra.uni 	$L__BB9_4261;
$L__BB9_4259:
	ld.shared.u64 	%rd9010, [m_Local_$_0];
	add.s64 	%rd9011, %rd9010, %rd1120;
	st.u32 	[%rd9011+36], %r10335;
	ld.u32 	%r10348, [%rd1685];
	setp.ne.s32 	%p4659, %r10348, 0;
	@%p4659 bra 	$L__BB9_4261;
	ld.shared.u64 	%rd9012, [m_Local_$_0];
	add.s64 	%rd9013, %rd9012, %rd1120;
	st.u32 	[%rd9013+32], %r2728;
	ld.u32 	%r10349, [%rd1685];
	setp.eq.s32 	%p4660, %r10349, 0;
	selp.b32 	%r13982, %r13981, 0, %p4660;
$L__BB9_4261:
	st.u32 	[%rd1685], %r13982;
	bra.uni 	$L__BB9_4263;
$L__BB9_4262:
	add.s32 	%r10352, %r13976, 4;
	cvt.u64.u32 	%rd9014, %r10352;
	add.s64 	%rd9015, %rd1118, %rd9014;
	mov.b32 	%r10353, 0;
	st.u32 	[%rd9015+32], %r10353;
$L__BB9_4263:
	add.s32 	%r13978, %r13978, 2;
	add.s32 	%r13977, %r13977, 2;
	add.s32 	%r13976, %r13976, 8;
	setp.ne.s32 	%p4661, %r13977, 0;
	@%p4661 bra 	$L__BB9_4240;
$L__BB9_4264:
	and.b32  	%r10354, %r2724, 1;
	setp.eq.b32 	%p4662, %r10354, 1;
	not.pred 	%p4663, %p4662;
	@%p4663 bra 	$L__BB9_4276;
	ld.shared.u64 	%rd9016, [m_Local_$_0];
	add.s64 	%rd1121, %rd9016, %rd1114;
	ld.u32 	%r2748, [%rd1121+12];
	setp.lt.s32 	%p4664, %r2747, %r2748;
	@%p4664 bra 	$L__BB9_4275;
	ld.shared.u64 	%rd9017, [m_Local_$_1];
	atom.add.u64 	%rd9018, [%rd1], 48;
	add.s64 	%rd9019, %rd9018, 56;
	setp.ge.u64 	%p4665, %rd9019, %rd9017;
	shr.u64 	%rd1122, %rd9018, 4;
	cvt.u32.u64 	%r13984, %rd1122;
	setp.eq.s32 	%p4666, %r13984, -1;
	or.pred  	%p4667, %p4665, %p4666;
	@%p4667 bra 	$L__BB9_4268;
	ld.shared.u64 	%rd9020, [m_Local_$_0];
	shl.b64 	%rd9021, %rd1122, 32;
	shr.s64 	%rd9022, %rd9021, 28;
	add.s64 	%rd9023, %rd9020, %rd9022;
	mov.b16 	%rs1176, 0;
	st.u8 	[%rd9023], %rs1176;
	st.u8 	[%rd9023+1], %rs1176;
	mov.b32 	%r10355, 3608;
	st.u32 	[%rd9023+4], %r10355;
	mov.b16 	%rs1177, 1;
	st.u8 	[%rd9023+3], %rs1177;
	mov.b32 	%r10356, 48;
	st.u32 	[%rd9023+8], %r10356;
	mov.b32 	%r10357, -1;
	st.u32 	[%rd9023+16], %r10357;
	ld.shared.u64 	%rd9024, [m_Local_$_0];
	add.s64 	%rd9025, %rd9024, %rd9022;
	mov.b32 	%r10358, 0;
	st.u32 	[%rd9025+32], %r10358;
	ld.shared.u64 	%rd9026, [m_Local_$_0];
	add.s64 	%rd9027, %rd9026, %rd9022;
	st.u32 	[%rd9027+36], %r10358;
	ld.shared.u64 	%rd9028, [m_Local_$_0];
	add.s64 	%rd9029, %rd9028, %rd9022;
	st.u32 	[%rd9029+40], %r10358;
	ld.u32 	%r10359, [%rd1685];
	setp.eq.s32 	%p6533, %r10359, 0;
	bra.uni 	$L__BB9_4269;
$L__BB9_4268:
	mov.b32 	%r10361, 21106;
	st.u32 	[%rd1685], %r10361;
	mov.b32 	%r13984, -1;
	mov.pred 	%p6533, 0;
$L__BB9_4269:
	mov.b32 	%r13985, 0;
	not.pred 	%p4669, %p6533;
	@%p4669 bra 	$L__BB9_4274;
	setp.eq.s32 	%p4670, %r13984, -1;
	@%p4670 bra 	$L__BB9_6447;
	ld.shared.u64 	%rd9030, [m_Local_$_0];
	mul.wide.s32 	%rd1123, %r13984, 16;
	add.s64 	%rd9031, %rd9030, %rd1123;
	st.u32 	[%rd9031+40], %r2748;
	ld.u32 	%r10364, [%rd1685];
	setp.eq.s32 	%p4671, %r10364, 0;
	@%p4671 bra 	$L__BB9_4272;
	bra.uni 	$L__BB9_4274;
$L__BB9_4272:
	ld.shared.u64 	%rd9032, [m_Local_$_0];
	add.s64 	%rd9033, %rd9032, %rd1123;
	st.u32 	[%rd9033+36], %r2747;
	ld.u32 	%r10366, [%rd1685];
	setp.ne.s32 	%p4672, %r10366, 0;
	@%p4672 bra 	$L__BB9_4274;
	ld.shared.u64 	%rd9034, [m_Local_$_0];
	add.s64 	%rd9035, %rd9034, %rd1123;
	st.u32 	[%rd9035+32], %r2728;
	ld.u32 	%r10367, [%rd1685];
	setp.eq.s32 	%p4673, %r10367, 0;
	selp.b32 	%r13985, %r13984, 0, %p4673;
$L__BB9_4274:
	st.u32 	[%rd1685], %r13985;
	bra.uni 	$L__BB9_4276;
$L__BB9_4275:
	shl.b32 	%r10370, %r2747, 2;
	cvt.u64.u32 	%rd9036, %r10370;
	add.s64 	%rd9037, %rd1121, %rd9036;
	mov.b32 	%r10371, 0;
	st.u32 	[%rd9037+32], %r10371;
$L__BB9_4276:
	setp.lt.s32 	%p4674, %r13974, 1;
	@%p4674 bra 	$L__BB9_4280;
	neg.s32 	%r13987, %r13974;
	mov.b32 	%r13986, 0;
	mul.wide.s32 	%rd9062, %r2728, 16;
	mov.u32 	%r13988, %r13986;
$L__BB9_4278:
	setp.ne.s32 	%p4675, %r13973, -1;
	@%p4675 bra 	$L__BB9_4284;
	mov.b32 	%r10389, 21352;
	st.u32 	[%rd1685], %r10389;
	mov.b16 	%rs1602, 0;
	bra.uni 	$L__BB9_4296;
$L__BB9_4280:
	setp.lt.s32 	%p4698, %r2723, 1;
	@%p4698 bra 	$L__BB9_4338;
	mul.wide.s32 	%rd1124, %r2722, 16;
	mul.wide.s32 	%rd1125, %r2728, 16;
	neg.s32 	%r13996, %r2723;
	shl.b32 	%r13994, %r13974, 2;
	mov.b32 	%r13993, 0;
	mov.u32 	%r13997, %r13993;
$L__BB9_4282:
	setp.ne.s32 	%p4699, %r2722, -1;
	@%p4699 bra 	$L__BB9_4311;
	mov.b32 	%r10423, 21352;
	st.u32 	[%rd1685], %r10423;
	mov.b16 	%rs1603, 0;
	bra.uni 	$L__BB9_4323;
$L__BB9_4284:
	ld.shared.u64 	%rd9038, [m_Local_$_0];
	mul.wide.s32 	%rd9039, %r13973, 16;
	add.s64 	%rd1126, %rd9038, %rd9039;
	ld.u32 	%r2759, [%rd1126+12];
	setp.lt.s32 	%p4676, %r13988, %r2759;
	@%p4676 bra 	$L__BB9_4295;
	ld.shared.u64 	%rd9040, [m_Local_$_1];
	atom.add.u64 	%rd9041, [%rd1], 48;
	add.s64 	%rd9042, %rd9041, 56;
	setp.lt.u64 	%p4677, %rd9042, %rd9040;
	shr.u64 	%rd1127, %rd9041, 4;
	cvt.u32.u64 	%r13989, %rd1127;
	setp.ne.s32 	%p4678, %r13989, -1;
	and.pred  	%p4679, %p4677, %p4678;
	@%p4679 bra 	$L__BB9_4287;
	mov.b32 	%r10380, 21106;
	st.u32 	[%rd1685], %r10380;
	mov.b32 	%r13989, -1;
	mov.pred 	%p6534, 0;
	bra.uni 	$L__BB9_4288;
$L__BB9_4287:
	ld.shared.u64 	%rd9043, [m_Local_$_0];
	shl.b64 	%rd9044, %rd1127, 32;
	shr.s64 	%rd9045, %rd9044, 28;
	add.s64 	%rd9046, %rd9043, %rd9045;
	mov.b16 	%rs1178, 0;
	st.u8 	[%rd9046], %rs1178;
	st.u8 	[%rd9046+1], %rs1178;
	mov.b32 	%r10374, 3608;
	st.u32 	[%rd9046+4], %r10374;
	mov.b16 	%rs1179, 1;
	st.u8 	[%rd9046+3], %rs1179;
	mov.b32 	%r10375, 48;
	st.u32 	[%rd9046+8], %r10375;
	mov.b32 	%r10376, -1;
	st.u32 	[%rd9046+16], %r10376;
	ld.shared.u64 	%rd9047, [m_Local_$_0];
	add.s64 	%rd9048, %rd9047, %rd9045;
	mov.b32 	%r10377, 0;
	st.u32 	[%rd9048+32], %r10377;
	ld.shared.u64 	%rd9049, [m_Local_$_0];
	add.s64 	%rd9050, %rd9049, %rd9045;
	st.u32 	[%rd9050+36], %r10377;
	ld.shared.u64 	%rd9051, [m_Local_$_0];
	add.s64 	%rd9052, %rd9051, %rd9045;
	st.u32 	[%rd9052+40], %r10377;
	ld.u32 	%r10378, [%rd1685];
	setp.eq.s32 	%p6534, %r10378, 0;
$L__BB9_4288:
	mov.b32 	%r13990, 0;
	not.pred 	%p4681, %p6534;
	@%p4681 bra 	$L__BB9_4294;
	setp.ne.s32 	%p4682, %r13989, -1;
	@%p4682 bra 	$L__BB9_4291;
	mov.b32 	%r10388, 21352;
	st.u32 	[%rd1685], %r10388;
	bra.uni 	$L__BB9_4294;
$L__BB9_4291:
	ld.shared.u64 	%rd9053, [m_Local_$_0];
	mul.wide.s32 	%rd1128, %r13989, 16;
	add.s64 	%rd9054, %rd9053, %rd1128;
	st.u32 	[%rd9054+40], %r2759;
	ld.u32 	%r10383, [%rd1685];
	setp.ne.s32 	%p4683, %r10383, 0;
	@%p4683 bra 	$L__BB9_4294;
	ld.shared.u64 	%rd9055, [m_Local_$_0];
	add.s64 	%rd9056, %rd9055, %rd1128;
	st.u32 	[%rd9056+36], %r13988;
	ld.u32 	%r10385, [%rd1685];
	setp.ne.s32 	%p4684, %r10385, 0;
	@%p4684 bra 	$L__BB9_4294;
	ld.shared.u64 	%rd9057, [m_Local_$_0];
	add.s64 	%rd9058, %rd9057, %rd1128;
	st.u32 	[%rd9058+32], %r13973;
	ld.u32 	%r10386, [%rd1685];
	setp.eq.s32 	%p4685, %r10386, 0;
	selp.b32 	%r13990, %r13989, 0, %p4685;
$L__BB9_4294:
	st.u32 	[%rd1685], %r13990;
	mov.b16 	%rs1602, 0;
	bra.uni 	$L__BB9_4296;
$L__BB9_4295:
	cvt.u64.u32 	%rd9059, %r13986;
	add.s64 	%rd9060, %rd1126, %rd9059;
	ld.u8 	%rs1602, [%rd9060+32];
$L__BB9_4296:
	setp.ne.s32 	%p4686, %r2728, -1;
	@%p4686 bra 	$L__BB9_4298;
	mov.b32 	%r10406, 21352;
	st.u32 	[%rd1685], %r10406;
	bra.uni 	$L__BB9_4310;
$L__BB9_4298:
	ld.shared.u64 	%rd9061, [m_Local_$_0];
	add.s64 	%rd1129, %rd9061, %rd9062;
	ld.u32 	%r2764, [%rd1129+12];
	setp.lt.s32 	%p4687, %r13988, %r2764;
	@%p4687 bra 	$L__BB9_4309;
	ld.shared.u64 	%rd9063, [m_Local_$_1];
	atom.add.u64 	%rd9064, [%rd1], 48;
	add.s64 	%rd9065, %rd9064, 56;
	setp.lt.u64 	%p4688, %rd9065, %rd9063;
	shr.u64 	%rd1130, %rd9064, 4;
	cvt.u32.u64 	%r13991, %rd1130;
	setp.ne.s32 	%p4689, %r13991, -1;
	and.pred  	%p4690, %p4688, %p4689;
	@%p4690 bra 	$L__BB9_4301;
	mov.b32 	%r10396, 21106;
	st.u32 	[%rd1685], %r10396;
	mov.b32 	%r13991, -1;
	mov.pred 	%p6535, 0;
	bra.uni 	$L__BB9_4302;
$L__BB9_4301:
	ld.shared.u64 	%rd9066, [m_Local_$_0];
	shl.b64 	%rd9067, %rd1130, 32;
	shr.s64 	%rd9068, %rd9067, 28;
	add.s64 	%rd9069, %rd9066, %rd9068;
	mov.b16 	%rs1182, 0;
	st.u8 	[%rd9069], %rs1182;
	st.u8 	[%rd9069+1], %rs1182;
	mov.b32 	%r10390, 3608;
	st.u32 	[%rd9069+4], %r10390;
	mov.b16 	%rs1183, 1;
	st.u8 	[%rd9069+3], %rs1183;
	mov.b32 	%r10391, 48;
	st.u32 	[%rd9069+8], %r10391;
	mov.b32 	%r10392, -1;
	st.u32 	[%rd9069+16], %r10392;
	ld.shared.u64 	%rd9070, [m_Local_$_0];
	add.s64 	%rd9071, %rd9070, %rd9068;
	mov.b32 	%r10393, 0;
	st.u32 	[%rd9071+32], %r10393;
	ld.shared.u64 	%rd9072, [m_Local_$_0];
	add.s64 	%rd9073, %rd9072, %rd9068;
	st.u32 	[%rd9073+36], %r10393;
	ld.shared.u64 	%rd9074, [m_Local_$_0];
	add.s64 	%rd9075, %rd9074, %rd9068;
	st.u32 	[%rd9075+40], %r10393;
	ld.u32 	%r10394, [%rd1685];
	setp.eq.s32 	%p6535, %r10394, 0;
$L__BB9_4302:
	mov.b32 	%r13992, 0;
	not.pred 	%p4692, %p6535;
	@%p4692 bra 	$L__BB9_4308;
	setp.ne.s32 	%p4693, %r13991, -1;
	@%p4693 bra 	$L__BB9_4305;
	mov.b32 	%r10404, 21352;
	st.u32 	[%rd1685], %r10404;
	bra.uni 	$L__BB9_4308;
$L__BB9_4305:
	ld.shared.u64 	%rd9076, [m_Local_$_0];
	mul.wide.s32 	%rd1131, %r13991, 16;
	add.s64 	%rd9077, %rd9076, %rd1131;
	st.u32 	[%rd9077+40], %r2764;
	ld.u32 	%r10399, [%rd1685];
	setp.ne.s32 	%p4694, %r10399, 0;
	@%p4694 bra 	$L__BB9_4308;
	ld.shared.u64 	%rd9078, [m_Local_$_0];
	add.s64 	%rd9079, %rd9078, %rd1131;
	st.u32 	[%rd9079+36], %r13988;
	ld.u32 	%r10401, [%rd1685];
	setp.ne.s32 	%p4695, %r10401, 0;
	@%p4695 bra 	$L__BB9_4308;
	ld.shared.u64 	%rd9080, [m_Local_$_0];
	add.s64 	%rd9081, %rd9080, %rd1131;
	st.u32 	[%rd9081+32], %r2728;
	ld.u32 	%r10402, [%rd1685];
	setp.eq.s32 	%p4696, %r10402, 0;
	selp.b32 	%r13992, %r13991, 0, %p4696;
$L__BB9_4308:
	st.u32 	[%rd1685], %r13992;
	bra.uni 	$L__BB9_4310;
$L__BB9_4309:
	cvt.u64.u32 	%rd9082, %r13986;
	add.s64 	%rd9083, %rd1129, %rd9082;
	mov.b32 	%r10405, 0;
	st.u32 	[%rd9083+32], %r10405;
	st.u8 	[%rd9083+32], %rs1602;
$L__BB9_4310:
	add.s32 	%r13988, %r13988, 1;
	add.s32 	%r13987, %r13987, 1;
	setp.eq.s32 	%p4697, %r13987, 0;
	add.s32 	%r13986, %r13986, 4;
	@%p4697 bra 	$L__BB9_4280;
	bra.uni 	$L__BB9_4278;
$L__BB9_4311:
	ld.shared.u64 	%rd9084, [m_Local_$_0];
	add.s64 	%rd1132, %rd9084, %rd1124;
	ld.u32 	%r2777, [%rd1132+12];
	setp.lt.s32 	%p4700, %r13997, %r2777;
	@%p4700 bra 	$L__BB9_4322;
	ld.shared.u64 	%rd9085, [m_Local_$_1];
	atom.add.u64 	%rd9086, [%rd1], 48;
	add.s64 	%rd9087, %rd9086, 56;
	setp.lt.u64 	%p4701, %rd9087, %rd9085;
	shr.u64 	%rd1133, %rd9086, 4;
	cvt.u32.u64 	%r13998, %rd1133;
	setp.ne.s32 	%p4702, %r13998, -1;
	and.pred  	%p4703, %p4701, %p4702;
	@%p4703 bra 	$L__BB9_4314;
	mov.b32 	%r10414, 21106;
	st.u32 	[%rd1685], %r10414;
	mov.b32 	%r13998, -1;
	mov.pred 	%p6536, 0;
	bra.uni 	$L__BB9_4315;
$L__BB9_4314:
	ld.shared.u64 	%rd9088, [m_Local_$_0];
	shl.b64 	%rd9089, %rd1133, 32;
	shr.s64 	%rd9090, %rd9089, 28;
	add.s64 	%rd9091, %rd9088, %rd9090;
	mov.b16 	%rs1184, 0;
	st.u8 	[%rd9091], %rs1184;
	st.u8 	[%rd9091+1], %rs1184;
	mov.b32 	%r10408, 3608;
	st.u32 	[%rd9091+4], %r10408;
	mov.b16 	%rs1185, 1;
	st.u8 	[%rd9091+3], %rs1185;
	mov.b32 	%r10409, 48;
	st.u32 	[%rd9091+8], %r10409;
	mov.b32 	%r10410, -1;
	st.u32 	[%rd9091+16], %r10410;
	ld.shared.u64 	%rd9092, [m_Local_$_0];
	add.s64 	%rd9093, %rd9092, %rd9090;
	mov.b32 	%r10411, 0;
	st.u32 	[%rd9093+32], %r10411;
	ld.shared.u64 	%rd9094, [m_Local_$_0];
	add.s64 	%rd9095, %rd9094, %rd9090;
	st.u32 	[%rd9095+36], %r10411;
	ld.shared.u64 	%rd9096, [m_Local_$_0];
	add.s64 	%rd9097, %rd9096, %rd9090;
	st.u32 	[%rd9097+40], %r10411;
	ld.u32 	%r10412, [%rd1685];
	setp.eq.s32 	%p6536, %r10412, 0;
$L__BB9_4315:
	mov.b32 	%r13999, 0;
	not.pred 	%p4705, %p6536;
	@%p4705 bra 	$L__BB9_4321;
	setp.ne.s32 	%p4706, %r13998, -1;
	@%p4706 bra 	$L__BB9_4318;
	mov.b32 	%r10422, 21352;
	st.u32 	[%rd1685], %r10422;
	bra.uni 	$L__BB9_4321;
$L__BB9_4318:
	ld.shared.u64 	%rd9098, [m_Local_$_0];
	mul.wide.s32 	%rd1134, %r13998, 16;
	add.s64 	%rd9099, %rd9098, %rd1134;
	st.u32 	[%rd9099+40], %r2777;
	ld.u32 	%r10417, [%rd1685];
	setp.ne.s32 	%p4707, %r10417, 0;
	@%p4707 bra 	$L__BB9_4321;
	ld.shared.u64 	%rd9100, [m_Local_$_0];
	add.s64 	%rd9101, %rd9100, %rd1134;
	st.u32 	[%rd9101+36], %r13997;
	ld.u32 	%r10419, [%rd1685];
	setp.ne.s32 	%p4708, %r10419, 0;
	@%p4708 bra 	$L__BB9_4321;
	ld.shared.u64 	%rd9102, [m_Local_$_0];
	add.s64 	%rd9103, %rd9102, %rd1134;
	st.u32 	[%rd9103+32], %r2722;
	ld.u32 	%r10420, [%rd1685];
	setp.eq.s32 	%p4709, %r10420, 0;
	selp.b32 	%r13999, %r13998, 0, %p4709;
$L__BB9_4321:
	st.u32 	[%rd1685], %r13999;
	mov.b16 	%rs1603, 0;
	bra.uni 	$L__BB9_4323;
$L__BB9_4322:
	cvt.u64.u32 	%rd9104, %r13993;
	add.s64 	%rd9105, %rd1132, %rd9104;
	ld.u8 	%rs1603, [%rd9105+32];
$L__BB9_4323:
	setp.ne.s32 	%p4710, %r2728, -1;
	@%p4710 bra 	$L__BB9_4325;
	mov.b32 	%r10441, 21352;
	st.u32 	[%rd1685], %r10441;
	bra.uni 	$L__BB9_4337;
$L__BB9_4325:
	ld.shared.u64 	%rd9106, [m_Local_$_0];
	add.s64 	%rd1135, %rd9106, %rd1125;
	ld.u32 	%r10424, [%rd1135+12];
	setp.gt.s32 	%p4711, %r13974, -1;
	setp.lt.s32 	%p4712, %r13974, %r10424;
	and.pred  	%p4713, %p4711, %p4712;
	@%p4713 bra 	$L__BB9_4336;
	ld.shared.u64 	%rd9109, [m_Local_$_1];
	atom.add.u64 	%rd9110, [%rd1], 48;
	add.s64 	%rd9111, %rd9110, 56;
	setp.lt.u64 	%p4714, %rd9111, %rd9109;
	shr.u64 	%rd1136, %rd9110, 4;
	cvt.u32.u64 	%r14000, %rd1136;
	setp.ne.s32 	%p4715, %r14000, -1;
	and.pred  	%p4716, %p4714, %p4715;
	@%p4716 bra 	$L__BB9_4328;
	mov.b32 	%r10432, 21106;
	st.u32 	[%rd1685], %r10432;
	mov.b32 	%r14000, -1;
	mov.pred 	%p6537, 0;
	bra.uni 	$L__BB9_4329;
$L__BB9_4328:
	ld.shared.u64 	%rd9112, [m_Local_$_0];
	shl.b64 	%rd9113, %rd1136, 32;
	shr.s64 	%rd9114, %rd9113, 28;
	add.s64 	%rd9115, %rd9112, %rd9114;
	mov.b16 	%rs1188, 0;
	st.u8 	[%rd9115], %rs1188;
	st.u8 	[%rd9115+1], %rs1188;
	mov.b32 	%r10426, 3608;
	st.u32 	[%rd9115+4], %r10426;
	mov.b16 	%rs1189, 1;
	st.u8 	[%rd9115+3], %rs1189;
	mov.b32 	%r10427, 48;
	st.u32 	[%rd9115+8], %r10427;
	mov.b32 	%r10428, -1;
	st.u32 	[%rd9115+16], %r10428;
	ld.shared.u64 	%rd9116, [m_Local_$_0];
	add.s64 	%rd9117, %rd9116, %rd9114;
	mov.b32 	%r10429, 0;
	st.u32 	[%rd9117+32], %r10429;
	ld.shared.u64 	%rd9118, [m_Local_$_0];
	add.s64 	%rd9119, %rd9118, %rd9114;
	st.u32 	[%rd9119+36], %r10429;
	ld.shared.u64 	%rd9120, [m_Local_$_0];
	add.s64 	%rd9121, %rd9120, %rd9114;
	st.u32 	[%rd9121+40], %r10429;
	ld.u32 	%r10430, [%rd1685];
	setp.eq.s32 	%p6537, %r10430, 0;
$L__BB9_4329:
	mov.b32 	%r14001, 0;
	not.pred 	%p4718, %p6537;
	@%p4718 bra 	$L__BB9_4335;
	setp.ne.s32 	%p4719, %r14000, -1;
	@%p4719 bra 	$L__BB9_4332;
	mov.b32 	%r10440, 21352;
	st.u32 	[%rd1685], %r10440;
	bra.uni 	$L__BB9_4335;
$L__BB9_4332:
	ld.shared.u64 	%rd9122, [m_Local_$_0];
	mul.wide.s32 	%rd1137, %r14000, 16;
	add.s64 	%rd9123, %rd9122, %rd1137;
	st.u32 	[%rd9123+40], %r10424;
	ld.u32 	%r10435, [%rd1685];
	setp.ne.s32 	%p4720, %r10435, 0;
	@%p4720 bra 	$L__BB9_4335;
	ld.shared.u64 	%rd9124, [m_Local_$_0];
	add.s64 	%rd9125, %rd9124, %rd1137;
	st.u32 	[%rd9125+36], %r13974;
	ld.u32 	%r10437, [%rd1685];
	setp.ne.s32 	%p4721, %r10437, 0;
	@%p4721 bra 	$L__BB9_4335;
	ld.shared.u64 	%rd9126, [m_Local_$_0];
	add.s64 	%rd9127, %rd9126, %rd1137;
	st.u32 	[%rd9127+32], %r2728;
	ld.u32 	%r10438, [%rd1685];
	setp.eq.s32 	%p4722, %r10438, 0;
	selp.b32 	%r14001, %r14000, 0, %p4722;
$L__BB9_4335:
	st.u32 	[%rd1685], %r14001;
	bra.uni 	$L__BB9_4337;
$L__BB9_4336:
	cvt.u64.u32 	%rd9107, %r13994;
	add.s64 	%rd9108, %rd1135, %rd9107;
	mov.b32 	%r10425, 0;
	st.u32 	[%rd9108+32], %r10425;
	st.u8 	[%rd9108+32], %rs1603;
$L__BB9_4337:
	add.s32 	%r13997, %r13997, 1;
	add.s32 	%r13996, %r13996, 1;
	setp.ne.s32 	%p4723, %r13996, 0;
	add.s32 	%r13974, %r13974, 1;
	add.s32 	%r13994, %r13994, 4;
	add.s32 	%r13993, %r13993, 4;
	@%p4723 bra 	$L__BB9_4282;
$L__BB9_4338:
	ld.shared.u64 	%rd9128, [m_Local_$_1];
	atom.add.u64 	%rd9129, [%rd1], 48;
	add.s64 	%rd9130, %rd9129, 56;
	setp.lt.u64 	%p4724, %rd9130, %rd9128;
	shr.u64 	%rd9131, %rd9129, 4;
	cvt.u32.u64 	%r10442, %rd9131;
	selp.b32 	%r2792, %r10442, -1, %p4724;
	setp.ne.s32 	%p4725, %r2792, -1;
	@%p4725 bra 	$L__BB9_4340;
	mov.b32 	%r10554, 21352;
	st.u32 	[%rd1685], %r10554;
	bra.uni 	$L__BB9_4415;
$L__BB9_4340:
	ld.shared.u64 	%rd9132, [m_Local_$_0];
	mul.wide.s32 	%rd1138, %r2792, 16;
	add.s64 	%rd9133, %rd9132, %rd1138;
	mov.b16 	%rs1190, 1;
	st.u8 	[%rd9133], %rs1190;
	mov.b16 	%rs1191, 0;
	st.u8 	[%rd9133+1], %rs1191;
	mov.b32 	%r10443, 2906;
	st.u32 	[%rd9133+4], %r10443;
	st.u8 	[%rd9133+3], %rs1190;
	mov.b32 	%r10444, 48;
	st.u32 	[%rd9133+8], %r10444;
	mov.b32 	%r10445, -1;
	st.u32 	[%rd9133+16], %r10445;
	ld.shared.u64 	%rd9134, [m_Local_$_0];
	mul.wide.s32 	%rd1139, %r2728, 16;
	add.s64 	%rd9135, %rd9134, %rd1139;
	ld.u32 	%r2793, [%rd9135+12];
	shl.b32 	%r10446, %r2793, 2;
	add.s32 	%r10447, %r10446, 32;
	shr.s32 	%r10448, %r10447, 31;
	shr.u32 	%r10449, %r10448, 29;
	add.s32 	%r10450, %r10447, %r10449;
	and.b32  	%r10451, %r10450, -8;
	sub.s32 	%r10452, %r10447, %r10451;
	setp.eq.s32 	%p4726, %r10452, 0;
	sub.s32 	%r10453, %r10446, %r10452;
	add.s32 	%r10454, %r10453, 40;
	selp.b32 	%r2794, %r10447, %r10454, %p4726;
	ld.shared.u64 	%rd1140, [m_Local_$_1];
	and.b32  	%r10455, %r2794, 12;
	setp.eq.s32 	%p4727, %r10455, 0;
	mov.u32 	%r14002, %r2794;
	@%p4727 bra 	$L__BB9_4342;
	shr.s32 	%r10456, %r2794, 31;
	shr.u32 	%r10457, %r10456, 28;
	add.s32 	%r10458, %r2794, %r10457;
	and.b32  	%r10459, %r10458, -16;
	add.s32 	%r14002, %r10459, 16;
$L__BB9_4342:
	cvt.s64.s32 	%rd9136, %r14002;
	atom.add.u64 	%rd9137, [%rd1], %rd9136;
	cvt.s64.s32 	%rd9138, %r2794;
	add.s64 	%rd9139, %rd9138, %rd9137;
	add.s64 	%rd9140, %rd9139, 8;
	setp.lt.u64 	%p4728, %rd9140, %rd1140;
	shr.u64 	%rd9141, %rd9137, 4;
	cvt.u32.u64 	%r10460, %rd9141;
	selp.b32 	%r2797, %r10460, -1, %p4728;
	setp.ne.s32 	%p4729, %r2797, -1;
	@%p4729 bra 	$L__BB9_4344;
	mov.b32 	%r10518, 21352;
	st.u32 	[%rd1685], %r10518;
	bra.uni 	$L__BB9_4383;
$L__BB9_4344:
	ld.shared.u64 	%rd9142, [m_Local_$_0];
	mul.wide.s32 	%rd1141, %r2797, 16;
	add.s64 	%rd9143, %rd9142, %rd1141;
	mov.b16 	%rs1192, 0;
	st.u8 	[%rd9143], %rs1192;
	st.u8 	[%rd9143+1], %rs1192;
	mov.b32 	%r10461, 4335;
	st.u32 	[%rd9143+4], %r10461;
	mov.b16 	%rs1193, 1;
	st.u8 	[%rd9143+3], %rs1193;
	st.u32 	[%rd9143+8], %r2794;
	st.u32 	[%rd9143+12], %r2793;
	setp.lt.s32 	%p4730, %r2793, 1;
	@%p4730 bra 	$L__BB9_4383;
	setp.eq.s32 	%p4731, %r2793, 1;
	mov.b32 	%r2816, 0;
	@%p4731 bra 	$L__BB9_4371;
	and.b32  	%r2816, %r2793, 2147483646;
	neg.s32 	%r14004, %r2816;
	mov.b32 	%r14003, 0;
	mov.u32 	%r14005, %r14003;
$L__BB9_4347:
	ld.shared.u64 	%rd9144, [m_Local_$_0];
	add.s64 	%rd1142, %rd9144, %rd1141;
	ld.u32 	%r2802, [%rd1142+12];
	setp.lt.s32 	%p4732, %r14005, %r2802;
	@%p4732 bra 	$L__BB9_4358;
	ld.shared.u64 	%rd9145, [m_Local_$_1];
	atom.add.u64 	%rd9146, [%rd1], 48;
	add.s64 	%rd9147, %rd9146, 56;
	setp.lt.u64 	%p4733, %rd9147, %rd9145;
	shr.u64 	%rd1143, %rd9146, 4;
	cvt.u32.u64 	%r14006, %rd1143;
	setp.ne.s32 	%p4734, %r14006, -1;
	and.pred  	%p4735, %p4733, %p4734;
	@%p4735 bra 	$L__BB9_4350;
	mov.b32 	%r10471, 21106;
	st.u32 	[%rd1685], %r10471;
	mov.b32 	%r14006, -1;
	mov.pred 	%p6538, 0;
	bra.uni 	$L__BB9_4351;
$L__BB9_4350:
	ld.shared.u64 	%rd9148, [m_Local_$_0];
	shl.b64 	%rd9149, %rd1143, 32;
	shr.s64 	%rd9150, %rd9149, 28;
	add.s64 	%rd9151, %rd9148, %rd9150;
	mov.b16 	%rs1194, 0;
	st.u8 	[%rd9151], %rs1194;
	st.u8 	[%rd9151+1], %rs1194;
	mov.b32 	%r10465, 3608;
	st.u32 	[%rd9151+4], %r10465;
	mov.b16 	%rs1195, 1;
	st.u8 	[%rd9151+3], %rs1195;
	mov.b32 	%r10466, 48;
	st.u32 	[%rd9151+8], %r10466;
	mov.b32 	%r10467, -1;
	st.u32 	[%rd9151+16], %r10467;
	ld.shared.u64 	%rd9152, [m_Local_$_0];
	add.s64 	%rd9153, %rd9152, %rd9150;
	mov.b32 	%r10468, 0;
	st.u32 	[%rd9153+32], %r10468;
	ld.shared.u64 	%rd9154, [m_Local_$_0];
	add.s64 	%rd9155, %rd9154, %rd9150;
	st.u32 	[%rd9155+36], %r10468;
	ld.shared.u64 	%rd9156, [m_Local_$_0];
	add.s64 	%rd9157, %rd9156, %rd9150;
	st.u32 	[%rd9157+40], %r10468;
	ld.u32 	%r10469, [%rd1685];
	setp.eq.s32 	%p6538, %r10469, 0;
$L__BB9_4351:
	mov.b32 	%r14007, 0;
	not.pred 	%p4737, %p6538;
	@%p4737 bra 	$L__BB9_4357;
	setp.ne.s32 	%p4738, %r14006, -1;
	@%p4738 bra 	$L__BB9_4354;
	mov.b32 	%r10479, 21352;
	st.u32 	[%rd1685], %r10479;
	bra.uni 	$L__BB9_4357;
$L__BB9_4354:
	ld.shared.u64 	%rd9158, [m_Local_$_0];
	mul.wide.s32 	%rd1144, %r14006, 16;
	add.s64 	%rd9159, %rd9158, %rd1144;
	st.u32 	[%rd9159+40], %r2802;
	ld.u32 	%r10474, [%rd1685];
	setp.ne.s32 	%p4739, %r10474, 0;
	@%p4739 bra 	$L__BB9_4357;
	ld.shared.u64 	%rd9160, [m_Local_$_0];
	add.s64 	%rd9161, %rd9160, %rd1144;
	st.u32 	[%rd9161+36], %r14005;
	ld.u32 	%r10476, [%rd1685];
	setp.ne.s32 	%p4740, %r10476, 0;
	@%p4740 bra 	$L__BB9_4357;
	ld.shared.u64 	%rd9162, [m_Local_$_0];
	add.s64 	%rd9163, %rd9162, %rd1144;
	st.u32 	[%rd9163+32], %r2797;
	ld.u32 	%r10477, [%rd1685];
	setp.eq.s32 	%p4741, %r10477, 0;
	selp.b32 	%r14007, %r14006, 0, %p4741;
$L__BB9_4357:
	st.u32 	[%rd1685], %r14007;
	bra.uni 	$L__BB9_4359;
$L__BB9_4358:
	cvt.u64.u32 	%rd9164, %r14003;
	add.s64 	%rd9165, %rd1142, %rd9164;
	mov.b32 	%r10480, 0;
	st.u32 	[%rd9165+32], %r10480;
$L__BB9_4359:
	ld.shared.u64 	%rd9166, [m_Local_$_0];
	add.s64 	%rd1145, %rd9166, %rd1141;
	ld.u32 	%r2807, [%rd1145+12];
	add.s32 	%r10481, %r14005, 1;
	setp.lt.s32 	%p4742, %r10481, %r2807;
	@%p4742 bra 	$L__BB9_4369;
	ld.shared.u64 	%rd9167, [m_Local_$_1];
	atom.add.u64 	%rd9168, [%rd1], 48;
	add.s64 	%rd9169, %rd9168, 56;
	setp.ge.u64 	%p4743, %rd9169, %rd9167;
	shr.u64 	%rd1146, %rd9168, 4;
	cvt.u32.u64 	%r14008, %rd1146;
	setp.eq.s32 	%p4744, %r14008, -1;
	or.pred  	%p4745, %p4743, %p4744;
	@%p4745 bra 	$L__BB9_4362;
	ld.shared.u64 	%rd9170, [m_Local_$_0];
	shl.b64 	%rd9171, %rd1146, 32;
	shr.s64 	%rd9172, %rd9171, 28;
	add.s64 	%rd9173, %rd9170, %rd9172;
	mov.b16 	%rs1196, 0;
	st.u8 	[%rd9173], %rs1196;
	st.u8 	[%rd9173+1], %rs1196;
	mov.b32 	%r10482, 3608;
	st.u32 	[%rd9173+4], %r10482;
	mov.b16 	%rs1197, 1;
	st.u8 	[%rd9173+3], %rs1197;
	mov.b32 	%r10483, 48;
	st.u32 	[%rd9173+8], %r10483;
	mov.b32 	%r10484, -1;
	st.u32 	[%rd9173+16], %r10484;
	ld.shared.u64 	%rd9174, [m_Local_$_0];
	add.s64 	%rd9175, %rd9174, %rd9172;
	mov.b32 	%r10485, 0;
	st.u32 	[%rd9175+32], %r10485;
	ld.shared.u64 	%rd9176, [m_Local_$_0];
	add.s64 	%rd9177, %rd9176, %rd9172;
	st.u32 	[%rd9177+36], %r10485;
	ld.shared.u64 	%rd9178, [m_Local_$_0];
	add.s64 	%rd9179, %rd9178, %rd9172;
	st.u32 	[%rd9179+40], %r10485;
	ld.u32 	%r10486, [%rd1685];
	setp.eq.s32 	%p6539, %r10486, 0;
	bra.uni 	$L__BB9_4363;
$L__BB9_4362:
	mov.b32 	%r10488, 21106;
	st.u32 	[%rd1685], %r10488;
	mov.b32 	%r14008, -1;
	mov.pred 	%p6539, 0;
$L__BB9_4363:
	mov.b32 	%r14009, 0;
	not.pred 	%p4747, %p6539;
	@%p4747 bra 	$L__BB9_4368;
	setp.eq.s32 	%p4748, %r14008, -1;
	@%p4748 bra 	$L__BB9_6448;
	ld.shared.u64 	%rd9180, [m_Local_$_0];
	mul.wide.s32 	%rd1147, %r14008, 16;
	add.s64 	%rd9181, %rd9180, %rd1147;
	st.u32 	[%rd9181+40], %r2807;
	ld.u32 	%r10491, [%rd1685];
	setp.eq.s32 	%p4749, %r10491, 0;
	@%p4749 bra 	$L__BB9_4366;
	bra.uni 	$L__BB9_4368;
$L__BB9_4366:
	ld.shared.u64 	%rd9182, [m_Local_$_0];
	add.s64 	%rd9183, %rd9182, %rd1147;
	st.u32 	[%rd9183+36], %r10481;
	ld.u32 	%r10494, [%rd1685];
	setp.ne.s32 	%p4750, %r10494, 0;
	@%p4750 bra 	$L__BB9_4368;
	ld.shared.u64 	%rd9184, [m_Local_$_0];
	add.s64 	%rd9185, %rd9184, %rd1147;
	st.u32 	[%rd9185+32], %r2797;
	ld.u32 	%r10495, [%rd1685];
	setp.eq.s32 	%p4751, %r10495, 0;
	selp.b32 	%r14009, %r14008, 0, %p4751;
$L__BB9_4368:
	st.u32 	[%rd1685], %r14009;
	bra.uni 	$L__BB9_4370;
$L__BB9_4369:
	add.s32 	%r10498, %r14003, 4;
	cvt.u64.u32 	%rd9186, %r10498;
	add.s64 	%rd9187, %rd1145, %rd9186;
	mov.b32 	%r10499, 0;
	st.u32 	[%rd9187+32], %r10499;
$L__BB9_4370:
	add.s32 	%r14005, %r14005, 2;
	add.s32 	%r14004, %r14004, 2;
	add.s32 	%r14003, %r14003, 8;
	setp.ne.s32 	%p4752, %r14004, 0;
	@%p4752 bra 	$L__BB9_4347;
$L__BB9_4371:
	and.b32  	%r10500, %r2793, 1;
	setp.eq.b32 	%p4753, %r10500, 1;
	not.pred 	%p4754, %p4753;
	@%p4754 bra 	$L__BB9_4383;
	ld.shared.u64 	%rd9188, [m_Local_$_0];
	add.s64 	%rd1148, %rd9188, %rd1141;
	ld.u32 	%r2817, [%rd1148+12];
	setp.lt.s32 	%p4755, %r2816, %r2817;
	@%p4755 bra 	$L__BB9_4382;
	ld.shared.u64 	%rd9189, [m_Local_$_1];
	atom.add.u64 	%rd9190, [%rd1], 48;
	add.s64 	%rd9191, %rd9190, 56;
	setp.ge.u64 	%p4756, %rd9191, %rd9189;
	shr.u64 	%rd1149, %rd9190, 4;
	cvt.u32.u64 	%r14011, %rd1149;
	setp.eq.s32 	%p4757, %r14011, -1;
	or.pred  	%p4758, %p4756, %p4757;
	@%p4758 bra 	$L__BB9_4375;
	ld.shared.u64 	%rd9192, [m_Local_$_0];
	shl.b64 	%rd9193, %rd1149, 32;
	shr.s64 	%rd9194, %rd9193, 28;
	add.s64 	%rd9195, %rd9192, %rd9194;
	mov.b16 	%rs1198, 0;
	st.u8 	[%rd9195], %rs1198;
	st.u8 	[%rd9195+1], %rs1198;
	mov.b32 	%r10501, 3608;
	st.u32 	[%rd9195+4], %r10501;
	mov.b16 	%rs1199, 1;
	st.u8 	[%rd9195+3], %rs1199;
	mov.b32 	%r10502, 48;
	st.u32 	[%rd9195+8], %r10502;
	mov.b32 	%r10503, -1;
	st.u32 	[%rd9195+16], %r10503;
	ld.shared.u64 	%rd9196, [m_Local_$_0];
	add.s64 	%rd9197, %rd9196, %rd9194;
	mov.b32 	%r10504, 0;
	st.u32 	[%rd9197+32], %r10504;
	ld.shared.u64 	%rd9198, [m_Local_$_0];
	add.s64 	%rd9199, %rd9198, %rd9194;
	st.u32 	[%rd9199+36], %r10504;
	ld.shared.u64 	%rd9200, [m_Local_$_0];
	add.s64 	%rd9201, %rd9200, %rd9194;
	st.u32 	[%rd9201+40], %r10504;
	ld.u32 	%r10505, [%rd1685];
	setp.eq.s32 	%p6540, %r10505, 0;
	bra.uni 	$L__BB9_4376;
$L__BB9_4375:
	mov.b32 	%r10507, 21106;
	st.u32 	[%rd1685], %r10507;
	mov.b32 	%r14011, -1;
	mov.pred 	%p6540, 0;
$L__BB9_4376:
	mov.b32 	%r14012, 0;
	not.pred 	%p4760, %p6540;
	@%p4760 bra 	$L__BB9_4381;
	setp.eq.s32 	%p4761, %r14011, -1;
	@%p4761 bra 	$L__BB9_6449;
	ld.shared.u64 	%rd9202, [m_Local_$_0];
	mul.wide.s32 	%rd1150, %r14011, 16;
	add.s64 	%rd9203, %rd9202, %rd1150;
	st.u32 	[%rd9203+40], %r2817;
	ld.u32 	%r10510, [%rd1685];
	setp.eq.s32 	%p4762, %r10510, 0;
	@%p4762 bra 	$L__BB9_4379;
	bra.uni 	$L__BB9_4381;
$L__BB9_4379:
	ld.shared.u64 	%rd9204, [m_Local_$_0];
	add.s64 	%rd9205, %rd9204, %rd1150;
	st.u32 	[%rd9205+36], %r2816;
	ld.u32 	%r10512, [%rd1685];
	setp.ne.s32 	%p4763, %r10512, 0;
	@%p4763 bra 	$L__BB9_4381;
	ld.shared.u64 	%rd9206, [m_Local_$_0];
	add.s64 	%rd9207, %rd9206, %rd1150;
	st.u32 	[%rd9207+32], %r2797;
	ld.u32 	%r10513, [%rd1685];
	setp.eq.s32 	%p4764, %r10513, 0;
	selp.b32 	%r14012, %r14011, 0, %p4764;
$L__BB9_4381:
	st.u32 	[%rd1685], %r14012;
	bra.uni 	$L__BB9_4383;
$L__BB9_4382:
	shl.b32 	%r10516, %r2816, 2;
	cvt.u64.u32 	%rd9208, %r10516;
	add.s64 	%rd9209, %rd1148, %rd9208;
	mov.b32 	%r10517, 0;
	st.u32 	[%rd9209+32], %r10517;
$L__BB9_4383:
	setp.lt.s32 	%p4765, %r2793, 1;
	@%p4765 bra 	$L__BB9_4414;
	neg.s32 	%r14014, %r2793;
	mov.b32 	%r14013, 0;
	mul.wide.s32 	%rd9233, %r2797, 16;
	mov.u32 	%r14015, %r14013;
$L__BB9_4385:
	setp.ne.s32 	%p4766, %r2728, -1;
	@%p4766 bra 	$L__BB9_4387;
	mov.b32 	%r10535, 21352;
	st.u32 	[%rd1685], %r10535;
	mov.b16 	%rs1604, 0;
	bra.uni 	$L__BB9_4399;
$L__BB9_4387:
	ld.shared.u64 	%rd9210, [m_Local_$_0];
	add.s64 	%rd1151, %rd9210, %rd1139;
	ld.u32 	%r2826, [%rd1151+12];
	setp.lt.s32 	%p4767, %r14015, %r2826;
	@%p4767 bra 	$L__BB9_4398;
	ld.shared.u64 	%rd9211, [m_Local_$_1];
	atom.add.u64 	%rd9212, [%rd1], 48;
	add.s64 	%rd9213, %rd9212, 56;
	setp.lt.u64 	%p4768, %rd9213, %rd9211;
	shr.u64 	%rd1152, %rd9212, 4;
	cvt.u32.u64 	%r14016, %rd1152;
	setp.ne.s32 	%p4769, %r14016, -1;
	and.pred  	%p4770, %p4768, %p4769;
	@%p4770 bra 	$L__BB9_4390;
	mov.b32 	%r10526, 21106;
	st.u32 	[%rd1685], %r10526;
	mov.b32 	%r14016, -1;
	mov.pred 	%p6541, 0;
	bra.uni 	$L__BB9_4391;
$L__BB9_4390:
	ld.shared.u64 	%rd9214, [m_Local_$_0];
	shl.b64 	%rd9215, %rd1152, 32;
	shr.s64 	%rd9216, %rd9215, 28;
	add.s64 	%rd9217, %rd9214, %rd9216;
	mov.b16 	%rs1200, 0;
	st.u8 	[%rd9217], %rs1200;
	st.u8 	[%rd9217+1], %rs1200;
	mov.b32 	%r10520, 3608;
	st.u32 	[%rd9217+4], %r10520;
	mov.b16 	%rs1201, 1;
	st.u8 	[%rd9217+3], %rs1201;
	mov.b32 	%r10521, 48;
	st.u32 	[%rd9217+8], %r10521;
	mov.b32 	%r10522, -1;
	st.u32 	[%rd9217+16], %r10522;
	ld.shared.u64 	%rd9218, [m_Local_$_0];
	add.s64 	%rd9219, %rd9218, %rd9216;
	mov.b32 	%r10523, 0;
	st.u32 	[%rd9219+32], %r10523;
	ld.shared.u64 	%rd9220, [m_Local_$_0];
	add.s64 	%rd9221, %rd9220, %rd9216;
	st.u32 	[%rd9221+36], %r10523;
	ld.shared.u64 	%rd9222, [m_Local_$_0];
	add.s64 	%rd9223, %rd9222, %rd9216;
	st.u32 	[%rd9223+40], %r10523;
	ld.u32 	%r10524, [%rd1685];
	setp.eq.s32 	%p6541, %r10524, 0;
$L__BB9_4391:
	mov.b32 	%r14017, 0;
	not.pred 	%p4772, %p6541;
	@%p4772 bra 	$L__BB9_4397;
	setp.ne.s32 	%p4773, %r14016, -1;
	@%p4773 bra 	$L__BB9_4394;
	mov.b32 	%r10534, 21352;
	st.u32 	[%rd1685], %r10534;
	bra.uni 	$L__BB9_4397;
$L__BB9_4394:
	ld.shared.u64 	%rd9224, [m_Local_$_0];
	mul.wide.s32 	%rd1153, %r14016, 16;
	add.s64 	%rd9225, %rd9224, %rd1153;
	st.u32 	[%rd9225+40], %r2826;
	ld.u32 	%r10529, [%rd1685];
	setp.ne.s32 	%p4774, %r10529, 0;
	@%p4774 bra 	$L__BB9_4397;
	ld.shared.u64 	%rd9226, [m_Local_$_0];
	add.s64 	%rd9227, %rd9226, %rd1153;
	st.u32 	[%rd9227+36], %r14015;
	ld.u32 	%r10531, [%rd1685];
	setp.ne.s32 	%p4775, %r10531, 0;
	@%p4775 bra 	$L__BB9_4397;
	ld.shared.u64 	%rd9228, [m_Local_$_0];
	add.s64 	%rd9229, %rd9228, %rd1153;
	st.u32 	[%rd9229+32], %r2728;
	ld.u32 	%r10532, [%rd1685];
	setp.eq.s32 	%p4776, %r10532, 0;
	selp.b32 	%r14017, %r14016, 0, %p4776;
$L__BB9_4397:
	st.u32 	[%rd1685], %r14017;
	mov.b16 	%rs1604, 0;
	bra.uni 	$L__BB9_4399;
$L__BB9_4398:
	cvt.u64.u32 	%rd9230, %r14013;
	add.s64 	%rd9231, %rd1151, %rd9230;
	ld.u8 	%rs1604, [%rd9231+32];
$L__BB9_4399:
	setp.ne.s32 	%p4777, %r2797, -1;
	@%p4777 bra 	$L__BB9_4401;
	mov.b32 	%r10552, 21352;
	st.u32 	[%rd1685], %r10552;
	bra.uni 	$L__BB9_4413;
$L__BB9_4401:
	ld.shared.u64 	%rd9232, [m_Local_$_0];
	add.s64 	%rd1154, %rd9232, %rd9233;
	ld.u32 	%r2831, [%rd1154+12];
	setp.lt.s32 	%p4778, %r14015, %r2831;
	@%p4778 bra 	$L__BB9_4412;
	ld.shared.u64 	%rd9234, [m_Local_$_1];
	atom.add.u64 	%rd9235, [%rd1], 48;
	add.s64 	%rd9236, %rd9235, 56;
	setp.lt.u64 	%p4779, %rd9236, %rd9234;
	shr.u64 	%rd1155, %rd9235, 4;
	cvt.u32.u64 	%r14018, %rd1155;
	setp.ne.s32 	%p4780, %r14018, -1;
	and.pred  	%p4781, %p4779, %p4780;
	@%p4781 bra 	$L__BB9_4404;
	mov.b32 	%r10542, 21106;
	st.u32 	[%rd1685], %r10542;
	mov.b32 	%r14018, -1;
	mov.pred 	%p6542, 0;
	bra.uni 	$L__BB9_4405;
$L__BB9_4404:
	ld.shared.u64 	%rd9237, [m_Local_$_0];
	shl.b64 	%rd9238, %rd1155, 32;
	shr.s64 	%rd9239, %rd9238, 28;
	add.s64 	%rd9240, %rd9237, %rd9239;
	mov.b16 	%rs1204, 0;
	st.u8 	[%rd9240], %rs1204;
	st.u8 	[%rd9240+1], %rs1204;
	mov.b32 	%r10536, 3608;
	st.u32 	[%rd9240+4], %r10536;
	mov.b16 	%rs1205, 1;
	st.u8 	[%rd9240+3], %rs1205;
	mov.b32 	%r10537, 48;
	st.u32 	[%rd9240+8], %r10537;
	mov.b32 	%r10538, -1;
	st.u32 	[%rd9240+16], %r10538;
	ld.shared.u64 	%rd9241, [m_Local_$_0];
	add.s64 	%rd9242, %rd9241, %rd9239;
	mov.b32 	%r10539, 0;
	st.u32 	[%rd9242+32], %r10539;
	ld.shared.u64 	%rd9243, [m_Local_$_0];
	add.s64 	%rd9244, %rd9243, %rd9239;
	st.u32 	[%rd9244+36], %r10539;
	ld.shared.u64 	%rd9245, [m_Local_$_0];
	add.s64 	%rd9246, %rd9245, %rd9239;
	st.u32 	[%rd9246+40], %r10539;
	ld.u32 	%r10540, [%rd1685];
	setp.eq.s32 	%p6542, %r10540, 0;
$L__BB9_4405:
	mov.b32 	%r14019, 0;
	not.pred 	%p4783, %p6542;
	@%p4783 bra 	$L__BB9_4411;
	setp.ne.s32 	%p4784, %r14018, -1;
	@%p4784 bra 	$L__BB9_4408;
	mov.b32 	%r10550, 21352;
	st.u32 	[%rd1685], %r10550;
	bra.uni 	$L__BB9_4411;
$L__BB9_4408:
	ld.shared.u64 	%rd9247, [m_Local_$_0];
	mul.wide.s32 	%rd1156, %r14018, 16;
	add.s64 	%rd9248, %rd9247, %rd1156;
	st.u32 	[%rd9248+40], %r2831;
	ld.u32 	%r10545, [%rd1685];
	setp.ne.s32 	%p4785, %r10545, 0;
	@%p4785 bra 	$L__BB9_4411;
	ld.shared.u64 	%rd9249, [m_Local_$_0];
	add.s64 	%rd9250, %rd9249, %rd1156;
	st.u32 	[%rd9250+36], %r14015;
	ld.u32 	%r10547, [%rd1685];
	setp.ne.s32 	%p4786, %r10547, 0;
	@%p4786 bra 	$L__BB9_4411;
	ld.shared.u64 	%rd9251, [m_Local_$_0];
	add.s64 	%rd9252, %rd9251, %rd1156;
	st.u32 	[%rd9252+32], %r2797;
	ld.u32 	%r10548, [%rd1685];
	setp.eq.s32 	%p4787, %r10548, 0;
	selp.b32 	%r14019, %r14018, 0, %p4787;
$L__BB9_4411:
	st.u32 	[%rd1685], %r14019;
	bra.uni 	$L__BB9_4413;
$L__BB9_4412:
	cvt.u64.u32 	%rd9253, %r14013;
	add.s64 	%rd9254, %rd1154, %rd9253;
	mov.b32 	%r10551, 0;
	st.u32 	[%rd9254+32], %r10551;
	st.u8 	[%rd9254+32], %rs1604;
$L__BB9_4413:
	add.s32 	%r14015, %r14015, 1;
	add.s32 	%r14014, %r14014, 1;
	setp.ne.s32 	%p4788, %r14014, 0;
	add.s32 	%r14013, %r14013, 4;
	@%p4788 bra 	$L__BB9_4385;
$L__BB9_4414:
	ld.shared.u64 	%rd9255, [m_Local_$_0];
	add.s64 	%rd9256, %rd9255, %rd1138;
	st.u32 	[%rd9256+32], %r2797;
	ld.shared.u64 	%rd9257, [m_Local_$_0];
	add.s64 	%rd9258, %rd9257, %rd1138;
	st.u32 	[%rd9258+40], %r2793;
	ld.shared.u64 	%rd9259, [m_Local_$_0];
	add.s64 	%rd9260, %rd9259, %rd1138;
	mov.b32 	%r10553, 0;
	st.u32 	[%rd9260+48], %r10553;
$L__BB9_4415:
	ld.shared.u64 	%rd9261, [m_Local_$_1];
	atom.add.u64 	%rd9262, [%rd1], 48;
	add.s64 	%rd9263, %rd9262, 56;
	setp.lt.u64 	%p4789, %rd9263, %rd9261;
	shr.u64 	%rd1157, %rd9262, 4;
	cvt.u32.u64 	%r14023, %rd1157;
	setp.ne.s32 	%p4790, %r14023, -1;
	and.pred  	%p4791, %p4789, %p4790;
	@%p4791 bra 	$L__BB9_4417;
	mov.b32 	%r14048, 21352;
	st.u32 	[%rd1685], %r14048;
	mov.b32 	%r14023, -1;
	bra.uni 	$L__BB9_4421;
$L__BB9_4417:
	setp.ne.s32 	%p4792, %r2792, -1;
	ld.shared.u64 	%rd9264, [m_Local_$_0];
	shl.b64 	%rd9265, %rd1157, 32;
	shr.s64 	%rd1158, %rd9265, 28;
	add.s64 	%rd9266, %rd9264, %rd1158;
	mov.b16 	%rs1206, 0;
	st.u8 	[%rd9266], %rs1206;
	st.u8 	[%rd9266+1], %rs1206;
	mov.b32 	%r10555, 16901;
	st.u32 	[%rd9266+4], %r10555;
	mov.b16 	%rs1207, 1;
	st.u8 	[%rd9266+3], %rs1207;
	mov.b32 	%r10556, 44;
	st.u32 	[%rd9266+8], %r10556;
	mov.b32 	%r10557, -1;
	st.u32 	[%rd9266+16], %r10557;
	@%p4792 bra 	$L__BB9_4419;
	mov.b32 	%r10559, 21352;
	st.u32 	[%rd1685], %r10559;
	mov.b32 	%r14020, 0;
	ld.shared.u64 	%rd12041, [m_Local_$_0];
	mov.u32 	%r14021, %r14020;
	bra.uni 	$L__BB9_4420;
$L__BB9_4419:
	ld.shared.u64 	%rd12041, [m_Local_$_0];
	mul.wide.s32 	%rd9267, %r2792, 16;
	add.s64 	%rd9268, %rd12041, %rd9267;
	ld.u32 	%r14020, [%rd9268+32];
	ld.u32 	%r14021, [%rd9268+40];
$L__BB9_4420:
	add.s64 	%rd9269, %rd12041, %rd1158;
	st.u32 	[%rd9269+32], %r14020;
	ld.shared.u64 	%rd9270, [m_Local_$_0];
	add.s64 	%rd9271, %rd9270, %rd1158;
	st.u32 	[%rd9271+40], %r14021;
	ld.u32 	%r14048, [%rd1685];
$L__BB9_4421:
	setp.ne.s32 	%p4793, %r14048, 0;
	mov.b32 	%r14025, 0;
	@%p4793 bra 	$L__BB9_4425;
	ld.param.u64 	%rd12001, [_Z63java_lang_String_initab850b60f96d11de8a390800200c9a660_a14_5_5_PciiiPi_param_0];
	{ // callseq 13, 0
	.param .b64 param0;
	st.param.b64 	[param0], %rd12001;
	.param .b32 param1;
	st.param.b32 	[param1], %r14023;
	.param .b64 param2;
	st.param.b64 	[param2], %rd1685;
	.param .b32 retval0;
	call.uni (retval0), 
	_Z41invoke_java_lang_StringBuilder_toString9_PciPi, 
	(
	param0, 
	param1, 
	param2
	);
	ld.param.b32 	%r10564, [retval0];
	} // callseq 13
	ld.u32 	%r14048, [%rd1685];
	setp.ne.s32 	%p4794, %r14048, 0;
	@%p4794 bra 	$L__BB9_4425;
	ld.shared.u64 	%rd9272, [m_Local_$_0];
	mul.wide.s32 	%rd1162, %r2442, 16;
	add.s64 	%rd9273, %rd9272, %rd1162;
	st.u32 	[%rd9273+32], %r2442;
	ld.u32 	%r14048, [%rd1685];
	setp.ne.s32 	%p4795, %r14048, 0;
	mov.u32 	%r14025, %r2442;
	@%p4795 bra 	$L__BB9_4425;
	ld.shared.u64 	%rd9274, [m_Local_$_0];
	add.s64 	%rd9275, %rd9274, %rd1162;
	st.u32 	[%rd9275+36], %r10564;
	ld.u32 	%r14048, [%rd1685];
	mov.u32 	%r14025, %r2442;
$L__BB9_4425:
	setp.ne.s32 	%p4796, %r14048, 0;
	mov.b32 	%r14049, 0;
	@%p4796 bra 	$L__BB9_4508;
	st.u32 	[%rd1685], %r14025;
	mov.u32 	%r14048, %r14025;
	bra.uni 	$L__BB9_4508;
$L__BB9_4427:
	add.s64 	%rd8102, %rd993, %rd594;
	mov.b32 	%r14049, 0;
	st.u32 	[%rd8102+48], %r14049;
	ld.u32 	%r14048, [%rd1685];
	setp.ne.s32 	%p4185, %r14048, 0;
	@%p4185 bra 	$L__BB9_4508;
	ld.shared.u64 	%rd8103, [m_Local_$_0];
	add.s64 	%rd8104, %rd8103, %rd594;
	st.u32 	[%rd8104+40], %r1443;
	ld.u32 	%r14048, [%rd1685];
	setp.ne.s32 	%p4186, %r14048, 0;
	@%p4186 bra 	$L__BB9_4508;
	shl.b32 	%r9566, %r1443, 2;
	add.s32 	%r9567, %r9566, 32;
	shr.s32 	%r9568, %r9567, 31;
	shr.u32 	%r9569, %r9568, 29;
	add.s32 	%r9570, %r9567, %r9569;
	and.b32  	%r9571, %r9570, -8;
	sub.s32 	%r9572, %r9567, %r9571;
	setp.eq.s32 	%p4187, %r9572, 0;
	sub.s32 	%r9573, %r9566, %r9572;
	add.s32 	%r9574, %r9573, 40;
	selp.b32 	%r2855, %r9567, %r9574, %p4187;
	ld.shared.u64 	%rd1163, [m_Local_$_1];
	and.b32  	%r9575, %r2855, 12;
	setp.eq.s32 	%p4188, %r9575, 0;
	mov.u32 	%r14026, %r2855;
	@%p4188 bra 	$L__BB9_4431;
	shr.s32 	%r9576, %r2855, 31;
	shr.u32 	%r9577, %r9576, 28;
	add.s32 	%r9578, %r2855, %r9577;
	and.b32  	%r9579, %r9578, -16;
	add.s32 	%r14026, %r9579, 16;
$L__BB9_4431:
	cvt.s64.s32 	%rd8105, %r14026;
	atom.add.u64 	%rd8106, [%rd1], %rd8105;
	cvt.s64.s32 	%rd8107, %r2855;
	add.s64 	%rd8108, %rd8107, %rd8106;
	add.s64 	%rd8109, %rd8108, 8;
	setp.lt.u64 	%p4189, %rd8109, %rd1163;
	shr.u64 	%rd8110, %rd8106, 4;
	cvt.u32.u64 	%r9580, %rd8110;
	selp.b32 	%r2858, %r9580, -1, %p4189;
	setp.ne.s32 	%p4190, %r2858, -1;
	@%p4190 bra 	$L__BB9_4433;
	mov.b32 	%r9638, 21352;
	st.u32 	[%rd1685], %r9638;
	bra.uni 	$L__BB9_4472;
$L__BB9_4433:
	ld.shared.u64 	%rd8111, [m_Local_$_0];
	mul.wide.s32 	%rd1164, %r2858, 16;
	add.s64 	%rd8112, %rd8111, %rd1164;
	mov.b16 	%rs1064, 0;
	st.u8 	[%rd8112], %rs1064;
	st.u8 	[%rd8112+1], %rs1064;
	mov.b32 	%r9581, 4335;
	st.u32 	[%rd8112+4], %r9581;
	mov.b16 	%rs1065, 1;
	st.u8 	[%rd8112+3], %rs1065;
	st.u32 	[%rd8112+8], %r2855;
	st.u32 	[%rd8112+12], %r1443;
	setp.eq.s32 	%p4191, %r1420, 33;
	@%p4191 bra 	$L__BB9_4472;
	max.s32 	%r2859, %r1418, 1;
	setp.lt.s32 	%p4192, %r1418, 2;
	mov.b32 	%r2878, 0;
	@%p4192 bra 	$L__BB9_4460;
	and.b32  	%r9584, %r1418, -2;
	neg.s32 	%r14028, %r9584;
	mov.b32 	%r14027, 0;
	mov.u32 	%r14029, %r14027;
$L__BB9_4436:
	ld.shared.u64 	%rd8113, [m_Local_$_0];
	add.s64 	%rd1165, %rd8113, %rd1164;
	ld.u32 	%r2864, [%rd1165+12];
	setp.lt.s32 	%p4193, %r14029, %r2864;
	@%p4193 bra 	$L__BB9_4447;
	ld.shared.u64 	%rd8114, [m_Local_$_1];
	atom.add.u64 	%rd8115, [%rd1], 48;
	add.s64 	%rd8116, %rd8115, 56;
	setp.lt.u64 	%p4194, %rd8116, %rd8114;
	shr.u64 	%rd1166, %rd8115, 4;
	cvt.u32.u64 	%r14030, %rd1166;
	setp.ne.s32 	%p4195, %r14030, -1;
	and.pred  	%p4196, %p4194, %p4195;
	@%p4196 bra 	$L__BB9_4439;
	mov.b32 	%r9591, 21106;
	st.u32 	[%rd1685], %r9591;
	mov.b32 	%r14030, -1;
	mov.pred 	%p6543, 0;
	bra.uni 	$L__BB9_4440;
$L__BB9_4439:
	ld.shared.u64 	%rd8117, [m_Local_$_0];
	shl.b64 	%rd8118, %rd1166, 32;
	shr.s64 	%rd8119, %rd8118, 28;
	add.s64 	%rd8120, %rd8117, %rd8119;
	mov.b16 	%rs1066, 0;
	st.u8 	[%rd8120], %rs1066;
	st.u8 	[%rd8120+1], %rs1066;
	mov.b32 	%r9585, 3608;
	st.u32 	[%rd8120+4], %r9585;
	mov.b16 	%rs1067, 1;
	st.u8 	[%rd8120+3], %rs1067;
	mov.b32 	%r9586, 48;
	st.u32 	[%rd8120+8], %r9586;
	mov.b32 	%r9587, -1;
	st.u32 	[%rd8120+16], %r9587;
	ld.shared.u64 	%rd8121, [m_Local_$_0];
	add.s64 	%rd8122, %rd8121, %rd8119;
	mov.b32 	%r9588, 0;
	st.u32 	[%rd8122+32], %r9588;
	ld.shared.u64 	%rd8123, [m_Local_$_0];
	add.s64 	%rd8124, %rd8123, %rd8119;
	st.u32 	[%rd8124+36], %r9588;
	ld.shared.u64 	%rd8125, [m_Local_$_0];
	add.s64 	%rd8126, %rd8125, %rd8119;
	st.u32 	[%rd8126+40], %r9588;
	ld.u32 	%r9589, [%rd1685];
	setp.eq.s32 	%p6543, %r9589, 0;
$L__BB9_4440:
	mov.b32 	%r14031, 0;
	not.pred 	%p4198, %p6543;
	@%p4198 bra 	$L__BB9_4446;
	setp.ne.s32 	%p4199, %r14030, -1;
	@%p4199 bra 	$L__BB9_4443;
	mov.b32 	%r9599, 21352;
	st.u32 	[%rd1685], %r9599;
	bra.uni 	$L__BB9_4446;
$L__BB9_4443:
	ld.shared.u64 	%rd8127, [m_Local_$_0];
	mul.wide.s32 	%rd1167, %r14030, 16;
	add.s64 	%rd8128, %rd8127, %rd1167;
	st.u32 	[%rd8128+40], %r2864;
	ld.u32 	%r9594, [%rd1685];
	setp.ne.s32 	%p4200, %r9594, 0;
	@%p4200 bra 	$L__BB9_4446;
	ld.shared.u64 	%rd8129, [m_Local_$_0];
	add.s64 	%rd8130, %rd8129, %rd1167;
	st.u32 	[%rd8130+36], %r14029;
	ld.u32 	%r9596, [%rd1685];
	setp.ne.s32 	%p4201, %r9596, 0;
	@%p4201 bra 	$L__BB9_4446;
	ld.shared.u64 	%rd8131, [m_Local_$_0];
	add.s64 	%rd8132, %rd8131, %rd1167;
	st.u32 	[%rd8132+32], %r2858;
	ld.u32 	%r9597, [%rd1685];
	setp.eq.s32 	%p4202, %r9597, 0;
	selp.b32 	%r14031, %r14030, 0, %p4202;
$L__BB9_4446:
	st.u32 	[%rd1685], %r14031;
	bra.uni 	$L__BB9_4448;
$L__BB9_4447:
	cvt.u64.u32 	%rd8133, %r14027;
	add.s64 	%rd8134, %rd1165, %rd8133;
	mov.b32 	%r9600, 0;
	st.u32 	[%rd8134+32], %r9600;
$L__BB9_4448:
	ld.shared.u64 	%rd8135, [m_Local_$_0];
	add.s64 	%rd1168, %rd8135, %rd1164;
	ld.u32 	%r2869, [%rd1168+12];
	add.s32 	%r9601, %r14029, 1;
	setp.lt.s32 	%p4203, %r9601, %r2869;
	@%p4203 bra 	$L__BB9_4458;
	ld.shared.u64 	%rd8136, [m_Local_$_1];
	atom.add.u64 	%rd8137, [%rd1], 48;
	add.s64 	%rd8138, %rd8137, 56;
	setp.ge.u64 	%p4204, %rd8138, %rd8136;
	shr.u64 	%rd1169, %rd8137, 4;
	cvt.u32.u64 	%r14032, %rd1169;
	setp.eq.s32 	%p4205, %r14032, -1;
	or.pred  	%p4206, %p4204, %p4205;
	@%p4206 bra 	$L__BB9_4451;
	ld.shared.u64 	%rd8139, [m_Local_$_0];
	shl.b64 	%rd8140, %rd1169, 32;
	shr.s64 	%rd8141, %rd8140, 28;
	add.s64 	%rd8142, %rd8139, %rd8141;
	mov.b16 	%rs1068, 0;
	st.u8 	[%rd8142], %rs1068;
	st.u8 	[%rd8142+1], %rs1068;
	mov.b32 	%r9602, 3608;
	st.u32 	[%rd8142+4], %r9602;
	mov.b16 	%rs1069, 1;
	st.u8 	[%rd8142+3], %rs1069;
	mov.b32 	%r9603, 48;
	st.u32 	[%rd8142+8], %r9603;
	mov.b32 	%r9604, -1;
	st.u32 	[%rd8142+16], %r9604;
	ld.shared.u64 	%rd8143, [m_Local_$_0];
	add.s64 	%rd8144, %rd8143, %rd8141;
	mov.b32 	%r9605, 0;
	st.u32 	[%rd8144+32], %r9605;
	ld.shared.u64 	%rd8145, [m_Local_$_0];
	add.s64 	%rd8146, %rd8145, %rd8141;
	st.u32 	[%rd8146+36], %r9605;
	ld.shared.u64 	%rd8147, [m_Local_$_0];
	add.s64 	%rd8148, %rd8147, %rd8141;
	st.u32 	[%rd8148+40], %r9605;
	ld.u32 	%r9606, [%rd1685];
	setp.eq.s32 	%p6544, %r9606, 0;
	bra.uni 	$L__BB9_4452;
$L__BB9_4451:
	mov.b32 	%r9608, 21106;
	st.u32 	[%rd1685], %r9608;
	mov.b32 	%r14032, -1;
	mov.pred 	%p6544, 0;
$L__BB9_4452:
	mov.b32 	%r14033, 0;
	not.pred 	%p4208, %p6544;
	@%p4208 bra 	$L__BB9_4457;
	setp.eq.s32 	%p4209, %r14032, -1;
	@%p4209 bra 	$L__BB9_6450;
	ld.shared.u64 	%rd8149, [m_Local_$_0];
	mul.wide.s32 	%rd1170, %r14032, 16;
	add.s64 	%rd8150, %rd8149, %rd1170;
	st.u32 	[%rd8150+40], %r2869;
	ld.u32 	%r9611, [%rd1685];
	setp.eq.s32 	%p4210, %r9611, 0;
	@%p4210 bra 	$L__BB9_4455;
	bra.uni 	$L__BB9_4457;
$L__BB9_4455:
	ld.shared.u64 	%rd8151, [m_Local_$_0];
	add.s64 	%rd8152, %rd8151, %rd1170;
	add.s32 	%r9613, %r14029, 1;
	st.u32 	[%rd8152+36], %r9613;
	ld.u32 	%r9614, [%rd1685];
	setp.ne.s32 	%p4211, %r9614, 0;
	@%p4211 bra 	$L__BB9_4457;
	ld.shared.u64 	%rd8153, [m_Local_$_0];
	add.s64 	%rd8154, %rd8153, %rd1170;
	st.u32 	[%rd8154+32], %r2858;
	ld.u32 	%r9615, [%rd1685];
	setp.eq.s32 	%p4212, %r9615, 0;
	selp.b32 	%r14033, %r14032, 0, %p4212;
$L__BB9_4457:
	st.u32 	[%rd1685], %r14033;
	bra.uni 	$L__BB9_4459;
$L__BB9_4458:
	add.s32 	%r9618, %r14027, 4;
	cvt.u64.u32 	%rd8155, %r9618;
	add.s64 	%rd8156, %rd1168, %rd8155;
	mov.b32 	%r9619, 0;
	st.u32 	[%rd8156+32], %r9619;
$L__BB9_4459:
	and.b32  	%r2878, %r2859, 2147483646;
	add.s32 	%r14029, %r14029, 2;
	add.s32 	%r14028, %r14028, 2;
	add.s32 	%r14027, %r14027, 8;
	setp.ne.s32 	%p4213, %r14028, 0;
	@%p4213 bra 	$L__BB9_4436;
$L__BB9_4460:
	and.b32  	%r9620, %r2859, 1;
	setp.eq.b32 	%p4214, %r9620, 1;
	not.pred 	%p4215, %p4214;
	@%p4215 bra 	$L__BB9_4472;
	ld.shared.u64 	%rd8157, [m_Local_$_0];
	add.s64 	%rd1171, %rd8157, %rd1164;
	ld.u32 	%r2879, [%rd1171+12];
	setp.lt.s32 	%p4216, %r2878, %r2879;
	@%p4216 bra 	$L__BB9_4471;
	ld.shared.u64 	%rd8158, [m_Local_$_1];
	atom.add.u64 	%rd8159, [%rd1], 48;
	add.s64 	%rd8160, %rd8159, 56;
	setp.ge.u64 	%p4217, %rd8160, %rd8158;
	shr.u64 	%rd1172, %rd8159, 4;
	cvt.u32.u64 	%r14035, %rd1172;
	setp.eq.s32 	%p4218, %r14035, -1;
	or.pred  	%p4219, %p4217, %p4218;
	@%p4219 bra 	$L__BB9_4464;
	ld.shared.u64 	%rd8161, [m_Local_$_0];
	shl.b64 	%rd8162, %rd1172, 32;
	shr.s64 	%rd8163, %rd8162, 28;
	add.s64 	%rd8164, %rd8161, %rd8163;
	mov.b16 	%rs1070, 0;
	st.u8 	[%rd8164], %rs1070;
	st.u8 	[%rd8164+1], %rs1070;
	mov.b32 	%r9621, 3608;
	st.u32 	[%rd8164+4], %r9621;
	mov.b16 	%rs1071, 1;
	st.u8 	[%rd8164+3], %rs1071;
	mov.b32 	%r9622, 48;
	st.u32 	[%rd8164+8], %r9622;
	mov.b32 	%r9623, -1;
	st.u32 	[%rd8164+16], %r9623;
	ld.shared.u64 	%rd8165, [m_Local_$_0];
	add.s64 	%rd8166, %rd8165, %rd8163;
	mov.b32 	%r9624, 0;
	st.u32 	[%rd8166+32], %r9624;
	ld.shared.u64 	%rd8167, [m_Local_$_0];
	add.s64 	%rd8168, %rd8167, %rd8163;
	st.u32 	[%rd8168+36], %r9624;
	ld.shared.u64 	%rd8169, [m_Local_$_0];
	add.s64 	%rd8170, %rd8169, %rd8163;
	st.u32 	[%rd8170+40], %r9624;
	ld.u32 	%r9625, [%rd1685];
	setp.eq.s32 	%p6545, %r9625, 0;
	bra.uni 	$L__BB9_4465;
$L__BB9_4464:
	mov.b32 	%r9627, 21106;
	st.u32 	[%rd1685], %r9627;
	mov.b32 	%r14035, -1;
	mov.pred 	%p6545, 0;
$L__BB9_4465:
	mov.b32 	%r14036, 0;
	not.pred 	%p4221, %p6545;
	@%p4221 bra 	$L__BB9_4470;
	setp.eq.s32 	%p4222, %r14035, -1;
	@%p4222 bra 	$L__BB9_6451;
	ld.shared.u64 	%rd8171, [m_Local_$_0];
	mul.wide.s32 	%rd1173, %r14035, 16;
	add.s64 	%rd8172, %rd8171, %rd1173;
	st.u32 	[%rd8172+40], %r2879;
	ld.u32 	%r9630, [%rd1685];
	setp.eq.s32 	%p4223, %r9630, 0;
	@%p4223 bra 	$L__BB9_4468;
	bra.uni 	$L__BB9_4470;
$L__BB9_4468:
	ld.shared.u64 	%rd8173, [m_Local_$_0];
	add.s64 	%rd8174, %rd8173, %rd1173;
	st.u32 	[%rd8174+36], %r2878;
	ld.u32 	%r9632, [%rd1685];
	setp.ne.s32 	%p4224, %r9632, 0;
	@%p4224 bra 	$L__BB9_4470;
	ld.shared.u64 	%rd8175, [m_Local_$_0];
	add.s64 	%rd8176, %rd8175, %rd1173;
	st.u32 	[%rd8176+32], %r2858;
	ld.u32 	%r9633, [%rd1685];
	setp.eq.s32 	%p4225, %r9633, 0;
	selp.b32 	%r14036, %r14035, 0, %p4225;
$L__BB9_4470:
	st.u32 	[%rd1685], %r14036;
	bra.uni 	$L__BB9_4472;
$L__BB9_4471:
	shl.b32 	%r9636, %r2878, 2;
	cvt.u64.u32 	%rd8177, %r9636;
	add.s64 	%rd8178, %rd1171, %rd8177;
	mov.b32 	%r9637, 0;
	st.u32 	[%rd8178+32], %r9637;
$L__BB9_4472:
	ld.shared.u64 	%rd1174, [m_Local_$_0];
	mul.wide.s32 	%rd1175, %r1401, 16;
	add.s64 	%rd1176, %rd1174, %rd1175;
	ld.u32 	%r2884, [%rd1176+12];
	sub.s32 	%r9640, %r2884, %r1421;
	min.s32 	%r2885, %r9640, %r1443;
	ld.u32 	%r14048, [%rd1685];
	setp.ne.s32 	%p4226, %r14048, 0;
	mov.b32 	%r14047, 0;
	@%p4226 bra 	$L__BB9_4506;
	mul.wide.s32 	%rd1177, %r2858, 16;
	add.s64 	%rd8179, %rd1174, %rd1177;
	ld.u32 	%r9642, [%rd1176+4];
	ld.u32 	%r9643, [%rd8179+4];
	setp.ne.s32 	%p4227, %r9642, 4335;
	setp.ne.s32 	%p4228, %r9643, 4335;
	or.pred  	%p4229, %p4227, %p4228;
	setp.lt.s32 	%p4230, %r2885, 1;
	mov.b32 	%r14048, 0;
	or.pred  	%p4231, %p4229, %p4230;
	@%p4231 bra 	$L__BB9_4505;
	add.s32 	%r9645, %r2884, %r1417;
	min.s32 	%r9646, %r1418, %r9645;
	add.s32 	%r14040, %r9646, 31;
	shl.b32 	%r14039, %r9646, 2;
	add.s32 	%r9647, %r9646, %r1416;
	shl.b32 	%r14038, %r9647, 2;
	add.s32 	%r14037, %r9646, %r1415;
$L__BB9_4475:
	mov.u32 	%r2894, %r14040;
	setp.ne.s32 	%p4232, %r1401, -1;
	add.s32 	%r2895, %r14037, 31;
	@%p4232 bra 	$L__BB9_4477;
	mov.b32 	%r9664, 21352;
	st.u32 	[%rd1685], %r9664;
	mov.b16 	%rs1605, 0;
	bra.uni 	$L__BB9_4489;
$L__BB9_4477:
	ld.shared.u64 	%rd8180, [m_Local_$_0];
	add.s64 	%rd1178, %rd8180, %rd1175;
	ld.u32 	%r9648, [%rd1178+12];
	setp.gt.s32 	%p4233, %r2895, -1;
	setp.lt.s32 	%p4234, %r2895, %r9648;
	and.pred  	%p4235, %p4233, %p4234;
	@%p4235 bra 	$L__BB9_4488;
	ld.shared.u64 	%rd8183, [m_Local_$_1];
	atom.add.u64 	%rd8184, [%rd1], 48;
	add.s64 	%rd8185, %rd8184, 56;
	setp.lt.u64 	%p4236, %rd8185, %rd8183;
	shr.u64 	%rd1179, %rd8184, 4;
	cvt.u32.u64 	%r14041, %rd1179;
	setp.ne.s32 	%p4237, %r14041, -1;
	and.pred  	%p4238, %p4236, %p4237;
	@%p4238 bra 	$L__BB9_4480;
	mov.b32 	%r9655, 21106;
	st.u32 	[%rd1685], %r9655;
	mov.b32 	%r14041, -1;
	mov.pred 	%p6546, 0;
	bra.uni 	$L__BB9_4481;
$L__BB9_4480:
	ld.shared.u64 	%rd8186, [m_Local_$_0];
	shl.b64 	%rd8187, %rd1179, 32;
	shr.s64 	%rd8188, %rd8187, 28;
	add.s64 	%rd8189, %rd8186, %rd8188;
	mov.b16 	%rs1072, 0;
	st.u8 	[%rd8189], %rs1072;
	st.u8 	[%rd8189+1], %rs1072;
	mov.b32 	%r9649, 3608;
	st.u32 	[%rd8189+4], %r9649;
	mov.b16 	%rs1073, 1;
	st.u8 	[%rd8189+3], %rs1073;
	mov.b32 	%r9650, 48;
	st.u32 	[%rd8189+8], %r9650;
	mov.b32 	%r9651, -1;
	st.u32 	[%rd8189+16], %r9651;
	ld.shared.u64 	%rd8190, [m_Local_$_0];
	add.s64 	%rd8191, %rd8190, %rd8188;
	mov.b32 	%r9652, 0;
	st.u32 	[%rd8191+32], %r9652;
	ld.shared.u64 	%rd8192, [m_Local_$_0];
	add.s64 	%rd8193, %rd8192, %rd8188;
	st.u32 	[%rd8193+36], %r9652;
	ld.shared.u64 	%rd8194, [m_Local_$_0];
	add.s64 	%rd8195, %rd8194, %rd8188;
	st.u32 	[%rd8195+40], %r9652;
	ld.u32 	%r9653, [%rd1685];
	setp.eq.s32 	%p6546, %r9653, 0;
$L__BB9_4481:
	mov.b32 	%r14042, 0;
	not.pred 	%p4240, %p6546;
	@%p4240 bra 	$L__BB9_4487;
	setp.ne.s32 	%p4241, %r14041, -1;
	@%p4241 bra 	$L__BB9_4484;
	mov.b32 	%r9663, 21352;
	st.u32 	[%rd1685], %r9663;
	bra.uni 	$L__BB9_4487;
$L__BB9_4484:
	ld.shared.u64 	%rd8196, [m_Local_$_0];
	mul.wide.s32 	%rd1180, %r14041, 16;
	add.s64 	%rd8197, %rd8196, %rd1180;
	st.u32 	[%rd8197+40], %r9648;
	ld.u32 	%r9658, [%rd1685];
	setp.ne.s32 	%p4242, %r9658, 0;
	@%p4242 bra 	$L__BB9_4487;
	ld.shared.u64 	%rd8198, [m_Local_$_0];
	add.s64 	%rd8199, %rd8198, %rd1180;
	st.u32 	[%rd8199+36], %r2895;
	ld.u32 	%r9660, [%rd1685];
	setp.ne.s32 	%p4243, %r9660, 0;
	@%p4243 bra 	$L__BB9_4487;
	ld.shared.u64 	%rd8200, [m_Local_$_0];
	add.s64 	%rd8201, %rd8200, %rd1180;
	st.u32 	[%rd8201+32], %r1401;
	ld.u32 	%r9661, [%rd1685];
	setp.eq.s32 	%p4244, %r9661, 0;
	selp.b32 	%r14042, %r14041, 0, %p4244;
$L__BB9_4487:
	st.u32 	[%rd1685], %r14042;
	mov.b16 	%rs1605, 0;
	bra.uni 	$L__BB9_4489;
$L__BB9_4488:
	cvt.u64.u32 	%rd8181, %r14038;
	add.s64 	%rd8182, %rd1178, %rd8181;
	ld.u8 	%rs1605, [%rd8182];
$L__BB9_4489:
	setp.ne.s32 	%p4245, %r2858, -1;
	@%p4245 bra 	$L__BB9_4491;
	mov.b32 	%r9684, 21352;
	st.u32 	[%rd1685], %r9684;
	bra.uni 	$L__BB9_4503;
$L__BB9_4491:
	ld.shared.u64 	%rd8202, [m_Local_$_0];
	add.s64 	%rd1181, %rd8202, %rd1177;
	ld.u32 	%r2901, [%rd1181+12];
	add.s32 	%r9665, %r2894, -31;
	setp.le.s32 	%p4246, %r9665, %r2901;
	@%p4246 bra 	$L__BB9_4502;
	ld.shared.u64 	%rd8205, [m_Local_$_1];
	atom.add.u64 	%rd8206, [%rd1], 48;
	add.s64 	%rd8207, %rd8206, 56;
	setp.lt.u64 	%p4247, %rd8207, %rd8205;
	shr.u64 	%rd1182, %rd8206, 4;
	cvt.u32.u64 	%r14043, %rd1182;
	setp.ne.s32 	%p4248, %r14043, -1;
	and.pred  	%p4249, %p4247, %p4248;
	@%p4249 bra 	$L__BB9_4494;
	mov.b32 	%r9674, 21106;
	st.u32 	[%rd1685], %r9674;
	mov.b32 	%r14043, -1;
	mov.pred 	%p6547, 0;
	bra.uni 	$L__BB9_4495;
$L__BB9_4494:
	ld.shared.u64 	%rd8208, [m_Local_$_0];
	shl.b64 	%rd8209, %rd1182, 32;
	shr.s64 	%rd8210, %rd8209, 28;
	add.s64 	%rd8211, %rd8208, %rd8210;
	mov.b16 	%rs1076, 0;
	st.u8 	[%rd8211], %rs1076;
	st.u8 	[%rd8211+1], %rs1076;
	mov.b32 	%r9668, 3608;
	st.u32 	[%rd8211+4], %r9668;
	mov.b16 	%rs1077, 1;
	st.u8 	[%rd8211+3], %rs1077;
	mov.b32 	%r9669, 48;
	st.u32 	[%rd8211+8], %r9669;
	mov.b32 	%r9670, -1;
	st.u32 	[%rd8211+16], %r9670;
	ld.shared.u64 	%rd8212, [m_Local_$_0];
	add.s64 	%rd8213, %rd8212, %rd8210;
	mov.b32 	%r9671, 0;
	st.u32 	[%rd8213+32], %r9671;
	ld.shared.u64 	%rd8214, [m_Local_$_0];
	add.s64 	%rd8215, %rd8214, %rd8210;
	st.u32 	[%rd8215+36], %r9671;
	ld.shared.u64 	%rd8216, [m_Local_$_0];
	add.s64 	%rd8217, %rd8216, %rd8210;
	st.u32 	[%rd8217+40], %r9671;
	ld.u32 	%r9672, [%rd1685];
	setp.eq.s32 	%p6547, %r9672, 0;
$L__BB9_4495:
	mov.b32 	%r14044, 0;
	not.pred 	%p4251, %p6547;
	@%p4251 bra 	$L__BB9_4501;
	setp.ne.s32 	%p4252, %r14043, -1;
	@%p4252 bra 	$L__BB9_4498;
	mov.b32 	%r9683, 21352;
	st.u32 	[%rd1685], %r9683;
	bra.uni 	$L__BB9_4501;
$L__BB9_4498:
	ld.shared.u64 	%rd8218, [m_Local_$_0];
	mul.wide.s32 	%rd1183, %r14043, 16;
	add.s64 	%rd8219, %rd8218, %rd1183;
	st.u32 	[%rd8219+40], %r2901;
	ld.u32 	%r9677, [%rd1685];
	setp.ne.s32 	%p4253, %r9677, 0;
	@%p4253 bra 	$L__BB9_4501;
	ld.shared.u64 	%rd8220, [m_Local_$_0];
	add.s64 	%rd8221, %rd8220, %rd1183;
	add.s32 	%r9679, %r2894, -32;
	st.u32 	[%rd8221+36], %r9679;
	ld.u32 	%r9680, [%rd1685];
	setp.ne.s32 	%p4254, %r9680, 0;
	@%p4254 bra 	$L__BB9_4501;
	ld.shared.u64 	%rd8222, [m_Local_$_0];
	add.s64 	%rd8223, %rd8222, %rd1183;
	st.u32 	[%rd8223+32], %r2858;
	ld.u32 	%r9681, [%rd1685];
	setp.eq.s32 	%p4255, %r9681, 0;
	selp.b32 	%r14044, %r14043, 0, %p4255;
$L__BB9_4501:
	st.u32 	[%rd1685], %r14044;
	bra.uni 	$L__BB9_4503;
$L__BB9_4502:
	add.s32 	%r9666, %r14039, -4;
	cvt.u64.u32 	%rd8203, %r9666;
	add.s64 	%rd8204, %rd1181, %rd8203;
	mov.b32 	%r9667, 0;
	st.u32 	[%rd8204+32], %r9667;
	st.u8 	[%rd8204+32], %rs1605;
$L__BB9_4503:
	add.s32 	%r14040, %r2894, -1;
	add.s32 	%r9685, %r2894, -31;
	add.s32 	%r14039, %r14039, -4;
	add.s32 	%r14038, %r14038, -4;
	add.s32 	%r14037, %r14037, -1;
	setp.gt.u32 	%p4256, %r9685, 1;
	@%p4256 bra 	$L__BB9_4475;
	ld.u32 	%r14048, [%rd1685];
$L__BB9_4505:
	setp.eq.s32 	%p4257, %r14048, 0;
	selp.b32 	%r14047, %r2858, 0, %p4257;
$L__BB9_4506:
	setp.ne.s32 	%p4258, %r14048, 0;
	mov.b32 	%r14049, 0;
	@%p4258 bra 	$L__BB9_4508;
	ld.shared.u64 	%rd8224, [m_Local_$_0];
	add.s64 	%rd8225, %rd8224, %rd594;
	st.u32 	[%rd8225+32], %r14047;
	ld.u32 	%r14048, [%rd1685];
	setp.eq.s32 	%p4259, %r14048, 0;
	selp.b32 	%r14049, %r1444, 0, %p4259;
$L__BB9_4508:
	setp.eq.s32 	%p6548, %r14048, 0;
	selp.b32 	%r14050, %r14049, 0, %p6548;
$L__BB9_4509:
	mov.b32 	%r14121, 0;
	not.pred 	%p4797, %p6548;
	@%p4797 bra 	$L__BB9_4783;
	setp.ne.s32 	%p4798, %r13446, -1;
	@%p4798 bra 	$L__BB9_4512;
	mov.b32 	%r10573, 21352;
	st.u32 	[%rd1685], %r10573;
	mov.b32 	%r14051, 0;
	mov.u32 	%r14052, %r14051;
	bra.uni 	$L__BB9_4513;
$L__BB9_4512:
	ld.shared.u64 	%rd9276, [m_Local_$_0];
	mul.wide.s32 	%rd9277, %r13446, 16;
	add.s64 	%rd9278, %rd9276, %rd9277;
	ld.u32 	%r14051, [%rd9278+32];
	ld.u32 	%r14052, [%rd9278+40];
$L__BB9_4513:
	setp.ne.s32 	%p4799, %r14050, -1;
	@%p4799 bra 	$L__BB9_4515;
	mov.b32 	%r10575, 21352;
	st.u32 	[%rd1685], %r10575;
	mov.b32 	%r14053, 0;
	mov.u32 	%r14054, %r14053;
	bra.uni 	$L__BB9_4516;
$L__BB9_4515:
	ld.shared.u64 	%rd9279, [m_Local_$_0];
	mul.wide.s32 	%rd9280, %r14050, 16;
	add.s64 	%rd9281, %rd9279, %rd9280;
	ld.u32 	%r14053, [%rd9281+32];
	ld.u32 	%r14054, [%rd9281+40];
$L__BB9_4516:
	add.s32 	%r2929, %r14054, %r14052;
	shl.b32 	%r10576, %r2929, 2;
	add.s32 	%r10577, %r10576, 32;
	shr.s32 	%r10578, %r10577, 31;
	shr.u32 	%r10579, %r10578, 29;
	add.s32 	%r10580, %r10577, %r10579;
	and.b32  	%r10581, %r10580, -8;
	sub.s32 	%r10582, %r10577, %r10581;
	setp.eq.s32 	%p4800, %r10582, 0;
	sub.s32 	%r10583, %r10576, %r10582;
	add.s32 	%r10584, %r10583, 40;
	selp.b32 	%r2930, %r10577, %r10584, %p4800;
	ld.shared.u64 	%rd1184, [m_Local_$_1];
	and.b32  	%r10585, %r2930, 12;
	setp.eq.s32 	%p4801, %r10585, 0;
	mov.u32 	%r14055, %r2930;
	@%p4801 bra 	$L__BB9_4518;
	shr.s32 	%r10586, %r2930, 31;
	shr.u32 	%r10587, %r10586, 28;
	add.s32 	%r10588, %r2930, %r10587;
	and.b32  	%r10589, %r10588, -16;
	add.s32 	%r14055, %r10589, 16;
$L__BB9_4518:
	cvt.s64.s32 	%rd9282, %r14055;
	atom.add.u64 	%rd9283, [%rd1], %rd9282;
	cvt.s64.s32 	%rd9284, %r2930;
	add.s64 	%rd9285, %rd9284, %rd9283;
	add.s64 	%rd9286, %rd9285, 8;
	setp.lt.u64 	%p4802, %rd9286, %rd1184;
	shr.u64 	%rd9287, %rd9283, 4;
	cvt.u32.u64 	%r10590, %rd9287;
	selp.b32 	%r2933, %r10590, -1, %p4802;
	setp.ne.s32 	%p4803, %r2933, -1;
	@%p4803 bra 	$L__BB9_4520;
	mov.b32 	%r10645, 21352;
	st.u32 	[%rd1685], %r10645;
	bra.uni 	$L__BB9_4559;
$L__BB9_4520:
	ld.shared.u64 	%rd9288, [m_Local_$_0];
	mul.wide.s32 	%rd1185, %r2933, 16;
	add.s64 	%rd9289, %rd9288, %rd1185;
	mov.b16 	%rs1208, 0;
	st.u8 	[%rd9289], %rs1208;
	st.u8 	[%rd9289+1], %rs1208;
	mov.b32 	%r10591, 4335;
	st.u32 	[%rd9289+4], %r10591;
	mov.b16 	%rs1209, 1;
	st.u8 	[%rd9289+3], %rs1209;
	st.u32 	[%rd9289+8], %r2930;
	st.u32 	[%rd9289+12], %r2929;
	setp.lt.s32 	%p4804, %r2929, 1;
	@%p4804 bra 	$L__BB9_4559;
	setp.eq.s32 	%p4805, %r2929, 1;
	mov.b32 	%r2953, 0;
	@%p4805 bra 	$L__BB9_4547;
	and.b32  	%r2953, %r2929, 2147483646;
	neg.s32 	%r14057, %r2953;
	mov.b32 	%r14056, 0;
	mov.u32 	%r14058, %r14056;
$L__BB9_4523:
	add.s32 	%r2939, %r14058, 1;
	ld.shared.u64 	%rd9290, [m_Local_$_0];
	add.s64 	%rd1186, %rd9290, %rd1185;
	ld.u32 	%r2940, [%rd1186+12];
	setp.lt.s32 	%p4806, %r14058, %r2940;
	@%p4806 bra 	$L__BB9_4534;
	ld.shared.u64 	%rd9291, [m_Local_$_1];
	atom.add.u64 	%rd9292, [%rd1], 48;
	add.s64 	%rd9293, %rd9292, 56;
	setp.lt.u64 	%p4807, %rd9293, %rd9291;
	shr.u64 	%rd1187, %rd9292, 4;
	cvt.u32.u64 	%r14059, %rd1187;
	setp.ne.s32 	%p4808, %r14059, -1;
	and.pred  	%p4809, %p4807, %p4808;
	@%p4809 bra 	$L__BB9_4526;
	mov.b32 	%r10600, 21106;
	st.u32 	[%rd1685], %r10600;
	mov.b32 	%r14059, -1;
	mov.pred 	%p6549, 0;
	bra.uni 	$L__BB9_4527;
$L__BB9_4526:
	ld.shared.u64 	%rd9294, [m_Local_$_0];
	shl.b64 	%rd9295, %rd1187, 32;
	shr.s64 	%rd9296, %rd9295, 28;
	add.s64 	%rd9297, %rd9294, %rd9296;
	mov.b16 	%rs1210, 0;
	st.u8 	[%rd9297], %rs1210;
	st.u8 	[%rd9297+1], %rs1210;
	mov.b32 	%r10594, 3608;
	st.u32 	[%rd9297+4], %r10594;
	mov.b16 	%rs1211, 1;
	st.u8 	[%rd9297+3], %rs1211;
	mov.b32 	%r10595, 48;
	st.u32 	[%rd9297+8], %r10595;
	mov.b32 	%r10596, -1;
	st.u32 	[%rd9297+16], %r10596;
	ld.shared.u64 	%rd9298, [m_Local_$_0];
	add.s64 	%rd9299, %rd9298, %rd9296;
	mov.b32 	%r10597, 0;
	st.u32 	[%rd9299+32], %r10597;
	ld.shared.u64 	%rd9300, [m_Local_$_0];
	add.s64 	%rd9301, %rd9300, %rd9296;
	st.u32 	[%rd9301+36], %r10597;
	ld.shared.u64 	%rd9302, [m_Local_$_0];
	add.s64 	%rd9303, %rd9302, %rd9296;
	st.u32 	[%rd9303+40], %r10597;
	ld.u32 	%r10598, [%rd1685];
	setp.eq.s32 	%p6549, %r10598, 0;
$L__BB9_4527:
	mov.b32 	%r14060, 0;
	not.pred 	%p4811, %p6549;
	@%p4811 bra 	$L__BB9_4533;
	setp.ne.s32 	%p4812, %r14059, -1;
	@%p4812 bra 	$L__BB9_4530;
	mov.b32 	%r10608, 21352;
	st.u32 	[%rd1685], %r10608;
	bra.uni 	$L__BB9_4533;
$L__BB9_4530:
	ld.shared.u64 	%rd9304, [m_Local_$_0];
	mul.wide.s32 	%rd1188, %r14059, 16;
	add.s64 	%rd9305, %rd9304, %rd1188;
	st.u32 	[%rd9305+40], %r2940;
	ld.u32 	%r10603, [%rd1685];
	setp.ne.s32 	%p4813, %r10603, 0;
	@%p4813 bra 	$L__BB9_4533;
	ld.shared.u64 	%rd9306, [m_Local_$_0];
	add.s64 	%rd9307, %rd9306, %rd1188;
	st.u32 	[%rd9307+36], %r14058;
	ld.u32 	%r10605, [%rd1685];
	setp.ne.s32 	%p4814, %r10605, 0;
	@%p4814 bra 	$L__BB9_4533;
	ld.shared.u64 	%rd9308, [m_Local_$_0];
	add.s64 	%rd9309, %rd9308, %rd1188;
	st.u32 	[%rd9309+32], %r2933;
	ld.u32 	%r10606, [%rd1685];
	setp.eq.s32 	%p4815, %r10606, 0;
	selp.b32 	%r14060, %r14059, 0, %p4815;
$L__BB9_4533:
	st.u32 	[%rd1685], %r14060;
	bra.uni 	$L__BB9_4535;
$L__BB9_4534:
	cvt.u64.u32 	%rd9310, %r14056;
	add.s64 	%rd9311, %rd1186, %rd9310;
	mov.b32 	%r10609, 0;
	st.u32 	[%rd9311+32], %r10609;
$L__BB9_4535:
	ld.shared.u64 	%rd9312, [m_Local_$_0];
	add.s64 	%rd1189, %rd9312, %rd1185;
	ld.u32 	%r2945, [%rd1189+12];
	setp.lt.s32 	%p4816, %r2939, %r2945;
	@%p4816 bra 	$L__BB9_4545;
	ld.shared.u64 	%rd9313, [m_Local_$_1];
	atom.add.u64 	%rd9314, [%rd1], 48;
	add.s64 	%rd9315, %rd9314, 56;
	setp.ge.u64 	%p4817, %rd9315, %rd9313;
	shr.u64 	%rd1190, %rd9314, 4;
	cvt.u32.u64 	%r14061, %rd1190;
	setp.eq.s32 	%p4818, %r14061, -1;
	or.pred  	%p4819, %p4817, %p4818;
	@%p4819 bra 	$L__BB9_4538;
	ld.shared.u64 	%rd9316, [m_Local_$_0];
	shl.b64 	%rd9317, %rd1190, 32;
	shr.s64 	%rd9318, %rd9317, 28;
	add.s64 	%rd9319, %rd9316, %rd9318;
	mov.b16 	%rs1212, 0;
	st.u8 	[%rd9319], %rs1212;
	st.u8 	[%rd9319+1], %rs1212;
	mov.b32 	%r10610, 3608;
	st.u32 	[%rd9319+4], %r10610;
	mov.b16 	%rs1213, 1;
	st.u8 	[%rd9319+3], %rs1213;
	mov.b32 	%r10611, 48;
	st.u32 	[%rd9319+8], %r10611;
	mov.b32 	%r10612, -1;
	st.u32 	[%rd9319+16], %r10612;
	ld.shared.u64 	%rd9320, [m_Local_$_0];
	add.s64 	%rd9321, %rd9320, %rd9318;
	mov.b32 	%r10613, 0;
	st.u32 	[%rd9321+32], %r10613;
	ld.shared.u64 	%rd9322, [m_Local_$_0];
	add.s64 	%rd9323, %rd9322, %rd9318;
	st.u32 	[%rd9323+36], %r10613;
	ld.shared.u64 	%rd9324, [m_Local_$_0];
	add.s64 	%rd9325, %rd9324, %rd9318;
	st.u32 	[%rd9325+40], %r10613;
	ld.u32 	%r10614, [%rd1685];
	setp.eq.s32 	%p6550, %r10614, 0;
	bra.uni 	$L__BB9_4539;
$L__BB9_4538:
	mov.b32 	%r10616, 21106;
	st.u32 	[%rd1685], %r10616;
	mov.b32 	%r14061, -1;
	mov.pred 	%p6550, 0;
$L__BB9_4539:
	mov.b32 	%r14062, 0;
	not.pred 	%p4821, %p6550;
	@%p4821 bra 	$L__BB9_4544;
	setp.eq.s32 	%p4822, %r14061, -1;
	@%p4822 bra 	$L__BB9_6452;
	ld.shared.u64 	%rd9326, [m_Local_$_0];
	mul.wide.s32 	%rd1191, %r14061, 16;
	add.s64 	%rd9327, %rd9326, %rd1191;
	st.u32 	[%rd9327+40], %r2945;
	ld.u32 	%r10619, [%rd1685];
	setp.eq.s32 	%p4823, %r10619, 0;
	@%p4823 bra 	$L__BB9_4542;
	bra.uni 	$L__BB9_4544;
$L__BB9_4542:
	ld.shared.u64 	%rd9328, [m_Local_$_0];
	add.s64 	%rd9329, %rd9328, %rd1191;
	st.u32 	[%rd9329+36], %r2939;
	ld.u32 	%r10621, [%rd1685];
	setp.ne.s32 	%p4824, %r10621, 0;
	@%p4824 bra 	$L__BB9_4544;
	ld.shared.u64 	%rd9330, [m_Local_$_0];
	add.s64 	%rd9331, %rd9330, %rd1191;
	st.u32 	[%rd9331+32], %r2933;
	ld.u32 	%r10622, [%rd1685];
	setp.eq.s32 	%p4825, %r10622, 0;
	selp.b32 	%r14062, %r14061, 0, %p4825;
$L__BB9_4544:
	st.u32 	[%rd1685], %r14062;
	bra.uni 	$L__BB9_4546;
$L__BB9_4545:
	add.s32 	%r10625, %r14056, 4;
	cvt.u64.u32 	%rd9332, %r10625;
	add.s64 	%rd9333, %rd1189, %rd9332;
	mov.b32 	%r10626, 0;
	st.u32 	[%rd9333+32], %r10626;
$L__BB9_4546:
	add.s32 	%r14058, %r14058, 2;
	add.s32 	%r14057, %r14057, 2;
	add.s32 	%r14056, %r14056, 8;
	setp.ne.s32 	%p4826, %r14057, 0;
	@%p4826 bra 	$L__BB9_4523;
$L__BB9_4547:
	and.b32  	%r10627, %r2929, 1;
	setp.eq.b32 	%p4827, %r10627, 1;
	not.pred 	%p4828, %p4827;
	@%p4828 bra 	$L__BB9_4559;
	ld.shared.u64 	%rd9334, [m_Local_$_0];
	add.s64 	%rd1192, %rd9334, %rd1185;
	ld.u32 	%r2954, [%rd1192+12];
	setp.lt.s32 	%p4829, %r2953, %r2954;
	@%p4829 bra 	$L__BB9_4558;
	ld.shared.u64 	%rd9335, [m_Local_$_1];
	atom.add.u64 	%rd9336, [%rd1], 48;
	add.s64 	%rd9337, %rd9336, 56;
	setp.ge.u64 	%p4830, %rd9337, %rd9335;
	shr.u64 	%rd1193, %rd9336, 4;
	cvt.u32.u64 	%r14064, %rd1193;
	setp.eq.s32 	%p4831, %r14064, -1;
	or.pred  	%p4832, %p4830, %p4831;
	@%p4832 bra 	$L__BB9_4551;
	ld.shared.u64 	%rd9338, [m_Local_$_0];
	shl.b64 	%rd9339, %rd1193, 32;
	shr.s64 	%rd9340, %rd9339, 28;
	add.s64 	%rd9341, %rd9338, %rd9340;
	mov.b16 	%rs1214, 0;
	st.u8 	[%rd9341], %rs1214;
	st.u8 	[%rd9341+1], %rs1214;
	mov.b32 	%r10628, 3608;
	st.u32 	[%rd9341+4], %r10628;
	mov.b16 	%rs1215, 1;
	st.u8 	[%rd9341+3], %rs1215;
	mov.b32 	%r10629, 48;
	st.u32 	[%rd9341+8], %r10629;
	mov.b32 	%r10630, -1;
	st.u32 	[%rd9341+16], %r10630;
	ld.shared.u64 	%rd9342, [m_Local_$_0];
	add.s64 	%rd9343, %rd9342, %rd9340;
	mov.b32 	%r10631, 0;
	st.u32 	[%rd9343+32], %r10631;
	ld.shared.u64 	%rd9344, [m_Local_$_0];
	add.s64 	%rd9345, %rd9344, %rd9340;
	st.u32 	[%rd9345+36], %r10631;
	ld.shared.u64 	%rd9346, [m_Local_$_0];
	add.s64 	%rd9347, %rd9346, %rd9340;
	st.u32 	[%rd9347+40], %r10631;
	ld.u32 	%r10632, [%rd1685];
	setp.eq.s32 	%p6551, %r10632, 0;
	bra.uni 	$L__BB9_4552;
$L__BB9_4551:
	mov.b32 	%r10634, 21106;
	st.u32 	[%rd1685], %r10634;
	mov.b32 	%r14064, -1;
	mov.pred 	%p6551, 0;
$L__BB9_4552:
	mov.b32 	%r14065, 0;
	not.pred 	%p4834, %p6551;
	@%p4834 bra 	$L__BB9_4557;
	setp.eq.s32 	%p4835, %r14064, -1;
	@%p4835 bra 	$L__BB9_6453;
	ld.shared.u64 	%rd9348, [m_Local_$_0];
	mul.wide.s32 	%rd1194, %r14064, 16;
	add.s64 	%rd9349, %rd9348, %rd1194;
	st.u32 	[%rd9349+40], %r2954;
	ld.u32 	%r10637, [%rd1685];
	setp.eq.s32 	%p4836, %r10637, 0;
	@%p4836 bra 	$L__BB9_4555;
	bra.uni 	$L__BB9_4557;
$L__BB9_4555:
	ld.shared.u64 	%rd9350, [m_Local_$_0];
	add.s64 	%rd9351, %rd9350, %rd1194;
	st.u32 	[%rd9351+36], %r2953;
	ld.u32 	%r10639, [%rd1685];
	setp.ne.s32 	%p4837, %r10639, 0;
	@%p4837 bra 	$L__BB9_4557;
	ld.shared.u64 	%rd9352, [m_Local_$_0];
	add.s64 	%rd9353, %rd9352, %rd1194;
	st.u32 	[%rd9353+32], %r2933;
	ld.u32 	%r10640, [%rd1685];
	setp.eq.s32 	%p4838, %r10640, 0;
	selp.b32 	%r14065, %r14064, 0, %p4838;
$L__BB9_4557:
	st.u32 	[%rd1685], %r14065;
	bra.uni 	$L__BB9_4559;
$L__BB9_4558:
	shl.b32 	%r10643, %r2953, 2;
	cvt.u64.u32 	%rd9354, %r10643;
	add.s64 	%rd9355, %rd1192, %rd9354;
	mov.b32 	%r10644, 0;
	st.u32 	[%rd9355+32], %r10644;
$L__BB9_4559:
	setp.lt.s32 	%p4839, %r14052, 1;
	@%p4839 bra 	$L__BB9_4563;
	mul.wide.s32 	%rd1195, %r14051, 16;
	mul.wide.s32 	%rd1196, %r2933, 16;
	neg.s32 	%r14067, %r14052;
	mov.b32 	%r14066, 0;
	mov.u32 	%r14068, %r14066;
$L__BB9_4561:
	setp.ne.s32 	%p4840, %r14051, -1;
	@%p4840 bra 	$L__BB9_4567;
	mov.b32 	%r10662, 21352;
	st.u32 	[%rd1685], %r10662;
	mov.b16 	%rs1606, 0;
	bra.uni 	$L__BB9_4579;
$L__BB9_4563:
	setp.lt.s32 	%p4863, %r14054, 1;
	@%p4863 bra 	$L__BB9_4621;
	mul.wide.s32 	%rd1197, %r14053, 16;
	mul.wide.s32 	%rd1198, %r2933, 16;
	shl.b32 	%r14076, %r14052, 2;
	neg.s32 	%r14074, %r14054;
	mov.b32 	%r14073, 0;
	mov.u32 	%r14077, %r14073;
$L__BB9_4565:
	setp.ne.s32 	%p4864, %r14053, -1;
	@%p4864 bra 	$L__BB9_4594;
	mov.b32 	%r10696, 21352;
	st.u32 	[%rd1685], %r10696;
	mov.b16 	%rs1607, 0;
	bra.uni 	$L__BB9_4606;
$L__BB9_4567:
	ld.shared.u64 	%rd9356, [m_Local_$_0];
	add.s64 	%rd1199, %rd9356, %rd1195;
	ld.u32 	%r2965, [%rd1199+12];
	setp.lt.s32 	%p4841, %r14068, %r2965;
	@%p4841 bra 	$L__BB9_4578;
	ld.shared.u64 	%rd9357, [m_Local_$_1];
	atom.add.u64 	%rd9358, [%rd1], 48;
	add.s64 	%rd9359, %rd9358, 56;
	setp.lt.u64 	%p4842, %rd9359, %rd9357;
	shr.u64 	%rd1200, %rd9358, 4;
	cvt.u32.u64 	%r14069, %rd1200;
	setp.ne.s32 	%p4843, %r14069, -1;
	and.pred  	%p4844, %p4842, %p4843;
	@%p4844 bra 	$L__BB9_4570;
	mov.b32 	%r10653, 21106;
	st.u32 	[%rd1685], %r10653;
	mov.b32 	%r14069, -1;
	mov.pred 	%p6552, 0;
	bra.uni 	$L__BB9_4571;
$L__BB9_4570:
	ld.shared.u64 	%rd9360, [m_Local_$_0];
	shl.b64 	%rd9361, %rd1200, 32;
	shr.s64 	%rd9362, %rd9361, 28;
	add.s64 	%rd9363, %rd9360, %rd9362;
	mov.b16 	%rs1216, 0;
	st.u8 	[%rd9363], %rs1216;
	st.u8 	[%rd9363+1], %rs1216;
	mov.b32 	%r10647, 3608;
	st.u32 	[%rd9363+4], %r10647;
	mov.b16 	%rs1217, 1;
	st.u8 	[%rd9363+3], %rs1217;
	mov.b32 	%r10648, 48;
	st.u32 	[%rd9363+8], %r10648;
	mov.b32 	%r10649, -1;
	st.u32 	[%rd9363+16], %r10649;
	ld.shared.u64 	%rd9364, [m_Local_$_0];
	add.s64 	%rd9365, %rd9364, %rd9362;
	mov.b32 	%r10650, 0;
	st.u32 	[%rd9365+32], %r10650;
	ld.shared.u64 	%rd9366, [m_Local_$_0];
	add.s64 	%rd9367, %rd9366, %rd9362;
	st.u32 	[%rd9367+36], %r10650;
	ld.shared.u64 	%rd9368, [m_Local_$_0];
	add.s64 	%rd9369, %rd9368, %rd9362;
	st.u32 	[%rd9369+40], %r10650;
	ld.u32 	%r10651, [%rd1685];
	setp.eq.s32 	%p6552, %r10651, 0;
$L__BB9_4571:
	mov.b32 	%r14070, 0;
	not.pred 	%p4846, %p6552;
	@%p4846 bra 	$L__BB9_4577;
	setp.ne.s32 	%p4847, %r14069, -1;
	@%p4847 bra 	$L__BB9_4574;
	mov.b32 	%r10661, 21352;
	st.u32 	[%rd1685], %r10661;
	bra.uni 	$L__BB9_4577;
$L__BB9_4574:
	ld.shared.u64 	%rd9370, [m_Local_$_0];
	mul.wide.s32 	%rd1201, %r14069, 16;
	add.s64 	%rd9371, %rd9370, %rd1201;
	st.u32 	[%rd9371+40], %r2965;
	ld.u32 	%r10656, [%rd1685];
	setp.ne.s32 	%p4848, %r10656, 0;
	@%p4848 bra 	$L__BB9_4577;
	ld.shared.u64 	%rd9372, [m_Local_$_0];
	add.s64 	%rd9373, %rd9372, %rd1201;
	st.u32 	[%rd9373+36], %r14068;
	ld.u32 	%r10658, [%rd1685];
	setp.ne.s32 	%p4849, %r10658, 0;
	@%p4849 bra 	$L__BB9_4577;
	ld.shared.u64 	%rd9374, [m_Local_$_0];
	add.s64 	%rd9375, %rd9374, %rd1201;
	st.u32 	[%rd9375+32], %r14051;
	ld.u32 	%r10659, [%rd1685];
	setp.eq.s32 	%p4850, %r10659, 0;
	selp.b32 	%r14070, %r14069, 0, %p4850;
$L__BB9_4577:
	st.u32 	[%rd1685], %r14070;
	mov.b16 	%rs1606, 0;
	bra.uni 	$L__BB9_4579;
$L__BB9_4578:
	cvt.u64.u32 	%rd9376, %r14066;
	add.s64 	%rd9377, %rd1199, %rd9376;
	ld.u8 	%rs1606, [%rd9377+32];
$L__BB9_4579:
	setp.ne.s32 	%p4851, %r2933, -1;
	@%p4851 bra 	$L__BB9_4581;
	mov.b32 	%r10679, 21352;
	st.u32 	[%rd1685], %r10679;
	bra.uni 	$L__BB9_4593;
$L__BB9_4581:
	ld.shared.u64 	%rd9378, [m_Local_$_0];
	add.s64 	%rd1202, %rd9378, %rd1196;
	ld.u32 	%r2970, [%rd1202+12];
	setp.lt.s32 	%p4852, %r14068, %r2970;
	@%p4852 bra 	$L__BB9_4592;
	ld.shared.u64 	%rd9379, [m_Local_$_1];
	atom.add.u64 	%rd9380, [%rd1], 48;
	add.s64 	%rd9381, %rd9380, 56;
	setp.lt.u64 	%p4853, %rd9381, %rd9379;
	shr.u64 	%rd1203, %rd9380, 4;
	cvt.u32.u64 	%r14071, %rd1203;
	setp.ne.s32 	%p4854, %r14071, -1;
	and.pred  	%p4855, %p4853, %p4854;
	@%p4855 bra 	$L__BB9_4584;
	mov.b32 	%r10669, 21106;
	st.u32 	[%rd1685], %r10669;
	mov.b32 	%r14071, -1;
	mov.pred 	%p6553, 0;
	bra.uni 	$L__BB9_4585;
$L__BB9_4584:
	ld.shared.u64 	%rd9382, [m_Local_$_0];
	shl.b64 	%rd9383, %rd1203, 32;
	shr.s64 	%rd9384, %rd9383, 28;
	add.s64 	%rd9385, %rd9382, %rd9384;
	mov.b16 	%rs1220, 0;
	st.u8 	[%rd9385], %rs1220;
	st.u8 	[%rd9385+1], %rs1220;
	mov.b32 	%r10663, 3608;
	st.u32 	[%rd9385+4], %r10663;
	mov.b16 	%rs1221, 1;
	st.u8 	[%rd9385+3], %rs1221;
	mov.b32 	%r10664, 48;
	st.u32 	[%rd9385+8], %r10664;
	mov.b32 	%r10665, -1;
	st.u32 	[%rd9385+16], %r10665;
	ld.shared.u64 	%rd9386, [m_Local_$_0];
	add.s64 	%rd9387, %rd9386, %rd9384;
	mov.b32 	%r10666, 0;
	st.u32 	[%rd9387+32], %r10666;
	ld.shared.u64 	%rd9388, [m_Local_$_0];
	add.s64 	%rd9389, %rd9388, %rd9384;
	st.u32 	[%rd9389+36], %r10666;
	ld.shared.u64 	%rd9390, [m_Local_$_0];
	add.s64 	%rd9391, %rd9390, %rd9384;
	st.u32 	[%rd9391+40], %r10666;
	ld.u32 	%r10667, [%rd1685];
	setp.eq.s32 	%p6553, %r10667, 0;
$L__BB9_4585:
	mov.b32 	%r14072, 0;
	not.pred 	%p4857, %p6553;
	@%p4857 bra 	$L__BB9_4591;
	setp.ne.s32 	%p4858, %r14071, -1;
	@%p4858 bra 	$L__BB9_4588;
	mov.b32 	%r10677, 21352;
	st.u32 	[%rd1685], %r10677;
	bra.uni 	$L__BB9_4591;
$L__BB9_4588:
	ld.shared.u64 	%rd9392, [m_Local_$_0];
	mul.wide.s32 	%rd1204, %r14071, 16;
	add.s64 	%rd9393, %rd9392, %rd1204;
	st.u32 	[%rd9393+40], %r2970;
	ld.u32 	%r10672, [%rd1685];
	setp.ne.s32 	%p4859, %r10672, 0;
	@%p4859 bra 	$L__BB9_4591;
	ld.shared.u64 	%rd9394, [m_Local_$_0];
	add.s64 	%rd9395, %rd9394, %rd1204;
	st.u32 	[%rd9395+36], %r14068;
	ld.u32 	%r10674, [%rd1685];
	setp.ne.s32 	%p4860, %r10674, 0;
	@%p4860 bra 	$L__BB9_4591;
	ld.shared.u64 	%rd9396, [m_Local_$_0];
	add.s64 	%rd9397, %rd9396, %rd1204;
	st.u32 	[%rd9397+32], %r2933;
	ld.u32 	%r10675, [%rd1685];
	setp.eq.s32 	%p4861, %r10675, 0;
	selp.b32 	%r14072, %r14071, 0, %p4861;
$L__BB9_4591:
	st.u32 	[%rd1685], %r14072;
	bra.uni 	$L__BB9_4593;
$L__BB9_4592:
	cvt.u64.u32 	%rd9398, %r14066;
	add.s64 	%rd9399, %rd1202, %rd9398;
	mov.b32 	%r10678, 0;
	st.u32 	[%rd9399+32], %r10678;
	st.u8 	[%rd9399+32], %rs1606;
$L__BB9_4593:
	add.s32 	%r14068, %r14068, 1;
	add.s32 	%r14067, %r14067, 1;
	setp.eq.s32 	%p4862, %r14067, 0;
	add.s32 	%r14066, %r14066, 4;
	@%p4862 bra 	$L__BB9_4563;
	bra.uni 	$L__BB9_4561;
$L__BB9_4594:
	ld.shared.u64 	%rd9400, [m_Local_$_0];
	add.s64 	%rd1205, %rd9400, %rd1197;
	ld.u32 	%r2983, [%rd1205+12];
	setp.lt.s32 	%p4865, %r14077, %r2983;
	@%p4865 bra 	$L__BB9_4605;
	ld.shared.u64 	%rd9401, [m_Local_$_1];
	atom.add.u64 	%rd9402, [%rd1], 48;
	add.s64 	%rd9403, %rd9402, 56;
	setp.lt.u64 	%p4866, %rd9403, %rd9401;
	shr.u64 	%rd1206, %rd9402, 4;
	cvt.u32.u64 	%r14078, %rd1206;
	setp.ne.s32 	%p4867, %r14078, -1;
	and.pred  	%p4868, %p4866, %p4867;
	@%p4868 bra 	$L__BB9_4597;
	mov.b32 	%r10687, 21106;
	st.u32 	[%rd1685], %r10687;
	mov.b32 	%r14078, -1;
	mov.pred 	%p6554, 0;
	bra.uni 	$L__BB9_4598;
$L__BB9_4597:
	ld.shared.u64 	%rd9404, [m_Local_$_0];
	shl.b64 	%rd9405, %rd1206, 32;
	shr.s64 	%rd9406, %rd9405, 28;
	add.s64 	%rd9407, %rd9404, %rd9406;
	mov.b16 	%rs1222, 0;
	st.u8 	[%rd9407], %rs1222;
	st.u8 	[%rd9407+1], %rs1222;
	mov.b32 	%r10681, 3608;
	st.u32 	[%rd9407+4], %r10681;
	mov.b16 	%rs1223, 1;
	st.u8 	[%rd9407+3], %rs1223;
	mov.b32 	%r10682, 48;
	st.u32 	[%rd9407+8], %r10682;
	mov.b32 	%r10683, -1;
	st.u32 	[%rd9407+16], %r10683;
	ld.shared.u64 	%rd9408, [m_Local_$_0];
	add.s64 	%rd9409, %rd9408, %rd9406;
	mov.b32 	%r10684, 0;
	st.u32 	[%rd9409+32], %r10684;
	ld.shared.u64 	%rd9410, [m_Local_$_0];
	add.s64 	%rd9411, %rd9410, %rd9406;
	st.u32 	[%rd9411+36], %r10684;
	ld.shared.u64 	%rd9412, [m_Local_$_0];
	add.s64 	%rd9413, %rd9412, %rd9406;
	st.u32 	[%rd9413+40], %r10684;
	ld.u32 	%r10685, [%rd1685];
	setp.eq.s32 	%p6554, %r10685, 0;
$L__BB9_4598:
	mov.b32 	%r14079, 0;
	not.pred 	%p4870, %p6554;
	@%p4870 bra 	$L__BB9_4604;
	setp.ne.s32 	%p4871, %r14078, -1;
	@%p4871 bra 	$L__BB9_4601;
	mov.b32 	%r10695, 21352;
	st.u32 	[%rd1685], %r10695;
	bra.uni 	$L__BB9_4604;
$L__BB9_4601:
	ld.shared.u64 	%rd9414, [m_Local_$_0];
	mul.wide.s32 	%rd1207, %r14078, 16;
	add.s64 	%rd9415, %rd9414, %rd1207;
	st.u32 	[%rd9415+40], %r2983;
	ld.u32 	%r10690, [%rd1685];
	setp.ne.s32 	%p4872, %r10690, 0;
	@%p4872 bra 	$L__BB9_4604;
	ld.shared.u64 	%rd9416, [m_Local_$_0];
	add.s64 	%rd9417, %rd9416, %rd1207;
	st.u32 	[%rd9417+36], %r14077;
	ld.u32 	%r10692, [%rd1685];
	setp.ne.s32 	%p4873, %r10692, 0;
	@%p4873 bra 	$L__BB9_4604;
	ld.shared.u64 	%rd9418, [m_Local_$_0];
	add.s64 	%rd9419, %rd9418, %rd1207;
	st.u32 	[%rd9419+32], %r14053;
	ld.u32 	%r10693, [%rd1685];
	setp.eq.s32 	%p4874, %r10693, 0;
	selp.b32 	%r14079, %r14078, 0, %p4874;
$L__BB9_4604:
	st.u32 	[%rd1685], %r14079;
	mov.b16 	%rs1607, 0;
	bra.uni 	$L__BB9_4606;
$L__BB9_4605:
	cvt.u64.u32 	%rd9420, %r14073;
	add.s64 	%rd9421, %rd1205, %rd9420;
	ld.u8 	%rs1607, [%rd9421+32];
$L__BB9_4606:
	setp.ne.s32 	%p4875, %r2933, -1;
	@%p4875 bra 	$L__BB9_4608;
	mov.b32 	%r10714, 21352;
	st.u32 	[%rd1685], %r10714;
	bra.uni 	$L__BB9_4620;
$L__BB9_4608:
	ld.shared.u64 	%rd9422, [m_Local_$_0];
	add.s64 	%rd1208, %rd9422, %rd1198;
	ld.u32 	%r10697, [%rd1208+12];
	setp.gt.s32 	%p4876, %r14052, -1;
	setp.lt.s32 	%p4877, %r14052, %r10697;
	and.pred  	%p4878, %p4876, %p4877;
	@%p4878 bra 	$L__BB9_4619;
	ld.shared.u64 	%rd9425, [m_Local_$_1];
	atom.add.u64 	%rd9426, [%rd1], 48;
	add.s64 	%rd9427, %rd9426, 56;
	setp.lt.u64 	%p4879, %rd9427, %rd9425;
	shr.u64 	%rd1209, %rd9426, 4;
	cvt.u32.u64 	%r14080, %rd1209;
	setp.ne.s32 	%p4880, %r14080, -1;
	and.pred  	%p4881, %p4879, %p4880;
	@%p4881 bra 	$L__BB9_4611;
	mov.b32 	%r10705, 21106;
	st.u32 	[%rd1685], %r10705;
	mov.b32 	%r14080, -1;
	mov.pred 	%p6555, 0;
	bra.uni 	$L__BB9_4612;
$L__BB9_4611:
	ld.shared.u64 	%rd9428, [m_Local_$_0];
	shl.b64 	%rd9429, %rd1209, 32;
	shr.s64 	%rd9430, %rd9429, 28;
	add.s64 	%rd9431, %rd9428, %rd9430;
	mov.b16 	%rs1226, 0;
	st.u8 	[%rd9431], %rs1226;
	st.u8 	[%rd9431+1], %rs1226;
	mov.b32 	%r10699, 3608;
	st.u32 	[%rd9431+4], %r10699;
	mov.b16 	%rs1227, 1;
	st.u8 	[%rd9431+3], %rs1227;
	mov.b32 	%r10700, 48;
	st.u32 	[%rd9431+8], %r10700;
	mov.b32 	%r10701, -1;
	st.u32 	[%rd9431+16], %r10701;
	ld.shared.u64 	%rd9432, [m_Local_$_0];
	add.s64 	%rd9433, %rd9432, %rd9430;
	mov.b32 	%r10702, 0;
	st.u32 	[%rd9433+32], %r10702;
	ld.shared.u64 	%rd9434, [m_Local_$_0];
	add.s64 	%rd9435, %rd9434, %rd9430;
	st.u32 	[%rd9435+36], %r10702;
	ld.shared.u64 	%rd9436, [m_Local_$_0];
	add.s64 	%rd9437, %rd9436, %rd9430;
	st.u32 	[%rd9437+40], %r10702;
	ld.u32 	%r10703, [%rd1685];
	setp.eq.s32 	%p6555, %r10703, 0;
$L__BB9_4612:
	mov.b32 	%r14081, 0;
	not.pred 	%p4883, %p6555;
	@%p4883 bra 	$L__BB9_4618;
	setp.ne.s32 	%p4884, %r14080, -1;
	@%p4884 bra 	$L__BB9_4615;
	mov.b32 	%r10713, 21352;
	st.u32 	[%rd1685], %r10713;
	bra.uni 	$L__BB9_4618;
$L__BB9_4615:
	ld.shared.u64 	%rd9438, [m_Local_$_0];
	mul.wide.s32 	%rd1210, %r14080, 16;
	add.s64 	%rd9439, %rd9438, %rd1210;
	st.u32 	[%rd9439+40], %r10697;
	ld.u32 	%r10708, [%rd1685];
	setp.ne.s32 	%p4885, %r10708, 0;
	@%p4885 bra 	$L__BB9_4618;
	ld.shared.u64 	%rd9440, [m_Local_$_0];
	add.s64 	%rd9441, %rd9440, %rd1210;
	st.u32 	[%rd9441+36], %r14052;
	ld.u32 	%r10710, [%rd1685];
	setp.ne.s32 	%p4886, %r10710, 0;
	@%p4886 bra 	$L__BB9_4618;
	ld.shared.u64 	%rd9442, [m_Local_$_0];
	add.s64 	%rd9443, %rd9442, %rd1210;
	st.u32 	[%rd9443+32], %r2933;
	ld.u32 	%r10711, [%rd1685];
	setp.eq.s32 	%p4887, %r10711, 0;
	selp.b32 	%r14081, %r14080, 0, %p4887;
$L__BB9_4618:
	st.u32 	[%rd1685], %r14081;
	bra.uni 	$L__BB9_4620;
$L__BB9_4619:
	cvt.u64.u32 	%rd9423, %r14076;
	add.s64 	%rd9424, %rd1208, %rd9423;
	mov.b32 	%r10698, 0;
	st.u32 	[%rd9424+32], %r10698;
	st.u8 	[%rd9424+32], %rs1607;
$L__BB9_4620:
	add.s32 	%r14077, %r14077, 1;
	add.s32 	%r14076, %r14076, 4;
	add.s32 	%r14052, %r14052, 1;
	add.s32 	%r14074, %r14074, 1;
	setp.ne.s32 	%p4888, %r14074, 0;
	add.s32 	%r14073, %r14073, 4;
	@%p4888 bra 	$L__BB9_4565;
$L__BB9_4621:
	ld.shared.u64 	%rd9444, [m_Local_$_1];
	atom.add.u64 	%rd9445, [%rd1], 48;
	add.s64 	%rd9446, %rd9445, 56;
	setp.lt.u64 	%p4889, %rd9446, %rd9444;
	shr.u64 	%rd9447, %rd9445, 4;
	cvt.u32.u64 	%r10715, %rd9447;
	selp.b32 	%r2998, %r10715, -1, %p4889;
	setp.ne.s32 	%p4890, %r2998, -1;
	@%p4890 bra 	$L__BB9_4623;
	mov.b32 	%r10824, 21352;
	st.u32 	[%rd1685], %r10824;
	bra.uni 	$L__BB9_4698;
$L__BB9_4623:
	ld.shared.u64 	%rd9448, [m_Local_$_0];
	mul.wide.s32 	%rd1211, %r2998, 16;
	add.s64 	%rd9449, %rd9448, %rd1211;
	mov.b16 	%rs1228, 1;
	st.u8 	[%rd9449], %rs1228;
	mov.b16 	%rs1229, 0;
	st.u8 	[%rd9449+1], %rs1229;
	mov.b32 	%r10716, 2906;
	st.u32 	[%rd9449+4], %r10716;
	st.u8 	[%rd9449+3], %rs1228;
	mov.b32 	%r10717, 48;
	st.u32 	[%rd9449+8], %r10717;
	mov.b32 	%r10718, -1;
	st.u32 	[%rd9449+16], %r10718;
	ld.shared.u64 	%rd9450, [m_Local_$_0];
	mul.wide.s32 	%rd1212, %r2933, 16;
	add.s64 	%rd9451, %rd9450, %rd1212;
	ld.u32 	%r2999, [%rd9451+12];
	shl.b32 	%r10719, %r2999, 2;
	add.s32 	%r10720, %r10719, 32;
	shr.s32 	%r10721, %r10720, 31;
	shr.u32 	%r10722, %r10721, 29;
	add.s32 	%r10723, %r10720, %r10722;
	and.b32  	%r10724, %r10723, -8;
	sub.s32 	%r10725, %r10720, %r10724;
	setp.eq.s32 	%p4891, %r10725, 0;
	sub.s32 	%r10726, %r10719, %r10725;
	add.s32 	%r10727, %r10726, 40;
	selp.b32 	%r3000, %r10720, %r10727, %p4891;
	ld.shared.u64 	%rd1213, [m_Local_$_1];
	and.b32  	%r10728, %r3000, 12;
	setp.eq.s32 	%p4892, %r10728, 0;
	mov.u32 	%r14082, %r3000;
	@%p4892 bra 	$L__BB9_4625;
	shr.s32 	%r10729, %r3000, 31;
	shr.u32 	%r10730, %r10729, 28;
	add.s32 	%r10731, %r3000, %r10730;
	and.b32  	%r10732, %r10731, -16;
	add.s32 	%r14082, %r10732, 16;
$L__BB9_4625:
	cvt.s64.s32 	%rd9452, %r14082;
	atom.add.u64 	%rd9453, [%rd1], %rd9452;
	cvt.s64.s32 	%rd9454, %r3000;
	add.s64 	%rd9455, %rd9454, %rd9453;
	add.s64 	%rd9456, %rd9455, 8;
	setp.lt.u64 	%p4893, %rd9456, %rd1213;
	shr.u64 	%rd9457, %rd9453, 4;
	cvt.u32.u64 	%r10733, %rd9457;
	selp.b32 	%r3003, %r10733, -1, %p4893;
	setp.ne.s32 	%p4894, %r3003, -1;
	@%p4894 bra 	$L__BB9_4627;
	mov.b32 	%r10788, 21352;
	st.u32 	[%rd1685], %r10788;
	bra.uni 	$L__BB9_4666;
$L__BB9_4627:
	ld.shared.u64 	%rd9458, [m_Local_$_0];
	mul.wide.s32 	%rd1214, %r3003, 16;
	add.s64 	%rd9459, %rd9458, %rd1214;
	mov.b16 	%rs1230, 0;
	st.u8 	[%rd9459], %rs1230;
	st.u8 	[%rd9459+1], %rs1230;
	mov.b32 	%r10734, 4335;
	st.u32 	[%rd9459+4], %r10734;
	mov.b16 	%rs1231, 1;
	st.u8 	[%rd9459+3], %rs1231;
	st.u32 	[%rd9459+8], %r3000;
	st.u32 	[%rd9459+12], %r2999;
	setp.lt.s32 	%p4895, %r2999, 1;
	@%p4895 bra 	$L__BB9_4666;
	setp.eq.s32 	%p4896, %r2999, 1;
	mov.b32 	%r3023, 0;
	@%p4896 bra 	$L__BB9_4654;
	and.b32  	%r3023, %r2999, 2147483646;
	neg.s32 	%r14084, %r3023;
	mov.b32 	%r14083, 0;
	mov.u32 	%r14085, %r14083;
$L__BB9_4630:
	add.s32 	%r3009, %r14085, 1;
	ld.shared.u64 	%rd9460, [m_Local_$_0];
	add.s64 	%rd1215, %rd9460, %rd1214;
	ld.u32 	%r3010, [%rd1215+12];
	setp.lt.s32 	%p4897, %r14085, %r3010;
	@%p4897 bra 	$L__BB9_4641;
	ld.shared.u64 	%rd9461, [m_Local_$_1];
	atom.add.u64 	%rd9462, [%rd1], 48;
	add.s64 	%rd9463, %rd9462, 56;
	setp.lt.u64 	%p4898, %rd9463, %rd9461;
	shr.u64 	%rd1216, %rd9462, 4;
	cvt.u32.u64 	%r14086, %rd1216;
	setp.ne.s32 	%p4899, %r14086, -1;
	and.pred  	%p4900, %p4898, %p4899;
	@%p4900 bra 	$L__BB9_4633;
	mov.b32 	%r10743, 21106;
	st.u32 	[%rd1685], %r10743;
	mov.b32 	%r14086, -1;
	mov.pred 	%p6556, 0;
	bra.uni 	$L__BB9_4634;
$L__BB9_4633:
	ld.shared.u64 	%rd9464, [m_Local_$_0];
	shl.b64 	%rd9465, %rd1216, 32;
	shr.s64 	%rd9466, %rd9465, 28;
	add.s64 	%rd9467, %rd9464, %rd9466;
	mov.b16 	%rs1232, 0;
	st.u8 	[%rd9467], %rs1232;
	st.u8 	[%rd9467+1], %rs1232;
	mov.b32 	%r10737, 3608;
	st.u32 	[%rd9467+4], %r10737;
	mov.b16 	%rs1233, 1;
	st.u8 	[%rd9467+3], %rs1233;
	mov.b32 	%r10738, 48;
	st.u32 	[%rd9467+8], %r10738;
	mov.b32 	%r10739, -1;
	st.u32 	[%rd9467+16], %r10739;
	ld.shared.u64 	%rd9468, [m_Local_$_0];
	add.s64 	%rd9469, %rd9468, %rd9466;
	mov.b32 	%r10740, 0;
	st.u32 	[%rd9469+32], %r10740;
	ld.shared.u64 	%rd9470, [m_Local_$_0];
	add.s64 	%rd9471, %rd9470, %rd9466;
	st.u32 	[%rd9471+36], %r10740;
	ld.shared.u64 	%rd9472, [m_Local_$_0];
	add.s64 	%rd9473, %rd9472, %rd9466;
	st.u32 	[%rd9473+40], %r10740;
	ld.u32 	%r10741, [%rd1685];
	setp.eq.s32 	%p6556, %r10741, 0;
$L__BB9_4634:
	mov.b32 	%r14087, 0;
	not.pred 	%p4902, %p6556;
	@%p4902 bra 	$L__BB9_4640;
	setp.ne.s32 	%p4903, %r14086, -1;
	@%p4903 bra 	$L__BB9_4637;
	mov.b32 	%r10751, 21352;
	st.u32 	[%rd1685], %r10751;
	bra.uni 	$L__BB9_4640;
$L__BB9_4637:
	ld.shared.u64 	%rd9474, [m_Local_$_0];
	mul.wide.s32 	%rd1217, %r14086, 16;
	add.s64 	%rd9475, %rd9474, %rd1217;
	st.u32 	[%rd9475+40], %r3010;
	ld.u32 	%r10746, [%rd1685];
	setp.ne.s32 	%p4904, %r10746, 0;
	@%p4904 bra 	$L__BB9_4640;
	ld.shared.u64 	%rd9476, [m_Local_$_0];
	add.s64 	%rd9477, %rd9476, %rd1217;
	st.u32 	[%rd9477+36], %r14085;
	ld.u32 	%r10748, [%rd1685];
	setp.ne.s32 	%p4905, %r10748, 0;
	@%p4905 bra 	$L__BB9_4640;
	ld.shared.u64 	%rd9478, [m_Local_$_0];
	add.s64 	%rd9479, %rd9478, %rd1217;
	st.u32 	[%rd9479+32], %r3003;
	ld.u32 	%r10749, [%rd1685];
	setp.eq.s32 	%p4906, %r10749, 0;
	selp.b32 	%r14087, %r14086, 0, %p4906;
$L__BB9_4640:
	st.u32 	[%rd1685], %r14087;
	bra.uni 	$L__BB9_4642;
$L__BB9_4641:
	cvt.u64.u32 	%rd9480, %r14083;
	add.s64 	%rd9481, %rd1215, %rd9480;
	mov.b32 	%r10752, 0;
	st.u32 	[%rd9481+32], %r10752;
$L__BB9_4642:
	ld.shared.u64 	%rd9482, [m_Local_$_0];
	add.s64 	%rd1218, %rd9482, %rd1214;
	ld.u32 	%r3015, [%rd1218+12];
	setp.lt.s32 	%p4907, %r3009, %r3015;
	@%p4907 bra 	$L__BB9_4652;
	ld.shared.u64 	%rd9483, [m_Local_$_1];
	atom.add.u64 	%rd9484, [%rd1], 48;
	add.s64 	%rd9485, %rd9484, 56;
	setp.ge.u64 	%p4908, %rd9485, %rd9483;
	shr.u64 	%rd1219, %rd9484, 4;
	cvt.u32.u64 	%r14088, %rd1219;
	setp.eq.s32 	%p4909, %r14088, -1;
	or.pred  	%p4910, %p4908, %p4909;
	@%p4910 bra 	$L__BB9_4645;
	ld.shared.u64 	%rd9486, [m_Local_$_0];
	shl.b64 	%rd9487, %rd1219, 32;
	shr.s64 	%rd9488, %rd9487, 28;
	add.s64 	%rd9489, %rd9486, %rd9488;
	mov.b16 	%rs1234, 0;
	st.u8 	[%rd9489], %rs1234;
	st.u8 	[%rd9489+1], %rs1234;
	mov.b32 	%r10753, 3608;
	st.u32 	[%rd9489+4], %r10753;
	mov.b16 	%rs1235, 1;
	st.u8 	[%rd9489+3], %rs1235;
	mov.b32 	%r10754, 48;
	st.u32 	[%rd9489+8], %r10754;
	mov.b32 	%r10755, -1;
	st.u32 	[%rd9489+16], %r10755;
	ld.shared.u64 	%rd9490, [m_Local_$_0];
	add.s64 	%rd9491, %rd9490, %rd9488;
	mov.b32 	%r10756, 0;
	st.u32 	[%rd9491+32], %r10756;
	ld.shared.u64 	%rd9492, [m_Local_$_0];
	add.s64 	%rd9493, %rd9492, %rd9488;
	st.u32 	[%rd9493+36], %r10756;
	ld.shared.u64 	%rd9494, [m_Local_$_0];
	add.s64 	%rd9495, %rd9494, %rd9488;
	st.u32 	[%rd9495+40], %r10756;
	ld.u32 	%r10757, [%rd1685];
	setp.eq.s32 	%p6557, %r10757, 0;
	bra.uni 	$L__BB9_4646;
$L__BB9_4645:
	mov.b32 	%r10759, 21106;
	st.u32 	[%rd1685], %r10759;
	mov.b32 	%r14088, -1;
	mov.pred 	%p6557, 0;
$L__BB9_4646:
	mov.b32 	%r14089, 0;
	not.pred 	%p4912, %p6557;
	@%p4912 bra 	$L__BB9_4651;
	setp.eq.s32 	%p4913, %r14088, -1;
	@%p4913 bra 	$L__BB9_6454;
	ld.shared.u64 	%rd9496, [m_Local_$_0];
	mul.wide.s32 	%rd1220, %r14088, 16;
	add.s64 	%rd9497, %rd9496, %rd1220;
	st.u32 	[%rd9497+40], %r3015;
	ld.u32 	%r10762, [%rd1685];
	setp.eq.s32 	%p4914, %r10762, 0;
	@%p4914 bra 	$L__BB9_4649;
	bra.uni 	$L__BB9_4651;
$L__BB9_4649:
	ld.shared.u64 	%rd9498, [m_Local_$_0];
	add.s64 	%rd9499, %rd9498, %rd1220;
	st.u32 	[%rd9499+36], %r3009;
	ld.u32 	%r10764, [%rd1685];
	setp.ne.s32 	%p4915, %r10764, 0;
	@%p4915 bra 	$L__BB9_4651;
	ld.shared.u64 	%rd9500, [m_Local_$_0];
	add.s64 	%rd9501, %rd9500, %rd1220;
	st.u32 	[%rd9501+32], %r3003;
	ld.u32 	%r10765, [%rd1685];
	setp.eq.s32 	%p4916, %r10765, 0;
	selp.b32 	%r14089, %r14088, 0, %p4916;
$L__BB9_4651:
	st.u32 	[%rd1685], %r14089;
	bra.uni 	$L__BB9_4653;
$L__BB9_4652:
	add.s32 	%r10768, %r14083, 4;
	cvt.u64.u32 	%rd9502, %r10768;
	add.s64 	%rd9503, %rd1218, %rd9502;
	mov.b32 	%r10769, 0;
	st.u32 	[%rd9503+32], %r10769;
$L__BB9_4653:
	add.s32 	%r14085, %r14085, 2;
	add.s32 	%r14084, %r14084, 2;
	add.s32 	%r14083, %r14083, 8;
	setp.ne.s32 	%p4917, %r14084, 0;
	@%p4917 bra 	$L__BB9_4630;
$L__BB9_4654:
	and.b32  	%r10770, %r2999, 1;
	setp.eq.b32 	%p4918, %r10770, 1;
	not.pred 	%p4919, %p4918;
	@%p4919 bra 	$L__BB9_4666;
	ld.shared.u64 	%rd9504, [m_Local_$_0];
	add.s64 	%rd1221, %rd9504, %rd1214;
	ld.u32 	%r3024, [%rd1221+12];
	setp.lt.s32 	%p4920, %r3023, %r3024;
	@%p4920 bra 	$L__BB9_4665;
	ld.shared.u64 	%rd9505, [m_Local_$_1];
	atom.add.u64 	%rd9506, [%rd1], 48;
	add.s64 	%rd9507, %rd9506, 56;
	setp.ge.u64 	%p4921, %rd9507, %rd9505;
	shr.u64 	%rd1222, %rd9506, 4;
	cvt.u32.u64 	%r14091, %rd1222;
	setp.eq.s32 	%p4922, %r14091, -1;
	or.pred  	%p4923, %p4921, %p4922;
	@%p4923 bra 	$L__BB9_4658;
	ld.shared.u64 	%rd9508, [m_Local_$_0];
	shl.b64 	%rd9509, %rd1222, 32;
	shr.s64 	%rd9510, %rd9509, 28;
	add.s64 	%rd9511, %rd9508, %rd9510;
	mov.b16 	%rs1236, 0;
	st.u8 	[%rd9511], %rs1236;
	st.u8 	[%rd9511+1], %rs1236;
	mov.b32 	%r10771, 3608;
	st.u32 	[%rd9511+4], %r10771;
	mov.b16 	%rs1237, 1;
	st.u8 	[%rd9511+3], %rs1237;
	mov.b32 	%r10772, 48;
	st.u32 	[%rd9511+8], %r10772;
	mov.b32 	%r10773, -1;
	st.u32 	[%rd9511+16], %r10773;
	ld.shared.u64 	%rd9512, [m_Local_$_0];
	add.s64 	%rd9513, %rd9512, %rd9510;
	mov.b32 	%r10774, 0;
	st.u32 	[%rd9513+32], %r10774;
	ld.shared.u64 	%rd9514, [m_Local_$_0];
	add.s64 	%rd9515, %rd9514, %rd9510;
	st.u32 	[%rd9515+36], %r10774;
	ld.shared.u64 	%rd9516, [m_Local_$_0];
	add.s64 	%rd9517, %rd9516, %rd9510;
	st.u32 	[%rd9517+40], %r10774;
	ld.u32 	%r10775, [%rd1685];
	setp.eq.s32 	%p6558, %r10775, 0;
	bra.uni 	$L__BB9_4659;
$L__BB9_4658:
	mov.b32 	%r10777, 21106;
	st.u32 	[%rd1685], %r10777;
	mov.b32 	%r14091, -1;
	mov.pred 	%p6558, 0;
$L__BB9_4659:
	mov.b32 	%r14092, 0;
	not.pred 	%p4925, %p6558;
	@%p4925 bra 	$L__BB9_4664;
	setp.eq.s32 	%p4926, %r14091, -1;
	@%p4926 bra 	$L__BB9_6455;
	ld.shared.u64 	%rd9518, [m_Local_$_0];
	mul.wide.s32 	%rd1223, %r14091, 16;
	add.s64 	%rd9519, %rd9518, %rd1223;
	st.u32 	[%rd9519+40], %r3024;
	ld.u32 	%r10780, [%rd1685];
	setp.eq.s32 	%p4927, %r10780, 0;
	@%p4927 bra 	$L__BB9_4662;
	bra.uni 	$L__BB9_4664;
$L__BB9_4662:
	ld.shared.u64 	%rd9520, [m_Local_$_0];
	add.s64 	%rd9521, %rd9520, %rd1223;
	st.u32 	[%rd9521+36], %r3023;
	ld.u32 	%r10782, [%rd1685];
	setp.ne.s32 	%p4928, %r10782, 0;
	@%p4928 bra 	$L__BB9_4664;
	ld.shared.u64 	%rd9522, [m_Local_$_0];
	add.s64 	%rd9523, %rd9522, %rd1223;
	st.u32 	[%rd9523+32], %r3003;
	ld.u32 	%r10783, [%rd1685];
	setp.eq.s32 	%p4929, %r10783, 0;
	selp.b32 	%r14092, %r14091, 0, %p4929;
$L__BB9_4664:
	st.u32 	[%rd1685], %r14092;
	bra.uni 	$L__BB9_4666;
$L__BB9_4665:
	shl.b32 	%r10786, %r3023, 2;
	cvt.u64.u32 	%rd9524, %r10786;
	add.s64 	%rd9525, %rd1221, %rd9524;
	mov.b32 	%r10787, 0;
	st.u32 	[%rd9525+32], %r10787;
$L__BB9_4666:
	setp.lt.s32 	%p4930, %r2999, 1;
	@%p4930 bra 	$L__BB9_4697;
	mul.wide.s32 	%rd1224, %r3003, 16;
	neg.s32 	%r14094, %r2999;
	mov.b32 	%r14093, 0;
	mov.u32 	%r14095, %r14093;
$L__BB9_4668:
	setp.ne.s32 	%p4931, %r2933, -1;
	@%p4931 bra 	$L__BB9_4670;
	mov.b32 	%r10805, 21352;
	st.u32 	[%rd1685], %r10805;
	mov.b16 	%rs1608, 0;
	bra.uni 	$L__BB9_4682;
$L__BB9_4670:
	ld.shared.u64 	%rd9526, [m_Local_$_0];
	add.s64 	%rd1225, %rd9526, %rd1212;
	ld.u32 	%r3033, [%rd1225+12];
	setp.lt.s32 	%p4932, %r14095, %r3033;
	@%p4932 bra 	$L__BB9_4681;
	ld.shared.u64 	%rd9527, [m_Local_$_1];
	atom.add.u64 	%rd9528, [%rd1], 48;
	add.s64 	%rd9529, %rd9528, 56;
	setp.lt.u64 	%p4933, %rd9529, %rd9527;
	shr.u64 	%rd1226, %rd9528, 4;
	cvt.u32.u64 	%r14096, %rd1226;
	setp.ne.s32 	%p4934, %r14096, -1;
	and.pred  	%p4935, %p4933, %p4934;
	@%p4935 bra 	$L__BB9_4673;
	mov.b32 	%r10796, 21106;
	st.u32 	[%rd1685], %r10796;
	mov.b32 	%r14096, -1;
	mov.pred 	%p6559, 0;
	bra.uni 	$L__BB9_4674;
$L__BB9_4673:
	ld.shared.u64 	%rd9530, [m_Local_$_0];
	shl.b64 	%rd9531, %rd1226, 32;
	shr.s64 	%rd9532, %rd9531, 28;
	add.s64 	%rd9533, %rd9530, %rd9532;
	mov.b16 	%rs1238, 0;
	st.u8 	[%rd9533], %rs1238;
	st.u8 	[%rd9533+1], %rs1238;
	mov.b32 	%r10790, 3608;
	st.u32 	[%rd9533+4], %r10790;
	mov.b16 	%rs1239, 1;
	st.u8 	[%rd9533+3], %rs1239;
	mov.b32 	%r10791, 48;
	st.u32 	[%rd9533+8], %r10791;
	mov.b32 	%r10792, -1;
	st.u32 	[%rd9533+16], %r10792;
	ld.shared.u64 	%rd9534, [m_Local_$_0];
	add.s64 	%rd9535, %rd9534, %rd9532;
	mov.b32 	%r10793, 0;
	st.u32 	[%rd9535+32], %r10793;
	ld.shared.u64 	%rd9536, [m_Local_$_0];
	add.s64 	%rd9537, %rd9536, %rd9532;
	st.u32 	[%rd9537+36], %r10793;
	ld.shared.u64 	%rd9538, [m_Local_$_0];
	add.s64 	%rd9539, %rd9538, %rd9532;
	st.u32 	[%rd9539+40], %r10793;
	ld.u32 	%r10794, [%rd1685];
	setp.eq.s32 	%p6559, %r10794, 0;
$L__BB9_4674:
	mov.b32 	%r14097, 0;
	not.pred 	%p4937, %p6559;
	@%p4937 bra 	$L__BB9_4680;
	setp.ne.s32 	%p4938, %r14096, -1;
	@%p4938 bra 	$L__BB9_4677;
	mov.b32 	%r10804, 21352;
	st.u32 	[%rd1685], %r10804;
	bra.uni 	$L__BB9_4680;
$L__BB9_4677:
	ld.shared.u64 	%rd9540, [m_Local_$_0];
	mul.wide.s32 	%rd1227, %r14096, 16;
	add.s64 	%rd9541, %rd9540, %rd1227;
	st.u32 	[%rd9541+40], %r3033;
	ld.u32 	%r10799, [%rd1685];
	setp.ne.s32 	%p4939, %r10799, 0;
	@%p4939 bra 	$L__BB9_4680;
	ld.shared.u64 	%rd9542, [m_Local_$_0];
	add.s64 	%rd9543, %rd9542, %rd1227;
	st.u32 	[%rd9543+36], %r14095;
	ld.u32 	%r10801, [%rd1685];
	setp.ne.s32 	%p4940, %r10801, 0;
	@%p4940 bra 	$L__BB9_4680;
	ld.shared.u64 	%rd9544, [m_Local_$_0];
	add.s64 	%rd9545, %rd9544, %rd1227;
	st.u32 	[%rd9545+32], %r2933;
	ld.u32 	%r10802, [%rd1685];
	setp.eq.s32 	%p4941, %r10802, 0;
	selp.b32 	%r14097, %r14096, 0, %p4941;
$L__BB9_4680:
	st.u32 	[%rd1685], %r14097;
	mov.b16 	%rs1608, 0;
	bra.uni 	$L__BB9_4682;
$L__BB9_4681:
	cvt.u64.u32 	%rd9546, %r14093;
	add.s64 	%rd9547, %rd1225, %rd9546;
	ld.u8 	%rs1608, [%rd9547+32];
$L__BB9_4682:
	setp.ne.s32 	%p4942, %r3003, -1;
	@%p4942 bra 	$L__BB9_4684;
	mov.b32 	%r10822, 21352;
	st.u32 	[%rd1685], %r10822;
	bra.uni 	$L__BB9_4696;
$L__BB9_4684:
	ld.shared.u64 	%rd9548, [m_Local_$_0];
	add.s64 	%rd1228, %rd9548, %rd1224;
	ld.u32 	%r3038, [%rd1228+12];
	setp.lt.s32 	%p4943, %r14095, %r3038;
	@%p4943 bra 	$L__BB9_4695;
	ld.shared.u64 	%rd9549, [m_Local_$_1];
	atom.add.u64 	%rd9550, [%rd1], 48;
	add.s64 	%rd9551, %rd9550, 56;
	setp.lt.u64 	%p4944, %rd9551, %rd9549;
	shr.u64 	%rd1229, %rd9550, 4;
	cvt.u32.u64 	%r14098, %rd1229;
	setp.ne.s32 	%p4945, %r14098, -1;
	and.pred  	%p4946, %p4944, %p4945;
	@%p4946 bra 	$L__BB9_4687;
	mov.b32 	%r10812, 21106;
	st.u32 	[%rd1685], %r10812;
	mov.b32 	%r14098, -1;
	mov.pred 	%p6560, 0;
	bra.uni 	$L__BB9_4688;
$L__BB9_4687:
	ld.shared.u64 	%rd9552, [m_Local_$_0];
	shl.b64 	%rd9553, %rd1229, 32;
	shr.s64 	%rd9554, %rd9553, 28;
	add.s64 	%rd9555, %rd9552, %rd9554;
	mov.b16 	%rs1242, 0;
	st.u8 	[%rd9555], %rs1242;
	st.u8 	[%rd9555+1], %rs1242;
	mov.b32 	%r10806, 3608;
	st.u32 	[%rd9555+4], %r10806;
	mov.b16 	%rs1243, 1;
	st.u8 	[%rd9555+3], %rs1243;
	mov.b32 	%r10807, 48;
	st.u32 	[%rd9555+8], %r10807;
	mov.b32 	%r10808, -1;
	st.u32 	[%rd9555+16], %r10808;
	ld.shared.u64 	%rd9556, [m_Local_$_0];
	add.s64 	%rd9557, %rd9556, %rd9554;
	mov.b32 	%r10809, 0;
	st.u32 	[%rd9557+32], %r10809;
	ld.shared.u64 	%rd9558, [m_Local_$_0];
	add.s64 	%rd9559, %rd9558, %rd9554;
	st.u32 	[%rd9559+36], %r10809;
	ld.shared.u64 	%rd9560, [m_Local_$_0];
	add.s64 	%rd9561, %rd9560, %rd9554;
	st.u32 	[%rd9561+40], %r10809;
	ld.u32 	%r10810, [%rd1685];
	setp.eq.s32 	%p6560, %r10810, 0;
$L__BB9_4688:
	mov.b32 	%r14099, 0;
	not.pred 	%p4948, %p6560;
	@%p4948 bra 	$L__BB9_4694;
	setp.ne.s32 	%p4949, %r14098, -1;
	@%p4949 bra 	$L__BB9_4691;
	mov.b32 	%r10820, 21352;
	st.u32 	[%rd1685], %r10820;
	bra.uni 	$L__BB9_4694;
$L__BB9_4691:
	ld.shared.u64 	%rd9562, [m_Local_$_0];
	mul.wide.s32 	%rd1230, %r14098, 16;
	add.s64 	%rd9563, %rd9562, %rd1230;
	st.u32 	[%rd9563+40], %r3038;
	ld.u32 	%r10815, [%rd1685];
	setp.ne.s32 	%p4950, %r10815, 0;
	@%p4950 bra 	$L__BB9_4694;
	ld.shared.u64 	%rd9564, [m_Local_$_0];
	add.s64 	%rd9565, %rd9564, %rd1230;
	st.u32 	[%rd9565+36], %r14095;
	ld.u32 	%r10817, [%rd1685];
	setp.ne.s32 	%p4951, %r10817, 0;
	@%p4951 bra 	$L__BB9_4694;
	ld.shared.u64 	%rd9566, [m_Local_$_0];
	add.s64 	%rd9567, %rd9566, %rd1230;
	st.u32 	[%rd9567+32], %r3003;
	ld.u32 	%r10818, [%rd1685];
	setp.eq.s32 	%p4952, %r10818, 0;
	selp.b32 	%r14099, %r14098, 0, %p4952;
$L__BB9_4694:
	st.u32 	[%rd1685], %r14099;
	bra.uni 	$L__BB9_4696;
$L__BB9_4695:
	cvt.u64.u32 	%rd9568, %r14093;
	add.s64 	%rd9569, %rd1228, %rd9568;
	mov.b32 	%r10821, 0;
	st.u32 	[%rd9569+32], %r10821;
	st.u8 	[%rd9569+32], %rs1608;
$L__BB9_4696:
	add.s32 	%r14095, %r14095, 1;
	add.s32 	%r14094, %r14094, 1;
	setp.ne.s32 	%p4953, %r14094, 0;
	add.s32 	%r14093, %r14093, 4;
	@%p4953 bra 	$L__BB9_4668;
$L__BB9_4697:
	ld.shared.u64 	%rd9570, [m_Local_$_0];
	add.s64 	%rd9571, %rd9570, %rd1211;
	st.u32 	[%rd9571+32], %r3003;
	ld.shared.u64 	%rd9572, [m_Local_$_0];
	add.s64 	%rd9573, %rd9572, %rd1211;
	st.u32 	[%rd9573+40], %r2999;
	ld.shared.u64 	%rd9574, [m_Local_$_0];
	add.s64 	%rd9575, %rd9574, %rd1211;
	mov.b32 	%r10823, 0;
	st.u32 	[%rd9575+48], %r10823;
$L__BB9_4698:
	ld.shared.u64 	%rd9576, [m_Local_$_1];
	atom.add.u64 	%rd9577, [%rd1], 48;
	add.s64 	%rd9578, %rd9577, 56;
	setp.lt.u64 	%p4954, %rd9578, %rd9576;
	shr.u64 	%rd1231, %rd9577, 4;
	cvt.u32.u64 	%r14102, %rd1231;
	setp.ne.s32 	%p4955, %r14102, -1;
	and.pred  	%p4956, %p4954, %p4955;
	@%p4956 bra 	$L__BB9_4700;
	mov.b32 	%r10832, 21352;
	st.u32 	[%rd1685], %r10832;
	mov.b32 	%r14102, -1;
	mov.pred 	%p6561, 0;
	bra.uni 	$L__BB9_4704;
$L__BB9_4700:
	setp.ne.s32 	%p4957, %r2998, -1;
	ld.shared.u64 	%rd9579, [m_Local_$_0];
	shl.b64 	%rd9580, %rd1231, 32;
	shr.s64 	%rd1232, %rd9580, 28;
	add.s64 	%rd9581, %rd9579, %rd1232;
	mov.b16 	%rs1244, 0;
	st.u8 	[%rd9581], %rs1244;
	st.u8 	[%rd9581+1], %rs1244;
	mov.b32 	%r10825, 16901;
	st.u32 	[%rd9581+4], %r10825;
	mov.b16 	%rs1245, 1;
	st.u8 	[%rd9581+3], %rs1245;
	mov.b32 	%r10826, 44;
	st.u32 	[%rd9581+8], %r10826;
	mov.b32 	%r10827, -1;
	st.u32 	[%rd9581+16], %r10827;
	@%p4957 bra 	$L__BB9_4702;
	mov.b32 	%r10829, 21352;
	st.u32 	[%rd1685], %r10829;
	mov.b32 	%r14100, 0;
	ld.shared.u64 	%rd12042, [m_Local_$_0];
	mov.u32 	%r14101, %r14100;
	bra.uni 	$L__BB9_4703;
$L__BB9_4702:
	ld.shared.u64 	%rd12042, [m_Local_$_0];
	mul.wide.s32 	%rd9582, %r2998, 16;
	add.s64 	%rd9583, %rd12042, %rd9582;
	ld.u32 	%r14100, [%rd9583+32];
	ld.u32 	%r14101, [%rd9583+40];
$L__BB9_4703:
	add.s64 	%rd9584, %rd12042, %rd1232;
	st.u32 	[%rd9584+32], %r14100;
	ld.shared.u64 	%rd9585, [m_Local_$_0];
	add.s64 	%rd9586, %rd9585, %rd1232;
	st.u32 	[%rd9586+40], %r14101;
	ld.u32 	%r10830, [%rd1685];
	setp.eq.s32 	%p6561, %r10830, 0;
$L__BB9_4704:
	not.pred 	%p4959, %p6561;
	@%p4959 bra 	$L__BB9_4783;
	ld.param.u64 	%rd12002, [_Z63java_lang_String_initab850b60f96d11de8a390800200c9a660_a14_5_5_PciiiPi_param_0];
	{ // callseq 14, 0
	.param .b64 param0;
	st.param.b64 	[param0], %rd12002;
	.param .b32 param1;
	st.param.b32 	[param1], %r14102;
	.param .b64 param2;
	st.param.b64 	[param2], %rd1685;
	.param .b32 retval0;
	call.uni (retval0), 
	_Z41invoke_java_lang_StringBuilder_toString9_PciPi, 
	(
	param0, 
	param1, 
	param2
	);
	ld.param.b32 	%r10834, [retval0];
	} // callseq 14
	ld.u32 	%r10836, [%rd1685];
	setp.eq.s32 	%p4960, %r10836, 0;
	selp.b32 	%r14121, %r10834, 0, %p4960;
	bra.uni 	$L__BB9_4783;
$L__BB9_4706:
	ld.u32 	%r3053, [%rd439+32];
	ld.shared.u64 	%rd4458, [m_Local_$_1];
	atom.add.u64 	%rd4459, [%rd1], 48;
	add.s64 	%rd4460, %rd4459, 56;
	setp.lt.u64 	%p2299, %rd4460, %rd4458;
	shr.u64 	%rd4461, %rd4459, 4;
	cvt.u32.u64 	%r6469, %rd4461;
	selp.b32 	%r3054, %r6469, -1, %p2299;
	setp.ne.s32 	%p2300, %r3054, -1;
	@%p2300 bra 	$L__BB9_4708;
	mov.b32 	%r6579, 21352;
	st.u32 	[%rd1685], %r6579;
	bra.uni 	$L__BB9_4783;
$L__BB9_4708:
	ld.shared.u64 	%rd4462, [m_Local_$_0];
	mul.wide.s32 	%rd1236, %r3054, 16;
	add.s64 	%rd4463, %rd4462, %rd1236;
	mov.b16 	%rs573, 1;
	st.u8 	[%rd4463], %rs573;
	mov.b16 	%rs574, 0;
	st.u8 	[%rd4463+1], %rs574;
	mov.b32 	%r6470, 2906;
	st.u32 	[%rd4463+4], %r6470;
	st.u8 	[%rd4463+3], %rs573;
	mov.b32 	%r6471, 48;
	st.u32 	[%rd4463+8], %r6471;
	mov.b32 	%r6472, -1;
	st.u32 	[%rd4463+16], %r6472;
	ld.shared.u64 	%rd4464, [m_Local_$_0];
	mul.wide.s32 	%rd1237, %r3053, 16;
	add.s64 	%rd4465, %rd4464, %rd1237;
	ld.u32 	%r3055, [%rd4465+12];
	shl.b32 	%r6473, %r3055, 2;
	add.s32 	%r6474, %r6473, 32;
	shr.s32 	%r6475, %r6474, 31;
	shr.u32 	%r6476, %r6475, 29;
	add.s32 	%r6477, %r6474, %r6476;
	and.b32  	%r6478, %r6477, -8;
	sub.s32 	%r6479, %r6474, %r6478;
	setp.eq.s32 	%p2301, %r6479, 0;
	sub.s32 	%r6480, %r6473, %r6479;
	add.s32 	%r6481, %r6480, 40;
	selp.b32 	%r3056, %r6474, %r6481, %p2301;
	ld.shared.u64 	%rd1238, [m_Local_$_1];
	and.b32  	%r6482, %r3056, 12;
	setp.eq.s32 	%p2302, %r6482, 0;
	mov.u32 	%r14103, %r3056;
	@%p2302 bra 	$L__BB9_4710;
	shr.s32 	%r6483, %r3056, 31;
	shr.u32 	%r6484, %r6483, 28;
	add.s32 	%r6485, %r3056, %r6484;
	and.b32  	%r6486, %r6485, -16;
	add.s32 	%r14103, %r6486, 16;
$L__BB9_4710:
	cvt.s64.s32 	%rd4466, %r14103;
	atom.add.u64 	%rd4467, [%rd1], %rd4466;
	cvt.s64.s32 	%rd4468, %r3056;
	add.s64 	%rd4469, %rd4468, %rd4467;
	add.s64 	%rd4470, %rd4469, 8;
	setp.lt.u64 	%p2303, %rd4470, %rd1238;
	shr.u64 	%rd4471, %rd4467, 4;
	cvt.u32.u64 	%r6487, %rd4471;
	selp.b32 	%r3059, %r6487, -1, %p2303;
	setp.ne.s32 	%p2304, %r3059, -1;
	@%p2304 bra 	$L__BB9_4712;
	mov.b32 	%r6542, 21352;
	st.u32 	[%rd1685], %r6542;
	bra.uni 	$L__BB9_4751;
$L__BB9_4712:
	ld.shared.u64 	%rd4472, [m_Local_$_0];
	mul.wide.s32 	%rd1239, %r3059, 16;
	add.s64 	%rd4473, %rd4472, %rd1239;
	mov.b16 	%rs575, 0;
	st.u8 	[%rd4473], %rs575;
	st.u8 	[%rd4473+1], %rs575;
	mov.b32 	%r6488, 4335;
	st.u32 	[%rd4473+4], %r6488;
	mov.b16 	%rs576, 1;
	st.u8 	[%rd4473+3], %rs576;
	st.u32 	[%rd4473+8], %r3056;
	st.u32 	[%rd4473+12], %r3055;
	setp.lt.s32 	%p2305, %r3055, 1;
	@%p2305 bra 	$L__BB9_4751;
	setp.eq.s32 	%p2306, %r3055, 1;
	mov.b32 	%r3079, 0;
	@%p2306 bra 	$L__BB9_4739;
	and.b32  	%r3079, %r3055, 2147483646;
	neg.s32 	%r14105, %r3079;
	mov.b32 	%r14104, 0;
	mov.u32 	%r14106, %r14104;
$L__BB9_4715:
	add.s32 	%r3065, %r14106, 1;
	ld.shared.u64 	%rd4474, [m_Local_$_0];
	add.s64 	%rd1240, %rd4474, %rd1239;
	ld.u32 	%r3066, [%rd1240+12];
	setp.lt.s32 	%p2307, %r14106, %r3066;
	@%p2307 bra 	$L__BB9_4726;
	ld.shared.u64 	%rd4475, [m_Local_$_1];
	atom.add.u64 	%rd4476, [%rd1], 48;
	add.s64 	%rd4477, %rd4476, 56;
	setp.lt.u64 	%p2308, %rd4477, %rd4475;
	shr.u64 	%rd1241, %rd4476, 4;
	cvt.u32.u64 	%r14107, %rd1241;
	setp.ne.s32 	%p2309, %r14107, -1;
	and.pred  	%p2310, %p2308, %p2309;
	@%p2310 bra 	$L__BB9_4718;
	mov.b32 	%r6497, 21106;
	st.u32 	[%rd1685], %r6497;
	mov.b32 	%r14107, -1;
	mov.pred 	%p6562, 0;
	bra.uni 	$L__BB9_4719;
$L__BB9_4718:
	ld.shared.u64 	%rd4478, [m_Local_$_0];
	shl.b64 	%rd4479, %rd1241, 32;
	shr.s64 	%rd4480, %rd4479, 28;
	add.s64 	%rd4481, %rd4478, %rd4480;
	mov.b16 	%rs577, 0;
	st.u8 	[%rd4481], %rs577;
	st.u8 	[%rd4481+1], %rs577;
	mov.b32 	%r6491, 3608;
	st.u32 	[%rd4481+4], %r6491;
	mov.b16 	%rs578, 1;
	st.u8 	[%rd4481+3], %rs578;
	mov.b32 	%r6492, 48;
	st.u32 	[%rd4481+8], %r6492;
	mov.b32 	%r6493, -1;
	st.u32 	[%rd4481+16], %r6493;
	ld.shared.u64 	%rd4482, [m_Local_$_0];
	add.s64 	%rd4483, %rd4482, %rd4480;
	mov.b32 	%r6494, 0;
	st.u32 	[%rd4483+32], %r6494;
	ld.shared.u64 	%rd4484, [m_Local_$_0];
	add.s64 	%rd4485, %rd4484, %rd4480;
	st.u32 	[%rd4485+36], %r6494;
	ld.shared.u64 	%rd4486, [m_Local_$_0];
	add.s64 	%rd4487, %rd4486, %rd4480;
	st.u32 	[%rd4487+40], %r6494;
	ld.u32 	%r6495, [%rd1685];
	setp.eq.s32 	%p6562, %r6495, 0;
$L__BB9_4719:
	mov.b32 	%r14108, 0;
	not.pred 	%p2312, %p6562;
	@%p2312 bra 	$L__BB9_4725;
	setp.ne.s32 	%p2313, %r14107, -1;
	@%p2313 bra 	$L__BB9_4722;
	mov.b32 	%r6505, 21352;
	st.u32 	[%rd1685], %r6505;
	bra.uni 	$L__BB9_4725;
$L__BB9_4722:
	ld.shared.u64 	%rd4488, [m_Local_$_0];
	mul.wide.s32 	%rd1242, %r14107, 16;
	add.s64 	%rd4489, %rd4488, %rd1242;
	st.u32 	[%rd4489+40], %r3066;
	ld.u32 	%r6500, [%rd1685];
	setp.ne.s32 	%p2314, %r6500, 0;
	@%p2314 bra 	$L__BB9_4725;
	ld.shared.u64 	%rd4490, [m_Local_$_0];
	add.s64 	%rd4491, %rd4490, %rd1242;
	st.u32 	[%rd4491+36], %r14106;
	ld.u32 	%r6502, [%rd1685];
	setp.ne.s32 	%p2315, %r6502, 0;
	@%p2315 bra 	$L__BB9_4725;
	ld.shared.u64 	%rd4492, [m_Local_$_0];
	add.s64 	%rd4493, %rd4492, %rd1242;
	st.u32 	[%rd4493+32], %r3059;
	ld.u32 	%r6503, [%rd1685];
	setp.eq.s32 	%p2316, %r6503, 0;
	selp.b32 	%r14108, %r14107, 0, %p2316;
$L__BB9_4725:
	st.u32 	[%rd1685], %r14108;
	bra.uni 	$L__BB9_4727;
$L__BB9_4726:
	cvt.u64.u32 	%rd4494, %r14104;
	add.s64 	%rd4495, %rd1240, %rd4494;
	mov.b32 	%r6506, 0;
	st.u32 	[%rd4495+32], %r6506;
	mov.b16 	%rs579, 0;
	st.u8 	[%rd4495+32], %rs579;
$L__BB9_4727:
	ld.shared.u64 	%rd4496, [m_Local_$_0];
	add.s64 	%rd1243, %rd4496, %rd1239;
	ld.u32 	%r3071, [%rd1243+12];
	setp.lt.s32 	%p2317, %r3065, %r3071;
	@%p2317 bra 	$L__BB9_4737;
	ld.shared.u64 	%rd4497, [m_Local_$_1];
	atom.add.u64 	%rd4498, [%rd1], 48;
	add.s64 	%rd4499, %rd4498, 56;
	setp.ge.u64 	%p2318, %rd4499, %rd4497;
	shr.u64 	%rd1244, %rd4498, 4;
	cvt.u32.u64 	%r14109, %rd1244;
	setp.eq.s32 	%p2319, %r14109, -1;
	or.pred  	%p2320, %p2318, %p2319;
	@%p2320 bra 	$L__BB9_4730;
	ld.shared.u64 	%rd4500, [m_Local_$_0];
	shl.b64 	%rd4501, %rd1244, 32;
	shr.s64 	%rd4502, %rd4501, 28;
	add.s64 	%rd4503, %rd4500, %rd4502;
	mov.b16 	%rs580, 0;
	st.u8 	[%rd4503], %rs580;
	st.u8 	[%rd4503+1], %rs580;
	mov.b32 	%r6507, 3608;
	st.u32 	[%rd4503+4], %r6507;
	mov.b16 	%rs581, 1;
	st.u8 	[%rd4503+3], %rs581;
	mov.b32 	%r6508, 48;
	st.u32 	[%rd4503+8], %r6508;
	mov.b32 	%r6509, -1;
	st.u32 	[%rd4503+16], %r6509;
	ld.shared.u64 	%rd4504, [m_Local_$_0];
	add.s64 	%rd4505, %rd4504, %rd4502;
	mov.b32 	%r6510, 0;
	st.u32 	[%rd4505+32], %r6510;
	ld.shared.u64 	%rd4506, [m_Local_$_0];
	add.s64 	%rd4507, %rd4506, %rd4502;
	st.u32 	[%rd4507+36], %r6510;
	ld.shared.u64 	%rd4508, [m_Local_$_0];
	add.s64 	%rd4509, %rd4508, %rd4502;
	st.u32 	[%rd4509+40], %r6510;
	ld.u32 	%r6511, [%rd1685];
	setp.eq.s32 	%p6563, %r6511, 0;
	bra.uni 	$L__BB9_4731;
$L__BB9_4730:
	mov.b32 	%r6513, 21106;
	st.u32 	[%rd1685], %r6513;
	mov.b32 	%r14109, -1;
	mov.pred 	%p6563, 0;
$L__BB9_4731:
	mov.b32 	%r14110, 0;
	not.pred 	%p2322, %p6563;
	@%p2322 bra 	$L__BB9_4736;
	setp.eq.s32 	%p2323, %r14109, -1;
	@%p2323 bra 	$L__BB9_6456;
	ld.shared.u64 	%rd4510, [m_Local_$_0];
	mul.wide.s32 	%rd1245, %r14109, 16;
	add.s64 	%rd4511, %rd4510, %rd1245;
	st.u32 	[%rd4511+40], %r3071;
	ld.u32 	%r6516, [%rd1685];
	setp.eq.s32 	%p2324, %r6516, 0;
	@%p2324 bra 	$L__BB9_4734;
	bra.uni 	$L__BB9_4736;
$L__BB9_4734:
	ld.shared.u64 	%rd4512, [m_Local_$_0];
	add.s64 	%rd4513, %rd4512, %rd1245;
	st.u32 	[%rd4513+36], %r3065;
	ld.u32 	%r6518, [%rd1685];
	setp.ne.s32 	%p2325, %r6518, 0;
	@%p2325 bra 	$L__BB9_4736;
	ld.shared.u64 	%rd4514, [m_Local_$_0];
	add.s64 	%rd4515, %rd4514, %rd1245;
	st.u32 	[%rd4515+32], %r3059;
	ld.u32 	%r6519, [%rd1685];
	setp.eq.s32 	%p2326, %r6519, 0;
	selp.b32 	%r14110, %r14109, 0, %p2326;
$L__BB9_4736:
	st.u32 	[%rd1685], %r14110;
	bra.uni 	$L__BB9_4738;
$L__BB9_4737:
	add.s32 	%r6522, %r14104, 4;
	cvt.u64.u32 	%rd4516, %r6522;
	add.s64 	%rd4517, %rd1243, %rd4516;
	mov.b32 	%r6523, 0;
	st.u32 	[%rd4517+32], %r6523;
	mov.b16 	%rs582, 0;
	st.u8 	[%rd4517+32], %rs582;
$L__BB9_4738:
	add.s32 	%r14106, %r14106, 2;
	add.s32 	%r14105, %r14105, 2;
	add.s32 	%r14104, %r14104, 8;
	setp.ne.s32 	%p2327, %r14105, 0;
	@%p2327 bra 	$L__BB9_4715;
$L__BB9_4739:
	and.b32  	%r6524, %r3055, 1;
	setp.eq.b32 	%p2328, %r6524, 1;
	not.pred 	%p2329, %p2328;
	@%p2329 bra 	$L__BB9_4751;
	ld.shared.u64 	%rd4518, [m_Local_$_0];
	add.s64 	%rd1246, %rd4518, %rd1239;
	ld.u32 	%r3080, [%rd1246+12];
	setp.lt.s32 	%p2330, %r3079, %r3080;
	@%p2330 bra 	$L__BB9_4750;
	ld.shared.u64 	%rd4519, [m_Local_$_1];
	atom.add.u64 	%rd4520, [%rd1], 48;
	add.s64 	%rd4521, %rd4520, 56;
	setp.ge.u64 	%p2331, %rd4521, %rd4519;
	shr.u64 	%rd1247, %rd4520, 4;
	cvt.u32.u64 	%r14112, %rd1247;
	setp.eq.s32 	%p2332, %r14112, -1;
	or.pred  	%p2333, %p2331, %p2332;
	@%p2333 bra 	$L__BB9_4743;
	ld.shared.u64 	%rd4522, [m_Local_$_0];
	shl.b64 	%rd4523, %rd1247, 32;
	shr.s64 	%rd4524, %rd4523, 28;
	add.s64 	%rd4525, %rd4522, %rd4524;
	mov.b16 	%rs583, 0;
	st.u8 	[%rd4525], %rs583;
	st.u8 	[%rd4525+1], %rs583;
	mov.b32 	%r6525, 3608;
	st.u32 	[%rd4525+4], %r6525;
	mov.b16 	%rs584, 1;
	st.u8 	[%rd4525+3], %rs584;
	mov.b32 	%r6526, 48;
	st.u32 	[%rd4525+8], %r6526;
	mov.b32 	%r6527, -1;
	st.u32 	[%rd4525+16], %r6527;
	ld.shared.u64 	%rd4526, [m_Local_$_0];
	add.s64 	%rd4527, %rd4526, %rd4524;
	mov.b32 	%r6528, 0;
	st.u32 	[%rd4527+32], %r6528;
	ld.shared.u64 	%rd4528, [m_Local_$_0];
	add.s64 	%rd4529, %rd4528, %rd4524;
	st.u32 	[%rd4529+36], %r6528;
	ld.shared.u64 	%rd4530, [m_Local_$_0];
	add.s64 	%rd4531, %rd4530, %rd4524;
	st.u32 	[%rd4531+40], %r6528;
	ld.u32 	%r6529, [%rd1685];
	setp.eq.s32 	%p6564, %r6529, 0;
	bra.uni 	$L__BB9_4744;
$L__BB9_4743:
	mov.b32 	%r6531, 21106;
	st.u32 	[%rd1685], %r6531;
	mov.b32 	%r14112, -1;
	mov.pred 	%p6564, 0;
$L__BB9_4744:
	mov.b32 	%r14113, 0;
	not.pred 	%p2335, %p6564;
	@%p2335 bra 	$L__BB9_4749;
	setp.eq.s32 	%p2336, %r14112, -1;
	@%p2336 bra 	$L__BB9_6457;
	ld.shared.u64 	%rd4532, [m_Local_$_0];
	mul.wide.s32 	%rd1248, %r14112, 16;
	add.s64 	%rd4533, %rd4532, %rd1248;
	st.u32 	[%rd4533+40], %r3080;
	ld.u32 	%r6534, [%rd1685];
	setp.eq.s32 	%p2337, %r6534, 0;
	@%p2337 bra 	$L__BB9_4747;
	bra.uni 	$L__BB9_4749;
$L__BB9_4747:
	ld.shared.u64 	%rd4534, [m_Local_$_0];
	add.s64 	%rd4535, %rd4534, %rd1248;
	st.u32 	[%rd4535+36], %r3079;
	ld.u32 	%r6536, [%rd1685];
	setp.ne.s32 	%p2338, %r6536, 0;
	@%p2338 bra 	$L__BB9_4749;
	ld.shared.u64 	%rd4536, [m_Local_$_0];
	add.s64 	%rd4537, %rd4536, %rd1248;
	st.u32 	[%rd4537+32], %r3059;
	ld.u32 	%r6537, [%rd1685];
	setp.eq.s32 	%p2339, %r6537, 0;
	selp.b32 	%r14113, %r14112, 0, %p2339;
$L__BB9_4749:
	st.u32 	[%rd1685], %r14113;
	bra.uni 	$L__BB9_4751;
$L__BB9_4750:
	shl.b32 	%r6540, %r3079, 2;
	cvt.u64.u32 	%rd4538, %r6540;
	add.s64 	%rd4539, %rd1246, %rd4538;
	mov.b32 	%r6541, 0;
	st.u32 	[%rd4539+32], %r6541;
	mov.b16 	%rs585, 0;
	st.u8 	[%rd4539+32], %rs585;
$L__BB9_4751:
	setp.lt.s32 	%p2340, %r3055, 1;
	@%p2340 bra 	$L__BB9_4782;
	mul.wide.s32 	%rd1249, %r3059, 16;
	neg.s32 	%r14115, %r3055;
	mov.b32 	%r14114, 0;
	mov.u32 	%r14116, %r14114;
$L__BB9_4753:
	setp.ne.s32 	%p2341, %r3053, -1;
	@%p2341 bra 	$L__BB9_4755;
	mov.b32 	%r6559, 21352;
	st.u32 	[%rd1685], %r6559;
	mov.b16 	%rs1609, 0;
	bra.uni 	$L__BB9_4767;
$L__BB9_4755:
	ld.shared.u64 	%rd4540, [m_Local_$_0];
	add.s64 	%rd1250, %rd4540, %rd1237;
	ld.u32 	%r3089, [%rd1250+12];
	setp.lt.s32 	%p2342, %r14116, %r3089;
	@%p2342 bra 	$L__BB9_4766;
	ld.shared.u64 	%rd4541, [m_Local_$_1];
	atom.add.u64 	%rd4542, [%rd1], 48;
	add.s64 	%rd4543, %rd4542, 56;
	setp.lt.u64 	%p2343, %rd4543, %rd4541;
	shr.u64 	%rd1251, %rd4542, 4;
	cvt.u32.u64 	%r14117, %rd1251;
	setp.ne.s32 	%p2344, %r14117, -1;
	and.pred  	%p2345, %p2343, %p2344;
	@%p2345 bra 	$L__BB9_4758;
	mov.b32 	%r6550, 21106;
	st.u32 	[%rd1685], %r6550;
	mov.b32 	%r14117, -1;
	mov.pred 	%p6565, 0;
	bra.uni 	$L__BB9_4759;
$L__BB9_4758:
	ld.shared.u64 	%rd4544, [m_Local_$_0];
	shl.b64 	%rd4545, %rd1251, 32;
	shr.s64 	%rd4546, %rd4545, 28;
	add.s64 	%rd4547, %rd4544, %rd4546;
	mov.b16 	%rs586, 0;
	st.u8 	[%rd4547], %rs586;
	st.u8 	[%rd4547+1], %rs586;
	mov.b32 	%r6544, 3608;
	st.u32 	[%rd4547+4], %r6544;
	mov.b16 	%rs587, 1;
	st.u8 	[%rd4547+3], %rs587;
	mov.b32 	%r6545, 48;
	st.u32 	[%rd4547+8], %r6545;
	mov.b32 	%r6546, -1;
	st.u32 	[%rd4547+16], %r6546;
	ld.shared.u64 	%rd4548, [m_Local_$_0];
	add.s64 	%rd4549, %rd4548, %rd4546;
	mov.b32 	%r6547, 0;
	st.u32 	[%rd4549+32], %r6547;
	ld.shared.u64 	%rd4550, [m_Local_$_0];
	add.s64 	%rd4551, %rd4550, %rd4546;
	st.u32 	[%rd4551+36], %r6547;
	ld.shared.u64 	%rd4552, [m_Local_$_0];
	add.s64 	%rd4553, %rd4552, %rd4546;
	st.u32 	[%rd4553+40], %r6547;
	ld.u32 	%r6548, [%rd1685];
	setp.eq.s32 	%p6565, %r6548, 0;
$L__BB9_4759:
	mov.b32 	%r14118, 0;
	not.pred 	%p2347, %p6565;
	@%p2347 bra 	$L__BB9_4765;
	setp.ne.s32 	%p2348, %r14117, -1;
	@%p2348 bra 	$L__BB9_4762;
	mov.b32 	%r6558, 21352;
	st.u32 	[%rd1685], %r6558;
	bra.uni 	$L__BB9_4765;
$L__BB9_4762:
	ld.shared.u64 	%rd4554, [m_Local_$_0];
	mul.wide.s32 	%rd1252, %r14117, 16;
	add.s64 	%rd4555, %rd4554, %rd1252;
	st.u32 	[%rd4555+40], %r3089;
	ld.u32 	%r6553, [%rd1685];
	setp.ne.s32 	%p2349, %r6553, 0;
	@%p2349 bra 	$L__BB9_4765;
	ld.shared.u64 	%rd4556, [m_Local_$_0];
	add.s64 	%rd4557, %rd4556, %rd1252;
	st.u32 	[%rd4557+36], %r14116;
	ld.u32 	%r6555, [%rd1685];
	setp.ne.s32 	%p2350, %r6555, 0;
	@%p2350 bra 	$L__BB9_4765;
	ld.shared.u64 	%rd4558, [m_Local_$_0];
	add.s64 	%rd4559, %rd4558, %rd1252;
	st.u32 	[%rd4559+32], %r3053;
	ld.u32 	%r6556, [%rd1685];
	setp.eq.s32 	%p2351, %r6556, 0;
	selp.b32 	%r14118, %r14117, 0, %p2351;
$L__BB9_4765:
	st.u32 	[%rd1685], %r14118;
	mov.b16 	%rs1609, 0;
	bra.uni 	$L__BB9_4767;
$L__BB9_4766:
	cvt.u64.u32 	%rd4560, %r14114;
	add.s64 	%rd4561, %rd1250, %rd4560;
	ld.u8 	%rs1609, [%rd4561+32];
$L__BB9_4767:
	setp.ne.s32 	%p2352, %r3059, -1;
	@%p2352 bra 	$L__BB9_4769;
	mov.b32 	%r6576, 21352;
	st.u32 	[%rd1685], %r6576;
	bra.uni 	$L__BB9_4781;
$L__BB9_4769:
	ld.shared.u64 	%rd4562, [m_Local_$_0];
	add.s64 	%rd1253, %rd4562, %rd1249;
	ld.u32 	%r3094, [%rd1253+12];
	setp.lt.s32 	%p2353, %r14116, %r3094;
	@%p2353 bra 	$L__BB9_4780;
	ld.shared.u64 	%rd4563, [m_Local_$_1];
	atom.add.u64 	%rd4564, [%rd1], 48;
	add.s64 	%rd4565, %rd4564, 56;
	setp.lt.u64 	%p2354, %rd4565, %rd4563;
	shr.u64 	%rd1254, %rd4564, 4;
	cvt.u32.u64 	%r14119, %rd1254;
	setp.ne.s32 	%p2355, %r14119, -1;
	and.pred  	%p2356, %p2354, %p2355;
	@%p2356 bra 	$L__BB9_4772;
	mov.b32 	%r6566, 21106;
	st.u32 	[%rd1685], %r6566;
	mov.b32 	%r14119, -1;
	mov.pred 	%p6566, 0;
	bra.uni 	$L__BB9_4773;
$L__BB9_4772:
	ld.shared.u64 	%rd4566, [m_Local_$_0];
	shl.b64 	%rd4567, %rd1254, 32;
	shr.s64 	%rd4568, %rd4567, 28;
	add.s64 	%rd4569, %rd4566, %rd4568;
	mov.b16 	%rs590, 0;
	st.u8 	[%rd4569], %rs590;
	st.u8 	[%rd4569+1], %rs590;
	mov.b32 	%r6560, 3608;
	st.u32 	[%rd4569+4], %r6560;
	mov.b16 	%rs591, 1;
	st.u8 	[%rd4569+3], %rs591;
	mov.b32 	%r6561, 48;
	st.u32 	[%rd4569+8], %r6561;
	mov.b32 	%r6562, -1;
	st.u32 	[%rd4569+16], %r6562;
	ld.shared.u64 	%rd4570, [m_Local_$_0];
	add.s64 	%rd4571, %rd4570, %rd4568;
	mov.b32 	%r6563, 0;
	st.u32 	[%rd4571+32], %r6563;
	ld.shared.u64 	%rd4572, [m_Local_$_0];
	add.s64 	%rd4573, %rd4572, %rd4568;
	st.u32 	[%rd4573+36], %r6563;
	ld.shared.u64 	%rd4574, [m_Local_$_0];
	add.s64 	%rd4575, %rd4574, %rd4568;
	st.u32 	[%rd4575+40], %r6563;
	ld.u32 	%r6564, [%rd1685];
	setp.eq.s32 	%p6566, %r6564, 0;
$L__BB9_4773:
	mov.b32 	%r14120, 0;
	not.pred 	%p2358, %p6566;
	@%p2358 bra 	$L__BB9_4779;
	setp.ne.s32 	%p2359, %r14119, -1;
	@%p2359 bra 	$L__BB9_4776;
	mov.b32 	%r6574, 21352;
	st.u32 	[%rd1685], %r6574;
	bra.uni 	$L__BB9_4779;
$L__BB9_4776:
	ld.shared.u64 	%rd4576, [m_Local_$_0];
	mul.wide.s32 	%rd1255, %r14119, 16;
	add.s64 	%rd4577, %rd4576, %rd1255;
	st.u32 	[%rd4577+40], %r3094;
	ld.u32 	%r6569, [%rd1685];
	setp.ne.s32 	%p2360, %r6569, 0;
	@%p2360 bra 	$L__BB9_4779;
	ld.shared.u64 	%rd4578, [m_Local_$_0];
	add.s64 	%rd4579, %rd4578, %rd1255;
	st.u32 	[%rd4579+36], %r14116;
	ld.u32 	%r6571, [%rd1685];
	setp.ne.s32 	%p2361, %r6571, 0;
	@%p2361 bra 	$L__BB9_4779;
	ld.shared.u64 	%rd4580, [m_Local_$_0];
	add.s64 	%rd4581, %rd4580, %rd1255;
	st.u32 	[%rd4581+32], %r3059;
	ld.u32 	%r6572, [%rd1685];
	setp.eq.s32 	%p2362, %r6572, 0;
	selp.b32 	%r14120, %r14119, 0, %p2362;
$L__BB9_4779:
	st.u32 	[%rd1685], %r14120;
	bra.uni 	$L__BB9_4781;
$L__BB9_4780:
	cvt.u64.u32 	%rd4582, %r14114;
	add.s64 	%rd4583, %rd1253, %rd4582;
	mov.b32 	%r6575, 0;
	st.u32 	[%rd4583+32], %r6575;
	st.u8 	[%rd4583+32], %rs1609;
$L__BB9_4781:
	add.s32 	%r14116, %r14116, 1;
	add.s32 	%r14115, %r14115, 1;
	setp.ne.s32 	%p2363, %r14115, 0;
	add.s32 	%r14114, %r14114, 4;
	@%p2363 bra 	$L__BB9_4753;
$L__BB9_4782:
	ld.shared.u64 	%rd4584, [m_Local_$_0];
	add.s64 	%rd4585, %rd4584, %rd1236;
	st.u32 	[%rd4585+32], %r3059;
	ld.shared.u64 	%rd4586, [m_Local_$_0];
	add.s64 	%rd4587, %rd4586, %rd1236;
	st.u32 	[%rd4587+40], %r3055;
	ld.shared.u64 	%rd4588, [m_Local_$_0];
	add.s64 	%rd4589, %rd4588, %rd1236;
	mov.b32 	%r6577, 0;
	st.u32 	[%rd4589+48], %r6577;
	mov.u32 	%r14121, %r3054;
$L__BB9_4783:
	ld.u32 	%r13245, [%rd1685];
	setp.eq.s32 	%p4961, %r13245, 0;
	selp.b32 	%r14141, %r14121, 0, %p4961;
	bra.uni 	$L__BB9_4861;
$L__BB9_4784:
	ld.u32 	%r3105, [%rd232+32];
	ld.shared.u64 	%rd3069, [m_Local_$_1];
	atom.add.u64 	%rd3070, [%rd1], 48;
	add.s64 	%rd3071, %rd3070, 56;
	setp.lt.u64 	%p1575, %rd3071, %rd3069;
	shr.u64 	%rd3072, %rd3070, 4;
	cvt.u32.u64 	%r5280, %rd3072;
	selp.b32 	%r3106, %r5280, -1, %p1575;
	setp.ne.s32 	%p1576, %r3106, -1;
	@%p1576 bra 	$L__BB9_4786;
	mov.b32 	%r5391, 21352;
	st.u32 	[%rd1685], %r5391;
	mov.b32 	%r13245, -2;
	bra.uni 	$L__BB9_4861;
$L__BB9_4786:
	ld.shared.u64 	%rd3073, [m_Local_$_0];
	mul.wide.s32 	%rd1256, %r3106, 16;
	add.s64 	%rd3074, %rd3073, %rd1256;
	mov.b16 	%rs375, 1;
	st.u8 	[%rd3074], %rs375;
	mov.b16 	%rs376, 0;
	st.u8 	[%rd3074+1], %rs376;
	mov.b32 	%r5281, 2906;
	st.u32 	[%rd3074+4], %r5281;
	st.u8 	[%rd3074+3], %rs375;
	mov.b32 	%r5282, 48;
	st.u32 	[%rd3074+8], %r5282;
	mov.b32 	%r5283, -1;
	st.u32 	[%rd3074+16], %r5283;
	ld.shared.u64 	%rd3075, [m_Local_$_0];
	mul.wide.s32 	%rd1257, %r3105, 16;
	add.s64 	%rd3076, %rd3075, %rd1257;
	ld.u32 	%r3107, [%rd3076+12];
	shl.b32 	%r5284, %r3107, 2;
	add.s32 	%r5285, %r5284, 32;
	shr.s32 	%r5286, %r5285, 31;
	shr.u32 	%r5287, %r5286, 29;
	add.s32 	%r5288, %r5285, %r5287;
	and.b32  	%r5289, %r5288, -8;
	sub.s32 	%r5290, %r5285, %r5289;
	setp.eq.s32 	%p1577, %r5290, 0;
	sub.s32 	%r5291, %r5284, %r5290;
	add.s32 	%r5292, %r5291, 40;
	selp.b32 	%r3108, %r5285, %r5292, %p1577;
	ld.shared.u64 	%rd1258, [m_Local_$_1];
	and.b32  	%r5293, %r3108, 12;
	setp.eq.s32 	%p1578, %r5293, 0;
	mov.u32 	%r14122, %r3108;
	@%p1578 bra 	$L__BB9_4788;
	shr.s32 	%r5294, %r3108, 31;
	shr.u32 	%r5295, %r5294, 28;
	add.s32 	%r5296, %r3108, %r5295;
	and.b32  	%r5297, %r5296, -16;
	add.s32 	%r14122, %r5297, 16;
$L__BB9_4788:
	cvt.s64.s32 	%rd3077, %r14122;
	atom.add.u64 	%rd3078, [%rd1], %rd3077;
	cvt.s64.s32 	%rd3079, %r3108;
	add.s64 	%rd3080, %rd3079, %rd3078;
	add.s64 	%rd3081, %rd3080, 8;
	setp.lt.u64 	%p1579, %rd3081, %rd1258;
	shr.u64 	%rd3082, %rd3078, 4;
	cvt.u32.u64 	%r5298, %rd3082;
	selp.b32 	%r3111, %r5298, -1, %p1579;
	setp.ne.s32 	%p1580, %r3111, -1;
	@%p1580 bra 	$L__BB9_4790;
	mov.b32 	%r5353, 21352;
	st.u32 	[%rd1685], %r5353;
	bra.uni 	$L__BB9_4829;
$L__BB9_4790:
	ld.shared.u64 	%rd3083, [m_Local_$_0];
	mul.wide.s32 	%rd1259, %r3111, 16;
	add.s64 	%rd3084, %rd3083, %rd1259;
	mov.b16 	%rs377, 0;
	st.u8 	[%rd3084], %rs377;
	st.u8 	[%rd3084+1], %rs377;
	mov.b32 	%r5299, 4335;
	st.u32 	[%rd3084+4], %r5299;
	mov.b16 	%rs378, 1;
	st.u8 	[%rd3084+3], %rs378;
	st.u32 	[%rd3084+8], %r3108;
	st.u32 	[%rd3084+12], %r3107;
	setp.lt.s32 	%p1581, %r3107, 1;
	@%p1581 bra 	$L__BB9_4829;
	setp.eq.s32 	%p1582, %r3107, 1;
	mov.b32 	%r3131, 0;
	@%p1582 bra 	$L__BB9_4817;
	and.b32  	%r3131, %r3107, 2147483646;
	neg.s32 	%r14124, %r3131;
	mov.b32 	%r14123, 0;
	mov.u32 	%r14125, %r14123;
$L__BB9_4793:
	add.s32 	%r3117, %r14125, 1;
	ld.shared.u64 	%rd3085, [m_Local_$_0];
	add.s64 	%rd1260, %rd3085, %rd1259;
	ld.u32 	%r3118, [%rd1260+12];
	setp.lt.s32 	%p1583, %r14125, %r3118;
	@%p1583 bra 	$L__BB9_4804;
	ld.shared.u64 	%rd3086, [m_Local_$_1];
	atom.add.u64 	%rd3087, [%rd1], 48;
	add.s64 	%rd3088, %rd3087, 56;
	setp.lt.u64 	%p1584, %rd3088, %rd3086;
	shr.u64 	%rd1261, %rd3087, 4;
	cvt.u32.u64 	%r14126, %rd1261;
	setp.ne.s32 	%p1585, %r14126, -1;
	and.pred  	%p1586, %p1584, %p1585;
	@%p1586 bra 	$L__BB9_4796;
	mov.b32 	%r5308, 21106;
	st.u32 	[%rd1685], %r5308;
	mov.b32 	%r14126, -1;
	mov.pred 	%p6567, 0;
	bra.uni 	$L__BB9_4797;
$L__BB9_4796:
	ld.shared.u64 	%rd3089, [m_Local_$_0];
	shl.b64 	%rd3090, %rd1261, 32;
	shr.s64 	%rd3091, %rd3090, 28;
	add.s64 	%rd3092, %rd3089, %rd3091;
	mov.b16 	%rs379, 0;
	st.u8 	[%rd3092], %rs379;
	st.u8 	[%rd3092+1], %rs379;
	mov.b32 	%r5302, 3608;
	st.u32 	[%rd3092+4], %r5302;
	mov.b16 	%rs380, 1;
	st.u8 	[%rd3092+3], %rs380;
	mov.b32 	%r5303, 48;
	st.u32 	[%rd3092+8], %r5303;
	mov.b32 	%r5304, -1;
	st.u32 	[%rd3092+16], %r5304;
	ld.shared.u64 	%rd3093, [m_Local_$_0];
	add.s64 	%rd3094, %rd3093, %rd3091;
	mov.b32 	%r5305, 0;
	st.u32 	[%rd3094+32], %r5305;
	ld.shared.u64 	%rd3095, [m_Local_$_0];
	add.s64 	%rd3096, %rd3095, %rd3091;
	st.u32 	[%rd3096+36], %r5305;
	ld.shared.u64 	%rd3097, [m_Local_$_0];
	add.s64 	%rd3098, %rd3097, %rd3091;
	st.u32 	[%rd3098+40], %r5305;
	ld.u32 	%r5306, [%rd1685];
	setp.eq.s32 	%p6567, %r5306, 0;
$L__BB9_4797:
	mov.b32 	%r14127, 0;
	not.pred 	%p1588, %p6567;
	@%p1588 bra 	$L__BB9_4803;
	setp.ne.s32 	%p1589, %r14126, -1;
	@%p1589 bra 	$L__BB9_4800;
	mov.b32 	%r5316, 21352;
	st.u32 	[%rd1685], %r5316;
	bra.uni 	$L__BB9_4803;
$L__BB9_4800:
	ld.shared.u64 	%rd3099, [m_Local_$_0];
	mul.wide.s32 	%rd1262, %r14126, 16;
	add.s64 	%rd3100, %rd3099, %rd1262;
	st.u32 	[%rd3100+40], %r3118;
	ld.u32 	%r5311, [%rd1685];
	setp.ne.s32 	%p1590, %r5311, 0;
	@%p1590 bra 	$L__BB9_4803;
	ld.shared.u64 	%rd3101, [m_Local_$_0];
	add.s64 	%rd3102, %rd3101, %rd1262;
	st.u32 	[%rd3102+36], %r14125;
	ld.u32 	%r5313, [%rd1685];
	setp.ne.s32 	%p1591, %r5313, 0;
	@%p1591 bra 	$L__BB9_4803;
	ld.shared.u64 	%rd3103, [m_Local_$_0];
	add.s64 	%rd3104, %rd3103, %rd1262;
	st.u32 	[%rd3104+32], %r3111;
	ld.u32 	%r5314, [%rd1685];
	setp.eq.s32 	%p1592, %r5314, 0;
	selp.b32 	%r14127, %r14126, 0, %p1592;
$L__BB9_4803:
	st.u32 	[%rd1685], %r14127;
	bra.uni 	$L__BB9_4805;
$L__BB9_4804:
	cvt.u64.u32 	%rd3105, %r14123;
	add.s64 	%rd3106, %rd1260, %rd3105;
	mov.b32 	%r5317, 0;
	st.u32 	[%rd3106+32], %r5317;
	mov.b16 	%rs381, 0;
	st.u8 	[%rd3106+32], %rs381;
$L__BB9_4805:
	ld.shared.u64 	%rd3107, [m_Local_$_0];
	add.s64 	%rd1263, %rd3107, %rd1259;
	ld.u32 	%r3123, [%rd1263+12];
	setp.lt.s32 	%p1593, %r3117, %r3123;
	@%p1593 bra 	$L__BB9_4815;
	ld.shared.u64 	%rd3108, [m_Local_$_1];
	atom.add.u64 	%rd3109, [%rd1], 48;
	add.s64 	%rd3110, %rd3109, 56;
	setp.ge.u64 	%p1594, %rd3110, %rd3108;
	shr.u64 	%rd1264, %rd3109, 4;
	cvt.u32.u64 	%r14128, %rd1264;
	setp.eq.s32 	%p1595, %r14128, -1;
	or.pred  	%p1596, %p1594, %p1595;
	@%p1596 bra 	$L__BB9_4808;
	ld.shared.u64 	%rd3111, [m_Local_$_0];
	shl.b64 	%rd3112, %rd1264, 32;
	shr.s64 	%rd3113, %rd3112, 28;
	add.s64 	%rd3114, %rd3111, %rd3113;
	mov.b16 	%rs382, 0;
	st.u8 	[%rd3114], %rs382;
	st.u8 	[%rd3114+1], %rs382;
	mov.b32 	%r5318, 3608;
	st.u32 	[%rd3114+4], %r5318;
	mov.b16 	%rs383, 1;
	st.u8 	[%rd3114+3], %rs383;
	mov.b32 	%r5319, 48;
	st.u32 	[%rd3114+8], %r5319;
	mov.b32 	%r5320, -1;
	st.u32 	[%rd3114+16], %r5320;
	ld.shared.u64 	%rd3115, [m_Local_$_0];
	add.s64 	%rd3116, %rd3115, %rd3113;
	mov.b32 	%r5321, 0;
	st.u32 	[%rd3116+32], %r5321;
	ld.shared.u64 	%rd3117, [m_Local_$_0];
	add.s64 	%rd3118, %rd3117, %rd3113;
	st.u32 	[%rd3118+36], %r5321;
	ld.shared.u64 	%rd3119, [m_Local_$_0];
	add.s64 	%rd3120, %rd3119, %rd3113;
	st.u32 	[%rd3120+40], %r5321;
	ld.u32 	%r5322, [%rd1685];
	setp.eq.s32 	%p6568, %r5322, 0;
	bra.uni 	$L__BB9_4809;
$L__BB9_4808:
	mov.b32 	%r5324, 21106;
	st.u32 	[%rd1685], %r5324;
	mov.b32 	%r14128, -1;
	mov.pred 	%p6568, 0;
$L__BB9_4809:
	mov.b32 	%r14129, 0;
	not.pred 	%p1598, %p6568;
	@%p1598 bra 	$L__BB9_4814;
	setp.eq.s32 	%p1599, %r14128, -1;
	@%p1599 bra 	$L__BB9_6458;
	ld.shared.u64 	%rd3121, [m_Local_$_0];
	mul.wide.s32 	%rd1265, %r14128, 16;
	add.s64 	%rd3122, %rd3121, %rd1265;
	st.u32 	[%rd3122+40], %r3123;
	ld.u32 	%r5327, [%rd1685];
	setp.eq.s32 	%p1600, %r5327, 0;
	@%p1600 bra 	$L__BB9_4812;
	bra.uni 	$L__BB9_4814;
$L__BB9_4812:
	ld.shared.u64 	%rd3123, [m_Local_$_0];
	add.s64 	%rd3124, %rd3123, %rd1265;
	st.u32 	[%rd3124+36], %r3117;
	ld.u32 	%r5329, [%rd1685];
	setp.ne.s32 	%p1601, %r5329, 0;
	@%p1601 bra 	$L__BB9_4814;
	ld.shared.u64 	%rd3125, [m_Local_$_0];
	add.s64 	%rd3126, %rd3125, %rd1265;
	st.u32 	[%rd3126+32], %r3111;
	ld.u32 	%r5330, [%rd1685];
	setp.eq.s32 	%p1602, %r5330, 0;
	selp.b32 	%r14129, %r14128, 0, %p1602;
$L__BB9_4814:
	st.u32 	[%rd1685], %r14129;
	bra.uni 	$L__BB9_4816;
$L__BB9_4815:
	add.s32 	%r5333, %r14123, 4;
	cvt.u64.u32 	%rd3127, %r5333;
	add.s64 	%rd3128, %rd1263, %rd3127;
	mov.b32 	%r5334, 0;
	st.u32 	[%rd3128+32], %r5334;
	mov.b16 	%rs384, 0;
	st.u8 	[%rd3128+32], %rs384;
$L__BB9_4816:
	add.s32 	%r14125, %r14125, 2;
	add.s32 	%r14124, %r14124, 2;
	add.s32 	%r14123, %r14123, 8;
	setp.ne.s32 	%p1603, %r14124, 0;
	@%p1603 bra 	$L__BB9_4793;
$L__BB9_4817:
	and.b32  	%r5335, %r3107, 1;
	setp.eq.b32 	%p1604, %r5335, 1;
	not.pred 	%p1605, %p1604;
	@%p1605 bra 	$L__BB9_4829;
	ld.shared.u64 	%rd3129, [m_Local_$_0];
	add.s64 	%rd1266, %rd3129, %rd1259;
	ld.u32 	%r3132, [%rd1266+12];
	setp.lt.s32 	%p1606, %r3131, %r3132;
	@%p1606 bra 	$L__BB9_4828;
	ld.shared.u64 	%rd3130, [m_Local_$_1];
	atom.add.u64 	%rd3131, [%rd1], 48;
	add.s64 	%rd3132, %rd3131, 56;
	setp.ge.u64 	%p1607, %rd3132, %rd3130;
	shr.u64 	%rd1267, %rd3131, 4;
	cvt.u32.u64 	%r14131, %rd1267;
	setp.eq.s32 	%p1608, %r14131, -1;
	or.pred  	%p1609, %p1607, %p1608;
	@%p1609 bra 	$L__BB9_4821;
	ld.shared.u64 	%rd3133, [m_Local_$_0];
	shl.b64 	%rd3134, %rd1267, 32;
	shr.s64 	%rd3135, %rd3134, 28;
	add.s64 	%rd3136, %rd3133, %rd3135;
	mov.b16 	%rs385, 0;
	st.u8 	[%rd3136], %rs385;
	st.u8 	[%rd3136+1], %rs385;
	mov.b32 	%r5336, 3608;
	st.u32 	[%rd3136+4], %r5336;
	mov.b16 	%rs386, 1;
	st.u8 	[%rd3136+3], %rs386;
	mov.b32 	%r5337, 48;
	st.u32 	[%rd3136+8], %r5337;
	mov.b32 	%r5338, -1;
	st.u32 	[%rd3136+16], %r5338;
	ld.shared.u64 	%rd3137, [m_Local_$_0];
	add.s64 	%rd3138, %rd3137, %rd3135;
	mov.b32 	%r5339, 0;
	st.u32 	[%rd3138+32], %r5339;
	ld.shared.u64 	%rd3139, [m_Local_$_0];
	add.s64 	%rd3140, %rd3139, %rd3135;
	st.u32 	[%rd3140+36], %r5339;
	ld.shared.u64 	%rd3141, [m_Local_$_0];
	add.s64 	%rd3142, %rd3141, %rd3135;
	st.u32 	[%rd3142+40], %r5339;
	ld.u32 	%r5340, [%rd1685];
	setp.eq.s32 	%p6569, %r5340, 0;
	bra.uni 	$L__BB9_4822;
$L__BB9_4821:
	mov.b32 	%r5342, 21106;
	st.u32 	[%rd1685], %r5342;
	mov.b32 	%r14131, -1;
	mov.pred 	%p6569, 0;
$L__BB9_4822:
	mov.b32 	%r14132, 0;
	not.pred 	%p1611, %p6569;
	@%p1611 bra 	$L__BB9_4827;
	setp.eq.s32 	%p1612, %r14131, -1;
	@%p1612 bra 	$L__BB9_6459;
	ld.shared.u64 	%rd3143, [m_Local_$_0];
	mul.wide.s32 	%rd1268, %r14131, 16;
	add.s64 	%rd3144, %rd3143, %rd1268;
	st.u32 	[%rd3144+40], %r3132;
	ld.u32 	%r5345, [%rd1685];
	setp.eq.s32 	%p1613, %r5345, 0;
	@%p1613 bra 	$L__BB9_4825;
	bra.uni 	$L__BB9_4827;
$L__BB9_4825:
	ld.shared.u64 	%rd3145, [m_Local_$_0];
	add.s64 	%rd3146, %rd3145, %rd1268;
	st.u32 	[%rd3146+36], %r3131;
	ld.u32 	%r5347, [%rd1685];
	setp.ne.s32 	%p1614, %r5347, 0;
	@%p1614 bra 	$L__BB9_4827;
	ld.shared.u64 	%rd3147, [m_Local_$_0];
	add.s64 	%rd3148, %rd3147, %rd1268;
	st.u32 	[%rd3148+32], %r3111;
	ld.u32 	%r5348, [%rd1685];
	setp.eq.s32 	%p1615, %r5348, 0;
	selp.b32 	%r14132, %r14131, 0, %p1615;
$L__BB9_4827:
	st.u32 	[%rd1685], %r14132;
	bra.uni 	$L__BB9_4829;
$L__BB9_4828:
	shl.b32 	%r5351, %r3131, 2;
	cvt.u64.u32 	%rd3149, %r5351;
	add.s64 	%rd3150, %rd1266, %rd3149;
	mov.b32 	%r5352, 0;
	st.u32 	[%rd3150+32], %r5352;
	mov.b16 	%rs387, 0;
	st.u8 	[%rd3150+32], %rs387;
$L__BB9_4829:
	setp.lt.s32 	%p1616, %r3107, 1;
	@%p1616 bra 	$L__BB9_4860;
	mul.wide.s32 	%rd1269, %r3111, 16;
	neg.s32 	%r14134, %r3107;
	mov.b32 	%r14133, 0;
	mov.u32 	%r14135, %r14133;
$L__BB9_4831:
	setp.ne.s32 	%p1617, %r3105, -1;
	@%p1617 bra 	$L__BB9_4833;
	mov.b32 	%r5370, 21352;
	st.u32 	[%rd1685], %r5370;
	mov.b16 	%rs1610, 0;
	bra.uni 	$L__BB9_4845;
$L__BB9_4833:
	ld.shared.u64 	%rd3151, [m_Local_$_0];
	add.s64 	%rd1270, %rd3151, %rd1257;
	ld.u32 	%r3141, [%rd1270+12];
	setp.lt.s32 	%p1618, %r14135, %r3141;
	@%p1618 bra 	$L__BB9_4844;
	ld.shared.u64 	%rd3152, [m_Local_$_1];
	atom.add.u64 	%rd3153, [%rd1], 48;
	add.s64 	%rd3154, %rd3153, 56;
	setp.lt.u64 	%p1619, %rd3154, %rd3152;
	shr.u64 	%rd1271, %rd3153, 4;
	cvt.u32.u64 	%r14136, %rd1271;
	setp.ne.s32 	%p1620, %r14136, -1;
	and.pred  	%p1621, %p1619, %p1620;
	@%p1621 bra 	$L__BB9_4836;
	mov.b32 	%r5361, 21106;
	st.u32 	[%rd1685], %r5361;
	mov.b32 	%r14136, -1;
	mov.pred 	%p6570, 0;
	bra.uni 	$L__BB9_4837;
$L__BB9_4836:
	ld.shared.u64 	%rd3155, [m_Local_$_0];
	shl.b64 	%rd3156, %rd1271, 32;
	shr.s64 	%rd3157, %rd3156, 28;
	add.s64 	%rd3158, %rd3155, %rd3157;
	mov.b16 	%rs388, 0;
	st.u8 	[%rd3158], %rs388;
	st.u8 	[%rd3158+1], %rs388;
	mov.b32 	%r5355, 3608;
	st.u32 	[%rd3158+4], %r5355;
	mov.b16 	%rs389, 1;
	st.u8 	[%rd3158+3], %rs389;
	mov.b32 	%r5356, 48;
	st.u32 	[%rd3158+8], %r5356;
	mov.b32 	%r5357, -1;
	st.u32 	[%rd3158+16], %r5357;
	ld.shared.u64 	%rd3159, [m_Local_$_0];
	add.s64 	%rd3160, %rd3159, %rd3157;
	mov.b32 	%r5358, 0;
	st.u32 	[%rd3160+32], %r5358;
	ld.shared.u64 	%rd3161, [m_Local_$_0];
	add.s64 	%rd3162, %rd3161, %rd3157;
	st.u32 	[%rd3162+36], %r5358;
	ld.shared.u64 	%rd3163, [m_Local_$_0];
	add.s64 	%rd3164, %rd3163, %rd3157;
	st.u32 	[%rd3164+40], %r5358;
	ld.u32 	%r5359, [%rd1685];
	setp.eq.s32 	%p6570, %r5359, 0;
$L__BB9_4837:
	mov.b32 	%r14137, 0;
	not.pred 	%p1623, %p6570;
	@%p1623 bra 	$L__BB9_4843;
	setp.ne.s32 	%p1624, %r14136, -1;
	@%p1624 bra 	$L__BB9_4840;
	mov.b32 	%r5369, 21352;
	st.u32 	[%rd1685], %r5369;
	bra.uni 	$L__BB9_4843;
$L__BB9_4840:
	ld.shared.u64 	%rd3165, [m_Local_$_0];
	mul.wide.s32 	%rd1272, %r14136, 16;
	add.s64 	%rd3166, %rd3165, %rd1272;
	st.u32 	[%rd3166+40], %r3141;
	ld.u32 	%r5364, [%rd1685];
	setp.ne.s32 	%p1625, %r5364, 0;
	@%p1625 bra 	$L__BB9_4843;
	ld.shared.u64 	%rd3167, [m_Local_$_0];
	add.s64 	%rd3168, %rd3167, %rd1272;
	st.u32 	[%rd3168+36], %r14135;
	ld.u32 	%r5366, [%rd1685];
	setp.ne.s32 	%p1626, %r5366, 0;
	@%p1626 bra 	$L__BB9_4843;
	ld.shared.u64 	%rd3169, [m_Local_$_0];
	add.s64 	%rd3170, %rd3169, %rd1272;
	st.u32 	[%rd3170+32], %r3105;
	ld.u32 	%r5367, [%rd1685];
	setp.eq.s32 	%p1627, %r5367, 0;
	selp.b32 	%r14137, %r14136, 0, %p1627;
$L__BB9_4843:
	st.u32 	[%rd1685], %r14137;
	mov.b16 	%rs1610, 0;
	bra.uni 	$L__BB9_4845;
$L__BB9_4844:
	cvt.u64.u32 	%rd3171, %r14133;
	add.s64 	%rd3172, %rd1270, %rd3171;
	ld.u8 	%rs1610, [%rd3172+32];
$L__BB9_4845:
	setp.ne.s32 	%p1628, %r3111, -1;
	@%p1628 bra 	$L__BB9_4847;
	mov.b32 	%r5387, 21352;
	st.u32 	[%rd1685], %r5387;
	bra.uni 	$L__BB9_4859;
$L__BB9_4847:
	ld.shared.u64 	%rd3173, [m_Local_$_0];
	add.s64 	%rd1273, %rd3173, %rd1269;
	ld.u32 	%r3146, [%rd1273+12];
	setp.lt.s32 	%p1629, %r14135, %r3146;
	@%p1629 bra 	$L__BB9_4858;
	ld.shared.u64 	%rd3174, [m_Local_$_1];
	atom.add.u64 	%rd3175, [%rd1], 48;
	add.s64 	%rd3176, %rd3175, 56;
	setp.lt.u64 	%p1630, %rd3176, %rd3174;
	shr.u64 	%rd1274, %rd3175, 4;
	cvt.u32.u64 	%r14138, %rd1274;
	setp.ne.s32 	%p1631, %r14138, -1;
	and.pred  	%p1632, %p1630, %p1631;
	@%p1632 bra 	$L__BB9_4850;
	mov.b32 	%r5377, 21106;
	st.u32 	[%rd1685], %r5377;
	mov.b32 	%r14138, -1;
	mov.pred 	%p6571, 0;
	bra.uni 	$L__BB9_4851;
$L__BB9_4850:
	ld.shared.u64 	%rd3177, [m_Local_$_0];
	shl.b64 	%rd3178, %rd1274, 32;
	shr.s64 	%rd3179, %rd3178, 28;
	add.s64 	%rd3180, %rd3177, %rd3179;
	mov.b16 	%rs392, 0;
	st.u8 	[%rd3180], %rs392;
	st.u8 	[%rd3180+1], %rs392;
	mov.b32 	%r5371, 3608;
	st.u32 	[%rd3180+4], %r5371;
	mov.b16 	%rs393, 1;
	st.u8 	[%rd3180+3], %rs393;
	mov.b32 	%r5372, 48;
	st.u32 	[%rd3180+8], %r5372;
	mov.b32 	%r5373, -1;
	st.u32 	[%rd3180+16], %r5373;
	ld.shared.u64 	%rd3181, [m_Local_$_0];
	add.s64 	%rd3182, %rd3181, %rd3179;
	mov.b32 	%r5374, 0;
	st.u32 	[%rd3182+32], %r5374;
	ld.shared.u64 	%rd3183, [m_Local_$_0];
	add.s64 	%rd3184, %rd3183, %rd3179;
	st.u32 	[%rd3184+36], %r5374;
	ld.shared.u64 	%rd3185, [m_Local_$_0];
	add.s64 	%rd3186, %rd3185, %rd3179;
	st.u32 	[%rd3186+40], %r5374;
	ld.u32 	%r5375, [%rd1685];
	setp.eq.s32 	%p6571, %r5375, 0;
$L__BB9_4851:
	mov.b32 	%r14139, 0;
	not.pred 	%p1634, %p6571;
	@%p1634 bra 	$L__BB9_4857;
	setp.ne.s32 	%p1635, %r14138, -1;
	@%p1635 bra 	$L__BB9_4854;
	mov.b32 	%r5385, 21352;
	st.u32 	[%rd1685], %r5385;
	bra.uni 	$L__BB9_4857;
$L__BB9_4854:
	ld.shared.u64 	%rd3187, [m_Local_$_0];
	mul.wide.s32 	%rd1275, %r14138, 16;
	add.s64 	%rd3188, %rd3187, %rd1275;
	st.u32 	[%rd3188+40], %r3146;
	ld.u32 	%r5380, [%rd1685];
	setp.ne.s32 	%p1636, %r5380, 0;
	@%p1636 bra 	$L__BB9_4857;
	ld.shared.u64 	%rd3189, [m_Local_$_0];
	add.s64 	%rd3190, %rd3189, %rd1275;
	st.u32 	[%rd3190+36], %r14135;
	ld.u32 	%r5382, [%rd1685];
	setp.ne.s32 	%p1637, %r5382, 0;
	@%p1637 bra 	$L__BB9_4857;
	ld.shared.u64 	%rd3191, [m_Local_$_0];
	add.s64 	%rd3192, %rd3191, %rd1275;
	st.u32 	[%rd3192+32], %r3111;
	ld.u32 	%r5383, [%rd1685];
	setp.eq.s32 	%p1638, %r5383, 0;
	selp.b32 	%r14139, %r14138, 0, %p1638;
$L__BB9_4857:
	st.u32 	[%rd1685], %r14139;
	bra.uni 	$L__BB9_4859;
$L__BB9_4858:
	cvt.u64.u32 	%rd3193, %r14133;
	add.s64 	%rd3194, %rd1273, %rd3193;
	mov.b32 	%r5386, 0;
	st.u32 	[%rd3194+32], %r5386;
	st.u8 	[%rd3194+32], %rs1610;
$L__BB9_4859:
	add.s32 	%r14135, %r14135, 1;
	add.s32 	%r14134, %r14134, 1;
	setp.ne.s32 	%p1639, %r14134, 0;
	add.s32 	%r14133, %r14133, 4;
	@%p1639 bra 	$L__BB9_4831;
$L__BB9_4860:
	ld.shared.u64 	%rd3195, [m_Local_$_0];
	add.s64 	%rd3196, %rd3195, %rd1256;
	st.u32 	[%rd3196+32], %r3111;
	ld.shared.u64 	%rd3197, [m_Local_$_0];
	add.s64 	%rd3198, %rd3197, %rd1256;
	st.u32 	[%rd3198+40], %r3107;
	ld.shared.u64 	%rd3199, [m_Local_$_0];
	add.s64 	%rd3200, %rd3199, %rd1256;
	mov.b32 	%r5388, 0;
	st.u32 	[%rd3200+48], %r5388;
	ld.u32 	%r13245, [%rd1685];
	mov.u32 	%r14141, %r3106;
$L__BB9_4861:
	setp.ne.s32 	%p4963, %r13245, 0;
	@%p4963 bra 	$L__BB9_4864;
	ld.shared.u64 	%rd9587, [m_Local_$_0];
	mul.wide.s32 	%rd1276, %r2, 16;
	add.s64 	%rd9588, %rd9587, %rd1276;
	st.u32 	[%rd9588+32], %r2;
	ld.u32 	%r10842, [%rd1685];
	setp.ne.s32 	%p4965, %r10842, 0;
	mov.u32 	%r14142, %r2;
	@%p4965 bra 	$L__BB9_4864;
	ld.shared.u64 	%rd9589, [m_Local_$_0];
	add.s64 	%rd9590, %rd9589, %rd1276;
	st.u32 	[%rd9590+36], %r14141;
	ld.u32 	%r10843, [%rd1685];
	setp.eq.s32 	%p6572, %r10843, 0;
	mov.u32 	%r14142, %r2;
$L__BB9_4864:
	mov.b32 	%r14511, 0;
	not.pred 	%p4967, %p6572;
	@%p4967 bra 	$L__BB9_6355;
	st.u32 	[%rd1685], %r14142;
	bra.uni 	$L__BB9_6355;
$L__BB9_4866:
	setp.gt.s32 	%p4968, %r4109, -1;
	@%p4968 bra 	$L__BB9_5577;
	ld.shared.u64 	%rd9591, [m_Local_$_1];
	atom.add.u64 	%rd9592, [%rd1], 32;
	add.s64 	%rd9593, %rd9592, 40;
	setp.lt.u64 	%p4969, %rd9593, %rd9591;
	shr.u64 	%rd9594, %rd9592, 4;
	cvt.u32.u64 	%r10848, %rd9594;
	selp.b32 	%r3158, %r10848, -1, %p4969;
	setp.ne.s32 	%p4970, %r3158, -1;
	@%p4970 bra 	$L__BB9_4869;
	mov.b32 	%r11825, 21106;
	st.u32 	[%rd1685], %r11825;
	mov.b32 	%r14317, -1;
	mov.pred 	%p6622, 0;
	bra.uni 	$L__BB9_5575;
$L__BB9_4869:
	ld.shared.u64 	%rd9595, [m_Local_$_0];
	mul.wide.s32 	%rd1277, %r3158, 16;
	add.s64 	%rd9596, %rd9595, %rd1277;
	mov.b16 	%rs1246, 0;
	st.u8 	[%rd9596], %rs1246;
	st.u8 	[%rd9596+1], %rs1246;
	mov.b32 	%r10849, 22978;
	st.u32 	[%rd9596+4], %r10849;
	mov.b16 	%rs1247, 1;
	st.u8 	[%rd9596+3], %rs1247;
	mov.b32 	%r10850, 32;
	st.u32 	[%rd9596+8], %r10850;
	mov.b32 	%r10851, -1;
	st.u32 	[%rd9596+16], %r10851;
	ld.shared.u64 	%rd9597, [m_Local_$_0];
	add.s64 	%rd9598, %rd9597, %rd1277;
	st.u32 	[%rd9598+32], %r10851;
	ld.shared.u64 	%rd9599, [m_Local_$_0];
	add.s64 	%rd9600, %rd9599, %rd1277;
	st.u32 	[%rd9600+36], %r10851;
	ld.shared.u64 	%rd9601, [m_Local_$_1];
	atom.add.u64 	%rd9602, [%rd1], 48;
	add.s64 	%rd9603, %rd9602, 56;
	setp.lt.u64 	%p4971, %rd9603, %rd9601;
	shr.u64 	%rd1278, %rd9602, 4;
	cvt.u32.u64 	%r14144, %rd1278;
	setp.ne.s32 	%p4972, %r14144, -1;
	and.pred  	%p4973, %p4971, %p4972;
	@%p4973 bra 	$L__BB9_4871;
	mov.b32 	%r10863, 21352;
	st.u32 	[%rd1685], %r10863;
	mov.b32 	%r14144, -1;
	mov.pred 	%p6573, 0;
	bra.uni 	$L__BB9_4875;
$L__BB9_4871:
	ld.shared.u64 	%rd9604, [m_Local_$_0];
	shl.b64 	%rd9605, %rd1278, 32;
	shr.s64 	%rd1279, %rd9605, 28;
	add.s64 	%rd9606, %rd9604, %rd1279;
	mov.b16 	%rs1248, 1;
	st.u8 	[%rd9606], %rs1248;
	mov.b16 	%rs1249, 0;
	st.u8 	[%rd9606+1], %rs1249;
	mov.b32 	%r10852, 2906;
	st.u32 	[%rd9606+4], %r10852;
	st.u8 	[%rd9606+3], %rs1248;
	mov.b32 	%r10853, 48;
	st.u32 	[%rd9606+8], %r10853;
	mov.b32 	%r10854, -1;
	st.u32 	[%rd9606+16], %r10854;
	ld.shared.u64 	%rd9607, [m_Local_$_1];
	atom.add.u64 	%rd9608, [%rd1], 32;
	add.s64 	%rd9609, %rd9608, 40;
	setp.lt.u64 	%p4974, %rd9609, %rd9607;
	shr.u64 	%rd1280, %rd9608, 4;
	cvt.u32.u64 	%r14143, %rd1280;
	setp.ne.s32 	%p4975, %r14143, -1;
	and.pred  	%p4976, %p4974, %p4975;
	@%p4976 bra 	$L__BB9_4873;
	mov.b32 	%r10859, 21352;
	st.u32 	[%rd1685], %r10859;
	mov.b32 	%r14143, -1;
	bra.uni 	$L__BB9_4874;
$L__BB9_4873:
	ld.shared.u64 	%rd9610, [m_Local_$_0];
	shl.b64 	%rd9611, %rd1280, 32;
	shr.s64 	%rd9612, %rd9611, 28;
	add.s64 	%rd9613, %rd9610, %rd9612;
	mov.b16 	%rs1250, 0;
	st.u8 	[%rd9613], %rs1250;
	st.u8 	[%rd9613+1], %rs1250;
	mov.b32 	%r10855, 4335;
	st.u32 	[%rd9613+4], %r10855;
	mov.b16 	%rs1251, 1;
	st.u8 	[%rd9613+3], %rs1251;
	mov.b32 	%r10856, 32;
	st.u32 	[%rd9613+8], %r10856;
	mov.b32 	%r10857, 0;
	st.u32 	[%rd9613+12], %r10857;
$L__BB9_4874:
	ld.shared.u64 	%rd9614, [m_Local_$_0];
	add.s64 	%rd9615, %rd9614, %rd1279;
	st.u32 	[%rd9615+32], %r14143;
	ld.shared.u64 	%rd9616, [m_Local_$_0];
	add.s64 	%rd9617, %rd9616, %rd1279;
	mov.b32 	%r10860, 0;
	st.u32 	[%rd9617+40], %r10860;
	ld.u32 	%r10861, [%rd1685];
	setp.eq.s32 	%p6573, %r10861, 0;
$L__BB9_4875:
	mov.b32 	%r14317, 0;
	mov.pred 	%p6622, 0;
	not.pred 	%p4979, %p6573;
	@%p4979 bra 	$L__BB9_5575;
	ld.shared.u64 	%rd9618, [m_Local_$_1];
	atom.add.u64 	%rd9619, [%rd1], 144;
	add.s64 	%rd9620, %rd9619, 152;
	setp.lt.u64 	%p4980, %rd9620, %rd9618;
	shr.u64 	%rd9621, %rd9619, 4;
	cvt.u32.u64 	%r10865, %rd9621;
	selp.b32 	%r3163, %r10865, -1, %p4980;
	setp.ne.s32 	%p4981, %r3163, -1;
	@%p4981 bra 	$L__BB9_4881;
	mov.b32 	%r10902, 21352;
	st.u32 	[%rd1685], %r10902;
$L__BB9_4878:
	mov.u64 	%rd9667, $str$32;
	add.s64 	%rd12044, %rd9667, 1;
	mul.wide.s32 	%rd1290, %r3163, 16;
	mov.b32 	%r14150, -26;
	mov.u64 	%rd12045, %rd1290;
$L__BB9_4879:
	setp.ne.s32 	%p5003, %r3163, -1;
	add.s32 	%r3179, %r14150, 27;
	add.s32 	%r3180, %r14150, 26;
	@%p5003 bra 	$L__BB9_4907;
	mov.b32 	%r10920, 21352;
	st.u32 	[%rd1685], %r10920;
	bra.uni 	$L__BB9_4919;
$L__BB9_4881:
	ld.shared.u64 	%rd9622, [m_Local_$_0];
	mul.wide.s32 	%rd1281, %r3163, 16;
	add.s64 	%rd9623, %rd9622, %rd1281;
	mov.b16 	%rs1252, 0;
	st.u8 	[%rd9623], %rs1252;
	st.u8 	[%rd9623+1], %rs1252;
	mov.b32 	%r10867, 4335;
	st.u32 	[%rd9623+4], %r10867;
	mov.b16 	%rs1253, 1;
	st.u8 	[%rd9623+3], %rs1253;
	mov.b32 	%r10868, 144;
	st.u32 	[%rd9623+8], %r10868;
	mov.b32 	%r10869, 27;
	st.u32 	[%rd9623+12], %r10869;
	mov.b32 	%r14145, -26;
	mov.u64 	%rd12043, %rd1281;
$L__BB9_4882:
	add.s32 	%r3165, %r14145, 27;
	add.s32 	%r3166, %r14145, 26;
	ld.shared.u64 	%rd1283, [m_Local_$_0];
	add.s64 	%rd9624, %rd1283, %rd1281;
	ld.u32 	%r3167, [%rd9624+12];
	setp.lt.s32 	%p4982, %r3166, %r3167;
	@%p4982 bra 	$L__BB9_4893;
	ld.shared.u64 	%rd9625, [m_Local_$_1];
	atom.add.u64 	%rd9626, [%rd1], 48;
	add.s64 	%rd9627, %rd9626, 56;
	setp.lt.u64 	%p4983, %rd9627, %rd9625;
	shr.u64 	%rd1284, %rd9626, 4;
	cvt.u32.u64 	%r14146, %rd1284;
	setp.ne.s32 	%p4984, %r14146, -1;
	and.pred  	%p4985, %p4983, %p4984;
	@%p4985 bra 	$L__BB9_4885;
	mov.b32 	%r10876, 21106;
	st.u32 	[%rd1685], %r10876;
	mov.b32 	%r14146, -1;
	mov.pred 	%p6574, 0;
	bra.uni 	$L__BB9_4886;
$L__BB9_4885:
	ld.shared.u64 	%rd9628, [m_Local_$_0];
	shl.b64 	%rd9629, %rd1284, 32;
	shr.s64 	%rd9630, %rd9629, 28;
	add.s64 	%rd9631, %rd9628, %rd9630;
	mov.b16 	%rs1254, 0;
	st.u8 	[%rd9631], %rs1254;
	st.u8 	[%rd9631+1], %rs1254;
	mov.b32 	%r10870, 3608;
	st.u32 	[%rd9631+4], %r10870;
	mov.b16 	%rs1255, 1;
	st.u8 	[%rd9631+3], %rs1255;
	mov.b32 	%r10871, 48;
	st.u32 	[%rd9631+8], %r10871;
	mov.b32 	%r10872, -1;
	st.u32 	[%rd9631+16], %r10872;
	ld.shared.u64 	%rd9632, [m_Local_$_0];
	add.s64 	%rd9633, %rd9632, %rd9630;
	mov.b32 	%r10873, 0;
	st.u32 	[%rd9633+32], %r10873;
	ld.shared.u64 	%rd9634, [m_Local_$_0];
	add.s64 	%rd9635, %rd9634, %rd9630;
	st.u32 	[%rd9635+36], %r10873;
	ld.shared.u64 	%rd9636, [m_Local_$_0];
	add.s64 	%rd9637, %rd9636, %rd9630;
	st.u32 	[%rd9637+40], %r10873;
	ld.u32 	%r10874, [%rd1685];
	setp.eq.s32 	%p6574, %r10874, 0;
$L__BB9_4886:
	mov.b32 	%r14147, 0;
	not.pred 	%p4987, %p6574;
	@%p4987 bra 	$L__BB9_4892;
	setp.ne.s32 	%p4988, %r14146, -1;
	@%p4988 bra 	$L__BB9_4889;
	mov.b32 	%r10884, 21352;
	st.u32 	[%rd1685], %r10884;
	bra.uni 	$L__BB9_4892;
$L__BB9_4889:
	ld.shared.u64 	%rd9638, [m_Local_$_0];
	mul.wide.s32 	%rd1285, %r14146, 16;
	add.s64 	%rd9639, %rd9638, %rd1285;
	st.u32 	[%rd9639+40], %r3167;
	ld.u32 	%r10879, [%rd1685];
	setp.ne.s32 	%p4989, %r10879, 0;
	@%p4989 bra 	$L__BB9_4892;
	ld.shared.u64 	%rd9640, [m_Local_$_0];
	add.s64 	%rd9641, %rd9640, %rd1285;
	st.u32 	[%rd9641+36], %r3166;
	ld.u32 	%r10881, [%rd1685];
	setp.ne.s32 	%p4990, %r10881, 0;
	@%p4990 bra 	$L__BB9_4892;
	ld.shared.u64 	%rd9642, [m_Local_$_0];
	add.s64 	%rd9643, %rd9642, %rd1285;
	st.u32 	[%rd9643+32], %r3163;
	ld.u32 	%r10882, [%rd1685];
	setp.eq.s32 	%p4991, %r10882, 0;
	selp.b32 	%r14147, %r14146, 0, %p4991;
$L__BB9_4892:
	st.u32 	[%rd1685], %r14147;
	bra.uni 	$L__BB9_4894;
$L__BB9_4893:
	add.s64 	%rd9644, %rd1283, %rd12043;
	mov.b32 	%r10885, 0;
	st.u32 	[%rd9644+32], %r10885;
$L__BB9_4894:
	setp.eq.s32 	%p4992, %r3165, 27;
	@%p4992 bra 	$L__BB9_4878;
	ld.shared.u64 	%rd1286, [m_Local_$_0];
	add.s64 	%rd9645, %rd1286, %rd1281;
	ld.u32 	%r3172, [%rd9645+12];
	setp.lt.s32 	%p4993, %r3165, %r3172;
	@%p4993 bra 	$L__BB9_4905;
	ld.shared.u64 	%rd9646, [m_Local_$_1];
	atom.add.u64 	%rd9647, [%rd1], 48;
	add.s64 	%rd9648, %rd9647, 56;
	setp.ge.u64 	%p4994, %rd9648, %rd9646;
	shr.u64 	%rd1287, %rd9647, 4;
	cvt.u32.u64 	%r14148, %rd1287;
	setp.eq.s32 	%p4995, %r14148, -1;
	or.pred  	%p4996, %p4994, %p4995;
	@%p4996 bra 	$L__BB9_4898;
	ld.shared.u64 	%rd9649, [m_Local_$_0];
	shl.b64 	%rd9650, %rd1287, 32;
	shr.s64 	%rd9651, %rd9650, 28;
	add.s64 	%rd9652, %rd9649, %rd9651;
	mov.b16 	%rs1256, 0;
	st.u8 	[%rd9652], %rs1256;
	st.u8 	[%rd9652+1], %rs1256;
	mov.b32 	%r10886, 3608;
	st.u32 	[%rd9652+4], %r10886;
	mov.b16 	%rs1257, 1;
	st.u8 	[%rd9652+3], %rs1257;
	mov.b32 	%r10887, 48;
	st.u32 	[%rd9652+8], %r10887;
	mov.b32 	%r10888, -1;
	st.u32 	[%rd9652+16], %r10888;
	ld.shared.u64 	%rd9653, [m_Local_$_0];
	add.s64 	%rd9654, %rd9653, %rd9651;
	mov.b32 	%r10889, 0;
	st.u32 	[%rd9654+32], %r10889;
	ld.shared.u64 	%rd9655, [m_Local_$_0];
	add.s64 	%rd9656, %rd9655, %rd9651;
	st.u32 	[%rd9656+36], %r10889;
	ld.shared.u64 	%rd9657, [m_Local_$_0];
	add.s64 	%rd9658, %rd9657, %rd9651;
	st.u32 	[%rd9658+40], %r10889;
	ld.u32 	%r10890, [%rd1685];
	setp.eq.s32 	%p6575, %r10890, 0;
	bra.uni 	$L__BB9_4899;
$L__BB9_4898:
	mov.b32 	%r10892, 21106;
	st.u32 	[%rd1685], %r10892;
	mov.b32 	%r14148, -1;
	mov.pred 	%p6575, 0;
$L__BB9_4899:
	mov.b32 	%r14149, 0;
	not.pred 	%p4998, %p6575;
	@%p4998 bra 	$L__BB9_4904;
	setp.eq.s32 	%p4999, %r14148, -1;
	@%p4999 bra 	$L__BB9_6460;
	ld.shared.u64 	%rd9659, [m_Local_$_0];
	mul.wide.s32 	%rd1288, %r14148, 16;
	add.s64 	%rd9660, %rd9659, %rd1288;
	st.u32 	[%rd9660+40], %r3172;
	ld.u32 	%r10895, [%rd1685];
	setp.eq.s32 	%p5000, %r10895, 0;
	@%p5000 bra 	$L__BB9_4902;
	bra.uni 	$L__BB9_4904;
$L__BB9_4902:
	ld.shared.u64 	%rd9661, [m_Local_$_0];
	add.s64 	%rd9662, %rd9661, %rd1288;
	st.u32 	[%rd9662+36], %r3165;
	ld.u32 	%r10897, [%rd1685];
	setp.ne.s32 	%p5001, %r10897, 0;
	@%p5001 bra 	$L__BB9_4904;
	ld.shared.u64 	%rd9663, [m_Local_$_0];
	add.s64 	%rd9664, %rd9663, %rd1288;
	st.u32 	[%rd9664+32], %r3163;
	ld.u32 	%r10898, [%rd1685];
	setp.eq.s32 	%p5002, %r10898, 0;
	selp.b32 	%r14149, %r14148, 0, %p5002;
$L__BB9_4904:
	st.u32 	[%rd1685], %r14149;
	bra.uni 	$L__BB9_4906;
$L__BB9_4905:
	add.s64 	%rd9665, %rd1286, %rd12043;
	mov.b32 	%r10901, 0;
	st.u32 	[%rd9665+36], %r10901;
$L__BB9_4906:
	add.s64 	%rd12043, %rd12043, 8;
	add.s32 	%r14145, %r14145, 2;
	bra.uni 	$L__BB9_4882;
$L__BB9_4907:
	ld.shared.u64 	%rd1293, [m_Local_$_0];
	add.s64 	%rd9668, %rd1293, %rd1290;
	ld.u32 	%r3181, [%rd9668+12];
	setp.lt.s32 	%p5004, %r3180, %r3181;
	@%p5004 bra 	$L__BB9_4918;
	ld.shared.u64 	%rd9669, [m_Local_$_1];
	atom.add.u64 	%rd9670, [%rd1], 48;
	add.s64 	%rd9671, %rd9670, 56;
	setp.lt.u64 	%p5005, %rd9671, %rd9669;
	shr.u64 	%rd1294, %rd9670, 4;
	cvt.u32.u64 	%r14151, %rd1294;
	setp.ne.s32 	%p5006, %r14151, -1;
	and.pred  	%p5007, %p5005, %p5006;
	@%p5007 bra 	$L__BB9_4910;
	mov.b32 	%r10910, 21106;
	st.u32 	[%rd1685], %r10910;
	mov.b32 	%r14151, -1;
	mov.pred 	%p6576, 0;
	bra.uni 	$L__BB9_4911;
$L__BB9_4910:
	ld.shared.u64 	%rd9672, [m_Local_$_0];
	shl.b64 	%rd9673, %rd1294, 32;
	shr.s64 	%rd9674, %rd9673, 28;
	add.s64 	%rd9675, %rd9672, %rd9674;
	mov.b16 	%rs1258, 0;
	st.u8 	[%rd9675], %rs1258;
	st.u8 	[%rd9675+1], %rs1258;
	mov.b32 	%r10904, 3608;
	st.u32 	[%rd9675+4], %r10904;
	mov.b16 	%rs1259, 1;
	st.u8 	[%rd9675+3], %rs1259;
	mov.b32 	%r10905, 48;
	st.u32 	[%rd9675+8], %r10905;
	mov.b32 	%r10906, -1;
	st.u32 	[%rd9675+16], %r10906;
	ld.shared.u64 	%rd9676, [m_Local_$_0];
	add.s64 	%rd9677, %rd9676, %rd9674;
	mov.b32 	%r10907, 0;
	st.u32 	[%rd9677+32], %r10907;
	ld.shared.u64 	%rd9678, [m_Local_$_0];
	add.s64 	%rd9679, %rd9678, %rd9674;
	st.u32 	[%rd9679+36], %r10907;
	ld.shared.u64 	%rd9680, [m_Local_$_0];
	add.s64 	%rd9681, %rd9680, %rd9674;
	st.u32 	[%rd9681+40], %r10907;
	ld.u32 	%r10908, [%rd1685];
	setp.eq.s32 	%p6576, %r10908, 0;
$L__BB9_4911:
	mov.b32 	%r14152, 0;
	not.pred 	%p5009, %p6576;
	@%p5009 bra 	$L__BB9_4917;
	setp.ne.s32 	%p5010, %r14151, -1;
	@%p5010 bra 	$L__BB9_4914;
	mov.b32 	%r10918, 21352;
	st.u32 	[%rd1685], %r10918;
	bra.uni 	$L__BB9_4917;
$L__BB9_4914:
	ld.shared.u64 	%rd9682, [m_Local_$_0];
	mul.wide.s32 	%rd1295, %r14151, 16;
	add.s64 	%rd9683, %rd9682, %rd1295;
	st.u32 	[%rd9683+40], %r3181;
	ld.u32 	%r10913, [%rd1685];
	setp.ne.s32 	%p5011, %r10913, 0;
	@%p5011 bra 	$L__BB9_4917;
	ld.shared.u64 	%rd9684, [m_Local_$_0];
	add.s64 	%rd9685, %rd9684, %rd1295;
	st.u32 	[%rd9685+36], %r3180;
	ld.u32 	%r10915, [%rd1685];
	setp.ne.s32 	%p5012, %r10915, 0;
	@%p5012 bra 	$L__BB9_4917;
	ld.shared.u64 	%rd9686, [m_Local_$_0];
	add.s64 	%rd9687, %rd9686, %rd1295;
	st.u32 	[%rd9687+32], %r3163;
	ld.u32 	%r10916, [%rd1685];
	setp.eq.s32 	%p5013, %r10916, 0;
	selp.b32 	%r14152, %r14151, 0, %p5013;
$L__BB9_4917:
	st.u32 	[%rd1685], %r14152;
	bra.uni 	$L__BB9_4919;
$L__BB9_4918:
	ld.global.nc.u8 	%rs1260, [%rd12044+-1];
	cvt.u16.u8 	%rs1261, %rs1260;
	add.s64 	%rd9688, %rd1293, %rd12045;
	mov.b32 	%r10919, 0;
	st.u32 	[%rd9688+32], %r10919;
	st.u8 	[%rd9688+32], %rs1261;
$L__BB9_4919:
	setp.eq.s32 	%p5014, %r3179, 27;
	@%p5014 bra 	$L__BB9_4934;
	setp.eq.s32 	%p5015, %r3163, -1;
	@%p5015 bra 	$L__BB9_4932;
	ld.shared.u64 	%rd1296, [m_Local_$_0];
	add.s64 	%rd9689, %rd1296, %rd1290;
	ld.u32 	%r3186, [%rd9689+12];
	setp.lt.s32 	%p5016, %r3179, %r3186;
	@%p5016 bra 	$L__BB9_4931;
	ld.shared.u64 	%rd9690, [m_Local_$_1];
	atom.add.u64 	%rd9691, [%rd1], 48;
	add.s64 	%rd9692, %rd9691, 56;
	setp.ge.u64 	%p5017, %rd9692, %rd9690;
	shr.u64 	%rd1297, %rd9691, 4;
	cvt.u32.u64 	%r14153, %rd1297;
	setp.eq.s32 	%p5018, %r14153, -1;
	or.pred  	%p5019, %p5017, %p5018;
	@%p5019 bra 	$L__BB9_4924;
	ld.shared.u64 	%rd9693, [m_Local_$_0];
	shl.b64 	%rd9694, %rd1297, 32;
	shr.s64 	%rd9695, %rd9694, 28;
	add.s64 	%rd9696, %rd9693, %rd9695;
	mov.b16 	%rs1262, 0;
	st.u8 	[%rd9696], %rs1262;
	st.u8 	[%rd9696+1], %rs1262;
	mov.b32 	%r10921, 3608;
	st.u32 	[%rd9696+4], %r10921;
	mov.b16 	%rs1263, 1;
	st.u8 	[%rd9696+3], %rs1263;
	mov.b32 	%r10922, 48;
	st.u32 	[%rd9696+8], %r10922;
	mov.b32 	%r10923, -1;
	st.u32 	[%rd9696+16], %r10923;
	ld.shared.u64 	%rd9697, [m_Local_$_0];
	add.s64 	%rd9698, %rd9697, %rd9695;
	mov.b32 	%r10924, 0;
	st.u32 	[%rd9698+32], %r10924;
	ld.shared.u64 	%rd9699, [m_Local_$_0];
	add.s64 	%rd9700, %rd9699, %rd9695;
	st.u32 	[%rd9700+36], %r10924;
	ld.shared.u64 	%rd9701, [m_Local_$_0];
	add.s64 	%rd9702, %rd9701, %rd9695;
	st.u32 	[%rd9702+40], %r10924;
	ld.u32 	%r10925, [%rd1685];
	setp.eq.s32 	%p6577, %r10925, 0;
	bra.uni 	$L__BB9_4925;
$L__BB9_4924:
	mov.b32 	%r10927, 21106;
	st.u32 	[%rd1685], %r10927;
	mov.b32 	%r14153, -1;
	mov.pred 	%p6577, 0;
$L__BB9_4925:
	mov.b32 	%r14154, 0;
	not.pred 	%p5021, %p6577;
	@%p5021 bra 	$L__BB9_4930;
	setp.eq.s32 	%p5022, %r14153, -1;
	@%p5022 bra 	$L__BB9_6461;
	ld.shared.u64 	%rd9703, [m_Local_$_0];
	mul.wide.s32 	%rd1298, %r14153, 16;
	add.s64 	%rd9704, %rd9703, %rd1298;
	st.u32 	[%rd9704+40], %r3186;
	ld.u32 	%r10930, [%rd1685];
	setp.eq.s32 	%p5023, %r10930, 0;
	@%p5023 bra 	$L__BB9_4928;
	bra.uni 	$L__BB9_4930;
$L__BB9_4928:
	ld.shared.u64 	%rd9705, [m_Local_$_0];
	add.s64 	%rd9706, %rd9705, %rd1298;
	st.u32 	[%rd9706+36], %r3179;
	ld.u32 	%r10932, [%rd1685];
	setp.ne.s32 	%p5024, %r10932, 0;
	@%p5024 bra 	$L__BB9_4930;
	ld.shared.u64 	%rd9707, [m_Local_$_0];
	add.s64 	%rd9708, %rd9707, %rd1298;
	st.u32 	[%rd9708+32], %r3163;
	ld.u32 	%r10933, [%rd1685];
	setp.eq.s32 	%p5025, %r10933, 0;
	selp.b32 	%r14154, %r14153, 0, %p5025;
$L__BB9_4930:
	st.u32 	[%rd1685], %r14154;
	bra.uni 	$L__BB9_4933;
$L__BB9_4931:
	ld.global.nc.u8 	%rs1264, [%rd12044];
	cvt.u16.u8 	%rs1265, %rs1264;
	add.s64 	%rd9709, %rd1296, %rd12045;
	mov.b32 	%r10936, 0;
	st.u32 	[%rd9709+36], %r10936;
	st.u8 	[%rd9709+36], %rs1265;
	bra.uni 	$L__BB9_4933;
$L__BB9_4932:
	mov.b32 	%r10937, 21352;
	st.u32 	[%rd1685], %r10937;
$L__BB9_4933:
	add.s64 	%rd12045, %rd12045, 8;
	add.s32 	%r14150, %r14150, 2;
	add.s64 	%rd12044, %rd12044, 2;
	bra.uni 	$L__BB9_4879;
$L__BB9_4934:
	ld.shared.u64 	%rd9710, [m_Local_$_1];
	atom.add.u64 	%rd9711, [%rd1], 48;
	add.s64 	%rd9712, %rd9711, 56;
	setp.lt.u64 	%p5026, %rd9712, %rd9710;
	shr.u64 	%rd9713, %rd9711, 4;
	cvt.u32.u64 	%r10938, %rd9713;
	selp.b32 	%r3192, %r10938, -1, %p5026;
	setp.ne.s32 	%p5027, %r3192, -1;
	@%p5027 bra 	$L__BB9_4936;
	mov.b32 	%r11050, 21352;
	st.u32 	[%rd1685], %r11050;
	bra.uni 	$L__BB9_5011;
$L__BB9_4936:
	ld.shared.u64 	%rd9714, [m_Local_$_0];
	mul.wide.s32 	%rd1301, %r3192, 16;
	add.s64 	%rd9715, %rd9714, %rd1301;
	mov.b16 	%rs1266, 1;
	st.u8 	[%rd9715], %rs1266;
	mov.b16 	%rs1267, 0;
	st.u8 	[%rd9715+1], %rs1267;
	mov.b32 	%r10939, 2906;
	st.u32 	[%rd9715+4], %r10939;
	st.u8 	[%rd9715+3], %rs1266;
	mov.b32 	%r10940, 48;
	st.u32 	[%rd9715+8], %r10940;
	mov.b32 	%r10941, -1;
	st.u32 	[%rd9715+16], %r10941;
	ld.shared.u64 	%rd9716, [m_Local_$_0];
	add.s64 	%rd9717, %rd9716, %rd1290;
	ld.u32 	%r3193, [%rd9717+12];
	shl.b32 	%r10942, %r3193, 2;
	add.s32 	%r10943, %r10942, 32;
	shr.s32 	%r10944, %r10943, 31;
	shr.u32 	%r10945, %r10944, 29;
	add.s32 	%r10946, %r10943, %r10945;
	and.b32  	%r10947, %r10946, -8;
	sub.s32 	%r10948, %r10943, %r10947;
	setp.eq.s32 	%p5028, %r10948, 0;
	sub.s32 	%r10949, %r10942, %r10948;
	add.s32 	%r10950, %r10949, 40;
	selp.b32 	%r3194, %r10943, %r10950, %p5028;
	ld.shared.u64 	%rd1302, [m_Local_$_1];
	and.b32  	%r10951, %r3194, 12;
	setp.eq.s32 	%p5029, %r10951, 0;
	mov.u32 	%r14155, %r3194;
	@%p5029 bra 	$L__BB9_4938;
	shr.s32 	%r10952, %r3194, 31;
	shr.u32 	%r10953, %r10952, 28;
	add.s32 	%r10954, %r3194, %r10953;
	and.b32  	%r10955, %r10954, -16;
	add.s32 	%r14155, %r10955, 16;
$L__BB9_4938:
	cvt.s64.s32 	%rd9718, %r14155;
	atom.add.u64 	%rd9719, [%rd1], %rd9718;
	cvt.s64.s32 	%rd9720, %r3194;
	add.s64 	%rd9721, %rd9720, %rd9719;
	add.s64 	%rd9722, %rd9721, 8;
	setp.lt.u64 	%p5030, %rd9722, %rd1302;
	shr.u64 	%rd9723, %rd9719, 4;
	cvt.u32.u64 	%r10956, %rd9723;
	selp.b32 	%r3197, %r10956, -1, %p5030;
	setp.ne.s32 	%p5031, %r3197, -1;
	@%p5031 bra 	$L__BB9_4940;
	mov.b32 	%r11014, 21352;
	st.u32 	[%rd1685], %r11014;
	bra.uni 	$L__BB9_4979;
$L__BB9_4940:
	ld.shared.u64 	%rd9724, [m_Local_$_0];
	mul.wide.s32 	%rd1303, %r3197, 16;
	add.s64 	%rd9725, %rd9724, %rd1303;
	mov.b16 	%rs1268, 0;
	st.u8 	[%rd9725], %rs1268;
	st.u8 	[%rd9725+1], %rs1268;
	mov.b32 	%r10957, 4335;
	st.u32 	[%rd9725+4], %r10957;
	mov.b16 	%rs1269, 1;
	st.u8 	[%rd9725+3], %rs1269;
	st.u32 	[%rd9725+8], %r3194;
	st.u32 	[%rd9725+12], %r3193;
	setp.lt.s32 	%p5032, %r3193, 1;
	@%p5032 bra 	$L__BB9_4979;
	setp.eq.s32 	%p5033, %r3193, 1;
	mov.b32 	%r3216, 0;
	@%p5033 bra 	$L__BB9_4967;
	and.b32  	%r10960, %r3193, 2147483646;
	neg.s32 	%r14157, %r10960;
	mov.b32 	%r14156, 0;
	mov.u32 	%r14158, %r14156;
$L__BB9_4943:
	ld.shared.u64 	%rd9726, [m_Local_$_0];
	add.s64 	%rd1304, %rd9726, %rd1303;
	ld.u32 	%r3202, [%rd1304+12];
	setp.lt.s32 	%p5034, %r14158, %r3202;
	@%p5034 bra 	$L__BB9_4954;
	ld.shared.u64 	%rd9727, [m_Local_$_1];
	atom.add.u64 	%rd9728, [%rd1], 48;
	add.s64 	%rd9729, %rd9728, 56;
	setp.lt.u64 	%p5035, %rd9729, %rd9727;
	shr.u64 	%rd1305, %rd9728, 4;
	cvt.u32.u64 	%r14159, %rd1305;
	setp.ne.s32 	%p5036, %r14159, -1;
	and.pred  	%p5037, %p5035, %p5036;
	@%p5037 bra 	$L__BB9_4946;
	mov.b32 	%r10967, 21106;
	st.u32 	[%rd1685], %r10967;
	mov.b32 	%r14159, -1;
	mov.pred 	%p6578, 0;
	bra.uni 	$L__BB9_4947;
$L__BB9_4946:
	ld.shared.u64 	%rd9730, [m_Local_$_0];
	shl.b64 	%rd9731, %rd1305, 32;
	shr.s64 	%rd9732, %rd9731, 28;
	add.s64 	%rd9733, %rd9730, %rd9732;
	mov.b16 	%rs1270, 0;
	st.u8 	[%rd9733], %rs1270;
	st.u8 	[%rd9733+1], %rs1270;
	mov.b32 	%r10961, 3608;
	st.u32 	[%rd9733+4], %r10961;
	mov.b16 	%rs1271, 1;
	st.u8 	[%rd9733+3], %rs1271;
	mov.b32 	%r10962, 48;
	st.u32 	[%rd9733+8], %r10962;
	mov.b32 	%r10963, -1;
	st.u32 	[%rd9733+16], %r10963;
	ld.shared.u64 	%rd9734, [m_Local_$_0];
	add.s64 	%rd9735, %rd9734, %rd9732;
	mov.b32 	%r10964, 0;
	st.u32 	[%rd9735+32], %r10964;
	ld.shared.u64 	%rd9736, [m_Local_$_0];
	add.s64 	%rd9737, %rd9736, %rd9732;
	st.u32 	[%rd9737+36], %r10964;
	ld.shared.u64 	%rd9738, [m_Local_$_0];
	add.s64 	%rd9739, %rd9738, %rd9732;
	st.u32 	[%rd9739+40], %r10964;
	ld.u32 	%r10965, [%rd1685];
	setp.eq.s32 	%p6578, %r10965, 0;
$L__BB9_4947:
	mov.b32 	%r14160, 0;
	not.pred 	%p5039, %p6578;
	@%p5039 bra 	$L__BB9_4953;
	setp.ne.s32 	%p5040, %r14159, -1;
	@%p5040 bra 	$L__BB9_4950;
	mov.b32 	%r10975, 21352;
	st.u32 	[%rd1685], %r10975;
	bra.uni 	$L__BB9_4953;
$L__BB9_4950:
	ld.shared.u64 	%rd9740, [m_Local_$_0];
	mul.wide.s32 	%rd1306, %r14159, 16;
	add.s64 	%rd9741, %rd9740, %rd1306;
	st.u32 	[%rd9741+40], %r3202;
	ld.u32 	%r10970, [%rd1685];
	setp.ne.s32 	%p5041, %r10970, 0;
	@%p5041 bra 	$L__BB9_4953;
	ld.shared.u64 	%rd9742, [m_Local_$_0];
	add.s64 	%rd9743, %rd9742, %rd1306;
	st.u32 	[%rd9743+36], %r14158;
	ld.u32 	%r10972, [%rd1685];
	setp.ne.s32 	%p5042, %r10972, 0;
	@%p5042 bra 	$L__BB9_4953;
	ld.shared.u64 	%rd9744, [m_Local_$_0];
	add.s64 	%rd9745, %rd9744, %rd1306;
	st.u32 	[%rd9745+32], %r3197;
	ld.u32 	%r10973, [%rd1685];
	setp.eq.s32 	%p5043, %r10973, 0;
	selp.b32 	%r14160, %r14159, 0, %p5043;
$L__BB9_4953:
	st.u32 	[%rd1685], %r14160;
	bra.uni 	$L__BB9_4955;
$L__BB9_4954:
	cvt.u64.u32 	%rd9746, %r14156;
	add.s64 	%rd9747, %rd1304, %rd9746;
	mov.b32 	%r10976, 0;
	st.u32 	[%rd9747+32], %r10976;
$L__BB9_4955:
	ld.shared.u64 	%rd9748, [m_Local_$_0];
	add.s64 	%rd1307, %rd9748, %rd1303;
	ld.u32 	%r3207, [%rd1307+12];
	add.s32 	%r10977, %r14158, 1;
	setp.lt.s32 	%p5044, %r10977, %r3207;
	@%p5044 bra 	$L__BB9_4965;
	ld.shared.u64 	%rd9749, [m_Local_$_1];
	atom.add.u64 	%rd9750, [%rd1], 48;
	add.s64 	%rd9751, %rd9750, 56;
	setp.ge.u64 	%p5045, %rd9751, %rd9749;
	shr.u64 	%rd1308, %rd9750, 4;
	cvt.u32.u64 	%r14161, %rd1308;
	setp.eq.s32 	%p5046, %r14161, -1;
	or.pred  	%p5047, %p5045, %p5046;
	@%p5047 bra 	$L__BB9_4958;
	ld.shared.u64 	%rd9752, [m_Local_$_0];
	shl.b64 	%rd9753, %rd1308, 32;
	shr.s64 	%rd9754, %rd9753, 28;
	add.s64 	%rd9755, %rd9752, %rd9754;
	mov.b16 	%rs1272, 0;
	st.u8 	[%rd9755], %rs1272;
	st.u8 	[%rd9755+1], %rs1272;
	mov.b32 	%r10978, 3608;
	st.u32 	[%rd9755+4], %r10978;
	mov.b16 	%rs1273, 1;
	st.u8 	[%rd9755+3], %rs1273;
	mov.b32 	%r10979, 48;
	st.u32 	[%rd9755+8], %r10979;
	mov.b32 	%r10980, -1;
	st.u32 	[%rd9755+16], %r10980;
	ld.shared.u64 	%rd9756, [m_Local_$_0];
	add.s64 	%rd9757, %rd9756, %rd9754;
	mov.b32 	%r10981, 0;
	st.u32 	[%rd9757+32], %r10981;
	ld.shared.u64 	%rd9758, [m_Local_$_0];
	add.s64 	%rd9759, %rd9758, %rd9754;
	st.u32 	[%rd9759+36], %r10981;
	ld.shared.u64 	%rd9760, [m_Local_$_0];
	add.s64 	%rd9761, %rd9760, %rd9754;
	st.u32 	[%rd9761+40], %r10981;
	ld.u32 	%r10982, [%rd1685];
	setp.eq.s32 	%p6579, %r10982, 0;
	bra.uni 	$L__BB9_4959;
$L__BB9_4958:
	mov.b32 	%r10984, 21106;
	st.u32 	[%rd1685], %r10984;
	mov.b32 	%r14161, -1;
	mov.pred 	%p6579, 0;
$L__BB9_4959:
	mov.b32 	%r14162, 0;
	not.pred 	%p5049, %p6579;
	@%p5049 bra 	$L__BB9_4964;
	setp.eq.s32 	%p5050, %r14161, -1;
	@%p5050 bra 	$L__BB9_6462;
	ld.shared.u64 	%rd9762, [m_Local_$_0];
	mul.wide.s32 	%rd1309, %r14161, 16;
	add.s64 	%rd9763, %rd9762, %rd1309;
	st.u32 	[%rd9763+40], %r3207;
	ld.u32 	%r10987, [%rd1685];
	setp.eq.s32 	%p5051, %r10987, 0;
	@%p5051 bra 	$L__BB9_4962;
	bra.uni 	$L__BB9_4964;
$L__BB9_4962:
	ld.shared.u64 	%rd9764, [m_Local_$_0];
	add.s64 	%rd9765, %rd9764, %rd1309;
	st.u32 	[%rd9765+36], %r10977;
	ld.u32 	%r10990, [%rd1685];
	setp.ne.s32 	%p5052, %r10990, 0;
	@%p5052 bra 	$L__BB9_4964;
	ld.shared.u64 	%rd9766, [m_Local_$_0];
	add.s64 	%rd9767, %rd9766, %rd1309;
	st.u32 	[%rd9767+32], %r3197;
	ld.u32 	%r10991, [%rd1685];
	setp.eq.s32 	%p5053, %r10991, 0;
	selp.b32 	%r14162, %r14161, 0, %p5053;
$L__BB9_4964:
	st.u32 	[%rd1685], %r14162;
	bra.uni 	$L__BB9_4966;
$L__BB9_4965:
	add.s32 	%r10994, %r14156, 4;
	cvt.u64.u32 	%rd9768, %r10994;
	add.s64 	%rd9769, %rd1307, %rd9768;
	mov.b32 	%r10995, 0;
	st.u32 	[%rd9769+32], %r10995;
$L__BB9_4966:
	and.b32  	%r3216, %r3193, 2147483646;
	add.s32 	%r14158, %r14158, 2;
	add.s32 	%r14157, %r14157, 2;
	add.s32 	%r14156, %r14156, 8;
	setp.ne.s32 	%p5054, %r14157, 0;
	@%p5054 bra 	$L__BB9_4943;
$L__BB9_4967:
	and.b32  	%r10996, %r3193, 1;
	setp.eq.b32 	%p5055, %r10996, 1;
	not.pred 	%p5056, %p5055;
	@%p5056 bra 	$L__BB9_4979;
	ld.shared.u64 	%rd9770, [m_Local_$_0];
	add.s64 	%rd1310, %rd9770, %rd1303;
	ld.u32 	%r3217, [%rd1310+12];
	setp.lt.s32 	%p5057, %r3216, %r3217;
	@%p5057 bra 	$L__BB9_4978;
	ld.shared.u64 	%rd9771, [m_Local_$_1];
	atom.add.u64 	%rd9772, [%rd1], 48;
	add.s64 	%rd9773, %rd9772, 56;
	setp.ge.u64 	%p5058, %rd9773, %rd9771;
	shr.u64 	%rd1311, %rd9772, 4;
	cvt.u32.u64 	%r14164, %rd1311;
	setp.eq.s32 	%p5059, %r14164, -1;
	or.pred  	%p5060, %p5058, %p5059;
	@%p5060 bra 	$L__BB9_4971;
	ld.shared.u64 	%rd9774, [m_Local_$_0];
	shl.b64 	%rd9775, %rd1311, 32;
	shr.s64 	%rd9776, %rd9775, 28;
	add.s64 	%rd9777, %rd9774, %rd9776;
	mov.b16 	%rs1274, 0;
	st.u8 	[%rd9777], %rs1274;
	st.u8 	[%rd9777+1], %rs1274;
	mov.b32 	%r10997, 3608;
	st.u32 	[%rd9777+4], %r10997;
	mov.b16 	%rs1275, 1;
	st.u8 	[%rd9777+3], %rs1275;
	mov.b32 	%r10998, 48;
	st.u32 	[%rd9777+8], %r10998;
	mov.b32 	%r10999, -1;
	st.u32 	[%rd9777+16], %r10999;
	ld.shared.u64 	%rd9778, [m_Local_$_0];
	add.s64 	%rd9779, %rd9778, %rd9776;
	mov.b32 	%r11000, 0;
	st.u32 	[%rd9779+32], %r11000;
	ld.shared.u64 	%rd9780, [m_Local_$_0];
	add.s64 	%rd9781, %rd9780, %rd9776;
	st.u32 	[%rd9781+36], %r11000;
	ld.shared.u64 	%rd9782, [m_Local_$_0];
	add.s64 	%rd9783, %rd9782, %rd9776;
	st.u32 	[%rd9783+40], %r11000;
	ld.u32 	%r11001, [%rd1685];
	setp.eq.s32 	%p6580, %r11001, 0;
	bra.uni 	$L__BB9_4972;
$L__BB9_4971:
	mov.b32 	%r11003, 21106;
	st.u32 	[%rd1685], %r11003;
	mov.b32 	%r14164, -1;
	mov.pred 	%p6580, 0;
$L__BB9_4972:
	mov.b32 	%r14165, 0;
	not.pred 	%p5062, %p6580;
	@%p5062 bra 	$L__BB9_4977;
	setp.eq.s32 	%p5063, %r14164, -1;
	@%p5063 bra 	$L__BB9_6463;
	ld.shared.u64 	%rd9784, [m_Local_$_0];
	mul.wide.s32 	%rd1312, %r14164, 16;
	add.s64 	%rd9785, %rd9784, %rd1312;
	st.u32 	[%rd9785+40], %r3217;
	ld.u32 	%r11006, [%rd1685];
	setp.eq.s32 	%p5064, %r11006, 0;
	@%p5064 bra 	$L__BB9_4975;
	bra.uni 	$L__BB9_4977;
$L__BB9_4975:
	ld.shared.u64 	%rd9786, [m_Local_$_0];
	add.s64 	%rd9787, %rd9786, %rd1312;
	st.u32 	[%rd9787+36], %r3216;
	ld.u32 	%r11008, [%rd1685];
	setp.ne.s32 	%p5065, %r11008, 0;
	@%p5065 bra 	$L__BB9_4977;
	ld.shared.u64 	%rd9788, [m_Local_$_0];
	add.s64 	%rd9789, %rd9788, %rd1312;
	st.u32 	[%rd9789+32], %r3197;
	ld.u32 	%r11009, [%rd1685];
	setp.eq.s32 	%p5066, %r11009, 0;
	selp.b32 	%r14165, %r14164, 0, %p5066;
$L__BB9_4977:
	st.u32 	[%rd1685], %r14165;
	bra.uni 	$L__BB9_4979;
$L__BB9_4978:
	shl.b32 	%r11012, %r3216, 2;
	cvt.u64.u32 	%rd9790, %r11012;
	add.s64 	%rd9791, %rd1310, %rd9790;
	mov.b32 	%r11013, 0;
	st.u32 	[%rd9791+32], %r11013;
$L__BB9_4979:
	setp.lt.s32 	%p5067, %r3193, 1;
	@%p5067 bra 	$L__BB9_5010;
	mul.wide.s32 	%rd1313, %r3197, 16;
	neg.s32 	%r14167, %r3193;
	mov.b32 	%r14166, 0;
	mov.u32 	%r14168, %r14166;
$L__BB9_4981:
	setp.ne.s32 	%p5068, %r3163, -1;
	@%p5068 bra 	$L__BB9_4983;
	mov.b32 	%r11031, 21352;
	st.u32 	[%rd1685], %r11031;
	mov.b16 	%rs1611, 0;
	bra.uni 	$L__BB9_4995;
$L__BB9_4983:
	ld.shared.u64 	%rd9792, [m_Local_$_0];
	add.s64 	%rd1314, %rd9792, %rd1290;
	ld.u32 	%r3226, [%rd1314+12];
	setp.lt.s32 	%p5069, %r14168, %r3226;
	@%p5069 bra 	$L__BB9_4994;
	ld.shared.u64 	%rd9793, [m_Local_$_1];
	atom.add.u64 	%rd9794, [%rd1], 48;
	add.s64 	%rd9795, %rd9794, 56;
	setp.lt.u64 	%p5070, %rd9795, %rd9793;
	shr.u64 	%rd1315, %rd9794, 4;
	cvt.u32.u64 	%r14169, %rd1315;
	setp.ne.s32 	%p5071, %r14169, -1;
	and.pred  	%p5072, %p5070, %p5071;
	@%p5072 bra 	$L__BB9_4986;
	mov.b32 	%r11022, 21106;
	st.u32 	[%rd1685], %r11022;
	mov.b32 	%r14169, -1;
	mov.pred 	%p6581, 0;
	bra.uni 	$L__BB9_4987;
$L__BB9_4986:
	ld.shared.u64 	%rd9796, [m_Local_$_0];
	shl.b64 	%rd9797, %rd1315, 32;
	shr.s64 	%rd9798, %rd9797, 28;
	add.s64 	%rd9799, %rd9796, %rd9798;
	mov.b16 	%rs1276, 0;
	st.u8 	[%rd9799], %rs1276;
	st.u8 	[%rd9799+1], %rs1276;
	mov.b32 	%r11016, 3608;
	st.u32 	[%rd9799+4], %r11016;
	mov.b16 	%rs1277, 1;
	st.u8 	[%rd9799+3], %rs1277;
	mov.b32 	%r11017, 48;
	st.u32 	[%rd9799+8], %r11017;
	mov.b32 	%r11018, -1;
	st.u32 	[%rd9799+16], %r11018;
	ld.shared.u64 	%rd9800, [m_Local_$_0];
	add.s64 	%rd9801, %rd9800, %rd9798;
	mov.b32 	%r11019, 0;
	st.u32 	[%rd9801+32], %r11019;
	ld.shared.u64 	%rd9802, [m_Local_$_0];
	add.s64 	%rd9803, %rd9802, %rd9798;
	st.u32 	[%rd9803+36], %r11019;
	ld.shared.u64 	%rd9804, [m_Local_$_0];
	add.s64 	%rd9805, %rd9804, %rd9798;
	st.u32 	[%rd9805+40], %r11019;
	ld.u32 	%r11020, [%rd1685];
	setp.eq.s32 	%p6581, %r11020, 0;
$L__BB9_4987:
	mov.b32 	%r14170, 0;
	not.pred 	%p5074, %p6581;
	@%p5074 bra 	$L__BB9_4993;
	setp.ne.s32 	%p5075, %r14169, -1;
	@%p5075 bra 	$L__BB9_4990;
	mov.b32 	%r11030, 21352;
	st.u32 	[%rd1685], %r11030;
	bra.uni 	$L__BB9_4993;
$L__BB9_4990:
	ld.shared.u64 	%rd9806, [m_Local_$_0];
	mul.wide.s32 	%rd1316, %r14169, 16;
	add.s64 	%rd9807, %rd9806, %rd1316;
	st.u32 	[%rd9807+40], %r3226;
	ld.u32 	%r11025, [%rd1685];
	setp.ne.s32 	%p5076, %r11025, 0;
	@%p5076 bra 	$L__BB9_4993;
	ld.shared.u64 	%rd9808, [m_Local_$_0];
	add.s64 	%rd9809, %rd9808, %rd1316;
	st.u32 	[%rd9809+36], %r14168;
	ld.u32 	%r11027, [%rd1685];
	setp.ne.s32 	%p5077, %r11027, 0;
	@%p5077 bra 	$L__BB9_4993;
	ld.shared.u64 	%rd9810, [m_Local_$_0];
	add.s64 	%rd9811, %rd9810, %rd1316;
	st.u32 	[%rd9811+32], %r3163;
	ld.u32 	%r11028, [%rd1685];
	setp.eq.s32 	%p5078, %r11028, 0;
	selp.b32 	%r14170, %r14169, 0, %p5078;
$L__BB9_4993:
	st.u32 	[%rd1685], %r14170;
	mov.b16 	%rs1611, 0;
	bra.uni 	$L__BB9_4995;
$L__BB9_4994:
	cvt.u64.u32 	%rd9812, %r14166;
	add.s64 	%rd9813, %rd1314, %rd9812;
	ld.u8 	%rs1611, [%rd9813+32];
$L__BB9_4995:
	setp.ne.s32 	%p5079, %r3197, -1;
	@%p5079 bra 	$L__BB9_4997;
	mov.b32 	%r11048, 21352;
	st.u32 	[%rd1685], %r11048;
	bra.uni 	$L__BB9_5009;
$L__BB9_4997:
	ld.shared.u64 	%rd9814, [m_Local_$_0];
	add.s64 	%rd1317, %rd9814, %rd1313;
	ld.u32 	%r3231, [%rd1317+12];
	setp.lt.s32 	%p5080, %r14168, %r3231;
	@%p5080 bra 	$L__BB9_5008;
	ld.shared.u64 	%rd9815, [m_Local_$_1];
	atom.add.u64 	%rd9816, [%rd1], 48;
	add.s64 	%rd9817, %rd9816, 56;
	setp.lt.u64 	%p5081, %rd9817, %rd9815;
	shr.u64 	%rd1318, %rd9816, 4;
	cvt.u32.u64 	%r14171, %rd1318;
	setp.ne.s32 	%p5082, %r14171, -1;
	and.pred  	%p5083, %p5081, %p5082;
	@%p5083 bra 	$L__BB9_5000;
	mov.b32 	%r11038, 21106;
	st.u32 	[%rd1685], %r11038;
	mov.b32 	%r14171, -1;
	mov.pred 	%p6582, 0;
	bra.uni 	$L__BB9_5001;
$L__BB9_5000:
	ld.shared.u64 	%rd9818, [m_Local_$_0];
	shl.b64 	%rd9819, %rd1318, 32;
	shr.s64 	%rd9820, %rd9819, 28;
	add.s64 	%rd9821, %rd9818, %rd9820;
	mov.b16 	%rs1280, 0;
	st.u8 	[%rd9821], %rs1280;
	st.u8 	[%rd9821+1], %rs1280;
	mov.b32 	%r11032, 3608;
	st.u32 	[%rd9821+4], %r11032;
	mov.b16 	%rs1281, 1;
	st.u8 	[%rd9821+3], %rs1281;
	mov.b32 	%r11033, 48;
	st.u32 	[%rd9821+8], %r11033;
	mov.b32 	%r11034, -1;
	st.u32 	[%rd9821+16], %r11034;
	ld.shared.u64 	%rd9822, [m_Local_$_0];
	add.s64 	%rd9823, %rd9822, %rd9820;
	mov.b32 	%r11035, 0;
	st.u32 	[%rd9823+32], %r11035;
	ld.shared.u64 	%rd9824, [m_Local_$_0];
	add.s64 	%rd9825, %rd9824, %rd9820;
	st.u32 	[%rd9825+36], %r11035;
	ld.shared.u64 	%rd9826, [m_Local_$_0];
	add.s64 	%rd9827, %rd9826, %rd9820;
	st.u32 	[%rd9827+40], %r11035;
	ld.u32 	%r11036, [%rd1685];
	setp.eq.s32 	%p6582, %r11036, 0;
$L__BB9_5001:
	mov.b32 	%r14172, 0;
	not.pred 	%p5085, %p6582;
	@%p5085 bra 	$L__BB9_5007;
	setp.ne.s32 	%p5086, %r14171, -1;
	@%p5086 bra 	$L__BB9_5004;
	mov.b32 	%r11046, 21352;
	st.u32 	[%rd1685], %r11046;
	bra.uni 	$L__BB9_5007;
$L__BB9_5004:
	ld.shared.u64 	%rd9828, [m_Local_$_0];
	mul.wide.s32 	%rd1319, %r14171, 16;
	add.s64 	%rd9829, %rd9828, %rd1319;
	st.u32 	[%rd9829+40], %r3231;
	ld.u32 	%r11041, [%rd1685];
	setp.ne.s32 	%p5087, %r11041, 0;
	@%p5087 bra 	$L__BB9_5007;
	ld.shared.u64 	%rd9830, [m_Local_$_0];
	add.s64 	%rd9831, %rd9830, %rd1319;
	st.u32 	[%rd9831+36], %r14168;
	ld.u32 	%r11043, [%rd1685];
	setp.ne.s32 	%p5088, %r11043, 0;
	@%p5088 bra 	$L__BB9_5007;
	ld.shared.u64 	%rd9832, [m_Local_$_0];
	add.s64 	%rd9833, %rd9832, %rd1319;
	st.u32 	[%rd9833+32], %r3197;
	ld.u32 	%r11044, [%rd1685];
	setp.eq.s32 	%p5089, %r11044, 0;
	selp.b32 	%r14172, %r14171, 0, %p5089;
$L__BB9_5007:
	st.u32 	[%rd1685], %r14172;
	bra.uni 	$L__BB9_5009;
$L__BB9_5008:
	cvt.u64.u32 	%rd9834, %r14166;
	add.s64 	%rd9835, %rd1317, %rd9834;
	mov.b32 	%r11047, 0;
	st.u32 	[%rd9835+32], %r11047;
	st.u8 	[%rd9835+32], %rs1611;
$L__BB9_5009:
	add.s32 	%r14168, %r14168, 1;
	add.s32 	%r14167, %r14167, 1;
	setp.ne.s32 	%p5090, %r14167, 0;
	add.s32 	%r14166, %r14166, 4;
	@%p5090 bra 	$L__BB9_4981;
$L__BB9_5010:
	ld.shared.u64 	%rd9836, [m_Local_$_0];
	add.s64 	%rd9837, %rd9836, %rd1301;
	st.u32 	[%rd9837+32], %r3197;
	ld.shared.u64 	%rd9838, [m_Local_$_0];
	add.s64 	%rd9839, %rd9838, %rd1301;
	st.u32 	[%rd9839+40], %r3193;
	ld.shared.u64 	%rd9840, [m_Local_$_0];
	add.s64 	%rd9841, %rd9840, %rd1301;
	mov.b32 	%r11049, 0;
	st.u32 	[%rd9841+48], %r11049;
$L__BB9_5011:
	setp.ne.s32 	%p5091, %r14144, -1;
	@%p5091 bra 	$L__BB9_5013;
	mov.b32 	%r11052, 21352;
	st.u32 	[%rd1685], %r11052;
	mov.b32 	%r14173, 0;
	mov.u32 	%r14174, %r14173;
	bra.uni 	$L__BB9_5014;
$L__BB9_5013:
	ld.shared.u64 	%rd9842, [m_Local_$_0];
	mul.wide.s32 	%rd9843, %r14144, 16;
	add.s64 	%rd9844, %rd9842, %rd9843;
	ld.u32 	%r14173, [%rd9844+32];
	ld.u32 	%r14174, [%rd9844+40];
$L__BB9_5014:
	setp.ne.s32 	%p5092, %r3192, -1;
	@%p5092 bra 	$L__BB9_5016;
	mov.b32 	%r11054, 21352;
	st.u32 	[%rd1685], %r11054;
	mov.b32 	%r14175, 0;
	mov.u32 	%r14176, %r14175;
	bra.uni 	$L__BB9_5017;
$L__BB9_5016:
	ld.shared.u64 	%rd9845, [m_Local_$_0];
	mul.wide.s32 	%rd9846, %r3192, 16;
	add.s64 	%rd9847, %rd9845, %rd9846;
	ld.u32 	%r14175, [%rd9847+32];
	ld.u32 	%r14176, [%rd9847+40];
$L__BB9_5017:
	add.s32 	%r3247, %r14176, %r14174;
	shl.b32 	%r11055, %r3247, 2;
	add.s32 	%r11056, %r11055, 32;
	shr.s32 	%r11057, %r11056, 31;
	shr.u32 	%r11058, %r11057, 29;
	add.s32 	%r11059, %r11056, %r11058;
	and.b32  	%r11060, %r11059, -8;
	sub.s32 	%r11061, %r11056, %r11060;
	setp.eq.s32 	%p5093, %r11061, 0;
	sub.s32 	%r11062, %r11055, %r11061;
	add.s32 	%r11063, %r11062, 40;
	selp.b32 	%r3248, %r11056, %r11063, %p5093;
	ld.shared.u64 	%rd1320, [m_Local_$_1];
	and.b32  	%r11064, %r3248, 12;
	setp.eq.s32 	%p5094, %r11064, 0;
	mov.u32 	%r14177, %r3248;
	@%p5094 bra 	$L__BB9_5019;
	shr.s32 	%r11065, %r3248, 31;
	shr.u32 	%r11066, %r11065, 28;
	add.s32 	%r11067, %r3248, %r11066;
	and.b32  	%r11068, %r11067, -16;
	add.s32 	%r14177, %r11068, 16;
$L__BB9_5019:
	cvt.s64.s32 	%rd9848, %r14177;
	atom.add.u64 	%rd9849, [%rd1], %rd9848;
	cvt.s64.s32 	%rd9850, %r3248;
	add.s64 	%rd9851, %rd9850, %rd9849;
	add.s64 	%rd9852, %rd9851, 8;
	setp.lt.u64 	%p5095, %rd9852, %rd1320;
	shr.u64 	%rd9853, %rd9849, 4;
	cvt.u32.u64 	%r11069, %rd9853;
	selp.b32 	%r3251, %r11069, -1, %p5095;
	setp.ne.s32 	%p5096, %r3251, -1;
	@%p5096 bra 	$L__BB9_5021;
	mov.b32 	%r11124, 21352;
	st.u32 	[%rd1685], %r11124;
	bra.uni 	$L__BB9_5060;
$L__BB9_5021:
	ld.shared.u64 	%rd9854, [m_Local_$_0];
	mul.wide.s32 	%rd1321, %r3251, 16;
	add.s64 	%rd9855, %rd9854, %rd1321;
	mov.b16 	%rs1282, 0;
	st.u8 	[%rd9855], %rs1282;
	st.u8 	[%rd9855+1], %rs1282;
	mov.b32 	%r11070, 4335;
	st.u32 	[%rd9855+4], %r11070;
	mov.b16 	%rs1283, 1;
	st.u8 	[%rd9855+3], %rs1283;
	st.u32 	[%rd9855+8], %r3248;
	st.u32 	[%rd9855+12], %r3247;
	setp.lt.s32 	%p5097, %r3247, 1;
	@%p5097 bra 	$L__BB9_5060;
	setp.eq.s32 	%p5098, %r3247, 1;
	mov.b32 	%r3271, 0;
	@%p5098 bra 	$L__BB9_5048;
	and.b32  	%r3271, %r3247, 2147483646;
	neg.s32 	%r14179, %r3271;
	mov.b32 	%r14178, 0;
	mov.u32 	%r14180, %r14178;
$L__BB9_5024:
	add.s32 	%r3257, %r14180, 1;
	ld.shared.u64 	%rd9856, [m_Local_$_0];
	add.s64 	%rd1322, %rd9856, %rd1321;
	ld.u32 	%r3258, [%rd1322+12];
	setp.lt.s32 	%p5099, %r14180, %r3258;
	@%p5099 bra 	$L__BB9_5035;
	ld.shared.u64 	%rd9857, [m_Local_$_1];
	atom.add.u64 	%rd9858, [%rd1], 48;
	add.s64 	%rd9859, %rd9858, 56;
	setp.lt.u64 	%p5100, %rd9859, %rd9857;
	shr.u64 	%rd1323, %rd9858, 4;
	cvt.u32.u64 	%r14181, %rd1323;
	setp.ne.s32 	%p5101, %r14181, -1;
	and.pred  	%p5102, %p5100, %p5101;
	@%p5102 bra 	$L__BB9_5027;
	mov.b32 	%r11079, 21106;
	st.u32 	[%rd1685], %r11079;
	mov.b32 	%r14181, -1;
	mov.pred 	%p6583, 0;
	bra.uni 	$L__BB9_5028;
$L__BB9_5027:
	ld.shared.u64 	%rd9860, [m_Local_$_0];
	shl.b64 	%rd9861, %rd1323, 32;
	shr.s64 	%rd9862, %rd9861, 28;
	add.s64 	%rd9863, %rd9860, %rd9862;
	mov.b16 	%rs1284, 0;
	st.u8 	[%rd9863], %rs1284;
	st.u8 	[%rd9863+1], %rs1284;
	mov.b32 	%r11073, 3608;
	st.u32 	[%rd9863+4], %r11073;
	mov.b16 	%rs1285, 1;
	st.u8 	[%rd9863+3], %rs1285;
	mov.b32 	%r11074, 48;
	st.u32 	[%rd9863+8], %r11074;
	mov.b32 	%r11075, -1;
	st.u32 	[%rd9863+16], %r11075;
	ld.shared.u64 	%rd9864, [m_Local_$_0];
	add.s64 	%rd9865, %rd9864, %rd9862;
	mov.b32 	%r11076, 0;
	st.u32 	[%rd9865+32], %r11076;
	ld.shared.u64 	%rd9866, [m_Local_$_0];
	add.s64 	%rd9867, %rd9866, %rd9862;
	st.u32 	[%rd9867+36], %r11076;
	ld.shared.u64 	%rd9868, [m_Local_$_0];
	add.s64 	%rd9869, %rd9868, %rd9862;
	st.u32 	[%rd9869+40], %r11076;
	ld.u32 	%r11077, [%rd1685];
	setp.eq.s32 	%p6583, %r11077, 0;
$L__BB9_5028:
	mov.b32 	%r14182, 0;
	not.pred 	%p5104, %p6583;
	@%p5104 bra 	$L__BB9_5034;
	setp.ne.s32 	%p5105, %r14181, -1;
	@%p5105 bra 	$L__BB9_5031;
	mov.b32 	%r11087, 21352;
	st.u32 	[%rd1685], %r11087;
	bra.uni 	$L__BB9_5034;
$L__BB9_5031:
	ld.shared.u64 	%rd9870, [m_Local_$_0];
	mul.wide.s32 	%rd1324, %r14181, 16;
	add.s64 	%rd9871, %rd9870, %rd1324;
	st.u32 	[%rd9871+40], %r3258;
	ld.u32 	%r11082, [%rd1685];
	setp.ne.s32 	%p5106, %r11082, 0;
	@%p5106 bra 	$L__BB9_5034;
	ld.shared.u64 	%rd9872, [m_Local_$_0];
	add.s64 	%rd9873, %rd9872, %rd1324;
	st.u32 	[%rd9873+36], %r14180;
	ld.u32 	%r11084, [%rd1685];
	setp.ne.s32 	%p5107, %r11084, 0;
	@%p5107 bra 	$L__BB9_5034;
	ld.shared.u64 	%rd9874, [m_Local_$_0];
	add.s64 	%rd9875, %rd9874, %rd1324;
	st.u32 	[%rd9875+32], %r3251;
	ld.u32 	%r11085, [%rd1685];
	setp.eq.s32 	%p5108, %r11085, 0;
	selp.b32 	%r14182, %r14181, 0, %p5108;
$L__BB9_5034:
	st.u32 	[%rd1685], %r14182;
	bra.uni 	$L__BB9_5036;
$L__BB9_5035:
	cvt.u64.u32 	%rd9876, %r14178;
	add.s64 	%rd9877, %rd1322, %rd9876;
	mov.b32 	%r11088, 0;
	st.u32 	[%rd9877+32], %r11088;
$L__BB9_5036:
	ld.shared.u64 	%rd9878, [m_Local_$_0];
	add.s64 	%rd1325, %rd9878, %rd1321;
	ld.u32 	%r3263, [%rd1325+12];
	setp.lt.s32 	%p5109, %r3257, %r3263;
	@%p5109 bra 	$L__BB9_5046;
	ld.shared.u64 	%rd9879, [m_Local_$_1];
	atom.add.u64 	%rd9880, [%rd1], 48;
	add.s64 	%rd9881, %rd9880, 56;
	setp.ge.u64 	%p5110, %rd9881, %rd9879;
	shr.u64 	%rd1326, %rd9880, 4;
	cvt.u32.u64 	%r14183, %rd1326;
	setp.eq.s32 	%p5111, %r14183, -1;
	or.pred  	%p5112, %p5110, %p5111;
	@%p5112 bra 	$L__BB9_5039;
	ld.shared.u64 	%rd9882, [m_Local_$_0];
	shl.b64 	%rd9883, %rd1326, 32;
	shr.s64 	%rd9884, %rd9883, 28;
	add.s64 	%rd9885, %rd9882, %rd9884;
	mov.b16 	%rs1286, 0;
	st.u8 	[%rd9885], %rs1286;
	st.u8 	[%rd9885+1], %rs1286;
	mov.b32 	%r11089, 3608;
	st.u32 	[%rd9885+4], %r11089;
	mov.b16 	%rs1287, 1;
	st.u8 	[%rd9885+3], %rs1287;
	mov.b32 	%r11090, 48;
	st.u32 	[%rd9885+8], %r11090;
	mov.b32 	%r11091, -1;
	st.u32 	[%rd9885+16], %r11091;
	ld.shared.u64 	%rd9886, [m_Local_$_0];
	add.s64 	%rd9887, %rd9886, %rd9884;
	mov.b32 	%r11092, 0;
	st.u32 	[%rd9887+32], %r11092;
	ld.shared.u64 	%rd9888, [m_Local_$_0];
	add.s64 	%rd9889, %rd9888, %rd9884;
	st.u32 	[%rd9889+36], %r11092;
	ld.shared.u64 	%rd9890, [m_Local_$_0];
	add.s64 	%rd9891, %rd9890, %rd9884;
	st.u32 	[%rd9891+40], %r11092;
	ld.u32 	%r11093, [%rd1685];
	setp.eq.s32 	%p6584, %r11093, 0;
	bra.uni 	$L__BB9_5040;
$L__BB9_5039:
	mov.b32 	%r11095, 21106;
	st.u32 	[%rd1685], %r11095;
	mov.b32 	%r14183, -1;
	mov.pred 	%p6584, 0;
$L__BB9_5040:
	mov.b32 	%r14184, 0;
	not.pred 	%p5114, %p6584;
	@%p5114 bra 	$L__BB9_5045;
	setp.eq.s32 	%p5115, %r14183, -1;
	@%p5115 bra 	$L__BB9_6464;
	ld.shared.u64 	%rd9892, [m_Local_$_0];
	mul.wide.s32 	%rd1327, %r14183, 16;
	add.s64 	%rd9893, %rd9892, %rd1327;
	st.u32 	[%rd9893+40], %r3263;
	ld.u32 	%r11098, [%rd1685];
	setp.eq.s32 	%p5116, %r11098, 0;
	@%p5116 bra 	$L__BB9_5043;
	bra.uni 	$L__BB9_5045;
$L__BB9_5043:
	ld.shared.u64 	%rd9894, [m_Local_$_0];
	add.s64 	%rd9895, %rd9894, %rd1327;
	st.u32 	[%rd9895+36], %r3257;
	ld.u32 	%r11100, [%rd1685];
	setp.ne.s32 	%p5117, %r11100, 0;
	@%p5117 bra 	$L__BB9_5045;
	ld.shared.u64 	%rd9896, [m_Local_$_0];
	add.s64 	%rd9897, %rd9896, %rd1327;
	st.u32 	[%rd9897+32], %r3251;
	ld.u32 	%r11101, [%rd1685];
	setp.eq.s32 	%p5118, %r11101, 0;
	selp.b32 	%r14184, %r14183, 0, %p5118;
$L__BB9_5045:
	st.u32 	[%rd1685], %r14184;
	bra.uni 	$L__BB9_5047;
$L__BB9_5046:
	add.s32 	%r11104, %r14178, 4;
	cvt.u64.u32 	%rd9898, %r11104;
	add.s64 	%rd9899, %rd1325, %rd9898;
	mov.b32 	%r11105, 0;
	st.u32 	[%rd9899+32], %r11105;
$L__BB9_5047:
	add.s32 	%r14180, %r14180, 2;
	add.s32 	%r14179, %r14179, 2;
	add.s32 	%r14178, %r14178, 8;
	setp.ne.s32 	%p5119, %r14179, 0;
	@%p5119 bra 	$L__BB9_5024;
$L__BB9_5048:
	and.b32  	%r11106, %r3247, 1;
	setp.eq.b32 	%p5120, %r11106, 1;
	not.pred 	%p5121, %p5120;
	@%p5121 bra 	$L__BB9_5060;
	ld.shared.u64 	%rd9900, [m_Local_$_0];
	add.s64 	%rd1328, %rd9900, %rd1321;
	ld.u32 	%r3272, [%rd1328+12];
	setp.lt.s32 	%p5122, %r3271, %r3272;
	@%p5122 bra 	$L__BB9_5059;
	ld.shared.u64 	%rd9901, [m_Local_$_1];
	atom.add.u64 	%rd9902, [%rd1], 48;
	add.s64 	%rd9903, %rd9902, 56;
	setp.ge.u64 	%p5123, %rd9903, %rd9901;
	shr.u64 	%rd1329, %rd9902, 4;
	cvt.u32.u64 	%r14186, %rd1329;
	setp.eq.s32 	%p5124, %r14186, -1;
	or.pred  	%p5125, %p5123, %p5124;
	@%p5125 bra 	$L__BB9_5052;
	ld.shared.u64 	%rd9904, [m_Local_$_0];
	shl.b64 	%rd9905, %rd1329, 32;
	shr.s64 	%rd9906, %rd9905, 28;
	add.s64 	%rd9907, %rd9904, %rd9906;
	mov.b16 	%rs1288, 0;
	st.u8 	[%rd9907], %rs1288;
	st.u8 	[%rd9907+1], %rs1288;
	mov.b32 	%r11107, 3608;
	st.u32 	[%rd9907+4], %r11107;
	mov.b16 	%rs1289, 1;
	st.u8 	[%rd9907+3], %rs1289;
	mov.b32 	%r11108, 48;
	st.u32 	[%rd9907+8], %r11108;
	mov.b32 	%r11109, -1;
	st.u32 	[%rd9907+16], %r11109;
	ld.shared.u64 	%rd9908, [m_Local_$_0];
	add.s64 	%rd9909, %rd9908, %rd9906;
	mov.b32 	%r11110, 0;
	st.u32 	[%rd9909+32], %r11110;
	ld.shared.u64 	%rd9910, [m_Local_$_0];
	add.s64 	%rd9911, %rd9910, %rd9906;
	st.u32 	[%rd9911+36], %r11110;
	ld.shared.u64 	%rd9912, [m_Local_$_0];
	add.s64 	%rd9913, %rd9912, %rd9906;
	st.u32 	[%rd9913+40], %r11110;
	ld.u32 	%r11111, [%rd1685];
	setp.eq.s32 	%p6585, %r11111, 0;
	bra.uni 	$L__BB9_5053;
$L__BB9_5052:
	mov.b32 	%r11113, 21106;
	st.u32 	[%rd1685], %r11113;
	mov.b32 	%r14186, -1;
	mov.pred 	%p6585, 0;
$L__BB9_5053:
	mov.b32 	%r14187, 0;
	not.pred 	%p5127, %p6585;
	@%p5127 bra 	$L__BB9_5058;
	setp.eq.s32 	%p5128, %r14186, -1;
	@%p5128 bra 	$L__BB9_6465;
	ld.shared.u64 	%rd9914, [m_Local_$_0];
	mul.wide.s32 	%rd1330, %r14186, 16;
	add.s64 	%rd9915, %rd9914, %rd1330;
	st.u32 	[%rd9915+40], %r3272;
	ld.u32 	%r11116, [%rd1685];
	setp.eq.s32 	%p5129, %r11116, 0;
	@%p5129 bra 	$L__BB9_5056;
	bra.uni 	$L__BB9_5058;
$L__BB9_5056:
	ld.shared.u64 	%rd9916, [m_Local_$_0];
	add.s64 	%rd9917, %rd9916, %rd1330;
	st.u32 	[%rd9917+36], %r3271;
	ld.u32 	%r11118, [%rd1685];
	setp.ne.s32 	%p5130, %r11118, 0;
	@%p5130 bra 	$L__BB9_5058;
	ld.shared.u64 	%rd9918, [m_Local_$_0];
	add.s64 	%rd9919, %rd9918, %rd1330;
	st.u32 	[%rd9919+32], %r3251;
	ld.u32 	%r11119, [%rd1685];
	setp.eq.s32 	%p5131, %r11119, 0;
	selp.b32 	%r14187, %r14186, 0, %p5131;
$L__BB9_5058:
	st.u32 	[%rd1685], %r14187;
	bra.uni 	$L__BB9_5060;
$L__BB9_5059:
	shl.b32 	%r11122, %r3271, 2;
	cvt.u64.u32 	%rd9920, %r11122;
	add.s64 	%rd9921, %rd1328, %rd9920;
	mov.b32 	%r11123, 0;
	st.u32 	[%rd9921+32], %r11123;
$L__BB9_5060:
	setp.lt.s32 	%p5132, %r14174, 1;
	@%p5132 bra 	$L__BB9_5064;
	mul.wide.s32 	%rd1331, %r14173, 16;
	mul.wide.s32 	%rd1332, %r3251, 16;
	neg.s32 	%r14189, %r14174;
	mov.b32 	%r14188, 0;
	mov.u32 	%r14190, %r14188;
$L__BB9_5062:
	setp.ne.s32 	%p5133, %r14173, -1;
	@%p5133 bra 	$L__BB9_5068;
	mov.b32 	%r11141, 21352;
	st.u32 	[%rd1685], %r11141;
	mov.b16 	%rs1612, 0;
	bra.uni 	$L__BB9_5080;
$L__BB9_5064:
	setp.lt.s32 	%p5156, %r14176, 1;
	@%p5156 bra 	$L__BB9_5122;
	mul.wide.s32 	%rd1333, %r14175, 16;
	mul.wide.s32 	%rd1334, %r3251, 16;
	shl.b32 	%r14198, %r14174, 2;
	neg.s32 	%r14196, %r14176;
	mov.b32 	%r14195, 0;
	mov.u32 	%r14199, %r14195;
$L__BB9_5066:
	setp.ne.s32 	%p5157, %r14175, -1;
	@%p5157 bra 	$L__BB9_5095;
	mov.b32 	%r11175, 21352;
	st.u32 	[%rd1685], %r11175;
	mov.b16 	%rs1613, 0;
	bra.uni 	$L__BB9_5107;
$L__BB9_5068:
	ld.shared.u64 	%rd9922, [m_Local_$_0];
	add.s64 	%rd1335, %rd9922, %rd1331;
	ld.u32 	%r3283, [%rd1335+12];
	setp.lt.s32 	%p5134, %r14190, %r3283;
	@%p5134 bra 	$L__BB9_5079;
	ld.shared.u64 	%rd9923, [m_Local_$_1];
	atom.add.u64 	%rd9924, [%rd1], 48;
	add.s64 	%rd9925, %rd9924, 56;
	setp.lt.u64 	%p5135, %rd9925, %rd9923;
	shr.u64 	%rd1336, %rd9924, 4;
	cvt.u32.u64 	%r14191, %rd1336;
	setp.ne.s32 	%p5136, %r14191, -1;
	and.pred  	%p5137, %p5135, %p5136;
	@%p5137 bra 	$L__BB9_5071;
	mov.b32 	%r11132, 21106;
	st.u32 	[%rd1685], %r11132;
	mov.b32 	%r14191, -1;
	mov.pred 	%p6586, 0;
	bra.uni 	$L__BB9_5072;
$L__BB9_5071:
	ld.shared.u64 	%rd9926, [m_Local_$_0];
	shl.b64 	%rd9927, %rd1336, 32;
	shr.s64 	%rd9928, %rd9927, 28;
	add.s64 	%rd9929, %rd9926, %rd9928;
	mov.b16 	%rs1290, 0;
	st.u8 	[%rd9929], %rs1290;
	st.u8 	[%rd9929+1], %rs1290;
	mov.b32 	%r11126, 3608;
	st.u32 	[%rd9929+4], %r11126;
	mov.b16 	%rs1291, 1;
	st.u8 	[%rd9929+3], %rs1291;
	mov.b32 	%r11127, 48;
	st.u32 	[%rd9929+8], %r11127;
	mov.b32 	%r11128, -1;
	st.u32 	[%rd9929+16], %r11128;
	ld.shared.u64 	%rd9930, [m_Local_$_0];
	add.s64 	%rd9931, %rd9930, %rd9928;
	mov.b32 	%r11129, 0;
	st.u32 	[%rd9931+32], %r11129;
	ld.shared.u64 	%rd9932, [m_Local_$_0];
	add.s64 	%rd9933, %rd9932, %rd9928;
	st.u32 	[%rd9933+36], %r11129;
	ld.shared.u64 	%rd9934, [m_Local_$_0];
	add.s64 	%rd9935, %rd9934, %rd9928;
	st.u32 	[%rd9935+40], %r11129;
	ld.u32 	%r11130, [%rd1685];
	setp.eq.s32 	%p6586, %r11130, 0;
$L__BB9_5072:
	mov.b32 	%r14192, 0;
	not.pred 	%p5139, %p6586;
	@%p5139 bra 	$L__BB9_5078;
	setp.ne.s32 	%p5140, %r14191, -1;
	@%p5140 bra 	$L__BB9_5075;
	mov.b32 	%r11140, 21352;
	st.u32 	[%rd1685], %r11140;
	bra.uni 	$L__BB9_5078;
$L__BB9_5075:
	ld.shared.u64 	%rd9936, [m_Local_$_0];
	mul.wide.s32 	%rd1337, %r14191, 16;
	add.s64 	%rd9937, %rd9936, %rd1337;
	st.u32 	[%rd9937+40], %r3283;
	ld.u32 	%r11135, [%rd1685];
	setp.ne.s32 	%p5141, %r11135, 0;
	@%p5141 bra 	$L__BB9_5078;
	ld.shared.u64 	%rd9938, [m_Local_$_0];
	add.s64 	%rd9939, %rd9938, %rd1337;
	st.u32 	[%rd9939+36], %r14190;
	ld.u32 	%r11137, [%rd1685];
	setp.ne.s32 	%p5142, %r11137, 0;
	@%p5142 bra 	$L__BB9_5078;
	ld.shared.u64 	%rd9940, [m_Local_$_0];
	add.s64 	%rd9941, %rd9940, %rd1337;
	st.u32 	[%rd9941+32], %r14173;
	ld.u32 	%r11138, [%rd1685];
	setp.eq.s32 	%p5143, %r11138, 0;
	selp.b32 	%r14192, %r14191, 0, %p5143;
$L__BB9_5078:
	st.u32 	[%rd1685], %r14192;
	mov.b16 	%rs1612, 0;
	bra.uni 	$L__BB9_5080;
$L__BB9_5079:
	cvt.u64.u32 	%rd9942, %r14188;
	add.s64 	%rd9943, %rd1335, %rd9942;
	ld.u8 	%rs1612, [%rd9943+32];
$L__BB9_5080:
	setp.ne.s32 	%p5144, %r3251, -1;
	@%p5144 bra 	$L__BB9_5082;
	mov.b32 	%r11158, 21352;
	st.u32 	[%rd1685], %r11158;
	bra.uni 	$L__BB9_5094;
$L__BB9_5082:
	ld.shared.u64 	%rd9944, [m_Local_$_0];
	add.s64 	%rd1338, %rd9944, %rd1332;
	ld.u32 	%r3288, [%rd1338+12];
	setp.lt.s32 	%p5145, %r14190, %r3288;
	@%p5145 bra 	$L__BB9_5093;
	ld.shared.u64 	%rd9945, [m_Local_$_1];
	atom.add.u64 	%rd9946, [%rd1], 48;
	add.s64 	%rd9947, %rd9946, 56;
	setp.lt.u64 	%p5146, %rd9947, %rd9945;
	shr.u64 	%rd1339, %rd9946, 4;
	cvt.u32.u64 	%r14193, %rd1339;
	setp.ne.s32 	%p5147, %r14193, -1;
	and.pred  	%p5148, %p5146, %p5147;
	@%p5148 bra 	$L__BB9_5085;
	mov.b32 	%r11148, 21106;
	st.u32 	[%rd1685], %r11148;
	mov.b32 	%r14193, -1;
	mov.pred 	%p6587, 0;
	bra.uni 	$L__BB9_5086;
$L__BB9_5085:
	ld.shared.u64 	%rd9948, [m_Local_$_0];
	shl.b64 	%rd9949, %rd1339, 32;
	shr.s64 	%rd9950, %rd9949, 28;
	add.s64 	%rd9951, %rd9948, %rd9950;
	mov.b16 	%rs1294, 0;
	st.u8 	[%rd9951], %rs1294;
	st.u8 	[%rd9951+1], %rs1294;
	mov.b32 	%r11142, 3608;
	st.u32 	[%rd9951+4], %r11142;
	mov.b16 	%rs1295, 1;
	st.u8 	[%rd9951+3], %rs1295;
	mov.b32 	%r11143, 48;
	st.u32 	[%rd9951+8], %r11143;
	mov.b32 	%r11144, -1;
	st.u32 	[%rd9951+16], %r11144;
	ld.shared.u64 	%rd9952, [m_Local_$_0];
	add.s64 	%rd9953, %rd9952, %rd9950;
	mov.b32 	%r11145, 0;
	st.u32 	[%rd9953+32], %r11145;
	ld.shared.u64 	%rd9954, [m_Local_$_0];
	add.s64 	%rd9955, %rd9954, %rd9950;
	st.u32 	[%rd9955+36], %r11145;
	ld.shared.u64 	%rd9956, [m_Local_$_0];
	add.s64 	%rd9957, %rd9956, %rd9950;
	st.u32 	[%rd9957+40], %r11145;
	ld.u32 	%r11146, [%rd1685];
	setp.eq.s32 	%p6587, %r11146, 0;
$L__BB9_5086:
	mov.b32 	%r14194, 0;
	not.pred 	%p5150, %p6587;
	@%p5150 bra 	$L__BB9_5092;
	setp.ne.s32 	%p5151, %r14193, -1;
	@%p5151 bra 	$L__BB9_5089;
	mov.b32 	%r11156, 21352;
	st.u32 	[%rd1685], %r11156;
	bra.uni 	$L__BB9_5092;
$L__BB9_5089:
	ld.shared.u64 	%rd9958, [m_Local_$_0];
	mul.wide.s32 	%rd1340, %r14193, 16;
	add.s64 	%rd9959, %rd9958, %rd1340;
	st.u32 	[%rd9959+40], %r3288;
	ld.u32 	%r11151, [%rd1685];
	setp.ne.s32 	%p5152, %r11151, 0;
	@%p5152 bra 	$L__BB9_5092;
	ld.shared.u64 	%rd9960, [m_Local_$_0];
	add.s64 	%rd9961, %rd9960, %rd1340;
	st.u32 	[%rd9961+36], %r14190;
	ld.u32 	%r11153, [%rd1685];
	setp.ne.s32 	%p5153, %r11153, 0;
	@%p5153 bra 	$L__BB9_5092;
	ld.shared.u64 	%rd9962, [m_Local_$_0];
	add.s64 	%rd9963, %rd9962, %rd1340;
	st.u32 	[%rd9963+32], %r3251;
	ld.u32 	%r11154, [%rd1685];
	setp.eq.s32 	%p5154, %r11154, 0;
	selp.b32 	%r14194, %r14193, 0, %p5154;
$L__BB9_5092:
	st.u32 	[%rd1685], %r14194;
	bra.uni 	$L__BB9_5094;
$L__BB9_5093:
	cvt.u64.u32 	%rd9964, %r14188;
	add.s64 	%rd9965, %rd1338, %rd9964;
	mov.b32 	%r11157, 0;
	st.u32 	[%rd9965+32], %r11157;
	st.u8 	[%rd9965+32], %rs1612;
$L__BB9_5094:
	add.s32 	%r14190, %r14190, 1;
	add.s32 	%r14189, %r14189, 1;
	setp.eq.s32 	%p5155, %r14189, 0;
	add.s32 	%r14188, %r14188, 4;
	@%p5155 bra 	$L__BB9_5064;
	bra.uni 	$L__BB9_5062;
$L__BB9_5095:
	ld.shared.u64 	%rd9966, [m_Local_$_0];
	add.s64 	%rd1341, %rd9966, %rd1333;
	ld.u32 	%r3301, [%rd1341+12];
	setp.lt.s32 	%p5158, %r14199, %r3301;
	@%p5158 bra 	$L__BB9_5106;
	ld.shared.u64 	%rd9967, [m_Local_$_1];
	atom.add.u64 	%rd9968, [%rd1], 48;
	add.s64 	%rd9969, %rd9968, 56;
	setp.lt.u64 	%p5159, %rd9969, %rd9967;
	shr.u64 	%rd1342, %rd9968, 4;
	cvt.u32.u64 	%r14200, %rd1342;
	setp.ne.s32 	%p5160, %r14200, -1;
	and.pred  	%p5161, %p5159, %p5160;
	@%p5161 bra 	$L__BB9_5098;
	mov.b32 	%r11166, 21106;
	st.u32 	[%rd1685], %r11166;
	mov.b32 	%r14200, -1;
	mov.pred 	%p6588, 0;
	bra.uni 	$L__BB9_5099;
$L__BB9_5098:
	ld.shared.u64 	%rd9970, [m_Local_$_0];
	shl.b64 	%rd9971, %rd1342, 32;
	shr.s64 	%rd9972, %rd9971, 28;
	add.s64 	%rd9973, %rd9970, %rd9972;
	mov.b16 	%rs1296, 0;
	st.u8 	[%rd9973], %rs1296;
	st.u8 	[%rd9973+1], %rs1296;
	mov.b32 	%r11160, 3608;
	st.u32 	[%rd9973+4], %r11160;
	mov.b16 	%rs1297, 1;
	st.u8 	[%rd9973+3], %rs1297;
	mov.b32 	%r11161, 48;
	st.u32 	[%rd9973+8], %r11161;
	mov.b32 	%r11162, -1;
	st.u32 	[%rd9973+16], %r11162;
	ld.shared.u64 	%rd9974, [m_Local_$_0];
	add.s64 	%rd9975, %rd9974, %rd9972;
	mov.b32 	%r11163, 0;
	st.u32 	[%rd9975+32], %r11163;
	ld.shared.u64 	%rd9976, [m_Local_$_0];
	add.s64 	%rd9977, %rd9976, %rd9972;
	st.u32 	[%rd9977+36], %r11163;
	ld.shared.u64 	%rd9978, [m_Local_$_0];
	add.s64 	%rd9979, %rd9978, %rd9972;
	st.u32 	[%rd9979+40], %r11163;
	ld.u32 	%r11164, [%rd1685];
	setp.eq.s32 	%p6588, %r11164, 0;
$L__BB9_5099:
	mov.b32 	%r14201, 0;
	not.pred 	%p5163, %p6588;
	@%p5163 bra 	$L__BB9_5105;
	setp.ne.s32 	%p5164, %r14200, -1;
	@%p5164 bra 	$L__BB9_5102;
	mov.b32 	%r11174, 21352;
	st.u32 	[%rd1685], %r11174;
	bra.uni 	$L__BB9_5105;
$L__BB9_5102:
	ld.shared.u64 	%rd9980, [m_Local_$_0];
	mul.wide.s32 	%rd1343, %r14200, 16;
	add.s64 	%rd9981, %rd9980, %rd1343;
	st.u32 	[%rd9981+40], %r3301;
	ld.u32 	%r11169, [%rd1685];
	setp.ne.s32 	%p5165, %r11169, 0;
	@%p5165 bra 	$L__BB9_5105;
	ld.shared.u64 	%rd9982, [m_Local_$_0];
	add.s64 	%rd9983, %rd9982, %rd1343;
	st.u32 	[%rd9983+36], %r14199;
	ld.u32 	%r11171, [%rd1685];
	setp.ne.s32 	%p5166, %r11171, 0;
	@%p5166 bra 	$L__BB9_5105;
	ld.shared.u64 	%rd9984, [m_Local_$_0];
	add.s64 	%rd9985, %rd9984, %rd1343;
	st.u32 	[%rd9985+32], %r14175;
	ld.u32 	%r11172, [%rd1685];
	setp.eq.s32 	%p5167, %r11172, 0;
	selp.b32 	%r14201, %r14200, 0, %p5167;
$L__BB9_5105:
	st.u32 	[%rd1685], %r14201;
	mov.b16 	%rs1613, 0;
	bra.uni 	$L__BB9_5107;
$L__BB9_5106:
	cvt.u64.u32 	%rd9986, %r14195;
	add.s64 	%rd9987, %rd1341, %rd9986;
	ld.u8 	%rs1613, [%rd9987+32];
$L__BB9_5107:
	setp.ne.s32 	%p5168, %r3251, -1;
	@%p5168 bra 	$L__BB9_5109;
	mov.b32 	%r11193, 21352;
	st.u32 	[%rd1685], %r11193;
	bra.uni 	$L__BB9_5121;
$L__BB9_5109:
	ld.shared.u64 	%rd9988, [m_Local_$_0];
	add.s64 	%rd1344, %rd9988, %rd1334;
	ld.u32 	%r11176, [%rd1344+12];
	setp.gt.s32 	%p5169, %r14174, -1;
	setp.lt.s32 	%p5170, %r14174, %r11176;
	and.pred  	%p5171, %p5169, %p5170;
	@%p5171 bra 	$L__BB9_5120;
	ld.shared.u64 	%rd9991, [m_Local_$_1];
	atom.add.u64 	%rd9992, [%rd1], 48;
	add.s64 	%rd9993, %rd9992, 56;
	setp.lt.u64 	%p5172, %rd9993, %rd9991;
	shr.u64 	%rd1345, %rd9992, 4;
	cvt.u32.u64 	%r14202, %rd1345;
	setp.ne.s32 	%p5173, %r14202, -1;
	and.pred  	%p5174, %p5172, %p5173;
	@%p5174 bra 	$L__BB9_5112;
	mov.b32 	%r11184, 21106;
	st.u32 	[%rd1685], %r11184;
	mov.b32 	%r14202, -1;
	mov.pred 	%p6589, 0;
	bra.uni 	$L__BB9_5113;
$L__BB9_5112:
	ld.shared.u64 	%rd9994, [m_Local_$_0];
	shl.b64 	%rd9995, %rd1345, 32;
	shr.s64 	%rd9996, %rd9995, 28;
	add.s64 	%rd9997, %rd9994, %rd9996;
	mov.b16 	%rs1300, 0;
	st.u8 	[%rd9997], %rs1300;
	st.u8 	[%rd9997+1], %rs1300;
	mov.b32 	%r11178, 3608;
	st.u32 	[%rd9997+4], %r11178;
	mov.b16 	%rs1301, 1;
	st.u8 	[%rd9997+3], %rs1301;
	mov.b32 	%r11179, 48;
	st.u32 	[%rd9997+8], %r11179;
	mov.b32 	%r11180, -1;
	st.u32 	[%rd9997+16], %r11180;
	ld.shared.u64 	%rd9998, [m_Local_$_0];
	add.s64 	%rd9999, %rd9998, %rd9996;
	mov.b32 	%r11181, 0;
	st.u32 	[%rd9999+32], %r11181;
	ld.shared.u64 	%rd10000, [m_Local_$_0];
	add.s64 	%rd10001, %rd10000, %rd9996;
	st.u32 	[%rd10001+36], %r11181;
	ld.shared.u64 	%rd10002, [m_Local_$_0];
	add.s64 	%rd10003, %rd10002, %rd9996;
	st.u32 	[%rd10003+40], %r11181;
	ld.u32 	%r11182, [%rd1685];
	setp.eq.s32 	%p6589, %r11182, 0;
$L__BB9_5113:
	mov.b32 	%r14203, 0;
	not.pred 	%p5176, %p6589;
	@%p5176 bra 	$L__BB9_5119;
	setp.ne.s32 	%p5177, %r14202, -1;
	@%p5177 bra 	$L__BB9_5116;
	mov.b32 	%r11192, 21352;
	st.u32 	[%rd1685], %r11192;
	bra.uni 	$L__BB9_5119;
$L__BB9_5116:
	ld.shared.u64 	%rd10004, [m_Local_$_0];
	mul.wide.s32 	%rd1346, %r14202, 16;
	add.s64 	%rd10005, %rd10004, %rd1346;
	st.u32 	[%rd10005+40], %r11176;
	ld.u32 	%r11187, [%rd1685];
	setp.ne.s32 	%p5178, %r11187, 0;
	@%p5178 bra 	$L__BB9_5119;
	ld.shared.u64 	%rd10006, [m_Local_$_0];
	add.s64 	%rd10007, %rd10006, %rd1346;
	st.u32 	[%rd10007+36], %r14174;
	ld.u32 	%r11189, [%rd1685];
	setp.ne.s32 	%p5179, %r11189, 0;
	@%p5179 bra 	$L__BB9_5119;
	ld.shared.u64 	%rd10008, [m_Local_$_0];
	add.s64 	%rd10009, %rd10008, %rd1346;
	st.u32 	[%rd10009+32], %r3251;
	ld.u32 	%r11190, [%rd1685];
	setp.eq.s32 	%p5180, %r11190, 0;
	selp.b32 	%r14203, %r14202, 0, %p5180;
$L__BB9_5119:
	st.u32 	[%rd1685], %r14203;
	bra.uni 	$L__BB9_5121;
$L__BB9_5120:
	cvt.u64.u32 	%rd9989, %r14198;
	add.s64 	%rd9990, %rd1344, %rd9989;
	mov.b32 	%r11177, 0;
	st.u32 	[%rd9990+32], %r11177;
	st.u8 	[%rd9990+32], %rs1613;
$L__BB9_5121:
	add.s32 	%r14199, %r14199, 1;
	add.s32 	%r14198, %r14198, 4;
	add.s32 	%r14174, %r14174, 1;
	add.s32 	%r14196, %r14196, 1;
	setp.ne.s32 	%p5181, %r14196, 0;
	add.s32 	%r14195, %r14195, 4;
	@%p5181 bra 	$L__BB9_5066;
$L__BB9_5122:
	ld.shared.u64 	%rd10010, [m_Local_$_1];
	atom.add.u64 	%rd10011, [%rd1], 48;
	add.s64 	%rd10012, %rd10011, 56;
	setp.lt.u64 	%p5182, %rd10012, %rd10010;
	shr.u64 	%rd10013, %rd10011, 4;
	cvt.u32.u64 	%r11194, %rd10013;
	selp.b32 	%r3316, %r11194, -1, %p5182;
	setp.ne.s32 	%p5183, %r3316, -1;
	@%p5183 bra 	$L__BB9_5124;
	mov.b32 	%r11306, 21352;
	st.u32 	[%rd1685], %r11306;
	bra.uni 	$L__BB9_5199;
$L__BB9_5124:
	ld.shared.u64 	%rd10014, [m_Local_$_0];
	mul.wide.s32 	%rd1347, %r3316, 16;
	add.s64 	%rd10015, %rd10014, %rd1347;
	mov.b16 	%rs1302, 1;
	st.u8 	[%rd10015], %rs1302;
	mov.b16 	%rs1303, 0;
	st.u8 	[%rd10015+1], %rs1303;
	mov.b32 	%r11195, 2906;
	st.u32 	[%rd10015+4], %r11195;
	st.u8 	[%rd10015+3], %rs1302;
	mov.b32 	%r11196, 48;
	st.u32 	[%rd10015+8], %r11196;
	mov.b32 	%r11197, -1;
	st.u32 	[%rd10015+16], %r11197;
	ld.shared.u64 	%rd10016, [m_Local_$_0];
	mul.wide.s32 	%rd1348, %r3251, 16;
	add.s64 	%rd10017, %rd10016, %rd1348;
	ld.u32 	%r3317, [%rd10017+12];
	shl.b32 	%r11198, %r3317, 2;
	add.s32 	%r11199, %r11198, 32;
	shr.s32 	%r11200, %r11199, 31;
	shr.u32 	%r11201, %r11200, 29;
	add.s32 	%r11202, %r11199, %r11201;
	and.b32  	%r11203, %r11202, -8;
	sub.s32 	%r11204, %r11199, %r11203;
	setp.eq.s32 	%p5184, %r11204, 0;
	sub.s32 	%r11205, %r11198, %r11204;
	add.s32 	%r11206, %r11205, 40;
	selp.b32 	%r3318, %r11199, %r11206, %p5184;
	ld.shared.u64 	%rd1349, [m_Local_$_1];
	and.b32  	%r11207, %r3318, 12;
	setp.eq.s32 	%p5185, %r11207, 0;
	mov.u32 	%r14204, %r3318;
	@%p5185 bra 	$L__BB9_5126;
	shr.s32 	%r11208, %r3318, 31;
	shr.u32 	%r11209, %r11208, 28;
	add.s32 	%r11210, %r3318, %r11209;
	and.b32  	%r11211, %r11210, -16;
	add.s32 	%r14204, %r11211, 16;
$L__BB9_5126:
	cvt.s64.s32 	%rd10018, %r14204;
	atom.add.u64 	%rd10019, [%rd1], %rd10018;
	cvt.s64.s32 	%rd10020, %r3318;
	add.s64 	%rd10021, %rd10020, %rd10019;
	add.s64 	%rd10022, %rd10021, 8;
	setp.lt.u64 	%p5186, %rd10022, %rd1349;
	shr.u64 	%rd10023, %rd10019, 4;
	cvt.u32.u64 	%r11212, %rd10023;
	selp.b32 	%r3321, %r11212, -1, %p5186;
	setp.ne.s32 	%p5187, %r3321, -1;
	@%p5187 bra 	$L__BB9_5128;
	mov.b32 	%r11270, 21352;
	st.u32 	[%rd1685], %r11270;
	bra.uni 	$L__BB9_5167;
$L__BB9_5128:
	ld.shared.u64 	%rd10024, [m_Local_$_0];
	mul.wide.s32 	%rd1350, %r3321, 16;
	add.s64 	%rd10025, %rd10024, %rd1350;
	mov.b16 	%rs1304, 0;
	st.u8 	[%rd10025], %rs1304;
	st.u8 	[%rd10025+1], %rs1304;
	mov.b32 	%r11213, 4335;
	st.u32 	[%rd10025+4], %r11213;
	mov.b16 	%rs1305, 1;
	st.u8 	[%rd10025+3], %rs1305;
	st.u32 	[%rd10025+8], %r3318;
	st.u32 	[%rd10025+12], %r3317;
	setp.lt.s32 	%p5188, %r3317, 1;
	@%p5188 bra 	$L__BB9_5167;
	setp.eq.s32 	%p5189, %r3317, 1;
	mov.b32 	%r3340, 0;
	@%p5189 bra 	$L__BB9_5155;
	and.b32  	%r3340, %r3317, 2147483646;
	neg.s32 	%r14206, %r3340;
	mov.b32 	%r14205, 0;
	mov.u32 	%r14207, %r14205;
$L__BB9_5131:
	ld.shared.u64 	%rd10026, [m_Local_$_0];
	add.s64 	%rd1351, %rd10026, %rd1350;
	ld.u32 	%r3326, [%rd1351+12];
	setp.lt.s32 	%p5190, %r14207, %r3326;
	@%p5190 bra 	$L__BB9_5142;
	ld.shared.u64 	%rd10027, [m_Local_$_1];
	atom.add.u64 	%rd10028, [%rd1], 48;
	add.s64 	%rd10029, %rd10028, 56;
	setp.lt.u64 	%p5191, %rd10029, %rd10027;
	shr.u64 	%rd1352, %rd10028, 4;
	cvt.u32.u64 	%r14208, %rd1352;
	setp.ne.s32 	%p5192, %r14208, -1;
	and.pred  	%p5193, %p5191, %p5192;
	@%p5193 bra 	$L__BB9_5134;
	mov.b32 	%r11223, 21106;
	st.u32 	[%rd1685], %r11223;
	mov.b32 	%r14208, -1;
	mov.pred 	%p6590, 0;
	bra.uni 	$L__BB9_5135;
$L__BB9_5134:
	ld.shared.u64 	%rd10030, [m_Local_$_0];
	shl.b64 	%rd10031, %rd1352, 32;
	shr.s64 	%rd10032, %rd10031, 28;
	add.s64 	%rd10033, %rd10030, %rd10032;
	mov.b16 	%rs1306, 0;
	st.u8 	[%rd10033], %rs1306;
	st.u8 	[%rd10033+1], %rs1306;
	mov.b32 	%r11217, 3608;
	st.u32 	[%rd10033+4], %r11217;
	mov.b16 	%rs1307, 1;
	st.u8 	[%rd10033+3], %rs1307;
	mov.b32 	%r11218, 48;
	st.u32 	[%rd10033+8], %r11218;
	mov.b32 	%r11219, -1;
	st.u32 	[%rd10033+16], %r11219;
	ld.shared.u64 	%rd10034, [m_Local_$_0];
	add.s64 	%rd10035, %rd10034, %rd10032;
	mov.b32 	%r11220, 0;
	st.u32 	[%rd10035+32], %r11220;
	ld.shared.u64 	%rd10036, [m_Local_$_0];
	add.s64 	%rd10037, %rd10036, %rd10032;
	st.u32 	[%rd10037+36], %r11220;
	ld.shared.u64 	%rd10038, [m_Local_$_0];
	add.s64 	%rd10039, %rd10038, %rd10032;
	st.u32 	[%rd10039+40], %r11220;
	ld.u32 	%r11221, [%rd1685];
	setp.eq.s32 	%p6590, %r11221, 0;
$L__BB9_5135:
	mov.b32 	%r14209, 0;
	not.pred 	%p5195, %p6590;
	@%p5195 bra 	$L__BB9_5141;
	setp.ne.s32 	%p5196, %r14208, -1;
	@%p5196 bra 	$L__BB9_5138;
	mov.b32 	%r11231, 21352;
	st.u32 	[%rd1685], %r11231;
	bra.uni 	$L__BB9_5141;
$L__BB9_5138:
	ld.shared.u64 	%rd10040, [m_Local_$_0];
	mul.wide.s32 	%rd1353, %r14208, 16;
	add.s64 	%rd10041, %rd10040, %rd1353;
	st.u32 	[%rd10041+40], %r3326;
	ld.u32 	%r11226, [%rd1685];
	setp.ne.s32 	%p5197, %r11226, 0;
	@%p5197 bra 	$L__BB9_5141;
	ld.shared.u64 	%rd10042, [m_Local_$_0];
	add.s64 	%rd10043, %rd10042, %rd1353;
	st.u32 	[%rd10043+36], %r14207;
	ld.u32 	%r11228, [%rd1685];
	setp.ne.s32 	%p5198, %r11228, 0;
	@%p5198 bra 	$L__BB9_5141;
	ld.shared.u64 	%rd10044, [m_Local_$_0];
	add.s64 	%rd10045, %rd10044, %rd1353;
	st.u32 	[%rd10045+32], %r3321;
	ld.u32 	%r11229, [%rd1685];
	setp.eq.s32 	%p5199, %r11229, 0;
	selp.b32 	%r14209, %r14208, 0, %p5199;
$L__BB9_5141:
	st.u32 	[%rd1685], %r14209;
	bra.uni 	$L__BB9_5143;
$L__BB9_5142:
	cvt.u64.u32 	%rd10046, %r14205;
	add.s64 	%rd10047, %rd1351, %rd10046;
	mov.b32 	%r11232, 0;
	st.u32 	[%rd10047+32], %r11232;
$L__BB9_5143:
	ld.shared.u64 	%rd10048, [m_Local_$_0];
	add.s64 	%rd1354, %rd10048, %rd1350;
	ld.u32 	%r3331, [%rd1354+12];
	add.s32 	%r11233, %r14207, 1;
	setp.lt.s32 	%p5200, %r11233, %r3331;
	@%p5200 bra 	$L__BB9_5153;
	ld.shared.u64 	%rd10049, [m_Local_$_1];
	atom.add.u64 	%rd10050, [%rd1], 48;
	add.s64 	%rd10051, %rd10050, 56;
	setp.ge.u64 	%p5201, %rd10051, %rd10049;
	shr.u64 	%rd1355, %rd10050, 4;
	cvt.u32.u64 	%r14210, %rd1355;
	setp.eq.s32 	%p5202, %r14210, -1;
	or.pred  	%p5203, %p5201, %p5202;
	@%p5203 bra 	$L__BB9_5146;
	ld.shared.u64 	%rd10052, [m_Local_$_0];
	shl.b64 	%rd10053, %rd1355, 32;
	shr.s64 	%rd10054, %rd10053, 28;
	add.s64 	%rd10055, %rd10052, %rd10054;
	mov.b16 	%rs1308, 0;
	st.u8 	[%rd10055], %rs1308;
	st.u8 	[%rd10055+1], %rs1308;
	mov.b32 	%r11234, 3608;
	st.u32 	[%rd10055+4], %r11234;
	mov.b16 	%rs1309, 1;
	st.u8 	[%rd10055+3], %rs1309;
	mov.b32 	%r11235, 48;
	st.u32 	[%rd10055+8], %r11235;
	mov.b32 	%r11236, -1;
	st.u32 	[%rd10055+16], %r11236;
	ld.shared.u64 	%rd10056, [m_Local_$_0];
	add.s64 	%rd10057, %rd10056, %rd10054;
	mov.b32 	%r11237, 0;
	st.u32 	[%rd10057+32], %r11237;
	ld.shared.u64 	%rd10058, [m_Local_$_0];
	add.s64 	%rd10059, %rd10058, %rd10054;
	st.u32 	[%rd10059+36], %r11237;
	ld.shared.u64 	%rd10060, [m_Local_$_0];
	add.s64 	%rd10061, %rd10060, %rd10054;
	st.u32 	[%rd10061+40], %r11237;
	ld.u32 	%r11238, [%rd1685];
	setp.eq.s32 	%p6591, %r11238, 0;
	bra.uni 	$L__BB9_5147;
$L__BB9_5146:
	mov.b32 	%r11240, 21106;
	st.u32 	[%rd1685], %r11240;
	mov.b32 	%r14210, -1;
	mov.pred 	%p6591, 0;
$L__BB9_5147:
	mov.b32 	%r14211, 0;
	not.pred 	%p5205, %p6591;
	@%p5205 bra 	$L__BB9_5152;
	setp.eq.s32 	%p5206, %r14210, -1;
	@%p5206 bra 	$L__BB9_6466;
	ld.shared.u64 	%rd10062, [m_Local_$_0];
	mul.wide.s32 	%rd1356, %r14210, 16;
	add.s64 	%rd10063, %rd10062, %rd1356;
	st.u32 	[%rd10063+40], %r3331;
	ld.u32 	%r11243, [%rd1685];
	setp.eq.s32 	%p5207, %r11243, 0;
	@%p5207 bra 	$L__BB9_5150;
	bra.uni 	$L__BB9_5152;
$L__BB9_5150:
	ld.shared.u64 	%rd10064, [m_Local_$_0];
	add.s64 	%rd10065, %rd10064, %rd1356;
	st.u32 	[%rd10065+36], %r11233;
	ld.u32 	%r11246, [%rd1685];
	setp.ne.s32 	%p5208, %r11246, 0;
	@%p5208 bra 	$L__BB9_5152;
	ld.shared.u64 	%rd10066, [m_Local_$_0];
	add.s64 	%rd10067, %rd10066, %rd1356;
	st.u32 	[%rd10067+32], %r3321;
	ld.u32 	%r11247, [%rd1685];
	setp.eq.s32 	%p5209, %r11247, 0;
	selp.b32 	%r14211, %r14210, 0, %p5209;
$L__BB9_5152:
	st.u32 	[%rd1685], %r14211;
	bra.uni 	$L__BB9_5154;
$L__BB9_5153:
	add.s32 	%r11250, %r14205, 4;
	cvt.u64.u32 	%rd10068, %r11250;
	add.s64 	%rd10069, %rd1354, %rd10068;
	mov.b32 	%r11251, 0;
	st.u32 	[%rd10069+32], %r11251;
$L__BB9_5154:
	add.s32 	%r14207, %r14207, 2;
	add.s32 	%r14206, %r14206, 2;
	add.s32 	%r14205, %r14205, 8;
	setp.ne.s32 	%p5210, %r14206, 0;
	@%p5210 bra 	$L__BB9_5131;
$L__BB9_5155:
	and.b32  	%r11252, %r3317, 1;
	setp.eq.b32 	%p5211, %r11252, 1;
	not.pred 	%p5212, %p5211;
	@%p5212 bra 	$L__BB9_5167;
	ld.shared.u64 	%rd10070, [m_Local_$_0];
	add.s64 	%rd1357, %rd10070, %rd1350;
	ld.u32 	%r3341, [%rd1357+12];
	setp.lt.s32 	%p5213, %r3340, %r3341;
	@%p5213 bra 	$L__BB9_5166;
	ld.shared.u64 	%rd10071, [m_Local_$_1];
	atom.add.u64 	%rd10072, [%rd1], 48;
	add.s64 	%rd10073, %rd10072, 56;
	setp.ge.u64 	%p5214, %rd10073, %rd10071;
	shr.u64 	%rd1358, %rd10072, 4;
	cvt.u32.u64 	%r14213, %rd1358;
	setp.eq.s32 	%p5215, %r14213, -1;
	or.pred  	%p5216, %p5214, %p5215;
	@%p5216 bra 	$L__BB9_5159;
	ld.shared.u64 	%rd10074, [m_Local_$_0];
	shl.b64 	%rd10075, %rd1358, 32;
	shr.s64 	%rd10076, %rd10075, 28;
	add.s64 	%rd10077, %rd10074, %rd10076;
	mov.b16 	%rs1310, 0;
	st.u8 	[%rd10077], %rs1310;
	st.u8 	[%rd10077+1], %rs1310;
	mov.b32 	%r11253, 3608;
	st.u32 	[%rd10077+4], %r11253;
	mov.b16 	%rs1311, 1;
	st.u8 	[%rd10077+3], %rs1311;
	mov.b32 	%r11254, 48;
	st.u32 	[%rd10077+8], %r11254;
	mov.b32 	%r11255, -1;
	st.u32 	[%rd10077+16], %r11255;
	ld.shared.u64 	%rd10078, [m_Local_$_0];
	add.s64 	%rd10079, %rd10078, %rd10076;
	mov.b32 	%r11256, 0;
	st.u32 	[%rd10079+32], %r11256;
	ld.shared.u64 	%rd10080, [m_Local_$_0];
	add.s64 	%rd10081, %rd10080, %rd10076;
	st.u32 	[%rd10081+36], %r11256;
	ld.shared.u64 	%rd10082, [m_Local_$_0];
	add.s64 	%rd10083, %rd10082, %rd10076;
	st.u32 	[%rd10083+40], %r11256;
	ld.u32 	%r11257, [%rd1685];
	setp.eq.s32 	%p6592, %r11257, 0;
	bra.uni 	$L__BB9_5160;
$L__BB9_5159:
	mov.b32 	%r11259, 21106;
	st.u32 	[%rd1685], %r11259;
	mov.b32 	%r14213, -1;
	mov.pred 	%p6592, 0;
$L__BB9_5160:
	mov.b32 	%r14214, 0;
	not.pred 	%p5218, %p6592;
	@%p5218 bra 	$L__BB9_5165;
	setp.eq.s32 	%p5219, %r14213, -1;
	@%p5219 bra 	$L__BB9_6467;
	ld.shared.u64 	%rd10084, [m_Local_$_0];
	mul.wide.s32 	%rd1359, %r14213, 16;
	add.s64 	%rd10085, %rd10084, %rd1359;
	st.u32 	[%rd10085+40], %r3341;
	ld.u32 	%r11262, [%rd1685];
	setp.eq.s32 	%p5220, %r11262, 0;
	@%p5220 bra 	$L__BB9_5163;
	bra.uni 	$L__BB9_5165;
$L__BB9_5163:
	ld.shared.u64 	%rd10086, [m_Local_$_0];
	add.s64 	%rd10087, %rd10086, %rd1359;
	st.u32 	[%rd10087+36], %r3340;
	ld.u32 	%r11264, [%rd1685];
	setp.ne.s32 	%p5221, %r11264, 0;
	@%p5221 bra 	$L__BB9_5165;
	ld.shared.u64 	%rd10088, [m_Local_$_0];
	add.s64 	%rd10089, %rd10088, %rd1359;
	st.u32 	[%rd10089+32], %r3321;
	ld.u32 	%r11265, [%rd1685];
	setp.eq.s32 	%p5222, %r11265, 0;
	selp.b32 	%r14214, %r14213, 0, %p5222;
$L__BB9_5165:
	st.u32 	[%rd1685], %r14214;
	bra.uni 	$L__BB9_5167;
$L__BB9_5166:
	shl.b32 	%r11268, %r3340, 2;
	cvt.u64.u32 	%rd10090, %r11268;
	add.s64 	%rd10091, %rd1357, %rd10090;
	mov.b32 	%r11269, 0;
	st.u32 	[%rd10091+32], %r11269;
$L__BB9_5167:
	setp.lt.s32 	%p5223, %r3317, 1;
	@%p5223 bra 	$L__BB9_5198;
	mul.wide.s32 	%rd1360, %r3321, 16;
	neg.s32 	%r14216, %r3317;
	mov.b32 	%r14215, 0;
	mov.u32 	%r14217, %r14215;
$L__BB9_5169:
	setp.ne.s32 	%p5224, %r3251, -1;
	@%p5224 bra 	$L__BB9_5171;
	mov.b32 	%r11287, 21352;
	st.u32 	[%rd1685], %r11287;
	mov.b16 	%rs1614, 0;
	bra.uni 	$L__BB9_5183;
$L__BB9_5171:
	ld.shared.u64 	%rd10092, [m_Local_$_0];
	add.s64 	%rd1361, %rd10092, %rd1348;
	ld.u32 	%r3350, [%rd1361+12];
	setp.lt.s32 	%p5225, %r14217, %r3350;
	@%p5225 bra 	$L__BB9_5182;
	ld.shared.u64 	%rd10093, [m_Local_$_1];
	atom.add.u64 	%rd10094, [%rd1], 48;
	add.s64 	%rd10095, %rd10094, 56;
	setp.lt.u64 	%p5226, %rd10095, %rd10093;
	shr.u64 	%rd1362, %rd10094, 4;
	cvt.u32.u64 	%r14218, %rd1362;
	setp.ne.s32 	%p5227, %r14218, -1;
	and.pred  	%p5228, %p5226, %p5227;
	@%p5228 bra 	$L__BB9_5174;
	mov.b32 	%r11278, 21106;
	st.u32 	[%rd1685], %r11278;
	mov.b32 	%r14218, -1;
	mov.pred 	%p6593, 0;
	bra.uni 	$L__BB9_5175;
$L__BB9_5174:
	ld.shared.u64 	%rd10096, [m_Local_$_0];
	shl.b64 	%rd10097, %rd1362, 32;
	shr.s64 	%rd10098, %rd10097, 28;
	add.s64 	%rd10099, %rd10096, %rd10098;
	mov.b16 	%rs1312, 0;
	st.u8 	[%rd10099], %rs1312;
	st.u8 	[%rd10099+1], %rs1312;
	mov.b32 	%r11272, 3608;
	st.u32 	[%rd10099+4], %r11272;
	mov.b16 	%rs1313, 1;
	st.u8 	[%rd10099+3], %rs1313;
	mov.b32 	%r11273, 48;
	st.u32 	[%rd10099+8], %r11273;
	mov.b32 	%r11274, -1;
	st.u32 	[%rd10099+16], %r11274;
	ld.shared.u64 	%rd10100, [m_Local_$_0];
	add.s64 	%rd10101, %rd10100, %rd10098;
	mov.b32 	%r11275, 0;
	st.u32 	[%rd10101+32], %r11275;
	ld.shared.u64 	%rd10102, [m_Local_$_0];
	add.s64 	%rd10103, %rd10102, %rd10098;
	st.u32 	[%rd10103+36], %r11275;
	ld.shared.u64 	%rd10104, [m_Local_$_0];
	add.s64 	%rd10105, %rd10104, %rd10098;
	st.u32 	[%rd10105+40], %r11275;
	ld.u32 	%r11276, [%rd1685];
	setp.eq.s32 	%p6593, %r11276, 0;
$L__BB9_5175:
	mov.b32 	%r14219, 0;
	not.pred 	%p5230, %p6593;
	@%p5230 bra 	$L__BB9_5181;
	setp.ne.s32 	%p5231, %r14218, -1;
	@%p5231 bra 	$L__BB9_5178;
	mov.b32 	%r11286, 21352;
	st.u32 	[%rd1685], %r11286;
	bra.uni 	$L__BB9_5181;
$L__BB9_5178:
	ld.shared.u64 	%rd10106, [m_Local_$_0];
	mul.wide.s32 	%rd1363, %r14218, 16;
	add.s64 	%rd10107, %rd10106, %rd1363;
	st.u32 	[%rd10107+40], %r3350;
	ld.u32 	%r11281, [%rd1685];
	setp.ne.s32 	%p5232, %r11281, 0;
	@%p5232 bra 	$L__BB9_5181;
	ld.shared.u64 	%rd10108, [m_Local_$_0];
	add.s64 	%rd10109, %rd10108, %rd1363;
	st.u32 	[%rd10109+36], %r14217;
	ld.u32 	%r11283, [%rd1685];
	setp.ne.s32 	%p5233, %r11283, 0;
	@%p5233 bra 	$L__BB9_5181;
	ld.shared.u64 	%rd10110, [m_Local_$_0];
	add.s64 	%rd10111, %rd10110, %rd1363;
	st.u32 	[%rd10111+32], %r3251;
	ld.u32 	%r11284, [%rd1685];
	setp.eq.s32 	%p5234, %r11284, 0;
	selp.b32 	%r14219, %r14218, 0, %p5234;
$L__BB9_5181:
	st.u32 	[%rd1685], %r14219;
	mov.b16 	%rs1614, 0;
	bra.uni 	$L__BB9_5183;
$L__BB9_5182:
	cvt.u64.u32 	%rd10112, %r14215;
	add.s64 	%rd10113, %rd1361, %rd10112;
	ld.u8 	%rs1614, [%rd10113+32];
$L__BB9_5183:
	setp.ne.s32 	%p5235, %r3321, -1;
	@%p5235 bra 	$L__BB9_5185;
	mov.b32 	%r11304, 21352;
	st.u32 	[%rd1685], %r11304;
	bra.uni 	$L__BB9_5197;
$L__BB9_5185:
	ld.shared.u64 	%rd10114, [m_Local_$_0];
	add.s64 	%rd1364, %rd10114, %rd1360;
	ld.u32 	%r3355, [%rd1364+12];
	setp.lt.s32 	%p5236, %r14217, %r3355;
	@%p5236 bra 	$L__BB9_5196;
	ld.shared.u64 	%rd10115, [m_Local_$_1];
	atom.add.u64 	%rd10116, [%rd1], 48;
	add.s64 	%rd10117, %rd10116, 56;
	setp.lt.u64 	%p5237, %rd10117, %rd10115;
	shr.u64 	%rd1365, %rd10116, 4;
	cvt.u32.u64 	%r14220, %rd1365;
	setp.ne.s32 	%p5238, %r14220, -1;
	and.pred  	%p5239, %p5237, %p5238;
	@%p5239 bra 	$L__BB9_5188;
	mov.b32 	%r11294, 21106;
	st.u32 	[%rd1685], %r11294;
	mov.b32 	%r14220, -1;
	mov.pred 	%p6594, 0;
	bra.uni 	$L__BB9_5189;
$L__BB9_5188:
	ld.shared.u64 	%rd10118, [m_Local_$_0];
	shl.b64 	%rd10119, %rd1365, 32;
	shr.s64 	%rd10120, %rd10119, 28;
	add.s64 	%rd10121, %rd10118, %rd10120;
	mov.b16 	%rs1316, 0;
	st.u8 	[%rd10121], %rs1316;
	st.u8 	[%rd10121+1], %rs1316;
	mov.b32 	%r11288, 3608;
	st.u32 	[%rd10121+4], %r11288;
	mov.b16 	%rs1317, 1;
	st.u8 	[%rd10121+3], %rs1317;
	mov.b32 	%r11289, 48;
	st.u32 	[%rd10121+8], %r11289;
	mov.b32 	%r11290, -1;
	st.u32 	[%rd10121+16], %r11290;
	ld.shared.u64 	%rd10122, [m_Local_$_0];
	add.s64 	%rd10123, %rd10122, %rd10120;
	mov.b32 	%r11291, 0;
	st.u32 	[%rd10123+32], %r11291;
	ld.shared.u64 	%rd10124, [m_Local_$_0];
	add.s64 	%rd10125, %rd10124, %rd10120;
	st.u32 	[%rd10125+36], %r11291;
	ld.shared.u64 	%rd10126, [m_Local_$_0];
	add.s64 	%rd10127, %rd10126, %rd10120;
	st.u32 	[%rd10127+40], %r11291;
	ld.u32 	%r11292, [%rd1685];
	setp.eq.s32 	%p6594, %r11292, 0;
$L__BB9_5189:
	mov.b32 	%r14221, 0;
	not.pred 	%p5241, %p6594;
	@%p5241 bra 	$L__BB9_5195;
	setp.ne.s32 	%p5242, %r14220, -1;
	@%p5242 bra 	$L__BB9_5192;
	mov.b32 	%r11302, 21352;
	st.u32 	[%rd1685], %r11302;
	bra.uni 	$L__BB9_5195;
$L__BB9_5192:
	ld.shared.u64 	%rd10128, [m_Local_$_0];
	mul.wide.s32 	%rd1366, %r14220, 16;
	add.s64 	%rd10129, %rd10128, %rd1366;
	st.u32 	[%rd10129+40], %r3355;
	ld.u32 	%r11297, [%rd1685];
	setp.ne.s32 	%p5243, %r11297, 0;
	@%p5243 bra 	$L__BB9_5195;
	ld.shared.u64 	%rd10130, [m_Local_$_0];
	add.s64 	%rd10131, %rd10130, %rd1366;
	st.u32 	[%rd10131+36], %r14217;
	ld.u32 	%r11299, [%rd1685];
	setp.ne.s32 	%p5244, %r11299, 0;
	@%p5244 bra 	$L__BB9_5195;
	ld.shared.u64 	%rd10132, [m_Local_$_0];
	add.s64 	%rd10133, %rd10132, %rd1366;
	st.u32 	[%rd10133+32], %r3321;
	ld.u32 	%r11300, [%rd1685];
	setp.eq.s32 	%p5245, %r11300, 0;
	selp.b32 	%r14221, %r14220, 0, %p5245;
$L__BB9_5195:
	st.u32 	[%rd1685], %r14221;
	bra.uni 	$L__BB9_5197;
$L__BB9_5196:
	cvt.u64.u32 	%rd10134, %r14215;
	add.s64 	%rd10135, %rd1364, %rd10134;
	mov.b32 	%r11303, 0;
	st.u32 	[%rd10135+32], %r11303;
	st.u8 	[%rd10135+32], %rs1614;
$L__BB9_5197:
	add.s32 	%r14217, %r14217, 1;
	add.s32 	%r14216, %r14216, 1;
	setp.ne.s32 	%p5246, %r14216, 0;
	add.s32 	%r14215, %r14215, 4;
	@%p5246 bra 	$L__BB9_5169;
$L__BB9_5198:
	ld.shared.u64 	%rd10136, [m_Local_$_0];
	add.s64 	%rd10137, %rd10136, %rd1347;
	st.u32 	[%rd10137+32], %r3321;
	ld.shared.u64 	%rd10138, [m_Local_$_0];
	add.s64 	%rd10139, %rd10138, %rd1347;
	st.u32 	[%rd10139+40], %r3317;
	ld.shared.u64 	%rd10140, [m_Local_$_0];
	add.s64 	%rd10141, %rd10140, %rd1347;
	mov.b32 	%r11305, 0;
	st.u32 	[%rd10141+48], %r11305;
$L__BB9_5199:
	ld.shared.u64 	%rd10142, [m_Local_$_1];
	atom.add.u64 	%rd10143, [%rd1], 48;
	add.s64 	%rd10144, %rd10143, 56;
	setp.lt.u64 	%p5247, %rd10144, %rd10142;
	shr.u64 	%rd1367, %rd10143, 4;
	cvt.u32.u64 	%r14224, %rd1367;
	setp.ne.s32 	%p5248, %r14224, -1;
	and.pred  	%p5249, %p5247, %p5248;
	@%p5249 bra 	$L__BB9_5201;
	mov.b32 	%r11314, 21352;
	st.u32 	[%rd1685], %r11314;
	mov.b32 	%r14224, -1;
	mov.pred 	%p6595, 0;
	bra.uni 	$L__BB9_5205;
$L__BB9_5201:
	setp.ne.s32 	%p5250, %r3316, -1;
	ld.shared.u64 	%rd10145, [m_Local_$_0];
	shl.b64 	%rd10146, %rd1367, 32;
	shr.s64 	%rd1368, %rd10146, 28;
	add.s64 	%rd10147, %rd10145, %rd1368;
	mov.b16 	%rs1318, 0;
	st.u8 	[%rd10147], %rs1318;
	st.u8 	[%rd10147+1], %rs1318;
	mov.b32 	%r11307, 16901;
	st.u32 	[%rd10147+4], %r11307;
	mov.b16 	%rs1319, 1;
	st.u8 	[%rd10147+3], %rs1319;
	mov.b32 	%r11308, 44;
	st.u32 	[%rd10147+8], %r11308;
	mov.b32 	%r11309, -1;
	st.u32 	[%rd10147+16], %r11309;
	@%p5250 bra 	$L__BB9_5203;
	mov.b32 	%r11311, 21352;
	st.u32 	[%rd1685], %r11311;
	mov.b32 	%r14222, 0;
	ld.shared.u64 	%rd12046, [m_Local_$_0];
	mov.u32 	%r14223, %r14222;
	bra.uni 	$L__BB9_5204;
$L__BB9_5203:
	ld.shared.u64 	%rd12046, [m_Local_$_0];
	mul.wide.s32 	%rd10148, %r3316, 16;
	add.s64 	%rd10149, %rd12046, %rd10148;
	ld.u32 	%r14222, [%rd10149+32];
	ld.u32 	%r14223, [%rd10149+40];
$L__BB9_5204:
	add.s64 	%rd10150, %rd12046, %rd1368;
	st.u32 	[%rd10150+32], %r14222;
	ld.shared.u64 	%rd10151, [m_Local_$_0];
	add.s64 	%rd10152, %rd10151, %rd1368;
	st.u32 	[%rd10152+40], %r14223;
	ld.u32 	%r11312, [%rd1685];
	setp.eq.s32 	%p6595, %r11312, 0;
$L__BB9_5205:
	not.pred 	%p5253, %p6595;
	@%p5253 bra 	$L__BB9_5575;
	neg.s32 	%r14243, %r4109;
	mov.b32 	%r14228, 0;
	mov.u32 	%r14226, %r14228;
$L__BB9_5207:
	ld.shared.u64 	%rd1372, [m_Local_$_0];
	ld.u32 	%r3372, [%rd1372+8];
	setp.ne.s32 	%p5254, %r3372, -1;
	@%p5254 bra 	$L__BB9_5209;
	mov.b32 	%r14228, 21352;
	st.u32 	[%rd1685], %r14228;
	mov.b32 	%r14230, 0;
	mov.pred 	%p6597, 0;
	bra.uni 	$L__BB9_5221;
$L__BB9_5209:
	mul.wide.s32 	%rd10153, %r3372, 16;
	add.s64 	%rd1373, %rd1372, %rd10153;
	ld.u32 	%r3373, [%rd1373+12];
	setp.lt.s32 	%p5255, %r14226, %r3373;
	@%p5255 bra 	$L__BB9_5220;
	ld.shared.u64 	%rd10154, [m_Local_$_1];
	atom.add.u64 	%rd10155, [%rd1], 48;
	add.s64 	%rd10156, %rd10155, 56;
	setp.lt.u64 	%p5256, %rd10156, %rd10154;
	shr.u64 	%rd1374, %rd10155, 4;
	cvt.u32.u64 	%r14227, %rd1374;
	setp.ne.s32 	%p5257, %r14227, -1;
	and.pred  	%p5258, %p5256, %p5257;
	@%p5258 bra 	$L__BB9_5212;
	mov.b32 	%r11323, 21106;
	st.u32 	[%rd1685], %r11323;
	mov.b32 	%r14227, -1;
	mov.pred 	%p6596, 0;
	bra.uni 	$L__BB9_5213;
$L__BB9_5212:
	ld.shared.u64 	%rd10157, [m_Local_$_0];
	shl.b64 	%rd10158, %rd1374, 32;
	shr.s64 	%rd10159, %rd10158, 28;
	add.s64 	%rd10160, %rd10157, %rd10159;
	mov.b16 	%rs1320, 0;
	st.u8 	[%rd10160], %rs1320;
	st.u8 	[%rd10160+1], %rs1320;
	mov.b32 	%r11317, 3608;
	st.u32 	[%rd10160+4], %r11317;
	mov.b16 	%rs1321, 1;
	st.u8 	[%rd10160+3], %rs1321;
	mov.b32 	%r11318, 48;
	st.u32 	[%rd10160+8], %r11318;
	mov.b32 	%r11319, -1;
	st.u32 	[%rd10160+16], %r11319;
	ld.shared.u64 	%rd10161, [m_Local_$_0];
	add.s64 	%rd10162, %rd10161, %rd10159;
	mov.b32 	%r11320, 0;
	st.u32 	[%rd10162+32], %r11320;
	ld.shared.u64 	%rd10163, [m_Local_$_0];
	add.s64 	%rd10164, %rd10163, %rd10159;
	st.u32 	[%rd10164+36], %r11320;
	ld.shared.u64 	%rd10165, [m_Local_$_0];
	add.s64 	%rd10166, %rd10165, %rd10159;
	st.u32 	[%rd10166+40], %r11320;
	ld.u32 	%r11321, [%rd1685];
	setp.eq.s32 	%p6596, %r11321, 0;
$L__BB9_5213:
	mov.b32 	%r14228, 0;
	not.pred 	%p5260, %p6596;
	@%p5260 bra 	$L__BB9_5219;
	setp.ne.s32 	%p5261, %r14227, -1;
	@%p5261 bra 	$L__BB9_5216;
	mov.b32 	%r11331, 21352;
	st.u32 	[%rd1685], %r11331;
	bra.uni 	$L__BB9_5219;
$L__BB9_5216:
	ld.shared.u64 	%rd10167, [m_Local_$_0];
	mul.wide.s32 	%rd1375, %r14227, 16;
	add.s64 	%rd10168, %rd10167, %rd1375;
	st.u32 	[%rd10168+40], %r3373;
	ld.u32 	%r11326, [%rd1685];
	setp.ne.s32 	%p5262, %r11326, 0;
	@%p5262 bra 	$L__BB9_5219;
	ld.shared.u64 	%rd10169, [m_Local_$_0];
	add.s64 	%rd10170, %rd10169, %rd1375;
	st.u32 	[%rd10170+36], %r14226;
	ld.u32 	%r11328, [%rd1685];
	setp.ne.s32 	%p5263, %r11328, 0;
	@%p5263 bra 	$L__BB9_5219;
	ld.shared.u64 	%rd10171, [m_Local_$_0];
	add.s64 	%rd10172, %rd10171, %rd1375;
	st.u32 	[%rd10172+32], %r3372;
	ld.u32 	%r11329, [%rd1685];
	setp.eq.s32 	%p5264, %r11329, 0;
	selp.b32 	%r14228, %r14227, 0, %p5264;
$L__BB9_5219:
	st.u32 	[%rd1685], %r14228;
	setp.eq.s32 	%p6597, %r14228, 0;
	mov.b32 	%r14230, 0;
	bra.uni 	$L__BB9_5221;
$L__BB9_5220:
	shl.b32 	%r11333, %r14226, 2;
	cvt.u64.u32 	%rd10173, %r11333;
	add.s64 	%rd10174, %rd1373, %rd10173;
	ld.u32 	%r14230, [%rd10174+32];
	mov.pred 	%p6597, -1;
$L__BB9_5221:
	mov.b32 	%r14231, 1;
	not.pred 	%p5267, %p6597;
	@%p5267 bra 	$L__BB9_5224;
	setp.lt.s32 	%p5268, %r14230, %r14243;
	@%p5268 bra 	$L__BB9_6468;
	add.s32 	%r14231, %r14226, 2;
$L__BB9_5224:
	setp.ne.s32 	%p5269, %r14228, 0;
	mov.b64 	%rd12047, 0;
	@%p5269 bra 	$L__BB9_5380;
	shl.b32 	%r11337, %r14231, 2;
	add.s32 	%r11338, %r11337, 32;
	shr.s32 	%r11339, %r11338, 31;
	shr.u32 	%r11340, %r11339, 29;
	add.s32 	%r11341, %r11338, %r11340;
	and.b32  	%r11342, %r11341, -8;
	sub.s32 	%r11343, %r11338, %r11342;
	setp.eq.s32 	%p5270, %r11343, 0;
	sub.s32 	%r11344, %r11337, %r11343;
	add.s32 	%r11345, %r11344, 40;
	selp.b32 	%r3384, %r11338, %r11345, %p5270;
	ld.shared.u64 	%rd1376, [m_Local_$_1];
	and.b32  	%r11346, %r3384, 12;
	setp.eq.s32 	%p5271, %r11346, 0;
	mov.u32 	%r14232, %r3384;
	@%p5271 bra 	$L__BB9_5227;
	shr.s32 	%r11347, %r3384, 31;
	shr.u32 	%r11348, %r11347, 28;
	add.s32 	%r11349, %r3384, %r11348;
	and.b32  	%r11350, %r11349, -16;
	add.s32 	%r14232, %r11350, 16;
$L__BB9_5227:
	cvt.s64.s32 	%rd10176, %r14232;
	atom.add.u64 	%rd10177, [%rd1], %rd10176;
	cvt.s64.s32 	%rd10178, %r3384;
	add.s64 	%rd10179, %rd10178, %rd10177;
	add.s64 	%rd10180, %rd10179, 8;
	setp.lt.u64 	%p5272, %rd10180, %rd1376;
	shr.u64 	%rd10181, %rd10177, 4;
	cvt.u32.u64 	%r11351, %rd10181;
	selp.b32 	%r3387, %r11351, -1, %p5272;
	setp.ne.s32 	%p5273, %r3387, -1;
	@%p5273 bra 	$L__BB9_5229;
	mov.b32 	%r11406, 21352;
	st.u32 	[%rd1685], %r11406;
	bra.uni 	$L__BB9_5267;
$L__BB9_5229:
	ld.shared.u64 	%rd10182, [m_Local_$_0];
	mul.wide.s32 	%rd1377, %r3387, 16;
	add.s64 	%rd10183, %rd10182, %rd1377;
	mov.b16 	%rs1322, 0;
	st.u8 	[%rd10183], %rs1322;
	st.u8 	[%rd10183+1], %rs1322;
	mov.b32 	%r11353, 4335;
	st.u32 	[%rd10183+4], %r11353;
	mov.b16 	%rs1323, 1;
	st.u8 	[%rd10183+3], %rs1323;
	st.u32 	[%rd10183+8], %r3384;
	st.u32 	[%rd10183+12], %r14231;
	max.s32 	%r3388, %r14231, 1;
	setp.lt.s32 	%p5274, %r14231, 2;
	mov.b32 	%r3408, 0;
	@%p5274 bra 	$L__BB9_5255;
	and.b32  	%r3408, %r3388, 2147483646;
	neg.s32 	%r14234, %r3408;
	mov.b32 	%r14233, 0;
	mov.u32 	%r14235, %r14233;
$L__BB9_5231:
	add.s32 	%r3394, %r14235, 1;
	ld.shared.u64 	%rd10184, [m_Local_$_0];
	add.s64 	%rd1378, %rd10184, %rd1377;
	ld.u32 	%r3395, [%rd1378+12];
	setp.lt.s32 	%p5275, %r14235, %r3395;
	@%p5275 bra 	$L__BB9_5242;
	ld.shared.u64 	%rd10185, [m_Local_$_1];
	atom.add.u64 	%rd10186, [%rd1], 48;
	add.s64 	%rd10187, %rd10186, 56;
	setp.lt.u64 	%p5276, %rd10187, %rd10185;
	shr.u64 	%rd1379, %rd10186, 4;
	cvt.u32.u64 	%r14236, %rd1379;
	setp.ne.s32 	%p5277, %r14236, -1;
	and.pred  	%p5278, %p5276, %p5277;
	@%p5278 bra 	$L__BB9_5234;
	mov.b32 	%r11361, 21106;
	st.u32 	[%rd1685], %r11361;
	mov.b32 	%r14236, -1;
	mov.pred 	%p6598, 0;
	bra.uni 	$L__BB9_5235;
$L__BB9_5234:
	ld.shared.u64 	%rd10188, [m_Local_$_0];
	shl.b64 	%rd10189, %rd1379, 32;
	shr.s64 	%rd10190, %rd10189, 28;
	add.s64 	%rd10191, %rd10188, %rd10190;
	mov.b16 	%rs1324, 0;
	st.u8 	[%rd10191], %rs1324;
	st.u8 	[%rd10191+1], %rs1324;
	mov.b32 	%r11355, 3608;
	st.u32 	[%rd10191+4], %r11355;
	mov.b16 	%rs1325, 1;
	st.u8 	[%rd10191+3], %rs1325;
	mov.b32 	%r11356, 48;
	st.u32 	[%rd10191+8], %r11356;
	mov.b32 	%r11357, -1;
	st.u32 	[%rd10191+16], %r11357;
	ld.shared.u64 	%rd10192, [m_Local_$_0];
	add.s64 	%rd10193, %rd10192, %rd10190;
	mov.b32 	%r11358, 0;
	st.u32 	[%rd10193+32], %r11358;
	ld.shared.u64 	%rd10194, [m_Local_$_0];
	add.s64 	%rd10195, %rd10194, %rd10190;
	st.u32 	[%rd10195+36], %r11358;
	ld.shared.u64 	%rd10196, [m_Local_$_0];
	add.s64 	%rd10197, %rd10196, %rd10190;
	st.u32 	[%rd10197+40], %r11358;
	ld.u32 	%r11359, [%rd1685];
	setp.eq.s32 	%p6598, %r11359, 0;
$L__BB9_5235:
	mov.b32 	%r14237, 0;
	not.pred 	%p5280, %p6598;
	@%p5280 bra 	$L__BB9_5241;
	setp.ne.s32 	%p5281, %r14236, -1;
	@%p5281 bra 	$L__BB9_5238;
	mov.b32 	%r11369, 21352;
	st.u32 	[%rd1685], %r11369;
	bra.uni 	$L__BB9_5241;
$L__BB9_5238:
	ld.shared.u64 	%rd10198, [m_Local_$_0];
	mul.wide.s32 	%rd1380, %r14236, 16;
	add.s64 	%rd10199, %rd10198, %rd1380;
	st.u32 	[%rd10199+40], %r3395;
	ld.u32 	%r11364, [%rd1685];
	setp.ne.s32 	%p5282, %r11364, 0;
	@%p5282 bra 	$L__BB9_5241;
	ld.shared.u64 	%rd10200, [m_Local_$_0];
	add.s64 	%rd10201, %rd10200, %rd1380;
	st.u32 	[%rd10201+36], %r14235;
	ld.u32 	%r11366, [%rd1685];
	setp.ne.s32 	%p5283, %r11366, 0;
	@%p5283 bra 	$L__BB9_5241;
	ld.shared.u64 	%rd10202, [m_Local_$_0];
	add.s64 	%rd10203, %rd10202, %rd1380;
	st.u32 	[%rd10203+32], %r3387;
	ld.u32 	%r11367, [%rd1685];
	setp.eq.s32 	%p5284, %r11367, 0;
	selp.b32 	%r14237, %r14236, 0, %p5284;
$L__BB9_5241:
	st.u32 	[%rd1685], %r14237;
	bra.uni 	$L__BB9_5243;
$L__BB9_5242:
	cvt.u64.u32 	%rd10204, %r14233;
	add.s64 	%rd10205, %rd1378, %rd10204;
	mov.b32 	%r11370, 0;
	st.u32 	[%rd10205+32], %r11370;
$L__BB9_5243:
	ld.shared.u64 	%rd10206, [m_Local_$_0];
	add.s64 	%rd1381, %rd10206, %rd1377;
	ld.u32 	%r3400, [%rd1381+12];
	setp.lt.s32 	%p5285, %r3394, %r3400;
	@%p5285 bra 	$L__BB9_5253;
	ld.shared.u64 	%rd10207, [m_Local_$_1];
	atom.add.u64 	%rd10208, [%rd1], 48;
	add.s64 	%rd10209, %rd10208, 56;
	setp.ge.u64 	%p5286, %rd10209, %rd10207;
	shr.u64 	%rd1382, %rd10208, 4;
	cvt.u32.u64 	%r14238, %rd1382;
	setp.eq.s32 	%p5287, %r14238, -1;
	or.pred  	%p5288, %p5286, %p5287;
	@%p5288 bra 	$L__BB9_5246;
	ld.shared.u64 	%rd10210, [m_Local_$_0];
	shl.b64 	%rd10211, %rd1382, 32;
	shr.s64 	%rd10212, %rd10211, 28;
	add.s64 	%rd10213, %rd10210, %rd10212;
	mov.b16 	%rs1326, 0;
	st.u8 	[%rd10213], %rs1326;
	st.u8 	[%rd10213+1], %rs1326;
	mov.b32 	%r11371, 3608;
	st.u32 	[%rd10213+4], %r11371;
	mov.b16 	%rs1327, 1;
	st.u8 	[%rd10213+3], %rs1327;
	mov.b32 	%r11372, 48;
	st.u32 	[%rd10213+8], %r11372;
	mov.b32 	%r11373, -1;
	st.u32 	[%rd10213+16], %r11373;
	ld.shared.u64 	%rd10214, [m_Local_$_0];
	add.s64 	%rd10215, %rd10214, %rd10212;
	mov.b32 	%r11374, 0;
	st.u32 	[%rd10215+32], %r11374;
	ld.shared.u64 	%rd10216, [m_Local_$_0];
	add.s64 	%rd10217, %rd10216, %rd10212;
	st.u32 	[%rd10217+36], %r11374;
	ld.shared.u64 	%rd10218, [m_Local_$_0];
	add.s64 	%rd10219, %rd10218, %rd10212;
	st.u32 	[%rd10219+40], %r11374;
	ld.u32 	%r11375, [%rd1685];
	setp.eq.s32 	%p6599, %r11375, 0;
	bra.uni 	$L__BB9_5247;
$L__BB9_5246:
	mov.b32 	%r11377, 21106;
	st.u32 	[%rd1685], %r11377;
	mov.b32 	%r14238, -1;
	mov.pred 	%p6599, 0;
$L__BB9_5247:
	mov.b32 	%r14239, 0;
	not.pred 	%p5290, %p6599;
	@%p5290 bra 	$L__BB9_5252;
	setp.eq.s32 	%p5291, %r14238, -1;
	@%p5291 bra 	$L__BB9_6469;
	ld.shared.u64 	%rd10220, [m_Local_$_0];
	mul.wide.s32 	%rd1383, %r14238, 16;
	add.s64 	%rd10221, %rd10220, %rd1383;
	st.u32 	[%rd10221+40], %r3400;
	ld.u32 	%r11380, [%rd1685];
	setp.eq.s32 	%p5292, %r11380, 0;
	@%p5292 bra 	$L__BB9_5250;
	bra.uni 	$L__BB9_5252;
$L__BB9_5250:
	ld.shared.u64 	%rd10222, [m_Local_$_0];
	add.s64 	%rd10223, %rd10222, %rd1383;
	st.u32 	[%rd10223+36], %r3394;
	ld.u32 	%r11382, [%rd1685];
	setp.ne.s32 	%p5293, %r11382, 0;
	@%p5293 bra 	$L__BB9_5252;
	ld.shared.u64 	%rd10224, [m_Local_$_0];
	add.s64 	%rd10225, %rd10224, %rd1383;
	st.u32 	[%rd10225+32], %r3387;
	ld.u32 	%r11383, [%rd1685];
	setp.eq.s32 	%p5294, %r11383, 0;
	selp.b32 	%r14239, %r14238, 0, %p5294;
$L__BB9_5252:
	st.u32 	[%rd1685], %r14239;
	bra.uni 	$L__BB9_5254;
$L__BB9_5253:
	add.s32 	%r11386, %r14233, 4;
	cvt.u64.u32 	%rd10226, %r11386;
	add.s64 	%rd10227, %rd1381, %rd10226;
	mov.b32 	%r11387, 0;
	st.u32 	[%rd10227+32], %r11387;
$L__BB9_5254:
	add.s32 	%r14235, %r14235, 2;
	add.s32 	%r14234, %r14234, 2;
	add.s32 	%r14233, %r14233, 8;
	setp.ne.s32 	%p5295, %r14234, 0;
	@%p5295 bra 	$L__BB9_5231;
$L__BB9_5255:
	and.b32  	%r11388, %r3388, 1;
	setp.eq.b32 	%p5296, %r11388, 1;
	not.pred 	%p5297, %p5296;
	@%p5297 bra 	$L__BB9_5267;
	ld.shared.u64 	%rd10228, [m_Local_$_0];
	add.s64 	%rd1384, %rd10228, %rd1377;
	ld.u32 	%r3409, [%rd1384+12];
	setp.lt.s32 	%p5298, %r3408, %r3409;
	@%p5298 bra 	$L__BB9_5266;
	ld.shared.u64 	%rd10229, [m_Local_$_1];
	atom.add.u64 	%rd10230, [%rd1], 48;
	add.s64 	%rd10231, %rd10230, 56;
	setp.ge.u64 	%p5299, %rd10231, %rd10229;
	shr.u64 	%rd1385, %rd10230, 4;
	cvt.u32.u64 	%r14241, %rd1385;
	setp.eq.s32 	%p5300, %r14241, -1;
	or.pred  	%p5301, %p5299, %p5300;
	@%p5301 bra 	$L__BB9_5259;
	ld.shared.u64 	%rd10232, [m_Local_$_0];
	shl.b64 	%rd10233, %rd1385, 32;
	shr.s64 	%rd10234, %rd10233, 28;
	add.s64 	%rd10235, %rd10232, %rd10234;
	mov.b16 	%rs1328, 0;
	st.u8 	[%rd10235], %rs1328;
	st.u8 	[%rd10235+1], %rs1328;
	mov.b32 	%r11389, 3608;
	st.u32 	[%rd10235+4], %r11389;
	mov.b16 	%rs1329, 1;
	st.u8 	[%rd10235+3], %rs1329;
	mov.b32 	%r11390, 48;
	st.u32 	[%rd10235+8], %r11390;
	mov.b32 	%r11391, -1;
	st.u32 	[%rd10235+16], %r11391;
	ld.shared.u64 	%rd10236, [m_Local_$_0];
	add.s64 	%rd10237, %rd10236, %rd10234;
	mov.b32 	%r11392, 0;
	st.u32 	[%rd10237+32], %r11392;
	ld.shared.u64 	%rd10238, [m_Local_$_0];
	add.s64 	%rd10239, %rd10238, %rd10234;
	st.u32 	[%rd10239+36], %r11392;
	ld.shared.u64 	%rd10240, [m_Local_$_0];
	add.s64 	%rd10241, %rd10240, %rd10234;
	st.u32 	[%rd10241+40], %r11392;
	ld.u32 	%r11393, [%rd1685];
	setp.eq.s32 	%p6600, %r11393, 0;
	bra.uni 	$L__BB9_5260;
$L__BB9_5259:
	mov.b32 	%r11395, 21106;
	st.u32 	[%rd1685], %r11395;
	mov.b32 	%r14241, -1;
	mov.pred 	%p6600, 0;
$L__BB9_5260:
	mov.b32 	%r14242, 0;
	not.pred 	%p5303, %p6600;
	@%p5303 bra 	$L__BB9_5265;
	setp.eq.s32 	%p5304, %r14241, -1;
	@%p5304 bra 	$L__BB9_6470;
	ld.shared.u64 	%rd10242, [m_Local_$_0];
	mul.wide.s32 	%rd1386, %r14241, 16;
	add.s64 	%rd10243, %rd10242, %rd1386;
	st.u32 	[%rd10243+40], %r3409;
	ld.u32 	%r11398, [%rd1685];
	setp.eq.s32 	%p5305, %r11398, 0;
	@%p5305 bra 	$L__BB9_5263;
	bra.uni 	$L__BB9_5265;
$L__BB9_5263:
	ld.shared.u64 	%rd10244, [m_Local_$_0];
	add.s64 	%rd10245, %rd10244, %rd1386;
	st.u32 	[%rd10245+36], %r3408;
	ld.u32 	%r11400, [%rd1685];
	setp.ne.s32 	%p5306, %r11400, 0;
	@%p5306 bra 	$L__BB9_5265;
	ld.shared.u64 	%rd10246, [m_Local_$_0];
	add.s64 	%rd10247, %rd10246, %rd1386;
	st.u32 	[%rd10247+32], %r3387;
	ld.u32 	%r11401, [%rd1685];
	setp.eq.s32 	%p5307, %r11401, 0;
	selp.b32 	%r14242, %r14241, 0, %p5307;
$L__BB9_5265:
	st.u32 	[%rd1685], %r14242;
	bra.uni 	$L__BB9_5267;
$L__BB9_5266:
	shl.b32 	%r11404, %r3408, 2;
	cvt.u64.u32 	%rd10248, %r11404;
	add.s64 	%rd10249, %rd1384, %rd10248;
	mov.b32 	%r11405, 0;
	st.u32 	[%rd10249+32], %r11405;
$L__BB9_5267:
	mul.wide.s32 	%rd1387, %r3387, 16;
	mov.u32 	%r14244, %r14231;
$L__BB9_5268:
	mov.u32 	%r14257, %r14244;
	mov.u32 	%r14256, %r14243;
	setp.gt.s32 	%p5308, %r14256, 65535;
	@%p5308 bra 	$L__BB9_5269;
	bra.uni 	$L__BB9_5329;
$L__BB9_5269:
	mul.hi.u32 	%r11407, %r14256, 1374389535;
	shr.u32 	%r14243, %r11407, 5;
	and.b32  	%r11408, %r11407, 2147483616;
	shl.b32 	%r11409, %r14243, 6;
	add.s32 	%r11410, %r11408, %r11409;
	shl.b32 	%r11411, %r14243, 2;
	add.s32 	%r11412, %r11410, %r11411;
	sub.s32 	%r3417, %r14256, %r11412;
	ld.shared.u64 	%rd1388, [m_Local_$_0];
	ld.u32 	%r3418, [%rd1388+16];
	shl.b32 	%r3419, %r3417, 2;
	setp.ne.s32 	%p5309, %r3418, -1;
	@%p5309 bra 	$L__BB9_5271;
	mov.b32 	%r14246, 21352;
	st.u32 	[%rd1685], %r14246;
	mov.b16 	%rs1615, 0;
	bra.uni 	$L__BB9_5283;
$L__BB9_5271:
	mul.wide.s32 	%rd10250, %r3418, 16;
	add.s64 	%rd1389, %rd1388, %rd10250;
	ld.u32 	%r3420, [%rd1389+12];
	setp.lt.s32 	%p5310, %r3417, %r3420;
	@%p5310 bra 	$L__BB9_5282;
	ld.shared.u64 	%rd10251, [m_Local_$_1];
	atom.add.u64 	%rd10252, [%rd1], 48;
	add.s64 	%rd10253, %rd10252, 56;
	setp.lt.u64 	%p5311, %rd10253, %rd10251;
	shr.u64 	%rd1390, %rd10252, 4;
	cvt.u32.u64 	%r14245, %rd1390;
	setp.ne.s32 	%p5312, %r14245, -1;
	and.pred  	%p5313, %p5311, %p5312;
	@%p5313 bra 	$L__BB9_5274;
	mov.b32 	%r11419, 21106;
	st.u32 	[%rd1685], %r11419;
	mov.b32 	%r14245, -1;
	mov.pred 	%p6601, 0;
	bra.uni 	$L__BB9_5275;
$L__BB9_5274:
	ld.shared.u64 	%rd10254, [m_Local_$_0];
	shl.b64 	%rd10255, %rd1390, 32;
	shr.s64 	%rd10256, %rd10255, 28;
	add.s64 	%rd10257, %rd10254, %rd10256;
	mov.b16 	%rs1330, 0;
	st.u8 	[%rd10257], %rs1330;
	st.u8 	[%rd10257+1], %rs1330;
	mov.b32 	%r11413, 3608;
	st.u32 	[%rd10257+4], %r11413;
	mov.b16 	%rs1331, 1;
	st.u8 	[%rd10257+3], %rs1331;
	mov.b32 	%r11414, 48;
	st.u32 	[%rd10257+8], %r11414;
	mov.b32 	%r11415, -1;
	st.u32 	[%rd10257+16], %r11415;
	ld.shared.u64 	%rd10258, [m_Local_$_0];
	add.s64 	%rd10259, %rd10258, %rd10256;
	mov.b32 	%r11416, 0;
	st.u32 	[%rd10259+32], %r11416;
	ld.shared.u64 	%rd10260, [m_Local_$_0];
	add.s64 	%rd10261, %rd10260, %rd10256;
	st.u32 	[%rd10261+36], %r11416;
	ld.shared.u64 	%rd10262, [m_Local_$_0];
	add.s64 	%rd10263, %rd10262, %rd10256;
	st.u32 	[%rd10263+40], %r11416;
	ld.u32 	%r11417, [%rd1685];
	setp.eq.s32 	%p6601, %r11417, 0;
$L__BB9_5275:
	mov.b32 	%r14246, 0;
	not.pred 	%p5315, %p6601;
	@%p5315 bra 	$L__BB9_5281;
	setp.ne.s32 	%p5316, %r14245, -1;
	@%p5316 bra 	$L__BB9_5278;
	mov.b32 	%r11427, 21352;
	st.u32 	[%rd1685], %r11427;
	bra.uni 	$L__BB9_5281;
$L__BB9_5278:
	ld.shared.u64 	%rd10264, [m_Local_$_0];
	mul.wide.s32 	%rd1391, %r14245, 16;
	add.s64 	%rd10265, %rd10264, %rd1391;
	st.u32 	[%rd10265+40], %r3420;
	ld.u32 	%r11422, [%rd1685];
	setp.ne.s32 	%p5317, %r11422, 0;
	@%p5317 bra 	$L__BB9_5281;
	ld.shared.u64 	%rd10266, [m_Local_$_0];
	add.s64 	%rd10267, %rd10266, %rd1391;
	st.u32 	[%rd10267+36], %r3417;
	ld.u32 	%r11424, [%rd1685];
	setp.ne.s32 	%p5318, %r11424, 0;
	@%p5318 bra 	$L__BB9_5281;
	ld.shared.u64 	%rd10268, [m_Local_$_0];
	add.s64 	%rd10269, %rd10268, %rd1391;
	st.u32 	[%rd10269+32], %r3418;
	ld.u32 	%r11425, [%rd1685];
	setp.eq.s32 	%p5319, %r11425, 0;
	selp.b32 	%r14246, %r14245, 0, %p5319;
$L__BB9_5281:
	st.u32 	[%rd1685], %r14246;
	mov.b16 	%rs1615, 0;
	bra.uni 	$L__BB9_5283;
$L__BB9_5282:
	cvt.u64.u32 	%rd10270, %r3419;
	add.s64 	%rd10271, %rd1389, %rd10270;
	ld.u8 	%rs1615, [%rd10271+32];
	ld.u32 	%r14246, [%rd1685];
$L__BB9_5283:
	setp.ne.s32 	%p5320, %r14246, 0;
	mov.b32 	%r14266, 21352;
	@%p5320 bra 	$L__BB9_5374;
	setp.ne.s32 	%p5321, %r3387, -1;
	add.s32 	%r3427, %r14257, -1;
	@%p5321 bra 	$L__BB9_5286;
	mov.b32 	%r14249, 21352;
	st.u32 	[%rd1685], %r14249;
	bra.uni 	$L__BB9_5298;
$L__BB9_5286:
	ld.shared.u64 	%rd10272, [m_Local_$_0];
	add.s64 	%rd1392, %rd10272, %rd1387;
	ld.u32 	%r11430, [%rd1392+12];
	setp.gt.s32 	%p5322, %r14257, 0;
	setp.le.s32 	%p5323, %r14257, %r11430;
	and.pred  	%p5324, %p5322, %p5323;
	@%p5324 bra 	$L__BB9_5297;
	ld.shared.u64 	%rd10275, [m_Local_$_1];
	atom.add.u64 	%rd10276, [%rd1], 48;
	add.s64 	%rd10277, %rd10276, 56;
	setp.lt.u64 	%p5325, %rd10277, %rd10275;
	shr.u64 	%rd1393, %rd10276, 4;
	cvt.u32.u64 	%r14248, %rd1393;
	setp.ne.s32 	%p5326, %r14248, -1;
	and.pred  	%p5327, %p5325, %p5326;
	@%p5327 bra 	$L__BB9_5289;
	mov.b32 	%r11439, 21106;
	st.u32 	[%rd1685], %r11439;
	mov.b32 	%r14248, -1;
	mov.pred 	%p6602, 0;
	bra.uni 	$L__BB9_5290;
$L__BB9_5289:
	ld.shared.u64 	%rd10278, [m_Local_$_0];
	shl.b64 	%rd10279, %rd1393, 32;
	shr.s64 	%rd10280, %rd10279, 28;
	add.s64 	%rd10281, %rd10278, %rd10280;
	mov.b16 	%rs1334, 0;
	st.u8 	[%rd10281], %rs1334;
	st.u8 	[%rd10281+1], %rs1334;
	mov.b32 	%r11433, 3608;
	st.u32 	[%rd10281+4], %r11433;
	mov.b16 	%rs1335, 1;
	st.u8 	[%rd10281+3], %rs1335;
	mov.b32 	%r11434, 48;
	st.u32 	[%rd10281+8], %r11434;
	mov.b32 	%r11435, -1;
	st.u32 	[%rd10281+16], %r11435;
	ld.shared.u64 	%rd10282, [m_Local_$_0];
	add.s64 	%rd10283, %rd10282, %rd10280;
	mov.b32 	%r11436, 0;
	st.u32 	[%rd10283+32], %r11436;
	ld.shared.u64 	%rd10284, [m_Local_$_0];
	add.s64 	%rd10285, %rd10284, %rd10280;
	st.u32 	[%rd10285+36], %r11436;
	ld.shared.u64 	%rd10286, [m_Local_$_0];
	add.s64 	%rd10287, %rd10286, %rd10280;
	st.u32 	[%rd10287+40], %r11436;
	ld.u32 	%r11437, [%rd1685];
	setp.eq.s32 	%p6602, %r11437, 0;
$L__BB9_5290:
	mov.b32 	%r14249, 0;
	not.pred 	%p5329, %p6602;
	@%p5329 bra 	$L__BB9_5296;
	setp.ne.s32 	%p5330, %r14248, -1;
	@%p5330 bra 	$L__BB9_5293;
	mov.b32 	%r11447, 21352;
	st.u32 	[%rd1685], %r11447;
	bra.uni 	$L__BB9_5296;
$L__BB9_5293:
	ld.shared.u64 	%rd10288, [m_Local_$_0];
	mul.wide.s32 	%rd1394, %r14248, 16;
	add.s64 	%rd10289, %rd10288, %rd1394;
	st.u32 	[%rd10289+40], %r11430;
	ld.u32 	%r11442, [%rd1685];
	setp.ne.s32 	%p5331, %r11442, 0;
	@%p5331 bra 	$L__BB9_5296;
	ld.shared.u64 	%rd10290, [m_Local_$_0];
	add.s64 	%rd10291, %rd10290, %rd1394;
	st.u32 	[%rd10291+36], %r3427;
	ld.u32 	%r11444, [%rd1685];
	setp.ne.s32 	%p5332, %r11444, 0;
	@%p5332 bra 	$L__BB9_5296;
	ld.shared.u64 	%rd10292, [m_Local_$_0];
	add.s64 	%rd10293, %rd10292, %rd1394;
	st.u32 	[%rd10293+32], %r3387;
	ld.u32 	%r11445, [%rd1685];
	setp.eq.s32 	%p5333, %r11445, 0;
	selp.b32 	%r14249, %r14248, 0, %p5333;
$L__BB9_5296:
	st.u32 	[%rd1685], %r14249;
	bra.uni 	$L__BB9_5298;
$L__BB9_5297:
	shl.b32 	%r11431, %r3427, 2;
	cvt.u64.u32 	%rd10273, %r11431;
	add.s64 	%rd10274, %rd1392, %rd10273;
	mov.b32 	%r11432, 0;
	st.u32 	[%rd10274+32], %r11432;
	st.u8 	[%rd10274+32], %rs1615;
	ld.u32 	%r14249, [%rd1685];
$L__BB9_5298:
	setp.ne.s32 	%p5334, %r14249, 0;
	@%p5334 bra 	$L__BB9_5374;
	ld.shared.u64 	%rd1395, [m_Local_$_0];
	ld.u32 	%r3435, [%rd1395+20];
	setp.ne.s32 	%p5335, %r3435, -1;
	@%p5335 bra 	$L__BB9_5301;
	mov.b32 	%r11465, 21352;
	st.u32 	[%rd1685], %r11465;
	mov.b16 	%rs1616, 0;
	mov.pred 	%p6604, 0;
	bra.uni 	$L__BB9_5313;
$L__BB9_5301:
	mul.wide.s32 	%rd10294, %r3435, 16;
	add.s64 	%rd1396, %rd1395, %rd10294;
	ld.u32 	%r3436, [%rd1396+12];
	setp.lt.s32 	%p5336, %r3417, %r3436;
	@%p5336 bra 	$L__BB9_5312;
	ld.shared.u64 	%rd10295, [m_Local_$_1];
	atom.add.u64 	%rd10296, [%rd1], 48;
	add.s64 	%rd10297, %rd10296, 56;
	setp.lt.u64 	%p5337, %rd10297, %rd10295;
	shr.u64 	%rd1397, %rd10296, 4;
	cvt.u32.u64 	%r14251, %rd1397;
	setp.ne.s32 	%p5338, %r14251, -1;
	and.pred  	%p5339, %p5337, %p5338;
	@%p5339 bra 	$L__BB9_5304;
	mov.b32 	%r11456, 21106;
	st.u32 	[%rd1685], %r11456;
	mov.b32 	%r14251, -1;
	mov.pred 	%p6603, 0;
	bra.uni 	$L__BB9_5305;
$L__BB9_5304:
	ld.shared.u64 	%rd10298, [m_Local_$_0];
	shl.b64 	%rd10299, %rd1397, 32;
	shr.s64 	%rd10300, %rd10299, 28;
	add.s64 	%rd10301, %rd10298, %rd10300;
	mov.b16 	%rs1336, 0;
	st.u8 	[%rd10301], %rs1336;
	st.u8 	[%rd10301+1], %rs1336;
	mov.b32 	%r11450, 3608;
	st.u32 	[%rd10301+4], %r11450;
	mov.b16 	%rs1337, 1;
	st.u8 	[%rd10301+3], %rs1337;
	mov.b32 	%r11451, 48;
	st.u32 	[%rd10301+8], %r11451;
	mov.b32 	%r11452, -1;
	st.u32 	[%rd10301+16], %r11452;
	ld.shared.u64 	%rd10302, [m_Local_$_0];
	add.s64 	%rd10303, %rd10302, %rd10300;
	mov.b32 	%r11453, 0;
	st.u32 	[%rd10303+32], %r11453;
	ld.shared.u64 	%rd10304, [m_Local_$_0];
	add.s64 	%rd10305, %rd10304, %rd10300;
	st.u32 	[%rd10305+36], %r11453;
	ld.shared.u64 	%rd10306, [m_Local_$_0];
	add.s64 	%rd10307, %rd10306, %rd10300;
	st.u32 	[%rd10307+40], %r11453;
	ld.u32 	%r11454, [%rd1685];
	setp.eq.s32 	%p6603, %r11454, 0;
$L__BB9_5305:
	mov.b32 	%r14252, 0;
	not.pred 	%p5341, %p6603;
	@%p5341 bra 	$L__BB9_5311;
	setp.ne.s32 	%p5342, %r14251, -1;
	@%p5342 bra 	$L__BB9_5308;
	mov.b32 	%r11464, 21352;
	st.u32 	[%rd1685], %r11464;
	bra.uni 	$L__BB9_5311;
$L__BB9_5308:
	ld.shared.u64 	%rd10308, [m_Local_$_0];
	mul.wide.s32 	%rd1398, %r14251, 16;
	add.s64 	%rd10309, %rd10308, %rd1398;
	st.u32 	[%rd10309+40], %r3436;
	ld.u32 	%r11459, [%rd1685];
	setp.ne.s32 	%p5343, %r11459, 0;
	@%p5343 bra 	$L__BB9_5311;
	ld.shared.u64 	%rd10310, [m_Local_$_0];
	add.s64 	%rd10311, %rd10310, %rd1398;
	st.u32 	[%rd10311+36], %r3417;
	ld.u32 	%r11461, [%rd1685];
	setp.ne.s32 	%p5344, %r11461, 0;
	@%p5344 bra 	$L__BB9_5311;
	ld.shared.u64 	%rd10312, [m_Local_$_0];
	add.s64 	%rd10313, %rd10312, %rd1398;
	st.u32 	[%rd10313+32], %r3435;
	ld.u32 	%r11462, [%rd1685];
	setp.eq.s32 	%p5345, %r11462, 0;
	selp.b32 	%r14252, %r14251, 0, %p5345;
$L__BB9_5311:
	st.u32 	[%rd1685], %r14252;
	setp.eq.s32 	%p6604, %r14252, 0;
	mov.b16 	%rs1616, 0;
	bra.uni 	$L__BB9_5313;
$L__BB9_5312:
	cvt.u64.u32 	%rd10314, %r3419;
	add.s64 	%rd10315, %rd1396, %rd10314;
	ld.u8 	%rs1616, [%rd10315+32];
	mov.pred 	%p6604, -1;
$L__BB9_5313:
	not.pred 	%p5348, %p6604;
	@%p5348 bra 	$L__BB9_5374;
	setp.ne.s32 	%p5349, %r3387, -1;
	add.s32 	%r14244, %r14257, -2;
	@%p5349 bra 	$L__BB9_5316;
	mov.b32 	%r14254, 21352;
	st.u32 	[%rd1685], %r14254;
	bra.uni 	$L__BB9_5328;
$L__BB9_5316:
	ld.shared.u64 	%rd10316, [m_Local_$_0];
	add.s64 	%rd1399, %rd10316, %rd1387;
	ld.u32 	%r11467, [%rd1399+12];
	setp.gt.s32 	%p5350, %r14257, 1;
	setp.lt.s32 	%p5351, %r14244, %r11467;
	and.pred  	%p5352, %p5350, %p5351;
	@%p5352 bra 	$L__BB9_5327;
	ld.shared.u64 	%rd10319, [m_Local_$_1];
	atom.add.u64 	%rd10320, [%rd1], 48;
	add.s64 	%rd10321, %rd10320, 56;
	setp.lt.u64 	%p5353, %rd10321, %rd10319;
	shr.u64 	%rd1400, %rd10320, 4;
	cvt.u32.u64 	%r14253, %rd1400;
	setp.ne.s32 	%p5354, %r14253, -1;
	and.pred  	%p5355, %p5353, %p5354;
	@%p5355 bra 	$L__BB9_5319;
	mov.b32 	%r11476, 21106;
	st.u32 	[%rd1685], %r11476;
	mov.b32 	%r14253, -1;
	mov.pred 	%p6605, 0;
	bra.uni 	$L__BB9_5320;
$L__BB9_5319:
	ld.shared.u64 	%rd10322, [m_Local_$_0];
	shl.b64 	%rd10323, %rd1400, 32;
	shr.s64 	%rd10324, %rd10323, 28;
	add.s64 	%rd10325, %rd10322, %rd10324;
	mov.b16 	%rs1340, 0;
	st.u8 	[%rd10325], %rs1340;
	st.u8 	[%rd10325+1], %rs1340;
	mov.b32 	%r11470, 3608;
	st.u32 	[%rd10325+4], %r11470;
	mov.b16 	%rs1341, 1;
	st.u8 	[%rd10325+3], %rs1341;
	mov.b32 	%r11471, 48;
	st.u32 	[%rd10325+8], %r11471;
	mov.b32 	%r11472, -1;
	st.u32 	[%rd10325+16], %r11472;
	ld.shared.u64 	%rd10326, [m_Local_$_0];
	add.s64 	%rd10327, %rd10326, %rd10324;
	mov.b32 	%r11473, 0;
	st.u32 	[%rd10327+32], %r11473;
	ld.shared.u64 	%rd10328, [m_Local_$_0];
	add.s64 	%rd10329, %rd10328, %rd10324;
	st.u32 	[%rd10329+36], %r11473;
	ld.shared.u64 	%rd10330, [m_Local_$_0];
	add.s64 	%rd10331, %rd10330, %rd10324;
	st.u32 	[%rd10331+40], %r11473;
	ld.u32 	%r11474, [%rd1685];
	setp.eq.s32 	%p6605, %r11474, 0;
$L__BB9_5320:
	mov.b32 	%r14254, 0;
	not.pred 	%p5357, %p6605;
	@%p5357 bra 	$L__BB9_5326;
	setp.ne.s32 	%p5358, %r14253, -1;
	@%p5358 bra 	$L__BB9_5323;
	mov.b32 	%r11484, 21352;
	st.u32 	[%rd1685], %r11484;
	bra.uni 	$L__BB9_5326;
$L__BB9_5323:
	ld.shared.u64 	%rd10332, [m_Local_$_0];
	mul.wide.s32 	%rd1401, %r14253, 16;
	add.s64 	%rd10333, %rd10332, %rd1401;
	st.u32 	[%rd10333+40], %r11467;
	ld.u32 	%r11479, [%rd1685];
	setp.ne.s32 	%p5359, %r11479, 0;
	@%p5359 bra 	$L__BB9_5326;
	ld.shared.u64 	%rd10334, [m_Local_$_0];
	add.s64 	%rd10335, %rd10334, %rd1401;
	st.u32 	[%rd10335+36], %r14244;
	ld.u32 	%r11481, [%rd1685];
	setp.ne.s32 	%p5360, %r11481, 0;
	@%p5360 bra 	$L__BB9_5326;
	ld.shared.u64 	%rd10336, [m_Local_$_0];
	add.s64 	%rd10337, %rd10336, %rd1401;
	st.u32 	[%rd10337+32], %r3387;
	ld.u32 	%r11482, [%rd1685];
	setp.eq.s32 	%p5361, %r11482, 0;
	selp.b32 	%r14254, %r14253, 0, %p5361;
$L__BB9_5326:
	st.u32 	[%rd1685], %r14254;
	bra.uni 	$L__BB9_5328;
$L__BB9_5327:
	shl.b32 	%r11468, %r14244, 2;
	cvt.u64.u32 	%rd10317, %r11468;
	add.s64 	%rd10318, %rd1399, %rd10317;
	mov.b32 	%r11469, 0;
	st.u32 	[%rd10318+32], %r11469;
	st.u8 	[%rd10318+32], %rs1616;
	ld.u32 	%r14254, [%rd1685];
$L__BB9_5328:
	setp.eq.s32 	%p5362, %r14254, 0;
	@%p5362 bra 	$L__BB9_5268;
	bra.uni 	$L__BB9_5374;
$L__BB9_5329:
	mov.u32 	%r3450, %r14257;
	mul.lo.s32 	%r11487, %r14256, 52429;
	shr.u32 	%r3451, %r11487, 19;
	shl.b32 	%r11488, %r3451, 1;
	shl.b32 	%r11489, %r3451, 3;
	add.s32 	%r11490, %r11488, %r11489;
	sub.s32 	%r3452, %r14256, %r11490;
	add.s32 	%r14257, %r3450, -1;
	ld.shared.u64 	%rd1402, [m_Local_$_0];
	ld.u32 	%r3454, [%rd1402];
	setp.ne.s32 	%p5363, %r3454, -1;
	@%p5363 bra 	$L__BB9_5331;
	mov.b32 	%r14259, 21352;
	st.u32 	[%rd1685], %r14259;
	mov.b16 	%rs1617, 0;
	bra.uni 	$L__BB9_5343;
$L__BB9_5331:
	mul.wide.s32 	%rd10338, %r3454, 16;
	add.s64 	%rd1403, %rd1402, %rd10338;
	ld.u32 	%r11491, [%rd1403+12];
	setp.gt.s32 	%p5364, %r3452, -1;
	setp.lt.s32 	%p5365, %r3452, %r11491;
	and.pred  	%p5366, %p5364, %p5365;
	@%p5366 bra 	$L__BB9_5342;
	ld.shared.u64 	%rd10341, [m_Local_$_1];
	atom.add.u64 	%rd10342, [%rd1], 48;
	add.s64 	%rd10343, %rd10342, 56;
	setp.lt.u64 	%p5367, %rd10343, %rd10341;
	shr.u64 	%rd1404, %rd10342, 4;
	cvt.u32.u64 	%r14258, %rd1404;
	setp.ne.s32 	%p5368, %r14258, -1;
	and.pred  	%p5369, %p5367, %p5368;
	@%p5369 bra 	$L__BB9_5334;
	mov.b32 	%r11500, 21106;
	st.u32 	[%rd1685], %r11500;
	mov.b32 	%r14258, -1;
	mov.pred 	%p6606, 0;
	bra.uni 	$L__BB9_5335;
$L__BB9_5334:
	ld.shared.u64 	%rd10344, [m_Local_$_0];
	shl.b64 	%rd10345, %rd1404, 32;
	shr.s64 	%rd10346, %rd10345, 28;
	add.s64 	%rd10347, %rd10344, %rd10346;
	mov.b16 	%rs1342, 0;
	st.u8 	[%rd10347], %rs1342;
	st.u8 	[%rd10347+1], %rs1342;
	mov.b32 	%r11494, 3608;
	st.u32 	[%rd10347+4], %r11494;
	mov.b16 	%rs1343, 1;
	st.u8 	[%rd10347+3], %rs1343;
	mov.b32 	%r11495, 48;
	st.u32 	[%rd10347+8], %r11495;
	mov.b32 	%r11496, -1;
	st.u32 	[%rd10347+16], %r11496;
	ld.shared.u64 	%rd10348, [m_Local_$_0];
	add.s64 	%rd10349, %rd10348, %rd10346;
	mov.b32 	%r11497, 0;
	st.u32 	[%rd10349+32], %r11497;
	ld.shared.u64 	%rd10350, [m_Local_$_0];
	add.s64 	%rd10351, %rd10350, %rd10346;
	st.u32 	[%rd10351+36], %r11497;
	ld.shared.u64 	%rd10352, [m_Local_$_0];
	add.s64 	%rd10353, %rd10352, %rd10346;
	st.u32 	[%rd10353+40], %r11497;
	ld.u32 	%r11498, [%rd1685];
	setp.eq.s32 	%p6606, %r11498, 0;
$L__BB9_5335:
	mov.b32 	%r14259, 0;
	not.pred 	%p5371, %p6606;
	@%p5371 bra 	$L__BB9_5341;
	setp.ne.s32 	%p5372, %r14258, -1;
	@%p5372 bra 	$L__BB9_5338;
	mov.b32 	%r11508, 21352;
	st.u32 	[%rd1685], %r11508;
	bra.uni 	$L__BB9_5341;
$L__BB9_5338:
	ld.shared.u64 	%rd10354, [m_Local_$_0];
	mul.wide.s32 	%rd1405, %r14258, 16;
	add.s64 	%rd10355, %rd10354, %rd1405;
	st.u32 	[%rd10355+40], %r11491;
	ld.u32 	%r11503, [%rd1685];
	setp.ne.s32 	%p5373, %r11503, 0;
	@%p5373 bra 	$L__BB9_5341;
	ld.shared.u64 	%rd10356, [m_Local_$_0];
	add.s64 	%rd10357, %rd10356, %rd1405;
	st.u32 	[%rd10357+36], %r3452;
	ld.u32 	%r11505, [%rd1685];
	setp.ne.s32 	%p5374, %r11505, 0;
	@%p5374 bra 	$L__BB9_5341;
	ld.shared.u64 	%rd10358, [m_Local_$_0];
	add.s64 	%rd10359, %rd10358, %rd1405;
	st.u32 	[%rd10359+32], %r3454;
	ld.u32 	%r11506, [%rd1685];
	setp.eq.s32 	%p5375, %r11506, 0;
	selp.b32 	%r14259, %r14258, 0, %p5375;
$L__BB9_5341:
	st.u32 	[%rd1685], %r14259;
	mov.b16 	%rs1617, 0;
	bra.uni 	$L__BB9_5343;
$L__BB9_5342:
	shl.b32 	%r11492, %r3452, 2;
	add.s32 	%r11493, %r11492, 32;
	cvt.u64.u32 	%rd10339, %r11493;
	add.s64 	%rd10340, %rd1403, %rd10339;
	ld.u8 	%rs1617, [%rd10340];
	ld.u32 	%r14259, [%rd1685];
$L__BB9_5343:
	setp.ne.s32 	%p5376, %r14259, 0;
	mov.b32 	%r14266, 21352;
	@%p5376 bra 	$L__BB9_5374;
	setp.ne.s32 	%p5377, %r3387, -1;
	@%p5377 bra 	$L__BB9_5346;
	mov.b32 	%r14262, 21352;
	st.u32 	[%rd1685], %r14262;
	bra.uni 	$L__BB9_5358;
$L__BB9_5346:
	ld.shared.u64 	%rd10360, [m_Local_$_0];
	add.s64 	%rd1406, %rd10360, %rd1387;
	ld.u32 	%r11511, [%rd1406+12];
	setp.gt.s32 	%p5378, %r3450, 0;
	setp.le.s32 	%p5379, %r3450, %r11511;
	and.pred  	%p5380, %p5378, %p5379;
	@%p5380 bra 	$L__BB9_5357;
	ld.shared.u64 	%rd10363, [m_Local_$_1];
	atom.add.u64 	%rd10364, [%rd1], 48;
	add.s64 	%rd10365, %rd10364, 56;
	setp.lt.u64 	%p5381, %rd10365, %rd10363;
	shr.u64 	%rd1407, %rd10364, 4;
	cvt.u32.u64 	%r14261, %rd1407;
	setp.ne.s32 	%p5382, %r14261, -1;
	and.pred  	%p5383, %p5381, %p5382;
	@%p5383 bra 	$L__BB9_5349;
	mov.b32 	%r11520, 21106;
	st.u32 	[%rd1685], %r11520;
	mov.b32 	%r14261, -1;
	mov.pred 	%p6607, 0;
	bra.uni 	$L__BB9_5350;
$L__BB9_5349:
	ld.shared.u64 	%rd10366, [m_Local_$_0];
	shl.b64 	%rd10367, %rd1407, 32;
	shr.s64 	%rd10368, %rd10367, 28;
	add.s64 	%rd10369, %rd10366, %rd10368;
	mov.b16 	%rs1346, 0;
	st.u8 	[%rd10369], %rs1346;
	st.u8 	[%rd10369+1], %rs1346;
	mov.b32 	%r11514, 3608;
	st.u32 	[%rd10369+4], %r11514;
	mov.b16 	%rs1347, 1;
	st.u8 	[%rd10369+3], %rs1347;
	mov.b32 	%r11515, 48;
	st.u32 	[%rd10369+8], %r11515;
	mov.b32 	%r11516, -1;
	st.u32 	[%rd10369+16], %r11516;
	ld.shared.u64 	%rd10370, [m_Local_$_0];
	add.s64 	%rd10371, %rd10370, %rd10368;
	mov.b32 	%r11517, 0;
	st.u32 	[%rd10371+32], %r11517;
	ld.shared.u64 	%rd10372, [m_Local_$_0];
	add.s64 	%rd10373, %rd10372, %rd10368;
	st.u32 	[%rd10373+36], %r11517;
	ld.shared.u64 	%rd10374, [m_Local_$_0];
	add.s64 	%rd10375, %rd10374, %rd10368;
	st.u32 	[%rd10375+40], %r11517;
	ld.u32 	%r11518, [%rd1685];
	setp.eq.s32 	%p6607, %r11518, 0;
$L__BB9_5350:
	mov.b32 	%r14262, 0;
	not.pred 	%p5385, %p6607;
	@%p5385 bra 	$L__BB9_5356;
	setp.ne.s32 	%p5386, %r14261, -1;
	@%p5386 bra 	$L__BB9_5353;
	mov.b32 	%r11528, 21352;
	st.u32 	[%rd1685], %r11528;
	bra.uni 	$L__BB9_5356;
$L__BB9_5353:
	ld.shared.u64 	%rd10376, [m_Local_$_0];
	mul.wide.s32 	%rd1408, %r14261, 16;
	add.s64 	%rd10377, %rd10376, %rd1408;
	st.u32 	[%rd10377+40], %r11511;
	ld.u32 	%r11523, [%rd1685];
	setp.ne.s32 	%p5387, %r11523, 0;
	@%p5387 bra 	$L__BB9_5356;
	ld.shared.u64 	%rd10378, [m_Local_$_0];
	add.s64 	%rd10379, %rd10378, %rd1408;
	st.u32 	[%rd10379+36], %r14257;
	ld.u32 	%r11525, [%rd1685];
	setp.ne.s32 	%p5388, %r11525, 0;
	@%p5388 bra 	$L__BB9_5356;
	ld.shared.u64 	%rd10380, [m_Local_$_0];
	add.s64 	%rd10381, %rd10380, %rd1408;
	st.u32 	[%rd10381+32], %r3387;
	ld.u32 	%r11526, [%rd1685];
	setp.eq.s32 	%p5389, %r11526, 0;
	selp.b32 	%r14262, %r14261, 0, %p5389;
$L__BB9_5356:
	st.u32 	[%rd1685], %r14262;
	bra.uni 	$L__BB9_5358;
$L__BB9_5357:
	shl.b32 	%r11512, %r14257, 2;
	cvt.u64.u32 	%rd10361, %r11512;
	add.s64 	%rd10362, %rd1406, %rd10361;
	mov.b32 	%r11513, 0;
	st.u32 	[%rd10362+32], %r11513;
	st.u8 	[%rd10362+32], %rs1617;
	ld.u32 	%r14262, [%rd1685];
$L__BB9_5358:
	setp.ne.s32 	%p5390, %r14262, 0;
	@%p5390 bra 	$L__BB9_5374;
	setp.gt.u32 	%p5391, %r14256, 9;
	mov.u32 	%r14256, %r3451;
	@%p5391 bra 	$L__BB9_5329;
	setp.ne.s32 	%p5392, %r3387, -1;
	add.s32 	%r3469, %r3450, -2;
	@%p5392 bra 	$L__BB9_5362;
	mov.b32 	%r14266, 21352;
	st.u32 	[%rd1685], %r14266;
	bra.uni 	$L__BB9_5374;
$L__BB9_5362:
	ld.shared.u64 	%rd10382, [m_Local_$_0];
	add.s64 	%rd1409, %rd10382, %rd1387;
	ld.u32 	%r11531, [%rd1409+12];
	setp.gt.s32 	%p5393, %r3450, 1;
	setp.lt.s32 	%p5394, %r3469, %r11531;
	and.pred  	%p5395, %p5393, %p5394;
	@%p5395 bra 	$L__BB9_5373;
	ld.shared.u64 	%rd10385, [m_Local_$_1];
	atom.add.u64 	%rd10386, [%rd1], 48;
	add.s64 	%rd10387, %rd10386, 56;
	setp.lt.u64 	%p5396, %rd10387, %rd10385;
	shr.u64 	%rd1410, %rd10386, 4;
	cvt.u32.u64 	%r14264, %rd1410;
	setp.ne.s32 	%p5397, %r14264, -1;
	and.pred  	%p5398, %p5396, %p5397;
	@%p5398 bra 	$L__BB9_5365;
	mov.b32 	%r11540, 21106;
	st.u32 	[%rd1685], %r11540;
	mov.b32 	%r14264, -1;
	mov.pred 	%p6608, 0;
	bra.uni 	$L__BB9_5366;
$L__BB9_5365:
	ld.shared.u64 	%rd10388, [m_Local_$_0];
	shl.b64 	%rd10389, %rd1410, 32;
	shr.s64 	%rd10390, %rd10389, 28;
	add.s64 	%rd10391, %rd10388, %rd10390;
	mov.b16 	%rs1348, 0;
	st.u8 	[%rd10391], %rs1348;
	st.u8 	[%rd10391+1], %rs1348;
	mov.b32 	%r11534, 3608;
	st.u32 	[%rd10391+4], %r11534;
	mov.b16 	%rs1349, 1;
	st.u8 	[%rd10391+3], %rs1349;
	mov.b32 	%r11535, 48;
	st.u32 	[%rd10391+8], %r11535;
	mov.b32 	%r11536, -1;
	st.u32 	[%rd10391+16], %r11536;
	ld.shared.u64 	%rd10392, [m_Local_$_0];
	add.s64 	%rd10393, %rd10392, %rd10390;
	mov.b32 	%r11537, 0;
	st.u32 	[%rd10393+32], %r11537;
	ld.shared.u64 	%rd10394, [m_Local_$_0];
	add.s64 	%rd10395, %rd10394, %rd10390;
	st.u32 	[%rd10395+36], %r11537;
	ld.shared.u64 	%rd10396, [m_Local_$_0];
	add.s64 	%rd10397, %rd10396, %rd10390;
	st.u32 	[%rd10397+40], %r11537;
	ld.u32 	%r11538, [%rd1685];
	setp.eq.s32 	%p6608, %r11538, 0;
$L__BB9_5366:
	mov.b32 	%r14266, 0;
	not.pred 	%p5400, %p6608;
	@%p5400 bra 	$L__BB9_5372;
	setp.ne.s32 	%p5401, %r14264, -1;
	@%p5401 bra 	$L__BB9_5369;
	mov.b32 	%r11548, 21352;
	st.u32 	[%rd1685], %r11548;
	bra.uni 	$L__BB9_5372;
$L__BB9_5369:
	ld.shared.u64 	%rd10398, [m_Local_$_0];
	mul.wide.s32 	%rd1411, %r14264, 16;
	add.s64 	%rd10399, %rd10398, %rd1411;
	st.u32 	[%rd10399+40], %r11531;
	ld.u32 	%r11543, [%rd1685];
	setp.ne.s32 	%p5402, %r11543, 0;
	@%p5402 bra 	$L__BB9_5372;
	ld.shared.u64 	%rd10400, [m_Local_$_0];
	add.s64 	%rd10401, %rd10400, %rd1411;
	st.u32 	[%rd10401+36], %r3469;
	ld.u32 	%r11545, [%rd1685];
	setp.ne.s32 	%p5403, %r11545, 0;
	@%p5403 bra 	$L__BB9_5372;
	ld.shared.u64 	%rd10402, [m_Local_$_0];
	add.s64 	%rd10403, %rd10402, %rd1411;
	st.u32 	[%rd10403+32], %r3387;
	ld.u32 	%r11546, [%rd1685];
	setp.eq.s32 	%p5404, %r11546, 0;
	selp.b32 	%r14266, %r14264, 0, %p5404;
$L__BB9_5372:
	st.u32 	[%rd1685], %r14266;
	bra.uni 	$L__BB9_5374;
$L__BB9_5373:
	shl.b32 	%r11532, %r3469, 2;
	cvt.u64.u32 	%rd10383, %r11532;
	add.s64 	%rd10384, %rd1409, %rd10383;
	mov.b32 	%r11533, 45;
	st.u32 	[%rd10384+32], %r11533;
	ld.u32 	%r14266, [%rd1685];
$L__BB9_5374:
	setp.ne.s32 	%p5405, %r14266, 0;
	@%p5405 bra 	$L__BB9_5380;
	ld.shared.u64 	%rd10405, [m_Local_$_1];
	atom.add.u64 	%rd1412, [%rd1], 64;
	add.s64 	%rd10406, %rd1412, 72;
	setp.lt.u64 	%p5406, %rd10406, %rd10405;
	and.b64  	%rd10407, %rd1412, 68719476720;
	setp.ne.s64 	%p5407, %rd10407, 68719476720;
	and.pred  	%p5408, %p5406, %p5407;
	@%p5408 bra 	$L__BB9_5377;
	mov.b32 	%r11558, 21106;
	st.u32 	[%rd1685], %r11558;
	bra.uni 	$L__BB9_5380;
$L__BB9_5377:
	ld.shared.u64 	%rd10409, [m_Local_$_0];
	shl.b64 	%rd10410, %rd1412, 28;
	shr.s64 	%rd10411, %rd10410, 28;
	and.b64  	%rd1413, %rd10411, -16;
	add.s64 	%rd10412, %rd10409, %rd1413;
	mov.b16 	%rs1350, 1;
	st.u8 	[%rd10412], %rs1350;
	mov.b16 	%rs1351, 0;
	st.u8 	[%rd10412+1], %rs1351;
	mov.b32 	%r11550, 2906;
	st.u32 	[%rd10412+4], %r11550;
	st.u8 	[%rd10412+3], %rs1350;
	mov.b32 	%r11551, 64;
	st.u32 	[%rd10412+8], %r11551;
	mov.b32 	%r11552, -1;
	st.u32 	[%rd10412+16], %r11552;
	ld.shared.u64 	%rd10413, [m_Local_$_0];
	add.s64 	%rd10414, %rd10413, %rd1413;
	st.u32 	[%rd10414+32], %r11552;
	ld.shared.u64 	%rd10415, [m_Local_$_0];
	add.s64 	%rd10416, %rd10415, %rd1413;
	mov.b32 	%r11553, 0;
	st.u32 	[%rd10416+40], %r11553;
	ld.shared.u64 	%rd10417, [m_Local_$_0];
	add.s64 	%rd10418, %rd10417, %rd1413;
	st.u32 	[%rd10418+44], %r11553;
	ld.shared.u64 	%rd10419, [m_Local_$_0];
	add.s64 	%rd10420, %rd10419, %rd1413;
	st.u32 	[%rd10420+48], %r11553;
	ld.shared.u64 	%rd10421, [m_Local_$_0];
	add.s64 	%rd10422, %rd10421, %rd1413;
	st.u32 	[%rd10422+32], %r3387;
	ld.u32 	%r11554, [%rd1685];
	setp.ne.s32 	%p5409, %r11554, 0;
	@%p5409 bra 	$L__BB9_5380;
	ld.shared.u64 	%rd10424, [m_Local_$_0];
	add.s64 	%rd10425, %rd10424, %rd1413;
	mov.b32 	%r11555, 0;
	st.u32 	[%rd10425+48], %r11555;
	ld.u32 	%r11556, [%rd1685];
	setp.ne.s32 	%p5410, %r11556, 0;
	@%p5410 bra 	$L__BB9_5380;
	ld.shared.u64 	%rd10426, [m_Local_$_0];
	add.s64 	%rd10427, %rd10426, %rd1413;
	st.u32 	[%rd10427+40], %r14231;
	ld.u32 	%r11557, [%rd1685];
	setp.eq.s32 	%p5411, %r11557, 0;
	selp.b64 	%rd12047, %rd1413, 0, %p5411;
$L__BB9_5380:
	setp.ne.s32 	%p5412, %r14224, -1;
	@%p5412 bra 	$L__BB9_5382;
	mov.b32 	%r11560, 21352;
	st.u32 	[%rd1685], %r11560;
	mov.b32 	%r14267, 0;
	ld.shared.u64 	%rd12048, [m_Local_$_0];
	mov.u32 	%r14268, %r14267;
	bra.uni 	$L__BB9_5383;
$L__BB9_5382:
	ld.shared.u64 	%rd12048, [m_Local_$_0];
	mul.wide.s32 	%rd10429, %r14224, 16;
	add.s64 	%rd10430, %rd12048, %rd10429;
	ld.u32 	%r14267, [%rd10430+32];
	ld.u32 	%r14268, [%rd10430+40];
$L__BB9_5383:
	add.s64 	%rd10431, %rd12048, %rd12047;
	ld.u32 	%r3481, [%rd10431+32];
	ld.u32 	%r3482, [%rd10431+40];
	add.s32 	%r3483, %r3482, %r14268;
	shl.b32 	%r11561, %r3483, 2;
	add.s32 	%r11562, %r11561, 32;
	shr.s32 	%r11563, %r11562, 31;
	shr.u32 	%r11564, %r11563, 29;
	add.s32 	%r11565, %r11562, %r11564;
	and.b32  	%r11566, %r11565, -8;
	sub.s32 	%r11567, %r11562, %r11566;
	setp.eq.s32 	%p5413, %r11567, 0;
	sub.s32 	%r11568, %r11561, %r11567;
	add.s32 	%r11569, %r11568, 40;
	selp.b32 	%r3484, %r11562, %r11569, %p5413;
	ld.shared.u64 	%rd1419, [m_Local_$_1];
	and.b32  	%r11570, %r3484, 12;
	setp.eq.s32 	%p5414, %r11570, 0;
	mov.u32 	%r14269, %r3484;
	@%p5414 bra 	$L__BB9_5385;
	shr.s32 	%r11571, %r3484, 31;
	shr.u32 	%r11572, %r11571, 28;
	add.s32 	%r11573, %r3484, %r11572;
	and.b32  	%r11574, %r11573, -16;
	add.s32 	%r14269, %r11574, 16;
$L__BB9_5385:
	cvt.s64.s32 	%rd10432, %r14269;
	atom.add.u64 	%rd10433, [%rd1], %rd10432;
	cvt.s64.s32 	%rd10434, %r3484;
	add.s64 	%rd10435, %rd10434, %rd10433;
	add.s64 	%rd10436, %rd10435, 8;
	setp.lt.u64 	%p5415, %rd10436, %rd1419;
	shr.u64 	%rd10437, %rd10433, 4;
	cvt.u32.u64 	%r11575, %rd10437;
	selp.b32 	%r3487, %r11575, -1, %p5415;
	setp.ne.s32 	%p5416, %r3487, -1;
	@%p5416 bra 	$L__BB9_5387;
	mov.b32 	%r11630, 21352;
	st.u32 	[%rd1685], %r11630;
	bra.uni 	$L__BB9_5426;
$L__BB9_5387:
	ld.shared.u64 	%rd10438, [m_Local_$_0];
	mul.wide.s32 	%rd1420, %r3487, 16;
	add.s64 	%rd10439, %rd10438, %rd1420;
	mov.b16 	%rs1352, 0;
	st.u8 	[%rd10439], %rs1352;
	st.u8 	[%rd10439+1], %rs1352;
	mov.b32 	%r11576, 4335;
	st.u32 	[%rd10439+4], %r11576;
	mov.b16 	%rs1353, 1;
	st.u8 	[%rd10439+3], %rs1353;
	st.u32 	[%rd10439+8], %r3484;
	st.u32 	[%rd10439+12], %r3483;
	setp.lt.s32 	%p5417, %r3483, 1;
	@%p5417 bra 	$L__BB9_5426;
	setp.eq.s32 	%p5418, %r3483, 1;
	mov.b32 	%r3507, 0;
	@%p5418 bra 	$L__BB9_5414;
	and.b32  	%r3507, %r3483, 2147483646;
	neg.s32 	%r14271, %r3507;
	mov.b32 	%r14270, 0;
	mov.u32 	%r14272, %r14270;
$L__BB9_5390:
	add.s32 	%r3493, %r14272, 1;
	ld.shared.u64 	%rd10440, [m_Local_$_0];
	add.s64 	%rd1421, %rd10440, %rd1420;
	ld.u32 	%r3494, [%rd1421+12];
	setp.lt.s32 	%p5419, %r14272, %r3494;
	@%p5419 bra 	$L__BB9_5401;
	ld.shared.u64 	%rd10441, [m_Local_$_1];
	atom.add.u64 	%rd10442, [%rd1], 48;
	add.s64 	%rd10443, %rd10442, 56;
	setp.lt.u64 	%p5420, %rd10443, %rd10441;
	shr.u64 	%rd1422, %rd10442, 4;
	cvt.u32.u64 	%r14273, %rd1422;
	setp.ne.s32 	%p5421, %r14273, -1;
	and.pred  	%p5422, %p5420, %p5421;
	@%p5422 bra 	$L__BB9_5393;
	mov.b32 	%r11585, 21106;
	st.u32 	[%rd1685], %r11585;
	mov.b32 	%r14273, -1;
	mov.pred 	%p6609, 0;
	bra.uni 	$L__BB9_5394;
$L__BB9_5393:
	ld.shared.u64 	%rd10444, [m_Local_$_0];
	shl.b64 	%rd10445, %rd1422, 32;
	shr.s64 	%rd10446, %rd10445, 28;
	add.s64 	%rd10447, %rd10444, %rd10446;
	mov.b16 	%rs1354, 0;
	st.u8 	[%rd10447], %rs1354;
	st.u8 	[%rd10447+1], %rs1354;
	mov.b32 	%r11579, 3608;
	st.u32 	[%rd10447+4], %r11579;
	mov.b16 	%rs1355, 1;
	st.u8 	[%rd10447+3], %rs1355;
	mov.b32 	%r11580, 48;
	st.u32 	[%rd10447+8], %r11580;
	mov.b32 	%r11581, -1;
	st.u32 	[%rd10447+16], %r11581;
	ld.shared.u64 	%rd10448, [m_Local_$_0];
	add.s64 	%rd10449, %rd10448, %rd10446;
	mov.b32 	%r11582, 0;
	st.u32 	[%rd10449+32], %r11582;
	ld.shared.u64 	%rd10450, [m_Local_$_0];
	add.s64 	%rd10451, %rd10450, %rd10446;
	st.u32 	[%rd10451+36], %r11582;
	ld.shared.u64 	%rd10452, [m_Local_$_0];
	add.s64 	%rd10453, %rd10452, %rd10446;
	st.u32 	[%rd10453+40], %r11582;
	ld.u32 	%r11583, [%rd1685];
	setp.eq.s32 	%p6609, %r11583, 0;
$L__BB9_5394:
	mov.b32 	%r14274, 0;
	not.pred 	%p5424, %p6609;
	@%p5424 bra 	$L__BB9_5400;
	setp.ne.s32 	%p5425, %r14273, -1;
	@%p5425 bra 	$L__BB9_5397;
	mov.b32 	%r11593, 21352;
	st.u32 	[%rd1685], %r11593;
	bra.uni 	$L__BB9_5400;
$L__BB9_5397:
	ld.shared.u64 	%rd10454, [m_Local_$_0];
	mul.wide.s32 	%rd1423, %r14273, 16;
	add.s64 	%rd10455, %rd10454, %rd1423;
	st.u32 	[%rd10455+40], %r3494;
	ld.u32 	%r11588, [%rd1685];
	setp.ne.s32 	%p5426, %r11588, 0;
	@%p5426 bra 	$L__BB9_5400;
	ld.shared.u64 	%rd10456, [m_Local_$_0];
	add.s64 	%rd10457, %rd10456, %rd1423;
	st.u32 	[%rd10457+36], %r14272;
	ld.u32 	%r11590, [%rd1685];
	setp.ne.s32 	%p5427, %r11590, 0;
	@%p5427 bra 	$L__BB9_5400;
	ld.shared.u64 	%rd10458, [m_Local_$_0];
	add.s64 	%rd10459, %rd10458, %rd1423;
	st.u32 	[%rd10459+32], %r3487;
	ld.u32 	%r11591, [%rd1685];
	setp.eq.s32 	%p5428, %r11591, 0;
	selp.b32 	%r14274, %r14273, 0, %p5428;
$L__BB9_5400:
	st.u32 	[%rd1685], %r14274;
	bra.uni 	$L__BB9_5402;
$L__BB9_5401:
	cvt.u64.u32 	%rd10460, %r14270;
	add.s64 	%rd10461, %rd1421, %rd10460;
	mov.b32 	%r11594, 0;
	st.u32 	[%rd10461+32], %r11594;
$L__BB9_5402:
	ld.shared.u64 	%rd10462, [m_Local_$_0];
	add.s64 	%rd1424, %rd10462, %rd1420;
	ld.u32 	%r3499, [%rd1424+12];
	setp.lt.s32 	%p5429, %r3493, %r3499;
	@%p5429 bra 	$L__BB9_5412;
	ld.shared.u64 	%rd10463, [m_Local_$_1];
	atom.add.u64 	%rd10464, [%rd1], 48;
	add.s64 	%rd10465, %rd10464, 56;
	setp.ge.u64 	%p5430, %rd10465, %rd10463;
	shr.u64 	%rd1425, %rd10464, 4;
	cvt.u32.u64 	%r14275, %rd1425;
	setp.eq.s32 	%p5431, %r14275, -1;
	or.pred  	%p5432, %p5430, %p5431;
	@%p5432 bra 	$L__BB9_5405;
	ld.shared.u64 	%rd10466, [m_Local_$_0];
	shl.b64 	%rd10467, %rd1425, 32;
	shr.s64 	%rd10468, %rd10467, 28;
	add.s64 	%rd10469, %rd10466, %rd10468;
	mov.b16 	%rs1356, 0;
	st.u8 	[%rd10469], %rs1356;
	st.u8 	[%rd10469+1], %rs1356;
	mov.b32 	%r11595, 3608;
	st.u32 	[%rd10469+4], %r11595;
	mov.b16 	%rs1357, 1;
	st.u8 	[%rd10469+3], %rs1357;
	mov.b32 	%r11596, 48;
	st.u32 	[%rd10469+8], %r11596;
	mov.b32 	%r11597, -1;
	st.u32 	[%rd10469+16], %r11597;
	ld.shared.u64 	%rd10470, [m_Local_$_0];
	add.s64 	%rd10471, %rd10470, %rd10468;
	mov.b32 	%r11598, 0;
	st.u32 	[%rd10471+32], %r11598;
	ld.shared.u64 	%rd10472, [m_Local_$_0];
	add.s64 	%rd10473, %rd10472, %rd10468;
	st.u32 	[%rd10473+36], %r11598;
	ld.shared.u64 	%rd10474, [m_Local_$_0];
	add.s64 	%rd10475, %rd10474, %rd10468;
	st.u32 	[%rd10475+40], %r11598;
	ld.u32 	%r11599, [%rd1685];
	setp.eq.s32 	%p6610, %r11599, 0;
	bra.uni 	$L__BB9_5406;
$L__BB9_5405:
	mov.b32 	%r11601, 21106;
	st.u32 	[%rd1685], %r11601;
	mov.b32 	%r14275, -1;
	mov.pred 	%p6610, 0;
$L__BB9_5406:
	mov.b32 	%r14276, 0;
	not.pred 	%p5434, %p6610;
	@%p5434 bra 	$L__BB9_5411;
	setp.eq.s32 	%p5435, %r14275, -1;
	@%p5435 bra 	$L__BB9_6471;
	ld.shared.u64 	%rd10476, [m_Local_$_0];
	mul.wide.s32 	%rd1426, %r14275, 16;
	add.s64 	%rd10477, %rd10476, %rd1426;
	st.u32 	[%rd10477+40], %r3499;
	ld.u32 	%r11604, [%rd1685];
	setp.eq.s32 	%p5436, %r11604, 0;
	@%p5436 bra 	$L__BB9_5409;
	bra.uni 	$L__BB9_5411;
$L__BB9_5409:
	ld.shared.u64 	%rd10478, [m_Local_$_0];
	add.s64 	%rd10479, %rd10478, %rd1426;
	st.u32 	[%rd10479+36], %r3493;
	ld.u32 	%r11606, [%rd1685];
	setp.ne.s32 	%p5437, %r11606, 0;
	@%p5437 bra 	$L__BB9_5411;
	ld.shared.u64 	%rd10480, [m_Local_$_0];
	add.s64 	%rd10481, %rd10480, %rd1426;
	st.u32 	[%rd10481+32], %r3487;
	ld.u32 	%r11607, [%rd1685];
	setp.eq.s32 	%p5438, %r11607, 0;
	selp.b32 	%r14276, %r14275, 0, %p5438;
$L__BB9_5411:
	st.u32 	[%rd1685], %r14276;
	bra.uni 	$L__BB9_5413;
$L__BB9_5412:
	add.s32 	%r11610, %r14270, 4;
	cvt.u64.u32 	%rd10482, %r11610;
	add.s64 	%rd10483, %rd1424, %rd10482;
	mov.b32 	%r11611, 0;
	st.u32 	[%rd10483+32], %r11611;
$L__BB9_5413:
	add.s32 	%r14272, %r14272, 2;
	add.s32 	%r14271, %r14271, 2;
	add.s32 	%r14270, %r14270, 8;
	setp.ne.s32 	%p5439, %r14271, 0;
	@%p5439 bra 	$L__BB9_5390;
$L__BB9_5414:
	and.b32  	%r11612, %r3483, 1;
	setp.eq.b32 	%p5440, %r11612, 1;
	not.pred 	%p5441, %p5440;
	@%p5441 bra 	$L__BB9_5426;
	ld.shared.u64 	%rd10484, [m_Local_$_0];
	add.s64 	%rd1427, %rd10484, %rd1420;
	ld.u32 	%r3508, [%rd1427+12];
	setp.lt.s32 	%p5442, %r3507, %r3508;
	@%p5442 bra 	$L__BB9_5425;
	ld.shared.u64 	%rd10485, [m_Local_$_1];
	atom.add.u64 	%rd10486, [%rd1], 48;
	add.s64 	%rd10487, %rd10486, 56;
	setp.ge.u64 	%p5443, %rd10487, %rd10485;
	shr.u64 	%rd1428, %rd10486, 4;
	cvt.u32.u64 	%r14278, %rd1428;
	setp.eq.s32 	%p5444, %r14278, -1;
	or.pred  	%p5445, %p5443, %p5444;
	@%p5445 bra 	$L__BB9_5418;
	ld.shared.u64 	%rd10488, [m_Local_$_0];
	shl.b64 	%rd10489, %rd1428, 32;
	shr.s64 	%rd10490, %rd10489, 28;
	add.s64 	%rd10491, %rd10488, %rd10490;
	mov.b16 	%rs1358, 0;
	st.u8 	[%rd10491], %rs1358;
	st.u8 	[%rd10491+1], %rs1358;
	mov.b32 	%r11613, 3608;
	st.u32 	[%rd10491+4], %r11613;
	mov.b16 	%rs1359, 1;
	st.u8 	[%rd10491+3], %rs1359;
	mov.b32 	%r11614, 48;
	st.u32 	[%rd10491+8], %r11614;
	mov.b32 	%r11615, -1;
	st.u32 	[%rd10491+16], %r11615;
	ld.shared.u64 	%rd10492, [m_Local_$_0];
	add.s64 	%rd10493, %rd10492, %rd10490;
	mov.b32 	%r11616, 0;
	st.u32 	[%rd10493+32], %r11616;
	ld.shared.u64 	%rd10494, [m_Local_$_0];
	add.s64 	%rd10495, %rd10494, %rd10490;
	st.u32 	[%rd10495+36], %r11616;
	ld.shared.u64 	%rd10496, [m_Local_$_0];
	add.s64 	%rd10497, %rd10496, %rd10490;
	st.u32 	[%rd10497+40], %r11616;
	ld.u32 	%r11617, [%rd1685];
	setp.eq.s32 	%p6611, %r11617, 0;
	bra.uni 	$L__BB9_5419;
$L__BB9_5418:
	mov.b32 	%r11619, 21106;
	st.u32 	[%rd1685], %r11619;
	mov.b32 	%r14278, -1;
	mov.pred 	%p6611, 0;
$L__BB9_5419:
	mov.b32 	%r14279, 0;
	not.pred 	%p5447, %p6611;
	@%p5447 bra 	$L__BB9_5424;
	setp.eq.s32 	%p5448, %r14278, -1;
	@%p5448 bra 	$L__BB9_6472;
	ld.shared.u64 	%rd10498, [m_Local_$_0];
	mul.wide.s32 	%rd1429, %r14278, 16;
	add.s64 	%rd10499, %rd10498, %rd1429;
	st.u32 	[%rd10499+40], %r3508;
	ld.u32 	%r11622, [%rd1685];
	setp.eq.s32 	%p5449, %r11622, 0;
	@%p5449 bra 	$L__BB9_5422;
	bra.uni 	$L__BB9_5424;
$L__BB9_5422:
	ld.shared.u64 	%rd10500, [m_Local_$_0];
	add.s64 	%rd10501, %rd10500, %rd1429;
	st.u32 	[%rd10501+36], %r3507;
	ld.u32 	%r11624, [%rd1685];
	setp.ne.s32 	%p5450, %r11624, 0;
	@%p5450 bra 	$L__BB9_5424;
	ld.shared.u64 	%rd10502, [m_Local_$_0];
	add.s64 	%rd10503, %rd10502, %rd1429;
	st.u32 	[%rd10503+32], %r3487;
	ld.u32 	%r11625, [%rd1685];
	setp.eq.s32 	%p5451, %r11625, 0;
	selp.b32 	%r14279, %r14278, 0, %p5451;
$L__BB9_5424:
	st.u32 	[%rd1685], %r14279;
	bra.uni 	$L__BB9_5426;
$L__BB9_5425:
	shl.b32 	%r11628, %r3507, 2;
	cvt.u64.u32 	%rd10504, %r11628;
	add.s64 	%rd10505, %rd1427, %rd10504;
	mov.b32 	%r11629, 0;
	st.u32 	[%rd10505+32], %r11629;
$L__BB9_5426:
	setp.lt.s32 	%p5452, %r14268, 1;
	@%p5452 bra 	$L__BB9_5430;
	mul.wide.s32 	%rd1430, %r14267, 16;
	mul.wide.s32 	%rd1431, %r3487, 16;
	neg.s32 	%r14281, %r14268;
	mov.b32 	%r14280, 0;
	mov.u32 	%r14282, %r14280;
$L__BB9_5428:
	setp.ne.s32 	%p5453, %r14267, -1;
	@%p5453 bra 	$L__BB9_5434;
	mov.b32 	%r11647, 21352;
	st.u32 	[%rd1685], %r11647;
	mov.b16 	%rs1618, 0;
	bra.uni 	$L__BB9_5446;
$L__BB9_5430:
	setp.lt.s32 	%p5476, %r3482, 1;
	@%p5476 bra 	$L__BB9_5488;
	mul.wide.s32 	%rd1432, %r3481, 16;
	mul.wide.s32 	%rd1433, %r3487, 16;
	shl.b32 	%r14290, %r14268, 2;
	neg.s32 	%r14288, %r3482;
	mov.b32 	%r14287, 0;
	mov.u32 	%r14291, %r14287;
$L__BB9_5432:
	setp.ne.s32 	%p5477, %r3481, -1;
	@%p5477 bra 	$L__BB9_5461;
	mov.b32 	%r11681, 21352;
	st.u32 	[%rd1685], %r11681;
	mov.b16 	%rs1619, 0;
	bra.uni 	$L__BB9_5473;
$L__BB9_5434:
	ld.shared.u64 	%rd10506, [m_Local_$_0];
	add.s64 	%rd1434, %rd10506, %rd1430;
	ld.u32 	%r3519, [%rd1434+12];
	setp.lt.s32 	%p5454, %r14282, %r3519;
	@%p5454 bra 	$L__BB9_5445;
	ld.shared.u64 	%rd10507, [m_Local_$_1];
	atom.add.u64 	%rd10508, [%rd1], 48;
	add.s64 	%rd10509, %rd10508, 56;
	setp.lt.u64 	%p5455, %rd10509, %rd10507;
	shr.u64 	%rd1435, %rd10508, 4;
	cvt.u32.u64 	%r14283, %rd1435;
	setp.ne.s32 	%p5456, %r14283, -1;
	and.pred  	%p5457, %p5455, %p5456;
	@%p5457 bra 	$L__BB9_5437;
	mov.b32 	%r11638, 21106;
	st.u32 	[%rd1685], %r11638;
	mov.b32 	%r14283, -1;
	mov.pred 	%p6612, 0;
	bra.uni 	$L__BB9_5438;
$L__BB9_5437:
	ld.shared.u64 	%rd10510, [m_Local_$_0];
	shl.b64 	%rd10511, %rd1435, 32;
	shr.s64 	%rd10512, %rd10511, 28;
	add.s64 	%rd10513, %rd10510, %rd10512;
	mov.b16 	%rs1360, 0;
	st.u8 	[%rd10513], %rs1360;
	st.u8 	[%rd10513+1], %rs1360;
	mov.b32 	%r11632, 3608;
	st.u32 	[%rd10513+4], %r11632;
	mov.b16 	%rs1361, 1;
	st.u8 	[%rd10513+3], %rs1361;
	mov.b32 	%r11633, 48;
	st.u32 	[%rd10513+8], %r11633;
	mov.b32 	%r11634, -1;
	st.u32 	[%rd10513+16], %r11634;
	ld.shared.u64 	%rd10514, [m_Local_$_0];
	add.s64 	%rd10515, %rd10514, %rd10512;
	mov.b32 	%r11635, 0;
	st.u32 	[%rd10515+32], %r11635;
	ld.shared.u64 	%rd10516, [m_Local_$_0];
	add.s64 	%rd10517, %rd10516, %rd10512;
	st.u32 	[%rd10517+36], %r11635;
	ld.shared.u64 	%rd10518, [m_Local_$_0];
	add.s64 	%rd10519, %rd10518, %rd10512;
	st.u32 	[%rd10519+40], %r11635;
	ld.u32 	%r11636, [%rd1685];
	setp.eq.s32 	%p6612, %r11636, 0;
$L__BB9_5438:
	mov.b32 	%r14284, 0;
	not.pred 	%p5459, %p6612;
	@%p5459 bra 	$L__BB9_5444;
	setp.ne.s32 	%p5460, %r14283, -1;
	@%p5460 bra 	$L__BB9_5441;
	mov.b32 	%r11646, 21352;
	st.u32 	[%rd1685], %r11646;
	bra.uni 	$L__BB9_5444;
$L__BB9_5441:
	ld.shared.u64 	%rd10520, [m_Local_$_0];
	mul.wide.s32 	%rd1436, %r14283, 16;
	add.s64 	%rd10521, %rd10520, %rd1436;
	st.u32 	[%rd10521+40], %r3519;
	ld.u32 	%r11641, [%rd1685];
	setp.ne.s32 	%p5461, %r11641, 0;
	@%p5461 bra 	$L__BB9_5444;
	ld.shared.u64 	%rd10522, [m_Local_$_0];
	add.s64 	%rd10523, %rd10522, %rd1436;
	st.u32 	[%rd10523+36], %r14282;
	ld.u32 	%r11643, [%rd1685];
	setp.ne.s32 	%p5462, %r11643, 0;
	@%p5462 bra 	$L__BB9_5444;
	ld.shared.u64 	%rd10524, [m_Local_$_0];
	add.s64 	%rd10525, %rd10524, %rd1436;
	st.u32 	[%rd10525+32], %r14267;
	ld.u32 	%r11644, [%rd1685];
	setp.eq.s32 	%p5463, %r11644, 0;
	selp.b32 	%r14284, %r14283, 0, %p5463;
$L__BB9_5444:
	st.u32 	[%rd1685], %r14284;
	mov.b16 	%rs1618, 0;
	bra.uni 	$L__BB9_5446;
$L__BB9_5445:
	cvt.u64.u32 	%rd10526, %r14280;
	add.s64 	%rd10527, %rd1434, %rd10526;
	ld.u8 	%rs1618, [%rd10527+32];
$L__BB9_5446:
	setp.ne.s32 	%p5464, %r3487, -1;
	@%p5464 bra 	$L__BB9_5448;
	mov.b32 	%r11664, 21352;
	st.u32 	[%rd1685], %r11664;
	bra.uni 	$L__BB9_5460;
$L__BB9_5448:
	ld.shared.u64 	%rd10528, [m_Local_$_0];
	add.s64 	%rd1437, %rd10528, %rd1431;
	ld.u32 	%r3524, [%rd1437+12];
	setp.lt.s32 	%p5465, %r14282, %r3524;
	@%p5465 bra 	$L__BB9_5459;
	ld.shared.u64 	%rd10529, [m_Local_$_1];
	atom.add.u64 	%rd10530, [%rd1], 48;
	add.s64 	%rd10531, %rd10530, 56;
	setp.lt.u64 	%p5466, %rd10531, %rd10529;
	shr.u64 	%rd1438, %rd10530, 4;
	cvt.u32.u64 	%r14285, %rd1438;
	setp.ne.s32 	%p5467, %r14285, -1;
	and.pred  	%p5468, %p5466, %p5467;
	@%p5468 bra 	$L__BB9_5451;
	mov.b32 	%r11654, 21106;
	st.u32 	[%rd1685], %r11654;
	mov.b32 	%r14285, -1;
	mov.pred 	%p6613, 0;
	bra.uni 	$L__BB9_5452;
$L__BB9_5451:
	ld.shared.u64 	%rd10532, [m_Local_$_0];
	shl.b64 	%rd10533, %rd1438, 32;
	shr.s64 	%rd10534, %rd10533, 28;
	add.s64 	%rd10535, %rd10532, %rd10534;
	mov.b16 	%rs1364, 0;
	st.u8 	[%rd10535], %rs1364;
	st.u8 	[%rd10535+1], %rs1364;
	mov.b32 	%r11648, 3608;
	st.u32 	[%rd10535+4], %r11648;
	mov.b16 	%rs1365, 1;
	st.u8 	[%rd10535+3], %rs1365;
	mov.b32 	%r11649, 48;
	st.u32 	[%rd10535+8], %r11649;
	mov.b32 	%r11650, -1;
	st.u32 	[%rd10535+16], %r11650;
	ld.shared.u64 	%rd10536, [m_Local_$_0];
	add.s64 	%rd10537, %rd10536, %rd10534;
	mov.b32 	%r11651, 0;
	st.u32 	[%rd10537+32], %r11651;
	ld.shared.u64 	%rd10538, [m_Local_$_0];
	add.s64 	%rd10539, %rd10538, %rd10534;
	st.u32 	[%rd10539+36], %r11651;
	ld.shared.u64 	%rd10540, [m_Local_$_0];
	add.s64 	%rd10541, %rd10540, %rd10534;
	st.u32 	[%rd10541+40], %r11651;
	ld.u32 	%r11652, [%rd1685];
	setp.eq.s32 	%p6613, %r11652, 0;
$L__BB9_5452:
	mov.b32 	%r14286, 0;
	not.pred 	%p5470, %p6613;
	@%p5470 bra 	$L__BB9_5458;
	setp.ne.s32 	%p5471, %r14285, -1;
	@%p5471 bra 	$L__BB9_5455;
	mov.b32 	%r11662, 21352;
	st.u32 	[%rd1685], %r11662;
	bra.uni 	$L__BB9_5458;
$L__BB9_5455:
	ld.shared.u64 	%rd10542, [m_Local_$_0];
	mul.wide.s32 	%rd1439, %r14285, 16;
	add.s64 	%rd10543, %rd10542, %rd1439;
	st.u32 	[%rd10543+40], %r3524;
	ld.u32 	%r11657, [%rd1685];
	setp.ne.s32 	%p5472, %r11657, 0;
	@%p5472 bra 	$L__BB9_5458;
	ld.shared.u64 	%rd10544, [m_Local_$_0];
	add.s64 	%rd10545, %rd10544, %rd1439;
	st.u32 	[%rd10545+36], %r14282;
	ld.u32 	%r11659, [%rd1685];
	setp.ne.s32 	%p5473, %r11659, 0;
	@%p5473 bra 	$L__BB9_5458;
	ld.shared.u64 	%rd10546, [m_Local_$_0];
	add.s64 	%rd10547, %rd10546, %rd1439;
	st.u32 	[%rd10547+32], %r3487;
	ld.u32 	%r11660, [%rd1685];
	setp.eq.s32 	%p5474, %r11660, 0;
	selp.b32 	%r14286, %r14285, 0, %p5474;
$L__BB9_5458:
	st.u32 	[%rd1685], %r14286;
	bra.uni 	$L__BB9_5460;
$L__BB9_5459:
	cvt.u64.u32 	%rd10548, %r14280;
	add.s64 	%rd10549, %rd1437, %rd10548;
	mov.b32 	%r11663, 0;
	st.u32 	[%rd10549+32], %r11663;
	st.u8 	[%rd10549+32], %rs1618;
$L__BB9_5460:
	add.s32 	%r14282, %r14282, 1;
	add.s32 	%r14281, %r14281, 1;
	setp.eq.s32 	%p5475, %r14281, 0;
	add.s32 	%r14280, %r14280, 4;
	@%p5475 bra 	$L__BB9_5430;
	bra.uni 	$L__BB9_5428;
$L__BB9_5461:
	ld.shared.u64 	%rd10550, [m_Local_$_0];
	add.s64 	%rd1440, %rd10550, %rd1432;
	ld.u32 	%r3537, [%rd1440+12];
	setp.lt.s32 	%p5478, %r14291, %r3537;
	@%p5478 bra 	$L__BB9_5472;
	ld.shared.u64 	%rd10551, [m_Local_$_1];
	atom.add.u64 	%rd10552, [%rd1], 48;
	add.s64 	%rd10553, %rd10552, 56;
	setp.lt.u64 	%p5479, %rd10553, %rd10551;
	shr.u64 	%rd1441, %rd10552, 4;
	cvt.u32.u64 	%r14292, %rd1441;
	setp.ne.s32 	%p5480, %r14292, -1;
	and.pred  	%p5481, %p5479, %p5480;
	@%p5481 bra 	$L__BB9_5464;
	mov.b32 	%r11672, 21106;
	st.u32 	[%rd1685], %r11672;
	mov.b32 	%r14292, -1;
	mov.pred 	%p6614, 0;
	bra.uni 	$L__BB9_5465;
$L__BB9_5464:
	ld.shared.u64 	%rd10554, [m_Local_$_0];
	shl.b64 	%rd10555, %rd1441, 32;
	shr.s64 	%rd10556, %rd10555, 28;
	add.s64 	%rd10557, %rd10554, %rd10556;
	mov.b16 	%rs1366, 0;
	st.u8 	[%rd10557], %rs1366;
	st.u8 	[%rd10557+1], %rs1366;
	mov.b32 	%r11666, 3608;
	st.u32 	[%rd10557+4], %r11666;
	mov.b16 	%rs1367, 1;
	st.u8 	[%rd10557+3], %rs1367;
	mov.b32 	%r11667, 48;
	st.u32 	[%rd10557+8], %r11667;
	mov.b32 	%r11668, -1;
	st.u32 	[%rd10557+16], %r11668;
	ld.shared.u64 	%rd10558, [m_Local_$_0];
	add.s64 	%rd10559, %rd10558, %rd10556;
	mov.b32 	%r11669, 0;
	st.u32 	[%rd10559+32], %r11669;
	ld.shared.u64 	%rd10560, [m_Local_$_0];
	add.s64 	%rd10561, %rd10560, %rd10556;
	st.u32 	[%rd10561+36], %r11669;
	ld.shared.u64 	%rd10562, [m_Local_$_0];
	add.s64 	%rd10563, %rd10562, %rd10556;
	st.u32 	[%rd10563+40], %r11669;
	ld.u32 	%r11670, [%rd1685];
	setp.eq.s32 	%p6614, %r11670, 0;
$L__BB9_5465:
	mov.b32 	%r14293, 0;
	not.pred 	%p5483, %p6614;
	@%p5483 bra 	$L__BB9_5471;
	setp.ne.s32 	%p5484, %r14292, -1;
	@%p5484 bra 	$L__BB9_5468;
	mov.b32 	%r11680, 21352;
	st.u32 	[%rd1685], %r11680;
	bra.uni 	$L__BB9_5471;
$L__BB9_5468:
	ld.shared.u64 	%rd10564, [m_Local_$_0];
	mul.wide.s32 	%rd1442, %r14292, 16;
	add.s64 	%rd10565, %rd10564, %rd1442;
	st.u32 	[%rd10565+40], %r3537;
	ld.u32 	%r11675, [%rd1685];
	setp.ne.s32 	%p5485, %r11675, 0;
	@%p5485 bra 	$L__BB9_5471;
	ld.shared.u64 	%rd10566, [m_Local_$_0];
	add.s64 	%rd10567, %rd10566, %rd1442;
	st.u32 	[%rd10567+36], %r14291;
	ld.u32 	%r11677, [%rd1685];
	setp.ne.s32 	%p5486, %r11677, 0;
	@%p5486 bra 	$L__BB9_5471;
	ld.shared.u64 	%rd10568, [m_Local_$_0];
	add.s64 	%rd10569, %rd10568, %rd1442;
	st.u32 	[%rd10569+32], %r3481;
	ld.u32 	%r11678, [%rd1685];
	setp.eq.s32 	%p5487, %r11678, 0;
	selp.b32 	%r14293, %r14292, 0, %p5487;
$L__BB9_5471:
	st.u32 	[%rd1685], %r14293;
	mov.b16 	%rs1619, 0;
	bra.uni 	$L__BB9_5473;
$L__BB9_5472:
	cvt.u64.u32 	%rd10570, %r14287;
	add.s64 	%rd10571, %rd1440, %rd10570;
	ld.u8 	%rs1619, [%rd10571+32];
$L__BB9_5473:
	setp.ne.s32 	%p5488, %r3487, -1;
	@%p5488 bra 	$L__BB9_5475;
	mov.b32 	%r11699, 21352;
	st.u32 	[%rd1685], %r11699;
	bra.uni 	$L__BB9_5487;
$L__BB9_5475:
	ld.shared.u64 	%rd10572, [m_Local_$_0];
	add.s64 	%rd1443, %rd10572, %rd1433;
	ld.u32 	%r11682, [%rd1443+12];
	setp.gt.s32 	%p5489, %r14268, -1;
	setp.lt.s32 	%p5490, %r14268, %r11682;
	and.pred  	%p5491, %p5489, %p5490;
	@%p5491 bra 	$L__BB9_5486;
	ld.shared.u64 	%rd10575, [m_Local_$_1];
	atom.add.u64 	%rd10576, [%rd1], 48;
	add.s64 	%rd10577, %rd10576, 56;
	setp.lt.u64 	%p5492, %rd10577, %rd10575;
	shr.u64 	%rd1444, %rd10576, 4;
	cvt.u32.u64 	%r14294, %rd1444;
	setp.ne.s32 	%p5493, %r14294, -1;
	and.pred  	%p5494, %p5492, %p5493;
	@%p5494 bra 	$L__BB9_5478;
	mov.b32 	%r11690, 21106;
	st.u32 	[%rd1685], %r11690;
	mov.b32 	%r14294, -1;
	mov.pred 	%p6615, 0;
	bra.uni 	$L__BB9_5479;
$L__BB9_5478:
	ld.shared.u64 	%rd10578, [m_Local_$_0];
	shl.b64 	%rd10579, %rd1444, 32;
	shr.s64 	%rd10580, %rd10579, 28;
	add.s64 	%rd10581, %rd10578, %rd10580;
	mov.b16 	%rs1370, 0;
	st.u8 	[%rd10581], %rs1370;
	st.u8 	[%rd10581+1], %rs1370;
	mov.b32 	%r11684, 3608;
	st.u32 	[%rd10581+4], %r11684;
	mov.b16 	%rs1371, 1;
	st.u8 	[%rd10581+3], %rs1371;
	mov.b32 	%r11685, 48;
	st.u32 	[%rd10581+8], %r11685;
	mov.b32 	%r11686, -1;
	st.u32 	[%rd10581+16], %r11686;
	ld.shared.u64 	%rd10582, [m_Local_$_0];
	add.s64 	%rd10583, %rd10582, %rd10580;
	mov.b32 	%r11687, 0;
	st.u32 	[%rd10583+32], %r11687;
	ld.shared.u64 	%rd10584, [m_Local_$_0];
	add.s64 	%rd10585, %rd10584, %rd10580;
	st.u32 	[%rd10585+36], %r11687;
	ld.shared.u64 	%rd10586, [m_Local_$_0];
	add.s64 	%rd10587, %rd10586, %rd10580;
	st.u32 	[%rd10587+40], %r11687;
	ld.u32 	%r11688, [%rd1685];
	setp.eq.s32 	%p6615, %r11688, 0;
$L__BB9_5479:
	mov.b32 	%r14295, 0;
	not.pred 	%p5496, %p6615;
	@%p5496 bra 	$L__BB9_5485;
	setp.ne.s32 	%p5497, %r14294, -1;
	@%p5497 bra 	$L__BB9_5482;
	mov.b32 	%r11698, 21352;
	st.u32 	[%rd1685], %r11698;
	bra.uni 	$L__BB9_5485;
$L__BB9_5482:
	ld.shared.u64 	%rd10588, [m_Local_$_0];
	mul.wide.s32 	%rd1445, %r14294, 16;
	add.s64 	%rd10589, %rd10588, %rd1445;
	st.u32 	[%rd10589+40], %r11682;
	ld.u32 	%r11693, [%rd1685];
	setp.ne.s32 	%p5498, %r11693, 0;
	@%p5498 bra 	$L__BB9_5485;
	ld.shared.u64 	%rd10590, [m_Local_$_0];
	add.s64 	%rd10591, %rd10590, %rd1445;
	st.u32 	[%rd10591+36], %r14268;
	ld.u32 	%r11695, [%rd1685];
	setp.ne.s32 	%p5499, %r11695, 0;
	@%p5499 bra 	$L__BB9_5485;
	ld.shared.u64 	%rd10592, [m_Local_$_0];
	add.s64 	%rd10593, %rd10592, %rd1445;
	st.u32 	[%rd10593+32], %r3487;
	ld.u32 	%r11696, [%rd1685];
	setp.eq.s32 	%p5500, %r11696, 0;
	selp.b32 	%r14295, %r14294, 0, %p5500;
$L__BB9_5485:
	st.u32 	[%rd1685], %r14295;
	bra.uni 	$L__BB9_5487;
$L__BB9_5486:
	cvt.u64.u32 	%rd10573, %r14290;
	add.s64 	%rd10574, %rd1443, %rd10573;
	mov.b32 	%r11683, 0;
	st.u32 	[%rd10574+32], %r11683;
	st.u8 	[%rd10574+32], %rs1619;
$L__BB9_5487:
	add.s32 	%r14291, %r14291, 1;
	add.s32 	%r14290, %r14290, 4;
	add.s32 	%r14268, %r14268, 1;
	add.s32 	%r14288, %r14288, 1;
	setp.ne.s32 	%p5501, %r14288, 0;
	add.s32 	%r14287, %r14287, 4;
	@%p5501 bra 	$L__BB9_5432;
$L__BB9_5488:
	ld.shared.u64 	%rd10594, [m_Local_$_1];
	atom.add.u64 	%rd10595, [%rd1], 48;
	add.s64 	%rd10596, %rd10595, 56;
	setp.lt.u64 	%p5502, %rd10596, %rd10594;
	shr.u64 	%rd10597, %rd10595, 4;
	cvt.u32.u64 	%r11700, %rd10597;
	selp.b32 	%r3552, %r11700, -1, %p5502;
	setp.ne.s32 	%p5503, %r3552, -1;
	@%p5503 bra 	$L__BB9_5490;
	mov.b32 	%r11809, 21352;
	st.u32 	[%rd1685], %r11809;
	bra.uni 	$L__BB9_5565;
$L__BB9_5490:
	ld.shared.u64 	%rd10598, [m_Local_$_0];
	mul.wide.s32 	%rd1446, %r3552, 16;
	add.s64 	%rd10599, %rd10598, %rd1446;
	mov.b16 	%rs1372, 1;
	st.u8 	[%rd10599], %rs1372;
	mov.b16 	%rs1373, 0;
	st.u8 	[%rd10599+1], %rs1373;
	mov.b32 	%r11701, 2906;
	st.u32 	[%rd10599+4], %r11701;
	st.u8 	[%rd10599+3], %rs1372;
	mov.b32 	%r11702, 48;
	st.u32 	[%rd10599+8], %r11702;
	mov.b32 	%r11703, -1;
	st.u32 	[%rd10599+16], %r11703;
	ld.shared.u64 	%rd10600, [m_Local_$_0];
	mul.wide.s32 	%rd1447, %r3487, 16;
	add.s64 	%rd10601, %rd10600, %rd1447;
	ld.u32 	%r3553, [%rd10601+12];
	shl.b32 	%r11704, %r3553, 2;
	add.s32 	%r11705, %r11704, 32;
	shr.s32 	%r11706, %r11705, 31;
	shr.u32 	%r11707, %r11706, 29;
	add.s32 	%r11708, %r11705, %r11707;
	and.b32  	%r11709, %r11708, -8;
	sub.s32 	%r11710, %r11705, %r11709;
	setp.eq.s32 	%p5504, %r11710, 0;
	sub.s32 	%r11711, %r11704, %r11710;
	add.s32 	%r11712, %r11711, 40;
	selp.b32 	%r3554, %r11705, %r11712, %p5504;
	ld.shared.u64 	%rd1448, [m_Local_$_1];
	and.b32  	%r11713, %r3554, 12;
	setp.eq.s32 	%p5505, %r11713, 0;
	mov.u32 	%r14296, %r3554;
	@%p5505 bra 	$L__BB9_5492;
	shr.s32 	%r11714, %r3554, 31;
	shr.u32 	%r11715, %r11714, 28;
	add.s32 	%r11716, %r3554, %r11715;
	and.b32  	%r11717, %r11716, -16;
	add.s32 	%r14296, %r11717, 16;
$L__BB9_5492:
	cvt.s64.s32 	%rd10602, %r14296;
	atom.add.u64 	%rd10603, [%rd1], %rd10602;
	cvt.s64.s32 	%rd10604, %r3554;
	add.s64 	%rd10605, %rd10604, %rd10603;
	add.s64 	%rd10606, %rd10605, 8;
	setp.lt.u64 	%p5506, %rd10606, %rd1448;
	shr.u64 	%rd10607, %rd10603, 4;
	cvt.u32.u64 	%r11718, %rd10607;
	selp.b32 	%r3557, %r11718, -1, %p5506;
	setp.ne.s32 	%p5507, %r3557, -1;
	@%p5507 bra 	$L__BB9_5494;
	mov.b32 	%r11773, 21352;
	st.u32 	[%rd1685], %r11773;
	bra.uni 	$L__BB9_5533;
$L__BB9_5494:
	ld.shared.u64 	%rd10608, [m_Local_$_0];
	mul.wide.s32 	%rd1449, %r3557, 16;
	add.s64 	%rd10609, %rd10608, %rd1449;
	mov.b16 	%rs1374, 0;
	st.u8 	[%rd10609], %rs1374;
	st.u8 	[%rd10609+1], %rs1374;
	mov.b32 	%r11719, 4335;
	st.u32 	[%rd10609+4], %r11719;
	mov.b16 	%rs1375, 1;
	st.u8 	[%rd10609+3], %rs1375;
	st.u32 	[%rd10609+8], %r3554;
	st.u32 	[%rd10609+12], %r3553;
	setp.lt.s32 	%p5508, %r3553, 1;
	@%p5508 bra 	$L__BB9_5533;
	setp.eq.s32 	%p5509, %r3553, 1;
	mov.b32 	%r3577, 0;
	@%p5509 bra 	$L__BB9_5521;
	and.b32  	%r3577, %r3553, 2147483646;
	neg.s32 	%r14298, %r3577;
	mov.b32 	%r14297, 0;
	mov.u32 	%r14299, %r14297;
$L__BB9_5497:
	add.s32 	%r3563, %r14299, 1;
	ld.shared.u64 	%rd10610, [m_Local_$_0];
	add.s64 	%rd1450, %rd10610, %rd1449;
	ld.u32 	%r3564, [%rd1450+12];
	setp.lt.s32 	%p5510, %r14299, %r3564;
	@%p5510 bra 	$L__BB9_5508;
	ld.shared.u64 	%rd10611, [m_Local_$_1];
	atom.add.u64 	%rd10612, [%rd1], 48;
	add.s64 	%rd10613, %rd10612, 56;
	setp.lt.u64 	%p5511, %rd10613, %rd10611;
	shr.u64 	%rd1451, %rd10612, 4;
	cvt.u32.u64 	%r14300, %rd1451;
	setp.ne.s32 	%p5512, %r14300, -1;
	and.pred  	%p5513, %p5511, %p5512;
	@%p5513 bra 	$L__BB9_5500;
	mov.b32 	%r11728, 21106;
	st.u32 	[%rd1685], %r11728;
	mov.b32 	%r14300, -1;
	mov.pred 	%p6616, 0;
	bra.uni 	$L__BB9_5501;
$L__BB9_5500:
	ld.shared.u64 	%rd10614, [m_Local_$_0];
	shl.b64 	%rd10615, %rd1451, 32;
	shr.s64 	%rd10616, %rd10615, 28;
	add.s64 	%rd10617, %rd10614, %rd10616;
	mov.b16 	%rs1376, 0;
	st.u8 	[%rd10617], %rs1376;
	st.u8 	[%rd10617+1], %rs1376;
	mov.b32 	%r11722, 3608;
	st.u32 	[%rd10617+4], %r11722;
	mov.b16 	%rs1377, 1;
	st.u8 	[%rd10617+3], %rs1377;
	mov.b32 	%r11723, 48;
	st.u32 	[%rd10617+8], %r11723;
	mov.b32 	%r11724, -1;
	st.u32 	[%rd10617+16], %r11724;
	ld.shared.u64 	%rd10618, [m_Local_$_0];
	add.s64 	%rd10619, %rd10618, %rd10616;
	mov.b32 	%r11725, 0;
	st.u32 	[%rd10619+32], %r11725;
	ld.shared.u64 	%rd10620, [m_Local_$_0];
	add.s64 	%rd10621, %rd10620, %rd10616;
	st.u32 	[%rd10621+36], %r11725;
	ld.shared.u64 	%rd10622, [m_Local_$_0];
	add.s64 	%rd10623, %rd10622, %rd10616;
	st.u32 	[%rd10623+40], %r11725;
	ld.u32 	%r11726, [%rd1685];
	setp.eq.s32 	%p6616, %r11726, 0;
$L__BB9_5501:
	mov.b32 	%r14301, 0;
	not.pred 	%p5515, %p6616;
	@%p5515 bra 	$L__BB9_5507;
	setp.ne.s32 	%p5516, %r14300, -1;
	@%p5516 bra 	$L__BB9_5504;
	mov.b32 	%r11736, 21352;
	st.u32 	[%rd1685], %r11736;
	bra.uni 	$L__BB9_5507;
$L__BB9_5504:
	ld.shared.u64 	%rd10624, [m_Local_$_0];
	mul.wide.s32 	%rd1452, %r14300, 16;
	add.s64 	%rd10625, %rd10624, %rd1452;
	st.u32 	[%rd10625+40], %r3564;
	ld.u32 	%r11731, [%rd1685];
	setp.ne.s32 	%p5517, %r11731, 0;
	@%p5517 bra 	$L__BB9_5507;
	ld.shared.u64 	%rd10626, [m_Local_$_0];
	add.s64 	%rd10627, %rd10626, %rd1452;
	st.u32 	[%rd10627+36], %r14299;
	ld.u32 	%r11733, [%rd1685];
	setp.ne.s32 	%p5518, %r11733, 0;
	@%p5518 bra 	$L__BB9_5507;
	ld.shared.u64 	%rd10628, [m_Local_$_0];
	add.s64 	%rd10629, %rd10628, %rd1452;
	st.u32 	[%rd10629+32], %r3557;
	ld.u32 	%r11734, [%rd1685];
	setp.eq.s32 	%p5519, %r11734, 0;
	selp.b32 	%r14301, %r14300, 0, %p5519;
$L__BB9_5507:
	st.u32 	[%rd1685], %r14301;
	bra.uni 	$L__BB9_5509;
$L__BB9_5508:
	cvt.u64.u32 	%rd10630, %r14297;
	add.s64 	%rd10631, %rd1450, %rd10630;
	mov.b32 	%r11737, 0;
	st.u32 	[%rd10631+32], %r11737;
$L__BB9_5509:
	ld.shared.u64 	%rd10632, [m_Local_$_0];
	add.s64 	%rd1453, %rd10632, %rd1449;
	ld.u32 	%r3569, [%rd1453+12];
	setp.lt.s32 	%p5520, %r3563, %r3569;
	@%p5520 bra 	$L__BB9_5519;
	ld.shared.u64 	%rd10633, [m_Local_$_1];
	atom.add.u64 	%rd10634, [%rd1], 48;
	add.s64 	%rd10635, %rd10634, 56;
	setp.ge.u64 	%p5521, %rd10635, %rd10633;
	shr.u64 	%rd1454, %rd10634, 4;
	cvt.u32.u64 	%r14302, %rd1454;
	setp.eq.s32 	%p5522, %r14302, -1;
	or.pred  	%p5523, %p5521, %p5522;
	@%p5523 bra 	$L__BB9_5512;
	ld.shared.u64 	%rd10636, [m_Local_$_0];
	shl.b64 	%rd10637, %rd1454, 32;
	shr.s64 	%rd10638, %rd10637, 28;
	add.s64 	%rd10639, %rd10636, %rd10638;
	mov.b16 	%rs1378, 0;
	st.u8 	[%rd10639], %rs1378;
	st.u8 	[%rd10639+1], %rs1378;
	mov.b32 	%r11738, 3608;
	st.u32 	[%rd10639+4], %r11738;
	mov.b16 	%rs1379, 1;
	st.u8 	[%rd10639+3], %rs1379;
	mov.b32 	%r11739, 48;
	st.u32 	[%rd10639+8], %r11739;
	mov.b32 	%r11740, -1;
	st.u32 	[%rd10639+16], %r11740;
	ld.shared.u64 	%rd10640, [m_Local_$_0];
	add.s64 	%rd10641, %rd10640, %rd10638;
	mov.b32 	%r11741, 0;
	st.u32 	[%rd10641+32], %r11741;
	ld.shared.u64 	%rd10642, [m_Local_$_0];
	add.s64 	%rd10643, %rd10642, %rd10638;
	st.u32 	[%rd10643+36], %r11741;
	ld.shared.u64 	%rd10644, [m_Local_$_0];
	add.s64 	%rd10645, %rd10644, %rd10638;
	st.u32 	[%rd10645+40], %r11741;
	ld.u32 	%r11742, [%rd1685];
	setp.eq.s32 	%p6617, %r11742, 0;
	bra.uni 	$L__BB9_5513;
$L__BB9_5512:
	mov.b32 	%r11744, 21106;
	st.u32 	[%rd1685], %r11744;
	mov.b32 	%r14302, -1;
	mov.pred 	%p6617, 0;
$L__BB9_5513:
	mov.b32 	%r14303, 0;
	not.pred 	%p5525, %p6617;
	@%p5525 bra 	$L__BB9_5518;
	setp.eq.s32 	%p5526, %r14302, -1;
	@%p5526 bra 	$L__BB9_6473;
	ld.shared.u64 	%rd10646, [m_Local_$_0];
	mul.wide.s32 	%rd1455, %r14302, 16;
	add.s64 	%rd10647, %rd10646, %rd1455;
	st.u32 	[%rd10647+40], %r3569;
	ld.u32 	%r11747, [%rd1685];
	setp.eq.s32 	%p5527, %r11747, 0;
	@%p5527 bra 	$L__BB9_5516;
	bra.uni 	$L__BB9_5518;
$L__BB9_5516:
	ld.shared.u64 	%rd10648, [m_Local_$_0];
	add.s64 	%rd10649, %rd10648, %rd1455;
	st.u32 	[%rd10649+36], %r3563;
	ld.u32 	%r11749, [%rd1685];
	setp.ne.s32 	%p5528, %r11749, 0;
	@%p5528 bra 	$L__BB9_5518;
	ld.shared.u64 	%rd10650, [m_Local_$_0];
	add.s64 	%rd10651, %rd10650, %rd1455;
	st.u32 	[%rd10651+32], %r3557;
	ld.u32 	%r11750, [%rd1685];
	setp.eq.s32 	%p5529, %r11750, 0;
	selp.b32 	%r14303, %r14302, 0, %p5529;
$L__BB9_5518:
	st.u32 	[%rd1685], %r14303;
	bra.uni 	$L__BB9_5520;
$L__BB9_5519:
	add.s32 	%r11753, %r14297, 4;
	cvt.u64.u32 	%rd10652, %r11753;
	add.s64 	%rd10653, %rd1453, %rd10652;
	mov.b32 	%r11754, 0;
	st.u32 	[%rd10653+32], %r11754;
$L__BB9_5520:
	add.s32 	%r14299, %r14299, 2;
	add.s32 	%r14298, %r14298, 2;
	add.s32 	%r14297, %r14297, 8;
	setp.ne.s32 	%p5530, %r14298, 0;
	@%p5530 bra 	$L__BB9_5497;
$L__BB9_5521:
	and.b32  	%r11755, %r3553, 1;
	setp.eq.b32 	%p5531, %r11755, 1;
	not.pred 	%p5532, %p5531;
	@%p5532 bra 	$L__BB9_5533;
	ld.shared.u64 	%rd10654, [m_Local_$_0];
	add.s64 	%rd1456, %rd10654, %rd1449;
	ld.u32 	%r3578, [%rd1456+12];
	setp.lt.s32 	%p5533, %r3577, %r3578;
	@%p5533 bra 	$L__BB9_5532;
	ld.shared.u64 	%rd10655, [m_Local_$_1];
	atom.add.u64 	%rd10656, [%rd1], 48;
	add.s64 	%rd10657, %rd10656, 56;
	setp.ge.u64 	%p5534, %rd10657, %rd10655;
	shr.u64 	%rd1457, %rd10656, 4;
	cvt.u32.u64 	%r14305, %rd1457;
	setp.eq.s32 	%p5535, %r14305, -1;
	or.pred  	%p5536, %p5534, %p5535;
	@%p5536 bra 	$L__BB9_5525;
	ld.shared.u64 	%rd10658, [m_Local_$_0];
	shl.b64 	%rd10659, %rd1457, 32;
	shr.s64 	%rd10660, %rd10659, 28;
	add.s64 	%rd10661, %rd10658, %rd10660;
	mov.b16 	%rs1380, 0;
	st.u8 	[%rd10661], %rs1380;
	st.u8 	[%rd10661+1], %rs1380;
	mov.b32 	%r11756, 3608;
	st.u32 	[%rd10661+4], %r11756;
	mov.b16 	%rs1381, 1;
	st.u8 	[%rd10661+3], %rs1381;
	mov.b32 	%r11757, 48;
	st.u32 	[%rd10661+8], %r11757;
	mov.b32 	%r11758, -1;
	st.u32 	[%rd10661+16], %r11758;
	ld.shared.u64 	%rd10662, [m_Local_$_0];
	add.s64 	%rd10663, %rd10662, %rd10660;
	mov.b32 	%r11759, 0;
	st.u32 	[%rd10663+32], %r11759;
	ld.shared.u64 	%rd10664, [m_Local_$_0];
	add.s64 	%rd10665, %rd10664, %rd10660;
	st.u32 	[%rd10665+36], %r11759;
	ld.shared.u64 	%rd10666, [m_Local_$_0];
	add.s64 	%rd10667, %rd10666, %rd10660;
	st.u32 	[%rd10667+40], %r11759;
	ld.u32 	%r11760, [%rd1685];
	setp.eq.s32 	%p6618, %r11760, 0;
	bra.uni 	$L__BB9_5526;
$L__BB9_5525:
	mov.b32 	%r11762, 21106;
	st.u32 	[%rd1685], %r11762;
	mov.b32 	%r14305, -1;
	mov.pred 	%p6618, 0;
$L__BB9_5526:
	mov.b32 	%r14306, 0;
	not.pred 	%p5538, %p6618;
	@%p5538 bra 	$L__BB9_5531;
	setp.eq.s32 	%p5539, %r14305, -1;
	@%p5539 bra 	$L__BB9_6474;
	ld.shared.u64 	%rd10668, [m_Local_$_0];
	mul.wide.s32 	%rd1458, %r14305, 16;
	add.s64 	%rd10669, %rd10668, %rd1458;
	st.u32 	[%rd10669+40], %r3578;
	ld.u32 	%r11765, [%rd1685];
	setp.eq.s32 	%p5540, %r11765, 0;
	@%p5540 bra 	$L__BB9_5529;
	bra.uni 	$L__BB9_5531;
$L__BB9_5529:
	ld.shared.u64 	%rd10670, [m_Local_$_0];
	add.s64 	%rd10671, %rd10670, %rd1458;
	st.u32 	[%rd10671+36], %r3577;
	ld.u32 	%r11767, [%rd1685];
	setp.ne.s32 	%p5541, %r11767, 0;
	@%p5541 bra 	$L__BB9_5531;
	ld.shared.u64 	%rd10672, [m_Local_$_0];
	add.s64 	%rd10673, %rd10672, %rd1458;
	st.u32 	[%rd10673+32], %r3557;
	ld.u32 	%r11768, [%rd1685];
	setp.eq.s32 	%p5542, %r11768, 0;
	selp.b32 	%r14306, %r14305, 0, %p5542;
$L__BB9_5531:
	st.u32 	[%rd1685], %r14306;
	bra.uni 	$L__BB9_5533;
$L__BB9_5532:
	shl.b32 	%r11771, %r3577, 2;
	cvt.u64.u32 	%rd10674, %r11771;
	add.s64 	%rd10675, %rd1456, %rd10674;
	mov.b32 	%r11772, 0;
	st.u32 	[%rd10675+32], %r11772;
$L__BB9_5533:
	setp.lt.s32 	%p5543, %r3553, 1;
	@%p5543 bra 	$L__BB9_5564;
	mul.wide.s32 	%rd1459, %r3557, 16;
	neg.s32 	%r14308, %r3553;
	mov.b32 	%r14307, 0;
	mov.u32 	%r14309, %r14307;
$L__BB9_5535:
	setp.ne.s32 	%p5544, %r3487, -1;
	@%p5544 bra 	$L__BB9_5537;
	mov.b32 	%r11790, 21352;
	st.u32 	[%rd1685], %r11790;
	mov.b16 	%rs1620, 0;
	bra.uni 	$L__BB9_5549;
$L__BB9_5537:
	ld.shared.u64 	%rd10676, [m_Local_$_0];
	add.s64 	%rd1460, %rd10676, %rd1447;
	ld.u32 	%r3587, [%rd1460+12];
	setp.lt.s32 	%p5545, %r14309, %r3587;
	@%p5545 bra 	$L__BB9_5548;
	ld.shared.u64 	%rd10677, [m_Local_$_1];
	atom.add.u64 	%rd10678, [%rd1], 48;
	add.s64 	%rd10679, %rd10678, 56;
	setp.lt.u64 	%p5546, %rd10679, %rd10677;
	shr.u64 	%rd1461, %rd10678, 4;
	cvt.u32.u64 	%r14310, %rd1461;
	setp.ne.s32 	%p5547, %r14310, -1;
	and.pred  	%p5548, %p5546, %p5547;
	@%p5548 bra 	$L__BB9_5540;
	mov.b32 	%r11781, 21106;
	st.u32 	[%rd1685], %r11781;
	mov.b32 	%r14310, -1;
	mov.pred 	%p6619, 0;
	bra.uni 	$L__BB9_5541;
$L__BB9_5540:
	ld.shared.u64 	%rd10680, [m_Local_$_0];
	shl.b64 	%rd10681, %rd1461, 32;
	shr.s64 	%rd10682, %rd10681, 28;
	add.s64 	%rd10683, %rd10680, %rd10682;
	mov.b16 	%rs1382, 0;
	st.u8 	[%rd10683], %rs1382;
	st.u8 	[%rd10683+1], %rs1382;
	mov.b32 	%r11775, 3608;
	st.u32 	[%rd10683+4], %r11775;
	mov.b16 	%rs1383, 1;
	st.u8 	[%rd10683+3], %rs1383;
	mov.b32 	%r11776, 48;
	st.u32 	[%rd10683+8], %r11776;
	mov.b32 	%r11777, -1;
	st.u32 	[%rd10683+16], %r11777;
	ld.shared.u64 	%rd10684, [m_Local_$_0];
	add.s64 	%rd10685, %rd10684, %rd10682;
	mov.b32 	%r11778, 0;
	st.u32 	[%rd10685+32], %r11778;
	ld.shared.u64 	%rd10686, [m_Local_$_0];
	add.s64 	%rd10687, %rd10686, %rd10682;
	st.u32 	[%rd10687+36], %r11778;
	ld.shared.u64 	%rd10688, [m_Local_$_0];
	add.s64 	%rd10689, %rd10688, %rd10682;
	st.u32 	[%rd10689+40], %r11778;
	ld.u32 	%r11779, [%rd1685];
	setp.eq.s32 	%p6619, %r11779, 0;
$L__BB9_5541:
	mov.b32 	%r14311, 0;
	not.pred 	%p5550, %p6619;
	@%p5550 bra 	$L__BB9_5547;
	setp.ne.s32 	%p5551, %r14310, -1;
	@%p5551 bra 	$L__BB9_5544;
	mov.b32 	%r11789, 21352;
	st.u32 	[%rd1685], %r11789;
	bra.uni 	$L__BB9_5547;
$L__BB9_5544:
	ld.shared.u64 	%rd10690, [m_Local_$_0];
	mul.wide.s32 	%rd1462, %r14310, 16;
	add.s64 	%rd10691, %rd10690, %rd1462;
	st.u32 	[%rd10691+40], %r3587;
	ld.u32 	%r11784, [%rd1685];
	setp.ne.s32 	%p5552, %r11784, 0;
	@%p5552 bra 	$L__BB9_5547;
	ld.shared.u64 	%rd10692, [m_Local_$_0];
	add.s64 	%rd10693, %rd10692, %rd1462;
	st.u32 	[%rd10693+36], %r14309;
	ld.u32 	%r11786, [%rd1685];
	setp.ne.s32 	%p5553, %r11786, 0;
	@%p5553 bra 	$L__BB9_5547;
	ld.shared.u64 	%rd10694, [m_Local_$_0];
	add.s64 	%rd10695, %rd10694, %rd1462;
	st.u32 	[%rd10695+32], %r3487;
	ld.u32 	%r11787, [%rd1685];
	setp.eq.s32 	%p5554, %r11787, 0;
	selp.b32 	%r14311, %r14310, 0, %p5554;
$L__BB9_5547:
	st.u32 	[%rd1685], %r14311;
	mov.b16 	%rs1620, 0;
	bra.uni 	$L__BB9_5549;
$L__BB9_5548:
	cvt.u64.u32 	%rd10696, %r14307;
	add.s64 	%rd10697, %rd1460, %rd10696;
	ld.u8 	%rs1620, [%rd10697+32];
$L__BB9_5549:
	setp.ne.s32 	%p5555, %r3557, -1;
	@%p5555 bra 	$L__BB9_5551;
	mov.b32 	%r11807, 21352;
	st.u32 	[%rd1685], %r11807;
	bra.uni 	$L__BB9_5563;
$L__BB9_5551:
	ld.shared.u64 	%rd10698, [m_Local_$_0];
	add.s64 	%rd1463, %rd10698, %rd1459;
	ld.u32 	%r3592, [%rd1463+12];
	setp.lt.s32 	%p5556, %r14309, %r3592;
	@%p5556 bra 	$L__BB9_5562;
	ld.shared.u64 	%rd10699, [m_Local_$_1];
	atom.add.u64 	%rd10700, [%rd1], 48;
	add.s64 	%rd10701, %rd10700, 56;
	setp.lt.u64 	%p5557, %rd10701, %rd10699;
	shr.u64 	%rd1464, %rd10700, 4;
	cvt.u32.u64 	%r14312, %rd1464;
	setp.ne.s32 	%p5558, %r14312, -1;
	and.pred  	%p5559, %p5557, %p5558;
	@%p5559 bra 	$L__BB9_5554;
	mov.b32 	%r11797, 21106;
	st.u32 	[%rd1685], %r11797;
	mov.b32 	%r14312, -1;
	mov.pred 	%p6620, 0;
	bra.uni 	$L__BB9_5555;
$L__BB9_5554:
	ld.shared.u64 	%rd10702, [m_Local_$_0];
	shl.b64 	%rd10703, %rd1464, 32;
	shr.s64 	%rd10704, %rd10703, 28;
	add.s64 	%rd10705, %rd10702, %rd10704;
	mov.b16 	%rs1386, 0;
	st.u8 	[%rd10705], %rs1386;
	st.u8 	[%rd10705+1], %rs1386;
	mov.b32 	%r11791, 3608;
	st.u32 	[%rd10705+4], %r11791;
	mov.b16 	%rs1387, 1;
	st.u8 	[%rd10705+3], %rs1387;
	mov.b32 	%r11792, 48;
	st.u32 	[%rd10705+8], %r11792;
	mov.b32 	%r11793, -1;
	st.u32 	[%rd10705+16], %r11793;
	ld.shared.u64 	%rd10706, [m_Local_$_0];
	add.s64 	%rd10707, %rd10706, %rd10704;
	mov.b32 	%r11794, 0;
	st.u32 	[%rd10707+32], %r11794;
	ld.shared.u64 	%rd10708, [m_Local_$_0];
	add.s64 	%rd10709, %rd10708, %rd10704;
	st.u32 	[%rd10709+36], %r11794;
	ld.shared.u64 	%rd10710, [m_Local_$_0];
	add.s64 	%rd10711, %rd10710, %rd10704;
	st.u32 	[%rd10711+40], %r11794;
	ld.u32 	%r11795, [%rd1685];
	setp.eq.s32 	%p6620, %r11795, 0;
$L__BB9_5555:
	mov.b32 	%r14313, 0;
	not.pred 	%p5561, %p6620;
	@%p5561 bra 	$L__BB9_5561;
	setp.ne.s32 	%p5562, %r14312, -1;
	@%p5562 bra 	$L__BB9_5558;
	mov.b32 	%r11805, 21352;
	st.u32 	[%rd1685], %r11805;
	bra.uni 	$L__BB9_5561;
$L__BB9_5558:
	ld.shared.u64 	%rd10712, [m_Local_$_0];
	mul.wide.s32 	%rd1465, %r14312, 16;
	add.s64 	%rd10713, %rd10712, %rd1465;
	st.u32 	[%rd10713+40], %r3592;
	ld.u32 	%r11800, [%rd1685];
	setp.ne.s32 	%p5563, %r11800, 0;
	@%p5563 bra 	$L__BB9_5561;
	ld.shared.u64 	%rd10714, [m_Local_$_0];
	add.s64 	%rd10715, %rd10714, %rd1465;
	st.u32 	[%rd10715+36], %r14309;
	ld.u32 	%r11802, [%rd1685];
	setp.ne.s32 	%p5564, %r11802, 0;
	@%p5564 bra 	$L__BB9_5561;
	ld.shared.u64 	%rd10716, [m_Local_$_0];
	add.s64 	%rd10717, %rd10716, %rd1465;
	st.u32 	[%rd10717+32], %r3557;
	ld.u32 	%r11803, [%rd1685];
	setp.eq.s32 	%p5565, %r11803, 0;
	selp.b32 	%r14313, %r14312, 0, %p5565;
$L__BB9_5561:
	st.u32 	[%rd1685], %r14313;
	bra.uni 	$L__BB9_5563;
$L__BB9_5562:
	cvt.u64.u32 	%rd10718, %r14307;
	add.s64 	%rd10719, %rd1463, %rd10718;
	mov.b32 	%r11806, 0;
	st.u32 	[%rd10719+32], %r11806;
	st.u8 	[%rd10719+32], %rs1620;
$L__BB9_5563:
	add.s32 	%r14309, %r14309, 1;
	add.s32 	%r14308, %r14308, 1;
	setp.ne.s32 	%p5566, %r14308, 0;
	add.s32 	%r14307, %r14307, 4;
	@%p5566 bra 	$L__BB9_5535;
$L__BB9_5564:
	ld.shared.u64 	%rd10720, [m_Local_$_0];
	add.s64 	%rd10721, %rd10720, %rd1446;
	st.u32 	[%rd10721+32], %r3557;
	ld.shared.u64 	%rd10722, [m_Local_$_0];
	add.s64 	%rd10723, %rd10722, %rd1446;
	st.u32 	[%rd10723+40], %r3553;
	ld.shared.u64 	%rd10724, [m_Local_$_0];
	add.s64 	%rd10725, %rd10724, %rd1446;
	mov.b32 	%r11808, 0;
	st.u32 	[%rd10725+48], %r11808;
$L__BB9_5565:
	ld.shared.u64 	%rd10726, [m_Local_$_1];
	atom.add.u64 	%rd10727, [%rd1], 48;
	add.s64 	%rd10728, %rd10727, 56;
	setp.lt.u64 	%p5567, %rd10728, %rd10726;
	shr.u64 	%rd1466, %rd10727, 4;
	cvt.u32.u64 	%r14316, %rd1466;
	setp.ne.s32 	%p5568, %r14316, -1;
	and.pred  	%p5569, %p5567, %p5568;
	@%p5569 bra 	$L__BB9_5567;
	mov.b32 	%r11817, 21352;
	st.u32 	[%rd1685], %r11817;
	mov.b32 	%r14316, -1;
	mov.pred 	%p6621, 0;
	bra.uni 	$L__BB9_5571;
$L__BB9_5567:
	setp.ne.s32 	%p5570, %r3552, -1;
	ld.shared.u64 	%rd10729, [m_Local_$_0];
	shl.b64 	%rd10730, %rd1466, 32;
	shr.s64 	%rd1467, %rd10730, 28;
	add.s64 	%rd10731, %rd10729, %rd1467;
	mov.b16 	%rs1388, 0;
	st.u8 	[%rd10731], %rs1388;
	st.u8 	[%rd10731+1], %rs1388;
	mov.b32 	%r11810, 16901;
	st.u32 	[%rd10731+4], %r11810;
	mov.b16 	%rs1389, 1;
	st.u8 	[%rd10731+3], %rs1389;
	mov.b32 	%r11811, 44;
	st.u32 	[%rd10731+8], %r11811;
	mov.b32 	%r11812, -1;
	st.u32 	[%rd10731+16], %r11812;
	@%p5570 bra 	$L__BB9_5569;
	mov.b32 	%r11814, 21352;
	st.u32 	[%rd1685], %r11814;
	mov.b32 	%r14314, 0;
	ld.shared.u64 	%rd12049, [m_Local_$_0];
	mov.u32 	%r14315, %r14314;
	bra.uni 	$L__BB9_5570;
$L__BB9_5569:
	ld.shared.u64 	%rd12049, [m_Local_$_0];
	mul.wide.s32 	%rd10732, %r3552, 16;
	add.s64 	%rd10733, %rd12049, %rd10732;
	ld.u32 	%r14314, [%rd10733+32];
	ld.u32 	%r14315, [%rd10733+40];
$L__BB9_5570:
	add.s64 	%rd10734, %rd12049, %rd1467;
	st.u32 	[%rd10734+32], %r14314;
	ld.shared.u64 	%rd10735, [m_Local_$_0];
	add.s64 	%rd10736, %rd10735, %rd1467;
	st.u32 	[%rd10736+40], %r14315;
	ld.u32 	%r11815, [%rd1685];
	setp.eq.s32 	%p6621, %r11815, 0;
$L__BB9_5571:
	mov.b32 	%r14317, 0;
	not.pred 	%p5573, %p6621;
	@%p5573 bra 	$L__BB9_5575;
	ld.param.u64 	%rd12003, [_Z63java_lang_String_initab850b60f96d11de8a390800200c9a660_a14_5_5_PciiiPi_param_0];
	{ // callseq 15, 0
	.param .b64 param0;
	st.param.b64 	[param0], %rd12003;
	.param .b32 param1;
	st.param.b32 	[param1], %r14316;
	.param .b64 param2;
	st.param.b64 	[param2], %rd1685;
	.param .b32 retval0;
	call.uni (retval0), 
	_Z41invoke_java_lang_StringBuilder_toString9_PciPi, 
	(
	param0, 
	param1, 
	param2
	);
	ld.param.b32 	%r11820, [retval0];
	} // callseq 15
	ld.u32 	%r11821, [%rd1685];
	setp.ne.s32 	%p5575, %r11821, 0;
	@%p5575 bra 	$L__BB9_5575;
	ld.shared.u64 	%rd10737, [m_Local_$_0];
	add.s64 	%rd10738, %rd10737, %rd1277;
	st.u32 	[%rd10738+32], %r3158;
	ld.u32 	%r11822, [%rd1685];
	setp.ne.s32 	%p5577, %r11822, 0;
	mov.u32 	%r14317, %r3158;
	@%p5577 bra 	$L__BB9_5575;
	ld.shared.u64 	%rd10739, [m_Local_$_0];
	add.s64 	%rd10740, %rd10739, %rd1277;
	st.u32 	[%rd10740+36], %r11820;
	ld.u32 	%r11823, [%rd1685];
	setp.eq.s32 	%p6622, %r11823, 0;
	mov.u32 	%r14317, %r3158;
$L__BB9_5575:
	mov.b32 	%r14511, 0;
	not.pred 	%p5579, %p6622;
	@%p5579 bra 	$L__BB9_6355;
	st.u32 	[%rd1685], %r14317;
	bra.uni 	$L__BB9_6355;
$L__BB9_5577:
	ld.shared.u64 	%rd1471, [m_Local_$_0];
	mul.wide.s32 	%rd1472, %r4107, 16;
	add.s64 	%rd10741, %rd1471, %rd1472;
	ld.u32 	%r11828, [%rd10741+12];
	sub.s32 	%r11829, %r11828, %r4109;
	setp.le.s32 	%p5580, %r4108, %r11829;
	@%p5580 bra 	$L__BB9_6274;
	add.s32 	%r14418, %r4109, %r4108;
	ld.shared.u64 	%rd10866, [m_Local_$_1];
	atom.add.u64 	%rd10867, [%rd1], 32;
	add.s64 	%rd10868, %rd10867, 40;
	setp.lt.u64 	%p5654, %rd10868, %rd10866;
	shr.u64 	%rd10869, %rd10867, 4;
	cvt.u32.u64 	%r11945, %rd10869;
	selp.b32 	%r3609, %r11945, -1, %p5654;
	setp.ne.s32 	%p5655, %r3609, -1;
	@%p5655 bra 	$L__BB9_5580;
	mov.b32 	%r12897, 21106;
	st.u32 	[%rd1685], %r12897;
	mov.b32 	%r14490, -1;
	mov.pred 	%p6671, 0;
	bra.uni 	$L__BB9_6272;
$L__BB9_5580:
	ld.shared.u64 	%rd10870, [m_Local_$_0];
	mul.wide.s32 	%rd1473, %r3609, 16;
	add.s64 	%rd10871, %rd10870, %rd1473;
	mov.b16 	%rs1404, 0;
	st.u8 	[%rd10871], %rs1404;
	st.u8 	[%rd10871+1], %rs1404;
	mov.b32 	%r11946, 22978;
	st.u32 	[%rd10871+4], %r11946;
	mov.b16 	%rs1405, 1;
	st.u8 	[%rd10871+3], %rs1405;
	mov.b32 	%r11947, 32;
	st.u32 	[%rd10871+8], %r11947;
	mov.b32 	%r11948, -1;
	st.u32 	[%rd10871+16], %r11948;
	ld.shared.u64 	%rd10872, [m_Local_$_0];
	add.s64 	%rd10873, %rd10872, %rd1473;
	st.u32 	[%rd10873+32], %r11948;
	ld.shared.u64 	%rd10874, [m_Local_$_0];
	add.s64 	%rd10875, %rd10874, %rd1473;
	st.u32 	[%rd10875+36], %r11948;
	ld.shared.u64 	%rd10876, [m_Local_$_1];
	atom.add.u64 	%rd10877, [%rd1], 48;
	add.s64 	%rd10878, %rd10877, 56;
	setp.lt.u64 	%p5656, %rd10878, %rd10876;
	shr.u64 	%rd1474, %rd10877, 4;
	cvt.u32.u64 	%r14319, %rd1474;
	setp.ne.s32 	%p5657, %r14319, -1;
	and.pred  	%p5658, %p5656, %p5657;
	@%p5658 bra 	$L__BB9_5582;
	mov.b32 	%r11960, 21352;
	st.u32 	[%rd1685], %r11960;
	mov.b32 	%r14319, -1;
	mov.pred 	%p6623, 0;
	bra.uni 	$L__BB9_5586;
$L__BB9_5582:
	ld.shared.u64 	%rd10879, [m_Local_$_0];
	shl.b64 	%rd10880, %rd1474, 32;
	shr.s64 	%rd1475, %rd10880, 28;
	add.s64 	%rd10881, %rd10879, %rd1475;
	mov.b16 	%rs1406, 1;
	st.u8 	[%rd10881], %rs1406;
	mov.b16 	%rs1407, 0;
	st.u8 	[%rd10881+1], %rs1407;
	mov.b32 	%r11949, 2906;
	st.u32 	[%rd10881+4], %r11949;
	st.u8 	[%rd10881+3], %rs1406;
	mov.b32 	%r11950, 48;
	st.u32 	[%rd10881+8], %r11950;
	mov.b32 	%r11951, -1;
	st.u32 	[%rd10881+16], %r11951;
	ld.shared.u64 	%rd10882, [m_Local_$_1];
	atom.add.u64 	%rd10883, [%rd1], 32;
	add.s64 	%rd10884, %rd10883, 40;
	setp.lt.u64 	%p5659, %rd10884, %rd10882;
	shr.u64 	%rd1476, %rd10883, 4;
	cvt.u32.u64 	%r14318, %rd1476;
	setp.ne.s32 	%p5660, %r14318, -1;
	and.pred  	%p5661, %p5659, %p5660;
	@%p5661 bra 	$L__BB9_5584;
	mov.b32 	%r11956, 21352;
	st.u32 	[%rd1685], %r11956;
	mov.b32 	%r14318, -1;
	bra.uni 	$L__BB9_5585;
$L__BB9_5584:
	ld.shared.u64 	%rd10885, [m_Local_$_0];
	shl.b64 	%rd10886, %rd1476, 32;
	shr.s64 	%rd10887, %rd10886, 28;
	add.s64 	%rd10888, %rd10885, %rd10887;
	mov.b16 	%rs1408, 0;
	st.u8 	[%rd10888], %rs1408;
	st.u8 	[%rd10888+1], %rs1408;
	mov.b32 	%r11952, 4335;
	st.u32 	[%rd10888+4], %r11952;
	mov.b16 	%rs1409, 1;
	st.u8 	[%rd10888+3], %rs1409;
	mov.b32 	%r11953, 32;
	st.u32 	[%rd10888+8], %r11953;
	mov.b32 	%r11954, 0;
	st.u32 	[%rd10888+12], %r11954;
$L__BB9_5585:
	ld.shared.u64 	%rd10889, [m_Local_$_0];
	add.s64 	%rd10890, %rd10889, %rd1475;
	st.u32 	[%rd10890+32], %r14318;
	ld.shared.u64 	%rd10891, [m_Local_$_0];
	add.s64 	%rd10892, %rd10891, %rd1475;
	mov.b32 	%r11957, 0;
	st.u32 	[%rd10892+40], %r11957;
	ld.u32 	%r11958, [%rd1685];
	setp.eq.s32 	%p6623, %r11958, 0;
$L__BB9_5586:
	mov.b32 	%r14490, 0;
	mov.pred 	%p6671, 0;
	not.pred 	%p5664, %p6623;
	@%p5664 bra 	$L__BB9_6272;
	ld.shared.u64 	%rd10893, [m_Local_$_1];
	atom.add.u64 	%rd10894, [%rd1], 144;
	add.s64 	%rd10895, %rd10894, 152;
	setp.lt.u64 	%p5665, %rd10895, %rd10893;
	shr.u64 	%rd10896, %rd10894, 4;
	cvt.u32.u64 	%r11962, %rd10896;
	selp.b32 	%r3614, %r11962, -1, %p5665;
	setp.ne.s32 	%p5666, %r3614, -1;
	@%p5666 bra 	$L__BB9_5592;
	mov.b32 	%r11999, 21352;
	st.u32 	[%rd1685], %r11999;
$L__BB9_5589:
	mov.u64 	%rd10942, $str$32;
	add.s64 	%rd12051, %rd10942, 1;
	mul.wide.s32 	%rd1486, %r3614, 16;
	mov.b32 	%r14325, -26;
	mov.u64 	%rd12052, %rd1486;
$L__BB9_5590:
	setp.ne.s32 	%p5688, %r3614, -1;
	add.s32 	%r3630, %r14325, 27;
	add.s32 	%r3631, %r14325, 26;
	@%p5688 bra 	$L__BB9_5618;
	mov.b32 	%r12017, 21352;
	st.u32 	[%rd1685], %r12017;
	bra.uni 	$L__BB9_5630;
$L__BB9_5592:
	ld.shared.u64 	%rd10897, [m_Local_$_0];
	mul.wide.s32 	%rd1477, %r3614, 16;
	add.s64 	%rd10898, %rd10897, %rd1477;
	mov.b16 	%rs1410, 0;
	st.u8 	[%rd10898], %rs1410;
	st.u8 	[%rd10898+1], %rs1410;
	mov.b32 	%r11964, 4335;
	st.u32 	[%rd10898+4], %r11964;
	mov.b16 	%rs1411, 1;
	st.u8 	[%rd10898+3], %rs1411;
	mov.b32 	%r11965, 144;
	st.u32 	[%rd10898+8], %r11965;
	mov.b32 	%r11966, 27;
	st.u32 	[%rd10898+12], %r11966;
	mov.b32 	%r14320, -26;
	mov.u64 	%rd12050, %rd1477;
$L__BB9_5593:
	add.s32 	%r3616, %r14320, 27;
	add.s32 	%r3617, %r14320, 26;
	ld.shared.u64 	%rd1479, [m_Local_$_0];
	add.s64 	%rd10899, %rd1479, %rd1477;
	ld.u32 	%r3618, [%rd10899+12];
	setp.lt.s32 	%p5667, %r3617, %r3618;
	@%p5667 bra 	$L__BB9_5604;
	ld.shared.u64 	%rd10900, [m_Local_$_1];
	atom.add.u64 	%rd10901, [%rd1], 48;
	add.s64 	%rd10902, %rd10901, 56;
	setp.lt.u64 	%p5668, %rd10902, %rd10900;
	shr.u64 	%rd1480, %rd10901, 4;
	cvt.u32.u64 	%r14321, %rd1480;
	setp.ne.s32 	%p5669, %r14321, -1;
	and.pred  	%p5670, %p5668, %p5669;
	@%p5670 bra 	$L__BB9_5596;
	mov.b32 	%r11973, 21106;
	st.u32 	[%rd1685], %r11973;
	mov.b32 	%r14321, -1;
	mov.pred 	%p6624, 0;
	bra.uni 	$L__BB9_5597;
$L__BB9_5596:
	ld.shared.u64 	%rd10903, [m_Local_$_0];
	shl.b64 	%rd10904, %rd1480, 32;
	shr.s64 	%rd10905, %rd10904, 28;
	add.s64 	%rd10906, %rd10903, %rd10905;
	mov.b16 	%rs1412, 0;
	st.u8 	[%rd10906], %rs1412;
	st.u8 	[%rd10906+1], %rs1412;
	mov.b32 	%r11967, 3608;
	st.u32 	[%rd10906+4], %r11967;
	mov.b16 	%rs1413, 1;
	st.u8 	[%rd10906+3], %rs1413;
	mov.b32 	%r11968, 48;
	st.u32 	[%rd10906+8], %r11968;
	mov.b32 	%r11969, -1;
	st.u32 	[%rd10906+16], %r11969;
	ld.shared.u64 	%rd10907, [m_Local_$_0];
	add.s64 	%rd10908, %rd10907, %rd10905;
	mov.b32 	%r11970, 0;
	st.u32 	[%rd10908+32], %r11970;
	ld.shared.u64 	%rd10909, [m_Local_$_0];
	add.s64 	%rd10910, %rd10909, %rd10905;
	st.u32 	[%rd10910+36], %r11970;
	ld.shared.u64 	%rd10911, [m_Local_$_0];
	add.s64 	%rd10912, %rd10911, %rd10905;
	st.u32 	[%rd10912+40], %r11970;
	ld.u32 	%r11971, [%rd1685];
	setp.eq.s32 	%p6624, %r11971, 0;
$L__BB9_5597:
	mov.b32 	%r14322, 0;
	not.pred 	%p5672, %p6624;
	@%p5672 bra 	$L__BB9_5603;
	setp.ne.s32 	%p5673, %r14321, -1;
	@%p5673 bra 	$L__BB9_5600;
	mov.b32 	%r11981, 21352;
	st.u32 	[%rd1685], %r11981;
	bra.uni 	$L__BB9_5603;
$L__BB9_5600:
	ld.shared.u64 	%rd10913, [m_Local_$_0];
	mul.wide.s32 	%rd1481, %r14321, 16;
	add.s64 	%rd10914, %rd10913, %rd1481;
	st.u32 	[%rd10914+40], %r3618;
	ld.u32 	%r11976, [%rd1685];
	setp.ne.s32 	%p5674, %r11976, 0;
	@%p5674 bra 	$L__BB9_5603;
	ld.shared.u64 	%rd10915, [m_Local_$_0];
	add.s64 	%rd10916, %rd10915, %rd1481;
	st.u32 	[%rd10916+36], %r3617;
	ld.u32 	%r11978, [%rd1685];
	setp.ne.s32 	%p5675, %r11978, 0;
	@%p5675 bra 	$L__BB9_5603;
	ld.shared.u64 	%rd10917, [m_Local_$_0];
	add.s64 	%rd10918, %rd10917, %rd1481;
	st.u32 	[%rd10918+32], %r3614;
	ld.u32 	%r11979, [%rd1685];
	setp.eq.s32 	%p5676, %r11979, 0;
	selp.b32 	%r14322, %r14321, 0, %p5676;
$L__BB9_5603:
	st.u32 	[%rd1685], %r14322;
	bra.uni 	$L__BB9_5605;
$L__BB9_5604:
	add.s64 	%rd10919, %rd1479, %rd12050;
	mov.b32 	%r11982, 0;
	st.u32 	[%rd10919+32], %r11982;
$L__BB9_5605:
	setp.eq.s32 	%p5677, %r3616, 27;
	@%p5677 bra 	$L__BB9_5589;
	ld.shared.u64 	%rd1482, [m_Local_$_0];
	add.s64 	%rd10920, %rd1482, %rd1477;
	ld.u32 	%r3623, [%rd10920+12];
	setp.lt.s32 	%p5678, %r3616, %r3623;
	@%p5678 bra 	$L__BB9_5616;
	ld.shared.u64 	%rd10921, [m_Local_$_1];
	atom.add.u64 	%rd10922, [%rd1], 48;
	add.s64 	%rd10923, %rd10922, 56;
	setp.ge.u64 	%p5679, %rd10923, %rd10921;
	shr.u64 	%rd1483, %rd10922, 4;
	cvt.u32.u64 	%r14323, %rd1483;
	setp.eq.s32 	%p5680, %r14323, -1;
	or.pred  	%p5681, %p5679, %p5680;
	@%p5681 bra 	$L__BB9_5609;
	ld.shared.u64 	%rd10924, [m_Local_$_0];
	shl.b64 	%rd10925, %rd1483, 32;
	shr.s64 	%rd10926, %rd10925, 28;
	add.s64 	%rd10927, %rd10924, %rd10926;
	mov.b16 	%rs1414, 0;
	st.u8 	[%rd10927], %rs1414;
	st.u8 	[%rd10927+1], %rs1414;
	mov.b32 	%r11983, 3608;
	st.u32 	[%rd10927+4], %r11983;
	mov.b16 	%rs1415, 1;
	st.u8 	[%rd10927+3], %rs1415;
	mov.b32 	%r11984, 48;
	st.u32 	[%rd10927+8], %r11984;
	mov.b32 	%r11985, -1;
	st.u32 	[%rd10927+16], %r11985;
	ld.shared.u64 	%rd10928, [m_Local_$_0];
	add.s64 	%rd10929, %rd10928, %rd10926;
	mov.b32 	%r11986, 0;
	st.u32 	[%rd10929+32], %r11986;
	ld.shared.u64 	%rd10930, [m_Local_$_0];
	add.s64 	%rd10931, %rd10930, %rd10926;
	st.u32 	[%rd10931+36], %r11986;
	ld.shared.u64 	%rd10932, [m_Local_$_0];
	add.s64 	%rd10933, %rd10932, %rd10926;
	st.u32 	[%rd10933+40], %r11986;
	ld.u32 	%r11987, [%rd1685];
	setp.eq.s32 	%p6625, %r11987, 0;
	bra.uni 	$L__BB9_5610;
$L__BB9_5609:
	mov.b32 	%r11989, 21106;
	st.u32 	[%rd1685], %r11989;
	mov.b32 	%r14323, -1;
	mov.pred 	%p6625, 0;
$L__BB9_5610:
	mov.b32 	%r14324, 0;
	not.pred 	%p5683, %p6625;
	@%p5683 bra 	$L__BB9_5615;
	setp.eq.s32 	%p5684, %r14323, -1;
	@%p5684 bra 	$L__BB9_6475;
	ld.shared.u64 	%rd10934, [m_Local_$_0];
	mul.wide.s32 	%rd1484, %r14323, 16;
	add.s64 	%rd10935, %rd10934, %rd1484;
	st.u32 	[%rd10935+40], %r3623;
	ld.u32 	%r11992, [%rd1685];
	setp.eq.s32 	%p5685, %r11992, 0;
	@%p5685 bra 	$L__BB9_5613;
	bra.uni 	$L__BB9_5615;
$L__BB9_5613:
	ld.shared.u64 	%rd10936, [m_Local_$_0];
	add.s64 	%rd10937, %rd10936, %rd1484;
	st.u32 	[%rd10937+36], %r3616;
	ld.u32 	%r11994, [%rd1685];
	setp.ne.s32 	%p5686, %r11994, 0;
	@%p5686 bra 	$L__BB9_5615;
	ld.shared.u64 	%rd10938, [m_Local_$_0];
	add.s64 	%rd10939, %rd10938, %rd1484;
	st.u32 	[%rd10939+32], %r3614;
	ld.u32 	%r11995, [%rd1685];
	setp.eq.s32 	%p5687, %r11995, 0;
	selp.b32 	%r14324, %r14323, 0, %p5687;
$L__BB9_5615:
	st.u32 	[%rd1685], %r14324;
	bra.uni 	$L__BB9_5617;
$L__BB9_5616:
	add.s64 	%rd10940, %rd1482, %rd12050;
	mov.b32 	%r11998, 0;
	st.u32 	[%rd10940+36], %r11998;
$L__BB9_5617:
	add.s64 	%rd12050, %rd12050, 8;
	add.s32 	%r14320, %r14320, 2;
	bra.uni 	$L__BB9_5593;
$L__BB9_5618:
	ld.shared.u64 	%rd1489, [m_Local_$_0];
	add.s64 	%rd10943, %rd1489, %rd1486;
	ld.u32 	%r3632, [%rd10943+12];
	setp.lt.s32 	%p5689, %r3631, %r3632;
	@%p5689 bra 	$L__BB9_5629;
	ld.shared.u64 	%rd10944, [m_Local_$_1];
	atom.add.u64 	%rd10945, [%rd1], 48;
	add.s64 	%rd10946, %rd10945, 56;
	setp.lt.u64 	%p5690, %rd10946, %rd10944;
	shr.u64 	%rd1490, %rd10945, 4;
	cvt.u32.u64 	%r14326, %rd1490;
	setp.ne.s32 	%p5691, %r14326, -1;
	and.pred  	%p5692, %p5690, %p5691;
	@%p5692 bra 	$L__BB9_5621;
	mov.b32 	%r12007, 21106;
	st.u32 	[%rd1685], %r12007;
	mov.b32 	%r14326, -1;
	mov.pred 	%p6626, 0;
	bra.uni 	$L__BB9_5622;
$L__BB9_5621:
	ld.shared.u64 	%rd10947, [m_Local_$_0];
	shl.b64 	%rd10948, %rd1490, 32;
	shr.s64 	%rd10949, %rd10948, 28;
	add.s64 	%rd10950, %rd10947, %rd10949;
	mov.b16 	%rs1416, 0;
	st.u8 	[%rd10950], %rs1416;
	st.u8 	[%rd10950+1], %rs1416;
	mov.b32 	%r12001, 3608;
	st.u32 	[%rd10950+4], %r12001;
	mov.b16 	%rs1417, 1;
	st.u8 	[%rd10950+3], %rs1417;
	mov.b32 	%r12002, 48;
	st.u32 	[%rd10950+8], %r12002;
	mov.b32 	%r12003, -1;
	st.u32 	[%rd10950+16], %r12003;
	ld.shared.u64 	%rd10951, [m_Local_$_0];
	add.s64 	%rd10952, %rd10951, %rd10949;
	mov.b32 	%r12004, 0;
	st.u32 	[%rd10952+32], %r12004;
	ld.shared.u64 	%rd10953, [m_Local_$_0];
	add.s64 	%rd10954, %rd10953, %rd10949;
	st.u32 	[%rd10954+36], %r12004;
	ld.shared.u64 	%rd10955, [m_Local_$_0];
	add.s64 	%rd10956, %rd10955, %rd10949;
	st.u32 	[%rd10956+40], %r12004;
	ld.u32 	%r12005, [%rd1685];
	setp.eq.s32 	%p6626, %r12005, 0;
$L__BB9_5622:
	mov.b32 	%r14327, 0;
	not.pred 	%p5694, %p6626;
	@%p5694 bra 	$L__BB9_5628;
	setp.ne.s32 	%p5695, %r14326, -1;
	@%p5695 bra 	$L__BB9_5625;
	mov.b32 	%r12015, 21352;
	st.u32 	[%rd1685], %r12015;
	bra.uni 	$L__BB9_5628;
$L__BB9_5625:
	ld.shared.u64 	%rd10957, [m_Local_$_0];
	mul.wide.s32 	%rd1491, %r14326, 16;
	add.s64 	%rd10958, %rd10957, %rd1491;
	st.u32 	[%rd10958+40], %r3632;
	ld.u32 	%r12010, [%rd1685];
	setp.ne.s32 	%p5696, %r12010, 0;
	@%p5696 bra 	$L__BB9_5628;
	ld.shared.u64 	%rd10959, [m_Local_$_0];
	add.s64 	%rd10960, %rd10959, %rd1491;
	st.u32 	[%rd10960+36], %r3631;
	ld.u32 	%r12012, [%rd1685];
	setp.ne.s32 	%p5697, %r12012, 0;
	@%p5697 bra 	$L__BB9_5628;
	ld.shared.u64 	%rd10961, [m_Local_$_0];
	add.s64 	%rd10962, %rd10961, %rd1491;
	st.u32 	[%rd10962+32], %r3614;
	ld.u32 	%r12013, [%rd1685];
	setp.eq.s32 	%p5698, %r12013, 0;
	selp.b32 	%r14327, %r14326, 0, %p5698;
$L__BB9_5628:
	st.u32 	[%rd1685], %r14327;
	bra.uni 	$L__BB9_5630;
$L__BB9_5629:
	ld.global.nc.u8 	%rs1418, [%rd12051+-1];
	cvt.u16.u8 	%rs1419, %rs1418;
	add.s64 	%rd10963, %rd1489, %rd12052;
	mov.b32 	%r12016, 0;
	st.u32 	[%rd10963+32], %r12016;
	st.u8 	[%rd10963+32], %rs1419;
$L__BB9_5630:
	setp.eq.s32 	%p5699, %r3630, 27;
	@%p5699 bra 	$L__BB9_5645;
	setp.eq.s32 	%p5700, %r3614, -1;
	@%p5700 bra 	$L__BB9_5643;
	ld.shared.u64 	%rd1492, [m_Local_$_0];
	add.s64 	%rd10964, %rd1492, %rd1486;
	ld.u32 	%r3637, [%rd10964+12];
	setp.lt.s32 	%p5701, %r3630, %r3637;
	@%p5701 bra 	$L__BB9_5642;
	ld.shared.u64 	%rd10965, [m_Local_$_1];
	atom.add.u64 	%rd10966, [%rd1], 48;
	add.s64 	%rd10967, %rd10966, 56;
	setp.ge.u64 	%p5702, %rd10967, %rd10965;
	shr.u64 	%rd1493, %rd10966, 4;
	cvt.u32.u64 	%r14328, %rd1493;
	setp.eq.s32 	%p5703, %r14328, -1;
	or.pred  	%p5704, %p5702, %p5703;
	@%p5704 bra 	$L__BB9_5635;
	ld.shared.u64 	%rd10968, [m_Local_$_0];
	shl.b64 	%rd10969, %rd1493, 32;
	shr.s64 	%rd10970, %rd10969, 28;
	add.s64 	%rd10971, %rd10968, %rd10970;
	mov.b16 	%rs1420, 0;
	st.u8 	[%rd10971], %rs1420;
	st.u8 	[%rd10971+1], %rs1420;
	mov.b32 	%r12018, 3608;
	st.u32 	[%rd10971+4], %r12018;
	mov.b16 	%rs1421, 1;
	st.u8 	[%rd10971+3], %rs1421;
	mov.b32 	%r12019, 48;
	st.u32 	[%rd10971+8], %r12019;
	mov.b32 	%r12020, -1;
	st.u32 	[%rd10971+16], %r12020;
	ld.shared.u64 	%rd10972, [m_Local_$_0];
	add.s64 	%rd10973, %rd10972, %rd10970;
	mov.b32 	%r12021, 0;
	st.u32 	[%rd10973+32], %r12021;
	ld.shared.u64 	%rd10974, [m_Local_$_0];
	add.s64 	%rd10975, %rd10974, %rd10970;
	st.u32 	[%rd10975+36], %r12021;
	ld.shared.u64 	%rd10976, [m_Local_$_0];
	add.s64 	%rd10977, %rd10976, %rd10970;
	st.u32 	[%rd10977+40], %r12021;
	ld.u32 	%r12022, [%rd1685];
	setp.eq.s32 	%p6627, %r12022, 0;
	bra.uni 	$L__BB9_5636;
$L__BB9_5635:
	mov.b32 	%r12024, 21106;
	st.u32 	[%rd1685], %r12024;
	mov.b32 	%r14328, -1;
	mov.pred 	%p6627, 0;
$L__BB9_5636:
	mov.b32 	%r14329, 0;
	not.pred 	%p5706, %p6627;
	@%p5706 bra 	$L__BB9_5641;
	setp.eq.s32 	%p5707, %r14328, -1;
	@%p5707 bra 	$L__BB9_6476;
	ld.shared.u64 	%rd10978, [m_Local_$_0];
	mul.wide.s32 	%rd1494, %r14328, 16;
	add.s64 	%rd10979, %rd10978, %rd1494;
	st.u32 	[%rd10979+40], %r3637;
	ld.u32 	%r12027, [%rd1685];
	setp.eq.s32 	%p5708, %r12027, 0;
	@%p5708 bra 	$L__BB9_5639;
	bra.uni 	$L__BB9_5641;
$L__BB9_5639:
	ld.shared.u64 	%rd10980, [m_Local_$_0];
	add.s64 	%rd10981, %rd10980, %rd1494;
	st.u32 	[%rd10981+36], %r3630;
	ld.u32 	%r12029, [%rd1685];
	setp.ne.s32 	%p5709, %r12029, 0;
	@%p5709 bra 	$L__BB9_5641;
	ld.shared.u64 	%rd10982, [m_Local_$_0];
	add.s64 	%rd10983, %rd10982, %rd1494;
	st.u32 	[%rd10983+32], %r3614;
	ld.u32 	%r12030, [%rd1685];
	setp.eq.s32 	%p5710, %r12030, 0;
	selp.b32 	%r14329, %r14328, 0, %p5710;
$L__BB9_5641:
	st.u32 	[%rd1685], %r14329;
	bra.uni 	$L__BB9_5644;
$L__BB9_5642:
	ld.global.nc.u8 	%rs1422, [%rd12051];
	cvt.u16.u8 	%rs1423, %rs1422;
	add.s64 	%rd10984, %rd1492, %rd12052;
	mov.b32 	%r12033, 0;
	st.u32 	[%rd10984+36], %r12033;
	st.u8 	[%rd10984+36], %rs1423;
	bra.uni 	$L__BB9_5644;
$L__BB9_5643:
	mov.b32 	%r12034, 21352;
	st.u32 	[%rd1685], %r12034;
$L__BB9_5644:
	add.s64 	%rd12052, %rd12052, 8;
	add.s32 	%r14325, %r14325, 2;
	add.s64 	%rd12051, %rd12051, 2;
	bra.uni 	$L__BB9_5590;
$L__BB9_5645:
	ld.shared.u64 	%rd10985, [m_Local_$_1];
	atom.add.u64 	%rd10986, [%rd1], 48;
	add.s64 	%rd10987, %rd10986, 56;
	setp.lt.u64 	%p5711, %rd10987, %rd10985;
	shr.u64 	%rd10988, %rd10986, 4;
	cvt.u32.u64 	%r12035, %rd10988;
	selp.b32 	%r3643, %r12035, -1, %p5711;
	setp.ne.s32 	%p5712, %r3643, -1;
	@%p5712 bra 	$L__BB9_5647;
	mov.b32 	%r12147, 21352;
	st.u32 	[%rd1685], %r12147;
	bra.uni 	$L__BB9_5722;
$L__BB9_5647:
	ld.shared.u64 	%rd10989, [m_Local_$_0];
	mul.wide.s32 	%rd1497, %r3643, 16;
	add.s64 	%rd10990, %rd10989, %rd1497;
	mov.b16 	%rs1424, 1;
	st.u8 	[%rd10990], %rs1424;
	mov.b16 	%rs1425, 0;
	st.u8 	[%rd10990+1], %rs1425;
	mov.b32 	%r12036, 2906;
	st.u32 	[%rd10990+4], %r12036;
	st.u8 	[%rd10990+3], %rs1424;
	mov.b32 	%r12037, 48;
	st.u32 	[%rd10990+8], %r12037;
	mov.b32 	%r12038, -1;
	st.u32 	[%rd10990+16], %r12038;
	ld.shared.u64 	%rd10991, [m_Local_$_0];
	add.s64 	%rd10992, %rd10991, %rd1486;
	ld.u32 	%r3644, [%rd10992+12];
	shl.b32 	%r12039, %r3644, 2;
	add.s32 	%r12040, %r12039, 32;
	shr.s32 	%r12041, %r12040, 31;
	shr.u32 	%r12042, %r12041, 29;
	add.s32 	%r12043, %r12040, %r12042;
	and.b32  	%r12044, %r12043, -8;
	sub.s32 	%r12045, %r12040, %r12044;
	setp.eq.s32 	%p5713, %r12045, 0;
	sub.s32 	%r12046, %r12039, %r12045;
	add.s32 	%r12047, %r12046, 40;
	selp.b32 	%r3645, %r12040, %r12047, %p5713;
	ld.shared.u64 	%rd1498, [m_Local_$_1];
	and.b32  	%r12048, %r3645, 12;
	setp.eq.s32 	%p5714, %r12048, 0;
	mov.u32 	%r14330, %r3645;
	@%p5714 bra 	$L__BB9_5649;
	shr.s32 	%r12049, %r3645, 31;
	shr.u32 	%r12050, %r12049, 28;
	add.s32 	%r12051, %r3645, %r12050;
	and.b32  	%r12052, %r12051, -16;
	add.s32 	%r14330, %r12052, 16;
$L__BB9_5649:
	cvt.s64.s32 	%rd10993, %r14330;
	atom.add.u64 	%rd10994, [%rd1], %rd10993;
	cvt.s64.s32 	%rd10995, %r3645;
	add.s64 	%rd10996, %rd10995, %rd10994;
	add.s64 	%rd10997, %rd10996, 8;
	setp.lt.u64 	%p5715, %rd10997, %rd1498;
	shr.u64 	%rd10998, %rd10994, 4;
	cvt.u32.u64 	%r12053, %rd10998;
	selp.b32 	%r3648, %r12053, -1, %p5715;
	setp.ne.s32 	%p5716, %r3648, -1;
	@%p5716 bra 	$L__BB9_5651;
	mov.b32 	%r12111, 21352;
	st.u32 	[%rd1685], %r12111;
	bra.uni 	$L__BB9_5690;
$L__BB9_5651:
	ld.shared.u64 	%rd10999, [m_Local_$_0];
	mul.wide.s32 	%rd1499, %r3648, 16;
	add.s64 	%rd11000, %rd10999, %rd1499;
	mov.b16 	%rs1426, 0;
	st.u8 	[%rd11000], %rs1426;
	st.u8 	[%rd11000+1], %rs1426;
	mov.b32 	%r12054, 4335;
	st.u32 	[%rd11000+4], %r12054;
	mov.b16 	%rs1427, 1;
	st.u8 	[%rd11000+3], %rs1427;
	st.u32 	[%rd11000+8], %r3645;
	st.u32 	[%rd11000+12], %r3644;
	setp.lt.s32 	%p5717, %r3644, 1;
	@%p5717 bra 	$L__BB9_5690;
	setp.eq.s32 	%p5718, %r3644, 1;
	mov.b32 	%r3667, 0;
	@%p5718 bra 	$L__BB9_5678;
	and.b32  	%r12057, %r3644, 2147483646;
	neg.s32 	%r14332, %r12057;
	mov.b32 	%r14331, 0;
	mov.u32 	%r14333, %r14331;
$L__BB9_5654:
	ld.shared.u64 	%rd11001, [m_Local_$_0];
	add.s64 	%rd1500, %rd11001, %rd1499;
	ld.u32 	%r3653, [%rd1500+12];
	setp.lt.s32 	%p5719, %r14333, %r3653;
	@%p5719 bra 	$L__BB9_5665;
	ld.shared.u64 	%rd11002, [m_Local_$_1];
	atom.add.u64 	%rd11003, [%rd1], 48;
	add.s64 	%rd11004, %rd11003, 56;
	setp.lt.u64 	%p5720, %rd11004, %rd11002;
	shr.u64 	%rd1501, %rd11003, 4;
	cvt.u32.u64 	%r14334, %rd1501;
	setp.ne.s32 	%p5721, %r14334, -1;
	and.pred  	%p5722, %p5720, %p5721;
	@%p5722 bra 	$L__BB9_5657;
	mov.b32 	%r12064, 21106;
	st.u32 	[%rd1685], %r12064;
	mov.b32 	%r14334, -1;
	mov.pred 	%p6628, 0;
	bra.uni 	$L__BB9_5658;
$L__BB9_5657:
	ld.shared.u64 	%rd11005, [m_Local_$_0];
	shl.b64 	%rd11006, %rd1501, 32;
	shr.s64 	%rd11007, %rd11006, 28;
	add.s64 	%rd11008, %rd11005, %rd11007;
	mov.b16 	%rs1428, 0;
	st.u8 	[%rd11008], %rs1428;
	st.u8 	[%rd11008+1], %rs1428;
	mov.b32 	%r12058, 3608;
	st.u32 	[%rd11008+4], %r12058;
	mov.b16 	%rs1429, 1;
	st.u8 	[%rd11008+3], %rs1429;
	mov.b32 	%r12059, 48;
	st.u32 	[%rd11008+8], %r12059;
	mov.b32 	%r12060, -1;
	st.u32 	[%rd11008+16], %r12060;
	ld.shared.u64 	%rd11009, [m_Local_$_0];
	add.s64 	%rd11010, %rd11009, %rd11007;
	mov.b32 	%r12061, 0;
	st.u32 	[%rd11010+32], %r12061;
	ld.shared.u64 	%rd11011, [m_Local_$_0];
	add.s64 	%rd11012, %rd11011, %rd11007;
	st.u32 	[%rd11012+36], %r12061;
	ld.shared.u64 	%rd11013, [m_Local_$_0];
	add.s64 	%rd11014, %rd11013, %rd11007;
	st.u32 	[%rd11014+40], %r12061;
	ld.u32 	%r12062, [%rd1685];
	setp.eq.s32 	%p6628, %r12062, 0;
$L__BB9_5658:
	mov.b32 	%r14335, 0;
	not.pred 	%p5724, %p6628;
	@%p5724 bra 	$L__BB9_5664;
	setp.ne.s32 	%p5725, %r14334, -1;
	@%p5725 bra 	$L__BB9_5661;
	mov.b32 	%r12072, 21352;
	st.u32 	[%rd1685], %r12072;
	bra.uni 	$L__BB9_5664;
$L__BB9_5661:
	ld.shared.u64 	%rd11015, [m_Local_$_0];
	mul.wide.s32 	%rd1502, %r14334, 16;
	add.s64 	%rd11016, %rd11015, %rd1502;
	st.u32 	[%rd11016+40], %r3653;
	ld.u32 	%r12067, [%rd1685];
	setp.ne.s32 	%p5726, %r12067, 0;
	@%p5726 bra 	$L__BB9_5664;
	ld.shared.u64 	%rd11017, [m_Local_$_0];
	add.s64 	%rd11018, %rd11017, %rd1502;
	st.u32 	[%rd11018+36], %r14333;
	ld.u32 	%r12069, [%rd1685];
	setp.ne.s32 	%p5727, %r12069, 0;
	@%p5727 bra 	$L__BB9_5664;
	ld.shared.u64 	%rd11019, [m_Local_$_0];
	add.s64 	%rd11020, %rd11019, %rd1502;
	st.u32 	[%rd11020+32], %r3648;
	ld.u32 	%r12070, [%rd1685];
	setp.eq.s32 	%p5728, %r12070, 0;
	selp.b32 	%r14335, %r14334, 0, %p5728;
$L__BB9_5664:
	st.u32 	[%rd1685], %r14335;
	bra.uni 	$L__BB9_5666;
$L__BB9_5665:
	cvt.u64.u32 	%rd11021, %r14331;
	add.s64 	%rd11022, %rd1500, %rd11021;
	mov.b32 	%r12073, 0;
	st.u32 	[%rd11022+32], %r12073;
$L__BB9_5666:
	ld.shared.u64 	%rd11023, [m_Local_$_0];
	add.s64 	%rd1503, %rd11023, %rd1499;
	ld.u32 	%r3658, [%rd1503+12];
	add.s32 	%r12074, %r14333, 1;
	setp.lt.s32 	%p5729, %r12074, %r3658;
	@%p5729 bra 	$L__BB9_5676;
	ld.shared.u64 	%rd11024, [m_Local_$_1];
	atom.add.u64 	%rd11025, [%rd1], 48;
	add.s64 	%rd11026, %rd11025, 56;
	setp.ge.u64 	%p5730, %rd11026, %rd11024;
	shr.u64 	%rd1504, %rd11025, 4;
	cvt.u32.u64 	%r14336, %rd1504;
	setp.eq.s32 	%p5731, %r14336, -1;
	or.pred  	%p5732, %p5730, %p5731;
	@%p5732 bra 	$L__BB9_5669;
	ld.shared.u64 	%rd11027, [m_Local_$_0];
	shl.b64 	%rd11028, %rd1504, 32;
	shr.s64 	%rd11029, %rd11028, 28;
	add.s64 	%rd11030, %rd11027, %rd11029;
	mov.b16 	%rs1430, 0;
	st.u8 	[%rd11030], %rs1430;
	st.u8 	[%rd11030+1], %rs1430;
	mov.b32 	%r12075, 3608;
	st.u32 	[%rd11030+4], %r12075;
	mov.b16 	%rs1431, 1;
	st.u8 	[%rd11030+3], %rs1431;
	mov.b32 	%r12076, 48;
	st.u32 	[%rd11030+8], %r12076;
	mov.b32 	%r12077, -1;
	st.u32 	[%rd11030+16], %r12077;
	ld.shared.u64 	%rd11031, [m_Local_$_0];
	add.s64 	%rd11032, %rd11031, %rd11029;
	mov.b32 	%r12078, 0;
	st.u32 	[%rd11032+32], %r12078;
	ld.shared.u64 	%rd11033, [m_Local_$_0];
	add.s64 	%rd11034, %rd11033, %rd11029;
	st.u32 	[%rd11034+36], %r12078;
	ld.shared.u64 	%rd11035, [m_Local_$_0];
	add.s64 	%rd11036, %rd11035, %rd11029;
	st.u32 	[%rd11036+40], %r12078;
	ld.u32 	%r12079, [%rd1685];
	setp.eq.s32 	%p6629, %r12079, 0;
	bra.uni 	$L__BB9_5670;
$L__BB9_5669:
	mov.b32 	%r12081, 21106;
	st.u32 	[%rd1685], %r12081;
	mov.b32 	%r14336, -1;
	mov.pred 	%p6629, 0;
$L__BB9_5670:
	mov.b32 	%r14337, 0;
	not.pred 	%p5734, %p6629;
	@%p5734 bra 	$L__BB9_5675;
	setp.eq.s32 	%p5735, %r14336, -1;
	@%p5735 bra 	$L__BB9_6477;
	ld.shared.u64 	%rd11037, [m_Local_$_0];
	mul.wide.s32 	%rd1505, %r14336, 16;
	add.s64 	%rd11038, %rd11037, %rd1505;
	st.u32 	[%rd11038+40], %r3658;
	ld.u32 	%r12084, [%rd1685];
	setp.eq.s32 	%p5736, %r12084, 0;
	@%p5736 bra 	$L__BB9_5673;
	bra.uni 	$L__BB9_5675;
$L__BB9_5673:
	ld.shared.u64 	%rd11039, [m_Local_$_0];
	add.s64 	%rd11040, %rd11039, %rd1505;
	st.u32 	[%rd11040+36], %r12074;
	ld.u32 	%r12087, [%rd1685];
	setp.ne.s32 	%p5737, %r12087, 0;
	@%p5737 bra 	$L__BB9_5675;
	ld.shared.u64 	%rd11041, [m_Local_$_0];
	add.s64 	%rd11042, %rd11041, %rd1505;
	st.u32 	[%rd11042+32], %r3648;
	ld.u32 	%r12088, [%rd1685];
	setp.eq.s32 	%p5738, %r12088, 0;
	selp.b32 	%r14337, %r14336, 0, %p5738;
$L__BB9_5675:
	st.u32 	[%rd1685], %r14337;
	bra.uni 	$L__BB9_5677;
$L__BB9_5676:
	add.s32 	%r12091, %r14331, 4;
	cvt.u64.u32 	%rd11043, %r12091;
	add.s64 	%rd11044, %rd1503, %rd11043;
	mov.b32 	%r12092, 0;
	st.u32 	[%rd11044+32], %r12092;
$L__BB9_5677:
	and.b32  	%r3667, %r3644, 2147483646;
	add.s32 	%r14333, %r14333, 2;
	add.s32 	%r14332, %r14332, 2;
	add.s32 	%r14331, %r14331, 8;
	setp.ne.s32 	%p5739, %r14332, 0;
	@%p5739 bra 	$L__BB9_5654;
$L__BB9_5678:
	and.b32  	%r12093, %r3644, 1;
	setp.eq.b32 	%p5740, %r12093, 1;
	not.pred 	%p5741, %p5740;
	@%p5741 bra 	$L__BB9_5690;
	ld.shared.u64 	%rd11045, [m_Local_$_0];
	add.s64 	%rd1506, %rd11045, %rd1499;
	ld.u32 	%r3668, [%rd1506+12];
	setp.lt.s32 	%p5742, %r3667, %r3668;
	@%p5742 bra 	$L__BB9_5689;
	ld.shared.u64 	%rd11046, [m_Local_$_1];
	atom.add.u64 	%rd11047, [%rd1], 48;
	add.s64 	%rd11048, %rd11047, 56;
	setp.ge.u64 	%p5743, %rd11048, %rd11046;
	shr.u64 	%rd1507, %rd11047, 4;
	cvt.u32.u64 	%r14339, %rd1507;
	setp.eq.s32 	%p5744, %r14339, -1;
	or.pred  	%p5745, %p5743, %p5744;
	@%p5745 bra 	$L__BB9_5682;
	ld.shared.u64 	%rd11049, [m_Local_$_0];
	shl.b64 	%rd11050, %rd1507, 32;
	shr.s64 	%rd11051, %rd11050, 28;
	add.s64 	%rd11052, %rd11049, %rd11051;
	mov.b16 	%rs1432, 0;
	st.u8 	[%rd11052], %rs1432;
	st.u8 	[%rd11052+1], %rs1432;
	mov.b32 	%r12094, 3608;
	st.u32 	[%rd11052+4], %r12094;
	mov.b16 	%rs1433, 1;
	st.u8 	[%rd11052+3], %rs1433;
	mov.b32 	%r12095, 48;
	st.u32 	[%rd11052+8], %r12095;
	mov.b32 	%r12096, -1;
	st.u32 	[%rd11052+16], %r12096;
	ld.shared.u64 	%rd11053, [m_Local_$_0];
	add.s64 	%rd11054, %rd11053, %rd11051;
	mov.b32 	%r12097, 0;
	st.u32 	[%rd11054+32], %r12097;
	ld.shared.u64 	%rd11055, [m_Local_$_0];
	add.s64 	%rd11056, %rd11055, %rd11051;
	st.u32 	[%rd11056+36], %r12097;
	ld.shared.u64 	%rd11057, [m_Local_$_0];
	add.s64 	%rd11058, %rd11057, %rd11051;
	st.u32 	[%rd11058+40], %r12097;
	ld.u32 	%r12098, [%rd1685];
	setp.eq.s32 	%p6630, %r12098, 0;
	bra.uni 	$L__BB9_5683;
$L__BB9_5682:
	mov.b32 	%r12100, 21106;
	st.u32 	[%rd1685], %r12100;
	mov.b32 	%r14339, -1;
	mov.pred 	%p6630, 0;
$L__BB9_5683:
	mov.b32 	%r14340, 0;
	not.pred 	%p5747, %p6630;
	@%p5747 bra 	$L__BB9_5688;
	setp.eq.s32 	%p5748, %r14339, -1;
	@%p5748 bra 	$L__BB9_6478;
	ld.shared.u64 	%rd11059, [m_Local_$_0];
	mul.wide.s32 	%rd1508, %r14339, 16;
	add.s64 	%rd11060, %rd11059, %rd1508;
	st.u32 	[%rd11060+40], %r3668;
	ld.u32 	%r12103, [%rd1685];
	setp.eq.s32 	%p5749, %r12103, 0;
	@%p5749 bra 	$L__BB9_5686;
	bra.uni 	$L__BB9_5688;
$L__BB9_5686:
	ld.shared.u64 	%rd11061, [m_Local_$_0];
	add.s64 	%rd11062, %rd11061, %rd1508;
	st.u32 	[%rd11062+36], %r3667;
	ld.u32 	%r12105, [%rd1685];
	setp.ne.s32 	%p5750, %r12105, 0;
	@%p5750 bra 	$L__BB9_5688;
	ld.shared.u64 	%rd11063, [m_Local_$_0];
	add.s64 	%rd11064, %rd11063, %rd1508;
	st.u32 	[%rd11064+32], %r3648;
	ld.u32 	%r12106, [%rd1685];
	setp.eq.s32 	%p5751, %r12106, 0;
	selp.b32 	%r14340, %r14339, 0, %p5751;
$L__BB9_5688:
	st.u32 	[%rd1685], %r14340;
	bra.uni 	$L__BB9_5690;
$L__BB9_5689:
	shl.b32 	%r12109, %r3667, 2;
	cvt.u64.u32 	%rd11065, %r12109;
	add.s64 	%rd11066, %rd1506, %rd11065;
	mov.b32 	%r12110, 0;
	st.u32 	[%rd11066+32], %r12110;
$L__BB9_5690:
	setp.lt.s32 	%p5752, %r3644, 1;
	@%p5752 bra 	$L__BB9_5721;
	mul.wide.s32 	%rd1509, %r3648, 16;
	neg.s32 	%r14342, %r3644;
	mov.b32 	%r14341, 0;
	mov.u32 	%r14343, %r14341;
$L__BB9_5692:
	setp.ne.s32 	%p5753, %r3614, -1;
	@%p5753 bra 	$L__BB9_5694;
	mov.b32 	%r12128, 21352;
	st.u32 	[%rd1685], %r12128;
	mov.b16 	%rs1621, 0;
	bra.uni 	$L__BB9_5706;
$L__BB9_5694:
	ld.shared.u64 	%rd11067, [m_Local_$_0];
	add.s64 	%rd1510, %rd11067, %rd1486;
	ld.u32 	%r3677, [%rd1510+12];
	setp.lt.s32 	%p5754, %r14343, %r3677;
	@%p5754 bra 	$L__BB9_5705;
	ld.shared.u64 	%rd11068, [m_Local_$_1];
	atom.add.u64 	%rd11069, [%rd1], 48;
	add.s64 	%rd11070, %rd11069, 56;
	setp.lt.u64 	%p5755, %rd11070, %rd11068;
	shr.u64 	%rd1511, %rd11069, 4;
	cvt.u32.u64 	%r14344, %rd1511;
	setp.ne.s32 	%p5756, %r14344, -1;
	and.pred  	%p5757, %p5755, %p5756;
	@%p5757 bra 	$L__BB9_5697;
	mov.b32 	%r12119, 21106;
	st.u32 	[%rd1685], %r12119;
	mov.b32 	%r14344, -1;
	mov.pred 	%p6631, 0;
	bra.uni 	$L__BB9_5698;
$L__BB9_5697:
	ld.shared.u64 	%rd11071, [m_Local_$_0];
	shl.b64 	%rd11072, %rd1511, 32;
	shr.s64 	%rd11073, %rd11072, 28;
	add.s64 	%rd11074, %rd11071, %rd11073;
	mov.b16 	%rs1434, 0;
	st.u8 	[%rd11074], %rs1434;
	st.u8 	[%rd11074+1], %rs1434;
	mov.b32 	%r12113, 3608;
	st.u32 	[%rd11074+4], %r12113;
	mov.b16 	%rs1435, 1;
	st.u8 	[%rd11074+3], %rs1435;
	mov.b32 	%r12114, 48;
	st.u32 	[%rd11074+8], %r12114;
	mov.b32 	%r12115, -1;
	st.u32 	[%rd11074+16], %r12115;
	ld.shared.u64 	%rd11075, [m_Local_$_0];
	add.s64 	%rd11076, %rd11075, %rd11073;
	mov.b32 	%r12116, 0;
	st.u32 	[%rd11076+32], %r12116;
	ld.shared.u64 	%rd11077, [m_Local_$_0];
	add.s64 	%rd11078, %rd11077, %rd11073;
	st.u32 	[%rd11078+36], %r12116;
	ld.shared.u64 	%rd11079, [m_Local_$_0];
	add.s64 	%rd11080, %rd11079, %rd11073;
	st.u32 	[%rd11080+40], %r12116;
	ld.u32 	%r12117, [%rd1685];
	setp.eq.s32 	%p6631, %r12117, 0;
$L__BB9_5698:
	mov.b32 	%r14345, 0;
	not.pred 	%p5759, %p6631;
	@%p5759 bra 	$L__BB9_5704;
	setp.ne.s32 	%p5760, %r14344, -1;
	@%p5760 bra 	$L__BB9_5701;
	mov.b32 	%r12127, 21352;
	st.u32 	[%rd1685], %r12127;
	bra.uni 	$L__BB9_5704;
$L__BB9_5701:
	ld.shared.u64 	%rd11081, [m_Local_$_0];
	mul.wide.s32 	%rd1512, %r14344, 16;
	add.s64 	%rd11082, %rd11081, %rd1512;
	st.u32 	[%rd11082+40], %r3677;
	ld.u32 	%r12122, [%rd1685];
	setp.ne.s32 	%p5761, %r12122, 0;
	@%p5761 bra 	$L__BB9_5704;
	ld.shared.u64 	%rd11083, [m_Local_$_0];
	add.s64 	%rd11084, %rd11083, %rd1512;
	st.u32 	[%rd11084+36], %r14343;
	ld.u32 	%r12124, [%rd1685];
	setp.ne.s32 	%p5762, %r12124, 0;
	@%p5762 bra 	$L__BB9_5704;
	ld.shared.u64 	%rd11085, [m_Local_$_0];
	add.s64 	%rd11086, %rd11085, %rd1512;
	st.u32 	[%rd11086+32], %r3614;
	ld.u32 	%r12125, [%rd1685];
	setp.eq.s32 	%p5763, %r12125, 0;
	selp.b32 	%r14345, %r14344, 0, %p5763;
$L__BB9_5704:
	st.u32 	[%rd1685], %r14345;
	mov.b16 	%rs1621, 0;
	bra.uni 	$L__BB9_5706;
$L__BB9_5705:
	cvt.u64.u32 	%rd11087, %r14341;
	add.s64 	%rd11088, %rd1510, %rd11087;
	ld.u8 	%rs1621, [%rd11088+32];
$L__BB9_5706:
	setp.ne.s32 	%p5764, %r3648, -1;
	@%p5764 bra 	$L__BB9_5708;
	mov.b32 	%r12145, 21352;
	st.u32 	[%rd1685], %r12145;
	bra.uni 	$L__BB9_5720;
$L__BB9_5708:
	ld.shared.u64 	%rd11089, [m_Local_$_0];
	add.s64 	%rd1513, %rd11089, %rd1509;
	ld.u32 	%r3682, [%rd1513+12];
	setp.lt.s32 	%p5765, %r14343, %r3682;
	@%p5765 bra 	$L__BB9_5719;
	ld.shared.u64 	%rd11090, [m_Local_$_1];
	atom.add.u64 	%rd11091, [%rd1], 48;
	add.s64 	%rd11092, %rd11091, 56;
	setp.lt.u64 	%p5766, %rd11092, %rd11090;
	shr.u64 	%rd1514, %rd11091, 4;
	cvt.u32.u64 	%r14346, %rd1514;
	setp.ne.s32 	%p5767, %r14346, -1;
	and.pred  	%p5768, %p5766, %p5767;
	@%p5768 bra 	$L__BB9_5711;
	mov.b32 	%r12135, 21106;
	st.u32 	[%rd1685], %r12135;
	mov.b32 	%r14346, -1;
	mov.pred 	%p6632, 0;
	bra.uni 	$L__BB9_5712;
$L__BB9_5711:
	ld.shared.u64 	%rd11093, [m_Local_$_0];
	shl.b64 	%rd11094, %rd1514, 32;
	shr.s64 	%rd11095, %rd11094, 28;
	add.s64 	%rd11096, %rd11093, %rd11095;
	mov.b16 	%rs1438, 0;
	st.u8 	[%rd11096], %rs1438;
	st.u8 	[%rd11096+1], %rs1438;
	mov.b32 	%r12129, 3608;
	st.u32 	[%rd11096+4], %r12129;
	mov.b16 	%rs1439, 1;
	st.u8 	[%rd11096+3], %rs1439;
	mov.b32 	%r12130, 48;
	st.u32 	[%rd11096+8], %r12130;
	mov.b32 	%r12131, -1;
	st.u32 	[%rd11096+16], %r12131;
	ld.shared.u64 	%rd11097, [m_Local_$_0];
	add.s64 	%rd11098, %rd11097, %rd11095;
	mov.b32 	%r12132, 0;
	st.u32 	[%rd11098+32], %r12132;
	ld.shared.u64 	%rd11099, [m_Local_$_0];
	add.s64 	%rd11100, %rd11099, %rd11095;
	st.u32 	[%rd11100+36], %r12132;
	ld.shared.u64 	%rd11101, [m_Local_$_0];
	add.s64 	%rd11102, %rd11101, %rd11095;
	st.u32 	[%rd11102+40], %r12132;
	ld.u32 	%r12133, [%rd1685];
	setp.eq.s32 	%p6632, %r12133, 0;
$L__BB9_5712:
	mov.b32 	%r14347, 0;
	not.pred 	%p5770, %p6632;
	@%p5770 bra 	$L__BB9_5718;
	setp.ne.s32 	%p5771, %r14346, -1;
	@%p5771 bra 	$L__BB9_5715;
	mov.b32 	%r12143, 21352;
	st.u32 	[%rd1685], %r12143;
	bra.uni 	$L__BB9_5718;
$L__BB9_5715:
	ld.shared.u64 	%rd11103, [m_Local_$_0];
	mul.wide.s32 	%rd1515, %r14346, 16;
	add.s64 	%rd11104, %rd11103, %rd1515;
	st.u32 	[%rd11104+40], %r3682;
	ld.u32 	%r12138, [%rd1685];
	setp.ne.s32 	%p5772, %r12138, 0;
	@%p5772 bra 	$L__BB9_5718;
	ld.shared.u64 	%rd11105, [m_Local_$_0];
	add.s64 	%rd11106, %rd11105, %rd1515;
	st.u32 	[%rd11106+36], %r14343;
	ld.u32 	%r12140, [%rd1685];
	setp.ne.s32 	%p5773, %r12140, 0;
	@%p5773 bra 	$L__BB9_5718;
	ld.shared.u64 	%rd11107, [m_Local_$_0];
	add.s64 	%rd11108, %rd11107, %rd1515;
	st.u32 	[%rd11108+32], %r3648;
	ld.u32 	%r12141, [%rd1685];
	setp.eq.s32 	%p5774, %r12141, 0;
	selp.b32 	%r14347, %r14346, 0, %p5774;
$L__BB9_5718:
	st.u32 	[%rd1685], %r14347;
	bra.uni 	$L__BB9_5720;
$L__BB9_5719:
	cvt.u64.u32 	%rd11109, %r14341;
	add.s64 	%rd11110, %rd1513, %rd11109;
	mov.b32 	%r12144, 0;
	st.u32 	[%rd11110+32], %r12144;
	st.u8 	[%rd11110+32], %rs1621;
$L__BB9_5720:
	add.s32 	%r14343, %r14343, 1;
	add.s32 	%r14342, %r14342, 1;
	setp.ne.s32 	%p5775, %r14342, 0;
	add.s32 	%r14341, %r14341, 4;
	@%p5775 bra 	$L__BB9_5692;
$L__BB9_5721:
	ld.shared.u64 	%rd11111, [m_Local_$_0];
	add.s64 	%rd11112, %rd11111, %rd1497;
	st.u32 	[%rd11112+32], %r3648;
	ld.shared.u64 	%rd11113, [m_Local_$_0];
	add.s64 	%rd11114, %rd11113, %rd1497;
	st.u32 	[%rd11114+40], %r3644;
	ld.shared.u64 	%rd11115, [m_Local_$_0];
	add.s64 	%rd11116, %rd11115, %rd1497;
	mov.b32 	%r12146, 0;
	st.u32 	[%rd11116+48], %r12146;
$L__BB9_5722:
	setp.ne.s32 	%p5776, %r14319, -1;
	@%p5776 bra 	$L__BB9_5724;
	mov.b32 	%r12149, 21352;
	st.u32 	[%rd1685], %r12149;
	mov.b32 	%r14348, 0;
	mov.u32 	%r14349, %r14348;
	bra.uni 	$L__BB9_5725;
$L__BB9_5724:
	ld.shared.u64 	%rd11117, [m_Local_$_0];
	mul.wide.s32 	%rd11118, %r14319, 16;
	add.s64 	%rd11119, %rd11117, %rd11118;
	ld.u32 	%r14348, [%rd11119+32];
	ld.u32 	%r14349, [%rd11119+40];
$L__BB9_5725:
	setp.ne.s32 	%p5777, %r3643, -1;
	@%p5777 bra 	$L__BB9_5727;
	mov.b32 	%r12151, 21352;
	st.u32 	[%rd1685], %r12151;
	mov.b32 	%r14350, 0;
	mov.u32 	%r14351, %r14350;
	bra.uni 	$L__BB9_5728;
$L__BB9_5727:
	ld.shared.u64 	%rd11120, [m_Local_$_0];
	mul.wide.s32 	%rd11121, %r3643, 16;
	add.s64 	%rd11122, %rd11120, %rd11121;
	ld.u32 	%r14350, [%rd11122+32];
	ld.u32 	%r14351, [%rd11122+40];
$L__BB9_5728:
	add.s32 	%r3698, %r14351, %r14349;
	shl.b32 	%r12152, %r3698, 2;
	add.s32 	%r12153, %r12152, 32;
	shr.s32 	%r12154, %r12153, 31;
	shr.u32 	%r12155, %r12154, 29;
	add.s32 	%r12156, %r12153, %r12155;
	and.b32  	%r12157, %r12156, -8;
	sub.s32 	%r12158, %r12153, %r12157;
	setp.eq.s32 	%p5778, %r12158, 0;
	sub.s32 	%r12159, %r12152, %r12158;
	add.s32 	%r12160, %r12159, 40;
	selp.b32 	%r3699, %r12153, %r12160, %p5778;
	ld.shared.u64 	%rd1516, [m_Local_$_1];
	and.b32  	%r12161, %r3699, 12;
	setp.eq.s32 	%p5779, %r12161, 0;
	mov.u32 	%r14352, %r3699;
	@%p5779 bra 	$L__BB9_5730;
	shr.s32 	%r12162, %r3699, 31;
	shr.u32 	%r12163, %r12162, 28;
	add.s32 	%r12164, %r3699, %r12163;
	and.b32  	%r12165, %r12164, -16;
	add.s32 	%r14352, %r12165, 16;
$L__BB9_5730:
	cvt.s64.s32 	%rd11123, %r14352;
	atom.add.u64 	%rd11124, [%rd1], %rd11123;
	cvt.s64.s32 	%rd11125, %r3699;
	add.s64 	%rd11126, %rd11125, %rd11124;
	add.s64 	%rd11127, %rd11126, 8;
	setp.lt.u64 	%p5780, %rd11127, %rd1516;
	shr.u64 	%rd11128, %rd11124, 4;
	cvt.u32.u64 	%r12166, %rd11128;
	selp.b32 	%r3702, %r12166, -1, %p5780;
	setp.ne.s32 	%p5781, %r3702, -1;
	@%p5781 bra 	$L__BB9_5732;
	mov.b32 	%r12221, 21352;
	st.u32 	[%rd1685], %r12221;
	bra.uni 	$L__BB9_5771;
$L__BB9_5732:
	ld.shared.u64 	%rd11129, [m_Local_$_0];
	mul.wide.s32 	%rd1517, %r3702, 16;
	add.s64 	%rd11130, %rd11129, %rd1517;
	mov.b16 	%rs1440, 0;
	st.u8 	[%rd11130], %rs1440;
	st.u8 	[%rd11130+1], %rs1440;
	mov.b32 	%r12167, 4335;
	st.u32 	[%rd11130+4], %r12167;
	mov.b16 	%rs1441, 1;
	st.u8 	[%rd11130+3], %rs1441;
	st.u32 	[%rd11130+8], %r3699;
	st.u32 	[%rd11130+12], %r3698;
	setp.lt.s32 	%p5782, %r3698, 1;
	@%p5782 bra 	$L__BB9_5771;
	setp.eq.s32 	%p5783, %r3698, 1;
	mov.b32 	%r3722, 0;
	@%p5783 bra 	$L__BB9_5759;
	and.b32  	%r3722, %r3698, 2147483646;
	neg.s32 	%r14354, %r3722;
	mov.b32 	%r14353, 0;
	mov.u32 	%r14355, %r14353;
$L__BB9_5735:
	add.s32 	%r3708, %r14355, 1;
	ld.shared.u64 	%rd11131, [m_Local_$_0];
	add.s64 	%rd1518, %rd11131, %rd1517;
	ld.u32 	%r3709, [%rd1518+12];
	setp.lt.s32 	%p5784, %r14355, %r3709;
	@%p5784 bra 	$L__BB9_5746;
	ld.shared.u64 	%rd11132, [m_Local_$_1];
	atom.add.u64 	%rd11133, [%rd1], 48;
	add.s64 	%rd11134, %rd11133, 56;
	setp.lt.u64 	%p5785, %rd11134, %rd11132;
	shr.u64 	%rd1519, %rd11133, 4;
	cvt.u32.u64 	%r14356, %rd1519;
	setp.ne.s32 	%p5786, %r14356, -1;
	and.pred  	%p5787, %p5785, %p5786;
	@%p5787 bra 	$L__BB9_5738;
	mov.b32 	%r12176, 21106;
	st.u32 	[%rd1685], %r12176;
	mov.b32 	%r14356, -1;
	mov.pred 	%p6633, 0;
	bra.uni 	$L__BB9_5739;
$L__BB9_5738:
	ld.shared.u64 	%rd11135, [m_Local_$_0];
	shl.b64 	%rd11136, %rd1519, 32;
	shr.s64 	%rd11137, %rd11136, 28;
	add.s64 	%rd11138, %rd11135, %rd11137;
	mov.b16 	%rs1442, 0;
	st.u8 	[%rd11138], %rs1442;
	st.u8 	[%rd11138+1], %rs1442;
	mov.b32 	%r12170, 3608;
	st.u32 	[%rd11138+4], %r12170;
	mov.b16 	%rs1443, 1;
	st.u8 	[%rd11138+3], %rs1443;
	mov.b32 	%r12171, 48;
	st.u32 	[%rd11138+8], %r12171;
	mov.b32 	%r12172, -1;
	st.u32 	[%rd11138+16], %r12172;
	ld.shared.u64 	%rd11139, [m_Local_$_0];
	add.s64 	%rd11140, %rd11139, %rd11137;
	mov.b32 	%r12173, 0;
	st.u32 	[%rd11140+32], %r12173;
	ld.shared.u64 	%rd11141, [m_Local_$_0];
	add.s64 	%rd11142, %rd11141, %rd11137;
	st.u32 	[%rd11142+36], %r12173;
	ld.shared.u64 	%rd11143, [m_Local_$_0];
	add.s64 	%rd11144, %rd11143, %rd11137;
	st.u32 	[%rd11144+40], %r12173;
	ld.u32 	%r12174, [%rd1685];
	setp.eq.s32 	%p6633, %r12174, 0;
$L__BB9_5739:
	mov.b32 	%r14357, 0;
	not.pred 	%p5789, %p6633;
	@%p5789 bra 	$L__BB9_5745;
	setp.ne.s32 	%p5790, %r14356, -1;
	@%p5790 bra 	$L__BB9_5742;
	mov.b32 	%r12184, 21352;
	st.u32 	[%rd1685], %r12184;
	bra.uni 	$L__BB9_5745;
$L__BB9_5742:
	ld.shared.u64 	%rd11145, [m_Local_$_0];
	mul.wide.s32 	%rd1520, %r14356, 16;
	add.s64 	%rd11146, %rd11145, %rd1520;
	st.u32 	[%rd11146+40], %r3709;
	ld.u32 	%r12179, [%rd1685];
	setp.ne.s32 	%p5791, %r12179, 0;
	@%p5791 bra 	$L__BB9_5745;
	ld.shared.u64 	%rd11147, [m_Local_$_0];
	add.s64 	%rd11148, %rd11147, %rd1520;
	st.u32 	[%rd11148+36], %r14355;
	ld.u32 	%r12181, [%rd1685];
	setp.ne.s32 	%p5792, %r12181, 0;
	@%p5792 bra 	$L__BB9_5745;
	ld.shared.u64 	%rd11149, [m_Local_$_0];
	add.s64 	%rd11150, %rd11149, %rd1520;
	st.u32 	[%rd11150+32], %r3702;
	ld.u32 	%r12182, [%rd1685];
	setp.eq.s32 	%p5793, %r12182, 0;
	selp.b32 	%r14357, %r14356, 0, %p5793;
$L__BB9_5745:
	st.u32 	[%rd1685], %r14357;
	bra.uni 	$L__BB9_5747;
$L__BB9_5746:
	cvt.u64.u32 	%rd11151, %r14353;
	add.s64 	%rd11152, %rd1518, %rd11151;
	mov.b32 	%r12185, 0;
	st.u32 	[%rd11152+32], %r12185;
$L__BB9_5747:
	ld.shared.u64 	%rd11153, [m_Local_$_0];
	add.s64 	%rd1521, %rd11153, %rd1517;
	ld.u32 	%r3714, [%rd1521+12];
	setp.lt.s32 	%p5794, %r3708, %r3714;
	@%p5794 bra 	$L__BB9_5757;
	ld.shared.u64 	%rd11154, [m_Local_$_1];
	atom.add.u64 	%rd11155, [%rd1], 48;
	add.s64 	%rd11156, %rd11155, 56;
	setp.ge.u64 	%p5795, %rd11156, %rd11154;
	shr.u64 	%rd1522, %rd11155, 4;
	cvt.u32.u64 	%r14358, %rd1522;
	setp.eq.s32 	%p5796, %r14358, -1;
	or.pred  	%p5797, %p5795, %p5796;
	@%p5797 bra 	$L__BB9_5750;
	ld.shared.u64 	%rd11157, [m_Local_$_0];
	shl.b64 	%rd11158, %rd1522, 32;
	shr.s64 	%rd11159, %rd11158, 28;
	add.s64 	%rd11160, %rd11157, %rd11159;
	mov.b16 	%rs1444, 0;
	st.u8 	[%rd11160], %rs1444;
	st.u8 	[%rd11160+1], %rs1444;
	mov.b32 	%r12186, 3608;
	st.u32 	[%rd11160+4], %r12186;
	mov.b16 	%rs1445, 1;
	st.u8 	[%rd11160+3], %rs1445;
	mov.b32 	%r12187, 48;
	st.u32 	[%rd11160+8], %r12187;
	mov.b32 	%r12188, -1;
	st.u32 	[%rd11160+16], %r12188;
	ld.shared.u64 	%rd11161, [m_Local_$_0];
	add.s64 	%rd11162, %rd11161, %rd11159;
	mov.b32 	%r12189, 0;
	st.u32 	[%rd11162+32], %r12189;
	ld.shared.u64 	%rd11163, [m_Local_$_0];
	add.s64 	%rd11164, %rd11163, %rd11159;
	st.u32 	[%rd11164+36], %r12189;
	ld.shared.u64 	%rd11165, [m_Local_$_0];
	add.s64 	%rd11166, %rd11165, %rd11159;
	st.u32 	[%rd11166+40], %r12189;
	ld.u32 	%r12190, [%rd1685];
	setp.eq.s32 	%p6634, %r12190, 0;
	bra.uni 	$L__BB9_5751;
$L__BB9_5750:
	mov.b32 	%r12192, 21106;
	st.u32 	[%rd1685], %r12192;
	mov.b32 	%r14358, -1;
	mov.pred 	%p6634, 0;
$L__BB9_5751:
	mov.b32 	%r14359, 0;
	not.pred 	%p5799, %p6634;
	@%p5799 bra 	$L__BB9_5756;
	setp.eq.s32 	%p5800, %r14358, -1;
	@%p5800 bra 	$L__BB9_6479;
	ld.shared.u64 	%rd11167, [m_Local_$_0];
	mul.wide.s32 	%rd1523, %r14358, 16;
	add.s64 	%rd11168, %rd11167, %rd1523;
	st.u32 	[%rd11168+40], %r3714;
	ld.u32 	%r12195, [%rd1685];
	setp.eq.s32 	%p5801, %r12195, 0;
	@%p5801 bra 	$L__BB9_5754;
	bra.uni 	$L__BB9_5756;
$L__BB9_5754:
	ld.shared.u64 	%rd11169, [m_Local_$_0];
	add.s64 	%rd11170, %rd11169, %rd1523;
	st.u32 	[%rd11170+36], %r3708;
	ld.u32 	%r12197, [%rd1685];
	setp.ne.s32 	%p5802, %r12197, 0;
	@%p5802 bra 	$L__BB9_5756;
	ld.shared.u64 	%rd11171, [m_Local_$_0];
	add.s64 	%rd11172, %rd11171, %rd1523;
	st.u32 	[%rd11172+32], %r3702;
	ld.u32 	%r12198, [%rd1685];
	setp.eq.s32 	%p5803, %r12198, 0;
	selp.b32 	%r14359, %r14358, 0, %p5803;
$L__BB9_5756:
	st.u32 	[%rd1685], %r14359;
	bra.uni 	$L__BB9_5758;
$L__BB9_5757:
	add.s32 	%r12201, %r14353, 4;
	cvt.u64.u32 	%rd11173, %r12201;
	add.s64 	%rd11174, %rd1521, %rd11173;
	mov.b32 	%r12202, 0;
	st.u32 	[%rd11174+32], %r12202;
$L__BB9_5758:
	add.s32 	%r14355, %r14355, 2;
	add.s32 	%r14354, %r14354, 2;
	add.s32 	%r14353, %r14353, 8;
	setp.ne.s32 	%p5804, %r14354, 0;
	@%p5804 bra 	$L__BB9_5735;
$L__BB9_5759:
	and.b32  	%r12203, %r3698, 1;
	setp.eq.b32 	%p5805, %r12203, 1;
	not.pred 	%p5806, %p5805;
	@%p5806 bra 	$L__BB9_5771;
	ld.shared.u64 	%rd11175, [m_Local_$_0];
	add.s64 	%rd1524, %rd11175, %rd1517;
	ld.u32 	%r3723, [%rd1524+12];
	setp.lt.s32 	%p5807, %r3722, %r3723;
	@%p5807 bra 	$L__BB9_5770;
	ld.shared.u64 	%rd11176, [m_Local_$_1];
	atom.add.u64 	%rd11177, [%rd1], 48;
	add.s64 	%rd11178, %rd11177, 56;
	setp.ge.u64 	%p5808, %rd11178, %rd11176;
	shr.u64 	%rd1525, %rd11177, 4;
	cvt.u32.u64 	%r14361, %rd1525;
	setp.eq.s32 	%p5809, %r14361, -1;
	or.pred  	%p5810, %p5808, %p5809;
	@%p5810 bra 	$L__BB9_5763;
	ld.shared.u64 	%rd11179, [m_Local_$_0];
	shl.b64 	%rd11180, %rd1525, 32;
	shr.s64 	%rd11181, %rd11180, 28;
	add.s64 	%rd11182, %rd11179, %rd11181;
	mov.b16 	%rs1446, 0;
	st.u8 	[%rd11182], %rs1446;
	st.u8 	[%rd11182+1], %rs1446;
	mov.b32 	%r12204, 3608;
	st.u32 	[%rd11182+4], %r12204;
	mov.b16 	%rs1447, 1;
	st.u8 	[%rd11182+3], %rs1447;
	mov.b32 	%r12205, 48;
	st.u32 	[%rd11182+8], %r12205;
	mov.b32 	%r12206, -1;
	st.u32 	[%rd11182+16], %r12206;
	ld.shared.u64 	%rd11183, [m_Local_$_0];
	add.s64 	%rd11184, %rd11183, %rd11181;
	mov.b32 	%r12207, 0;
	st.u32 	[%rd11184+32], %r12207;
	ld.shared.u64 	%rd11185, [m_Local_$_0];
	add.s64 	%rd11186, %rd11185, %rd11181;
	st.u32 	[%rd11186+36], %r12207;
	ld.shared.u64 	%rd11187, [m_Local_$_0];
	add.s64 	%rd11188, %rd11187, %rd11181;
	st.u32 	[%rd11188+40], %r12207;
	ld.u32 	%r12208, [%rd1685];
	setp.eq.s32 	%p6635, %r12208, 0;
	bra.uni 	$L__BB9_5764;
$L__BB9_5763:
	mov.b32 	%r12210, 21106;
	st.u32 	[%rd1685], %r12210;
	mov.b32 	%r14361, -1;
	mov.pred 	%p6635, 0;
$L__BB9_5764:
	mov.b32 	%r14362, 0;
	not.pred 	%p5812, %p6635;
	@%p5812 bra 	$L__BB9_5769;
	setp.eq.s32 	%p5813, %r14361, -1;
	@%p5813 bra 	$L__BB9_6480;
	ld.shared.u64 	%rd11189, [m_Local_$_0];
	mul.wide.s32 	%rd1526, %r14361, 16;
	add.s64 	%rd11190, %rd11189, %rd1526;
	st.u32 	[%rd11190+40], %r3723;
	ld.u32 	%r12213, [%rd1685];
	setp.eq.s32 	%p5814, %r12213, 0;
	@%p5814 bra 	$L__BB9_5767;
	bra.uni 	$L__BB9_5769;
$L__BB9_5767:
	ld.shared.u64 	%rd11191, [m_Local_$_0];
	add.s64 	%rd11192, %rd11191, %rd1526;
	st.u32 	[%rd11192+36], %r3722;
	ld.u32 	%r12215, [%rd1685];
	setp.ne.s32 	%p5815, %r12215, 0;
	@%p5815 bra 	$L__BB9_5769;
	ld.shared.u64 	%rd11193, [m_Local_$_0];
	add.s64 	%rd11194, %rd11193, %rd1526;
	st.u32 	[%rd11194+32], %r3702;
	ld.u32 	%r12216, [%rd1685];
	setp.eq.s32 	%p5816, %r12216, 0;
	selp.b32 	%r14362, %r14361, 0, %p5816;
$L__BB9_5769:
	st.u32 	[%rd1685], %r14362;
	bra.uni 	$L__BB9_5771;
$L__BB9_5770:
	shl.b32 	%r12219, %r3722, 2;
	cvt.u64.u32 	%rd11195, %r12219;
	add.s64 	%rd11196, %rd1524, %rd11195;
	mov.b32 	%r12220, 0;
	st.u32 	[%rd11196+32], %r12220;
$L__BB9_5771:
	setp.lt.s32 	%p5817, %r14349, 1;
	@%p5817 bra 	$L__BB9_5775;
	mul.wide.s32 	%rd1527, %r14348, 16;
	mul.wide.s32 	%rd1528, %r3702, 16;
	neg.s32 	%r14364, %r14349;
	mov.b32 	%r14363, 0;
	mov.u32 	%r14365, %r14363;
$L__BB9_5773:
	setp.ne.s32 	%p5818, %r14348, -1;
	@%p5818 bra 	$L__BB9_5779;
	mov.b32 	%r12238, 21352;
	st.u32 	[%rd1685], %r12238;
	mov.b16 	%rs1622, 0;
	bra.uni 	$L__BB9_5791;
$L__BB9_5775:
	setp.lt.s32 	%p5841, %r14351, 1;
	@%p5841 bra 	$L__BB9_5833;
	mul.wide.s32 	%rd1529, %r14350, 16;
	mul.wide.s32 	%rd1530, %r3702, 16;
	shl.b32 	%r14373, %r14349, 2;
	neg.s32 	%r14371, %r14351;
	mov.b32 	%r14370, 0;
	mov.u32 	%r14374, %r14370;
$L__BB9_5777:
	setp.ne.s32 	%p5842, %r14350, -1;
	@%p5842 bra 	$L__BB9_5806;
	mov.b32 	%r12272, 21352;
	st.u32 	[%rd1685], %r12272;
	mov.b16 	%rs1623, 0;
	bra.uni 	$L__BB9_5818;
$L__BB9_5779:
	ld.shared.u64 	%rd11197, [m_Local_$_0];
	add.s64 	%rd1531, %rd11197, %rd1527;
	ld.u32 	%r3734, [%rd1531+12];
	setp.lt.s32 	%p5819, %r14365, %r3734;
	@%p5819 bra 	$L__BB9_5790;
	ld.shared.u64 	%rd11198, [m_Local_$_1];
	atom.add.u64 	%rd11199, [%rd1], 48;
	add.s64 	%rd11200, %rd11199, 56;
	setp.lt.u64 	%p5820, %rd11200, %rd11198;
	shr.u64 	%rd1532, %rd11199, 4;
	cvt.u32.u64 	%r14366, %rd1532;
	setp.ne.s32 	%p5821, %r14366, -1;
	and.pred  	%p5822, %p5820, %p5821;
	@%p5822 bra 	$L__BB9_5782;
	mov.b32 	%r12229, 21106;
	st.u32 	[%rd1685], %r12229;
	mov.b32 	%r14366, -1;
	mov.pred 	%p6636, 0;
	bra.uni 	$L__BB9_5783;
$L__BB9_5782:
	ld.shared.u64 	%rd11201, [m_Local_$_0];
	shl.b64 	%rd11202, %rd1532, 32;
	shr.s64 	%rd11203, %rd11202, 28;
	add.s64 	%rd11204, %rd11201, %rd11203;
	mov.b16 	%rs1448, 0;
	st.u8 	[%rd11204], %rs1448;
	st.u8 	[%rd11204+1], %rs1448;
	mov.b32 	%r12223, 3608;
	st.u32 	[%rd11204+4], %r12223;
	mov.b16 	%rs1449, 1;
	st.u8 	[%rd11204+3], %rs1449;
	mov.b32 	%r12224, 48;
	st.u32 	[%rd11204+8], %r12224;
	mov.b32 	%r12225, -1;
	st.u32 	[%rd11204+16], %r12225;
	ld.shared.u64 	%rd11205, [m_Local_$_0];
	add.s64 	%rd11206, %rd11205, %rd11203;
	mov.b32 	%r12226, 0;
	st.u32 	[%rd11206+32], %r12226;
	ld.shared.u64 	%rd11207, [m_Local_$_0];
	add.s64 	%rd11208, %rd11207, %rd11203;
	st.u32 	[%rd11208+36], %r12226;
	ld.shared.u64 	%rd11209, [m_Local_$_0];
	add.s64 	%rd11210, %rd11209, %rd11203;
	st.u32 	[%rd11210+40], %r12226;
	ld.u32 	%r12227, [%rd1685];
	setp.eq.s32 	%p6636, %r12227, 0;
$L__BB9_5783:
	mov.b32 	%r14367, 0;
	not.pred 	%p5824, %p6636;
	@%p5824 bra 	$L__BB9_5789;
	setp.ne.s32 	%p5825, %r14366, -1;
	@%p5825 bra 	$L__BB9_5786;
	mov.b32 	%r12237, 21352;
	st.u32 	[%rd1685], %r12237;
	bra.uni 	$L__BB9_5789;
$L__BB9_5786:
	ld.shared.u64 	%rd11211, [m_Local_$_0];
	mul.wide.s32 	%rd1533, %r14366, 16;
	add.s64 	%rd11212, %rd11211, %rd1533;
	st.u32 	[%rd11212+40], %r3734;
	ld.u32 	%r12232, [%rd1685];
	setp.ne.s32 	%p5826, %r12232, 0;
	@%p5826 bra 	$L__BB9_5789;
	ld.shared.u64 	%rd11213, [m_Local_$_0];
	add.s64 	%rd11214, %rd11213, %rd1533;
	st.u32 	[%rd11214+36], %r14365;
	ld.u32 	%r12234, [%rd1685];
	setp.ne.s32 	%p5827, %r12234, 0;
	@%p5827 bra 	$L__BB9_5789;
	ld.shared.u64 	%rd11215, [m_Local_$_0];
	add.s64 	%rd11216, %rd11215, %rd1533;
	st.u32 	[%rd11216+32], %r14348;
	ld.u32 	%r12235, [%rd1685];
	setp.eq.s32 	%p5828, %r12235, 0;
	selp.b32 	%r14367, %r14366, 0, %p5828;
$L__BB9_5789:
	st.u32 	[%rd1685], %r14367;
	mov.b16 	%rs1622, 0;
	bra.uni 	$L__BB9_5791;
$L__BB9_5790:
	cvt.u64.u32 	%rd11217, %r14363;
	add.s64 	%rd11218, %rd1531, %rd11217;
	ld.u8 	%rs1622, [%rd11218+32];
$L__BB9_5791:
	setp.ne.s32 	%p5829, %r3702, -1;
	@%p5829 bra 	$L__BB9_5793;
	mov.b32 	%r12255, 21352;
	st.u32 	[%rd1685], %r12255;
	bra.uni 	$L__BB9_5805;
$L__BB9_5793:
	ld.shared.u64 	%rd11219, [m_Local_$_0];
	add.s64 	%rd1534, %rd11219, %rd1528;
	ld.u32 	%r3739, [%rd1534+12];
	setp.lt.s32 	%p5830, %r14365, %r3739;
	@%p5830 bra 	$L__BB9_5804;
	ld.shared.u64 	%rd11220, [m_Local_$_1];
	atom.add.u64 	%rd11221, [%rd1], 48;
	add.s64 	%rd11222, %rd11221, 56;
	setp.lt.u64 	%p5831, %rd11222, %rd11220;
	shr.u64 	%rd1535, %rd11221, 4;
	cvt.u32.u64 	%r14368, %rd1535;
	setp.ne.s32 	%p5832, %r14368, -1;
	and.pred  	%p5833, %p5831, %p5832;
	@%p5833 bra 	$L__BB9_5796;
	mov.b32 	%r12245, 21106;
	st.u32 	[%rd1685], %r12245;
	mov.b32 	%r14368, -1;
	mov.pred 	%p6637, 0;
	bra.uni 	$L__BB9_5797;
$L__BB9_5796:
	ld.shared.u64 	%rd11223, [m_Local_$_0];
	shl.b64 	%rd11224, %rd1535, 32;
	shr.s64 	%rd11225, %rd11224, 28;
	add.s64 	%rd11226, %rd11223, %rd11225;
	mov.b16 	%rs1452, 0;
	st.u8 	[%rd11226], %rs1452;
	st.u8 	[%rd11226+1], %rs1452;
	mov.b32 	%r12239, 3608;
	st.u32 	[%rd11226+4], %r12239;
	mov.b16 	%rs1453, 1;
	st.u8 	[%rd11226+3], %rs1453;
	mov.b32 	%r12240, 48;
	st.u32 	[%rd11226+8], %r12240;
	mov.b32 	%r12241, -1;
	st.u32 	[%rd11226+16], %r12241;
	ld.shared.u64 	%rd11227, [m_Local_$_0];
	add.s64 	%rd11228, %rd11227, %rd11225;
	mov.b32 	%r12242, 0;
	st.u32 	[%rd11228+32], %r12242;
	ld.shared.u64 	%rd11229, [m_Local_$_0];
	add.s64 	%rd11230, %rd11229, %rd11225;
	st.u32 	[%rd11230+36], %r12242;
	ld.shared.u64 	%rd11231, [m_Local_$_0];
	add.s64 	%rd11232, %rd11231, %rd11225;
	st.u32 	[%rd11232+40], %r12242;
	ld.u32 	%r12243, [%rd1685];
	setp.eq.s32 	%p6637, %r12243, 0;
$L__BB9_5797:
	mov.b32 	%r14369, 0;
	not.pred 	%p5835, %p6637;
	@%p5835 bra 	$L__BB9_5803;
	setp.ne.s32 	%p5836, %r14368, -1;
	@%p5836 bra 	$L__BB9_5800;
	mov.b32 	%r12253, 21352;
	st.u32 	[%rd1685], %r12253;
	bra.uni 	$L__BB9_5803;
$L__BB9_5800:
	ld.shared.u64 	%rd11233, [m_Local_$_0];
	mul.wide.s32 	%rd1536, %r14368, 16;
	add.s64 	%rd11234, %rd11233, %rd1536;
	st.u32 	[%rd11234+40], %r3739;
	ld.u32 	%r12248, [%rd1685];
	setp.ne.s32 	%p5837, %r12248, 0;
	@%p5837 bra 	$L__BB9_5803;
	ld.shared.u64 	%rd11235, [m_Local_$_0];
	add.s64 	%rd11236, %rd11235, %rd1536;
	st.u32 	[%rd11236+36], %r14365;
	ld.u32 	%r12250, [%rd1685];
	setp.ne.s32 	%p5838, %r12250, 0;
	@%p5838 bra 	$L__BB9_5803;
	ld.shared.u64 	%rd11237, [m_Local_$_0];
	add.s64 	%rd11238, %rd11237, %rd1536;
	st.u32 	[%rd11238+32], %r3702;
	ld.u32 	%r12251, [%rd1685];
	setp.eq.s32 	%p5839, %r12251, 0;
	selp.b32 	%r14369, %r14368, 0, %p5839;
$L__BB9_5803:
	st.u32 	[%rd1685], %r14369;
	bra.uni 	$L__BB9_5805;
$L__BB9_5804:
	cvt.u64.u32 	%rd11239, %r14363;
	add.s64 	%rd11240, %rd1534, %rd11239;
	mov.b32 	%r12254, 0;
	st.u32 	[%rd11240+32], %r12254;
	st.u8 	[%rd11240+32], %rs1622;
$L__BB9_5805:
	add.s32 	%r14365, %r14365, 1;
	add.s32 	%r14364, %r14364, 1;
	setp.eq.s32 	%p5840, %r14364, 0;
	add.s32 	%r14363, %r14363, 4;
	@%p5840 bra 	$L__BB9_5775;
	bra.uni 	$L__BB9_5773;
$L__BB9_5806:
	ld.shared.u64 	%rd11241, [m_Local_$_0];
	add.s64 	%rd1537, %rd11241, %rd1529;
	ld.u32 	%r3752, [%rd1537+12];
	setp.lt.s32 	%p5843, %r14374, %r3752;
	@%p5843 bra 	$L__BB9_5817;
	ld.shared.u64 	%rd11242, [m_Local_$_1];
	atom.add.u64 	%rd11243, [%rd1], 48;
	add.s64 	%rd11244, %rd11243, 56;
	setp.lt.u64 	%p5844, %rd11244, %rd11242;
	shr.u64 	%rd1538, %rd11243, 4;
	cvt.u32.u64 	%r14375, %rd1538;
	setp.ne.s32 	%p5845, %r14375, -1;
	and.pred  	%p5846, %p5844, %p5845;
	@%p5846 bra 	$L__BB9_5809;
	mov.b32 	%r12263, 21106;
	st.u32 	[%rd1685], %r12263;
	mov.b32 	%r14375, -1;
	mov.pred 	%p6638, 0;
	bra.uni 	$L__BB9_5810;
$L__BB9_5809:
	ld.shared.u64 	%rd11245, [m_Local_$_0];
	shl.b64 	%rd11246, %rd1538, 32;
	shr.s64 	%rd11247, %rd11246, 28;
	add.s64 	%rd11248, %rd11245, %rd11247;
	mov.b16 	%rs1454, 0;
	st.u8 	[%rd11248], %rs1454;
	st.u8 	[%rd11248+1], %rs1454;
	mov.b32 	%r12257, 3608;
	st.u32 	[%rd11248+4], %r12257;
	mov.b16 	%rs1455, 1;
	st.u8 	[%rd11248+3], %rs1455;
	mov.b32 	%r12258, 48;
	st.u32 	[%rd11248+8], %r12258;
	mov.b32 	%r12259, -1;
	st.u32 	[%rd11248+16], %r12259;
	ld.shared.u64 	%rd11249, [m_Local_$_0];
	add.s64 	%rd11250, %rd11249, %rd11247;
	mov.b32 	%r12260, 0;
	st.u32 	[%rd11250+32], %r12260;
	ld.shared.u64 	%rd11251, [m_Local_$_0];
	add.s64 	%rd11252, %rd11251, %rd11247;
	st.u32 	[%rd11252+36], %r12260;
	ld.shared.u64 	%rd11253, [m_Local_$_0];
	add.s64 	%rd11254, %rd11253, %rd11247;
	st.u32 	[%rd11254+40], %r12260;
	ld.u32 	%r12261, [%rd1685];
	setp.eq.s32 	%p6638, %r12261, 0;
$L__BB9_5810:
	mov.b32 	%r14376, 0;
	not.pred 	%p5848, %p6638;
	@%p5848 bra 	$L__BB9_5816;
	setp.ne.s32 	%p5849, %r14375, -1;
	@%p5849 bra 	$L__BB9_5813;
	mov.b32 	%r12271, 21352;
	st.u32 	[%rd1685], %r12271;
	bra.uni 	$L__BB9_5816;
$L__BB9_5813:
	ld.shared.u64 	%rd11255, [m_Local_$_0];
	mul.wide.s32 	%rd1539, %r14375, 16;
	add.s64 	%rd11256, %rd11255, %rd1539;
	st.u32 	[%rd11256+40], %r3752;
	ld.u32 	%r12266, [%rd1685];
	setp.ne.s32 	%p5850, %r12266, 0;
	@%p5850 bra 	$L__BB9_5816;
	ld.shared.u64 	%rd11257, [m_Local_$_0];
	add.s64 	%rd11258, %rd11257, %rd1539;
	st.u32 	[%rd11258+36], %r14374;
	ld.u32 	%r12268, [%rd1685];
	setp.ne.s32 	%p5851, %r12268, 0;
	@%p5851 bra 	$L__BB9_5816;
	ld.shared.u64 	%rd11259, [m_Local_$_0];
	add.s64 	%rd11260, %rd11259, %rd1539;
	st.u32 	[%rd11260+32], %r14350;
	ld.u32 	%r12269, [%rd1685];
	setp.eq.s32 	%p5852, %r12269, 0;
	selp.b32 	%r14376, %r14375, 0, %p5852;
$L__BB9_5816:
	st.u32 	[%rd1685], %r14376;
	mov.b16 	%rs1623, 0;
	bra.uni 	$L__BB9_5818;
$L__BB9_5817:
	cvt.u64.u32 	%rd11261, %r14370;
	add.s64 	%rd11262, %rd1537, %rd11261;
	ld.u8 	%rs1623, [%rd11262+32];
$L__BB9_5818:
	setp.ne.s32 	%p5853, %r3702, -1;
	@%p5853 bra 	$L__BB9_5820;
	mov.b32 	%r12290, 21352;
	st.u32 	[%rd1685], %r12290;
	bra.uni 	$L__BB9_5832;
$L__BB9_5820:
	ld.shared.u64 	%rd11263, [m_Local_$_0];
	add.s64 	%rd1540, %rd11263, %rd1530;
	ld.u32 	%r12273, [%rd1540+12];
	setp.gt.s32 	%p5854, %r14349, -1;
	setp.lt.s32 	%p5855, %r14349, %r12273;
	and.pred  	%p5856, %p5854, %p5855;
	@%p5856 bra 	$L__BB9_5831;
	ld.shared.u64 	%rd11266, [m_Local_$_1];
	atom.add.u64 	%rd11267, [%rd1], 48;
	add.s64 	%rd11268, %rd11267, 56;
	setp.lt.u64 	%p5857, %rd11268, %rd11266;
	shr.u64 	%rd1541, %rd11267, 4;
	cvt.u32.u64 	%r14377, %rd1541;
	setp.ne.s32 	%p5858, %r14377, -1;
	and.pred  	%p5859, %p5857, %p5858;
	@%p5859 bra 	$L__BB9_5823;
	mov.b32 	%r12281, 21106;
	st.u32 	[%rd1685], %r12281;
	mov.b32 	%r14377, -1;
	mov.pred 	%p6639, 0;
	bra.uni 	$L__BB9_5824;
$L__BB9_5823:
	ld.shared.u64 	%rd11269, [m_Local_$_0];
	shl.b64 	%rd11270, %rd1541, 32;
	shr.s64 	%rd11271, %rd11270, 28;
	add.s64 	%rd11272, %rd11269, %rd11271;
	mov.b16 	%rs1458, 0;
	st.u8 	[%rd11272], %rs1458;
	st.u8 	[%rd11272+1], %rs1458;
	mov.b32 	%r12275, 3608;
	st.u32 	[%rd11272+4], %r12275;
	mov.b16 	%rs1459, 1;
	st.u8 	[%rd11272+3], %rs1459;
	mov.b32 	%r12276, 48;
	st.u32 	[%rd11272+8], %r12276;
	mov.b32 	%r12277, -1;
	st.u32 	[%rd11272+16], %r12277;
	ld.shared.u64 	%rd11273, [m_Local_$_0];
	add.s64 	%rd11274, %rd11273, %rd11271;
	mov.b32 	%r12278, 0;
	st.u32 	[%rd11274+32], %r12278;
	ld.shared.u64 	%rd11275, [m_Local_$_0];
	add.s64 	%rd11276, %rd11275, %rd11271;
	st.u32 	[%rd11276+36], %r12278;
	ld.shared.u64 	%rd11277, [m_Local_$_0];
	add.s64 	%rd11278, %rd11277, %rd11271;
	st.u32 	[%rd11278+40], %r12278;
	ld.u32 	%r12279, [%rd1685];
	setp.eq.s32 	%p6639, %r12279, 0;
$L__BB9_5824:
	mov.b32 	%r14378, 0;
	not.pred 	%p5861, %p6639;
	@%p5861 bra 	$L__BB9_5830;
	setp.ne.s32 	%p5862, %r14377, -1;
	@%p5862 bra 	$L__BB9_5827;
	mov.b32 	%r12289, 21352;
	st.u32 	[%rd1685], %r12289;
	bra.uni 	$L__BB9_5830;
$L__BB9_5827:
	ld.shared.u64 	%rd11279, [m_Local_$_0];
	mul.wide.s32 	%rd1542, %r14377, 16;
	add.s64 	%rd11280, %rd11279, %rd1542;
	st.u32 	[%rd11280+40], %r12273;
	ld.u32 	%r12284, [%rd1685];
	setp.ne.s32 	%p5863, %r12284, 0;
	@%p5863 bra 	$L__BB9_5830;
	ld.shared.u64 	%rd11281, [m_Local_$_0];
	add.s64 	%rd11282, %rd11281, %rd1542;
	st.u32 	[%rd11282+36], %r14349;
	ld.u32 	%r12286, [%rd1685];
	setp.ne.s32 	%p5864, %r12286, 0;
	@%p5864 bra 	$L__BB9_5830;
	ld.shared.u64 	%rd11283, [m_Local_$_0];
	add.s64 	%rd11284, %rd11283, %rd1542;
	st.u32 	[%rd11284+32], %r3702;
	ld.u32 	%r12287, [%rd1685];
	setp.eq.s32 	%p5865, %r12287, 0;
	selp.b32 	%r14378, %r14377, 0, %p5865;
$L__BB9_5830:
	st.u32 	[%rd1685], %r14378;
	bra.uni 	$L__BB9_5832;
$L__BB9_5831:
	cvt.u64.u32 	%rd11264, %r14373;
	add.s64 	%rd11265, %rd1540, %rd11264;
	mov.b32 	%r12274, 0;
	st.u32 	[%rd11265+32], %r12274;
	st.u8 	[%rd11265+32], %rs1623;
$L__BB9_5832:
	add.s32 	%r14374, %r14374, 1;
	add.s32 	%r14373, %r14373, 4;
	add.s32 	%r14349, %r14349, 1;
	add.s32 	%r14371, %r14371, 1;
	setp.ne.s32 	%p5866, %r14371, 0;
	add.s32 	%r14370, %r14370, 4;
	@%p5866 bra 	$L__BB9_5777;
$L__BB9_5833:
	ld.shared.u64 	%rd11285, [m_Local_$_1];
	atom.add.u64 	%rd11286, [%rd1], 48;
	add.s64 	%rd11287, %rd11286, 56;
	setp.lt.u64 	%p5867, %rd11287, %rd11285;
	shr.u64 	%rd11288, %rd11286, 4;
	cvt.u32.u64 	%r12291, %rd11288;
	selp.b32 	%r3767, %r12291, -1, %p5867;
	setp.ne.s32 	%p5868, %r3767, -1;
	@%p5868 bra 	$L__BB9_5835;
	mov.b32 	%r12403, 21352;
	st.u32 	[%rd1685], %r12403;
	bra.uni 	$L__BB9_5910;
$L__BB9_5835:
	ld.shared.u64 	%rd11289, [m_Local_$_0];
	mul.wide.s32 	%rd1543, %r3767, 16;
	add.s64 	%rd11290, %rd11289, %rd1543;
	mov.b16 	%rs1460, 1;
	st.u8 	[%rd11290], %rs1460;
	mov.b16 	%rs1461, 0;
	st.u8 	[%rd11290+1], %rs1461;
	mov.b32 	%r12292, 2906;
	st.u32 	[%rd11290+4], %r12292;
	st.u8 	[%rd11290+3], %rs1460;
	mov.b32 	%r12293, 48;
	st.u32 	[%rd11290+8], %r12293;
	mov.b32 	%r12294, -1;
	st.u32 	[%rd11290+16], %r12294;
	ld.shared.u64 	%rd11291, [m_Local_$_0];
	mul.wide.s32 	%rd1544, %r3702, 16;
	add.s64 	%rd11292, %rd11291, %rd1544;
	ld.u32 	%r3768, [%rd11292+12];
	shl.b32 	%r12295, %r3768, 2;
	add.s32 	%r12296, %r12295, 32;
	shr.s32 	%r12297, %r12296, 31;
	shr.u32 	%r12298, %r12297, 29;
	add.s32 	%r12299, %r12296, %r12298;
	and.b32  	%r12300, %r12299, -8;
	sub.s32 	%r12301, %r12296, %r12300;
	setp.eq.s32 	%p5869, %r12301, 0;
	sub.s32 	%r12302, %r12295, %r12301;
	add.s32 	%r12303, %r12302, 40;
	selp.b32 	%r3769, %r12296, %r12303, %p5869;
	ld.shared.u64 	%rd1545, [m_Local_$_1];
	and.b32  	%r12304, %r3769, 12;
	setp.eq.s32 	%p5870, %r12304, 0;
	mov.u32 	%r14379, %r3769;
	@%p5870 bra 	$L__BB9_5837;
	shr.s32 	%r12305, %r3769, 31;
	shr.u32 	%r12306, %r12305, 28;
	add.s32 	%r12307, %r3769, %r12306;
	and.b32  	%r12308, %r12307, -16;
	add.s32 	%r14379, %r12308, 16;
$L__BB9_5837:
	cvt.s64.s32 	%rd11293, %r14379;
	atom.add.u64 	%rd11294, [%rd1], %rd11293;
	cvt.s64.s32 	%rd11295, %r3769;
	add.s64 	%rd11296, %rd11295, %rd11294;
	add.s64 	%rd11297, %rd11296, 8;
	setp.lt.u64 	%p5871, %rd11297, %rd1545;
	shr.u64 	%rd11298, %rd11294, 4;
	cvt.u32.u64 	%r12309, %rd11298;
	selp.b32 	%r3772, %r12309, -1, %p5871;
	setp.ne.s32 	%p5872, %r3772, -1;
	@%p5872 bra 	$L__BB9_5839;
	mov.b32 	%r12367, 21352;
	st.u32 	[%rd1685], %r12367;
	bra.uni 	$L__BB9_5878;
$L__BB9_5839:
	ld.shared.u64 	%rd11299, [m_Local_$_0];
	mul.wide.s32 	%rd1546, %r3772, 16;
	add.s64 	%rd11300, %rd11299, %rd1546;
	mov.b16 	%rs1462, 0;
	st.u8 	[%rd11300], %rs1462;
	st.u8 	[%rd11300+1], %rs1462;
	mov.b32 	%r12310, 4335;
	st.u32 	[%rd11300+4], %r12310;
	mov.b16 	%rs1463, 1;
	st.u8 	[%rd11300+3], %rs1463;
	st.u32 	[%rd11300+8], %r3769;
	st.u32 	[%rd11300+12], %r3768;
	setp.lt.s32 	%p5873, %r3768, 1;
	@%p5873 bra 	$L__BB9_5878;
	setp.eq.s32 	%p5874, %r3768, 1;
	mov.b32 	%r3791, 0;
	@%p5874 bra 	$L__BB9_5866;
	and.b32  	%r3791, %r3768, 2147483646;
	neg.s32 	%r14381, %r3791;
	mov.b32 	%r14380, 0;
	mov.u32 	%r14382, %r14380;
$L__BB9_5842:
	ld.shared.u64 	%rd11301, [m_Local_$_0];
	add.s64 	%rd1547, %rd11301, %rd1546;
	ld.u32 	%r3777, [%rd1547+12];
	setp.lt.s32 	%p5875, %r14382, %r3777;
	@%p5875 bra 	$L__BB9_5853;
	ld.shared.u64 	%rd11302, [m_Local_$_1];
	atom.add.u64 	%rd11303, [%rd1], 48;
	add.s64 	%rd11304, %rd11303, 56;
	setp.lt.u64 	%p5876, %rd11304, %rd11302;
	shr.u64 	%rd1548, %rd11303, 4;
	cvt.u32.u64 	%r14383, %rd1548;
	setp.ne.s32 	%p5877, %r14383, -1;
	and.pred  	%p5878, %p5876, %p5877;
	@%p5878 bra 	$L__BB9_5845;
	mov.b32 	%r12320, 21106;
	st.u32 	[%rd1685], %r12320;
	mov.b32 	%r14383, -1;
	mov.pred 	%p6640, 0;
	bra.uni 	$L__BB9_5846;
$L__BB9_5845:
	ld.shared.u64 	%rd11305, [m_Local_$_0];
	shl.b64 	%rd11306, %rd1548, 32;
	shr.s64 	%rd11307, %rd11306, 28;
	add.s64 	%rd11308, %rd11305, %rd11307;
	mov.b16 	%rs1464, 0;
	st.u8 	[%rd11308], %rs1464;
	st.u8 	[%rd11308+1], %rs1464;
	mov.b32 	%r12314, 3608;
	st.u32 	[%rd11308+4], %r12314;
	mov.b16 	%rs1465, 1;
	st.u8 	[%rd11308+3], %rs1465;
	mov.b32 	%r12315, 48;
	st.u32 	[%rd11308+8], %r12315;
	mov.b32 	%r12316, -1;
	st.u32 	[%rd11308+16], %r12316;
	ld.shared.u64 	%rd11309, [m_Local_$_0];
	add.s64 	%rd11310, %rd11309, %rd11307;
	mov.b32 	%r12317, 0;
	st.u32 	[%rd11310+32], %r12317;
	ld.shared.u64 	%rd11311, [m_Local_$_0];
	add.s64 	%rd11312, %rd11311, %rd11307;
	st.u32 	[%rd11312+36], %r12317;
	ld.shared.u64 	%rd11313, [m_Local_$_0];
	add.s64 	%rd11314, %rd11313, %rd11307;
	st.u32 	[%rd11314+40], %r12317;
	ld.u32 	%r12318, [%rd1685];
	setp.eq.s32 	%p6640, %r12318, 0;
$L__BB9_5846:
	mov.b32 	%r14384, 0;
	not.pred 	%p5880, %p6640;
	@%p5880 bra 	$L__BB9_5852;
	setp.ne.s32 	%p5881, %r14383, -1;
	@%p5881 bra 	$L__BB9_5849;
	mov.b32 	%r12328, 21352;
	st.u32 	[%rd1685], %r12328;
	bra.uni 	$L__BB9_5852;
$L__BB9_5849:
	ld.shared.u64 	%rd11315, [m_Local_$_0];
	mul.wide.s32 	%rd1549, %r14383, 16;
	add.s64 	%rd11316, %rd11315, %rd1549;
	st.u32 	[%rd11316+40], %r3777;
	ld.u32 	%r12323, [%rd1685];
	setp.ne.s32 	%p5882, %r12323, 0;
	@%p5882 bra 	$L__BB9_5852;
	ld.shared.u64 	%rd11317, [m_Local_$_0];
	add.s64 	%rd11318, %rd11317, %rd1549;
	st.u32 	[%rd11318+36], %r14382;
	ld.u32 	%r12325, [%rd1685];
	setp.ne.s32 	%p5883, %r12325, 0;
	@%p5883 bra 	$L__BB9_5852;
	ld.shared.u64 	%rd11319, [m_Local_$_0];
	add.s64 	%rd11320, %rd11319, %rd1549;
	st.u32 	[%rd11320+32], %r3772;
	ld.u32 	%r12326, [%rd1685];
	setp.eq.s32 	%p5884, %r12326, 0;
	selp.b32 	%r14384, %r14383, 0, %p5884;
$L__BB9_5852:
	st.u32 	[%rd1685], %r14384;
	bra.uni 	$L__BB9_5854;
$L__BB9_5853:
	cvt.u64.u32 	%rd11321, %r14380;
	add.s64 	%rd11322, %rd1547, %rd11321;
	mov.b32 	%r12329, 0;
	st.u32 	[%rd11322+32], %r12329;
$L__BB9_5854:
	ld.shared.u64 	%rd11323, [m_Local_$_0];
	add.s64 	%rd1550, %rd11323, %rd1546;
	ld.u32 	%r3782, [%rd1550+12];
	add.s32 	%r12330, %r14382, 1;
	setp.lt.s32 	%p5885, %r12330, %r3782;
	@%p5885 bra 	$L__BB9_5864;
	ld.shared.u64 	%rd11324, [m_Local_$_1];
	atom.add.u64 	%rd11325, [%rd1], 48;
	add.s64 	%rd11326, %rd11325, 56;
	setp.ge.u64 	%p5886, %rd11326, %rd11324;
	shr.u64 	%rd1551, %rd11325, 4;
	cvt.u32.u64 	%r14385, %rd1551;
	setp.eq.s32 	%p5887, %r14385, -1;
	or.pred  	%p5888, %p5886, %p5887;
	@%p5888 bra 	$L__BB9_5857;
	ld.shared.u64 	%rd11327, [m_Local_$_0];
	shl.b64 	%rd11328, %rd1551, 32;
	shr.s64 	%rd11329, %rd11328, 28;
	add.s64 	%rd11330, %rd11327, %rd11329;
	mov.b16 	%rs1466, 0;
	st.u8 	[%rd11330], %rs1466;
	st.u8 	[%rd11330+1], %rs1466;
	mov.b32 	%r12331, 3608;
	st.u32 	[%rd11330+4], %r12331;
	mov.b16 	%rs1467, 1;
	st.u8 	[%rd11330+3], %rs1467;
	mov.b32 	%r12332, 48;
	st.u32 	[%rd11330+8], %r12332;
	mov.b32 	%r12333, -1;
	st.u32 	[%rd11330+16], %r12333;
	ld.shared.u64 	%rd11331, [m_Local_$_0];
	add.s64 	%rd11332, %rd11331, %rd11329;
	mov.b32 	%r12334, 0;
	st.u32 	[%rd11332+32], %r12334;
	ld.shared.u64 	%rd11333, [m_Local_$_0];
	add.s64 	%rd11334, %rd11333, %rd11329;
	st.u32 	[%rd11334+36], %r12334;
	ld.shared.u64 	%rd11335, [m_Local_$_0];
	add.s64 	%rd11336, %rd11335, %rd11329;
	st.u32 	[%rd11336+40], %r12334;
	ld.u32 	%r12335, [%rd1685];
	setp.eq.s32 	%p6641, %r12335, 0;
	bra.uni 	$L__BB9_5858;
$L__BB9_5857:
	mov.b32 	%r12337, 21106;
	st.u32 	[%rd1685], %r12337;
	mov.b32 	%r14385, -1;
	mov.pred 	%p6641, 0;
$L__BB9_5858:
	mov.b32 	%r14386, 0;
	not.pred 	%p5890, %p6641;
	@%p5890 bra 	$L__BB9_5863;
	setp.eq.s32 	%p5891, %r14385, -1;
	@%p5891 bra 	$L__BB9_6481;
	ld.shared.u64 	%rd11337, [m_Local_$_0];
	mul.wide.s32 	%rd1552, %r14385, 16;
	add.s64 	%rd11338, %rd11337, %rd1552;
	st.u32 	[%rd11338+40], %r3782;
	ld.u32 	%r12340, [%rd1685];
	setp.eq.s32 	%p5892, %r12340, 0;
	@%p5892 bra 	$L__BB9_5861;
	bra.uni 	$L__BB9_5863;
$L__BB9_5861:
	ld.shared.u64 	%rd11339, [m_Local_$_0];
	add.s64 	%rd11340, %rd11339, %rd1552;
	st.u32 	[%rd11340+36], %r12330;
	ld.u32 	%r12343, [%rd1685];
	setp.ne.s32 	%p5893, %r12343, 0;
	@%p5893 bra 	$L__BB9_5863;
	ld.shared.u64 	%rd11341, [m_Local_$_0];
	add.s64 	%rd11342, %rd11341, %rd1552;
	st.u32 	[%rd11342+32], %r3772;
	ld.u32 	%r12344, [%rd1685];
	setp.eq.s32 	%p5894, %r12344, 0;
	selp.b32 	%r14386, %r14385, 0, %p5894;
$L__BB9_5863:
	st.u32 	[%rd1685], %r14386;
	bra.uni 	$L__BB9_5865;
$L__BB9_5864:
	add.s32 	%r12347, %r14380, 4;
	cvt.u64.u32 	%rd11343, %r12347;
	add.s64 	%rd11344, %rd1550, %rd11343;
	mov.b32 	%r12348, 0;
	st.u32 	[%rd11344+32], %r12348;
$L__BB9_5865:
	add.s32 	%r14382, %r14382, 2;
	add.s32 	%r14381, %r14381, 2;
	add.s32 	%r14380, %r14380, 8;
	setp.ne.s32 	%p5895, %r14381, 0;
	@%p5895 bra 	$L__BB9_5842;
$L__BB9_5866:
	and.b32  	%r12349, %r3768, 1;
	setp.eq.b32 	%p5896, %r12349, 1;
	not.pred 	%p5897, %p5896;
	@%p5897 bra 	$L__BB9_5878;
	ld.shared.u64 	%rd11345, [m_Local_$_0];
	add.s64 	%rd1553, %rd11345, %rd1546;
	ld.u32 	%r3792, [%rd1553+12];
	setp.lt.s32 	%p5898, %r3791, %r3792;
	@%p5898 bra 	$L__BB9_5877;
	ld.shared.u64 	%rd11346, [m_Local_$_1];
	atom.add.u64 	%rd11347, [%rd1], 48;
	add.s64 	%rd11348, %rd11347, 56;
	setp.ge.u64 	%p5899, %rd11348, %rd11346;
	shr.u64 	%rd1554, %rd11347, 4;
	cvt.u32.u64 	%r14388, %rd1554;
	setp.eq.s32 	%p5900, %r14388, -1;
	or.pred  	%p5901, %p5899, %p5900;
	@%p5901 bra 	$L__BB9_5870;
	ld.shared.u64 	%rd11349, [m_Local_$_0];
	shl.b64 	%rd11350, %rd1554, 32;
	shr.s64 	%rd11351, %rd11350, 28;
	add.s64 	%rd11352, %rd11349, %rd11351;
	mov.b16 	%rs1468, 0;
	st.u8 	[%rd11352], %rs1468;
	st.u8 	[%rd11352+1], %rs1468;
	mov.b32 	%r12350, 3608;
	st.u32 	[%rd11352+4], %r12350;
	mov.b16 	%rs1469, 1;
	st.u8 	[%rd11352+3], %rs1469;
	mov.b32 	%r12351, 48;
	st.u32 	[%rd11352+8], %r12351;
	mov.b32 	%r12352, -1;
	st.u32 	[%rd11352+16], %r12352;
	ld.shared.u64 	%rd11353, [m_Local_$_0];
	add.s64 	%rd11354, %rd11353, %rd11351;
	mov.b32 	%r12353, 0;
	st.u32 	[%rd11354+32], %r12353;
	ld.shared.u64 	%rd11355, [m_Local_$_0];
	add.s64 	%rd11356, %rd11355, %rd11351;
	st.u32 	[%rd11356+36], %r12353;
	ld.shared.u64 	%rd11357, [m_Local_$_0];
	add.s64 	%rd11358, %rd11357, %rd11351;
	st.u32 	[%rd11358+40], %r12353;
	ld.u32 	%r12354, [%rd1685];
	setp.eq.s32 	%p6642, %r12354, 0;
	bra.uni 	$L__BB9_5871;
$L__BB9_5870:
	mov.b32 	%r12356, 21106;
	st.u32 	[%rd1685], %r12356;
	mov.b32 	%r14388, -1;
	mov.pred 	%p6642, 0;
$L__BB9_5871:
	mov.b32 	%r14389, 0;
	not.pred 	%p5903, %p6642;
	@%p5903 bra 	$L__BB9_5876;
	setp.eq.s32 	%p5904, %r14388, -1;
	@%p5904 bra 	$L__BB9_6482;
	ld.shared.u64 	%rd11359, [m_Local_$_0];
	mul.wide.s32 	%rd1555, %r14388, 16;
	add.s64 	%rd11360, %rd11359, %rd1555;
	st.u32 	[%rd11360+40], %r3792;
	ld.u32 	%r12359, [%rd1685];
	setp.eq.s32 	%p5905, %r12359, 0;
	@%p5905 bra 	$L__BB9_5874;
	bra.uni 	$L__BB9_5876;
$L__BB9_5874:
	ld.shared.u64 	%rd11361, [m_Local_$_0];
	add.s64 	%rd11362, %rd11361, %rd1555;
	st.u32 	[%rd11362+36], %r3791;
	ld.u32 	%r12361, [%rd1685];
	setp.ne.s32 	%p5906, %r12361, 0;
	@%p5906 bra 	$L__BB9_5876;
	ld.shared.u64 	%rd11363, [m_Local_$_0];
	add.s64 	%rd11364, %rd11363, %rd1555;
	st.u32 	[%rd11364+32], %r3772;
	ld.u32 	%r12362, [%rd1685];
	setp.eq.s32 	%p5907, %r12362, 0;
	selp.b32 	%r14389, %r14388, 0, %p5907;
$L__BB9_5876:
	st.u32 	[%rd1685], %r14389;
	bra.uni 	$L__BB9_5878;
$L__BB9_5877:
	shl.b32 	%r12365, %r3791, 2;
	cvt.u64.u32 	%rd11365, %r12365;
	add.s64 	%rd11366, %rd1553, %rd11365;
	mov.b32 	%r12366, 0;
	st.u32 	[%rd11366+32], %r12366;
$L__BB9_5878:
	setp.lt.s32 	%p5908, %r3768, 1;
	@%p5908 bra 	$L__BB9_5909;
	mul.wide.s32 	%rd1556, %r3772, 16;
	neg.s32 	%r14391, %r3768;
	mov.b32 	%r14390, 0;
	mov.u32 	%r14392, %r14390;
$L__BB9_5880:
	setp.ne.s32 	%p5909, %r3702, -1;
	@%p5909 bra 	$L__BB9_5882;
	mov.b32 	%r12384, 21352;
	st.u32 	[%rd1685], %r12384;
	mov.b16 	%rs1624, 0;
	bra.uni 	$L__BB9_5894;
$L__BB9_5882:
	ld.shared.u64 	%rd11367, [m_Local_$_0];
	add.s64 	%rd1557, %rd11367, %rd1544;
	ld.u32 	%r3801, [%rd1557+12];
	setp.lt.s32 	%p5910, %r14392, %r3801;
	@%p5910 bra 	$L__BB9_5893;
	ld.shared.u64 	%rd11368, [m_Local_$_1];
	atom.add.u64 	%rd11369, [%rd1], 48;
	add.s64 	%rd11370, %rd11369, 56;
	setp.lt.u64 	%p5911, %rd11370, %rd11368;
	shr.u64 	%rd1558, %rd11369, 4;
	cvt.u32.u64 	%r14393, %rd1558;
	setp.ne.s32 	%p5912, %r14393, -1;
	and.pred  	%p5913, %p5911, %p5912;
	@%p5913 bra 	$L__BB9_5885;
	mov.b32 	%r12375, 21106;
	st.u32 	[%rd1685], %r12375;
	mov.b32 	%r14393, -1;
	mov.pred 	%p6643, 0;
	bra.uni 	$L__BB9_5886;
$L__BB9_5885:
	ld.shared.u64 	%rd11371, [m_Local_$_0];
	shl.b64 	%rd11372, %rd1558, 32;
	shr.s64 	%rd11373, %rd11372, 28;
	add.s64 	%rd11374, %rd11371, %rd11373;
	mov.b16 	%rs1470, 0;
	st.u8 	[%rd11374], %rs1470;
	st.u8 	[%rd11374+1], %rs1470;
	mov.b32 	%r12369, 3608;
	st.u32 	[%rd11374+4], %r12369;
	mov.b16 	%rs1471, 1;
	st.u8 	[%rd11374+3], %rs1471;
	mov.b32 	%r12370, 48;
	st.u32 	[%rd11374+8], %r12370;
	mov.b32 	%r12371, -1;
	st.u32 	[%rd11374+16], %r12371;
	ld.shared.u64 	%rd11375, [m_Local_$_0];
	add.s64 	%rd11376, %rd11375, %rd11373;
	mov.b32 	%r12372, 0;
	st.u32 	[%rd11376+32], %r12372;
	ld.shared.u64 	%rd11377, [m_Local_$_0];
	add.s64 	%rd11378, %rd11377, %rd11373;
	st.u32 	[%rd11378+36], %r12372;
	ld.shared.u64 	%rd11379, [m_Local_$_0];
	add.s64 	%rd11380, %rd11379, %rd11373;
	st.u32 	[%rd11380+40], %r12372;
	ld.u32 	%r12373, [%rd1685];
	setp.eq.s32 	%p6643, %r12373, 0;
$L__BB9_5886:
	mov.b32 	%r14394, 0;
	not.pred 	%p5915, %p6643;
	@%p5915 bra 	$L__BB9_5892;
	setp.ne.s32 	%p5916, %r14393, -1;
	@%p5916 bra 	$L__BB9_5889;
	mov.b32 	%r12383, 21352;
	st.u32 	[%rd1685], %r12383;
	bra.uni 	$L__BB9_5892;
$L__BB9_5889:
	ld.shared.u64 	%rd11381, [m_Local_$_0];
	mul.wide.s32 	%rd1559, %r14393, 16;
	add.s64 	%rd11382, %rd11381, %rd1559;
	st.u32 	[%rd11382+40], %r3801;
	ld.u32 	%r12378, [%rd1685];
	setp.ne.s32 	%p5917, %r12378, 0;
	@%p5917 bra 	$L__BB9_5892;
	ld.shared.u64 	%rd11383, [m_Local_$_0];
	add.s64 	%rd11384, %rd11383, %rd1559;
	st.u32 	[%rd11384+36], %r14392;
	ld.u32 	%r12380, [%rd1685];
	setp.ne.s32 	%p5918, %r12380, 0;
	@%p5918 bra 	$L__BB9_5892;
	ld.shared.u64 	%rd11385, [m_Local_$_0];
	add.s64 	%rd11386, %rd11385, %rd1559;
	st.u32 	[%rd11386+32], %r3702;
	ld.u32 	%r12381, [%rd1685];
	setp.eq.s32 	%p5919, %r12381, 0;
	selp.b32 	%r14394, %r14393, 0, %p5919;
$L__BB9_5892:
	st.u32 	[%rd1685], %r14394;
	mov.b16 	%rs1624, 0;
	bra.uni 	$L__BB9_5894;
$L__BB9_5893:
	cvt.u64.u32 	%rd11387, %r14390;
	add.s64 	%rd11388, %rd1557, %rd11387;
	ld.u8 	%rs1624, [%rd11388+32];
$L__BB9_5894:
	setp.ne.s32 	%p5920, %r3772, -1;
	@%p5920 bra 	$L__BB9_5896;
	mov.b32 	%r12401, 21352;
	st.u32 	[%rd1685], %r12401;
	bra.uni 	$L__BB9_5908;
$L__BB9_5896:
	ld.shared.u64 	%rd11389, [m_Local_$_0];
	add.s64 	%rd1560, %rd11389, %rd1556;
	ld.u32 	%r3806, [%rd1560+12];
	setp.lt.s32 	%p5921, %r14392, %r3806;
	@%p5921 bra 	$L__BB9_5907;
	ld.shared.u64 	%rd11390, [m_Local_$_1];
	atom.add.u64 	%rd11391, [%rd1], 48;
	add.s64 	%rd11392, %rd11391, 56;
	setp.lt.u64 	%p5922, %rd11392, %rd11390;
	shr.u64 	%rd1561, %rd11391, 4;
	cvt.u32.u64 	%r14395, %rd1561;
	setp.ne.s32 	%p5923, %r14395, -1;
	and.pred  	%p5924, %p5922, %p5923;
	@%p5924 bra 	$L__BB9_5899;
	mov.b32 	%r12391, 21106;
	st.u32 	[%rd1685], %r12391;
	mov.b32 	%r14395, -1;
	mov.pred 	%p6644, 0;
	bra.uni 	$L__BB9_5900;
$L__BB9_5899:
	ld.shared.u64 	%rd11393, [m_Local_$_0];
	shl.b64 	%rd11394, %rd1561, 32;
	shr.s64 	%rd11395, %rd11394, 28;
	add.s64 	%rd11396, %rd11393, %rd11395;
	mov.b16 	%rs1474, 0;
	st.u8 	[%rd11396], %rs1474;
	st.u8 	[%rd11396+1], %rs1474;
	mov.b32 	%r12385, 3608;
	st.u32 	[%rd11396+4], %r12385;
	mov.b16 	%rs1475, 1;
	st.u8 	[%rd11396+3], %rs1475;
	mov.b32 	%r12386, 48;
	st.u32 	[%rd11396+8], %r12386;
	mov.b32 	%r12387, -1;
	st.u32 	[%rd11396+16], %r12387;
	ld.shared.u64 	%rd11397, [m_Local_$_0];
	add.s64 	%rd11398, %rd11397, %rd11395;
	mov.b32 	%r12388, 0;
	st.u32 	[%rd11398+32], %r12388;
	ld.shared.u64 	%rd11399, [m_Local_$_0];
	add.s64 	%rd11400, %rd11399, %rd11395;
	st.u32 	[%rd11400+36], %r12388;
	ld.shared.u64 	%rd11401, [m_Local_$_0];
	add.s64 	%rd11402, %rd11401, %rd11395;
	st.u32 	[%rd11402+40], %r12388;
	ld.u32 	%r12389, [%rd1685];
	setp.eq.s32 	%p6644, %r12389, 0;
$L__BB9_5900:
	mov.b32 	%r14396, 0;
	not.pred 	%p5926, %p6644;
	@%p5926 bra 	$L__BB9_5906;
	setp.ne.s32 	%p5927, %r14395, -1;
	@%p5927 bra 	$L__BB9_5903;
	mov.b32 	%r12399, 21352;
	st.u32 	[%rd1685], %r12399;
	bra.uni 	$L__BB9_5906;
$L__BB9_5903:
	ld.shared.u64 	%rd11403, [m_Local_$_0];
	mul.wide.s32 	%rd1562, %r14395, 16;
	add.s64 	%rd11404, %rd11403, %rd1562;
	st.u32 	[%rd11404+40], %r3806;
	ld.u32 	%r12394, [%rd1685];
	setp.ne.s32 	%p5928, %r12394, 0;
	@%p5928 bra 	$L__BB9_5906;
	ld.shared.u64 	%rd11405, [m_Local_$_0];
	add.s64 	%rd11406, %rd11405, %rd1562;
	st.u32 	[%rd11406+36], %r14392;
	ld.u32 	%r12396, [%rd1685];
	setp.ne.s32 	%p5929, %r12396, 0;
	@%p5929 bra 	$L__BB9_5906;
	ld.shared.u64 	%rd11407, [m_Local_$_0];
	add.s64 	%rd11408, %rd11407, %rd1562;
	st.u32 	[%rd11408+32], %r3772;
	ld.u32 	%r12397, [%rd1685];
	setp.eq.s32 	%p5930, %r12397, 0;
	selp.b32 	%r14396, %r14395, 0, %p5930;
$L__BB9_5906:
	st.u32 	[%rd1685], %r14396;
	bra.uni 	$L__BB9_5908;
$L__BB9_5907:
	cvt.u64.u32 	%rd11409, %r14390;
	add.s64 	%rd11410, %rd1560, %rd11409;
	mov.b32 	%r12400, 0;
	st.u32 	[%rd11410+32], %r12400;
	st.u8 	[%rd11410+32], %rs1624;
$L__BB9_5908:
	add.s32 	%r14392, %r14392, 1;
	add.s32 	%r14391, %r14391, 1;
	setp.ne.s32 	%p5931, %r14391, 0;
	add.s32 	%r14390, %r14390, 4;
	@%p5931 bra 	$L__BB9_5880;
$L__BB9_5909:
	ld.shared.u64 	%rd11411, [m_Local_$_0];
	add.s64 	%rd11412, %rd11411, %rd1543;
	st.u32 	[%rd11412+32], %r3772;
	ld.shared.u64 	%rd11413, [m_Local_$_0];
	add.s64 	%rd11414, %rd11413, %rd1543;
	st.u32 	[%rd11414+40], %r3768;
	ld.shared.u64 	%rd11415, [m_Local_$_0];
	add.s64 	%rd11416, %rd11415, %rd1543;
	mov.b32 	%r12402, 0;
	st.u32 	[%rd11416+48], %r12402;
$L__BB9_5910:
	ld.shared.u64 	%rd11417, [m_Local_$_1];
	atom.add.u64 	%rd11418, [%rd1], 48;
	add.s64 	%rd11419, %rd11418, 56;
	setp.lt.u64 	%p5932, %rd11419, %rd11417;
	shr.u64 	%rd1563, %rd11418, 4;
	cvt.u32.u64 	%r14399, %rd1563;
	setp.ne.s32 	%p5933, %r14399, -1;
	and.pred  	%p5934, %p5932, %p5933;
	@%p5934 bra 	$L__BB9_5912;
	mov.b32 	%r12411, 21352;
	st.u32 	[%rd1685], %r12411;
	mov.b32 	%r14399, -1;
	mov.pred 	%p6645, 0;
	bra.uni 	$L__BB9_5916;
$L__BB9_5912:
	setp.ne.s32 	%p5935, %r3767, -1;
	ld.shared.u64 	%rd11420, [m_Local_$_0];
	shl.b64 	%rd11421, %rd1563, 32;
	shr.s64 	%rd1564, %rd11421, 28;
	add.s64 	%rd11422, %rd11420, %rd1564;
	mov.b16 	%rs1476, 0;
	st.u8 	[%rd11422], %rs1476;
	st.u8 	[%rd11422+1], %rs1476;
	mov.b32 	%r12404, 16901;
	st.u32 	[%rd11422+4], %r12404;
	mov.b16 	%rs1477, 1;
	st.u8 	[%rd11422+3], %rs1477;
	mov.b32 	%r12405, 44;
	st.u32 	[%rd11422+8], %r12405;
	mov.b32 	%r12406, -1;
	st.u32 	[%rd11422+16], %r12406;
	@%p5935 bra 	$L__BB9_5914;
	mov.b32 	%r12408, 21352;
	st.u32 	[%rd1685], %r12408;
	mov.b32 	%r14397, 0;
	ld.shared.u64 	%rd12053, [m_Local_$_0];
	mov.u32 	%r14398, %r14397;
	bra.uni 	$L__BB9_5915;
$L__BB9_5914:
	ld.shared.u64 	%rd12053, [m_Local_$_0];
	mul.wide.s32 	%rd11423, %r3767, 16;
	add.s64 	%rd11424, %rd12053, %rd11423;
	ld.u32 	%r14397, [%rd11424+32];
	ld.u32 	%r14398, [%rd11424+40];
$L__BB9_5915:
	add.s64 	%rd11425, %rd12053, %rd1564;
	st.u32 	[%rd11425+32], %r14397;
	ld.shared.u64 	%rd11426, [m_Local_$_0];
	add.s64 	%rd11427, %rd11426, %rd1564;
	st.u32 	[%rd11427+40], %r14398;
	ld.u32 	%r12409, [%rd1685];
	setp.eq.s32 	%p6645, %r12409, 0;
$L__BB9_5916:
	not.pred 	%p5938, %p6645;
	@%p5938 bra 	$L__BB9_6272;
	mov.b32 	%r14403, 0;
	mov.u32 	%r14401, %r14403;
$L__BB9_5918:
	ld.shared.u64 	%rd1568, [m_Local_$_0];
	ld.u32 	%r3822, [%rd1568+8];
	setp.ne.s32 	%p5939, %r3822, -1;
	@%p5939 bra 	$L__BB9_5920;
	mov.b32 	%r14403, 21352;
	st.u32 	[%rd1685], %r14403;
	mov.b32 	%r14405, 0;
	mov.pred 	%p6647, 0;
	bra.uni 	$L__BB9_5932;
$L__BB9_5920:
	mul.wide.s32 	%rd11428, %r3822, 16;
	add.s64 	%rd1569, %rd1568, %rd11428;
	ld.u32 	%r3823, [%rd1569+12];
	setp.lt.s32 	%p5940, %r14401, %r3823;
	@%p5940 bra 	$L__BB9_5931;
	ld.shared.u64 	%rd11429, [m_Local_$_1];
	atom.add.u64 	%rd11430, [%rd1], 48;
	add.s64 	%rd11431, %rd11430, 56;
	setp.lt.u64 	%p5941, %rd11431, %rd11429;
	shr.u64 	%rd1570, %rd11430, 4;
	cvt.u32.u64 	%r14402, %rd1570;
	setp.ne.s32 	%p5942, %r14402, -1;
	and.pred  	%p5943, %p5941, %p5942;
	@%p5943 bra 	$L__BB9_5923;
	mov.b32 	%r12420, 21106;
	st.u32 	[%rd1685], %r12420;
	mov.b32 	%r14402, -1;
	mov.pred 	%p6646, 0;
	bra.uni 	$L__BB9_5924;
$L__BB9_5923:
	ld.shared.u64 	%rd11432, [m_Local_$_0];
	shl.b64 	%rd11433, %rd1570, 32;
	shr.s64 	%rd11434, %rd11433, 28;
	add.s64 	%rd11435, %rd11432, %rd11434;
	mov.b16 	%rs1478, 0;
	st.u8 	[%rd11435], %rs1478;
	st.u8 	[%rd11435+1], %rs1478;
	mov.b32 	%r12414, 3608;
	st.u32 	[%rd11435+4], %r12414;
	mov.b16 	%rs1479, 1;
	st.u8 	[%rd11435+3], %rs1479;
	mov.b32 	%r12415, 48;
	st.u32 	[%rd11435+8], %r12415;
	mov.b32 	%r12416, -1;
	st.u32 	[%rd11435+16], %r12416;
	ld.shared.u64 	%rd11436, [m_Local_$_0];
	add.s64 	%rd11437, %rd11436, %rd11434;
	mov.b32 	%r12417, 0;
	st.u32 	[%rd11437+32], %r12417;
	ld.shared.u64 	%rd11438, [m_Local_$_0];
	add.s64 	%rd11439, %rd11438, %rd11434;
	st.u32 	[%rd11439+36], %r12417;
	ld.shared.u64 	%rd11440, [m_Local_$_0];
	add.s64 	%rd11441, %rd11440, %rd11434;
	st.u32 	[%rd11441+40], %r12417;
	ld.u32 	%r12418, [%rd1685];
	setp.eq.s32 	%p6646, %r12418, 0;
$L__BB9_5924:
	mov.b32 	%r14403, 0;
	not.pred 	%p5945, %p6646;
	@%p5945 bra 	$L__BB9_5930;
	setp.ne.s32 	%p5946, %r14402, -1;
	@%p5946 bra 	$L__BB9_5927;
	mov.b32 	%r12428, 21352;
	st.u32 	[%rd1685], %r12428;
	bra.uni 	$L__BB9_5930;
$L__BB9_5927:
	ld.shared.u64 	%rd11442, [m_Local_$_0];
	mul.wide.s32 	%rd1571, %r14402, 16;
	add.s64 	%rd11443, %rd11442, %rd1571;
	st.u32 	[%rd11443+40], %r3823;
	ld.u32 	%r12423, [%rd1685];
	setp.ne.s32 	%p5947, %r12423, 0;
	@%p5947 bra 	$L__BB9_5930;
	ld.shared.u64 	%rd11444, [m_Local_$_0];
	add.s64 	%rd11445, %rd11444, %rd1571;
	st.u32 	[%rd11445+36], %r14401;
	ld.u32 	%r12425, [%rd1685];
	setp.ne.s32 	%p5948, %r12425, 0;
	@%p5948 bra 	$L__BB9_5930;
	ld.shared.u64 	%rd11446, [m_Local_$_0];
	add.s64 	%rd11447, %rd11446, %rd1571;
	st.u32 	[%rd11447+32], %r3822;
	ld.u32 	%r12426, [%rd1685];
	setp.eq.s32 	%p5949, %r12426, 0;
	selp.b32 	%r14403, %r14402, 0, %p5949;
$L__BB9_5930:
	st.u32 	[%rd1685], %r14403;
	setp.eq.s32 	%p6647, %r14403, 0;
	mov.b32 	%r14405, 0;
	bra.uni 	$L__BB9_5932;
$L__BB9_5931:
	shl.b32 	%r12430, %r14401, 2;
	cvt.u64.u32 	%rd11448, %r12430;
	add.s64 	%rd11449, %rd1569, %rd11448;
	ld.u32 	%r14405, [%rd11449+32];
	mov.pred 	%p6647, -1;
$L__BB9_5932:
	mov.b32 	%r14406, 0;
	not.pred 	%p5952, %p6647;
	@%p5952 bra 	$L__BB9_5935;
	setp.gt.s32 	%p5953, %r14418, %r14405;
	@%p5953 bra 	$L__BB9_6483;
	add.s32 	%r14406, %r14401, 1;
$L__BB9_5935:
	setp.ne.s32 	%p5954, %r14403, 0;
	mov.b64 	%rd12054, 0;
	@%p5954 bra 	$L__BB9_6077;
	shl.b32 	%r12434, %r14406, 2;
	add.s32 	%r12435, %r12434, 32;
	shr.s32 	%r12436, %r12435, 31;
	shr.u32 	%r12437, %r12436, 29;
	add.s32 	%r12438, %r12435, %r12437;
	and.b32  	%r12439, %r12438, -8;
	sub.s32 	%r12440, %r12435, %r12439;
	setp.eq.s32 	%p5955, %r12440, 0;
	sub.s32 	%r12441, %r12434, %r12440;
	add.s32 	%r12442, %r12441, 40;
	selp.b32 	%r3834, %r12435, %r12442, %p5955;
	ld.shared.u64 	%rd1572, [m_Local_$_1];
	and.b32  	%r12443, %r3834, 12;
	setp.eq.s32 	%p5956, %r12443, 0;
	mov.u32 	%r14407, %r3834;
	@%p5956 bra 	$L__BB9_5938;
	shr.s32 	%r12444, %r3834, 31;
	shr.u32 	%r12445, %r12444, 28;
	add.s32 	%r12446, %r3834, %r12445;
	and.b32  	%r12447, %r12446, -16;
	add.s32 	%r14407, %r12447, 16;
$L__BB9_5938:
	cvt.s64.s32 	%rd11451, %r14407;
	atom.add.u64 	%rd11452, [%rd1], %rd11451;
	cvt.s64.s32 	%rd11453, %r3834;
	add.s64 	%rd11454, %rd11453, %rd11452;
	add.s64 	%rd11455, %rd11454, 8;
	setp.lt.u64 	%p5957, %rd11455, %rd1572;
	shr.u64 	%rd11456, %rd11452, 4;
	cvt.u32.u64 	%r12448, %rd11456;
	selp.b32 	%r3837, %r12448, -1, %p5957;
	setp.ne.s32 	%p5958, %r3837, -1;
	@%p5958 bra 	$L__BB9_5940;
	mov.b32 	%r12503, 21352;
	st.u32 	[%rd1685], %r12503;
	bra.uni 	$L__BB9_5979;
$L__BB9_5940:
	ld.shared.u64 	%rd11457, [m_Local_$_0];
	mul.wide.s32 	%rd1573, %r3837, 16;
	add.s64 	%rd11458, %rd11457, %rd1573;
	mov.b16 	%rs1480, 0;
	st.u8 	[%rd11458], %rs1480;
	st.u8 	[%rd11458+1], %rs1480;
	mov.b32 	%r12449, 4335;
	st.u32 	[%rd11458+4], %r12449;
	mov.b16 	%rs1481, 1;
	st.u8 	[%rd11458+3], %rs1481;
	st.u32 	[%rd11458+8], %r3834;
	st.u32 	[%rd11458+12], %r14406;
	setp.lt.s32 	%p5959, %r14406, 1;
	@%p5959 bra 	$L__BB9_5979;
	setp.eq.s32 	%p5960, %r14406, 1;
	mov.b32 	%r3857, 0;
	@%p5960 bra 	$L__BB9_5967;
	and.b32  	%r3857, %r14406, 2147483646;
	neg.s32 	%r14409, %r3857;
	mov.b32 	%r14408, 0;
	mov.u32 	%r14410, %r14408;
$L__BB9_5943:
	add.s32 	%r3843, %r14410, 1;
	ld.shared.u64 	%rd11459, [m_Local_$_0];
	add.s64 	%rd1574, %rd11459, %rd1573;
	ld.u32 	%r3844, [%rd1574+12];
	setp.lt.s32 	%p5961, %r14410, %r3844;
	@%p5961 bra 	$L__BB9_5954;
	ld.shared.u64 	%rd11460, [m_Local_$_1];
	atom.add.u64 	%rd11461, [%rd1], 48;
	add.s64 	%rd11462, %rd11461, 56;
	setp.lt.u64 	%p5962, %rd11462, %rd11460;
	shr.u64 	%rd1575, %rd11461, 4;
	cvt.u32.u64 	%r14411, %rd1575;
	setp.ne.s32 	%p5963, %r14411, -1;
	and.pred  	%p5964, %p5962, %p5963;
	@%p5964 bra 	$L__BB9_5946;
	mov.b32 	%r12458, 21106;
	st.u32 	[%rd1685], %r12458;
	mov.b32 	%r14411, -1;
	mov.pred 	%p6648, 0;
	bra.uni 	$L__BB9_5947;
$L__BB9_5946:
	ld.shared.u64 	%rd11463, [m_Local_$_0];
	shl.b64 	%rd11464, %rd1575, 32;
	shr.s64 	%rd11465, %rd11464, 28;
	add.s64 	%rd11466, %rd11463, %rd11465;
	mov.b16 	%rs1482, 0;
	st.u8 	[%rd11466], %rs1482;
	st.u8 	[%rd11466+1], %rs1482;
	mov.b32 	%r12452, 3608;
	st.u32 	[%rd11466+4], %r12452;
	mov.b16 	%rs1483, 1;
	st.u8 	[%rd11466+3], %rs1483;
	mov.b32 	%r12453, 48;
	st.u32 	[%rd11466+8], %r12453;
	mov.b32 	%r12454, -1;
	st.u32 	[%rd11466+16], %r12454;
	ld.shared.u64 	%rd11467, [m_Local_$_0];
	add.s64 	%rd11468, %rd11467, %rd11465;
	mov.b32 	%r12455, 0;
	st.u32 	[%rd11468+32], %r12455;
	ld.shared.u64 	%rd11469, [m_Local_$_0];
	add.s64 	%rd11470, %rd11469, %rd11465;
	st.u32 	[%rd11470+36], %r12455;
	ld.shared.u64 	%rd11471, [m_Local_$_0];
	add.s64 	%rd11472, %rd11471, %rd11465;
	st.u32 	[%rd11472+40], %r12455;
	ld.u32 	%r12456, [%rd1685];
	setp.eq.s32 	%p6648, %r12456, 0;
$L__BB9_5947:
	mov.b32 	%r14412, 0;
	not.pred 	%p5966, %p6648;
	@%p5966 bra 	$L__BB9_5953;
	setp.ne.s32 	%p5967, %r14411, -1;
	@%p5967 bra 	$L__BB9_5950;
	mov.b32 	%r12466, 21352;
	st.u32 	[%rd1685], %r12466;
	bra.uni 	$L__BB9_5953;
$L__BB9_5950:
	ld.shared.u64 	%rd11473, [m_Local_$_0];
	mul.wide.s32 	%rd1576, %r14411, 16;
	add.s64 	%rd11474, %rd11473, %rd1576;
	st.u32 	[%rd11474+40], %r3844;
	ld.u32 	%r12461, [%rd1685];
	setp.ne.s32 	%p5968, %r12461, 0;
	@%p5968 bra 	$L__BB9_5953;
	ld.shared.u64 	%rd11475, [m_Local_$_0];
	add.s64 	%rd11476, %rd11475, %rd1576;
	st.u32 	[%rd11476+36], %r14410;
	ld.u32 	%r12463, [%rd1685];
	setp.ne.s32 	%p5969, %r12463, 0;
	@%p5969 bra 	$L__BB9_5953;
	ld.shared.u64 	%rd11477, [m_Local_$_0];
	add.s64 	%rd11478, %rd11477, %rd1576;
	st.u32 	[%rd11478+32], %r3837;
	ld.u32 	%r12464, [%rd1685];
	setp.eq.s32 	%p5970, %r12464, 0;
	selp.b32 	%r14412, %r14411, 0, %p5970;
$L__BB9_5953:
	st.u32 	[%rd1685], %r14412;
	bra.uni 	$L__BB9_5955;
$L__BB9_5954:
	cvt.u64.u32 	%rd11479, %r14408;
	add.s64 	%rd11480, %rd1574, %rd11479;
	mov.b32 	%r12467, 0;
	st.u32 	[%rd11480+32], %r12467;
$L__BB9_5955:
	ld.shared.u64 	%rd11481, [m_Local_$_0];
	add.s64 	%rd1577, %rd11481, %rd1573;
	ld.u32 	%r3849, [%rd1577+12];
	setp.lt.s32 	%p5971, %r3843, %r3849;
	@%p5971 bra 	$L__BB9_5965;
	ld.shared.u64 	%rd11482, [m_Local_$_1];
	atom.add.u64 	%rd11483, [%rd1], 48;
	add.s64 	%rd11484, %rd11483, 56;
	setp.ge.u64 	%p5972, %rd11484, %rd11482;
	shr.u64 	%rd1578, %rd11483, 4;
	cvt.u32.u64 	%r14413, %rd1578;
	setp.eq.s32 	%p5973, %r14413, -1;
	or.pred  	%p5974, %p5972, %p5973;
	@%p5974 bra 	$L__BB9_5958;
	ld.shared.u64 	%rd11485, [m_Local_$_0];
	shl.b64 	%rd11486, %rd1578, 32;
	shr.s64 	%rd11487, %rd11486, 28;
	add.s64 	%rd11488, %rd11485, %rd11487;
	mov.b16 	%rs1484, 0;
	st.u8 	[%rd11488], %rs1484;
	st.u8 	[%rd11488+1], %rs1484;
	mov.b32 	%r12468, 3608;
	st.u32 	[%rd11488+4], %r12468;
	mov.b16 	%rs1485, 1;
	st.u8 	[%rd11488+3], %rs1485;
	mov.b32 	%r12469, 48;
	st.u32 	[%rd11488+8], %r12469;
	mov.b32 	%r12470, -1;
	st.u32 	[%rd11488+16], %r12470;
	ld.shared.u64 	%rd11489, [m_Local_$_0];
	add.s64 	%rd11490, %rd11489, %rd11487;
	mov.b32 	%r12471, 0;
	st.u32 	[%rd11490+32], %r12471;
	ld.shared.u64 	%rd11491, [m_Local_$_0];
	add.s64 	%rd11492, %rd11491, %rd11487;
	st.u32 	[%rd11492+36], %r12471;
	ld.shared.u64 	%rd11493, [m_Local_$_0];
	add.s64 	%rd11494, %rd11493, %rd11487;
	st.u32 	[%rd11494+40], %r12471;
	ld.u32 	%r12472, [%rd1685];
	setp.eq.s32 	%p6649, %r12472, 0;
	bra.uni 	$L__BB9_5959;
$L__BB9_5958:
	mov.b32 	%r12474, 21106;
	st.u32 	[%rd1685], %r12474;
	mov.b32 	%r14413, -1;
	mov.pred 	%p6649, 0;
$L__BB9_5959:
	mov.b32 	%r14414, 0;
	not.pred 	%p5976, %p6649;
	@%p5976 bra 	$L__BB9_5964;
	setp.eq.s32 	%p5977, %r14413, -1;
	@%p5977 bra 	$L__BB9_6484;
	ld.shared.u64 	%rd11495, [m_Local_$_0];
	mul.wide.s32 	%rd1579, %r14413, 16;
	add.s64 	%rd11496, %rd11495, %rd1579;
	st.u32 	[%rd11496+40], %r3849;
	ld.u32 	%r12477, [%rd1685];
	setp.eq.s32 	%p5978, %r12477, 0;
	@%p5978 bra 	$L__BB9_5962;
	bra.uni 	$L__BB9_5964;
$L__BB9_5962:
	ld.shared.u64 	%rd11497, [m_Local_$_0];
	add.s64 	%rd11498, %rd11497, %rd1579;
	st.u32 	[%rd11498+36], %r3843;
	ld.u32 	%r12479, [%rd1685];
	setp.ne.s32 	%p5979, %r12479, 0;
	@%p5979 bra 	$L__BB9_5964;
	ld.shared.u64 	%rd11499, [m_Local_$_0];
	add.s64 	%rd11500, %rd11499, %rd1579;
	st.u32 	[%rd11500+32], %r3837;
	ld.u32 	%r12480, [%rd1685];
	setp.eq.s32 	%p5980, %r12480, 0;
	selp.b32 	%r14414, %r14413, 0, %p5980;
$L__BB9_5964:
	st.u32 	[%rd1685], %r14414;
	bra.uni 	$L__BB9_5966;
$L__BB9_5965:
	add.s32 	%r12483, %r14408, 4;
	cvt.u64.u32 	%rd11501, %r12483;
	add.s64 	%rd11502, %rd1577, %rd11501;
	mov.b32 	%r12484, 0;
	st.u32 	[%rd11502+32], %r12484;
$L__BB9_5966:
	add.s32 	%r14410, %r14410, 2;
	add.s32 	%r14409, %r14409, 2;
	add.s32 	%r14408, %r14408, 8;
	setp.ne.s32 	%p5981, %r14409, 0;
	@%p5981 bra 	$L__BB9_5943;
$L__BB9_5967:
	and.b32  	%r12485, %r14406, 1;
	setp.eq.b32 	%p5982, %r12485, 1;
	not.pred 	%p5983, %p5982;
	@%p5983 bra 	$L__BB9_5979;
	ld.shared.u64 	%rd11503, [m_Local_$_0];
	add.s64 	%rd1580, %rd11503, %rd1573;
	ld.u32 	%r3858, [%rd1580+12];
	setp.lt.s32 	%p5984, %r3857, %r3858;
	@%p5984 bra 	$L__BB9_5978;
	ld.shared.u64 	%rd11504, [m_Local_$_1];
	atom.add.u64 	%rd11505, [%rd1], 48;
	add.s64 	%rd11506, %rd11505, 56;
	setp.ge.u64 	%p5985, %rd11506, %rd11504;
	shr.u64 	%rd1581, %rd11505, 4;
	cvt.u32.u64 	%r14416, %rd1581;
	setp.eq.s32 	%p5986, %r14416, -1;
	or.pred  	%p5987, %p5985, %p5986;
	@%p5987 bra 	$L__BB9_5971;
	ld.shared.u64 	%rd11507, [m_Local_$_0];
	shl.b64 	%rd11508, %rd1581, 32;
	shr.s64 	%rd11509, %rd11508, 28;
	add.s64 	%rd11510, %rd11507, %rd11509;
	mov.b16 	%rs1486, 0;
	st.u8 	[%rd11510], %rs1486;
	st.u8 	[%rd11510+1], %rs1486;
	mov.b32 	%r12486, 3608;
	st.u32 	[%rd11510+4], %r12486;
	mov.b16 	%rs1487, 1;
	st.u8 	[%rd11510+3], %rs1487;
	mov.b32 	%r12487, 48;
	st.u32 	[%rd11510+8], %r12487;
	mov.b32 	%r12488, -1;
	st.u32 	[%rd11510+16], %r12488;
	ld.shared.u64 	%rd11511, [m_Local_$_0];
	add.s64 	%rd11512, %rd11511, %rd11509;
	mov.b32 	%r12489, 0;
	st.u32 	[%rd11512+32], %r12489;
	ld.shared.u64 	%rd11513, [m_Local_$_0];
	add.s64 	%rd11514, %rd11513, %rd11509;
	st.u32 	[%rd11514+36], %r12489;
	ld.shared.u64 	%rd11515, [m_Local_$_0];
	add.s64 	%rd11516, %rd11515, %rd11509;
	st.u32 	[%rd11516+40], %r12489;
	ld.u32 	%r12490, [%rd1685];
	setp.eq.s32 	%p6650, %r12490, 0;
	bra.uni 	$L__BB9_5972;
$L__BB9_5971:
	mov.b32 	%r12492, 21106;
	st.u32 	[%rd1685], %r12492;
	mov.b32 	%r14416, -1;
	mov.pred 	%p6650, 0;
$L__BB9_5972:
	mov.b32 	%r14417, 0;
	not.pred 	%p5989, %p6650;
	@%p5989 bra 	$L__BB9_5977;
	setp.eq.s32 	%p5990, %r14416, -1;
	@%p5990 bra 	$L__BB9_6485;
	ld.shared.u64 	%rd11517, [m_Local_$_0];
	mul.wide.s32 	%rd1582, %r14416, 16;
	add.s64 	%rd11518, %rd11517, %rd1582;
	st.u32 	[%rd11518+40], %r3858;
	ld.u32 	%r12495, [%rd1685];
	setp.eq.s32 	%p5991, %r12495, 0;
	@%p5991 bra 	$L__BB9_5975;
	bra.uni 	$L__BB9_5977;
$L__BB9_5975:
	ld.shared.u64 	%rd11519, [m_Local_$_0];
	add.s64 	%rd11520, %rd11519, %rd1582;
	st.u32 	[%rd11520+36], %r3857;
	ld.u32 	%r12497, [%rd1685];
	setp.ne.s32 	%p5992, %r12497, 0;
	@%p5992 bra 	$L__BB9_5977;
	ld.shared.u64 	%rd11521, [m_Local_$_0];
	add.s64 	%rd11522, %rd11521, %rd1582;
	st.u32 	[%rd11522+32], %r3837;
	ld.u32 	%r12498, [%rd1685];
	setp.eq.s32 	%p5993, %r12498, 0;
	selp.b32 	%r14417, %r14416, 0, %p5993;
$L__BB9_5977:
	st.u32 	[%rd1685], %r14417;
	bra.uni 	$L__BB9_5979;
$L__BB9_5978:
	shl.b32 	%r12501, %r3857, 2;
	cvt.u64.u32 	%rd11523, %r12501;
	add.s64 	%rd11524, %rd1580, %rd11523;
	mov.b32 	%r12502, 0;
	st.u32 	[%rd11524+32], %r12502;
$L__BB9_5979:
	mul.wide.s32 	%rd1583, %r3837, 16;
	mov.u32 	%r14419, %r14406;
$L__BB9_5980:
	mov.u32 	%r14432, %r14419;
	mov.u32 	%r14431, %r14418;
	setp.gt.s32 	%p5994, %r14431, 65535;
	@%p5994 bra 	$L__BB9_5981;
	bra.uni 	$L__BB9_6041;
$L__BB9_5981:
	mul.hi.u32 	%r12504, %r14431, 1374389535;
	shr.u32 	%r14418, %r12504, 5;
	and.b32  	%r12505, %r12504, 2147483616;
	shl.b32 	%r12506, %r14418, 6;
	add.s32 	%r12507, %r12505, %r12506;
	shl.b32 	%r12508, %r14418, 2;
	add.s32 	%r12509, %r12507, %r12508;
	sub.s32 	%r3866, %r14431, %r12509;
	ld.shared.u64 	%rd1584, [m_Local_$_0];
	ld.u32 	%r3867, [%rd1584+16];
	shl.b32 	%r3868, %r3866, 2;
	setp.ne.s32 	%p5995, %r3867, -1;
	@%p5995 bra 	$L__BB9_5983;
	mov.b32 	%r14421, 21352;
	st.u32 	[%rd1685], %r14421;
	mov.b16 	%rs1625, 0;
	bra.uni 	$L__BB9_5995;
$L__BB9_5983:
	mul.wide.s32 	%rd11525, %r3867, 16;
	add.s64 	%rd1585, %rd1584, %rd11525;
	ld.u32 	%r3869, [%rd1585+12];
	setp.lt.s32 	%p5996, %r3866, %r3869;
	@%p5996 bra 	$L__BB9_5994;
	ld.shared.u64 	%rd11526, [m_Local_$_1];
	atom.add.u64 	%rd11527, [%rd1], 48;
	add.s64 	%rd11528, %rd11527, 56;
	setp.lt.u64 	%p5997, %rd11528, %rd11526;
	shr.u64 	%rd1586, %rd11527, 4;
	cvt.u32.u64 	%r14420, %rd1586;
	setp.ne.s32 	%p5998, %r14420, -1;
	and.pred  	%p5999, %p5997, %p5998;
	@%p5999 bra 	$L__BB9_5986;
	mov.b32 	%r12516, 21106;
	st.u32 	[%rd1685], %r12516;
	mov.b32 	%r14420, -1;
	mov.pred 	%p6651, 0;
	bra.uni 	$L__BB9_5987;
$L__BB9_5986:
	ld.shared.u64 	%rd11529, [m_Local_$_0];
	shl.b64 	%rd11530, %rd1586, 32;
	shr.s64 	%rd11531, %rd11530, 28;
	add.s64 	%rd11532, %rd11529, %rd11531;
	mov.b16 	%rs1488, 0;
	st.u8 	[%rd11532], %rs1488;
	st.u8 	[%rd11532+1], %rs1488;
	mov.b32 	%r12510, 3608;
	st.u32 	[%rd11532+4], %r12510;
	mov.b16 	%rs1489, 1;
	st.u8 	[%rd11532+3], %rs1489;
	mov.b32 	%r12511, 48;
	st.u32 	[%rd11532+8], %r12511;
	mov.b32 	%r12512, -1;
	st.u32 	[%rd11532+16], %r12512;
	ld.shared.u64 	%rd11533, [m_Local_$_0];
	add.s64 	%rd11534, %rd11533, %rd11531;
	mov.b32 	%r12513, 0;
	st.u32 	[%rd11534+32], %r12513;
	ld.shared.u64 	%rd11535, [m_Local_$_0];
	add.s64 	%rd11536, %rd11535, %rd11531;
	st.u32 	[%rd11536+36], %r12513;
	ld.shared.u64 	%rd11537, [m_Local_$_0];
	add.s64 	%rd11538, %rd11537, %rd11531;
	st.u32 	[%rd11538+40], %r12513;
	ld.u32 	%r12514, [%rd1685];
	setp.eq.s32 	%p6651, %r12514, 0;
$L__BB9_5987:
	mov.b32 	%r14421, 0;
	not.pred 	%p6001, %p6651;
	@%p6001 bra 	$L__BB9_5993;
	setp.ne.s32 	%p6002, %r14420, -1;
	@%p6002 bra 	$L__BB9_5990;
	mov.b32 	%r12524, 21352;
	st.u32 	[%rd1685], %r12524;
	bra.uni 	$L__BB9_5993;
$L__BB9_5990:
	ld.shared.u64 	%rd11539, [m_Local_$_0];
	mul.wide.s32 	%rd1587, %r14420, 16;
	add.s64 	%rd11540, %rd11539, %rd1587;
	st.u32 	[%rd11540+40], %r3869;
	ld.u32 	%r12519, [%rd1685];
	setp.ne.s32 	%p6003, %r12519, 0;
	@%p6003 bra 	$L__BB9_5993;
	ld.shared.u64 	%rd11541, [m_Local_$_0];
	add.s64 	%rd11542, %rd11541, %rd1587;
	st.u32 	[%rd11542+36], %r3866;
	ld.u32 	%r12521, [%rd1685];
	setp.ne.s32 	%p6004, %r12521, 0;
	@%p6004 bra 	$L__BB9_5993;
	ld.shared.u64 	%rd11543, [m_Local_$_0];
	add.s64 	%rd11544, %rd11543, %rd1587;
	st.u32 	[%rd11544+32], %r3867;
	ld.u32 	%r12522, [%rd1685];
	setp.eq.s32 	%p6005, %r12522, 0;
	selp.b32 	%r14421, %r14420, 0, %p6005;
$L__BB9_5993:
	st.u32 	[%rd1685], %r14421;
	mov.b16 	%rs1625, 0;
	bra.uni 	$L__BB9_5995;
$L__BB9_5994:
	cvt.u64.u32 	%rd11545, %r3868;
	add.s64 	%rd11546, %rd1585, %rd11545;
	ld.u8 	%rs1625, [%rd11546+32];
	ld.u32 	%r14421, [%rd1685];
$L__BB9_5995:
	setp.ne.s32 	%p6006, %r14421, 0;
	@%p6006 bra 	$L__BB9_6077;
	setp.ne.s32 	%p6007, %r3837, -1;
	add.s32 	%r3876, %r14432, -1;
	@%p6007 bra 	$L__BB9_5998;
	mov.b32 	%r14424, 21352;
	st.u32 	[%rd1685], %r14424;
	bra.uni 	$L__BB9_6010;
$L__BB9_5998:
	ld.shared.u64 	%rd11548, [m_Local_$_0];
	add.s64 	%rd1588, %rd11548, %rd1583;
	ld.u32 	%r12526, [%rd1588+12];
	setp.gt.s32 	%p6008, %r14432, 0;
	setp.le.s32 	%p6009, %r14432, %r12526;
	and.pred  	%p6010, %p6008, %p6009;
	@%p6010 bra 	$L__BB9_6009;
	ld.shared.u64 	%rd11551, [m_Local_$_1];
	atom.add.u64 	%rd11552, [%rd1], 48;
	add.s64 	%rd11553, %rd11552, 56;
	setp.lt.u64 	%p6011, %rd11553, %rd11551;
	shr.u64 	%rd1589, %rd11552, 4;
	cvt.u32.u64 	%r14423, %rd1589;
	setp.ne.s32 	%p6012, %r14423, -1;
	and.pred  	%p6013, %p6011, %p6012;
	@%p6013 bra 	$L__BB9_6001;
	mov.b32 	%r12535, 21106;
	st.u32 	[%rd1685], %r12535;
	mov.b32 	%r14423, -1;
	mov.pred 	%p6652, 0;
	bra.uni 	$L__BB9_6002;
$L__BB9_6001:
	ld.shared.u64 	%rd11554, [m_Local_$_0];
	shl.b64 	%rd11555, %rd1589, 32;
	shr.s64 	%rd11556, %rd11555, 28;
	add.s64 	%rd11557, %rd11554, %rd11556;
	mov.b16 	%rs1492, 0;
	st.u8 	[%rd11557], %rs1492;
	st.u8 	[%rd11557+1], %rs1492;
	mov.b32 	%r12529, 3608;
	st.u32 	[%rd11557+4], %r12529;
	mov.b16 	%rs1493, 1;
	st.u8 	[%rd11557+3], %rs1493;
	mov.b32 	%r12530, 48;
	st.u32 	[%rd11557+8], %r12530;
	mov.b32 	%r12531, -1;
	st.u32 	[%rd11557+16], %r12531;
	ld.shared.u64 	%rd11558, [m_Local_$_0];
	add.s64 	%rd11559, %rd11558, %rd11556;
	mov.b32 	%r12532, 0;
	st.u32 	[%rd11559+32], %r12532;
	ld.shared.u64 	%rd11560, [m_Local_$_0];
	add.s64 	%rd11561, %rd11560, %rd11556;
	st.u32 	[%rd11561+36], %r12532;
	ld.shared.u64 	%rd11562, [m_Local_$_0];
	add.s64 	%rd11563, %rd11562, %rd11556;
	st.u32 	[%rd11563+40], %r12532;
	ld.u32 	%r12533, [%rd1685];
	setp.eq.s32 	%p6652, %r12533, 0;
$L__BB9_6002:
	mov.b32 	%r14424, 0;
	not.pred 	%p6015, %p6652;
	@%p6015 bra 	$L__BB9_6008;
	setp.ne.s32 	%p6016, %r14423, -1;
	@%p6016 bra 	$L__BB9_6005;
	mov.b32 	%r12543, 21352;
	st.u32 	[%rd1685], %r12543;
	bra.uni 	$L__BB9_6008;
$L__BB9_6005:
	ld.shared.u64 	%rd11564, [m_Local_$_0];
	mul.wide.s32 	%rd1590, %r14423, 16;
	add.s64 	%rd11565, %rd11564, %rd1590;
	st.u32 	[%rd11565+40], %r12526;
	ld.u32 	%r12538, [%rd1685];
	setp.ne.s32 	%p6017, %r12538, 0;
	@%p6017 bra 	$L__BB9_6008;
	ld.shared.u64 	%rd11566, [m_Local_$_0];
	add.s64 	%rd11567, %rd11566, %rd1590;
	st.u32 	[%rd11567+36], %r3876;
	ld.u32 	%r12540, [%rd1685];
	setp.ne.s32 	%p6018, %r12540, 0;
	@%p6018 bra 	$L__BB9_6008;
	ld.shared.u64 	%rd11568, [m_Local_$_0];
	add.s64 	%rd11569, %rd11568, %rd1590;
	st.u32 	[%rd11569+32], %r3837;
	ld.u32 	%r12541, [%rd1685];
	setp.eq.s32 	%p6019, %r12541, 0;
	selp.b32 	%r14424, %r14423, 0, %p6019;
$L__BB9_6008:
	st.u32 	[%rd1685], %r14424;
	bra.uni 	$L__BB9_6010;
$L__BB9_6009:
	shl.b32 	%r12527, %r3876, 2;
	cvt.u64.u32 	%rd11549, %r12527;
	add.s64 	%rd11550, %rd1588, %rd11549;
	mov.b32 	%r12528, 0;
	st.u32 	[%rd11550+32], %r12528;
	st.u8 	[%rd11550+32], %rs1625;
	ld.u32 	%r14424, [%rd1685];
$L__BB9_6010:
	setp.ne.s32 	%p6020, %r14424, 0;
	@%p6020 bra 	$L__BB9_6077;
	ld.shared.u64 	%rd1591, [m_Local_$_0];
	ld.u32 	%r3884, [%rd1591+20];
	setp.ne.s32 	%p6021, %r3884, -1;
	@%p6021 bra 	$L__BB9_6013;
	mov.b32 	%r12560, 21352;
	st.u32 	[%rd1685], %r12560;
	mov.b16 	%rs1626, 0;
	mov.pred 	%p6654, 0;
	bra.uni 	$L__BB9_6025;
$L__BB9_6013:
	mul.wide.s32 	%rd11571, %r3884, 16;
	add.s64 	%rd1592, %rd1591, %rd11571;
	ld.u32 	%r3885, [%rd1592+12];
	setp.lt.s32 	%p6022, %r3866, %r3885;
	@%p6022 bra 	$L__BB9_6024;
	ld.shared.u64 	%rd11572, [m_Local_$_1];
	atom.add.u64 	%rd11573, [%rd1], 48;
	add.s64 	%rd11574, %rd11573, 56;
	setp.lt.u64 	%p6023, %rd11574, %rd11572;
	shr.u64 	%rd1593, %rd11573, 4;
	cvt.u32.u64 	%r14426, %rd1593;
	setp.ne.s32 	%p6024, %r14426, -1;
	and.pred  	%p6025, %p6023, %p6024;
	@%p6025 bra 	$L__BB9_6016;
	mov.b32 	%r12551, 21106;
	st.u32 	[%rd1685], %r12551;
	mov.b32 	%r14426, -1;
	mov.pred 	%p6653, 0;
	bra.uni 	$L__BB9_6017;
$L__BB9_6016:
	ld.shared.u64 	%rd11575, [m_Local_$_0];
	shl.b64 	%rd11576, %rd1593, 32;
	shr.s64 	%rd11577, %rd11576, 28;
	add.s64 	%rd11578, %rd11575, %rd11577;
	mov.b16 	%rs1494, 0;
	st.u8 	[%rd11578], %rs1494;
	st.u8 	[%rd11578+1], %rs1494;
	mov.b32 	%r12545, 3608;
	st.u32 	[%rd11578+4], %r12545;
	mov.b16 	%rs1495, 1;
	st.u8 	[%rd11578+3], %rs1495;
	mov.b32 	%r12546, 48;
	st.u32 	[%rd11578+8], %r12546;
	mov.b32 	%r12547, -1;
	st.u32 	[%rd11578+16], %r12547;
	ld.shared.u64 	%rd11579, [m_Local_$_0];
	add.s64 	%rd11580, %rd11579, %rd11577;
	mov.b32 	%r12548, 0;
	st.u32 	[%rd11580+32], %r12548;
	ld.shared.u64 	%rd11581, [m_Local_$_0];
	add.s64 	%rd11582, %rd11581, %rd11577;
	st.u32 	[%rd11582+36], %r12548;
	ld.shared.u64 	%rd11583, [m_Local_$_0];
	add.s64 	%rd11584, %rd11583, %rd11577;
	st.u32 	[%rd11584+40], %r12548;
	ld.u32 	%r12549, [%rd1685];
	setp.eq.s32 	%p6653, %r12549, 0;
$L__BB9_6017:
	mov.b32 	%r14427, 0;
	not.pred 	%p6027, %p6653;
	@%p6027 bra 	$L__BB9_6023;
	setp.ne.s32 	%p6028, %r14426, -1;
	@%p6028 bra 	$L__BB9_6020;
	mov.b32 	%r12559, 21352;
	st.u32 	[%rd1685], %r12559;
	bra.uni 	$L__BB9_6023;
$L__BB9_6020:
	ld.shared.u64 	%rd11585, [m_Local_$_0];
	mul.wide.s32 	%rd1594, %r14426, 16;
	add.s64 	%rd11586, %rd11585, %rd1594;
	st.u32 	[%rd11586+40], %r3885;
	ld.u32 	%r12554, [%rd1685];
	setp.ne.s32 	%p6029, %r12554, 0;
	@%p6029 bra 	$L__BB9_6023;
	ld.shared.u64 	%rd11587, [m_Local_$_0];
	add.s64 	%rd11588, %rd11587, %rd1594;
	st.u32 	[%rd11588+36], %r3866;
	ld.u32 	%r12556, [%rd1685];
	setp.ne.s32 	%p6030, %r12556, 0;
	@%p6030 bra 	$L__BB9_6023;
	ld.shared.u64 	%rd11589, [m_Local_$_0];
	add.s64 	%rd11590, %rd11589, %rd1594;
	st.u32 	[%rd11590+32], %r3884;
	ld.u32 	%r12557, [%rd1685];
	setp.eq.s32 	%p6031, %r12557, 0;
	selp.b32 	%r14427, %r14426, 0, %p6031;
$L__BB9_6023:
	st.u32 	[%rd1685], %r14427;
	setp.eq.s32 	%p6654, %r14427, 0;
	mov.b16 	%rs1626, 0;
	bra.uni 	$L__BB9_6025;
$L__BB9_6024:
	cvt.u64.u32 	%rd11591, %r3868;
	add.s64 	%rd11592, %rd1592, %rd11591;
	ld.u8 	%rs1626, [%rd11592+32];
	mov.pred 	%p6654, -1;
$L__BB9_6025:
	not.pred 	%p6034, %p6654;
	@%p6034 bra 	$L__BB9_6077;
	setp.ne.s32 	%p6035, %r3837, -1;
	add.s32 	%r14419, %r14432, -2;
	@%p6035 bra 	$L__BB9_6028;
	mov.b32 	%r14429, 21352;
	st.u32 	[%rd1685], %r14429;
	bra.uni 	$L__BB9_6040;
$L__BB9_6028:
	ld.shared.u64 	%rd11594, [m_Local_$_0];
	add.s64 	%rd1595, %rd11594, %rd1583;
	ld.u32 	%r12561, [%rd1595+12];
	setp.gt.s32 	%p6036, %r14432, 1;
	setp.lt.s32 	%p6037, %r14419, %r12561;
	and.pred  	%p6038, %p6036, %p6037;
	@%p6038 bra 	$L__BB9_6039;
	ld.shared.u64 	%rd11597, [m_Local_$_1];
	atom.add.u64 	%rd11598, [%rd1], 48;
	add.s64 	%rd11599, %rd11598, 56;
	setp.lt.u64 	%p6039, %rd11599, %rd11597;
	shr.u64 	%rd1596, %rd11598, 4;
	cvt.u32.u64 	%r14428, %rd1596;
	setp.ne.s32 	%p6040, %r14428, -1;
	and.pred  	%p6041, %p6039, %p6040;
	@%p6041 bra 	$L__BB9_6031;
	mov.b32 	%r12570, 21106;
	st.u32 	[%rd1685], %r12570;
	mov.b32 	%r14428, -1;
	mov.pred 	%p6655, 0;
	bra.uni 	$L__BB9_6032;
$L__BB9_6031:
	ld.shared.u64 	%rd11600, [m_Local_$_0];
	shl.b64 	%rd11601, %rd1596, 32;
	shr.s64 	%rd11602, %rd11601, 28;
	add.s64 	%rd11603, %rd11600, %rd11602;
	mov.b16 	%rs1498, 0;
	st.u8 	[%rd11603], %rs1498;
	st.u8 	[%rd11603+1], %rs1498;
	mov.b32 	%r12564, 3608;
	st.u32 	[%rd11603+4], %r12564;
	mov.b16 	%rs1499, 1;
	st.u8 	[%rd11603+3], %rs1499;
	mov.b32 	%r12565, 48;
	st.u32 	[%rd11603+8], %r12565;
	mov.b32 	%r12566, -1;
	st.u32 	[%rd11603+16], %r12566;
	ld.shared.u64 	%rd11604, [m_Local_$_0];
	add.s64 	%rd11605, %rd11604, %rd11602;
	mov.b32 	%r12567, 0;
	st.u32 	[%rd11605+32], %r12567;
	ld.shared.u64 	%rd11606, [m_Local_$_0];
	add.s64 	%rd11607, %rd11606, %rd11602;
	st.u32 	[%rd11607+36], %r12567;
	ld.shared.u64 	%rd11608, [m_Local_$_0];
	add.s64 	%rd11609, %rd11608, %rd11602;
	st.u32 	[%rd11609+40], %r12567;
	ld.u32 	%r12568, [%rd1685];
	setp.eq.s32 	%p6655, %r12568, 0;
$L__BB9_6032:
	mov.b32 	%r14429, 0;
	not.pred 	%p6043, %p6655;
	@%p6043 bra 	$L__BB9_6038;
	setp.ne.s32 	%p6044, %r14428, -1;
	@%p6044 bra 	$L__BB9_6035;
	mov.b32 	%r12578, 21352;
	st.u32 	[%rd1685], %r12578;
	bra.uni 	$L__BB9_6038;
$L__BB9_6035:
	ld.shared.u64 	%rd11610, [m_Local_$_0];
	mul.wide.s32 	%rd1597, %r14428, 16;
	add.s64 	%rd11611, %rd11610, %rd1597;
	st.u32 	[%rd11611+40], %r12561;
	ld.u32 	%r12573, [%rd1685];
	setp.ne.s32 	%p6045, %r12573, 0;
	@%p6045 bra 	$L__BB9_6038;
	ld.shared.u64 	%rd11612, [m_Local_$_0];
	add.s64 	%rd11613, %rd11612, %rd1597;
	st.u32 	[%rd11613+36], %r14419;
	ld.u32 	%r12575, [%rd1685];
	setp.ne.s32 	%p6046, %r12575, 0;
	@%p6046 bra 	$L__BB9_6038;
	ld.shared.u64 	%rd11614, [m_Local_$_0];
	add.s64 	%rd11615, %rd11614, %rd1597;
	st.u32 	[%rd11615+32], %r3837;
	ld.u32 	%r12576, [%rd1685];
	setp.eq.s32 	%p6047, %r12576, 0;
	selp.b32 	%r14429, %r14428, 0, %p6047;
$L__BB9_6038:
	st.u32 	[%rd1685], %r14429;
	bra.uni 	$L__BB9_6040;
$L__BB9_6039:
	shl.b32 	%r12562, %r14419, 2;
	cvt.u64.u32 	%rd11595, %r12562;
	add.s64 	%rd11596, %rd1595, %rd11595;
	mov.b32 	%r12563, 0;
	st.u32 	[%rd11596+32], %r12563;
	st.u8 	[%rd11596+32], %rs1626;
	ld.u32 	%r14429, [%rd1685];
$L__BB9_6040:
	setp.eq.s32 	%p6048, %r14429, 0;
	@%p6048 bra 	$L__BB9_5980;
	bra.uni 	$L__BB9_6077;
$L__BB9_6041:
	mov.u32 	%r3899, %r14432;
	mov.u32 	%r3898, %r14431;
	mul.lo.s32 	%r12580, %r3898, 52429;
	shr.u32 	%r14431, %r12580, 19;
	shl.b32 	%r12581, %r14431, 1;
	shl.b32 	%r12582, %r14431, 3;
	add.s32 	%r12583, %r12581, %r12582;
	sub.s32 	%r3901, %r3898, %r12583;
	add.s32 	%r14432, %r3899, -1;
	ld.shared.u64 	%rd1598, [m_Local_$_0];
	ld.u32 	%r3903, [%rd1598];
	setp.ne.s32 	%p6049, %r3903, -1;
	@%p6049 bra 	$L__BB9_6043;
	mov.b32 	%r14434, 21352;
	st.u32 	[%rd1685], %r14434;
	mov.b16 	%rs1627, 0;
	bra.uni 	$L__BB9_6055;
$L__BB9_6043:
	mul.wide.s32 	%rd11617, %r3903, 16;
	add.s64 	%rd1599, %rd1598, %rd11617;
	ld.u32 	%r12584, [%rd1599+12];
	setp.gt.s32 	%p6050, %r3901, -1;
	setp.lt.s32 	%p6051, %r3901, %r12584;
	and.pred  	%p6052, %p6050, %p6051;
	@%p6052 bra 	$L__BB9_6054;
	ld.shared.u64 	%rd11620, [m_Local_$_1];
	atom.add.u64 	%rd11621, [%rd1], 48;
	add.s64 	%rd11622, %rd11621, 56;
	setp.lt.u64 	%p6053, %rd11622, %rd11620;
	shr.u64 	%rd1600, %rd11621, 4;
	cvt.u32.u64 	%r14433, %rd1600;
	setp.ne.s32 	%p6054, %r14433, -1;
	and.pred  	%p6055, %p6053, %p6054;
	@%p6055 bra 	$L__BB9_6046;
	mov.b32 	%r12593, 21106;
	st.u32 	[%rd1685], %r12593;
	mov.b32 	%r14433, -1;
	mov.pred 	%p6656, 0;
	bra.uni 	$L__BB9_6047;
$L__BB9_6046:
	ld.shared.u64 	%rd11623, [m_Local_$_0];
	shl.b64 	%rd11624, %rd1600, 32;
	shr.s64 	%rd11625, %rd11624, 28;
	add.s64 	%rd11626, %rd11623, %rd11625;
	mov.b16 	%rs1500, 0;
	st.u8 	[%rd11626], %rs1500;
	st.u8 	[%rd11626+1], %rs1500;
	mov.b32 	%r12587, 3608;
	st.u32 	[%rd11626+4], %r12587;
	mov.b16 	%rs1501, 1;
	st.u8 	[%rd11626+3], %rs1501;
	mov.b32 	%r12588, 48;
	st.u32 	[%rd11626+8], %r12588;
	mov.b32 	%r12589, -1;
	st.u32 	[%rd11626+16], %r12589;
	ld.shared.u64 	%rd11627, [m_Local_$_0];
	add.s64 	%rd11628, %rd11627, %rd11625;
	mov.b32 	%r12590, 0;
	st.u32 	[%rd11628+32], %r12590;
	ld.shared.u64 	%rd11629, [m_Local_$_0];
	add.s64 	%rd11630, %rd11629, %rd11625;
	st.u32 	[%rd11630+36], %r12590;
	ld.shared.u64 	%rd11631, [m_Local_$_0];
	add.s64 	%rd11632, %rd11631, %rd11625;
	st.u32 	[%rd11632+40], %r12590;
	ld.u32 	%r12591, [%rd1685];
	setp.eq.s32 	%p6656, %r12591, 0;
$L__BB9_6047:
	mov.b32 	%r14434, 0;
	not.pred 	%p6057, %p6656;
	@%p6057 bra 	$L__BB9_6053;
	setp.ne.s32 	%p6058, %r14433, -1;
	@%p6058 bra 	$L__BB9_6050;
	mov.b32 	%r12601, 21352;
	st.u32 	[%rd1685], %r12601;
	bra.uni 	$L__BB9_6053;
$L__BB9_6050:
	ld.shared.u64 	%rd11633, [m_Local_$_0];
	mul.wide.s32 	%rd1601, %r14433, 16;
	add.s64 	%rd11634, %rd11633, %rd1601;
	st.u32 	[%rd11634+40], %r12584;
	ld.u32 	%r12596, [%rd1685];
	setp.ne.s32 	%p6059, %r12596, 0;
	@%p6059 bra 	$L__BB9_6053;
	ld.shared.u64 	%rd11635, [m_Local_$_0];
	add.s64 	%rd11636, %rd11635, %rd1601;
	st.u32 	[%rd11636+36], %r3901;
	ld.u32 	%r12598, [%rd1685];
	setp.ne.s32 	%p6060, %r12598, 0;
	@%p6060 bra 	$L__BB9_6053;
	ld.shared.u64 	%rd11637, [m_Local_$_0];
	add.s64 	%rd11638, %rd11637, %rd1601;
	st.u32 	[%rd11638+32], %r3903;
	ld.u32 	%r12599, [%rd1685];
	setp.eq.s32 	%p6061, %r12599, 0;
	selp.b32 	%r14434, %r14433, 0, %p6061;
$L__BB9_6053:
	st.u32 	[%rd1685], %r14434;
	mov.b16 	%rs1627, 0;
	bra.uni 	$L__BB9_6055;
$L__BB9_6054:
	shl.b32 	%r12585, %r3901, 2;
	add.s32 	%r12586, %r12585, 32;
	cvt.u64.u32 	%rd11618, %r12586;
	add.s64 	%rd11619, %rd1599, %rd11618;
	ld.u8 	%rs1627, [%rd11619];
	ld.u32 	%r14434, [%rd1685];
$L__BB9_6055:
	setp.ne.s32 	%p6062, %r14434, 0;
	@%p6062 bra 	$L__BB9_6071;
	setp.ne.s32 	%p6063, %r3837, -1;
	@%p6063 bra 	$L__BB9_6058;
	mov.b32 	%r14434, 21352;
	st.u32 	[%rd1685], %r14434;
	bra.uni 	$L__BB9_6070;
$L__BB9_6058:
	ld.shared.u64 	%rd11639, [m_Local_$_0];
	add.s64 	%rd1602, %rd11639, %rd1583;
	ld.u32 	%r12603, [%rd1602+12];
	setp.gt.s32 	%p6064, %r3899, 0;
	setp.le.s32 	%p6065, %r3899, %r12603;
	and.pred  	%p6066, %p6064, %p6065;
	@%p6066 bra 	$L__BB9_6069;
	ld.shared.u64 	%rd11642, [m_Local_$_1];
	atom.add.u64 	%rd11643, [%rd1], 48;
	add.s64 	%rd11644, %rd11643, 56;
	setp.lt.u64 	%p6067, %rd11644, %rd11642;
	shr.u64 	%rd1603, %rd11643, 4;
	cvt.u32.u64 	%r14436, %rd1603;
	setp.ne.s32 	%p6068, %r14436, -1;
	and.pred  	%p6069, %p6067, %p6068;
	@%p6069 bra 	$L__BB9_6061;
	mov.b32 	%r12612, 21106;
	st.u32 	[%rd1685], %r12612;
	mov.b32 	%r14436, -1;
	mov.pred 	%p6657, 0;
	bra.uni 	$L__BB9_6062;
$L__BB9_6061:
	ld.shared.u64 	%rd11645, [m_Local_$_0];
	shl.b64 	%rd11646, %rd1603, 32;
	shr.s64 	%rd11647, %rd11646, 28;
	add.s64 	%rd11648, %rd11645, %rd11647;
	mov.b16 	%rs1504, 0;
	st.u8 	[%rd11648], %rs1504;
	st.u8 	[%rd11648+1], %rs1504;
	mov.b32 	%r12606, 3608;
	st.u32 	[%rd11648+4], %r12606;
	mov.b16 	%rs1505, 1;
	st.u8 	[%rd11648+3], %rs1505;
	mov.b32 	%r12607, 48;
	st.u32 	[%rd11648+8], %r12607;
	mov.b32 	%r12608, -1;
	st.u32 	[%rd11648+16], %r12608;
	ld.shared.u64 	%rd11649, [m_Local_$_0];
	add.s64 	%rd11650, %rd11649, %rd11647;
	mov.b32 	%r12609, 0;
	st.u32 	[%rd11650+32], %r12609;
	ld.shared.u64 	%rd11651, [m_Local_$_0];
	add.s64 	%rd11652, %rd11651, %rd11647;
	st.u32 	[%rd11652+36], %r12609;
	ld.shared.u64 	%rd11653, [m_Local_$_0];
	add.s64 	%rd11654, %rd11653, %rd11647;
	st.u32 	[%rd11654+40], %r12609;
	ld.u32 	%r12610, [%rd1685];
	setp.eq.s32 	%p6657, %r12610, 0;
$L__BB9_6062:
	mov.b32 	%r14434, 0;
	not.pred 	%p6071, %p6657;
	@%p6071 bra 	$L__BB9_6068;
	setp.ne.s32 	%p6072, %r14436, -1;
	@%p6072 bra 	$L__BB9_6065;
	mov.b32 	%r12620, 21352;
	st.u32 	[%rd1685], %r12620;
	bra.uni 	$L__BB9_6068;
$L__BB9_6065:
	ld.shared.u64 	%rd11655, [m_Local_$_0];
	mul.wide.s32 	%rd1604, %r14436, 16;
	add.s64 	%rd11656, %rd11655, %rd1604;
	st.u32 	[%rd11656+40], %r12603;
	ld.u32 	%r12615, [%rd1685];
	setp.ne.s32 	%p6073, %r12615, 0;
	@%p6073 bra 	$L__BB9_6068;
	ld.shared.u64 	%rd11657, [m_Local_$_0];
	add.s64 	%rd11658, %rd11657, %rd1604;
	st.u32 	[%rd11658+36], %r14432;
	ld.u32 	%r12617, [%rd1685];
	setp.ne.s32 	%p6074, %r12617, 0;
	@%p6074 bra 	$L__BB9_6068;
	ld.shared.u64 	%rd11659, [m_Local_$_0];
	add.s64 	%rd11660, %rd11659, %rd1604;
	st.u32 	[%rd11660+32], %r3837;
	ld.u32 	%r12618, [%rd1685];
	setp.eq.s32 	%p6075, %r12618, 0;
	selp.b32 	%r14434, %r14436, 0, %p6075;
$L__BB9_6068:
	st.u32 	[%rd1685], %r14434;
	bra.uni 	$L__BB9_6070;
$L__BB9_6069:
	shl.b32 	%r12604, %r14432, 2;
	cvt.u64.u32 	%rd11640, %r12604;
	add.s64 	%rd11641, %rd1602, %rd11640;
	mov.b32 	%r12605, 0;
	st.u32 	[%rd11641+32], %r12605;
	st.u8 	[%rd11641+32], %rs1627;
	ld.u32 	%r14434, [%rd1685];
$L__BB9_6070:
	setp.eq.s32 	%p6076, %r14434, 0;
	setp.gt.u32 	%p6077, %r3898, 9;
	and.pred  	%p6078, %p6076, %p6077;
	@%p6078 bra 	$L__BB9_6041;
$L__BB9_6071:
	setp.ne.s32 	%p6079, %r14434, 0;
	@%p6079 bra 	$L__BB9_6077;
	ld.shared.u64 	%rd11662, [m_Local_$_1];
	atom.add.u64 	%rd1605, [%rd1], 64;
	add.s64 	%rd11663, %rd1605, 72;
	setp.lt.u64 	%p6080, %rd11663, %rd11662;
	and.b64  	%rd11664, %rd1605, 68719476720;
	setp.ne.s64 	%p6081, %rd11664, 68719476720;
	and.pred  	%p6082, %p6080, %p6081;
	@%p6082 bra 	$L__BB9_6074;
	mov.b32 	%r12630, 21106;
	st.u32 	[%rd1685], %r12630;
	bra.uni 	$L__BB9_6077;
$L__BB9_6074:
	ld.shared.u64 	%rd11666, [m_Local_$_0];
	shl.b64 	%rd11667, %rd1605, 28;
	shr.s64 	%rd11668, %rd11667, 28;
	and.b64  	%rd1606, %rd11668, -16;
	add.s64 	%rd11669, %rd11666, %rd1606;
	mov.b16 	%rs1506, 1;
	st.u8 	[%rd11669], %rs1506;
	mov.b16 	%rs1507, 0;
	st.u8 	[%rd11669+1], %rs1507;
	mov.b32 	%r12622, 2906;
	st.u32 	[%rd11669+4], %r12622;
	st.u8 	[%rd11669+3], %rs1506;
	mov.b32 	%r12623, 64;
	st.u32 	[%rd11669+8], %r12623;
	mov.b32 	%r12624, -1;
	st.u32 	[%rd11669+16], %r12624;
	ld.shared.u64 	%rd11670, [m_Local_$_0];
	add.s64 	%rd11671, %rd11670, %rd1606;
	st.u32 	[%rd11671+32], %r12624;
	ld.shared.u64 	%rd11672, [m_Local_$_0];
	add.s64 	%rd11673, %rd11672, %rd1606;
	mov.b32 	%r12625, 0;
	st.u32 	[%rd11673+40], %r12625;
	ld.shared.u64 	%rd11674, [m_Local_$_0];
	add.s64 	%rd11675, %rd11674, %rd1606;
	st.u32 	[%rd11675+44], %r12625;
	ld.shared.u64 	%rd11676, [m_Local_$_0];
	add.s64 	%rd11677, %rd11676, %rd1606;
	st.u32 	[%rd11677+48], %r12625;
	ld.shared.u64 	%rd11678, [m_Local_$_0];
	add.s64 	%rd11679, %rd11678, %rd1606;
	st.u32 	[%rd11679+32], %r3837;
	ld.u32 	%r12626, [%rd1685];
	setp.ne.s32 	%p6083, %r12626, 0;
	@%p6083 bra 	$L__BB9_6077;
	ld.shared.u64 	%rd11681, [m_Local_$_0];
	add.s64 	%rd11682, %rd11681, %rd1606;
	mov.b32 	%r12627, 0;
	st.u32 	[%rd11682+48], %r12627;
	ld.u32 	%r12628, [%rd1685];
	setp.ne.s32 	%p6084, %r12628, 0;
	@%p6084 bra 	$L__BB9_6077;
	ld.shared.u64 	%rd11683, [m_Local_$_0];
	add.s64 	%rd11684, %rd11683, %rd1606;
	st.u32 	[%rd11684+40], %r14406;
	ld.u32 	%r12629, [%rd1685];
	setp.eq.s32 	%p6085, %r12629, 0;
	selp.b64 	%rd12054, %rd1606, 0, %p6085;
$L__BB9_6077:
	setp.ne.s32 	%p6086, %r14399, -1;
	@%p6086 bra 	$L__BB9_6079;
	mov.b32 	%r12632, 21352;
	st.u32 	[%rd1685], %r12632;
	mov.b32 	%r14440, 0;
	ld.shared.u64 	%rd12055, [m_Local_$_0];
	mov.u32 	%r14441, %r14440;
	bra.uni 	$L__BB9_6080;
$L__BB9_6079:
	ld.shared.u64 	%rd12055, [m_Local_$_0];
	mul.wide.s32 	%rd11686, %r14399, 16;
	add.s64 	%rd11687, %rd12055, %rd11686;
	ld.u32 	%r14440, [%rd11687+32];
	ld.u32 	%r14441, [%rd11687+40];
$L__BB9_6080:
	add.s64 	%rd11688, %rd12055, %rd12054;
	ld.u32 	%r3923, [%rd11688+32];
	ld.u32 	%r3924, [%rd11688+40];
	add.s32 	%r3925, %r3924, %r14441;
	shl.b32 	%r12633, %r3925, 2;
	add.s32 	%r12634, %r12633, 32;
	shr.s32 	%r12635, %r12634, 31;
	shr.u32 	%r12636, %r12635, 29;
	add.s32 	%r12637, %r12634, %r12636;
	and.b32  	%r12638, %r12637, -8;
	sub.s32 	%r12639, %r12634, %r12638;
	setp.eq.s32 	%p6087, %r12639, 0;
	sub.s32 	%r12640, %r12633, %r12639;
	add.s32 	%r12641, %r12640, 40;
	selp.b32 	%r3926, %r12634, %r12641, %p6087;
	ld.shared.u64 	%rd1612, [m_Local_$_1];
	and.b32  	%r12642, %r3926, 12;
	setp.eq.s32 	%p6088, %r12642, 0;
	mov.u32 	%r14442, %r3926;
	@%p6088 bra 	$L__BB9_6082;
	shr.s32 	%r12643, %r3926, 31;
	shr.u32 	%r12644, %r12643, 28;
	add.s32 	%r12645, %r3926, %r12644;
	and.b32  	%r12646, %r12645, -16;
	add.s32 	%r14442, %r12646, 16;
$L__BB9_6082:
	cvt.s64.s32 	%rd11689, %r14442;
	atom.add.u64 	%rd11690, [%rd1], %rd11689;
	cvt.s64.s32 	%rd11691, %r3926;
	add.s64 	%rd11692, %rd11691, %rd11690;
	add.s64 	%rd11693, %rd11692, 8;
	setp.lt.u64 	%p6089, %rd11693, %rd1612;
	shr.u64 	%rd11694, %rd11690, 4;
	cvt.u32.u64 	%r12647, %rd11694;
	selp.b32 	%r3929, %r12647, -1, %p6089;
	setp.ne.s32 	%p6090, %r3929, -1;
	@%p6090 bra 	$L__BB9_6084;
	mov.b32 	%r12702, 21352;
	st.u32 	[%rd1685], %r12702;
	bra.uni 	$L__BB9_6123;
$L__BB9_6084:
	ld.shared.u64 	%rd11695, [m_Local_$_0];
	mul.wide.s32 	%rd1613, %r3929, 16;
	add.s64 	%rd11696, %rd11695, %rd1613;
	mov.b16 	%rs1508, 0;
	st.u8 	[%rd11696], %rs1508;
	st.u8 	[%rd11696+1], %rs1508;
	mov.b32 	%r12648, 4335;
	st.u32 	[%rd11696+4], %r12648;
	mov.b16 	%rs1509, 1;
	st.u8 	[%rd11696+3], %rs1509;
	st.u32 	[%rd11696+8], %r3926;
	st.u32 	[%rd11696+12], %r3925;
	setp.lt.s32 	%p6091, %r3925, 1;
	@%p6091 bra 	$L__BB9_6123;
	setp.eq.s32 	%p6092, %r3925, 1;
	mov.b32 	%r3949, 0;
	@%p6092 bra 	$L__BB9_6111;
	and.b32  	%r3949, %r3925, 2147483646;
	neg.s32 	%r14444, %r3949;
	mov.b32 	%r14443, 0;
	mov.u32 	%r14445, %r14443;
$L__BB9_6087:
	add.s32 	%r3935, %r14445, 1;
	ld.shared.u64 	%rd11697, [m_Local_$_0];
	add.s64 	%rd1614, %rd11697, %rd1613;
	ld.u32 	%r3936, [%rd1614+12];
	setp.lt.s32 	%p6093, %r14445, %r3936;
	@%p6093 bra 	$L__BB9_6098;
	ld.shared.u64 	%rd11698, [m_Local_$_1];
	atom.add.u64 	%rd11699, [%rd1], 48;
	add.s64 	%rd11700, %rd11699, 56;
	setp.lt.u64 	%p6094, %rd11700, %rd11698;
	shr.u64 	%rd1615, %rd11699, 4;
	cvt.u32.u64 	%r14446, %rd1615;
	setp.ne.s32 	%p6095, %r14446, -1;
	and.pred  	%p6096, %p6094, %p6095;
	@%p6096 bra 	$L__BB9_6090;
	mov.b32 	%r12657, 21106;
	st.u32 	[%rd1685], %r12657;
	mov.b32 	%r14446, -1;
	mov.pred 	%p6658, 0;
	bra.uni 	$L__BB9_6091;
$L__BB9_6090:
	ld.shared.u64 	%rd11701, [m_Local_$_0];
	shl.b64 	%rd11702, %rd1615, 32;
	shr.s64 	%rd11703, %rd11702, 28;
	add.s64 	%rd11704, %rd11701, %rd11703;
	mov.b16 	%rs1510, 0;
	st.u8 	[%rd11704], %rs1510;
	st.u8 	[%rd11704+1], %rs1510;
	mov.b32 	%r12651, 3608;
	st.u32 	[%rd11704+4], %r12651;
	mov.b16 	%rs1511, 1;
	st.u8 	[%rd11704+3], %rs1511;
	mov.b32 	%r12652, 48;
	st.u32 	[%rd11704+8], %r12652;
	mov.b32 	%r12653, -1;
	st.u32 	[%rd11704+16], %r12653;
	ld.shared.u64 	%rd11705, [m_Local_$_0];
	add.s64 	%rd11706, %rd11705, %rd11703;
	mov.b32 	%r12654, 0;
	st.u32 	[%rd11706+32], %r12654;
	ld.shared.u64 	%rd11707, [m_Local_$_0];
	add.s64 	%rd11708, %rd11707, %rd11703;
	st.u32 	[%rd11708+36], %r12654;
	ld.shared.u64 	%rd11709, [m_Local_$_0];
	add.s64 	%rd11710, %rd11709, %rd11703;
	st.u32 	[%rd11710+40], %r12654;
	ld.u32 	%r12655, [%rd1685];
	setp.eq.s32 	%p6658, %r12655, 0;
$L__BB9_6091:
	mov.b32 	%r14447, 0;
	not.pred 	%p6098, %p6658;
	@%p6098 bra 	$L__BB9_6097;
	setp.ne.s32 	%p6099, %r14446, -1;
	@%p6099 bra 	$L__BB9_6094;
	mov.b32 	%r12665, 21352;
	st.u32 	[%rd1685], %r12665;
	bra.uni 	$L__BB9_6097;
$L__BB9_6094:
	ld.shared.u64 	%rd11711, [m_Local_$_0];
	mul.wide.s32 	%rd1616, %r14446, 16;
	add.s64 	%rd11712, %rd11711, %rd1616;
	st.u32 	[%rd11712+40], %r3936;
	ld.u32 	%r12660, [%rd1685];
	setp.ne.s32 	%p6100, %r12660, 0;
	@%p6100 bra 	$L__BB9_6097;
	ld.shared.u64 	%rd11713, [m_Local_$_0];
	add.s64 	%rd11714, %rd11713, %rd1616;
	st.u32 	[%rd11714+36], %r14445;
	ld.u32 	%r12662, [%rd1685];
	setp.ne.s32 	%p6101, %r12662, 0;
	@%p6101 bra 	$L__BB9_6097;
	ld.shared.u64 	%rd11715, [m_Local_$_0];
	add.s64 	%rd11716, %rd11715, %rd1616;
	st.u32 	[%rd11716+32], %r3929;
	ld.u32 	%r12663, [%rd1685];
	setp.eq.s32 	%p6102, %r12663, 0;
	selp.b32 	%r14447, %r14446, 0, %p6102;
$L__BB9_6097:
	st.u32 	[%rd1685], %r14447;
	bra.uni 	$L__BB9_6099;
$L__BB9_6098:
	cvt.u64.u32 	%rd11717, %r14443;
	add.s64 	%rd11718, %rd1614, %rd11717;
	mov.b32 	%r12666, 0;
	st.u32 	[%rd11718+32], %r12666;
$L__BB9_6099:
	ld.shared.u64 	%rd11719, [m_Local_$_0];
	add.s64 	%rd1617, %rd11719, %rd1613;
	ld.u32 	%r3941, [%rd1617+12];
	setp.lt.s32 	%p6103, %r3935, %r3941;
	@%p6103 bra 	$L__BB9_6109;
	ld.shared.u64 	%rd11720, [m_Local_$_1];
	atom.add.u64 	%rd11721, [%rd1], 48;
	add.s64 	%rd11722, %rd11721, 56;
	setp.ge.u64 	%p6104, %rd11722, %rd11720;
	shr.u64 	%rd1618, %rd11721, 4;
	cvt.u32.u64 	%r14448, %rd1618;
	setp.eq.s32 	%p6105, %r14448, -1;
	or.pred  	%p6106, %p6104, %p6105;
	@%p6106 bra 	$L__BB9_6102;
	ld.shared.u64 	%rd11723, [m_Local_$_0];
	shl.b64 	%rd11724, %rd1618, 32;
	shr.s64 	%rd11725, %rd11724, 28;
	add.s64 	%rd11726, %rd11723, %rd11725;
	mov.b16 	%rs1512, 0;
	st.u8 	[%rd11726], %rs1512;
	st.u8 	[%rd11726+1], %rs1512;
	mov.b32 	%r12667, 3608;
	st.u32 	[%rd11726+4], %r12667;
	mov.b16 	%rs1513, 1;
	st.u8 	[%rd11726+3], %rs1513;
	mov.b32 	%r12668, 48;
	st.u32 	[%rd11726+8], %r12668;
	mov.b32 	%r12669, -1;
	st.u32 	[%rd11726+16], %r12669;
	ld.shared.u64 	%rd11727, [m_Local_$_0];
	add.s64 	%rd11728, %rd11727, %rd11725;
	mov.b32 	%r12670, 0;
	st.u32 	[%rd11728+32], %r12670;
	ld.shared.u64 	%rd11729, [m_Local_$_0];
	add.s64 	%rd11730, %rd11729, %rd11725;
	st.u32 	[%rd11730+36], %r12670;
	ld.shared.u64 	%rd11731, [m_Local_$_0];
	add.s64 	%rd11732, %rd11731, %rd11725;
	st.u32 	[%rd11732+40], %r12670;
	ld.u32 	%r12671, [%rd1685];
	setp.eq.s32 	%p6659, %r12671, 0;
	bra.uni 	$L__BB9_6103;
$L__BB9_6102:
	mov.b32 	%r12673, 21106;
	st.u32 	[%rd1685], %r12673;
	mov.b32 	%r14448, -1;
	mov.pred 	%p6659, 0;
$L__BB9_6103:
	mov.b32 	%r14449, 0;
	not.pred 	%p6108, %p6659;
	@%p6108 bra 	$L__BB9_6108;
	setp.eq.s32 	%p6109, %r14448, -1;
	@%p6109 bra 	$L__BB9_6486;
	ld.shared.u64 	%rd11733, [m_Local_$_0];
	mul.wide.s32 	%rd1619, %r14448, 16;
	add.s64 	%rd11734, %rd11733, %rd1619;
	st.u32 	[%rd11734+40], %r3941;
	ld.u32 	%r12676, [%rd1685];
	setp.eq.s32 	%p6110, %r12676, 0;
	@%p6110 bra 	$L__BB9_6106;
	bra.uni 	$L__BB9_6108;
$L__BB9_6106:
	ld.shared.u64 	%rd11735, [m_Local_$_0];
	add.s64 	%rd11736, %rd11735, %rd1619;
	st.u32 	[%rd11736+36], %r3935;
	ld.u32 	%r12678, [%rd1685];
	setp.ne.s32 	%p6111, %r12678, 0;
	@%p6111 bra 	$L__BB9_6108;
	ld.shared.u64 	%rd11737, [m_Local_$_0];
	add.s64 	%rd11738, %rd11737, %rd1619;
	st.u32 	[%rd11738+32], %r3929;
	ld.u32 	%r12679, [%rd1685];
	setp.eq.s32 	%p6112, %r12679, 0;
	selp.b32 	%r14449, %r14448, 0, %p6112;
$L__BB9_6108:
	st.u32 	[%rd1685], %r14449;
	bra.uni 	$L__BB9_6110;
$L__BB9_6109:
	add.s32 	%r12682, %r14443, 4;
	cvt.u64.u32 	%rd11739, %r12682;
	add.s64 	%rd11740, %rd1617, %rd11739;
	mov.b32 	%r12683, 0;
	st.u32 	[%rd11740+32], %r12683;
$L__BB9_6110:
	add.s32 	%r14445, %r14445, 2;
	add.s32 	%r14444, %r14444, 2;
	add.s32 	%r14443, %r14443, 8;
	setp.ne.s32 	%p6113, %r14444, 0;
	@%p6113 bra 	$L__BB9_6087;
$L__BB9_6111:
	and.b32  	%r12684, %r3925, 1;
	setp.eq.b32 	%p6114, %r12684, 1;
	not.pred 	%p6115, %p6114;
	@%p6115 bra 	$L__BB9_6123;
	ld.shared.u64 	%rd11741, [m_Local_$_0];
	add.s64 	%rd1620, %rd11741, %rd1613;
	ld.u32 	%r3950, [%rd1620+12];
	setp.lt.s32 	%p6116, %r3949, %r3950;
	@%p6116 bra 	$L__BB9_6122;
	ld.shared.u64 	%rd11742, [m_Local_$_1];
	atom.add.u64 	%rd11743, [%rd1], 48;
	add.s64 	%rd11744, %rd11743, 56;
	setp.ge.u64 	%p6117, %rd11744, %rd11742;
	shr.u64 	%rd1621, %rd11743, 4;
	cvt.u32.u64 	%r14451, %rd1621;
	setp.eq.s32 	%p6118, %r14451, -1;
	or.pred  	%p6119, %p6117, %p6118;
	@%p6119 bra 	$L__BB9_6115;
	ld.shared.u64 	%rd11745, [m_Local_$_0];
	shl.b64 	%rd11746, %rd1621, 32;
	shr.s64 	%rd11747, %rd11746, 28;
	add.s64 	%rd11748, %rd11745, %rd11747;
	mov.b16 	%rs1514, 0;
	st.u8 	[%rd11748], %rs1514;
	st.u8 	[%rd11748+1], %rs1514;
	mov.b32 	%r12685, 3608;
	st.u32 	[%rd11748+4], %r12685;
	mov.b16 	%rs1515, 1;
	st.u8 	[%rd11748+3], %rs1515;
	mov.b32 	%r12686, 48;
	st.u32 	[%rd11748+8], %r12686;
	mov.b32 	%r12687, -1;
	st.u32 	[%rd11748+16], %r12687;
	ld.shared.u64 	%rd11749, [m_Local_$_0];
	add.s64 	%rd11750, %rd11749, %rd11747;
	mov.b32 	%r12688, 0;
	st.u32 	[%rd11750+32], %r12688;
	ld.shared.u64 	%rd11751, [m_Local_$_0];
	add.s64 	%rd11752, %rd11751, %rd11747;
	st.u32 	[%rd11752+36], %r12688;
	ld.shared.u64 	%rd11753, [m_Local_$_0];
	add.s64 	%rd11754, %rd11753, %rd11747;
	st.u32 	[%rd11754+40], %r12688;
	ld.u32 	%r12689, [%rd1685];
	setp.eq.s32 	%p6660, %r12689, 0;
	bra.uni 	$L__BB9_6116;
$L__BB9_6115:
	mov.b32 	%r12691, 21106;
	st.u32 	[%rd1685], %r12691;
	mov.b32 	%r14451, -1;
	mov.pred 	%p6660, 0;
$L__BB9_6116:
	mov.b32 	%r14452, 0;
	not.pred 	%p6121, %p6660;
	@%p6121 bra 	$L__BB9_6121;
	setp.eq.s32 	%p6122, %r14451, -1;
	@%p6122 bra 	$L__BB9_6487;
	ld.shared.u64 	%rd11755, [m_Local_$_0];
	mul.wide.s32 	%rd1622, %r14451, 16;
	add.s64 	%rd11756, %rd11755, %rd1622;
	st.u32 	[%rd11756+40], %r3950;
	ld.u32 	%r12694, [%rd1685];
	setp.eq.s32 	%p6123, %r12694, 0;
	@%p6123 bra 	$L__BB9_6119;
	bra.uni 	$L__BB9_6121;
$L__BB9_6119:
	ld.shared.u64 	%rd11757, [m_Local_$_0];
	add.s64 	%rd11758, %rd11757, %rd1622;
	st.u32 	[%rd11758+36], %r3949;
	ld.u32 	%r12696, [%rd1685];
	setp.ne.s32 	%p6124, %r12696, 0;
	@%p6124 bra 	$L__BB9_6121;
	ld.shared.u64 	%rd11759, [m_Local_$_0];
	add.s64 	%rd11760, %rd11759, %rd1622;
	st.u32 	[%rd11760+32], %r3929;
	ld.u32 	%r12697, [%rd1685];
	setp.eq.s32 	%p6125, %r12697, 0;
	selp.b32 	%r14452, %r14451, 0, %p6125;
$L__BB9_6121:
	st.u32 	[%rd1685], %r14452;
	bra.uni 	$L__BB9_6123;
$L__BB9_6122:
	shl.b32 	%r12700, %r3949, 2;
	cvt.u64.u32 	%rd11761, %r12700;
	add.s64 	%rd11762, %rd1620, %rd11761;
	mov.b32 	%r12701, 0;
	st.u32 	[%rd11762+32], %r12701;
$L__BB9_6123:
	setp.lt.s32 	%p6126, %r14441, 1;
	@%p6126 bra 	$L__BB9_6127;
	mul.wide.s32 	%rd1623, %r14440, 16;
	mul.wide.s32 	%rd1624, %r3929, 16;
	neg.s32 	%r14454, %r14441;
	mov.b32 	%r14453, 0;
	mov.u32 	%r14455, %r14453;
$L__BB9_6125:
	setp.ne.s32 	%p6127, %r14440, -1;
	@%p6127 bra 	$L__BB9_6131;
	mov.b32 	%r12719, 21352;
	st.u32 	[%rd1685], %r12719;
	mov.b16 	%rs1628, 0;
	bra.uni 	$L__BB9_6143;
$L__BB9_6127:
	setp.lt.s32 	%p6150, %r3924, 1;
	@%p6150 bra 	$L__BB9_6185;
	mul.wide.s32 	%rd1625, %r3923, 16;
	mul.wide.s32 	%rd1626, %r3929, 16;
	shl.b32 	%r14463, %r14441, 2;
	neg.s32 	%r14461, %r3924;
	mov.b32 	%r14460, 0;
	mov.u32 	%r14464, %r14460;
$L__BB9_6129:
	setp.ne.s32 	%p6151, %r3923, -1;
	@%p6151 bra 	$L__BB9_6158;
	mov.b32 	%r12753, 21352;
	st.u32 	[%rd1685], %r12753;
	mov.b16 	%rs1629, 0;
	bra.uni 	$L__BB9_6170;
$L__BB9_6131:
	ld.shared.u64 	%rd11763, [m_Local_$_0];
	add.s64 	%rd1627, %rd11763, %rd1623;
	ld.u32 	%r3961, [%rd1627+12];
	setp.lt.s32 	%p6128, %r14455, %r3961;
	@%p6128 bra 	$L__BB9_6142;
	ld.shared.u64 	%rd11764, [m_Local_$_1];
	atom.add.u64 	%rd11765, [%rd1], 48;
	add.s64 	%rd11766, %rd11765, 56;
	setp.lt.u64 	%p6129, %rd11766, %rd11764;
	shr.u64 	%rd1628, %rd11765, 4;
	cvt.u32.u64 	%r14456, %rd1628;
	setp.ne.s32 	%p6130, %r14456, -1;
	and.pred  	%p6131, %p6129, %p6130;
	@%p6131 bra 	$L__BB9_6134;
	mov.b32 	%r12710, 21106;
	st.u32 	[%rd1685], %r12710;
	mov.b32 	%r14456, -1;
	mov.pred 	%p6661, 0;
	bra.uni 	$L__BB9_6135;
$L__BB9_6134:
	ld.shared.u64 	%rd11767, [m_Local_$_0];
	shl.b64 	%rd11768, %rd1628, 32;
	shr.s64 	%rd11769, %rd11768, 28;
	add.s64 	%rd11770, %rd11767, %rd11769;
	mov.b16 	%rs1516, 0;
	st.u8 	[%rd11770], %rs1516;
	st.u8 	[%rd11770+1], %rs1516;
	mov.b32 	%r12704, 3608;
	st.u32 	[%rd11770+4], %r12704;
	mov.b16 	%rs1517, 1;
	st.u8 	[%rd11770+3], %rs1517;
	mov.b32 	%r12705, 48;
	st.u32 	[%rd11770+8], %r12705;
	mov.b32 	%r12706, -1;
	st.u32 	[%rd11770+16], %r12706;
	ld.shared.u64 	%rd11771, [m_Local_$_0];
	add.s64 	%rd11772, %rd11771, %rd11769;
	mov.b32 	%r12707, 0;
	st.u32 	[%rd11772+32], %r12707;
	ld.shared.u64 	%rd11773, [m_Local_$_0];
	add.s64 	%rd11774, %rd11773, %rd11769;
	st.u32 	[%rd11774+36], %r12707;
	ld.shared.u64 	%rd11775, [m_Local_$_0];
	add.s64 	%rd11776, %rd11775, %rd11769;
	st.u32 	[%rd11776+40], %r12707;
	ld.u32 	%r12708, [%rd1685];
	setp.eq.s32 	%p6661, %r12708, 0;
$L__BB9_6135:
	mov.b32 	%r14457, 0;
	not.pred 	%p6133, %p6661;
	@%p6133 bra 	$L__BB9_6141;
	setp.ne.s32 	%p6134, %r14456, -1;
	@%p6134 bra 	$L__BB9_6138;
	mov.b32 	%r12718, 21352;
	st.u32 	[%rd1685], %r12718;
	bra.uni 	$L__BB9_6141;
$L__BB9_6138:
	ld.shared.u64 	%rd11777, [m_Local_$_0];
	mul.wide.s32 	%rd1629, %r14456, 16;
	add.s64 	%rd11778, %rd11777, %rd1629;
	st.u32 	[%rd11778+40], %r3961;
	ld.u32 	%r12713, [%rd1685];
	setp.ne.s32 	%p6135, %r12713, 0;
	@%p6135 bra 	$L__BB9_6141;
	ld.shared.u64 	%rd11779, [m_Local_$_0];
	add.s64 	%rd11780, %rd11779, %rd1629;
	st.u32 	[%rd11780+36], %r14455;
	ld.u32 	%r12715, [%rd1685];
	setp.ne.s32 	%p6136, %r12715, 0;
	@%p6136 bra 	$L__BB9_6141;
	ld.shared.u64 	%rd11781, [m_Local_$_0];
	add.s64 	%rd11782, %rd11781, %rd1629;
	st.u32 	[%rd11782+32], %r14440;
	ld.u32 	%r12716, [%rd1685];
	setp.eq.s32 	%p6137, %r12716, 0;
	selp.b32 	%r14457, %r14456, 0, %p6137;
$L__BB9_6141:
	st.u32 	[%rd1685], %r14457;
	mov.b16 	%rs1628, 0;
	bra.uni 	$L__BB9_6143;
$L__BB9_6142:
	cvt.u64.u32 	%rd11783, %r14453;
	add.s64 	%rd11784, %rd1627, %rd11783;
	ld.u8 	%rs1628, [%rd11784+32];
$L__BB9_6143:
	setp.ne.s32 	%p6138, %r3929, -1;
	@%p6138 bra 	$L__BB9_6145;
	mov.b32 	%r12736, 21352;
	st.u32 	[%rd1685], %r12736;
	bra.uni 	$L__BB9_6157;
$L__BB9_6145:
	ld.shared.u64 	%rd11785, [m_Local_$_0];
	add.s64 	%rd1630, %rd11785, %rd1624;
	ld.u32 	%r3966, [%rd1630+12];
	setp.lt.s32 	%p6139, %r14455, %r3966;
	@%p6139 bra 	$L__BB9_6156;
	ld.shared.u64 	%rd11786, [m_Local_$_1];
	atom.add.u64 	%rd11787, [%rd1], 48;
	add.s64 	%rd11788, %rd11787, 56;
	setp.lt.u64 	%p6140, %rd11788, %rd11786;
	shr.u64 	%rd1631, %rd11787, 4;
	cvt.u32.u64 	%r14458, %rd1631;
	setp.ne.s32 	%p6141, %r14458, -1;
	and.pred  	%p6142, %p6140, %p6141;
	@%p6142 bra 	$L__BB9_6148;
	mov.b32 	%r12726, 21106;
	st.u32 	[%rd1685], %r12726;
	mov.b32 	%r14458, -1;
	mov.pred 	%p6662, 0;
	bra.uni 	$L__BB9_6149;
$L__BB9_6148:
	ld.shared.u64 	%rd11789, [m_Local_$_0];
	shl.b64 	%rd11790, %rd1631, 32;
	shr.s64 	%rd11791, %rd11790, 28;
	add.s64 	%rd11792, %rd11789, %rd11791;
	mov.b16 	%rs1520, 0;
	st.u8 	[%rd11792], %rs1520;
	st.u8 	[%rd11792+1], %rs1520;
	mov.b32 	%r12720, 3608;
	st.u32 	[%rd11792+4], %r12720;
	mov.b16 	%rs1521, 1;
	st.u8 	[%rd11792+3], %rs1521;
	mov.b32 	%r12721, 48;
	st.u32 	[%rd11792+8], %r12721;
	mov.b32 	%r12722, -1;
	st.u32 	[%rd11792+16], %r12722;
	ld.shared.u64 	%rd11793, [m_Local_$_0];
	add.s64 	%rd11794, %rd11793, %rd11791;
	mov.b32 	%r12723, 0;
	st.u32 	[%rd11794+32], %r12723;
	ld.shared.u64 	%rd11795, [m_Local_$_0];
	add.s64 	%rd11796, %rd11795, %rd11791;
	st.u32 	[%rd11796+36], %r12723;
	ld.shared.u64 	%rd11797, [m_Local_$_0];
	add.s64 	%rd11798, %rd11797, %rd11791;
	st.u32 	[%rd11798+40], %r12723;
	ld.u32 	%r12724, [%rd1685];
	setp.eq.s32 	%p6662, %r12724, 0;
$L__BB9_6149:
	mov.b32 	%r14459, 0;
	not.pred 	%p6144, %p6662;
	@%p6144 bra 	$L__BB9_6155;
	setp.ne.s32 	%p6145, %r14458, -1;
	@%p6145 bra 	$L__BB9_6152;
	mov.b32 	%r12734, 21352;
	st.u32 	[%rd1685], %r12734;
	bra.uni 	$L__BB9_6155;
$L__BB9_6152:
	ld.shared.u64 	%rd11799, [m_Local_$_0];
	mul.wide.s32 	%rd1632, %r14458, 16;
	add.s64 	%rd11800, %rd11799, %rd1632;
	st.u32 	[%rd11800+40], %r3966;
	ld.u32 	%r12729, [%rd1685];
	setp.ne.s32 	%p6146, %r12729, 0;
	@%p6146 bra 	$L__BB9_6155;
	ld.shared.u64 	%rd11801, [m_Local_$_0];
	add.s64 	%rd11802, %rd11801, %rd1632;
	st.u32 	[%rd11802+36], %r14455;
	ld.u32 	%r12731, [%rd1685];
	setp.ne.s32 	%p6147, %r12731, 0;
	@%p6147 bra 	$L__BB9_6155;
	ld.shared.u64 	%rd11803, [m_Local_$_0];
	add.s64 	%rd11804, %rd11803, %rd1632;
	st.u32 	[%rd11804+32], %r3929;
	ld.u32 	%r12732, [%rd1685];
	setp.eq.s32 	%p6148, %r12732, 0;
	selp.b32 	%r14459, %r14458, 0, %p6148;
$L__BB9_6155:
	st.u32 	[%rd1685], %r14459;
	bra.uni 	$L__BB9_6157;
$L__BB9_6156:
	cvt.u64.u32 	%rd11805, %r14453;
	add.s64 	%rd11806, %rd1630, %rd11805;
	mov.b32 	%r12735, 0;
	st.u32 	[%rd11806+32], %r12735;
	st.u8 	[%rd11806+32], %rs1628;
$L__BB9_6157:
	add.s32 	%r14455, %r14455, 1;
	add.s32 	%r14454, %r14454, 1;
	setp.eq.s32 	%p6149, %r14454, 0;
	add.s32 	%r14453, %r14453, 4;
	@%p6149 bra 	$L__BB9_6127;
	bra.uni 	$L__BB9_6125;
$L__BB9_6158:
	ld.shared.u64 	%rd11807, [m_Local_$_0];
	add.s64 	%rd1633, %rd11807, %rd1625;
	ld.u32 	%r3979, [%rd1633+12];
	setp.lt.s32 	%p6152, %r14464, %r3979;
	@%p6152 bra 	$L__BB9_6169;
	ld.shared.u64 	%rd11808, [m_Local_$_1];
	atom.add.u64 	%rd11809, [%rd1], 48;
	add.s64 	%rd11810, %rd11809, 56;
	setp.lt.u64 	%p6153, %rd11810, %rd11808;
	shr.u64 	%rd1634, %rd11809, 4;
	cvt.u32.u64 	%r14465, %rd1634;
	setp.ne.s32 	%p6154, %r14465, -1;
	and.pred  	%p6155, %p6153, %p6154;
	@%p6155 bra 	$L__BB9_6161;
	mov.b32 	%r12744, 21106;
	st.u32 	[%rd1685], %r12744;
	mov.b32 	%r14465, -1;
	mov.pred 	%p6663, 0;
	bra.uni 	$L__BB9_6162;
$L__BB9_6161:
	ld.shared.u64 	%rd11811, [m_Local_$_0];
	shl.b64 	%rd11812, %rd1634, 32;
	shr.s64 	%rd11813, %rd11812, 28;
	add.s64 	%rd11814, %rd11811, %rd11813;
	mov.b16 	%rs1522, 0;
	st.u8 	[%rd11814], %rs1522;
	st.u8 	[%rd11814+1], %rs1522;
	mov.b32 	%r12738, 3608;
	st.u32 	[%rd11814+4], %r12738;
	mov.b16 	%rs1523, 1;
	st.u8 	[%rd11814+3], %rs1523;
	mov.b32 	%r12739, 48;
	st.u32 	[%rd11814+8], %r12739;
	mov.b32 	%r12740, -1;
	st.u32 	[%rd11814+16], %r12740;
	ld.shared.u64 	%rd11815, [m_Local_$_0];
	add.s64 	%rd11816, %rd11815, %rd11813;
	mov.b32 	%r12741, 0;
	st.u32 	[%rd11816+32], %r12741;
	ld.shared.u64 	%rd11817, [m_Local_$_0];
	add.s64 	%rd11818, %rd11817, %rd11813;
	st.u32 	[%rd11818+36], %r12741;
	ld.shared.u64 	%rd11819, [m_Local_$_0];
	add.s64 	%rd11820, %rd11819, %rd11813;
	st.u32 	[%rd11820+40], %r12741;
	ld.u32 	%r12742, [%rd1685];
	setp.eq.s32 	%p6663, %r12742, 0;
$L__BB9_6162:
	mov.b32 	%r14466, 0;
	not.pred 	%p6157, %p6663;
	@%p6157 bra 	$L__BB9_6168;
	setp.ne.s32 	%p6158, %r14465, -1;
	@%p6158 bra 	$L__BB9_6165;
	mov.b32 	%r12752, 21352;
	st.u32 	[%rd1685], %r12752;
	bra.uni 	$L__BB9_6168;
$L__BB9_6165:
	ld.shared.u64 	%rd11821, [m_Local_$_0];
	mul.wide.s32 	%rd1635, %r14465, 16;
	add.s64 	%rd11822, %rd11821, %rd1635;
	st.u32 	[%rd11822+40], %r3979;
	ld.u32 	%r12747, [%rd1685];
	setp.ne.s32 	%p6159, %r12747, 0;
	@%p6159 bra 	$L__BB9_6168;
	ld.shared.u64 	%rd11823, [m_Local_$_0];
	add.s64 	%rd11824, %rd11823, %rd1635;
	st.u32 	[%rd11824+36], %r14464;
	ld.u32 	%r12749, [%rd1685];
	setp.ne.s32 	%p6160, %r12749, 0;
	@%p6160 bra 	$L__BB9_6168;
	ld.shared.u64 	%rd11825, [m_Local_$_0];
	add.s64 	%rd11826, %rd11825, %rd1635;
	st.u32 	[%rd11826+32], %r3923;
	ld.u32 	%r12750, [%rd1685];
	setp.eq.s32 	%p6161, %r12750, 0;
	selp.b32 	%r14466, %r14465, 0, %p6161;
$L__BB9_6168:
	st.u32 	[%rd1685], %r14466;
	mov.b16 	%rs1629, 0;
	bra.uni 	$L__BB9_6170;
$L__BB9_6169:
	cvt.u64.u32 	%rd11827, %r14460;
	add.s64 	%rd11828, %rd1633, %rd11827;
	ld.u8 	%rs1629, [%rd11828+32];
$L__BB9_6170:
	setp.ne.s32 	%p6162, %r3929, -1;
	@%p6162 bra 	$L__BB9_6172;
	mov.b32 	%r12771, 21352;
	st.u32 	[%rd1685], %r12771;
	bra.uni 	$L__BB9_6184;
$L__BB9_6172:
	ld.shared.u64 	%rd11829, [m_Local_$_0];
	add.s64 	%rd1636, %rd11829, %rd1626;
	ld.u32 	%r12754, [%rd1636+12];
	setp.gt.s32 	%p6163, %r14441, -1;
	setp.lt.s32 	%p6164, %r14441, %r12754;
	and.pred  	%p6165, %p6163, %p6164;
	@%p6165 bra 	$L__BB9_6183;
	ld.shared.u64 	%rd11832, [m_Local_$_1];
	atom.add.u64 	%rd11833, [%rd1], 48;
	add.s64 	%rd11834, %rd11833, 56;
	setp.lt.u64 	%p6166, %rd11834, %rd11832;
	shr.u64 	%rd1637, %rd11833, 4;
	cvt.u32.u64 	%r14467, %rd1637;
	setp.ne.s32 	%p6167, %r14467, -1;
	and.pred  	%p6168, %p6166, %p6167;
	@%p6168 bra 	$L__BB9_6175;
	mov.b32 	%r12762, 21106;
	st.u32 	[%rd1685], %r12762;
	mov.b32 	%r14467, -1;
	mov.pred 	%p6664, 0;
	bra.uni 	$L__BB9_6176;
$L__BB9_6175:
	ld.shared.u64 	%rd11835, [m_Local_$_0];
	shl.b64 	%rd11836, %rd1637, 32;
	shr.s64 	%rd11837, %rd11836, 28;
	add.s64 	%rd11838, %rd11835, %rd11837;
	mov.b16 	%rs1526, 0;
	st.u8 	[%rd11838], %rs1526;
	st.u8 	[%rd11838+1], %rs1526;
	mov.b32 	%r12756, 3608;
	st.u32 	[%rd11838+4], %r12756;
	mov.b16 	%rs1527, 1;
	st.u8 	[%rd11838+3], %rs1527;
	mov.b32 	%r12757, 48;
	st.u32 	[%rd11838+8], %r12757;
	mov.b32 	%r12758, -1;
	st.u32 	[%rd11838+16], %r12758;
	ld.shared.u64 	%rd11839, [m_Local_$_0];
	add.s64 	%rd11840, %rd11839, %rd11837;
	mov.b32 	%r12759, 0;
	st.u32 	[%rd11840+32], %r12759;
	ld.shared.u64 	%rd11841, [m_Local_$_0];
	add.s64 	%rd11842, %rd11841, %rd11837;
	st.u32 	[%rd11842+36], %r12759;
	ld.shared.u64 	%rd11843, [m_Local_$_0];
	add.s64 	%rd11844, %rd11843, %rd11837;
	st.u32 	[%rd11844+40], %r12759;
	ld.u32 	%r12760, [%rd1685];
	setp.eq.s32 	%p6664, %r12760, 0;
$L__BB9_6176:
	mov.b32 	%r14468, 0;
	not.pred 	%p6170, %p6664;
	@%p6170 bra 	$L__BB9_6182;
	setp.ne.s32 	%p6171, %r14467, -1;
	@%p6171 bra 	$L__BB9_6179;
	mov.b32 	%r12770, 21352;
	st.u32 	[%rd1685], %r12770;
	bra.uni 	$L__BB9_6182;
$L__BB9_6179:
	ld.shared.u64 	%rd11845, [m_Local_$_0];
	mul.wide.s32 	%rd1638, %r14467, 16;
	add.s64 	%rd11846, %rd11845, %rd1638;
	st.u32 	[%rd11846+40], %r12754;
	ld.u32 	%r12765, [%rd1685];
	setp.ne.s32 	%p6172, %r12765, 0;
	@%p6172 bra 	$L__BB9_6182;
	ld.shared.u64 	%rd11847, [m_Local_$_0];
	add.s64 	%rd11848, %rd11847, %rd1638;
	st.u32 	[%rd11848+36], %r14441;
	ld.u32 	%r12767, [%rd1685];
	setp.ne.s32 	%p6173, %r12767, 0;
	@%p6173 bra 	$L__BB9_6182;
	ld.shared.u64 	%rd11849, [m_Local_$_0];
	add.s64 	%rd11850, %rd11849, %rd1638;
	st.u32 	[%rd11850+32], %r3929;
	ld.u32 	%r12768, [%rd1685];
	setp.eq.s32 	%p6174, %r12768, 0;
	selp.b32 	%r14468, %r14467, 0, %p6174;
$L__BB9_6182:
	st.u32 	[%rd1685], %r14468;
	bra.uni 	$L__BB9_6184;
$L__BB9_6183:
	cvt.u64.u32 	%rd11830, %r14463;
	add.s64 	%rd11831, %rd1636, %rd11830;
	mov.b32 	%r12755, 0;
	st.u32 	[%rd11831+32], %r12755;
	st.u8 	[%rd11831+32], %rs1629;
$L__BB9_6184:
	add.s32 	%r14464, %r14464, 1;
	add.s32 	%r14463, %r14463, 4;
	add.s32 	%r14441, %r14441, 1;
	add.s32 	%r14461, %r14461, 1;
	setp.ne.s32 	%p6175, %r14461, 0;
	add.s32 	%r14460, %r14460, 4;
	@%p6175 bra 	$L__BB9_6129;
$L__BB9_6185:
	ld.shared.u64 	%rd11851, [m_Local_$_1];
	atom.add.u64 	%rd11852, [%rd1], 48;
	add.s64 	%rd11853, %rd11852, 56;
	setp.lt.u64 	%p6176, %rd11853, %rd11851;
	shr.u64 	%rd11854, %rd11852, 4;
	cvt.u32.u64 	%r12772, %rd11854;
	selp.b32 	%r3994, %r12772, -1, %p6176;
	setp.ne.s32 	%p6177, %r3994, -1;
	@%p6177 bra 	$L__BB9_6187;
	mov.b32 	%r12881, 21352;
	st.u32 	[%rd1685], %r12881;
	bra.uni 	$L__BB9_6262;
$L__BB9_6187:
	ld.shared.u64 	%rd11855, [m_Local_$_0];
	mul.wide.s32 	%rd1639, %r3994, 16;
	add.s64 	%rd11856, %rd11855, %rd1639;
	mov.b16 	%rs1528, 1;
	st.u8 	[%rd11856], %rs1528;
	mov.b16 	%rs1529, 0;
	st.u8 	[%rd11856+1], %rs1529;
	mov.b32 	%r12773, 2906;
	st.u32 	[%rd11856+4], %r12773;
	st.u8 	[%rd11856+3], %rs1528;
	mov.b32 	%r12774, 48;
	st.u32 	[%rd11856+8], %r12774;
	mov.b32 	%r12775, -1;
	st.u32 	[%rd11856+16], %r12775;
	ld.shared.u64 	%rd11857, [m_Local_$_0];
	mul.wide.s32 	%rd1640, %r3929, 16;
	add.s64 	%rd11858, %rd11857, %rd1640;
	ld.u32 	%r3995, [%rd11858+12];
	shl.b32 	%r12776, %r3995, 2;
	add.s32 	%r12777, %r12776, 32;
	shr.s32 	%r12778, %r12777, 31;
	shr.u32 	%r12779, %r12778, 29;
	add.s32 	%r12780, %r12777, %r12779;
	and.b32  	%r12781, %r12780, -8;
	sub.s32 	%r12782, %r12777, %r12781;
	setp.eq.s32 	%p6178, %r12782, 0;
	sub.s32 	%r12783, %r12776, %r12782;
	add.s32 	%r12784, %r12783, 40;
	selp.b32 	%r3996, %r12777, %r12784, %p6178;
	ld.shared.u64 	%rd1641, [m_Local_$_1];
	and.b32  	%r12785, %r3996, 12;
	setp.eq.s32 	%p6179, %r12785, 0;
	mov.u32 	%r14469, %r3996;
	@%p6179 bra 	$L__BB9_6189;
	shr.s32 	%r12786, %r3996, 31;
	shr.u32 	%r12787, %r12786, 28;
	add.s32 	%r12788, %r3996, %r12787;
	and.b32  	%r12789, %r12788, -16;
	add.s32 	%r14469, %r12789, 16;
$L__BB9_6189:
	cvt.s64.s32 	%rd11859, %r14469;
	atom.add.u64 	%rd11860, [%rd1], %rd11859;
	cvt.s64.s32 	%rd11861, %r3996;
	add.s64 	%rd11862, %rd11861, %rd11860;
	add.s64 	%rd11863, %rd11862, 8;
	setp.lt.u64 	%p6180, %rd11863, %rd1641;
	shr.u64 	%rd11864, %rd11860, 4;
	cvt.u32.u64 	%r12790, %rd11864;
	selp.b32 	%r3999, %r12790, -1, %p6180;
	setp.ne.s32 	%p6181, %r3999, -1;
	@%p6181 bra 	$L__BB9_6191;
	mov.b32 	%r12845, 21352;
	st.u32 	[%rd1685], %r12845;
	bra.uni 	$L__BB9_6230;
$L__BB9_6191:
	ld.shared.u64 	%rd11865, [m_Local_$_0];
	mul.wide.s32 	%rd1642, %r3999, 16;
	add.s64 	%rd11866, %rd11865, %rd1642;
	mov.b16 	%rs1530, 0;
	st.u8 	[%rd11866], %rs1530;
	st.u8 	[%rd11866+1], %rs1530;
	mov.b32 	%r12791, 4335;
	st.u32 	[%rd11866+4], %r12791;
	mov.b16 	%rs1531, 1;
	st.u8 	[%rd11866+3], %rs1531;
	st.u32 	[%rd11866+8], %r3996;
	st.u32 	[%rd11866+12], %r3995;
	setp.lt.s32 	%p6182, %r3995, 1;
	@%p6182 bra 	$L__BB9_6230;
	setp.eq.s32 	%p6183, %r3995, 1;
	mov.b32 	%r4019, 0;
	@%p6183 bra 	$L__BB9_6218;
	and.b32  	%r4019, %r3995, 2147483646;
	neg.s32 	%r14471, %r4019;
	mov.b32 	%r14470, 0;
	mov.u32 	%r14472, %r14470;
$L__BB9_6194:
	add.s32 	%r4005, %r14472, 1;
	ld.shared.u64 	%rd11867, [m_Local_$_0];
	add.s64 	%rd1643, %rd11867, %rd1642;
	ld.u32 	%r4006, [%rd1643+12];
	setp.lt.s32 	%p6184, %r14472, %r4006;
	@%p6184 bra 	$L__BB9_6205;
	ld.shared.u64 	%rd11868, [m_Local_$_1];
	atom.add.u64 	%rd11869, [%rd1], 48;
	add.s64 	%rd11870, %rd11869, 56;
	setp.lt.u64 	%p6185, %rd11870, %rd11868;
	shr.u64 	%rd1644, %rd11869, 4;
	cvt.u32.u64 	%r14473, %rd1644;
	setp.ne.s32 	%p6186, %r14473, -1;
	and.pred  	%p6187, %p6185, %p6186;
	@%p6187 bra 	$L__BB9_6197;
	mov.b32 	%r12800, 21106;
	st.u32 	[%rd1685], %r12800;
	mov.b32 	%r14473, -1;
	mov.pred 	%p6665, 0;
	bra.uni 	$L__BB9_6198;
$L__BB9_6197:
	ld.shared.u64 	%rd11871, [m_Local_$_0];
	shl.b64 	%rd11872, %rd1644, 32;
	shr.s64 	%rd11873, %rd11872, 28;
	add.s64 	%rd11874, %rd11871, %rd11873;
	mov.b16 	%rs1532, 0;
	st.u8 	[%rd11874], %rs1532;
	st.u8 	[%rd11874+1], %rs1532;
	mov.b32 	%r12794, 3608;
	st.u32 	[%rd11874+4], %r12794;
	mov.b16 	%rs1533, 1;
	st.u8 	[%rd11874+3], %rs1533;
	mov.b32 	%r12795, 48;
	st.u32 	[%rd11874+8], %r12795;
	mov.b32 	%r12796, -1;
	st.u32 	[%rd11874+16], %r12796;
	ld.shared.u64 	%rd11875, [m_Local_$_0];
	add.s64 	%rd11876, %rd11875, %rd11873;
	mov.b32 	%r12797, 0;
	st.u32 	[%rd11876+32], %r12797;
	ld.shared.u64 	%rd11877, [m_Local_$_0];
	add.s64 	%rd11878, %rd11877, %rd11873;
	st.u32 	[%rd11878+36], %r12797;
	ld.shared.u64 	%rd11879, [m_Local_$_0];
	add.s64 	%rd11880, %rd11879, %rd11873;
	st.u32 	[%rd11880+40], %r12797;
	ld.u32 	%r12798, [%rd1685];
	setp.eq.s32 	%p6665, %r12798, 0;
$L__BB9_6198:
	mov.b32 	%r14474, 0;
	not.pred 	%p6189, %p6665;
	@%p6189 bra 	$L__BB9_6204;
	setp.ne.s32 	%p6190, %r14473, -1;
	@%p6190 bra 	$L__BB9_6201;
	mov.b32 	%r12808, 21352;
	st.u32 	[%rd1685], %r12808;
	bra.uni 	$L__BB9_6204;
$L__BB9_6201:
	ld.shared.u64 	%rd11881, [m_Local_$_0];
	mul.wide.s32 	%rd1645, %r14473, 16;
	add.s64 	%rd11882, %rd11881, %rd1645;
	st.u32 	[%rd11882+40], %r4006;
	ld.u32 	%r12803, [%rd1685];
	setp.ne.s32 	%p6191, %r12803, 0;
	@%p6191 bra 	$L__BB9_6204;
	ld.shared.u64 	%rd11883, [m_Local_$_0];
	add.s64 	%rd11884, %rd11883, %rd1645;
	st.u32 	[%rd11884+36], %r14472;
	ld.u32 	%r12805, [%rd1685];
	setp.ne.s32 	%p6192, %r12805, 0;
	@%p6192 bra 	$L__BB9_6204;
	ld.shared.u64 	%rd11885, [m_Local_$_0];
	add.s64 	%rd11886, %rd11885, %rd1645;
	st.u32 	[%rd11886+32], %r3999;
	ld.u32 	%r12806, [%rd1685];
	setp.eq.s32 	%p6193, %r12806, 0;
	selp.b32 	%r14474, %r14473, 0, %p6193;
$L__BB9_6204:
	st.u32 	[%rd1685], %r14474;
	bra.uni 	$L__BB9_6206;
$L__BB9_6205:
	cvt.u64.u32 	%rd11887, %r14470;
	add.s64 	%rd11888, %rd1643, %rd11887;
	mov.b32 	%r12809, 0;
	st.u32 	[%rd11888+32], %r12809;
$L__BB9_6206:
	ld.shared.u64 	%rd11889, [m_Local_$_0];
	add.s64 	%rd1646, %rd11889, %rd1642;
	ld.u32 	%r4011, [%rd1646+12];
	setp.lt.s32 	%p6194, %r4005, %r4011;
	@%p6194 bra 	$L__BB9_6216;
	ld.shared.u64 	%rd11890, [m_Local_$_1];
	atom.add.u64 	%rd11891, [%rd1], 48;
	add.s64 	%rd11892, %rd11891, 56;
	setp.ge.u64 	%p6195, %rd11892, %rd11890;
	shr.u64 	%rd1647, %rd11891, 4;
	cvt.u32.u64 	%r14475, %rd1647;
	setp.eq.s32 	%p6196, %r14475, -1;
	or.pred  	%p6197, %p6195, %p6196;
	@%p6197 bra 	$L__BB9_6209;
	ld.shared.u64 	%rd11893, [m_Local_$_0];
	shl.b64 	%rd11894, %rd1647, 32;
	shr.s64 	%rd11895, %rd11894, 28;
	add.s64 	%rd11896, %rd11893, %rd11895;
	mov.b16 	%rs1534, 0;
	st.u8 	[%rd11896], %rs1534;
	st.u8 	[%rd11896+1], %rs1534;
	mov.b32 	%r12810, 3608;
	st.u32 	[%rd11896+4], %r12810;
	mov.b16 	%rs1535, 1;
	st.u8 	[%rd11896+3], %rs1535;
	mov.b32 	%r12811, 48;
	st.u32 	[%rd11896+8], %r12811;
	mov.b32 	%r12812, -1;
	st.u32 	[%rd11896+16], %r12812;
	ld.shared.u64 	%rd11897, [m_Local_$_0];
	add.s64 	%rd11898, %rd11897, %rd11895;
	mov.b32 	%r12813, 0;
	st.u32 	[%rd11898+32], %r12813;
	ld.shared.u64 	%rd11899, [m_Local_$_0];
	add.s64 	%rd11900, %rd11899, %rd11895;
	st.u32 	[%rd11900+36], %r12813;
	ld.shared.u64 	%rd11901, [m_Local_$_0];
	add.s64 	%rd11902, %rd11901, %rd11895;
	st.u32 	[%rd11902+40], %r12813;
	ld.u32 	%r12814, [%rd1685];
	setp.eq.s32 	%p6666, %r12814, 0;
	bra.uni 	$L__BB9_6210;
$L__BB9_6209:
	mov.b32 	%r12816, 21106;
	st.u32 	[%rd1685], %r12816;
	mov.b32 	%r14475, -1;
	mov.pred 	%p6666, 0;
$L__BB9_6210:
	mov.b32 	%r14476, 0;
	not.pred 	%p6199, %p6666;
	@%p6199 bra 	$L__BB9_6215;
	setp.eq.s32 	%p6200, %r14475, -1;
	@%p6200 bra 	$L__BB9_6488;
	ld.shared.u64 	%rd11903, [m_Local_$_0];
	mul.wide.s32 	%rd1648, %r14475, 16;
	add.s64 	%rd11904, %rd11903, %rd1648;
	st.u32 	[%rd11904+40], %r4011;
	ld.u32 	%r12819, [%rd1685];
	setp.eq.s32 	%p6201, %r12819, 0;
	@%p6201 bra 	$L__BB9_6213;
	bra.uni 	$L__BB9_6215;
$L__BB9_6213:
	ld.shared.u64 	%rd11905, [m_Local_$_0];
	add.s64 	%rd11906, %rd11905, %rd1648;
	st.u32 	[%rd11906+36], %r4005;
	ld.u32 	%r12821, [%rd1685];
	setp.ne.s32 	%p6202, %r12821, 0;
	@%p6202 bra 	$L__BB9_6215;
	ld.shared.u64 	%rd11907, [m_Local_$_0];
	add.s64 	%rd11908, %rd11907, %rd1648;
	st.u32 	[%rd11908+32], %r3999;
	ld.u32 	%r12822, [%rd1685];
	setp.eq.s32 	%p6203, %r12822, 0;
	selp.b32 	%r14476, %r14475, 0, %p6203;
$L__BB9_6215:
	st.u32 	[%rd1685], %r14476;
	bra.uni 	$L__BB9_6217;
$L__BB9_6216:
	add.s32 	%r12825, %r14470, 4;
	cvt.u64.u32 	%rd11909, %r12825;
	add.s64 	%rd11910, %rd1646, %rd11909;
	mov.b32 	%r12826, 0;
	st.u32 	[%rd11910+32], %r12826;
$L__BB9_6217:
	add.s32 	%r14472, %r14472, 2;
	add.s32 	%r14471, %r14471, 2;
	add.s32 	%r14470, %r14470, 8;
	setp.ne.s32 	%p6204, %r14471, 0;
	@%p6204 bra 	$L__BB9_6194;
$L__BB9_6218:
	and.b32  	%r12827, %r3995, 1;
	setp.eq.b32 	%p6205, %r12827, 1;
	not.pred 	%p6206, %p6205;
	@%p6206 bra 	$L__BB9_6230;
	ld.shared.u64 	%rd11911, [m_Local_$_0];
	add.s64 	%rd1649, %rd11911, %rd1642;
	ld.u32 	%r4020, [%rd1649+12];
	setp.lt.s32 	%p6207, %r4019, %r4020;
	@%p6207 bra 	$L__BB9_6229;
	ld.shared.u64 	%rd11912, [m_Local_$_1];
	atom.add.u64 	%rd11913, [%rd1], 48;
	add.s64 	%rd11914, %rd11913, 56;
	setp.ge.u64 	%p6208, %rd11914, %rd11912;
	shr.u64 	%rd1650, %rd11913, 4;
	cvt.u32.u64 	%r14478, %rd1650;
	setp.eq.s32 	%p6209, %r14478, -1;
	or.pred  	%p6210, %p6208, %p6209;
	@%p6210 bra 	$L__BB9_6222;
	ld.shared.u64 	%rd11915, [m_Local_$_0];
	shl.b64 	%rd11916, %rd1650, 32;
	shr.s64 	%rd11917, %rd11916, 28;
	add.s64 	%rd11918, %rd11915, %rd11917;
	mov.b16 	%rs1536, 0;
	st.u8 	[%rd11918], %rs1536;
	st.u8 	[%rd11918+1], %rs1536;
	mov.b32 	%r12828, 3608;
	st.u32 	[%rd11918+4], %r12828;
	mov.b16 	%rs1537, 1;
	st.u8 	[%rd11918+3], %rs1537;
	mov.b32 	%r12829, 48;
	st.u32 	[%rd11918+8], %r12829;
	mov.b32 	%r12830, -1;
	st.u32 	[%rd11918+16], %r12830;
	ld.shared.u64 	%rd11919, [m_Local_$_0];
	add.s64 	%rd11920, %rd11919, %rd11917;
	mov.b32 	%r12831, 0;
	st.u32 	[%rd11920+32], %r12831;
	ld.shared.u64 	%rd11921, [m_Local_$_0];
	add.s64 	%rd11922, %rd11921, %rd11917;
	st.u32 	[%rd11922+36], %r12831;
	ld.shared.u64 	%rd11923, [m_Local_$_0];
	add.s64 	%rd11924, %rd11923, %rd11917;
	st.u32 	[%rd11924+40], %r12831;
	ld.u32 	%r12832, [%rd1685];
	setp.eq.s32 	%p6667, %r12832, 0;
	bra.uni 	$L__BB9_6223;
$L__BB9_6222:
	mov.b32 	%r12834, 21106;
	st.u32 	[%rd1685], %r12834;
	mov.b32 	%r14478, -1;
	mov.pred 	%p6667, 0;
$L__BB9_6223:
	mov.b32 	%r14479, 0;
	not.pred 	%p6212, %p6667;
	@%p6212 bra 	$L__BB9_6228;
	setp.eq.s32 	%p6213, %r14478, -1;
	@%p6213 bra 	$L__BB9_6489;
	ld.shared.u64 	%rd11925, [m_Local_$_0];
	mul.wide.s32 	%rd1651, %r14478, 16;
	add.s64 	%rd11926, %rd11925, %rd1651;
	st.u32 	[%rd11926+40], %r4020;
	ld.u32 	%r12837, [%rd1685];
	setp.eq.s32 	%p6214, %r12837, 0;
	@%p6214 bra 	$L__BB9_6226;
	bra.uni 	$L__BB9_6228;
$L__BB9_6226:
	ld.shared.u64 	%rd11927, [m_Local_$_0];
	add.s64 	%rd11928, %rd11927, %rd1651;
	st.u32 	[%rd11928+36], %r4019;
	ld.u32 	%r12839, [%rd1685];
	setp.ne.s32 	%p6215, %r12839, 0;
	@%p6215 bra 	$L__BB9_6228;
	ld.shared.u64 	%rd11929, [m_Local_$_0];
	add.s64 	%rd11930, %rd11929, %rd1651;
	st.u32 	[%rd11930+32], %r3999;
	ld.u32 	%r12840, [%rd1685];
	setp.eq.s32 	%p6216, %r12840, 0;
	selp.b32 	%r14479, %r14478, 0, %p6216;
$L__BB9_6228:
	st.u32 	[%rd1685], %r14479;
	bra.uni 	$L__BB9_6230;
$L__BB9_6229:
	shl.b32 	%r12843, %r4019, 2;
	cvt.u64.u32 	%rd11931, %r12843;
	add.s64 	%rd11932, %rd1649, %rd11931;
	mov.b32 	%r12844, 0;
	st.u32 	[%rd11932+32], %r12844;
$L__BB9_6230:
	setp.lt.s32 	%p6217, %r3995, 1;
	@%p6217 bra 	$L__BB9_6261;
	mul.wide.s32 	%rd1652, %r3999, 16;
	neg.s32 	%r14481, %r3995;
	mov.b32 	%r14480, 0;
	mov.u32 	%r14482, %r14480;
$L__BB9_6232:
	setp.ne.s32 	%p6218, %r3929, -1;
	@%p6218 bra 	$L__BB9_6234;
	mov.b32 	%r12862, 21352;
	st.u32 	[%rd1685], %r12862;
	mov.b16 	%rs1630, 0;
	bra.uni 	$L__BB9_6246;
$L__BB9_6234:
	ld.shared.u64 	%rd11933, [m_Local_$_0];
	add.s64 	%rd1653, %rd11933, %rd1640;
	ld.u32 	%r4029, [%rd1653+12];
	setp.lt.s32 	%p6219, %r14482, %r4029;
	@%p6219 bra 	$L__BB9_6245;
	ld.shared.u64 	%rd11934, [m_Local_$_1];
	atom.add.u64 	%rd11935, [%rd1], 48;
	add.s64 	%rd11936, %rd11935, 56;
	setp.lt.u64 	%p6220, %rd11936, %rd11934;
	shr.u64 	%rd1654, %rd11935, 4;
	cvt.u32.u64 	%r14483, %rd1654;
	setp.ne.s32 	%p6221, %r14483, -1;
	and.pred  	%p6222, %p6220, %p6221;
	@%p6222 bra 	$L__BB9_6237;
	mov.b32 	%r12853, 21106;
	st.u32 	[%rd1685], %r12853;
	mov.b32 	%r14483, -1;
	mov.pred 	%p6668, 0;
	bra.uni 	$L__BB9_6238;
$L__BB9_6237:
	ld.shared.u64 	%rd11937, [m_Local_$_0];
	shl.b64 	%rd11938, %rd1654, 32;
	shr.s64 	%rd11939, %rd11938, 28;
	add.s64 	%rd11940, %rd11937, %rd11939;
	mov.b16 	%rs1538, 0;
	st.u8 	[%rd11940], %rs1538;
	st.u8 	[%rd11940+1], %rs1538;
	mov.b32 	%r12847, 3608;
	st.u32 	[%rd11940+4], %r12847;
	mov.b16 	%rs1539, 1;
	st.u8 	[%rd11940+3], %rs1539;
	mov.b32 	%r12848, 48;
	st.u32 	[%rd11940+8], %r12848;
	mov.b32 	%r12849, -1;
	st.u32 	[%rd11940+16], %r12849;
	ld.shared.u64 	%rd11941, [m_Local_$_0];
	add.s64 	%rd11942, %rd11941, %rd11939;
	mov.b32 	%r12850, 0;
	st.u32 	[%rd11942+32], %r12850;
	ld.shared.u64 	%rd11943, [m_Local_$_0];
	add.s64 	%rd11944, %rd11943, %rd11939;
	st.u32 	[%rd11944+36], %r12850;
	ld.shared.u64 	%rd11945, [m_Local_$_0];
	add.s64 	%rd11946, %rd11945, %rd11939;
	st.u32 	[%rd11946+40], %r12850;
	ld.u32 	%r12851, [%rd1685];
	setp.eq.s32 	%p6668, %r12851, 0;
$L__BB9_6238:
	mov.b32 	%r14484, 0;
	not.pred 	%p6224, %p6668;
	@%p6224 bra 	$L__BB9_6244;
	setp.ne.s32 	%p6225, %r14483, -1;
	@%p6225 bra 	$L__BB9_6241;
	mov.b32 	%r12861, 21352;
	st.u32 	[%rd1685], %r12861;
	bra.uni 	$L__BB9_6244;
$L__BB9_6241:
	ld.shared.u64 	%rd11947, [m_Local_$_0];
	mul.wide.s32 	%rd1655, %r14483, 16;
	add.s64 	%rd11948, %rd11947, %rd1655;
	st.u32 	[%rd11948+40], %r4029;
	ld.u32 	%r12856, [%rd1685];
	setp.ne.s32 	%p6226, %r12856, 0;
	@%p6226 bra 	$L__BB9_6244;
	ld.shared.u64 	%rd11949, [m_Local_$_0];
	add.s64 	%rd11950, %rd11949, %rd1655;
	st.u32 	[%rd11950+36], %r14482;
	ld.u32 	%r12858, [%rd1685];
	setp.ne.s32 	%p6227, %r12858, 0;
	@%p6227 bra 	$L__BB9_6244;
	ld.shared.u64 	%rd11951, [m_Local_$_0];
	add.s64 	%rd11952, %rd11951, %rd1655;
	st.u32 	[%rd11952+32], %r3929;
	ld.u32 	%r12859, [%rd1685];
	setp.eq.s32 	%p6228, %r12859, 0;
	selp.b32 	%r14484, %r14483, 0, %p6228;
$L__BB9_6244:
	st.u32 	[%rd1685], %r14484;
	mov.b16 	%rs1630, 0;
	bra.uni 	$L__BB9_6246;
$L__BB9_6245:
	cvt.u64.u32 	%rd11953, %r14480;
	add.s64 	%rd11954, %rd1653, %rd11953;
	ld.u8 	%rs1630, [%rd11954+32];
$L__BB9_6246:
	setp.ne.s32 	%p6229, %r3999, -1;
	@%p6229 bra 	$L__BB9_6248;
	mov.b32 	%r12879, 21352;
	st.u32 	[%rd1685], %r12879;
	bra.uni 	$L__BB9_6260;
$L__BB9_6248:
	ld.shared.u64 	%rd11955, [m_Local_$_0];
	add.s64 	%rd1656, %rd11955, %rd1652;
	ld.u32 	%r4034, [%rd1656+12];
	setp.lt.s32 	%p6230, %r14482, %r4034;
	@%p6230 bra 	$L__BB9_6259;
	ld.shared.u64 	%rd11956, [m_Local_$_1];
	atom.add.u64 	%rd11957, [%rd1], 48;
	add.s64 	%rd11958, %rd11957, 56;
	setp.lt.u64 	%p6231, %rd11958, %rd11956;
	shr.u64 	%rd1657, %rd11957, 4;
	cvt.u32.u64 	%r14485, %rd1657;
	setp.ne.s32 	%p6232, %r14485, -1;
	and.pred  	%p6233, %p6231, %p6232;
	@%p6233 bra 	$L__BB9_6251;
	mov.b32 	%r12869, 21106;
	st.u32 	[%rd1685], %r12869;
	mov.b32 	%r14485, -1;
	mov.pred 	%p6669, 0;
	bra.uni 	$L__BB9_6252;
$L__BB9_6251:
	ld.shared.u64 	%rd11959, [m_Local_$_0];
	shl.b64 	%rd11960, %rd1657, 32;
	shr.s64 	%rd11961, %rd11960, 28;
	add.s64 	%rd11962, %rd11959, %rd11961;
	mov.b16 	%rs1542, 0;
	st.u8 	[%rd11962], %rs1542;
	st.u8 	[%rd11962+1], %rs1542;
	mov.b32 	%r12863, 3608;
	st.u32 	[%rd11962+4], %r12863;
	mov.b16 	%rs1543, 1;
	st.u8 	[%rd11962+3], %rs1543;
	mov.b32 	%r12864, 48;
	st.u32 	[%rd11962+8], %r12864;
	mov.b32 	%r12865, -1;
	st.u32 	[%rd11962+16], %r12865;
	ld.shared.u64 	%rd11963, [m_Local_$_0];
	add.s64 	%rd11964, %rd11963, %rd11961;
	mov.b32 	%r12866, 0;
	st.u32 	[%rd11964+32], %r12866;
	ld.shared.u64 	%rd11965, [m_Local_$_0];
	add.s64 	%rd11966, %rd11965, %rd11961;
	st.u32 	[%rd11966+36], %r12866;
	ld.shared.u64 	%rd11967, [m_Local_$_0];
	add.s64 	%rd11968, %rd11967, %rd11961;
	st.u32 	[%rd11968+40], %r12866;
	ld.u32 	%r12867, [%rd1685];
	setp.eq.s32 	%p6669, %r12867, 0;
$L__BB9_6252:
	mov.b32 	%r14486, 0;
	not.pred 	%p6235, %p6669;
	@%p6235 bra 	$L__BB9_6258;
	setp.ne.s32 	%p6236, %r14485, -1;
	@%p6236 bra 	$L__BB9_6255;
	mov.b32 	%r12877, 21352;
	st.u32 	[%rd1685], %r12877;
	bra.uni 	$L__BB9_6258;
$L__BB9_6255:
	ld.shared.u64 	%rd11969, [m_Local_$_0];
	mul.wide.s32 	%rd1658, %r14485, 16;
	add.s64 	%rd11970, %rd11969, %rd1658;
	st.u32 	[%rd11970+40], %r4034;
	ld.u32 	%r12872, [%rd1685];
	setp.ne.s32 	%p6237, %r12872, 0;
	@%p6237 bra 	$L__BB9_6258;
	ld.shared.u64 	%rd11971, [m_Local_$_0];
	add.s64 	%rd11972, %rd11971, %rd1658;
	st.u32 	[%rd11972+36], %r14482;
	ld.u32 	%r12874, [%rd1685];
	setp.ne.s32 	%p6238, %r12874, 0;
	@%p6238 bra 	$L__BB9_6258;
	ld.shared.u64 	%rd11973, [m_Local_$_0];
	add.s64 	%rd11974, %rd11973, %rd1658;
	st.u32 	[%rd11974+32], %r3999;
	ld.u32 	%r12875, [%rd1685];
	setp.eq.s32 	%p6239, %r12875, 0;
	selp.b32 	%r14486, %r14485, 0, %p6239;
$L__BB9_6258:
	st.u32 	[%rd1685], %r14486;
	bra.uni 	$L__BB9_6260;
$L__BB9_6259:
	cvt.u64.u32 	%rd11975, %r14480;
	add.s64 	%rd11976, %rd1656, %rd11975;
	mov.b32 	%r12878, 0;
	st.u32 	[%rd11976+32], %r12878;
	st.u8 	[%rd11976+32], %rs1630;
$L__BB9_6260:
	add.s32 	%r14482, %r14482, 1;
	add.s32 	%r14481, %r14481, 1;
	setp.ne.s32 	%p6240, %r14481, 0;
	add.s32 	%r14480, %r14480, 4;
	@%p6240 bra 	$L__BB9_6232;
$L__BB9_6261:
	ld.shared.u64 	%rd11977, [m_Local_$_0];
	add.s64 	%rd11978, %rd11977, %rd1639;
	st.u32 	[%rd11978+32], %r3999;
	ld.shared.u64 	%rd11979, [m_Local_$_0];
	add.s64 	%rd11980, %rd11979, %rd1639;
	st.u32 	[%rd11980+40], %r3995;
	ld.shared.u64 	%rd11981, [m_Local_$_0];
	add.s64 	%rd11982, %rd11981, %rd1639;
	mov.b32 	%r12880, 0;
	st.u32 	[%rd11982+48], %r12880;
$L__BB9_6262:
	ld.shared.u64 	%rd11983, [m_Local_$_1];
	atom.add.u64 	%rd11984, [%rd1], 48;
	add.s64 	%rd11985, %rd11984, 56;
	setp.lt.u64 	%p6241, %rd11985, %rd11983;
	shr.u64 	%rd1659, %rd11984, 4;
	cvt.u32.u64 	%r14489, %rd1659;
	setp.ne.s32 	%p6242, %r14489, -1;
	and.pred  	%p6243, %p6241, %p6242;
	@%p6243 bra 	$L__BB9_6264;
	mov.b32 	%r12889, 21352;
	st.u32 	[%rd1685], %r12889;
	mov.b32 	%r14489, -1;
	mov.pred 	%p6670, 0;
	bra.uni 	$L__BB9_6268;
$L__BB9_6264:
	setp.ne.s32 	%p6244, %r3994, -1;
	ld.shared.u64 	%rd11986, [m_Local_$_0];
	shl.b64 	%rd11987, %rd1659, 32;
	shr.s64 	%rd1660, %rd11987, 28;
	add.s64 	%rd11988, %rd11986, %rd1660;
	mov.b16 	%rs1544, 0;
	st.u8 	[%rd11988], %rs1544;
	st.u8 	[%rd11988+1], %rs1544;
	mov.b32 	%r12882, 16901;
	st.u32 	[%rd11988+4], %r12882;
	mov.b16 	%rs1545, 1;
	st.u8 	[%rd11988+3], %rs1545;
	mov.b32 	%r12883, 44;
	st.u32 	[%rd11988+8], %r12883;
	mov.b32 	%r12884, -1;
	st.u32 	[%rd11988+16], %r12884;
	@%p6244 bra 	$L__BB9_6266;
	mov.b32 	%r12886, 21352;
	st.u32 	[%rd1685], %r12886;
	mov.b32 	%r14487, 0;
	ld.shared.u64 	%rd12056, [m_Local_$_0];
	mov.u32 	%r14488, %r14487;
	bra.uni 	$L__BB9_6267;
$L__BB9_6266:
	ld.shared.u64 	%rd12056, [m_Local_$_0];
	mul.wide.s32 	%rd11989, %r3994, 16;
	add.s64 	%rd11990, %rd12056, %rd11989;
	ld.u32 	%r14487, [%rd11990+32];
	ld.u32 	%r14488, [%rd11990+40];
$L__BB9_6267:
	add.s64 	%rd11991, %rd12056, %rd1660;
	st.u32 	[%rd11991+32], %r14487;
	ld.shared.u64 	%rd11992, [m_Local_$_0];
	add.s64 	%rd11993, %rd11992, %rd1660;
	st.u32 	[%rd11993+40], %r14488;
	ld.u32 	%r12887, [%rd1685];
	setp.eq.s32 	%p6670, %r12887, 0;
$L__BB9_6268:
	mov.b32 	%r14490, 0;
	not.pred 	%p6247, %p6670;
	@%p6247 bra 	$L__BB9_6272;
	ld.param.u64 	%rd12004, [_Z63java_lang_String_initab850b60f96d11de8a390800200c9a660_a14_5_5_PciiiPi_param_0];
	{ // callseq 16, 0
	.param .b64 param0;
	st.param.b64 	[param0], %rd12004;
	.param .b32 param1;
	st.param.b32 	[param1], %r14489;
	.param .b64 param2;
	st.param.b64 	[param2], %rd1685;
	.param .b32 retval0;
	call.uni (retval0), 
	_Z41invoke_java_lang_StringBuilder_toString9_PciPi, 
	(
	param0, 
	param1, 
	param2
	);
	ld.param.b32 	%r12892, [retval0];
	} // callseq 16
	ld.u32 	%r12893, [%rd1685];
	setp.ne.s32 	%p6249, %r12893, 0;
	@%p6249 bra 	$L__BB9_6272;
	ld.shared.u64 	%rd11994, [m_Local_$_0];
	add.s64 	%rd11995, %rd11994, %rd1473;
	st.u32 	[%rd11995+32], %r3609;
	ld.u32 	%r12894, [%rd1685];
	setp.ne.s32 	%p6251, %r12894, 0;
	mov.u32 	%r14490, %r3609;
	@%p6251 bra 	$L__BB9_6272;
	ld.shared.u64 	%rd11996, [m_Local_$_0];
	add.s64 	%rd11997, %rd11996, %rd1473;
	st.u32 	[%rd11997+36], %r12892;
	ld.u32 	%r12895, [%rd1685];
	setp.eq.s32 	%p6671, %r12895, 0;
	mov.u32 	%r14490, %r3609;
$L__BB9_6272:
	mov.b32 	%r14511, 0;
	not.pred 	%p6253, %p6671;
	@%p6253 bra 	$L__BB9_6355;
	st.u32 	[%rd1685], %r14490;
	bra.uni 	$L__BB9_6355;
$L__BB9_6274:
	add.s64 	%rd10742, %rd1471, %rd3;
	mov.b32 	%r14511, 0;
	st.u32 	[%rd10742+48], %r14511;
	ld.u32 	%r11831, [%rd1685];
	setp.ne.s32 	%p5581, %r11831, 0;
	@%p5581 bra 	$L__BB9_6355;
	ld.shared.u64 	%rd10743, [m_Local_$_0];
	add.s64 	%rd10744, %rd10743, %rd3;
	st.u32 	[%rd10744+40], %r4109;
	ld.u32 	%r11833, [%rd1685];
	setp.ne.s32 	%p5582, %r11833, 0;
	@%p5582 bra 	$L__BB9_6355;
	shl.b32 	%r11834, %r4109, 2;
	add.s32 	%r11835, %r11834, 32;
	and.b32  	%r4050, %r4109, 1;
	setp.eq.s32 	%p5583, %r4050, 0;
	and.b32  	%r11836, %r11834, 2147483640;
	add.s32 	%r11837, %r11836, 40;
	selp.b32 	%r4051, %r11835, %r11837, %p5583;
	ld.shared.u64 	%rd1664, [m_Local_$_1];
	and.b32  	%r11838, %r4051, 12;
	setp.eq.s32 	%p5584, %r11838, 0;
	mov.u32 	%r14491, %r4051;
	@%p5584 bra 	$L__BB9_6278;
	shr.s32 	%r11839, %r4051, 31;
	shr.u32 	%r11840, %r11839, 28;
	add.s32 	%r11841, %r4051, %r11840;
	and.b32  	%r11842, %r11841, -16;
	add.s32 	%r14491, %r11842, 16;
$L__BB9_6278:
	cvt.s64.s32 	%rd10745, %r14491;
	atom.add.u64 	%rd10746, [%rd1], %rd10745;
	cvt.s64.s32 	%rd10747, %r4051;
	add.s64 	%rd10748, %rd10747, %rd10746;
	add.s64 	%rd10749, %rd10748, 8;
	setp.lt.u64 	%p5585, %rd10749, %rd1664;
	shr.u64 	%rd10750, %rd10746, 4;
	cvt.u32.u64 	%r11843, %rd10750;
	selp.b32 	%r4054, %r11843, -1, %p5585;
	setp.ne.s32 	%p5586, %r4054, -1;
	@%p5586 bra 	$L__BB9_6280;
	mov.b32 	%r11897, 21352;
	st.u32 	[%rd1685], %r11897;
	bra.uni 	$L__BB9_6319;
$L__BB9_6280:
	ld.shared.u64 	%rd10751, [m_Local_$_0];
	mul.wide.s32 	%rd1665, %r4054, 16;
	add.s64 	%rd10752, %rd10751, %rd1665;
	mov.b16 	%rs1390, 0;
	st.u8 	[%rd10752], %rs1390;
	st.u8 	[%rd10752+1], %rs1390;
	mov.b32 	%r11844, 4335;
	st.u32 	[%rd10752+4], %r11844;
	mov.b16 	%rs1391, 1;
	st.u8 	[%rd10752+3], %rs1391;
	st.u32 	[%rd10752+8], %r4051;
	st.u32 	[%rd10752+12], %r4109;
	setp.eq.s32 	%p5587, %r4109, 0;
	@%p5587 bra 	$L__BB9_6319;
	setp.eq.s32 	%p5588, %r4109, 1;
	mov.b32 	%r4074, 0;
	@%p5588 bra 	$L__BB9_6307;
	and.b32  	%r4074, %r4109, 2147483646;
	neg.s32 	%r14493, %r4074;
	mov.b32 	%r14492, 0;
	mov.u32 	%r14494, %r14492;
$L__BB9_6283:
	add.s32 	%r4060, %r14494, 1;
	ld.shared.u64 	%rd10753, [m_Local_$_0];
	add.s64 	%rd1666, %rd10753, %rd1665;
	ld.u32 	%r4061, [%rd1666+12];
	setp.lt.s32 	%p5589, %r14494, %r4061;
	@%p5589 bra 	$L__BB9_6294;
	ld.shared.u64 	%rd10754, [m_Local_$_1];
	atom.add.u64 	%rd10755, [%rd1], 48;
	add.s64 	%rd10756, %rd10755, 56;
	setp.lt.u64 	%p5590, %rd10756, %rd10754;
	shr.u64 	%rd1667, %rd10755, 4;
	cvt.u32.u64 	%r14495, %rd1667;
	setp.ne.s32 	%p5591, %r14495, -1;
	and.pred  	%p5592, %p5590, %p5591;
	@%p5592 bra 	$L__BB9_6286;
	mov.b32 	%r11853, 21106;
	st.u32 	[%rd1685], %r11853;
	mov.b32 	%r14495, -1;
	mov.pred 	%p6672, 0;
	bra.uni 	$L__BB9_6287;
$L__BB9_6286:
	ld.shared.u64 	%rd10757, [m_Local_$_0];
	shl.b64 	%rd10758, %rd1667, 32;
	shr.s64 	%rd10759, %rd10758, 28;
	add.s64 	%rd10760, %rd10757, %rd10759;
	mov.b16 	%rs1392, 0;
	st.u8 	[%rd10760], %rs1392;
	st.u8 	[%rd10760+1], %rs1392;
	mov.b32 	%r11847, 3608;
	st.u32 	[%rd10760+4], %r11847;
	mov.b16 	%rs1393, 1;
	st.u8 	[%rd10760+3], %rs1393;
	mov.b32 	%r11848, 48;
	st.u32 	[%rd10760+8], %r11848;
	mov.b32 	%r11849, -1;
	st.u32 	[%rd10760+16], %r11849;
	ld.shared.u64 	%rd10761, [m_Local_$_0];
	add.s64 	%rd10762, %rd10761, %rd10759;
	mov.b32 	%r11850, 0;
	st.u32 	[%rd10762+32], %r11850;
	ld.shared.u64 	%rd10763, [m_Local_$_0];
	add.s64 	%rd10764, %rd10763, %rd10759;
	st.u32 	[%rd10764+36], %r11850;
	ld.shared.u64 	%rd10765, [m_Local_$_0];
	add.s64 	%rd10766, %rd10765, %rd10759;
	st.u32 	[%rd10766+40], %r11850;
	ld.u32 	%r11851, [%rd1685];
	setp.eq.s32 	%p6672, %r11851, 0;
$L__BB9_6287:
	mov.b32 	%r14496, 0;
	not.pred 	%p5594, %p6672;
	@%p5594 bra 	$L__BB9_6293;
	setp.ne.s32 	%p5595, %r14495, -1;
	@%p5595 bra 	$L__BB9_6290;
	mov.b32 	%r11861, 21352;
	st.u32 	[%rd1685], %r11861;
	bra.uni 	$L__BB9_6293;
$L__BB9_6290:
	ld.shared.u64 	%rd10767, [m_Local_$_0];
	mul.wide.s32 	%rd1668, %r14495, 16;
	add.s64 	%rd10768, %rd10767, %rd1668;
	st.u32 	[%rd10768+40], %r4061;
	ld.u32 	%r11856, [%rd1685];
	setp.ne.s32 	%p5596, %r11856, 0;
	@%p5596 bra 	$L__BB9_6293;
	ld.shared.u64 	%rd10769, [m_Local_$_0];
	add.s64 	%rd10770, %rd10769, %rd1668;
	st.u32 	[%rd10770+36], %r14494;
	ld.u32 	%r11858, [%rd1685];
	setp.ne.s32 	%p5597, %r11858, 0;
	@%p5597 bra 	$L__BB9_6293;
	ld.shared.u64 	%rd10771, [m_Local_$_0];
	add.s64 	%rd10772, %rd10771, %rd1668;
	st.u32 	[%rd10772+32], %r4054;
	ld.u32 	%r11859, [%rd1685];
	setp.eq.s32 	%p5598, %r11859, 0;
	selp.b32 	%r14496, %r14495, 0, %p5598;
$L__BB9_6293:
	st.u32 	[%rd1685], %r14496;
	bra.uni 	$L__BB9_6295;
$L__BB9_6294:
	cvt.u64.u32 	%rd10773, %r14492;
	add.s64 	%rd10774, %rd1666, %rd10773;
	mov.b32 	%r11862, 0;
	st.u32 	[%rd10774+32], %r11862;
$L__BB9_6295:
	ld.shared.u64 	%rd10775, [m_Local_$_0];
	add.s64 	%rd1669, %rd10775, %rd1665;
	ld.u32 	%r4066, [%rd1669+12];
	setp.lt.s32 	%p5599, %r4060, %r4066;
	@%p5599 bra 	$L__BB9_6305;
	ld.shared.u64 	%rd10776, [m_Local_$_1];
	atom.add.u64 	%rd10777, [%rd1], 48;
	add.s64 	%rd10778, %rd10777, 56;
	setp.ge.u64 	%p5600, %rd10778, %rd10776;
	shr.u64 	%rd1670, %rd10777, 4;
	cvt.u32.u64 	%r14497, %rd1670;
	setp.eq.s32 	%p5601, %r14497, -1;
	or.pred  	%p5602, %p5600, %p5601;
	@%p5602 bra 	$L__BB9_6298;
	ld.shared.u64 	%rd10779, [m_Local_$_0];
	shl.b64 	%rd10780, %rd1670, 32;
	shr.s64 	%rd10781, %rd10780, 28;
	add.s64 	%rd10782, %rd10779, %rd10781;
	mov.b16 	%rs1394, 0;
	st.u8 	[%rd10782], %rs1394;
	st.u8 	[%rd10782+1], %rs1394;
	mov.b32 	%r11863, 3608;
	st.u32 	[%rd10782+4], %r11863;
	mov.b16 	%rs1395, 1;
	st.u8 	[%rd10782+3], %rs1395;
	mov.b32 	%r11864, 48;
	st.u32 	[%rd10782+8], %r11864;
	mov.b32 	%r11865, -1;
	st.u32 	[%rd10782+16], %r11865;
	ld.shared.u64 	%rd10783, [m_Local_$_0];
	add.s64 	%rd10784, %rd10783, %rd10781;
	mov.b32 	%r11866, 0;
	st.u32 	[%rd10784+32], %r11866;
	ld.shared.u64 	%rd10785, [m_Local_$_0];
	add.s64 	%rd10786, %rd10785, %rd10781;
	st.u32 	[%rd10786+36], %r11866;
	ld.shared.u64 	%rd10787, [m_Local_$_0];
	add.s64 	%rd10788, %rd10787, %rd10781;
	st.u32 	[%rd10788+40], %r11866;
	ld.u32 	%r11867, [%rd1685];
	setp.eq.s32 	%p6673, %r11867, 0;
	bra.uni 	$L__BB9_6299;
$L__BB9_6298:
	mov.b32 	%r11869, 21106;
	st.u32 	[%rd1685], %r11869;
	mov.b32 	%r14497, -1;
	mov.pred 	%p6673, 0;
$L__BB9_6299:
	mov.b32 	%r14498, 0;
	not.pred 	%p5604, %p6673;
	@%p5604 bra 	$L__BB9_6304;
	setp.eq.s32 	%p5605, %r14497, -1;
	@%p5605 bra 	$L__BB9_6490;
	ld.shared.u64 	%rd10789, [m_Local_$_0];
	mul.wide.s32 	%rd1671, %r14497, 16;
	add.s64 	%rd10790, %rd10789, %rd1671;
	st.u32 	[%rd10790+40], %r4066;
	ld.u32 	%r11872, [%rd1685];
	setp.eq.s32 	%p5606, %r11872, 0;
	@%p5606 bra 	$L__BB9_6302;
	bra.uni 	$L__BB9_6304;
$L__BB9_6302:
	ld.shared.u64 	%rd10791, [m_Local_$_0];
	add.s64 	%rd10792, %rd10791, %rd1671;
	st.u32 	[%rd10792+36], %r4060;
	ld.u32 	%r11874, [%rd1685];
	setp.ne.s32 	%p5607, %r11874, 0;
	@%p5607 bra 	$L__BB9_6304;
	ld.shared.u64 	%rd10793, [m_Local_$_0];
	add.s64 	%rd10794, %rd10793, %rd1671;
	st.u32 	[%rd10794+32], %r4054;
	ld.u32 	%r11875, [%rd1685];
	setp.eq.s32 	%p5608, %r11875, 0;
	selp.b32 	%r14498, %r14497, 0, %p5608;
$L__BB9_6304:
	st.u32 	[%rd1685], %r14498;
	bra.uni 	$L__BB9_6306;
$L__BB9_6305:
	add.s32 	%r11878, %r14492, 4;
	cvt.u64.u32 	%rd10795, %r11878;
	add.s64 	%rd10796, %rd1669, %rd10795;
	mov.b32 	%r11879, 0;
	st.u32 	[%rd10796+32], %r11879;
$L__BB9_6306:
	add.s32 	%r14494, %r14494, 2;
	add.s32 	%r14493, %r14493, 2;
	add.s32 	%r14492, %r14492, 8;
	setp.ne.s32 	%p5609, %r14493, 0;
	@%p5609 bra 	$L__BB9_6283;
$L__BB9_6307:
	setp.eq.s32 	%p5610, %r4050, 0;
	@%p5610 bra 	$L__BB9_6319;
	ld.shared.u64 	%rd10797, [m_Local_$_0];
	add.s64 	%rd1672, %rd10797, %rd1665;
	ld.u32 	%r4075, [%rd1672+12];
	setp.lt.s32 	%p5611, %r4074, %r4075;
	@%p5611 bra 	$L__BB9_6318;
	ld.shared.u64 	%rd10798, [m_Local_$_1];
	atom.add.u64 	%rd10799, [%rd1], 48;
	add.s64 	%rd10800, %rd10799, 56;
	setp.ge.u64 	%p5612, %rd10800, %rd10798;
	shr.u64 	%rd1673, %rd10799, 4;
	cvt.u32.u64 	%r14500, %rd1673;
	setp.eq.s32 	%p5613, %r14500, -1;
	or.pred  	%p5614, %p5612, %p5613;
	@%p5614 bra 	$L__BB9_6311;
	ld.shared.u64 	%rd10801, [m_Local_$_0];
	shl.b64 	%rd10802, %rd1673, 32;
	shr.s64 	%rd10803, %rd10802, 28;
	add.s64 	%rd10804, %rd10801, %rd10803;
	mov.b16 	%rs1396, 0;
	st.u8 	[%rd10804], %rs1396;
	st.u8 	[%rd10804+1], %rs1396;
	mov.b32 	%r11880, 3608;
	st.u32 	[%rd10804+4], %r11880;
	mov.b16 	%rs1397, 1;
	st.u8 	[%rd10804+3], %rs1397;
	mov.b32 	%r11881, 48;
	st.u32 	[%rd10804+8], %r11881;
	mov.b32 	%r11882, -1;
	st.u32 	[%rd10804+16], %r11882;
	ld.shared.u64 	%rd10805, [m_Local_$_0];
	add.s64 	%rd10806, %rd10805, %rd10803;
	mov.b32 	%r11883, 0;
	st.u32 	[%rd10806+32], %r11883;
	ld.shared.u64 	%rd10807, [m_Local_$_0];
	add.s64 	%rd10808, %rd10807, %rd10803;
	st.u32 	[%rd10808+36], %r11883;
	ld.shared.u64 	%rd10809, [m_Local_$_0];
	add.s64 	%rd10810, %rd10809, %rd10803;
	st.u32 	[%rd10810+40], %r11883;
	ld.u32 	%r11884, [%rd1685];
	setp.eq.s32 	%p6674, %r11884, 0;
	bra.uni 	$L__BB9_6312;
$L__BB9_6311:
	mov.b32 	%r11886, 21106;
	st.u32 	[%rd1685], %r11886;
	mov.b32 	%r14500, -1;
	mov.pred 	%p6674, 0;
$L__BB9_6312:
	mov.b32 	%r14501, 0;
	not.pred 	%p5616, %p6674;
	@%p5616 bra 	$L__BB9_6317;
	setp.eq.s32 	%p5617, %r14500, -1;
	@%p5617 bra 	$L__BB9_6491;
	ld.shared.u64 	%rd10811, [m_Local_$_0];
	mul.wide.s32 	%rd1674, %r14500, 16;
	add.s64 	%rd10812, %rd10811, %rd1674;
	st.u32 	[%rd10812+40], %r4075;
	ld.u32 	%r11889, [%rd1685];
	setp.eq.s32 	%p5618, %r11889, 0;
	@%p5618 bra 	$L__BB9_6315;
	bra.uni 	$L__BB9_6317;
$L__BB9_6315:
	ld.shared.u64 	%rd10813, [m_Local_$_0];
	add.s64 	%rd10814, %rd10813, %rd1674;
	st.u32 	[%rd10814+36], %r4074;
	ld.u32 	%r11891, [%rd1685];
	setp.ne.s32 	%p5619, %r11891, 0;
	@%p5619 bra 	$L__BB9_6317;
	ld.shared.u64 	%rd10815, [m_Local_$_0];
	add.s64 	%rd10816, %rd10815, %rd1674;
	st.u32 	[%rd10816+32], %r4054;
	ld.u32 	%r11892, [%rd1685];
	setp.eq.s32 	%p5620, %r11892, 0;
	selp.b32 	%r14501, %r14500, 0, %p5620;
$L__BB9_6317:
	st.u32 	[%rd1685], %r14501;
	bra.uni 	$L__BB9_6319;
$L__BB9_6318:
	shl.b32 	%r11895, %r4074, 2;
	cvt.u64.u32 	%rd10817, %r11895;
	add.s64 	%rd10818, %rd1672, %rd10817;
	mov.b32 	%r11896, 0;
	st.u32 	[%rd10818+32], %r11896;
$L__BB9_6319:
	ld.shared.u64 	%rd1675, [m_Local_$_0];
	add.s64 	%rd1676, %rd1675, %rd1472;
	ld.u32 	%r11899, [%rd1676+12];
	sub.s32 	%r11900, %r11899, %r4108;
	min.s32 	%r4080, %r11900, %r4109;
	ld.u32 	%r11901, [%rd1685];
	setp.ne.s32 	%p5622, %r11901, 0;
	mov.b32 	%r14510, 0;
	mov.pred 	%p6678, 0;
	@%p5622 bra 	$L__BB9_6353;
	mul.wide.s32 	%rd1677, %r4054, 16;
	add.s64 	%rd10819, %rd1675, %rd1677;
	ld.u32 	%r11902, [%rd1676+4];
	ld.u32 	%r11903, [%rd10819+4];
	setp.ne.s32 	%p5624, %r11902, 4335;
	setp.ne.s32 	%p5625, %r11903, 4335;
	or.pred  	%p5626, %p5624, %p5625;
	setp.lt.s32 	%p5627, %r4080, 1;
	mov.pred 	%p6678, -1;
	or.pred  	%p5628, %p5626, %p5627;
	@%p5628 bra 	$L__BB9_6352;
	add.s32 	%r14505, %r4080, -1;
	shl.b32 	%r14504, %r4080, 2;
	add.s32 	%r14503, %r4108, %r4080;
	shl.b32 	%r11905, %r4108, 2;
	add.s32 	%r14502, %r11905, %r14504;
$L__BB9_6322:
	mov.u32 	%r4088, %r14505;
	setp.ne.s32 	%p5629, %r4107, -1;
	add.s32 	%r14503, %r14503, -1;
	add.s32 	%r14502, %r14502, -4;
	@%p5629 bra 	$L__BB9_6324;
	mov.b32 	%r11921, 21352;
	st.u32 	[%rd1685], %r11921;
	mov.b16 	%rs1631, 0;
	bra.uni 	$L__BB9_6336;
$L__BB9_6324:
	ld.shared.u64 	%rd10820, [m_Local_$_0];
	add.s64 	%rd1678, %rd10820, %rd1472;
	ld.u32 	%r4091, [%rd1678+12];
	setp.lt.s32 	%p5630, %r14503, %r4091;
	@%p5630 bra 	$L__BB9_6335;
	ld.shared.u64 	%rd10821, [m_Local_$_1];
	atom.add.u64 	%rd10822, [%rd1], 48;
	add.s64 	%rd10823, %rd10822, 56;
	setp.lt.u64 	%p5631, %rd10823, %rd10821;
	shr.u64 	%rd1679, %rd10822, 4;
	cvt.u32.u64 	%r14506, %rd1679;
	setp.ne.s32 	%p5632, %r14506, -1;
	and.pred  	%p5633, %p5631, %p5632;
	@%p5633 bra 	$L__BB9_6327;
	mov.b32 	%r11912, 21106;
	st.u32 	[%rd1685], %r11912;
	mov.b32 	%r14506, -1;
	mov.pred 	%p6675, 0;
	bra.uni 	$L__BB9_6328;
$L__BB9_6327:
	ld.shared.u64 	%rd10824, [m_Local_$_0];
	shl.b64 	%rd10825, %rd1679, 32;
	shr.s64 	%rd10826, %rd10825, 28;
	add.s64 	%rd10827, %rd10824, %rd10826;
	mov.b16 	%rs1398, 0;
	st.u8 	[%rd10827], %rs1398;
	st.u8 	[%rd10827+1], %rs1398;
	mov.b32 	%r11906, 3608;
	st.u32 	[%rd10827+4], %r11906;
	mov.b16 	%rs1399, 1;
	st.u8 	[%rd10827+3], %rs1399;
	mov.b32 	%r11907, 48;
	st.u32 	[%rd10827+8], %r11907;
	mov.b32 	%r11908, -1;
	st.u32 	[%rd10827+16], %r11908;
	ld.shared.u64 	%rd10828, [m_Local_$_0];
	add.s64 	%rd10829, %rd10828, %rd10826;
	mov.b32 	%r11909, 0;
	st.u32 	[%rd10829+32], %r11909;
	ld.shared.u64 	%rd10830, [m_Local_$_0];
	add.s64 	%rd10831, %rd10830, %rd10826;
	st.u32 	[%rd10831+36], %r11909;
	ld.shared.u64 	%rd10832, [m_Local_$_0];
	add.s64 	%rd10833, %rd10832, %rd10826;
	st.u32 	[%rd10833+40], %r11909;
	ld.u32 	%r11910, [%rd1685];
	setp.eq.s32 	%p6675, %r11910, 0;
$L__BB9_6328:
	mov.b32 	%r14507, 0;
	not.pred 	%p5635, %p6675;
	@%p5635 bra 	$L__BB9_6334;
	setp.ne.s32 	%p5636, %r14506, -1;
	@%p5636 bra 	$L__BB9_6331;
	mov.b32 	%r11920, 21352;
	st.u32 	[%rd1685], %r11920;
	bra.uni 	$L__BB9_6334;
$L__BB9_6331:
	ld.shared.u64 	%rd10834, [m_Local_$_0];
	mul.wide.s32 	%rd1680, %r14506, 16;
	add.s64 	%rd10835, %rd10834, %rd1680;
	st.u32 	[%rd10835+40], %r4091;
	ld.u32 	%r11915, [%rd1685];
	setp.ne.s32 	%p5637, %r11915, 0;
	@%p5637 bra 	$L__BB9_6334;
	ld.shared.u64 	%rd10836, [m_Local_$_0];
	add.s64 	%rd10837, %rd10836, %rd1680;
	st.u32 	[%rd10837+36], %r14503;
	ld.u32 	%r11917, [%rd1685];
	setp.ne.s32 	%p5638, %r11917, 0;
	@%p5638 bra 	$L__BB9_6334;
	ld.shared.u64 	%rd10838, [m_Local_$_0];
	add.s64 	%rd10839, %rd10838, %rd1680;
	st.u32 	[%rd10839+32], %r4107;
	ld.u32 	%r11918, [%rd1685];
	setp.eq.s32 	%p5639, %r11918, 0;
	selp.b32 	%r14507, %r14506, 0, %p5639;
$L__BB9_6334:
	st.u32 	[%rd1685], %r14507;
	mov.b16 	%rs1631, 0;
	bra.uni 	$L__BB9_6336;
$L__BB9_6335:
	cvt.u64.u32 	%rd10840, %r14502;
	add.s64 	%rd10841, %rd1678, %rd10840;
	ld.u8 	%rs1631, [%rd10841+32];
$L__BB9_6336:
	setp.ne.s32 	%p5640, %r4054, -1;
	@%p5640 bra 	$L__BB9_6338;
	mov.b32 	%r11940, 21352;
	st.u32 	[%rd1685], %r11940;
	bra.uni 	$L__BB9_6350;
$L__BB9_6338:
	ld.shared.u64 	%rd10842, [m_Local_$_0];
	add.s64 	%rd1681, %rd10842, %rd1677;
	ld.u32 	%r4096, [%rd1681+12];
	add.s32 	%r11922, %r4088, 1;
	setp.le.s32 	%p5641, %r11922, %r4096;
	@%p5641 bra 	$L__BB9_6349;
	ld.shared.u64 	%rd10845, [m_Local_$_1];
	atom.add.u64 	%rd10846, [%rd1], 48;
	add.s64 	%rd10847, %rd10846, 56;
	setp.lt.u64 	%p5642, %rd10847, %rd10845;
	shr.u64 	%rd1682, %rd10846, 4;
	cvt.u32.u64 	%r14508, %rd1682;
	setp.ne.s32 	%p5643, %r14508, -1;
	and.pred  	%p5644, %p5642, %p5643;
	@%p5644 bra 	$L__BB9_6341;
	mov.b32 	%r11931, 21106;
	st.u32 	[%rd1685], %r11931;
	mov.b32 	%r14508, -1;
	mov.pred 	%p6676, 0;
	bra.uni 	$L__BB9_6342;
$L__BB9_6341:
	ld.shared.u64 	%rd10848, [m_Local_$_0];
	shl.b64 	%rd10849, %rd1682, 32;
	shr.s64 	%rd10850, %rd10849, 28;
	add.s64 	%rd10851, %rd10848, %rd10850;
	mov.b16 	%rs1402, 0;
	st.u8 	[%rd10851], %rs1402;
	st.u8 	[%rd10851+1], %rs1402;
	mov.b32 	%r11925, 3608;
	st.u32 	[%rd10851+4], %r11925;
	mov.b16 	%rs1403, 1;
	st.u8 	[%rd10851+3], %rs1403;
	mov.b32 	%r11926, 48;
	st.u32 	[%rd10851+8], %r11926;
	mov.b32 	%r11927, -1;
	st.u32 	[%rd10851+16], %r11927;
	ld.shared.u64 	%rd10852, [m_Local_$_0];
	add.s64 	%rd10853, %rd10852, %rd10850;
	mov.b32 	%r11928, 0;
	st.u32 	[%rd10853+32], %r11928;
	ld.shared.u64 	%rd10854, [m_Local_$_0];
	add.s64 	%rd10855, %rd10854, %rd10850;
	st.u32 	[%rd10855+36], %r11928;
	ld.shared.u64 	%rd10856, [m_Local_$_0];
	add.s64 	%rd10857, %rd10856, %rd10850;
	st.u32 	[%rd10857+40], %r11928;
	ld.u32 	%r11929, [%rd1685];
	setp.eq.s32 	%p6676, %r11929, 0;
$L__BB9_6342:
	mov.b32 	%r14509, 0;
	not.pred 	%p5646, %p6676;
	@%p5646 bra 	$L__BB9_6348;
	setp.ne.s32 	%p5647, %r14508, -1;
	@%p5647 bra 	$L__BB9_6345;
	mov.b32 	%r11939, 21352;
	st.u32 	[%rd1685], %r11939;
	bra.uni 	$L__BB9_6348;
$L__BB9_6345:
	ld.shared.u64 	%rd10858, [m_Local_$_0];
	mul.wide.s32 	%rd1683, %r14508, 16;
	add.s64 	%rd10859, %rd10858, %rd1683;
	st.u32 	[%rd10859+40], %r4096;
	ld.u32 	%r11934, [%rd1685];
	setp.ne.s32 	%p5648, %r11934, 0;
	@%p5648 bra 	$L__BB9_6348;
	ld.shared.u64 	%rd10860, [m_Local_$_0];
	add.s64 	%rd10861, %rd10860, %rd1683;
	st.u32 	[%rd10861+36], %r4088;
	ld.u32 	%r11936, [%rd1685];
	setp.ne.s32 	%p5649, %r11936, 0;
	@%p5649 bra 	$L__BB9_6348;
	ld.shared.u64 	%rd10862, [m_Local_$_0];
	add.s64 	%rd10863, %rd10862, %rd1683;
	st.u32 	[%rd10863+32], %r4054;
	ld.u32 	%r11937, [%rd1685];
	setp.eq.s32 	%p5650, %r11937, 0;
	selp.b32 	%r14509, %r14508, 0, %p5650;
$L__BB9_6348:
	st.u32 	[%rd1685], %r14509;
	bra.uni 	$L__BB9_6350;
$L__BB9_6349:
	add.s32 	%r11923, %r14504, -4;
	cvt.u64.u32 	%rd10843, %r11923;
	add.s64 	%rd10844, %rd1681, %rd10843;
	mov.b32 	%r11924, 0;
	st.u32 	[%rd10844+32], %r11924;
	st.u8 	[%rd10844+32], %rs1631;
$L__BB9_6350:
	add.s32 	%r14505, %r4088, -1;
	add.s32 	%r11941, %r4088, 1;
	add.s32 	%r14504, %r14504, -4;
	setp.gt.u32 	%p5651, %r11941, 1;
	@%p5651 bra 	$L__BB9_6322;
	ld.u32 	%r11942, [%rd1685];
	setp.eq.s32 	%p6678, %r11942, 0;
$L__BB9_6352:
	selp.b32 	%r14510, %r4054, 0, %p6678;
$L__BB9_6353:
	mov.b32 	%r14511, 0;
	not.pred 	%p5652, %p6678;
	@%p5652 bra 	$L__BB9_6355;
	ld.shared.u64 	%rd10864, [m_Local_$_0];
	add.s64 	%rd10865, %rd10864, %rd3;
	st.u32 	[%rd10865+32], %r14510;
	ld.u32 	%r11944, [%rd1685];
	setp.eq.s32 	%p5653, %r11944, 0;
	selp.b32 	%r14511, %r1, 0, %p5653;
$L__BB9_6355:
	st.param.b32 	[func_retval0], %r14511;
	ret;
$L__BB9_6356:
	mov.b32 	%r4166, 21352;
	st.u32 	[%rd1685], %r4166;
	bra.uni 	$L__BB9_40;
$L__BB9_6357:
	mov.b32 	%r4201, 21352;
	st.u32 	[%rd1685], %r4201;
	bra.uni 	$L__BB9_66;
$L__BB9_6358:
	mov.b32 	%r4259, 21352;
	st.u32 	[%rd1685], %r4259;
	bra.uni 	$L__BB9_100;
$L__BB9_6359:
	mov.b32 	%r4277, 21352;
	st.u32 	[%rd1685], %r4277;
	bra.uni 	$L__BB9_113;
$L__BB9_6360:
	mov.b32 	%r4369, 21352;
	st.u32 	[%rd1685], %r4369;
	bra.uni 	$L__BB9_181;
$L__BB9_6361:
	mov.b32 	%r4387, 21352;
	st.u32 	[%rd1685], %r4387;
	bra.uni 	$L__BB9_194;
$L__BB9_6362:
	mov.b32 	%r4515, 21352;
	st.u32 	[%rd1685], %r4515;
	bra.uni 	$L__BB9_288;
$L__BB9_6363:
	mov.b32 	%r4533, 21352;
	st.u32 	[%rd1685], %r4533;
	bra.uni 	$L__BB9_301;
$L__BB9_6364:
	mov.b32 	%r4863, 21352;
	st.u32 	[%rd1685], %r4863;
	bra.uni 	$L__BB9_371;
$L__BB9_6365:
	mov.b32 	%r4898, 21352;
	st.u32 	[%rd1685], %r4898;
	bra.uni 	$L__BB9_397;
$L__BB9_6366:
	mov.b32 	%r4956, 21352;
	st.u32 	[%rd1685], %r4956;
	bra.uni 	$L__BB9_431;
$L__BB9_6367:
	mov.b32 	%r4974, 21352;
	st.u32 	[%rd1685], %r4974;
	bra.uni 	$L__BB9_444;
$L__BB9_6368:
	add.s32 	%r13013, %r13013, 1;
	bra.uni 	$L__BB9_479;
$L__BB9_6369:
	mov.b32 	%r4652, 21352;
	st.u32 	[%rd1685], %r4652;
	bra.uni 	$L__BB9_524;
$L__BB9_6370:
	mov.b32 	%r4670, 21352;
	st.u32 	[%rd1685], %r4670;
	bra.uni 	$L__BB9_537;
$L__BB9_6371:
	mov.b32 	%r5067, 21352;
	st.u32 	[%rd1685], %r5067;
	bra.uni 	$L__BB9_686;
$L__BB9_6372:
	mov.b32 	%r5085, 21352;
	st.u32 	[%rd1685], %r5085;
	bra.uni 	$L__BB9_699;
$L__BB9_6373:
	mov.b32 	%r5210, 21352;
	st.u32 	[%rd1685], %r5210;
	bra.uni 	$L__BB9_793;
$L__BB9_6374:
	mov.b32 	%r5228, 21352;
	st.u32 	[%rd1685], %r5228;
	bra.uni 	$L__BB9_806;
$L__BB9_6375:
	mov.b32 	%r5464, 21352;
	st.u32 	[%rd1685], %r5464;
	bra.uni 	$L__BB9_896;
$L__BB9_6376:
	mov.b32 	%r5482, 21352;
	st.u32 	[%rd1685], %r5482;
	bra.uni 	$L__BB9_909;
$L__BB9_6377:
	mov.b32 	%r5610, 21352;
	st.u32 	[%rd1685], %r5610;
	bra.uni 	$L__BB9_1003;
$L__BB9_6378:
	mov.b32 	%r5628, 21352;
	st.u32 	[%rd1685], %r5628;
	bra.uni 	$L__BB9_1016;
$L__BB9_6379:
	mov.b32 	%r5769, 21352;
	st.u32 	[%rd1685], %r5769;
	bra.uni 	$L__BB9_1115;
$L__BB9_6380:
	mov.b32 	%r5787, 21352;
	st.u32 	[%rd1685], %r5787;
	bra.uni 	$L__BB9_1128;
$L__BB9_6381:
	mov.b32 	%r5882, 21352;
	st.u32 	[%rd1685], %r5882;
	bra.uni 	$L__BB9_1196;
$L__BB9_6382:
	mov.b32 	%r5900, 21352;
	st.u32 	[%rd1685], %r5900;
	bra.uni 	$L__BB9_1209;
$L__BB9_6383:
	mov.b32 	%r6028, 21352;
	st.u32 	[%rd1685], %r6028;
	bra.uni 	$L__BB9_1303;
$L__BB9_6384:
	mov.b32 	%r6046, 21352;
	st.u32 	[%rd1685], %r6046;
	bra.uni 	$L__BB9_1316;
$L__BB9_6385:
	mov.b32 	%r6159, 21352;
	st.u32 	[%rd1685], %r6159;
	bra.uni 	$L__BB9_1404;
$L__BB9_6386:
	mov.b32 	%r6258, 21352;
	st.u32 	[%rd1685], %r6258;
	bra.uni 	$L__BB9_1475;
$L__BB9_6387:
	mov.b32 	%r6276, 21352;
	st.u32 	[%rd1685], %r6276;
	bra.uni 	$L__BB9_1488;
$L__BB9_6388:
	mov.b32 	%r6401, 21352;
	st.u32 	[%rd1685], %r6401;
	bra.uni 	$L__BB9_1582;
$L__BB9_6389:
	mov.b32 	%r6419, 21352;
	st.u32 	[%rd1685], %r6419;
	bra.uni 	$L__BB9_1595;
$L__BB9_6390:
	mov.b32 	%r6652, 21352;
	st.u32 	[%rd1685], %r6652;
	bra.uni 	$L__BB9_1685;
$L__BB9_6391:
	mov.b32 	%r6670, 21352;
	st.u32 	[%rd1685], %r6670;
	bra.uni 	$L__BB9_1698;
$L__BB9_6392:
	mov.b32 	%r6798, 21352;
	st.u32 	[%rd1685], %r6798;
	bra.uni 	$L__BB9_1792;
$L__BB9_6393:
	mov.b32 	%r6816, 21352;
	st.u32 	[%rd1685], %r6816;
	bra.uni 	$L__BB9_1805;
$L__BB9_6394:
	mov.b32 	%r6958, 21352;
	st.u32 	[%rd1685], %r6958;
	bra.uni 	$L__BB9_1904;
$L__BB9_6395:
	mov.b32 	%r6976, 21352;
	st.u32 	[%rd1685], %r6976;
	bra.uni 	$L__BB9_1917;
$L__BB9_6396:
	mov.b32 	%r7071, 21352;
	st.u32 	[%rd1685], %r7071;
	bra.uni 	$L__BB9_1985;
$L__BB9_6397:
	mov.b32 	%r7089, 21352;
	st.u32 	[%rd1685], %r7089;
	bra.uni 	$L__BB9_1998;
$L__BB9_6398:
	mov.b32 	%r7217, 21352;
	st.u32 	[%rd1685], %r7217;
	bra.uni 	$L__BB9_2092;
$L__BB9_6399:
	mov.b32 	%r7235, 21352;
	st.u32 	[%rd1685], %r7235;
	bra.uni 	$L__BB9_2105;
$L__BB9_6400:
	mov.b32 	%r7349, 21352;
	st.u32 	[%rd1685], %r7349;
	bra.uni 	$L__BB9_2193;
$L__BB9_6401:
	mov.b32 	%r7451, 21352;
	st.u32 	[%rd1685], %r7451;
	bra.uni 	$L__BB9_2268;
$L__BB9_6402:
	mov.b32 	%r7487, 21352;
	st.u32 	[%rd1685], %r7487;
	bra.uni 	$L__BB9_2294;
$L__BB9_6403:
	mov.b32 	%r7545, 21352;
	st.u32 	[%rd1685], %r7545;
	bra.uni 	$L__BB9_2328;
$L__BB9_6404:
	mov.b32 	%r7563, 21352;
	st.u32 	[%rd1685], %r7563;
	bra.uni 	$L__BB9_2341;
$L__BB9_6405:
	mov.b32 	%r7658, 21352;
	st.u32 	[%rd1685], %r7658;
	bra.uni 	$L__BB9_2409;
$L__BB9_6406:
	mov.b32 	%r7676, 21352;
	st.u32 	[%rd1685], %r7676;
	bra.uni 	$L__BB9_2422;
$L__BB9_6407:
	mov.b32 	%r7804, 21352;
	st.u32 	[%rd1685], %r7804;
	bra.uni 	$L__BB9_2516;
$L__BB9_6408:
	mov.b32 	%r7822, 21352;
	st.u32 	[%rd1685], %r7822;
	bra.uni 	$L__BB9_2529;
$L__BB9_6409:
	mov.b32 	%r8152, 21352;
	st.u32 	[%rd1685], %r8152;
	bra.uni 	$L__BB9_2599;
$L__BB9_6410:
	mov.b32 	%r8187, 21352;
	st.u32 	[%rd1685], %r8187;
	bra.uni 	$L__BB9_2625;
$L__BB9_6411:
	mov.b32 	%r8245, 21352;
	st.u32 	[%rd1685], %r8245;
	bra.uni 	$L__BB9_2659;
$L__BB9_6412:
	mov.b32 	%r8263, 21352;
	st.u32 	[%rd1685], %r8263;
	bra.uni 	$L__BB9_2672;
$L__BB9_6413:
	add.s32 	%r13587, %r13587, 1;
	bra.uni 	$L__BB9_2707;
$L__BB9_6414:
	mov.b32 	%r7941, 21352;
	st.u32 	[%rd1685], %r7941;
	bra.uni 	$L__BB9_2752;
$L__BB9_6415:
	mov.b32 	%r7959, 21352;
	st.u32 	[%rd1685], %r7959;
	bra.uni 	$L__BB9_2765;
$L__BB9_6416:
	mov.b32 	%r8359, 21352;
	st.u32 	[%rd1685], %r8359;
	bra.uni 	$L__BB9_2914;
$L__BB9_6417:
	mov.b32 	%r8377, 21352;
	st.u32 	[%rd1685], %r8377;
	bra.uni 	$L__BB9_2927;
$L__BB9_6418:
	mov.b32 	%r8505, 21352;
	st.u32 	[%rd1685], %r8505;
	bra.uni 	$L__BB9_3021;
$L__BB9_6419:
	mov.b32 	%r8523, 21352;
	st.u32 	[%rd1685], %r8523;
	bra.uni 	$L__BB9_3034;
$L__BB9_6420:
	mov.b32 	%r8628, 21352;
	st.u32 	[%rd1685], %r8628;
	bra.uni 	$L__BB9_3118;
$L__BB9_6421:
	mov.b32 	%r8664, 21352;
	st.u32 	[%rd1685], %r8664;
	bra.uni 	$L__BB9_3144;
$L__BB9_6422:
	mov.b32 	%r8722, 21352;
	st.u32 	[%rd1685], %r8722;
	bra.uni 	$L__BB9_3178;
$L__BB9_6423:
	mov.b32 	%r8740, 21352;
	st.u32 	[%rd1685], %r8740;
	bra.uni 	$L__BB9_3191;
$L__BB9_6424:
	mov.b32 	%r8835, 21352;
	st.u32 	[%rd1685], %r8835;
	bra.uni 	$L__BB9_3259;
$L__BB9_6425:
	mov.b32 	%r8853, 21352;
	st.u32 	[%rd1685], %r8853;
	bra.uni 	$L__BB9_3272;
$L__BB9_6426:
	mov.b32 	%r8981, 21352;
	st.u32 	[%rd1685], %r8981;
	bra.uni 	$L__BB9_3366;
$L__BB9_6427:
	mov.b32 	%r8999, 21352;
	st.u32 	[%rd1685], %r8999;
	bra.uni 	$L__BB9_3379;
$L__BB9_6428:
	add.s32 	%r13769, %r13769, 1;
	bra.uni 	$L__BB9_3421;
$L__BB9_6429:
	mov.b32 	%r9117, 21352;
	st.u32 	[%rd1685], %r9117;
	bra.uni 	$L__BB9_3466;
$L__BB9_6430:
	mov.b32 	%r9135, 21352;
	st.u32 	[%rd1685], %r9135;
	bra.uni 	$L__BB9_3479;
$L__BB9_6431:
	mov.b32 	%r9344, 21352;
	st.u32 	[%rd1685], %r9344;
	bra.uni 	$L__BB9_3625;
$L__BB9_6432:
	mov.b32 	%r9362, 21352;
	st.u32 	[%rd1685], %r9362;
	bra.uni 	$L__BB9_3638;
$L__BB9_6433:
	mov.b32 	%r9490, 21352;
	st.u32 	[%rd1685], %r9490;
	bra.uni 	$L__BB9_3732;
$L__BB9_6434:
	mov.b32 	%r9508, 21352;
	st.u32 	[%rd1685], %r9508;
	bra.uni 	$L__BB9_3745;
$L__BB9_6435:
	mov.b32 	%r9738, 21352;
	st.u32 	[%rd1685], %r9738;
	bra.uni 	$L__BB9_3829;
$L__BB9_6436:
	mov.b32 	%r9773, 21352;
	st.u32 	[%rd1685], %r9773;
	bra.uni 	$L__BB9_3855;
$L__BB9_6437:
	mov.b32 	%r9831, 21352;
	st.u32 	[%rd1685], %r9831;
	bra.uni 	$L__BB9_3889;
$L__BB9_6438:
	mov.b32 	%r9849, 21352;
	st.u32 	[%rd1685], %r9849;
	bra.uni 	$L__BB9_3902;
$L__BB9_6439:
	mov.b32 	%r9944, 21352;
	st.u32 	[%rd1685], %r9944;
	bra.uni 	$L__BB9_3970;
$L__BB9_6440:
	mov.b32 	%r9962, 21352;
	st.u32 	[%rd1685], %r9962;
	bra.uni 	$L__BB9_3983;
$L__BB9_6441:
	mov.b32 	%r10090, 21352;
	st.u32 	[%rd1685], %r10090;
	bra.uni 	$L__BB9_4077;
$L__BB9_6442:
	mov.b32 	%r10108, 21352;
	st.u32 	[%rd1685], %r10108;
	bra.uni 	$L__BB9_4090;
$L__BB9_6443:
	add.s32 	%r13948, %r13948, 1;
	bra.uni 	$L__BB9_4132;
$L__BB9_6444:
	mov.b32 	%r10224, 21352;
	st.u32 	[%rd1685], %r10224;
	bra.uni 	$L__BB9_4178;
$L__BB9_6445:
	mov.b32 	%r10242, 21352;
	st.u32 	[%rd1685], %r10242;
	bra.uni 	$L__BB9_4191;
$L__BB9_6446:
	mov.b32 	%r10351, 21352;
	st.u32 	[%rd1685], %r10351;
	bra.uni 	$L__BB9_4261;
$L__BB9_6447:
	mov.b32 	%r10369, 21352;
	st.u32 	[%rd1685], %r10369;
	bra.uni 	$L__BB9_4274;
$L__BB9_6448:
	mov.b32 	%r10497, 21352;
	st.u32 	[%rd1685], %r10497;
	bra.uni 	$L__BB9_4368;
$L__BB9_6449:
	mov.b32 	%r10515, 21352;
	st.u32 	[%rd1685], %r10515;
	bra.uni 	$L__BB9_4381;
$L__BB9_6450:
	mov.b32 	%r9617, 21352;
	st.u32 	[%rd1685], %r9617;
	bra.uni 	$L__BB9_4457;
$L__BB9_6451:
	mov.b32 	%r9635, 21352;
	st.u32 	[%rd1685], %r9635;
	bra.uni 	$L__BB9_4470;
$L__BB9_6452:
	mov.b32 	%r10624, 21352;
	st.u32 	[%rd1685], %r10624;
	bra.uni 	$L__BB9_4544;
$L__BB9_6453:
	mov.b32 	%r10642, 21352;
	st.u32 	[%rd1685], %r10642;
	bra.uni 	$L__BB9_4557;
$L__BB9_6454:
	mov.b32 	%r10767, 21352;
	st.u32 	[%rd1685], %r10767;
	bra.uni 	$L__BB9_4651;
$L__BB9_6455:
	mov.b32 	%r10785, 21352;
	st.u32 	[%rd1685], %r10785;
	bra.uni 	$L__BB9_4664;
$L__BB9_6456:
	mov.b32 	%r6521, 21352;
	st.u32 	[%rd1685], %r6521;
	bra.uni 	$L__BB9_4736;
$L__BB9_6457:
	mov.b32 	%r6539, 21352;
	st.u32 	[%rd1685], %r6539;
	bra.uni 	$L__BB9_4749;
$L__BB9_6458:
	mov.b32 	%r5332, 21352;
	st.u32 	[%rd1685], %r5332;
	bra.uni 	$L__BB9_4814;
$L__BB9_6459:
	mov.b32 	%r5350, 21352;
	st.u32 	[%rd1685], %r5350;
	bra.uni 	$L__BB9_4827;
$L__BB9_6460:
	mov.b32 	%r10900, 21352;
	st.u32 	[%rd1685], %r10900;
	bra.uni 	$L__BB9_4904;
$L__BB9_6461:
	mov.b32 	%r10935, 21352;
	st.u32 	[%rd1685], %r10935;
	bra.uni 	$L__BB9_4930;
$L__BB9_6462:
	mov.b32 	%r10993, 21352;
	st.u32 	[%rd1685], %r10993;
	bra.uni 	$L__BB9_4964;
$L__BB9_6463:
	mov.b32 	%r11011, 21352;
	st.u32 	[%rd1685], %r11011;
	bra.uni 	$L__BB9_4977;
$L__BB9_6464:
	mov.b32 	%r11103, 21352;
	st.u32 	[%rd1685], %r11103;
	bra.uni 	$L__BB9_5045;
$L__BB9_6465:
	mov.b32 	%r11121, 21352;
	st.u32 	[%rd1685], %r11121;
	bra.uni 	$L__BB9_5058;
$L__BB9_6466:
	mov.b32 	%r11249, 21352;
	st.u32 	[%rd1685], %r11249;
	bra.uni 	$L__BB9_5152;
$L__BB9_6467:
	mov.b32 	%r11267, 21352;
	st.u32 	[%rd1685], %r11267;
	bra.uni 	$L__BB9_5165;
$L__BB9_6468:
	add.s32 	%r14226, %r14226, 1;
	bra.uni 	$L__BB9_5207;
$L__BB9_6469:
	mov.b32 	%r11385, 21352;
	st.u32 	[%rd1685], %r11385;
	bra.uni 	$L__BB9_5252;
$L__BB9_6470:
	mov.b32 	%r11403, 21352;
	st.u32 	[%rd1685], %r11403;
	bra.uni 	$L__BB9_5265;
$L__BB9_6471:
	mov.b32 	%r11609, 21352;
	st.u32 	[%rd1685], %r11609;
	bra.uni 	$L__BB9_5411;
$L__BB9_6472:
	mov.b32 	%r11627, 21352;
	st.u32 	[%rd1685], %r11627;
	bra.uni 	$L__BB9_5424;
$L__BB9_6473:
	mov.b32 	%r11752, 21352;
	st.u32 	[%rd1685], %r11752;
	bra.uni 	$L__BB9_5518;
$L__BB9_6474:
	mov.b32 	%r11770, 21352;
	st.u32 	[%rd1685], %r11770;
	bra.uni 	$L__BB9_5531;
$L__BB9_6475:
	mov.b32 	%r11997, 21352;
	st.u32 	[%rd1685], %r11997;
	bra.uni 	$L__BB9_5615;
$L__BB9_6476:
	mov.b32 	%r12032, 21352;
	st.u32 	[%rd1685], %r12032;
	bra.uni 	$L__BB9_5641;
$L__BB9_6477:
	mov.b32 	%r12090, 21352;
	st.u32 	[%rd1685], %r12090;
	bra.uni 	$L__BB9_5675;
$L__BB9_6478:
	mov.b32 	%r12108, 21352;
	st.u32 	[%rd1685], %r12108;
	bra.uni 	$L__BB9_5688;
$L__BB9_6479:
	mov.b32 	%r12200, 21352;
	st.u32 	[%rd1685], %r12200;
	bra.uni 	$L__BB9_5756;
$L__BB9_6480:
	mov.b32 	%r12218, 21352;
	st.u32 	[%rd1685], %r12218;
	bra.uni 	$L__BB9_5769;
$L__BB9_6481:
	mov.b32 	%r12346, 21352;
	st.u32 	[%rd1685], %r12346;
	bra.uni 	$L__BB9_5863;
$L__BB9_6482:
	mov.b32 	%r12364, 21352;
	st.u32 	[%rd1685], %r12364;
	bra.uni 	$L__BB9_5876;
$L__BB9_6483:
	add.s32 	%r14401, %r14401, 1;
	bra.uni 	$L__BB9_5918;
$L__BB9_6484:
	mov.b32 	%r12482, 21352;
	st.u32 	[%rd1685], %r12482;
	bra.uni 	$L__BB9_5964;
$L__BB9_6485:
	mov.b32 	%r12500, 21352;
	st.u32 	[%rd1685], %r12500;
	bra.uni 	$L__BB9_5977;
$L__BB9_6486:
	mov.b32 	%r12681, 21352;
	st.u32 	[%rd1685], %r12681;
	bra.uni 	$L__BB9_6108;
$L__BB9_6487:
	mov.b32 	%r12699, 21352;
	st.u32 	[%rd1685], %r12699;
	bra.uni 	$L__BB9_6121;
$L__BB9_6488:
	mov.b32 	%r12824, 21352;
	st.u32 	[%rd1685], %r12824;
	bra.uni 	$L__BB9_6215;
$L__BB9_6489:
	mov.b32 	%r12842, 21352;
	st.u32 	[%rd1685], %r12842;
	bra.uni 	$L__BB9_6228;
$L__BB9_6490:
	mov.b32 	%r11877, 21352;
	st.u32 	[%rd1685], %r11877;
	bra.uni 	$L__BB9_6304;
$L__BB9_6491:
	mov.b32 	%r11894, 21352;
	st.u32 	[%rd1685], %r11894;
	bra.uni 	$L__BB9_6317;

}
.func _Z70at_illecker_hama_hybrid_examples_kmeans_KMeansHybridKernel_gpuMethod0_PciPi(
	.param .b64 _Z70at_illecker_hama_hybrid_examples_kmeans_KMeansHybridKernel_gpuMethod0_PciPi_param_0,
	.param .b32 _Z70at_illecker_hama_hybrid_examples_kmeans_KMeansHybridKernel_gpuMethod0_PciPi_param_1,
	.param .b64 _Z70at_illecker_hama_hybrid_examples_kmeans_KMeansHybridKernel_gpuMethod0_PciPi_param_2
)
{
	.local .align 8 .b8 	__local_depot10[344];
	.reg .b64 	%SP;
	.reg .b64 	%SPL;
	.reg .pred 	%p<6558>;
	.reg .b16 	%rs<1641>;
	.reg .b32 	%r<13594>;
	.reg .b32 	%f<3>;
	.reg .b64 	%rd<11666>;
	.reg .b64 	%fd<121>;
	// demoted variable
	.shared .align 1 .b8 m_shared[40960];
	mov.u64 	%SPL, __local_depot10;
	cvta.local.u64 	%SP, %SPL;
	ld.param.u64 	%rd2113, [_Z70at_illecker_hama_hybrid_examples_kmeans_KMeansHybridKernel_gpuMethod0_PciPi_param_0];
	ld.param.u32 	%r3513, [_Z70at_illecker_hama_hybrid_examples_kmeans_KMeansHybridKernel_gpuMethod0_PciPi_param_1];
	ld.param.u64 	%rd2114, [_Z70at_illecker_hama_hybrid_examples_kmeans_KMeansHybridKernel_gpuMethod0_PciPi_param_2];
	cvta.to.global.u64 	%rd1, %rd2113;
	cvta.to.local.u64 	%rd2, %rd2114;
	add.u64 	%rd2115, %SP, 88;
	add.u64 	%rd3, %SPL, 88;
	add.u64 	%rd4, %SPL, 88;
	add.u64 	%rd5, %SPL, 88;
	add.u64 	%rd6, %SPL, 88;
	add.u64 	%rd7, %SPL, 88;
	add.u64 	%rd8, %SPL, 88;
	add.u64 	%rd9, %SPL, 88;
	add.u64 	%rd10, %SPL, 88;
	add.u64 	%rd11, %SPL, 16;
	add.u64 	%rd12, %SPL, 88;
	add.u64 	%rd13, %SPL, 88;
	add.u64 	%rd14, %SPL, 88;
	mov.u32 	%r1, %ntid.x;
	ld.local.u32 	%r3514, [%rd2];
	setp.ne.s32 	%p854, %r3514, 0;
	@%p854 bra 	$L__BB10_6297;
	mov.u32 	%r2, %tid.x;
	mov.u32 	%r3515, %ctaid.x;
	mul.lo.s32 	%r3, %r3515, %r1;
	setp.ne.s32 	%p855, %r3513, -1;
	@%p855 bra 	$L__BB10_3;
	mov.b32 	%r3517, 21352;
	st.local.u32 	[%rd2], %r3517;
	mov.b64 	%rd11496, 0;
	bra.uni 	$L__BB10_4;
$L__BB10_3:
	ld.shared.u64 	%rd2127, [m_Local_$_0];
	mul.wide.s32 	%rd2128, %r3513, 16;
	add.s64 	%rd2129, %rd2127, %rd2128;
	ld.u32 	%r3516, [%rd2129+36];
	mul.wide.s32 	%rd11496, %r3516, 16;
$L__BB10_4:
	setp.eq.s32 	%p856, %r3513, -1;
	@%p856 bra 	$L__BB10_6297;
	ld.shared.u64 	%rd17, [m_Local_$_0];
	add.s64 	%rd2131, %rd17, %rd11496;
	ld.u32 	%r4, [%rd2131+12];
	mul.wide.s32 	%rd18, %r3513, 16;
	add.s64 	%rd2132, %rd17, %rd18;
	ld.u32 	%r5, [%rd2132+36];
	setp.ne.s32 	%p857, %r5, -1;
	@%p857 bra 	$L__BB10_7;
	mov.b32 	%r3534, 21352;
	st.local.u32 	[%rd2], %r3534;
	mov.b64 	%rd11497, 0;
	mov.pred 	%p6135, 0;
	bra.uni 	$L__BB10_19;
$L__BB10_7:
	mul.wide.s32 	%rd2133, %r5, 16;
	add.s64 	%rd19, %rd17, %rd2133;
	ld.u32 	%r6, [%rd19+12];
	setp.gt.s32 	%p858, %r6, 0;
	@%p858 bra 	$L__BB10_18;
	ld.shared.u64 	%rd2134, [m_Local_$_1];
	atom.global.add.u64 	%rd2135, [%rd1+8], 48;
	add.s64 	%rd2136, %rd2135, 56;
	setp.lt.u64 	%p860, %rd2136, %rd2134;
	shr.u64 	%rd20, %rd2135, 4;
	cvt.u32.u64 	%r12177, %rd20;
	setp.ne.s32 	%p861, %r12177, -1;
	and.pred  	%p862, %p860, %p861;
	@%p862 bra 	$L__BB10_10;
	mov.b32 	%r3525, 21106;
	st.local.u32 	[%rd2], %r3525;
	mov.b32 	%r12177, -1;
	mov.pred 	%p6134, 0;
	bra.uni 	$L__BB10_11;
$L__BB10_10:
	shl.b64 	%rd2137, %rd20, 32;
	shr.s64 	%rd2138, %rd2137, 28;
	add.s64 	%rd2139, %rd17, %rd2138;
	mov.b16 	%rs272, 0;
	st.u8 	[%rd2139], %rs272;
	st.u8 	[%rd2139+1], %rs272;
	mov.b32 	%r3519, 3608;
	st.u32 	[%rd2139+4], %r3519;
	mov.b16 	%rs273, 1;
	st.u8 	[%rd2139+3], %rs273;
	mov.b32 	%r3520, 48;
	st.u32 	[%rd2139+8], %r3520;
	mov.b32 	%r3521, -1;
	st.u32 	[%rd2139+16], %r3521;
	ld.shared.u64 	%rd2140, [m_Local_$_0];
	add.s64 	%rd2141, %rd2140, %rd2138;
	mov.b32 	%r3522, 0;
	st.u32 	[%rd2141+32], %r3522;
	ld.shared.u64 	%rd2142, [m_Local_$_0];
	add.s64 	%rd2143, %rd2142, %rd2138;
	st.u32 	[%rd2143+36], %r3522;
	ld.shared.u64 	%rd2144, [m_Local_$_0];
	add.s64 	%rd2145, %rd2144, %rd2138;
	st.u32 	[%rd2145+40], %r3522;
	ld.local.u32 	%r3523, [%rd2];
	setp.eq.s32 	%p6134, %r3523, 0;
$L__BB10_11:
	mov.b32 	%r12178, 0;
	not.pred 	%p864, %p6134;
	@%p864 bra 	$L__BB10_17;
	setp.ne.s32 	%p865, %r12177, -1;
	@%p865 bra 	$L__BB10_14;
	mov.b32 	%r3533, 21352;
	st.local.u32 	[%rd2], %r3533;
	bra.uni 	$L__BB10_17;
$L__BB10_14:
	ld.shared.u64 	%rd2146, [m_Local_$_0];
	mul.wide.s32 	%rd21, %r12177, 16;
	add.s64 	%rd2147, %rd2146, %rd21;
	st.u32 	[%rd2147+40], %r6;
	ld.local.u32 	%r3528, [%rd2];
	setp.ne.s32 	%p866, %r3528, 0;
	@%p866 bra 	$L__BB10_17;
	ld.shared.u64 	%rd2148, [m_Local_$_0];
	add.s64 	%rd2149, %rd2148, %rd21;
	mov.b32 	%r12178, 0;
	st.u32 	[%rd2149+36], %r12178;
	ld.local.u32 	%r3530, [%rd2];
	setp.ne.s32 	%p867, %r3530, 0;
	@%p867 bra 	$L__BB10_17;
	ld.shared.u64 	%rd2150, [m_Local_$_0];
	add.s64 	%rd2151, %rd2150, %rd21;
	st.u32 	[%rd2151+32], %r5;
	ld.local.u32 	%r3531, [%rd2];
	setp.eq.s32 	%p868, %r3531, 0;
	selp.b32 	%r12178, %r12177, 0, %p868;
$L__BB10_17:
	st.local.u32 	[%rd2], %r12178;
	setp.eq.s32 	%p6135, %r12178, 0;
	mov.b64 	%rd11497, 0;
	bra.uni 	$L__BB10_19;
$L__BB10_18:
	ld.u32 	%r3518, [%rd19+32];
	mul.wide.s32 	%rd11497, %r3518, 16;
	mov.pred 	%p6135, -1;
$L__BB10_19:
	not.pred 	%p870, %p6135;
	@%p870 bra 	$L__BB10_6297;
	ld.shared.u64 	%rd24, [m_Local_$_0];
	add.s64 	%rd2154, %rd24, %rd11497;
	ld.u32 	%r11, [%rd2154+12];
	mul.lo.s32 	%r3535, %r11, %r4;
	shl.b32 	%r12, %r3535, 3;
	shl.b32 	%r13, %r3535, 4;
	shl.b32 	%r3536, %r4, 2;
	add.s32 	%r14, %r13, %r3536;
	ld.shared.u64 	%rd2155, [m_Local_$_1];
	add.s64 	%rd25, %rd1, 8;
	atom.global.add.u64 	%rd2156, [%rd1+8], 112;
	add.s64 	%rd2157, %rd2156, 112;
	setp.lt.u64 	%p871, %rd2157, %rd2155;
	shr.u64 	%rd2158, %rd2156, 4;
	cvt.u32.u64 	%r3537, %rd2158;
	selp.b32 	%r15, %r3537, -1, %p871;
	setp.ne.s32 	%p872, %r15, -1;
	@%p872 bra 	$L__BB10_22;
	mov.b32 	%r3574, 21352;
	st.local.u32 	[%rd2], %r3574;
	bra.uni 	$L__BB10_47;
$L__BB10_22:
	mul.wide.s32 	%rd26, %r15, 16;
	add.s64 	%rd2159, %rd24, %rd26;
	mov.b16 	%rs274, 0;
	st.u8 	[%rd2159], %rs274;
	st.u8 	[%rd2159+1], %rs274;
	mov.b32 	%r3539, 4335;
	st.u32 	[%rd2159+4], %r3539;
	mov.b16 	%rs275, 1;
	st.u8 	[%rd2159+3], %rs275;
	mov.b32 	%r3540, 104;
	st.u32 	[%rd2159+8], %r3540;
	mov.b32 	%r3541, 18;
	st.u32 	[%rd2159+12], %r3541;
	mov.b32 	%r12179, 1;
	mov.u64 	%rd11498, %rd26;
$L__BB10_23:
	add.s32 	%r17, %r12179, -1;
	ld.shared.u64 	%rd28, [m_Local_$_0];
	add.s64 	%rd2160, %rd28, %rd26;
	ld.u32 	%r18, [%rd2160+12];
	setp.lt.s32 	%p873, %r17, %r18;
	@%p873 bra 	$L__BB10_34;
	ld.shared.u64 	%rd2161, [m_Local_$_1];
	atom.global.add.u64 	%rd2162, [%rd25], 48;
	add.s64 	%rd2163, %rd2162, 56;
	setp.lt.u64 	%p874, %rd2163, %rd2161;
	shr.u64 	%rd29, %rd2162, 4;
	cvt.u32.u64 	%r12180, %rd29;
	setp.ne.s32 	%p875, %r12180, -1;
	and.pred  	%p876, %p874, %p875;
	@%p876 bra 	$L__BB10_26;
	mov.b32 	%r3548, 21106;
	st.local.u32 	[%rd2], %r3548;
	mov.b32 	%r12180, -1;
	mov.pred 	%p6136, 0;
	bra.uni 	$L__BB10_27;
$L__BB10_26:
	shl.b64 	%rd2164, %rd29, 32;
	shr.s64 	%rd2165, %rd2164, 28;
	add.s64 	%rd2166, %rd28, %rd2165;
	mov.b16 	%rs276, 0;
	st.u8 	[%rd2166], %rs276;
	st.u8 	[%rd2166+1], %rs276;
	mov.b32 	%r3542, 3608;
	st.u32 	[%rd2166+4], %r3542;
	mov.b16 	%rs277, 1;
	st.u8 	[%rd2166+3], %rs277;
	mov.b32 	%r3543, 48;
	st.u32 	[%rd2166+8], %r3543;
	mov.b32 	%r3544, -1;
	st.u32 	[%rd2166+16], %r3544;
	ld.shared.u64 	%rd2167, [m_Local_$_0];
	add.s64 	%rd2168, %rd2167, %rd2165;
	mov.b32 	%r3545, 0;
	st.u32 	[%rd2168+32], %r3545;
	ld.shared.u64 	%rd2169, [m_Local_$_0];
	add.s64 	%rd2170, %rd2169, %rd2165;
	st.u32 	[%rd2170+36], %r3545;
	ld.shared.u64 	%rd2171, [m_Local_$_0];
	add.s64 	%rd2172, %rd2171, %rd2165;
	st.u32 	[%rd2172+40], %r3545;
	ld.local.u32 	%r3546, [%rd2];
	setp.eq.s32 	%p6136, %r3546, 0;
$L__BB10_27:
	mov.b32 	%r12181, 0;
	not.pred 	%p878, %p6136;
	@%p878 bra 	$L__BB10_33;
	setp.ne.s32 	%p879, %r12180, -1;
	@%p879 bra 	$L__BB10_30;
	mov.b32 	%r3556, 21352;
	st.local.u32 	[%rd2], %r3556;
	bra.uni 	$L__BB10_33;
$L__BB10_30:
	ld.shared.u64 	%rd2173, [m_Local_$_0];
	mul.wide.s32 	%rd30, %r12180, 16;
	add.s64 	%rd2174, %rd2173, %rd30;
	st.u32 	[%rd2174+40], %r18;
	ld.local.u32 	%r3551, [%rd2];
	setp.ne.s32 	%p880, %r3551, 0;
	@%p880 bra 	$L__BB10_33;
	ld.shared.u64 	%rd2175, [m_Local_$_0];
	add.s64 	%rd2176, %rd2175, %rd30;
	st.u32 	[%rd2176+36], %r17;
	ld.local.u32 	%r3553, [%rd2];
	setp.ne.s32 	%p881, %r3553, 0;
	@%p881 bra 	$L__BB10_33;
	ld.shared.u64 	%rd2177, [m_Local_$_0];
	add.s64 	%rd2178, %rd2177, %rd30;
	st.u32 	[%rd2178+32], %r15;
	ld.local.u32 	%r3554, [%rd2];
	setp.eq.s32 	%p882, %r3554, 0;
	selp.b32 	%r12181, %r12180, 0, %p882;
$L__BB10_33:
	st.local.u32 	[%rd2], %r12181;
	bra.uni 	$L__BB10_35;
$L__BB10_34:
	add.s64 	%rd2179, %rd28, %rd11498;
	mov.b32 	%r3557, 0;
	st.u32 	[%rd2179+32], %r3557;
	mov.b16 	%rs278, 0;
	st.u8 	[%rd2179+32], %rs278;
$L__BB10_35:
	ld.shared.u64 	%rd31, [m_Local_$_0];
	add.s64 	%rd2180, %rd31, %rd26;
	ld.u32 	%r23, [%rd2180+12];
	setp.lt.s32 	%p883, %r12179, %r23;
	@%p883 bra 	$L__BB10_45;
	ld.shared.u64 	%rd2181, [m_Local_$_1];
	atom.global.add.u64 	%rd2182, [%rd25], 48;
	add.s64 	%rd2183, %rd2182, 56;
	setp.ge.u64 	%p884, %rd2183, %rd2181;
	shr.u64 	%rd32, %rd2182, 4;
	cvt.u32.u64 	%r12182, %rd32;
	setp.eq.s32 	%p885, %r12182, -1;
	or.pred  	%p886, %p884, %p885;
	@%p886 bra 	$L__BB10_38;
	shl.b64 	%rd2184, %rd32, 32;
	shr.s64 	%rd2185, %rd2184, 28;
	add.s64 	%rd2186, %rd31, %rd2185;
	mov.b16 	%rs279, 0;
	st.u8 	[%rd2186], %rs279;
	st.u8 	[%rd2186+1], %rs279;
	mov.b32 	%r3558, 3608;
	st.u32 	[%rd2186+4], %r3558;
	mov.b16 	%rs280, 1;
	st.u8 	[%rd2186+3], %rs280;
	mov.b32 	%r3559, 48;
	st.u32 	[%rd2186+8], %r3559;
	mov.b32 	%r3560, -1;
	st.u32 	[%rd2186+16], %r3560;
	ld.shared.u64 	%rd2187, [m_Local_$_0];
	add.s64 	%rd2188, %rd2187, %rd2185;
	mov.b32 	%r3561, 0;
	st.u32 	[%rd2188+32], %r3561;
	ld.shared.u64 	%rd2189, [m_Local_$_0];
	add.s64 	%rd2190, %rd2189, %rd2185;
	st.u32 	[%rd2190+36], %r3561;
	ld.shared.u64 	%rd2191, [m_Local_$_0];
	add.s64 	%rd2192, %rd2191, %rd2185;
	st.u32 	[%rd2192+40], %r3561;
	ld.local.u32 	%r3562, [%rd2];
	setp.eq.s32 	%p6137, %r3562, 0;
	bra.uni 	$L__BB10_39;
$L__BB10_38:
	mov.b32 	%r3564, 21106;
	st.local.u32 	[%rd2], %r3564;
	mov.b32 	%r12182, -1;
	mov.pred 	%p6137, 0;
$L__BB10_39:
	mov.b32 	%r12183, 0;
	not.pred 	%p888, %p6137;
	@%p888 bra 	$L__BB10_44;
	setp.eq.s32 	%p889, %r12182, -1;
	@%p889 bra 	$L__BB10_6298;
	ld.shared.u64 	%rd2193, [m_Local_$_0];
	mul.wide.s32 	%rd33, %r12182, 16;
	add.s64 	%rd2194, %rd2193, %rd33;
	st.u32 	[%rd2194+40], %r23;
	ld.local.u32 	%r3567, [%rd2];
	setp.eq.s32 	%p890, %r3567, 0;
	@%p890 bra 	$L__BB10_42;
	bra.uni 	$L__BB10_44;
$L__BB10_42:
	ld.shared.u64 	%rd2195, [m_Local_$_0];
	add.s64 	%rd2196, %rd2195, %rd33;
	st.u32 	[%rd2196+36], %r12179;
	ld.local.u32 	%r3569, [%rd2];
	setp.ne.s32 	%p891, %r3569, 0;
	@%p891 bra 	$L__BB10_44;
	ld.shared.u64 	%rd2197, [m_Local_$_0];
	add.s64 	%rd2198, %rd2197, %rd33;
	st.u32 	[%rd2198+32], %r15;
	ld.local.u32 	%r3570, [%rd2];
	setp.eq.s32 	%p892, %r3570, 0;
	selp.b32 	%r12183, %r12182, 0, %p892;
$L__BB10_44:
	st.local.u32 	[%rd2], %r12183;
	bra.uni 	$L__BB10_46;
$L__BB10_45:
	add.s64 	%rd2199, %rd31, %rd11498;
	mov.b32 	%r3573, 0;
	st.u32 	[%rd2199+36], %r3573;
	mov.b16 	%rs281, 0;
	st.u8 	[%rd2199+36], %rs281;
$L__BB10_46:
	add.s32 	%r12179, %r12179, 2;
	add.s64 	%rd11498, %rd11498, 8;
	setp.ne.s32 	%p893, %r12179, 19;
	@%p893 bra 	$L__BB10_23;
$L__BB10_47:
	mov.u64 	%rd2201, $str$15;
	add.s64 	%rd11499, %rd2201, 1;
	mul.wide.s32 	%rd35, %r15, 16;
	mov.b32 	%r12184, 1;
	mov.u64 	%rd11500, %rd35;
$L__BB10_48:
	setp.ne.s32 	%p894, %r15, -1;
	add.s32 	%r30, %r12184, -1;
	@%p894 bra 	$L__BB10_50;
	mov.b32 	%r3592, 21352;
	st.local.u32 	[%rd2], %r3592;
	bra.uni 	$L__BB10_62;
$L__BB10_50:
	ld.shared.u64 	%rd38, [m_Local_$_0];
	add.s64 	%rd2202, %rd38, %rd35;
	ld.u32 	%r31, [%rd2202+12];
	setp.lt.s32 	%p895, %r30, %r31;
	@%p895 bra 	$L__BB10_61;
	ld.shared.u64 	%rd2203, [m_Local_$_1];
	atom.global.add.u64 	%rd2204, [%rd25], 48;
	add.s64 	%rd2205, %rd2204, 56;
	setp.lt.u64 	%p896, %rd2205, %rd2203;
	shr.u64 	%rd39, %rd2204, 4;
	cvt.u32.u64 	%r12185, %rd39;
	setp.ne.s32 	%p897, %r12185, -1;
	and.pred  	%p898, %p896, %p897;
	@%p898 bra 	$L__BB10_53;
	mov.b32 	%r3582, 21106;
	st.local.u32 	[%rd2], %r3582;
	mov.b32 	%r12185, -1;
	mov.pred 	%p6138, 0;
	bra.uni 	$L__BB10_54;
$L__BB10_53:
	shl.b64 	%rd2206, %rd39, 32;
	shr.s64 	%rd2207, %rd2206, 28;
	add.s64 	%rd2208, %rd38, %rd2207;
	mov.b16 	%rs282, 0;
	st.u8 	[%rd2208], %rs282;
	st.u8 	[%rd2208+1], %rs282;
	mov.b32 	%r3576, 3608;
	st.u32 	[%rd2208+4], %r3576;
	mov.b16 	%rs283, 1;
	st.u8 	[%rd2208+3], %rs283;
	mov.b32 	%r3577, 48;
	st.u32 	[%rd2208+8], %r3577;
	mov.b32 	%r3578, -1;
	st.u32 	[%rd2208+16], %r3578;
	ld.shared.u64 	%rd2209, [m_Local_$_0];
	add.s64 	%rd2210, %rd2209, %rd2207;
	mov.b32 	%r3579, 0;
	st.u32 	[%rd2210+32], %r3579;
	ld.shared.u64 	%rd2211, [m_Local_$_0];
	add.s64 	%rd2212, %rd2211, %rd2207;
	st.u32 	[%rd2212+36], %r3579;
	ld.shared.u64 	%rd2213, [m_Local_$_0];
	add.s64 	%rd2214, %rd2213, %rd2207;
	st.u32 	[%rd2214+40], %r3579;
	ld.local.u32 	%r3580, [%rd2];
	setp.eq.s32 	%p6138, %r3580, 0;
$L__BB10_54:
	mov.b32 	%r12186, 0;
	not.pred 	%p900, %p6138;
	@%p900 bra 	$L__BB10_60;
	setp.ne.s32 	%p901, %r12185, -1;
	@%p901 bra 	$L__BB10_57;
	mov.b32 	%r3590, 21352;
	st.local.u32 	[%rd2], %r3590;
	bra.uni 	$L__BB10_60;
$L__BB10_57:
	ld.shared.u64 	%rd2215, [m_Local_$_0];
	mul.wide.s32 	%rd40, %r12185, 16;
	add.s64 	%rd2216, %rd2215, %rd40;
	st.u32 	[%rd2216+40], %r31;
	ld.local.u32 	%r3585, [%rd2];
	setp.ne.s32 	%p902, %r3585, 0;
	@%p902 bra 	$L__BB10_60;
	ld.shared.u64 	%rd2217, [m_Local_$_0];
	add.s64 	%rd2218, %rd2217, %rd40;
	st.u32 	[%rd2218+36], %r30;
	ld.local.u32 	%r3587, [%rd2];
	setp.ne.s32 	%p903, %r3587, 0;
	@%p903 bra 	$L__BB10_60;
	ld.shared.u64 	%rd2219, [m_Local_$_0];
	add.s64 	%rd2220, %rd2219, %rd40;
	st.u32 	[%rd2220+32], %r15;
	ld.local.u32 	%r3588, [%rd2];
	setp.eq.s32 	%p904, %r3588, 0;
	selp.b32 	%r12186, %r12185, 0, %p904;
$L__BB10_60:
	st.local.u32 	[%rd2], %r12186;
	bra.uni 	$L__BB10_62;
$L__BB10_61:
	ld.global.nc.u8 	%rs284, [%rd11499+-1];
	cvt.u16.u8 	%rs285, %rs284;
	add.s64 	%rd2221, %rd38, %rd11500;
	mov.b32 	%r3591, 0;
	st.u32 	[%rd2221+32], %r3591;
	st.u8 	[%rd2221+32], %rs285;
$L__BB10_62:
	setp.eq.s32 	%p905, %r15, -1;
	@%p905 bra 	$L__BB10_74;
	ld.shared.u64 	%rd41, [m_Local_$_0];
	add.s64 	%rd2222, %rd41, %rd35;
	ld.u32 	%r36, [%rd2222+12];
	setp.lt.s32 	%p906, %r12184, %r36;
	@%p906 bra 	$L__BB10_73;
	ld.shared.u64 	%rd2223, [m_Local_$_1];
	atom.global.add.u64 	%rd2224, [%rd25], 48;
	add.s64 	%rd2225, %rd2224, 56;
	setp.ge.u64 	%p907, %rd2225, %rd2223;
	shr.u64 	%rd42, %rd2224, 4;
	cvt.u32.u64 	%r12187, %rd42;
	setp.eq.s32 	%p908, %r12187, -1;
	or.pred  	%p909, %p907, %p908;
	@%p909 bra 	$L__BB10_66;
	shl.b64 	%rd2226, %rd42, 32;
	shr.s64 	%rd2227, %rd2226, 28;
	add.s64 	%rd2228, %rd41, %rd2227;
	mov.b16 	%rs286, 0;
	st.u8 	[%rd2228], %rs286;
	st.u8 	[%rd2228+1], %rs286;
	mov.b32 	%r3593, 3608;
	st.u32 	[%rd2228+4], %r3593;
	mov.b16 	%rs287, 1;
	st.u8 	[%rd2228+3], %rs287;
	mov.b32 	%r3594, 48;
	st.u32 	[%rd2228+8], %r3594;
	mov.b32 	%r3595, -1;
	st.u32 	[%rd2228+16], %r3595;
	ld.shared.u64 	%rd2229, [m_Local_$_0];
	add.s64 	%rd2230, %rd2229, %rd2227;
	mov.b32 	%r3596, 0;
	st.u32 	[%rd2230+32], %r3596;
	ld.shared.u64 	%rd2231, [m_Local_$_0];
	add.s64 	%rd2232, %rd2231, %rd2227;
	st.u32 	[%rd2232+36], %r3596;
	ld.shared.u64 	%rd2233, [m_Local_$_0];
	add.s64 	%rd2234, %rd2233, %rd2227;
	st.u32 	[%rd2234+40], %r3596;
	ld.local.u32 	%r3597, [%rd2];
	setp.eq.s32 	%p6139, %r3597, 0;
	bra.uni 	$L__BB10_67;
$L__BB10_66:
	mov.b32 	%r3599, 21106;
	st.local.u32 	[%rd2], %r3599;
	mov.b32 	%r12187, -1;
	mov.pred 	%p6139, 0;
$L__BB10_67:
	mov.b32 	%r12188, 0;
	not.pred 	%p911, %p6139;
	@%p911 bra 	$L__BB10_72;
	setp.eq.s32 	%p912, %r12187, -1;
	@%p912 bra 	$L__BB10_6299;
	ld.shared.u64 	%rd2235, [m_Local_$_0];
	mul.wide.s32 	%rd43, %r12187, 16;
	add.s64 	%rd2236, %rd2235, %rd43;
	st.u32 	[%rd2236+40], %r36;
	ld.local.u32 	%r3602, [%rd2];
	setp.eq.s32 	%p913, %r3602, 0;
	@%p913 bra 	$L__BB10_70;
	bra.uni 	$L__BB10_72;
$L__BB10_70:
	ld.shared.u64 	%rd2237, [m_Local_$_0];
	add.s64 	%rd2238, %rd2237, %rd43;
	st.u32 	[%rd2238+36], %r12184;
	ld.local.u32 	%r3604, [%rd2];
	setp.ne.s32 	%p914, %r3604, 0;
	@%p914 bra 	$L__BB10_72;
	ld.shared.u64 	%rd2239, [m_Local_$_0];
	add.s64 	%rd2240, %rd2239, %rd43;
	st.u32 	[%rd2240+32], %r15;
	ld.local.u32 	%r3605, [%rd2];
	setp.eq.s32 	%p915, %r3605, 0;
	selp.b32 	%r12188, %r12187, 0, %p915;
$L__BB10_72:
	st.local.u32 	[%rd2], %r12188;
	bra.uni 	$L__BB10_75;
$L__BB10_73:
	ld.global.nc.u8 	%rs288, [%rd11499];
	cvt.u16.u8 	%rs289, %rs288;
	add.s64 	%rd2241, %rd41, %rd11500;
	mov.b32 	%r3608, 0;
	st.u32 	[%rd2241+36], %r3608;
	st.u8 	[%rd2241+36], %rs289;
	bra.uni 	$L__BB10_75;
$L__BB10_74:
	mov.b32 	%r3609, 21352;
	st.local.u32 	[%rd2], %r3609;
$L__BB10_75:
	add.s32 	%r12184, %r12184, 2;
	add.s64 	%rd11500, %rd11500, 8;
	add.s64 	%rd11499, %rd11499, 2;
	setp.ne.s32 	%p916, %r12184, 19;
	@%p916 bra 	$L__BB10_48;
	ld.shared.u64 	%rd2242, [m_Local_$_1];
	atom.global.add.u64 	%rd46, [%rd25], 48;
	add.s64 	%rd2243, %rd46, 56;
	setp.lt.u64 	%p917, %rd2243, %rd2242;
	and.b64  	%rd2244, %rd46, 68719476720;
	setp.ne.s64 	%p918, %rd2244, 68719476720;
	and.pred  	%p13, %p917, %p918;
	@%p13 bra 	$L__BB10_78;
	mov.b32 	%r3610, 21352;
	st.local.u32 	[%rd2], %r3610;
	st.local.u32 	[%rd2], %r3610;
	mov.b64 	%rd11502, 0;
	mov.b64 	%rd11501, -16;
	mov.pred 	%p6145, 0;
	bra.uni 	$L__BB10_153;
$L__BB10_78:
	ld.shared.u64 	%rd2247, [m_Local_$_0];
	shl.b64 	%rd2248, %rd46, 28;
	shr.s64 	%rd2249, %rd2248, 28;
	and.b64  	%rd11501, %rd2249, -16;
	add.s64 	%rd2250, %rd2247, %rd11501;
	mov.b16 	%rs290, 1;
	st.u8 	[%rd2250], %rs290;
	mov.b16 	%rs291, 0;
	st.u8 	[%rd2250+1], %rs291;
	mov.b32 	%r3611, 2906;
	st.u32 	[%rd2250+4], %r3611;
	st.u8 	[%rd2250+3], %rs290;
	mov.b32 	%r3612, 48;
	st.u32 	[%rd2250+8], %r3612;
	mov.b32 	%r3613, -1;
	st.u32 	[%rd2250+16], %r3613;
	ld.shared.u64 	%rd48, [m_Local_$_0];
	add.s64 	%rd2251, %rd48, %rd35;
	ld.u32 	%r42, [%rd2251+12];
	shl.b32 	%r3614, %r42, 2;
	add.s32 	%r3615, %r3614, 32;
	shr.s32 	%r3616, %r3615, 31;
	shr.u32 	%r3617, %r3616, 29;
	add.s32 	%r3618, %r3615, %r3617;
	and.b32  	%r3619, %r3618, -8;
	sub.s32 	%r3620, %r3615, %r3619;
	setp.eq.s32 	%p920, %r3620, 0;
	sub.s32 	%r3621, %r3614, %r3620;
	add.s32 	%r3622, %r3621, 40;
	selp.b32 	%r43, %r3615, %r3622, %p920;
	ld.shared.u64 	%rd49, [m_Local_$_1];
	and.b32  	%r3623, %r43, 12;
	setp.eq.s32 	%p921, %r3623, 0;
	mov.u32 	%r12189, %r43;
	@%p921 bra 	$L__BB10_80;
	shr.s32 	%r3624, %r43, 31;
	shr.u32 	%r3625, %r3624, 28;
	add.s32 	%r3626, %r43, %r3625;
	and.b32  	%r3627, %r3626, -16;
	add.s32 	%r12189, %r3627, 16;
$L__BB10_80:
	cvt.s64.s32 	%rd2252, %r12189;
	atom.global.add.u64 	%rd2253, [%rd25], %rd2252;
	cvt.s64.s32 	%rd2254, %r43;
	add.s64 	%rd2255, %rd2254, %rd2253;
	add.s64 	%rd2256, %rd2255, 8;
	setp.lt.u64 	%p922, %rd2256, %rd49;
	shr.u64 	%rd2257, %rd2253, 4;
	cvt.u32.u64 	%r3628, %rd2257;
	selp.b32 	%r46, %r3628, -1, %p922;
	setp.ne.s32 	%p923, %r46, -1;
	@%p923 bra 	$L__BB10_82;
	mov.b32 	%r3683, 21352;
	st.local.u32 	[%rd2], %r3683;
	bra.uni 	$L__BB10_121;
$L__BB10_82:
	mul.wide.s32 	%rd50, %r46, 16;
	add.s64 	%rd2258, %rd48, %rd50;
	mov.b16 	%rs292, 0;
	st.u8 	[%rd2258], %rs292;
	st.u8 	[%rd2258+1], %rs292;
	mov.b32 	%r3629, 4335;
	st.u32 	[%rd2258+4], %r3629;
	mov.b16 	%rs293, 1;
	st.u8 	[%rd2258+3], %rs293;
	st.u32 	[%rd2258+8], %r43;
	st.u32 	[%rd2258+12], %r42;
	setp.lt.s32 	%p924, %r42, 1;
	@%p924 bra 	$L__BB10_121;
	setp.eq.s32 	%p925, %r42, 1;
	mov.b32 	%r66, 0;
	@%p925 bra 	$L__BB10_109;
	and.b32  	%r66, %r42, 2147483646;
	neg.s32 	%r12191, %r66;
	mov.b32 	%r12190, 0;
	mov.u32 	%r12192, %r12190;
$L__BB10_85:
	add.s32 	%r52, %r12192, 1;
	ld.shared.u64 	%rd51, [m_Local_$_0];
	add.s64 	%rd52, %rd51, %rd50;
	ld.u32 	%r53, [%rd52+12];
	setp.lt.s32 	%p926, %r12192, %r53;
	@%p926 bra 	$L__BB10_96;
	ld.shared.u64 	%rd2259, [m_Local_$_1];
	atom.global.add.u64 	%rd2260, [%rd25], 48;
	add.s64 	%rd2261, %rd2260, 56;
	setp.lt.u64 	%p927, %rd2261, %rd2259;
	shr.u64 	%rd53, %rd2260, 4;
	cvt.u32.u64 	%r12193, %rd53;
	setp.ne.s32 	%p928, %r12193, -1;
	and.pred  	%p929, %p927, %p928;
	@%p929 bra 	$L__BB10_88;
	mov.b32 	%r3638, 21106;
	st.local.u32 	[%rd2], %r3638;
	mov.b32 	%r12193, -1;
	mov.pred 	%p6140, 0;
	bra.uni 	$L__BB10_89;
$L__BB10_88:
	shl.b64 	%rd2262, %rd53, 32;
	shr.s64 	%rd2263, %rd2262, 28;
	add.s64 	%rd2264, %rd51, %rd2263;
	mov.b16 	%rs294, 0;
	st.u8 	[%rd2264], %rs294;
	st.u8 	[%rd2264+1], %rs294;
	mov.b32 	%r3632, 3608;
	st.u32 	[%rd2264+4], %r3632;
	mov.b16 	%rs295, 1;
	st.u8 	[%rd2264+3], %rs295;
	mov.b32 	%r3633, 48;
	st.u32 	[%rd2264+8], %r3633;
	mov.b32 	%r3634, -1;
	st.u32 	[%rd2264+16], %r3634;
	ld.shared.u64 	%rd2265, [m_Local_$_0];
	add.s64 	%rd2266, %rd2265, %rd2263;
	mov.b32 	%r3635, 0;
	st.u32 	[%rd2266+32], %r3635;
	ld.shared.u64 	%rd2267, [m_Local_$_0];
	add.s64 	%rd2268, %rd2267, %rd2263;
	st.u32 	[%rd2268+36], %r3635;
	ld.shared.u64 	%rd2269, [m_Local_$_0];
	add.s64 	%rd2270, %rd2269, %rd2263;
	st.u32 	[%rd2270+40], %r3635;
	ld.local.u32 	%r3636, [%rd2];
	setp.eq.s32 	%p6140, %r3636, 0;
$L__BB10_89:
	mov.b32 	%r12194, 0;
	not.pred 	%p931, %p6140;
	@%p931 bra 	$L__BB10_95;
	setp.ne.s32 	%p932, %r12193, -1;
	@%p932 bra 	$L__BB10_92;
	mov.b32 	%r3646, 21352;
	st.local.u32 	[%rd2], %r3646;
	bra.uni 	$L__BB10_95;
$L__BB10_92:
	ld.shared.u64 	%rd2271, [m_Local_$_0];
	mul.wide.s32 	%rd54, %r12193, 16;
	add.s64 	%rd2272, %rd2271, %rd54;
	st.u32 	[%rd2272+40], %r53;
	ld.local.u32 	%r3641, [%rd2];
	setp.ne.s32 	%p933, %r3641, 0;
	@%p933 bra 	$L__BB10_95;
	ld.shared.u64 	%rd2273, [m_Local_$_0];
	add.s64 	%rd2274, %rd2273, %rd54;
	st.u32 	[%rd2274+36], %r12192;
	ld.local.u32 	%r3643, [%rd2];
	setp.ne.s32 	%p934, %r3643, 0;
	@%p934 bra 	$L__BB10_95;
	ld.shared.u64 	%rd2275, [m_Local_$_0];
	add.s64 	%rd2276, %rd2275, %rd54;
	st.u32 	[%rd2276+32], %r46;
	ld.local.u32 	%r3644, [%rd2];
	setp.eq.s32 	%p935, %r3644, 0;
	selp.b32 	%r12194, %r12193, 0, %p935;
$L__BB10_95:
	st.local.u32 	[%rd2], %r12194;
	bra.uni 	$L__BB10_97;
$L__BB10_96:
	cvt.u64.u32 	%rd2277, %r12190;
	add.s64 	%rd2278, %rd52, %rd2277;
	mov.b32 	%r3647, 0;
	st.u32 	[%rd2278+32], %r3647;
	mov.b16 	%rs296, 0;
	st.u8 	[%rd2278+32], %rs296;
$L__BB10_97:
	ld.shared.u64 	%rd55, [m_Local_$_0];
	add.s64 	%rd56, %rd55, %rd50;
	ld.u32 	%r58, [%rd56+12];
	setp.lt.s32 	%p936, %r52, %r58;
	@%p936 bra 	$L__BB10_107;
	ld.shared.u64 	%rd2279, [m_Local_$_1];
	atom.global.add.u64 	%rd2280, [%rd25], 48;
	add.s64 	%rd2281, %rd2280, 56;
	setp.ge.u64 	%p937, %rd2281, %rd2279;
	shr.u64 	%rd57, %rd2280, 4;
	cvt.u32.u64 	%r12195, %rd57;
	setp.eq.s32 	%p938, %r12195, -1;
	or.pred  	%p939, %p937, %p938;
	@%p939 bra 	$L__BB10_100;
	shl.b64 	%rd2282, %rd57, 32;
	shr.s64 	%rd2283, %rd2282, 28;
	add.s64 	%rd2284, %rd55, %rd2283;
	mov.b16 	%rs297, 0;
	st.u8 	[%rd2284], %rs297;
	st.u8 	[%rd2284+1], %rs297;
	mov.b32 	%r3648, 3608;
	st.u32 	[%rd2284+4], %r3648;
	mov.b16 	%rs298, 1;
	st.u8 	[%rd2284+3], %rs298;
	mov.b32 	%r3649, 48;
	st.u32 	[%rd2284+8], %r3649;
	mov.b32 	%r3650, -1;
	st.u32 	[%rd2284+16], %r3650;
	ld.shared.u64 	%rd2285, [m_Local_$_0];
	add.s64 	%rd2286, %rd2285, %rd2283;
	mov.b32 	%r3651, 0;
	st.u32 	[%rd2286+32], %r3651;
	ld.shared.u64 	%rd2287, [m_Local_$_0];
	add.s64 	%rd2288, %rd2287, %rd2283;
	st.u32 	[%rd2288+36], %r3651;
	ld.shared.u64 	%rd2289, [m_Local_$_0];
	add.s64 	%rd2290, %rd2289, %rd2283;
	st.u32 	[%rd2290+40], %r3651;
	ld.local.u32 	%r3652, [%rd2];
	setp.eq.s32 	%p6141, %r3652, 0;
	bra.uni 	$L__BB10_101;
$L__BB10_100:
	mov.b32 	%r3654, 21106;
	st.local.u32 	[%rd2], %r3654;
	mov.b32 	%r12195, -1;
	mov.pred 	%p6141, 0;
$L__BB10_101:
	mov.b32 	%r12196, 0;
	not.pred 	%p941, %p6141;
	@%p941 bra 	$L__BB10_106;
	setp.eq.s32 	%p942, %r12195, -1;
	@%p942 bra 	$L__BB10_6300;
	ld.shared.u64 	%rd2291, [m_Local_$_0];
	mul.wide.s32 	%rd58, %r12195, 16;
	add.s64 	%rd2292, %rd2291, %rd58;
	st.u32 	[%rd2292+40], %r58;
	ld.local.u32 	%r3657, [%rd2];
	setp.eq.s32 	%p943, %r3657, 0;
	@%p943 bra 	$L__BB10_104;
	bra.uni 	$L__BB10_106;
$L__BB10_104:
	ld.shared.u64 	%rd2293, [m_Local_$_0];
	add.s64 	%rd2294, %rd2293, %rd58;
	st.u32 	[%rd2294+36], %r52;
	ld.local.u32 	%r3659, [%rd2];
	setp.ne.s32 	%p944, %r3659, 0;
	@%p944 bra 	$L__BB10_106;
	ld.shared.u64 	%rd2295, [m_Local_$_0];
	add.s64 	%rd2296, %rd2295, %rd58;
	st.u32 	[%rd2296+32], %r46;
	ld.local.u32 	%r3660, [%rd2];
	setp.eq.s32 	%p945, %r3660, 0;
	selp.b32 	%r12196, %r12195, 0, %p945;
$L__BB10_106:
	st.local.u32 	[%rd2], %r12196;
	bra.uni 	$L__BB10_108;
$L__BB10_107:
	add.s32 	%r3663, %r12190, 4;
	cvt.u64.u32 	%rd2297, %r3663;
	add.s64 	%rd2298, %rd56, %rd2297;
	mov.b32 	%r3664, 0;
	st.u32 	[%rd2298+32], %r3664;
	mov.b16 	%rs299, 0;
	st.u8 	[%rd2298+32], %rs299;
$L__BB10_108:
	add.s32 	%r12192, %r12192, 2;
	add.s32 	%r12191, %r12191, 2;
	add.s32 	%r12190, %r12190, 8;
	setp.ne.s32 	%p946, %r12191, 0;
	@%p946 bra 	$L__BB10_85;
$L__BB10_109:
	and.b32  	%r3665, %r42, 1;
	setp.eq.b32 	%p947, %r3665, 1;
	not.pred 	%p948, %p947;
	@%p948 bra 	$L__BB10_121;
	ld.shared.u64 	%rd59, [m_Local_$_0];
	add.s64 	%rd60, %rd59, %rd50;
	ld.u32 	%r67, [%rd60+12];
	setp.lt.s32 	%p949, %r66, %r67;
	@%p949 bra 	$L__BB10_120;
	ld.shared.u64 	%rd2299, [m_Local_$_1];
	atom.global.add.u64 	%rd2300, [%rd25], 48;
	add.s64 	%rd2301, %rd2300, 56;
	setp.ge.u64 	%p950, %rd2301, %rd2299;
	shr.u64 	%rd61, %rd2300, 4;
	cvt.u32.u64 	%r12198, %rd61;
	setp.eq.s32 	%p951, %r12198, -1;
	or.pred  	%p952, %p950, %p951;
	@%p952 bra 	$L__BB10_113;
	shl.b64 	%rd2302, %rd61, 32;
	shr.s64 	%rd2303, %rd2302, 28;
	add.s64 	%rd2304, %rd59, %rd2303;
	mov.b16 	%rs300, 0;
	st.u8 	[%rd2304], %rs300;
	st.u8 	[%rd2304+1], %rs300;
	mov.b32 	%r3666, 3608;
	st.u32 	[%rd2304+4], %r3666;
	mov.b16 	%rs301, 1;
	st.u8 	[%rd2304+3], %rs301;
	mov.b32 	%r3667, 48;
	st.u32 	[%rd2304+8], %r3667;
	mov.b32 	%r3668, -1;
	st.u32 	[%rd2304+16], %r3668;
	ld.shared.u64 	%rd2305, [m_Local_$_0];
	add.s64 	%rd2306, %rd2305, %rd2303;
	mov.b32 	%r3669, 0;
	st.u32 	[%rd2306+32], %r3669;
	ld.shared.u64 	%rd2307, [m_Local_$_0];
	add.s64 	%rd2308, %rd2307, %rd2303;
	st.u32 	[%rd2308+36], %r3669;
	ld.shared.u64 	%rd2309, [m_Local_$_0];
	add.s64 	%rd2310, %rd2309, %rd2303;
	st.u32 	[%rd2310+40], %r3669;
	ld.local.u32 	%r3670, [%rd2];
	setp.eq.s32 	%p6142, %r3670, 0;
	bra.uni 	$L__BB10_114;
$L__BB10_113:
	mov.b32 	%r3672, 21106;
	st.local.u32 	[%rd2], %r3672;
	mov.b32 	%r12198, -1;
	mov.pred 	%p6142, 0;
$L__BB10_114:
	mov.b32 	%r12199, 0;
	not.pred 	%p954, %p6142;
	@%p954 bra 	$L__BB10_119;
	setp.eq.s32 	%p955, %r12198, -1;
	@%p955 bra 	$L__BB10_6301;
	ld.shared.u64 	%rd2311, [m_Local_$_0];
	mul.wide.s32 	%rd62, %r12198, 16;
	add.s64 	%rd2312, %rd2311, %rd62;
	st.u32 	[%rd2312+40], %r67;
	ld.local.u32 	%r3675, [%rd2];
	setp.eq.s32 	%p956, %r3675, 0;
	@%p956 bra 	$L__BB10_117;
	bra.uni 	$L__BB10_119;
$L__BB10_117:
	ld.shared.u64 	%rd2313, [m_Local_$_0];
	add.s64 	%rd2314, %rd2313, %rd62;
	st.u32 	[%rd2314+36], %r66;
	ld.local.u32 	%r3677, [%rd2];
	setp.ne.s32 	%p957, %r3677, 0;
	@%p957 bra 	$L__BB10_119;
	ld.shared.u64 	%rd2315, [m_Local_$_0];
	add.s64 	%rd2316, %rd2315, %rd62;
	st.u32 	[%rd2316+32], %r46;
	ld.local.u32 	%r3678, [%rd2];
	setp.eq.s32 	%p958, %r3678, 0;
	selp.b32 	%r12199, %r12198, 0, %p958;
$L__BB10_119:
	st.local.u32 	[%rd2], %r12199;
	bra.uni 	$L__BB10_121;
$L__BB10_120:
	shl.b32 	%r3681, %r66, 2;
	cvt.u64.u32 	%rd2317, %r3681;
	add.s64 	%rd2318, %rd60, %rd2317;
	mov.b32 	%r3682, 0;
	st.u32 	[%rd2318+32], %r3682;
	mov.b16 	%rs302, 0;
	st.u8 	[%rd2318+32], %rs302;
$L__BB10_121:
	setp.lt.s32 	%p959, %r42, 1;
	@%p959 bra 	$L__BB10_152;
	mul.wide.s32 	%rd63, %r46, 16;
	neg.s32 	%r12201, %r42;
	mov.b32 	%r12200, 0;
	mov.u32 	%r12202, %r12200;
$L__BB10_123:
	setp.ne.s32 	%p960, %r15, -1;
	@%p960 bra 	$L__BB10_125;
	mov.b32 	%r3700, 21352;
	st.local.u32 	[%rd2], %r3700;
	mov.b16 	%rs1525, 0;
	bra.uni 	$L__BB10_137;
$L__BB10_125:
	ld.shared.u64 	%rd64, [m_Local_$_0];
	add.s64 	%rd65, %rd64, %rd35;
	ld.u32 	%r76, [%rd65+12];
	setp.lt.s32 	%p961, %r12202, %r76;
	@%p961 bra 	$L__BB10_136;
	ld.shared.u64 	%rd2319, [m_Local_$_1];
	atom.global.add.u64 	%rd2320, [%rd25], 48;
	add.s64 	%rd2321, %rd2320, 56;
	setp.lt.u64 	%p962, %rd2321, %rd2319;
	shr.u64 	%rd66, %rd2320, 4;
	cvt.u32.u64 	%r12203, %rd66;
	setp.ne.s32 	%p963, %r12203, -1;
	and.pred  	%p964, %p962, %p963;
	@%p964 bra 	$L__BB10_128;
	mov.b32 	%r3691, 21106;
	st.local.u32 	[%rd2], %r3691;
	mov.b32 	%r12203, -1;
	mov.pred 	%p6143, 0;
	bra.uni 	$L__BB10_129;
$L__BB10_128:
	shl.b64 	%rd2322, %rd66, 32;
	shr.s64 	%rd2323, %rd2322, 28;
	add.s64 	%rd2324, %rd64, %rd2323;
	mov.b16 	%rs303, 0;
	st.u8 	[%rd2324], %rs303;
	st.u8 	[%rd2324+1], %rs303;
	mov.b32 	%r3685, 3608;
	st.u32 	[%rd2324+4], %r3685;
	mov.b16 	%rs304, 1;
	st.u8 	[%rd2324+3], %rs304;
	mov.b32 	%r3686, 48;
	st.u32 	[%rd2324+8], %r3686;
	mov.b32 	%r3687, -1;
	st.u32 	[%rd2324+16], %r3687;
	ld.shared.u64 	%rd2325, [m_Local_$_0];
	add.s64 	%rd2326, %rd2325, %rd2323;
	mov.b32 	%r3688, 0;
	st.u32 	[%rd2326+32], %r3688;
	ld.shared.u64 	%rd2327, [m_Local_$_0];
	add.s64 	%rd2328, %rd2327, %rd2323;
	st.u32 	[%rd2328+36], %r3688;
	ld.shared.u64 	%rd2329, [m_Local_$_0];
	add.s64 	%rd2330, %rd2329, %rd2323;
	st.u32 	[%rd2330+40], %r3688;
	ld.local.u32 	%r3689, [%rd2];
	setp.eq.s32 	%p6143, %r3689, 0;
$L__BB10_129:
	mov.b32 	%r12204, 0;
	not.pred 	%p966, %p6143;
	@%p966 bra 	$L__BB10_135;
	setp.ne.s32 	%p967, %r12203, -1;
	@%p967 bra 	$L__BB10_132;
	mov.b32 	%r3699, 21352;
	st.local.u32 	[%rd2], %r3699;
	bra.uni 	$L__BB10_135;
$L__BB10_132:
	ld.shared.u64 	%rd2331, [m_Local_$_0];
	mul.wide.s32 	%rd67, %r12203, 16;
	add.s64 	%rd2332, %rd2331, %rd67;
	st.u32 	[%rd2332+40], %r76;
	ld.local.u32 	%r3694, [%rd2];
	setp.ne.s32 	%p968, %r3694, 0;
	@%p968 bra 	$L__BB10_135;
	ld.shared.u64 	%rd2333, [m_Local_$_0];
	add.s64 	%rd2334, %rd2333, %rd67;
	st.u32 	[%rd2334+36], %r12202;
	ld.local.u32 	%r3696, [%rd2];
	setp.ne.s32 	%p969, %r3696, 0;
	@%p969 bra 	$L__BB10_135;
	ld.shared.u64 	%rd2335, [m_Local_$_0];
	add.s64 	%rd2336, %rd2335, %rd67;
	st.u32 	[%rd2336+32], %r15;
	ld.local.u32 	%r3697, [%rd2];
	setp.eq.s32 	%p970, %r3697, 0;
	selp.b32 	%r12204, %r12203, 0, %p970;
$L__BB10_135:
	st.local.u32 	[%rd2], %r12204;
	mov.b16 	%rs1525, 0;
	bra.uni 	$L__BB10_137;
$L__BB10_136:
	cvt.u64.u32 	%rd2337, %r12200;
	add.s64 	%rd2338, %rd65, %rd2337;
	ld.u8 	%rs1525, [%rd2338+32];
$L__BB10_137:
	setp.ne.s32 	%p971, %r46, -1;
	@%p971 bra 	$L__BB10_139;
	mov.b32 	%r3717, 21352;
	st.local.u32 	[%rd2], %r3717;
	bra.uni 	$L__BB10_151;
$L__BB10_139:
	ld.shared.u64 	%rd68, [m_Local_$_0];
	add.s64 	%rd69, %rd68, %rd63;
	ld.u32 	%r81, [%rd69+12];
	setp.lt.s32 	%p972, %r12202, %r81;
	@%p972 bra 	$L__BB10_150;
	ld.shared.u64 	%rd2339, [m_Local_$_1];
	atom.global.add.u64 	%rd2340, [%rd25], 48;
	add.s64 	%rd2341, %rd2340, 56;
	setp.lt.u64 	%p973, %rd2341, %rd2339;
	shr.u64 	%rd70, %rd2340, 4;
	cvt.u32.u64 	%r12205, %rd70;
	setp.ne.s32 	%p974, %r12205, -1;
	and.pred  	%p975, %p973, %p974;
	@%p975 bra 	$L__BB10_142;
	mov.b32 	%r3707, 21106;
	st.local.u32 	[%rd2], %r3707;
	mov.b32 	%r12205, -1;
	mov.pred 	%p6144, 0;
	bra.uni 	$L__BB10_143;
$L__BB10_142:
	shl.b64 	%rd2342, %rd70, 32;
	shr.s64 	%rd2343, %rd2342, 28;
	add.s64 	%rd2344, %rd68, %rd2343;
	mov.b16 	%rs307, 0;
	st.u8 	[%rd2344], %rs307;
	st.u8 	[%rd2344+1], %rs307;
	mov.b32 	%r3701, 3608;
	st.u32 	[%rd2344+4], %r3701;
	mov.b16 	%rs308, 1;
	st.u8 	[%rd2344+3], %rs308;
	mov.b32 	%r3702, 48;
	st.u32 	[%rd2344+8], %r3702;
	mov.b32 	%r3703, -1;
	st.u32 	[%rd2344+16], %r3703;
	ld.shared.u64 	%rd2345, [m_Local_$_0];
	add.s64 	%rd2346, %rd2345, %rd2343;
	mov.b32 	%r3704, 0;
	st.u32 	[%rd2346+32], %r3704;
	ld.shared.u64 	%rd2347, [m_Local_$_0];
	add.s64 	%rd2348, %rd2347, %rd2343;
	st.u32 	[%rd2348+36], %r3704;
	ld.shared.u64 	%rd2349, [m_Local_$_0];
	add.s64 	%rd2350, %rd2349, %rd2343;
	st.u32 	[%rd2350+40], %r3704;
	ld.local.u32 	%r3705, [%rd2];
	setp.eq.s32 	%p6144, %r3705, 0;
$L__BB10_143:
	mov.b32 	%r12206, 0;
	not.pred 	%p977, %p6144;
	@%p977 bra 	$L__BB10_149;
	setp.ne.s32 	%p978, %r12205, -1;
	@%p978 bra 	$L__BB10_146;
	mov.b32 	%r3715, 21352;
	st.local.u32 	[%rd2], %r3715;
	bra.uni 	$L__BB10_149;
$L__BB10_146:
	ld.shared.u64 	%rd2351, [m_Local_$_0];
	mul.wide.s32 	%rd71, %r12205, 16;
	add.s64 	%rd2352, %rd2351, %rd71;
	st.u32 	[%rd2352+40], %r81;
	ld.local.u32 	%r3710, [%rd2];
	setp.ne.s32 	%p979, %r3710, 0;
	@%p979 bra 	$L__BB10_149;
	ld.shared.u64 	%rd2353, [m_Local_$_0];
	add.s64 	%rd2354, %rd2353, %rd71;
	st.u32 	[%rd2354+36], %r12202;
	ld.local.u32 	%r3712, [%rd2];
	setp.ne.s32 	%p980, %r3712, 0;
	@%p980 bra 	$L__BB10_149;
	ld.shared.u64 	%rd2355, [m_Local_$_0];
	add.s64 	%rd2356, %rd2355, %rd71;
	st.u32 	[%rd2356+32], %r46;
	ld.local.u32 	%r3713, [%rd2];
	setp.eq.s32 	%p981, %r3713, 0;
	selp.b32 	%r12206, %r12205, 0, %p981;
$L__BB10_149:
	st.local.u32 	[%rd2], %r12206;
	bra.uni 	$L__BB10_151;
$L__BB10_150:
	cvt.u64.u32 	%rd2357, %r12200;
	add.s64 	%rd2358, %rd69, %rd2357;
	mov.b32 	%r3716, 0;
	st.u32 	[%rd2358+32], %r3716;
	st.u8 	[%rd2358+32], %rs1525;
$L__BB10_151:
	add.s32 	%r12202, %r12202, 1;
	add.s32 	%r12201, %r12201, 1;
	setp.ne.s32 	%p982, %r12201, 0;
	add.s32 	%r12200, %r12200, 4;
	@%p982 bra 	$L__BB10_123;
$L__BB10_152:
	ld.shared.u64 	%rd2359, [m_Local_$_0];
	add.s64 	%rd2360, %rd2359, %rd11501;
	st.u32 	[%rd2360+32], %r46;
	ld.shared.u64 	%rd2361, [m_Local_$_0];
	add.s64 	%rd2362, %rd2361, %rd11501;
	st.u32 	[%rd2362+40], %r42;
	ld.shared.u64 	%rd2363, [m_Local_$_0];
	add.s64 	%rd2364, %rd2363, %rd11501;
	mov.b32 	%r3718, 0;
	st.u32 	[%rd2364+48], %r3718;
	ld.shared.u64 	%rd2365, [m_Local_$_0];
	add.s64 	%rd2366, %rd2365, %rd11501;
	ld.u32 	%r3719, [%rd2366+32];
	mul.wide.s32 	%rd11502, %r3719, 16;
	ld.local.u32 	%r3720, [%rd2];
	setp.eq.s32 	%p6145, %r3720, 0;
$L__BB10_153:
	not.pred 	%p983, %p6145;
	@%p983 bra 	$L__BB10_165;
	@%p13 bra 	$L__BB10_156;
	mov.b32 	%r3722, 21352;
	st.local.u32 	[%rd2], %r3722;
	mov.b32 	%r12207, 0;
	bra.uni 	$L__BB10_157;
$L__BB10_156:
	ld.shared.u64 	%rd2367, [m_Local_$_0];
	add.s64 	%rd2368, %rd2367, %rd11501;
	ld.u32 	%r12207, [%rd2368+40];
$L__BB10_157:
	not.pred 	%p984, %p13;
	@%p984 bra 	$L__BB10_165;
	ld.shared.u64 	%rd75, [m_Local_$_0];
	add.s64 	%rd2369, %rd75, %rd11501;
	ld.u32 	%r91, [%rd2369+48];
	setp.ge.s32 	%p985, %r91, %r12207;
	@%p985 bra 	$L__BB10_165;
	sub.s32 	%r3723, %r12207, %r91;
	and.b32  	%r92, %r3723, 3;
	setp.eq.s32 	%p986, %r92, 0;
	mov.u32 	%r12210, %r91;
	@%p986 bra 	$L__BB10_162;
	shl.b32 	%r12209, %r91, 2;
	neg.s32 	%r12208, %r92;
	add.s32 	%r12210, %r91, %r92;
	mov.u64 	%rd2373, $str;
$L__BB10_161:
	.pragma "nounroll";
	cvt.s64.s32 	%rd2370, %r12209;
	add.s64 	%rd2371, %rd11502, %rd2370;
	add.s64 	%rd2372, %rd75, %rd2371;
	ld.s8 	%r3724, [%rd2372+32];
	st.local.u32 	[%rd14], %r3724;
	cvta.global.u64 	%rd2374, %rd2373;
	{ // callseq 17, 0
	.param .b64 param0;
	st.param.b64 	[param0], %rd2374;
	.param .b64 param1;
	st.param.b64 	[param1], %rd2115;
	.param .b32 retval0;
	call.uni (retval0), 
	vprintf, 
	(
	param0, 
	param1
	);
	ld.param.b32 	%r3725, [retval0];
	} // callseq 17
	add.s32 	%r12209, %r12209, 4;
	add.s32 	%r12208, %r12208, 1;
	setp.ne.s32 	%p987, %r12208, 0;
	@%p987 bra 	$L__BB10_161;
$L__BB10_162:
	sub.s32 	%r3727, %r91, %r12207;
	setp.gt.u32 	%p988, %r3727, -4;
	@%p988 bra 	$L__BB10_165;
	sub.s32 	%r12212, %r12210, %r12207;
	shl.b32 	%r3728, %r12210, 2;
	add.s32 	%r12211, %r3728, 8;
	mov.u64 	%rd2379, $str;
$L__BB10_164:
	add.s32 	%r3729, %r12211, -8;
	cvt.s64.s32 	%rd2376, %r3729;
	add.s64 	%rd2377, %rd11502, %rd2376;
	add.s64 	%rd2378, %rd75, %rd2377;
	ld.s8 	%r3730, [%rd2378+32];
	st.local.u32 	[%rd14], %r3730;
	cvta.global.u64 	%rd2380, %rd2379;
	{ // callseq 18, 0
	.param .b64 param0;
	st.param.b64 	[param0], %rd2380;
	.param .b64 param1;
	st.param.b64 	[param1], %rd2115;
	.param .b32 retval0;
	call.uni (retval0), 
	vprintf, 
	(
	param0, 
	param1
	);
	ld.param.b32 	%r3731, [retval0];
	} // callseq 18
	add.s32 	%r3733, %r12211, -4;
	cvt.s64.s32 	%rd2382, %r3733;
	add.s64 	%rd2383, %rd11502, %rd2382;
	add.s64 	%rd2384, %rd75, %rd2383;
	ld.s8 	%r3734, [%rd2384+32];
	st.local.u32 	[%rd14], %r3734;
	{ // callseq 19, 0
	.param .b64 param0;
	st.param.b64 	[param0], %rd2380;
	.param .b64 param1;
	st.param.b64 	[param1], %rd2115;
	.param .b32 retval0;
	call.uni (retval0), 
	vprintf, 
	(
	param0, 
	param1
	);
	ld.param.b32 	%r3735, [retval0];
	} // callseq 19
	add.s32 	%r3737, %r12211, 4;
	cvt.s64.s32 	%rd2385, %r12211;
	add.s64 	%rd2386, %rd11502, %rd2385;
	add.s64 	%rd2387, %rd75, %rd2386;
	ld.s8 	%r3738, [%rd2387+32];
	st.local.u32 	[%rd14], %r3738;
	{ // callseq 20, 0
	.param .b64 param0;
	st.param.b64 	[param0], %rd2380;
	.param .b64 param1;
	st.param.b64 	[param1], %rd2115;
	.param .b32 retval0;
	call.uni (retval0), 
	vprintf, 
	(
	param0, 
	param1
	);
	ld.param.b32 	%r3739, [retval0];
	} // callseq 20
	cvt.s64.s32 	%rd2388, %r3737;
	add.s64 	%rd2389, %rd11502, %rd2388;
	add.s64 	%rd2390, %rd75, %rd2389;
	ld.s8 	%r3741, [%rd2390+32];
	st.local.u32 	[%rd14], %r3741;
	{ // callseq 21, 0
	.param .b64 param0;
	st.param.b64 	[param0], %rd2380;
	.param .b64 param1;
	st.param.b64 	[param1], %rd2115;
	.param .b32 retval0;
	call.uni (retval0), 
	vprintf, 
	(
	param0, 
	param1
	);
	ld.param.b32 	%r3742, [retval0];
	} // callseq 21
	add.s32 	%r12212, %r12212, 4;
	add.s32 	%r12211, %r12211, 16;
	setp.ne.s32 	%p989, %r12212, 0;
	@%p989 bra 	$L__BB10_164;
$L__BB10_165:
	ld.local.u32 	%r3744, [%rd2];
	setp.ne.s32 	%p990, %r3744, 0;
	@%p990 bra 	$L__BB10_6297;
	add.u64 	%rd2391, %SP, 8;
	add.u64 	%rd2392, %SPL, 8;
	mul.lo.s32 	%r3745, %r1, %r11;
	shl.b32 	%r3746, %r3745, 3;
	add.s32 	%r3747, %r14, %r3746;
	st.local.u32 	[%rd2392], %r3747;
	mov.u64 	%rd2393, $str$4;
	cvta.global.u64 	%rd2394, %rd2393;
	{ // callseq 22, 0
	.param .b64 param0;
	st.param.b64 	[param0], %rd2394;
	.param .b64 param1;
	st.param.b64 	[param1], %rd2391;
	.param .b32 retval0;
	call.uni (retval0), 
	vprintf, 
	(
	param0, 
	param1
	);
	ld.param.b32 	%r3748, [retval0];
	} // callseq 22
	ld.local.u32 	%r3750, [%rd2];
	setp.ne.s32 	%p991, %r3750, 0;
	@%p991 bra 	$L__BB10_6297;
	ld.shared.u64 	%rd2395, [m_Local_$_1];
	atom.global.add.u64 	%rd2396, [%rd25], 64;
	add.s64 	%rd2397, %rd2396, 64;
	setp.lt.u64 	%p992, %rd2397, %rd2395;
	shr.u64 	%rd2398, %rd2396, 4;
	cvt.u32.u64 	%r3751, %rd2398;
	selp.b32 	%r107, %r3751, -1, %p992;
	setp.ne.s32 	%p993, %r107, -1;
	@%p993 bra 	$L__BB10_169;
	mov.b32 	%r3788, 21352;
	st.local.u32 	[%rd2], %r3788;
	bra.uni 	$L__BB10_194;
$L__BB10_169:
	ld.shared.u64 	%rd2399, [m_Local_$_0];
	mul.wide.s32 	%rd76, %r107, 16;
	add.s64 	%rd2400, %rd2399, %rd76;
	mov.b16 	%rs309, 0;
	st.u8 	[%rd2400], %rs309;
	st.u8 	[%rd2400+1], %rs309;
	mov.b32 	%r3753, 4335;
	st.u32 	[%rd2400+4], %r3753;
	mov.b16 	%rs310, 1;
	st.u8 	[%rd2400+3], %rs310;
	mov.b32 	%r3754, 56;
	st.u32 	[%rd2400+8], %r3754;
	mov.b32 	%r3755, 6;
	st.u32 	[%rd2400+12], %r3755;
	mov.b32 	%r12213, 1;
	mov.u64 	%rd11503, %rd76;
$L__BB10_170:
	add.s32 	%r109, %r12213, -1;
	ld.shared.u64 	%rd78, [m_Local_$_0];
	add.s64 	%rd2401, %rd78, %rd76;
	ld.u32 	%r110, [%rd2401+12];
	setp.lt.s32 	%p994, %r109, %r110;
	@%p994 bra 	$L__BB10_181;
	ld.shared.u64 	%rd2402, [m_Local_$_1];
	atom.global.add.u64 	%rd2403, [%rd25], 48;
	add.s64 	%rd2404, %rd2403, 56;
	setp.lt.u64 	%p995, %rd2404, %rd2402;
	shr.u64 	%rd79, %rd2403, 4;
	cvt.u32.u64 	%r12214, %rd79;
	setp.ne.s32 	%p996, %r12214, -1;
	and.pred  	%p997, %p995, %p996;
	@%p997 bra 	$L__BB10_173;
	mov.b32 	%r3762, 21106;
	st.local.u32 	[%rd2], %r3762;
	mov.b32 	%r12214, -1;
	mov.pred 	%p6146, 0;
	bra.uni 	$L__BB10_174;
$L__BB10_173:
	shl.b64 	%rd2405, %rd79, 32;
	shr.s64 	%rd2406, %rd2405, 28;
	add.s64 	%rd2407, %rd78, %rd2406;
	mov.b16 	%rs311, 0;
	st.u8 	[%rd2407], %rs311;
	st.u8 	[%rd2407+1], %rs311;
	mov.b32 	%r3756, 3608;
	st.u32 	[%rd2407+4], %r3756;
	mov.b16 	%rs312, 1;
	st.u8 	[%rd2407+3], %rs312;
	mov.b32 	%r3757, 48;
	st.u32 	[%rd2407+8], %r3757;
	mov.b32 	%r3758, -1;
	st.u32 	[%rd2407+16], %r3758;
	ld.shared.u64 	%rd2408, [m_Local_$_0];
	add.s64 	%rd2409, %rd2408, %rd2406;
	mov.b32 	%r3759, 0;
	st.u32 	[%rd2409+32], %r3759;
	ld.shared.u64 	%rd2410, [m_Local_$_0];
	add.s64 	%rd2411, %rd2410, %rd2406;
	st.u32 	[%rd2411+36], %r3759;
	ld.shared.u64 	%rd2412, [m_Local_$_0];
	add.s64 	%rd2413, %rd2412, %rd2406;
	st.u32 	[%rd2413+40], %r3759;
	ld.local.u32 	%r3760, [%rd2];
	setp.eq.s32 	%p6146, %r3760, 0;
$L__BB10_174:
	mov.b32 	%r12215, 0;
	not.pred 	%p999, %p6146;
	@%p999 bra 	$L__BB10_180;
	setp.ne.s32 	%p1000, %r12214, -1;
	@%p1000 bra 	$L__BB10_177;
	mov.b32 	%r3770, 21352;
	st.local.u32 	[%rd2], %r3770;
	bra.uni 	$L__BB10_180;
$L__BB10_177:
	ld.shared.u64 	%rd2414, [m_Local_$_0];
	mul.wide.s32 	%rd80, %r12214, 16;
	add.s64 	%rd2415, %rd2414, %rd80;
	st.u32 	[%rd2415+40], %r110;
	ld.local.u32 	%r3765, [%rd2];
	setp.ne.s32 	%p1001, %r3765, 0;
	@%p1001 bra 	$L__BB10_180;
	ld.shared.u64 	%rd2416, [m_Local_$_0];
	add.s64 	%rd2417, %rd2416, %rd80;
	st.u32 	[%rd2417+36], %r109;
	ld.local.u32 	%r3767, [%rd2];
	setp.ne.s32 	%p1002, %r3767, 0;
	@%p1002 bra 	$L__BB10_180;
	ld.shared.u64 	%rd2418, [m_Local_$_0];
	add.s64 	%rd2419, %rd2418, %rd80;
	st.u32 	[%rd2419+32], %r107;
	ld.local.u32 	%r3768, [%rd2];
	setp.eq.s32 	%p1003, %r3768, 0;
	selp.b32 	%r12215, %r12214, 0, %p1003;
$L__BB10_180:
	st.local.u32 	[%rd2], %r12215;
	bra.uni 	$L__BB10_182;
$L__BB10_181:
	add.s64 	%rd2420, %rd78, %rd11503;
	mov.b32 	%r3771, 0;
	st.u32 	[%rd2420+32], %r3771;
	mov.b16 	%rs313, 0;
	st.u8 	[%rd2420+32], %rs313;
$L__BB10_182:
	ld.shared.u64 	%rd81, [m_Local_$_0];
	add.s64 	%rd2421, %rd81, %rd76;
	ld.u32 	%r115, [%rd2421+12];
	setp.lt.s32 	%p1004, %r12213, %r115;
	@%p1004 bra 	$L__BB10_192;
	ld.shared.u64 	%rd2422, [m_Local_$_1];
	atom.global.add.u64 	%rd2423, [%rd25], 48;
	add.s64 	%rd2424, %rd2423, 56;
	setp.ge.u64 	%p1005, %rd2424, %rd2422;
	shr.u64 	%rd82, %rd2423, 4;
	cvt.u32.u64 	%r12216, %rd82;
	setp.eq.s32 	%p1006, %r12216, -1;
	or.pred  	%p1007, %p1005, %p1006;
	@%p1007 bra 	$L__BB10_185;
	shl.b64 	%rd2425, %rd82, 32;
	shr.s64 	%rd2426, %rd2425, 28;
	add.s64 	%rd2427, %rd81, %rd2426;
	mov.b16 	%rs314, 0;
	st.u8 	[%rd2427], %rs314;
	st.u8 	[%rd2427+1], %rs314;
	mov.b32 	%r3772, 3608;
	st.u32 	[%rd2427+4], %r3772;
	mov.b16 	%rs315, 1;
	st.u8 	[%rd2427+3], %rs315;
	mov.b32 	%r3773, 48;
	st.u32 	[%rd2427+8], %r3773;
	mov.b32 	%r3774, -1;
	st.u32 	[%rd2427+16], %r3774;
	ld.shared.u64 	%rd2428, [m_Local_$_0];
	add.s64 	%rd2429, %rd2428, %rd2426;
	mov.b32 	%r3775, 0;
	st.u32 	[%rd2429+32], %r3775;
	ld.shared.u64 	%rd2430, [m_Local_$_0];
	add.s64 	%rd2431, %rd2430, %rd2426;
	st.u32 	[%rd2431+36], %r3775;
	ld.shared.u64 	%rd2432, [m_Local_$_0];
	add.s64 	%rd2433, %rd2432, %rd2426;
	st.u32 	[%rd2433+40], %r3775;
	ld.local.u32 	%r3776, [%rd2];
	setp.eq.s32 	%p6147, %r3776, 0;
	bra.uni 	$L__BB10_186;
$L__BB10_185:
	mov.b32 	%r3778, 21106;
	st.local.u32 	[%rd2], %r3778;
	mov.b32 	%r12216, -1;
	mov.pred 	%p6147, 0;
$L__BB10_186:
	mov.b32 	%r12217, 0;
	not.pred 	%p1009, %p6147;
	@%p1009 bra 	$L__BB10_191;
	setp.eq.s32 	%p1010, %r12216, -1;
	@%p1010 bra 	$L__BB10_6302;
	ld.shared.u64 	%rd2434, [m_Local_$_0];
	mul.wide.s32 	%rd83, %r12216, 16;
	add.s64 	%rd2435, %rd2434, %rd83;
	st.u32 	[%rd2435+40], %r115;
	ld.local.u32 	%r3781, [%rd2];
	setp.eq.s32 	%p1011, %r3781, 0;
	@%p1011 bra 	$L__BB10_189;
	bra.uni 	$L__BB10_191;
$L__BB10_189:
	ld.shared.u64 	%rd2436, [m_Local_$_0];
	add.s64 	%rd2437, %rd2436, %rd83;
	st.u32 	[%rd2437+36], %r12213;
	ld.local.u32 	%r3783, [%rd2];
	setp.ne.s32 	%p1012, %r3783, 0;
	@%p1012 bra 	$L__BB10_191;
	ld.shared.u64 	%rd2438, [m_Local_$_0];
	add.s64 	%rd2439, %rd2438, %rd83;
	st.u32 	[%rd2439+32], %r107;
	ld.local.u32 	%r3784, [%rd2];
	setp.eq.s32 	%p1013, %r3784, 0;
	selp.b32 	%r12217, %r12216, 0, %p1013;
$L__BB10_191:
	st.local.u32 	[%rd2], %r12217;
	bra.uni 	$L__BB10_193;
$L__BB10_192:
	add.s64 	%rd2440, %rd81, %rd11503;
	mov.b32 	%r3787, 0;
	st.u32 	[%rd2440+36], %r3787;
	mov.b16 	%rs316, 0;
	st.u8 	[%rd2440+36], %rs316;
$L__BB10_193:
	add.s32 	%r12213, %r12213, 2;
	add.s64 	%rd11503, %rd11503, 8;
	setp.ne.s32 	%p1014, %r12213, 7;
	@%p1014 bra 	$L__BB10_170;
$L__BB10_194:
	mul.wide.s32 	%rd85, %r107, 16;
	mov.b32 	%r12218, 0;
	mov.u64 	%rd2442, $str$16;
$L__BB10_195:
	setp.ne.s32 	%p1015, %r107, -1;
	cvt.u64.u32 	%rd2441, %r12218;
	add.s64 	%rd86, %rd2442, %rd2441;
	@%p1015 bra 	$L__BB10_197;
	mov.b32 	%r3807, 21352;
	st.local.u32 	[%rd2], %r3807;
	bra.uni 	$L__BB10_209;
$L__BB10_197:
	ld.shared.u64 	%rd87, [m_Local_$_0];
	add.s64 	%rd88, %rd87, %rd85;
	ld.u32 	%r122, [%rd88+12];
	setp.lt.s32 	%p1016, %r12218, %r122;
	@%p1016 bra 	$L__BB10_208;
	ld.shared.u64 	%rd2443, [m_Local_$_1];
	atom.global.add.u64 	%rd2444, [%rd25], 48;
	add.s64 	%rd2445, %rd2444, 56;
	setp.lt.u64 	%p1017, %rd2445, %rd2443;
	shr.u64 	%rd89, %rd2444, 4;
	cvt.u32.u64 	%r12219, %rd89;
	setp.ne.s32 	%p1018, %r12219, -1;
	and.pred  	%p1019, %p1017, %p1018;
	@%p1019 bra 	$L__BB10_200;
	mov.b32 	%r3796, 21106;
	st.local.u32 	[%rd2], %r3796;
	mov.b32 	%r12219, -1;
	mov.pred 	%p6148, 0;
	bra.uni 	$L__BB10_201;
$L__BB10_200:
	shl.b64 	%rd2446, %rd89, 32;
	shr.s64 	%rd2447, %rd2446, 28;
	add.s64 	%rd2448, %rd87, %rd2447;
	mov.b16 	%rs317, 0;
	st.u8 	[%rd2448], %rs317;
	st.u8 	[%rd2448+1], %rs317;
	mov.b32 	%r3790, 3608;
	st.u32 	[%rd2448+4], %r3790;
	mov.b16 	%rs318, 1;
	st.u8 	[%rd2448+3], %rs318;
	mov.b32 	%r3791, 48;
	st.u32 	[%rd2448+8], %r3791;
	mov.b32 	%r3792, -1;
	st.u32 	[%rd2448+16], %r3792;
	ld.shared.u64 	%rd2449, [m_Local_$_0];
	add.s64 	%rd2450, %rd2449, %rd2447;
	mov.b32 	%r3793, 0;
	st.u32 	[%rd2450+32], %r3793;
	ld.shared.u64 	%rd2451, [m_Local_$_0];
	add.s64 	%rd2452, %rd2451, %rd2447;
	st.u32 	[%rd2452+36], %r3793;
	ld.shared.u64 	%rd2453, [m_Local_$_0];
	add.s64 	%rd2454, %rd2453, %rd2447;
	st.u32 	[%rd2454+40], %r3793;
	ld.local.u32 	%r3794, [%rd2];
	setp.eq.s32 	%p6148, %r3794, 0;
$L__BB10_201:
	mov.b32 	%r12220, 0;
	not.pred 	%p1021, %p6148;
	@%p1021 bra 	$L__BB10_207;
	setp.ne.s32 	%p1022, %r12219, -1;
	@%p1022 bra 	$L__BB10_204;
	mov.b32 	%r3804, 21352;
	st.local.u32 	[%rd2], %r3804;
	bra.uni 	$L__BB10_207;
$L__BB10_204:
	ld.shared.u64 	%rd2455, [m_Local_$_0];
	mul.wide.s32 	%rd90, %r12219, 16;
	add.s64 	%rd2456, %rd2455, %rd90;
	st.u32 	[%rd2456+40], %r122;
	ld.local.u32 	%r3799, [%rd2];
	setp.ne.s32 	%p1023, %r3799, 0;
	@%p1023 bra 	$L__BB10_207;
	ld.shared.u64 	%rd2457, [m_Local_$_0];
	add.s64 	%rd2458, %rd2457, %rd90;
	st.u32 	[%rd2458+36], %r12218;
	ld.local.u32 	%r3801, [%rd2];
	setp.ne.s32 	%p1024, %r3801, 0;
	@%p1024 bra 	$L__BB10_207;
	ld.shared.u64 	%rd2459, [m_Local_$_0];
	add.s64 	%rd2460, %rd2459, %rd90;
	st.u32 	[%rd2460+32], %r107;
	ld.local.u32 	%r3802, [%rd2];
	setp.eq.s32 	%p1025, %r3802, 0;
	selp.b32 	%r12220, %r12219, 0, %p1025;
$L__BB10_207:
	st.local.u32 	[%rd2], %r12220;
	bra.uni 	$L__BB10_209;
$L__BB10_208:
	ld.global.nc.u8 	%rs319, [%rd86];
	cvt.u16.u8 	%rs320, %rs319;
	shl.b32 	%r3805, %r12218, 2;
	cvt.u64.u32 	%rd2461, %r3805;
	add.s64 	%rd2462, %rd88, %rd2461;
	mov.b32 	%r3806, 0;
	st.u32 	[%rd2462+32], %r3806;
	st.u8 	[%rd2462+32], %rs320;
$L__BB10_209:
	setp.eq.s32 	%p1026, %r107, -1;
	add.s32 	%r127, %r12218, 1;
	ld.global.nc.u8 	%rs321, [%rd86+1];
	cvt.u16.u8 	%rs3, %rs321;
	@%p1026 bra 	$L__BB10_221;
	ld.shared.u64 	%rd91, [m_Local_$_0];
	add.s64 	%rd92, %rd91, %rd85;
	ld.u32 	%r128, [%rd92+12];
	setp.lt.s32 	%p1027, %r127, %r128;
	@%p1027 bra 	$L__BB10_220;
	ld.shared.u64 	%rd2463, [m_Local_$_1];
	atom.global.add.u64 	%rd2464, [%rd25], 48;
	add.s64 	%rd2465, %rd2464, 56;
	setp.ge.u64 	%p1028, %rd2465, %rd2463;
	shr.u64 	%rd93, %rd2464, 4;
	cvt.u32.u64 	%r12221, %rd93;
	setp.eq.s32 	%p1029, %r12221, -1;
	or.pred  	%p1030, %p1028, %p1029;
	@%p1030 bra 	$L__BB10_213;
	shl.b64 	%rd2466, %rd93, 32;
	shr.s64 	%rd2467, %rd2466, 28;
	add.s64 	%rd2468, %rd91, %rd2467;
	mov.b16 	%rs322, 0;
	st.u8 	[%rd2468], %rs322;
	st.u8 	[%rd2468+1], %rs322;
	mov.b32 	%r3808, 3608;
	st.u32 	[%rd2468+4], %r3808;
	mov.b16 	%rs323, 1;
	st.u8 	[%rd2468+3], %rs323;
	mov.b32 	%r3809, 48;
	st.u32 	[%rd2468+8], %r3809;
	mov.b32 	%r3810, -1;
	st.u32 	[%rd2468+16], %r3810;
	ld.shared.u64 	%rd2469, [m_Local_$_0];
	add.s64 	%rd2470, %rd2469, %rd2467;
	mov.b32 	%r3811, 0;
	st.u32 	[%rd2470+32], %r3811;
	ld.shared.u64 	%rd2471, [m_Local_$_0];
	add.s64 	%rd2472, %rd2471, %rd2467;
	st.u32 	[%rd2472+36], %r3811;
	ld.shared.u64 	%rd2473, [m_Local_$_0];
	add.s64 	%rd2474, %rd2473, %rd2467;
	st.u32 	[%rd2474+40], %r3811;
	ld.local.u32 	%r3812, [%rd2];
	setp.eq.s32 	%p6149, %r3812, 0;
	bra.uni 	$L__BB10_214;
$L__BB10_213:
	mov.b32 	%r3814, 21106;
	st.local.u32 	[%rd2], %r3814;
	mov.b32 	%r12221, -1;
	mov.pred 	%p6149, 0;
$L__BB10_214:
	mov.b32 	%r12222, 0;
	not.pred 	%p1032, %p6149;
	@%p1032 bra 	$L__BB10_219;
	setp.eq.s32 	%p1033, %r12221, -1;
	@%p1033 bra 	$L__BB10_6303;
	ld.shared.u64 	%rd2475, [m_Local_$_0];
	mul.wide.s32 	%rd94, %r12221, 16;
	add.s64 	%rd2476, %rd2475, %rd94;
	st.u32 	[%rd2476+40], %r128;
	ld.local.u32 	%r3817, [%rd2];
	setp.eq.s32 	%p1034, %r3817, 0;
	@%p1034 bra 	$L__BB10_217;
	bra.uni 	$L__BB10_219;
$L__BB10_217:
	ld.shared.u64 	%rd2477, [m_Local_$_0];
	add.s64 	%rd2478, %rd2477, %rd94;
	st.u32 	[%rd2478+36], %r127;
	ld.local.u32 	%r3819, [%rd2];
	setp.ne.s32 	%p1035, %r3819, 0;
	@%p1035 bra 	$L__BB10_219;
	ld.shared.u64 	%rd2479, [m_Local_$_0];
	add.s64 	%rd2480, %rd2479, %rd94;
	st.u32 	[%rd2480+32], %r107;
	ld.local.u32 	%r3820, [%rd2];
	setp.eq.s32 	%p1036, %r3820, 0;
	selp.b32 	%r12222, %r12221, 0, %p1036;
$L__BB10_219:
	st.local.u32 	[%rd2], %r12222;
	bra.uni 	$L__BB10_222;
$L__BB10_220:
	shl.b32 	%r3823, %r127, 2;
	cvt.u64.u32 	%rd2481, %r3823;
	add.s64 	%rd2482, %rd92, %rd2481;
	mov.b32 	%r3824, 0;
	st.u32 	[%rd2482+32], %r3824;
	st.u8 	[%rd2482+32], %rs3;
	bra.uni 	$L__BB10_222;
$L__BB10_221:
	mov.b32 	%r3825, 21352;
	st.local.u32 	[%rd2], %r3825;
$L__BB10_222:
	add.s32 	%r12218, %r12218, 2;
	setp.ne.s32 	%p1037, %r12218, 6;
	@%p1037 bra 	$L__BB10_195;
	ld.shared.u64 	%rd2483, [m_Local_$_1];
	atom.global.add.u64 	%rd95, [%rd25], 48;
	add.s64 	%rd2484, %rd95, 56;
	setp.lt.u64 	%p1038, %rd2484, %rd2483;
	and.b64  	%rd2485, %rd95, 68719476720;
	setp.ne.s64 	%p1039, %rd2485, 68719476720;
	and.pred  	%p34, %p1038, %p1039;
	@%p34 bra 	$L__BB10_225;
	mov.b32 	%r12244, 21352;
	st.local.u32 	[%rd2], %r12244;
	st.local.u32 	[%rd2], %r12244;
	mov.b64 	%rd11505, 0;
	mov.b64 	%rd11504, -16;
	bra.uni 	$L__BB10_300;
$L__BB10_225:
	ld.shared.u64 	%rd2488, [m_Local_$_0];
	shl.b64 	%rd2489, %rd95, 28;
	shr.s64 	%rd2490, %rd2489, 28;
	and.b64  	%rd11504, %rd2490, -16;
	add.s64 	%rd2491, %rd2488, %rd11504;
	mov.b16 	%rs324, 1;
	st.u8 	[%rd2491], %rs324;
	mov.b16 	%rs325, 0;
	st.u8 	[%rd2491+1], %rs325;
	mov.b32 	%r3827, 2906;
	st.u32 	[%rd2491+4], %r3827;
	st.u8 	[%rd2491+3], %rs324;
	mov.b32 	%r3828, 48;
	st.u32 	[%rd2491+8], %r3828;
	mov.b32 	%r3829, -1;
	st.u32 	[%rd2491+16], %r3829;
	ld.shared.u64 	%rd97, [m_Local_$_0];
	add.s64 	%rd2492, %rd97, %rd85;
	ld.u32 	%r134, [%rd2492+12];
	shl.b32 	%r3830, %r134, 2;
	add.s32 	%r3831, %r3830, 32;
	shr.s32 	%r3832, %r3831, 31;
	shr.u32 	%r3833, %r3832, 29;
	add.s32 	%r3834, %r3831, %r3833;
	and.b32  	%r3835, %r3834, -8;
	sub.s32 	%r3836, %r3831, %r3835;
	setp.eq.s32 	%p1040, %r3836, 0;
	sub.s32 	%r3837, %r3830, %r3836;
	add.s32 	%r3838, %r3837, 40;
	selp.b32 	%r135, %r3831, %r3838, %p1040;
	ld.shared.u64 	%rd98, [m_Local_$_1];
	and.b32  	%r3839, %r135, 12;
	setp.eq.s32 	%p1041, %r3839, 0;
	mov.u32 	%r12223, %r135;
	@%p1041 bra 	$L__BB10_227;
	shr.s32 	%r3840, %r135, 31;
	shr.u32 	%r3841, %r3840, 28;
	add.s32 	%r3842, %r135, %r3841;
	and.b32  	%r3843, %r3842, -16;
	add.s32 	%r12223, %r3843, 16;
$L__BB10_227:
	cvt.s64.s32 	%rd2493, %r12223;
	atom.global.add.u64 	%rd2494, [%rd25], %rd2493;
	cvt.s64.s32 	%rd2495, %r135;
	add.s64 	%rd2496, %rd2495, %rd2494;
	add.s64 	%rd2497, %rd2496, 8;
	setp.lt.u64 	%p1042, %rd2497, %rd98;
	shr.u64 	%rd2498, %rd2494, 4;
	cvt.u32.u64 	%r3844, %rd2498;
	selp.b32 	%r138, %r3844, -1, %p1042;
	setp.ne.s32 	%p1043, %r138, -1;
	@%p1043 bra 	$L__BB10_229;
	mov.b32 	%r3900, 21352;
	st.local.u32 	[%rd2], %r3900;
	bra.uni 	$L__BB10_268;
$L__BB10_229:
	mul.wide.s32 	%rd99, %r138, 16;
	add.s64 	%rd2499, %rd97, %rd99;
	mov.b16 	%rs326, 0;
	st.u8 	[%rd2499], %rs326;
	st.u8 	[%rd2499+1], %rs326;
	mov.b32 	%r3845, 4335;
	st.u32 	[%rd2499+4], %r3845;
	mov.b16 	%rs327, 1;
	st.u8 	[%rd2499+3], %rs327;
	st.u32 	[%rd2499+8], %r135;
	st.u32 	[%rd2499+12], %r134;
	setp.lt.s32 	%p1044, %r134, 1;
	@%p1044 bra 	$L__BB10_268;
	setp.eq.s32 	%p1045, %r134, 1;
	mov.b32 	%r153, 0;
	@%p1045 bra 	$L__BB10_256;
	and.b32  	%r153, %r134, 2147483646;
	mov.b32 	%r12224, 0;
$L__BB10_232:
	ld.shared.u64 	%rd100, [m_Local_$_0];
	add.s64 	%rd101, %rd100, %rd99;
	ld.u32 	%r141, [%rd101+12];
	setp.lt.s32 	%p1046, %r12224, %r141;
	@%p1046 bra 	$L__BB10_243;
	ld.shared.u64 	%rd2500, [m_Local_$_1];
	atom.global.add.u64 	%rd2501, [%rd25], 48;
	add.s64 	%rd2502, %rd2501, 56;
	setp.lt.u64 	%p1047, %rd2502, %rd2500;
	shr.u64 	%rd102, %rd2501, 4;
	cvt.u32.u64 	%r12225, %rd102;
	setp.ne.s32 	%p1048, %r12225, -1;
	and.pred  	%p1049, %p1047, %p1048;
	@%p1049 bra 	$L__BB10_235;
	mov.b32 	%r3854, 21106;
	st.local.u32 	[%rd2], %r3854;
	mov.b32 	%r12225, -1;
	mov.pred 	%p6150, 0;
	bra.uni 	$L__BB10_236;
$L__BB10_235:
	shl.b64 	%rd2503, %rd102, 32;
	shr.s64 	%rd2504, %rd2503, 28;
	add.s64 	%rd2505, %rd100, %rd2504;
	mov.b16 	%rs328, 0;
	st.u8 	[%rd2505], %rs328;
	st.u8 	[%rd2505+1], %rs328;
	mov.b32 	%r3848, 3608;
	st.u32 	[%rd2505+4], %r3848;
	mov.b16 	%rs329, 1;
	st.u8 	[%rd2505+3], %rs329;
	mov.b32 	%r3849, 48;
	st.u32 	[%rd2505+8], %r3849;
	mov.b32 	%r3850, -1;
	st.u32 	[%rd2505+16], %r3850;
	ld.shared.u64 	%rd2506, [m_Local_$_0];
	add.s64 	%rd2507, %rd2506, %rd2504;
	mov.b32 	%r3851, 0;
	st.u32 	[%rd2507+32], %r3851;
	ld.shared.u64 	%rd2508, [m_Local_$_0];
	add.s64 	%rd2509, %rd2508, %rd2504;
	st.u32 	[%rd2509+36], %r3851;
	ld.shared.u64 	%rd2510, [m_Local_$_0];
	add.s64 	%rd2511, %rd2510, %rd2504;
	st.u32 	[%rd2511+40], %r3851;
	ld.local.u32 	%r3852, [%rd2];
	setp.eq.s32 	%p6150, %r3852, 0;
$L__BB10_236:
	mov.b32 	%r12226, 0;
	not.pred 	%p1051, %p6150;
	@%p1051 bra 	$L__BB10_242;
	setp.ne.s32 	%p1052, %r12225, -1;
	@%p1052 bra 	$L__BB10_239;
	mov.b32 	%r3862, 21352;
	st.local.u32 	[%rd2], %r3862;
	bra.uni 	$L__BB10_242;
$L__BB10_239:
	ld.shared.u64 	%rd2512, [m_Local_$_0];
	mul.wide.s32 	%rd103, %r12225, 16;
	add.s64 	%rd2513, %rd2512, %rd103;
	st.u32 	[%rd2513+40], %r141;
	ld.local.u32 	%r3857, [%rd2];
	setp.ne.s32 	%p1053, %r3857, 0;
	@%p1053 bra 	$L__BB10_242;
	ld.shared.u64 	%rd2514, [m_Local_$_0];
	add.s64 	%rd2515, %rd2514, %rd103;
	st.u32 	[%rd2515+36], %r12224;
	ld.local.u32 	%r3859, [%rd2];
	setp.ne.s32 	%p1054, %r3859, 0;
	@%p1054 bra 	$L__BB10_242;
	ld.shared.u64 	%rd2516, [m_Local_$_0];
	add.s64 	%rd2517, %rd2516, %rd103;
	st.u32 	[%rd2517+32], %r138;
	ld.local.u32 	%r3860, [%rd2];
	setp.eq.s32 	%p1055, %r3860, 0;
	selp.b32 	%r12226, %r12225, 0, %p1055;
$L__BB10_242:
	st.local.u32 	[%rd2], %r12226;
	bra.uni 	$L__BB10_244;
$L__BB10_243:
	shl.b32 	%r3863, %r12224, 2;
	cvt.u64.u32 	%rd2518, %r3863;
	add.s64 	%rd2519, %rd101, %rd2518;
	mov.b32 	%r3864, 0;
	st.u32 	[%rd2519+32], %r3864;
	mov.b16 	%rs330, 0;
	st.u8 	[%rd2519+32], %rs330;
$L__BB10_244:
	add.s32 	%r146, %r12224, 1;
	ld.shared.u64 	%rd104, [m_Local_$_0];
	add.s64 	%rd105, %rd104, %rd99;
	ld.u32 	%r147, [%rd105+12];
	setp.lt.s32 	%p1056, %r146, %r147;
	@%p1056 bra 	$L__BB10_254;
	ld.shared.u64 	%rd2520, [m_Local_$_1];
	atom.global.add.u64 	%rd2521, [%rd25], 48;
	add.s64 	%rd2522, %rd2521, 56;
	setp.ge.u64 	%p1057, %rd2522, %rd2520;
	shr.u64 	%rd106, %rd2521, 4;
	cvt.u32.u64 	%r12227, %rd106;
	setp.eq.s32 	%p1058, %r12227, -1;
	or.pred  	%p1059, %p1057, %p1058;
	@%p1059 bra 	$L__BB10_247;
	shl.b64 	%rd2523, %rd106, 32;
	shr.s64 	%rd2524, %rd2523, 28;
	add.s64 	%rd2525, %rd104, %rd2524;
	mov.b16 	%rs331, 0;
	st.u8 	[%rd2525], %rs331;
	st.u8 	[%rd2525+1], %rs331;
	mov.b32 	%r3865, 3608;
	st.u32 	[%rd2525+4], %r3865;
	mov.b16 	%rs332, 1;
	st.u8 	[%rd2525+3], %rs332;
	mov.b32 	%r3866, 48;
	st.u32 	[%rd2525+8], %r3866;
	mov.b32 	%r3867, -1;
	st.u32 	[%rd2525+16], %r3867;
	ld.shared.u64 	%rd2526, [m_Local_$_0];
	add.s64 	%rd2527, %rd2526, %rd2524;
	mov.b32 	%r3868, 0;
	st.u32 	[%rd2527+32], %r3868;
	ld.shared.u64 	%rd2528, [m_Local_$_0];
	add.s64 	%rd2529, %rd2528, %rd2524;
	st.u32 	[%rd2529+36], %r3868;
	ld.shared.u64 	%rd2530, [m_Local_$_0];
	add.s64 	%rd2531, %rd2530, %rd2524;
	st.u32 	[%rd2531+40], %r3868;
	ld.local.u32 	%r3869, [%rd2];
	setp.eq.s32 	%p6151, %r3869, 0;
	bra.uni 	$L__BB10_248;
$L__BB10_247:
	mov.b32 	%r3871, 21106;
	st.local.u32 	[%rd2], %r3871;
	mov.b32 	%r12227, -1;
	mov.pred 	%p6151, 0;
$L__BB10_248:
	mov.b32 	%r12228, 0;
	not.pred 	%p1061, %p6151;
	@%p1061 bra 	$L__BB10_253;
	setp.eq.s32 	%p1062, %r12227, -1;
	@%p1062 bra 	$L__BB10_6304;
	ld.shared.u64 	%rd2532, [m_Local_$_0];
	mul.wide.s32 	%rd107, %r12227, 16;
	add.s64 	%rd2533, %rd2532, %rd107;
	st.u32 	[%rd2533+40], %r147;
	ld.local.u32 	%r3874, [%rd2];
	setp.eq.s32 	%p1063, %r3874, 0;
	@%p1063 bra 	$L__BB10_251;
	bra.uni 	$L__BB10_253;
$L__BB10_251:
	ld.shared.u64 	%rd2534, [m_Local_$_0];
	add.s64 	%rd2535, %rd2534, %rd107;
	st.u32 	[%rd2535+36], %r146;
	ld.local.u32 	%r3876, [%rd2];
	setp.ne.s32 	%p1064, %r3876, 0;
	@%p1064 bra 	$L__BB10_253;
	ld.shared.u64 	%rd2536, [m_Local_$_0];
	add.s64 	%rd2537, %rd2536, %rd107;
	st.u32 	[%rd2537+32], %r138;
	ld.local.u32 	%r3877, [%rd2];
	setp.eq.s32 	%p1065, %r3877, 0;
	selp.b32 	%r12228, %r12227, 0, %p1065;
$L__BB10_253:
	st.local.u32 	[%rd2], %r12228;
	bra.uni 	$L__BB10_255;
$L__BB10_254:
	shl.b32 	%r3880, %r146, 2;
	cvt.u64.u32 	%rd2538, %r3880;
	add.s64 	%rd2539, %rd105, %rd2538;
	mov.b32 	%r3881, 0;
	st.u32 	[%rd2539+32], %r3881;
	mov.b16 	%rs333, 0;
	st.u8 	[%rd2539+32], %rs333;
$L__BB10_255:
	add.s32 	%r12224, %r12224, 2;
	setp.ne.s32 	%p1066, %r12224, %r153;
	@%p1066 bra 	$L__BB10_232;
$L__BB10_256:
	and.b32  	%r3882, %r134, 1;
	setp.eq.b32 	%p1067, %r3882, 1;
	not.pred 	%p1068, %p1067;
	@%p1068 bra 	$L__BB10_268;
	ld.shared.u64 	%rd108, [m_Local_$_0];
	add.s64 	%rd109, %rd108, %rd99;
	ld.u32 	%r154, [%rd109+12];
	setp.lt.s32 	%p1069, %r153, %r154;
	@%p1069 bra 	$L__BB10_267;
	ld.shared.u64 	%rd2540, [m_Local_$_1];
	atom.global.add.u64 	%rd2541, [%rd25], 48;
	add.s64 	%rd2542, %rd2541, 56;
	setp.ge.u64 	%p1070, %rd2542, %rd2540;
	shr.u64 	%rd110, %rd2541, 4;
	cvt.u32.u64 	%r12230, %rd110;
	setp.eq.s32 	%p1071, %r12230, -1;
	or.pred  	%p1072, %p1070, %p1071;
	@%p1072 bra 	$L__BB10_260;
	shl.b64 	%rd2543, %rd110, 32;
	shr.s64 	%rd2544, %rd2543, 28;
	add.s64 	%rd2545, %rd108, %rd2544;
	mov.b16 	%rs334, 0;
	st.u8 	[%rd2545], %rs334;
	st.u8 	[%rd2545+1], %rs334;
	mov.b32 	%r3883, 3608;
	st.u32 	[%rd2545+4], %r3883;
	mov.b16 	%rs335, 1;
	st.u8 	[%rd2545+3], %rs335;
	mov.b32 	%r3884, 48;
	st.u32 	[%rd2545+8], %r3884;
	mov.b32 	%r3885, -1;
	st.u32 	[%rd2545+16], %r3885;
	ld.shared.u64 	%rd2546, [m_Local_$_0];
	add.s64 	%rd2547, %rd2546, %rd2544;
	mov.b32 	%r3886, 0;
	st.u32 	[%rd2547+32], %r3886;
	ld.shared.u64 	%rd2548, [m_Local_$_0];
	add.s64 	%rd2549, %rd2548, %rd2544;
	st.u32 	[%rd2549+36], %r3886;
	ld.shared.u64 	%rd2550, [m_Local_$_0];
	add.s64 	%rd2551, %rd2550, %rd2544;
	st.u32 	[%rd2551+40], %r3886;
	ld.local.u32 	%r3887, [%rd2];
	setp.eq.s32 	%p6152, %r3887, 0;
	bra.uni 	$L__BB10_261;
$L__BB10_260:
	mov.b32 	%r3889, 21106;
	st.local.u32 	[%rd2], %r3889;
	mov.b32 	%r12230, -1;
	mov.pred 	%p6152, 0;
$L__BB10_261:
	mov.b32 	%r12231, 0;
	not.pred 	%p1074, %p6152;
	@%p1074 bra 	$L__BB10_266;
	setp.eq.s32 	%p1075, %r12230, -1;
	@%p1075 bra 	$L__BB10_6305;
	ld.shared.u64 	%rd2552, [m_Local_$_0];
	mul.wide.s32 	%rd111, %r12230, 16;
	add.s64 	%rd2553, %rd2552, %rd111;
	st.u32 	[%rd2553+40], %r154;
	ld.local.u32 	%r3892, [%rd2];
	setp.eq.s32 	%p1076, %r3892, 0;
	@%p1076 bra 	$L__BB10_264;
	bra.uni 	$L__BB10_266;
$L__BB10_264:
	ld.shared.u64 	%rd2554, [m_Local_$_0];
	add.s64 	%rd2555, %rd2554, %rd111;
	st.u32 	[%rd2555+36], %r153;
	ld.local.u32 	%r3894, [%rd2];
	setp.ne.s32 	%p1077, %r3894, 0;
	@%p1077 bra 	$L__BB10_266;
	ld.shared.u64 	%rd2556, [m_Local_$_0];
	add.s64 	%rd2557, %rd2556, %rd111;
	st.u32 	[%rd2557+32], %r138;
	ld.local.u32 	%r3895, [%rd2];
	setp.eq.s32 	%p1078, %r3895, 0;
	selp.b32 	%r12231, %r12230, 0, %p1078;
$L__BB10_266:
	st.local.u32 	[%rd2], %r12231;
	bra.uni 	$L__BB10_268;
$L__BB10_267:
	shl.b32 	%r3898, %r153, 2;
	cvt.u64.u32 	%rd2558, %r3898;
	add.s64 	%rd2559, %rd109, %rd2558;
	mov.b32 	%r3899, 0;
	st.u32 	[%rd2559+32], %r3899;
	mov.b16 	%rs336, 0;
	st.u8 	[%rd2559+32], %rs336;
$L__BB10_268:
	setp.lt.s32 	%p1079, %r134, 1;
	@%p1079 bra 	$L__BB10_299;
	mul.wide.s32 	%rd112, %r138, 16;
	mov.b32 	%r12232, 0;
$L__BB10_270:
	setp.ne.s32 	%p1080, %r107, -1;
	shl.b32 	%r160, %r12232, 2;
	@%p1080 bra 	$L__BB10_272;
	mov.b32 	%r3917, 21352;
	st.local.u32 	[%rd2], %r3917;
	mov.b16 	%rs1526, 0;
	bra.uni 	$L__BB10_284;
$L__BB10_272:
	ld.shared.u64 	%rd113, [m_Local_$_0];
	add.s64 	%rd114, %rd113, %rd85;
	ld.u32 	%r161, [%rd114+12];
	setp.lt.s32 	%p1081, %r12232, %r161;
	@%p1081 bra 	$L__BB10_283;
	ld.shared.u64 	%rd2560, [m_Local_$_1];
	atom.global.add.u64 	%rd2561, [%rd25], 48;
	add.s64 	%rd2562, %rd2561, 56;
	setp.lt.u64 	%p1082, %rd2562, %rd2560;
	shr.u64 	%rd115, %rd2561, 4;
	cvt.u32.u64 	%r12233, %rd115;
	setp.ne.s32 	%p1083, %r12233, -1;
	and.pred  	%p1084, %p1082, %p1083;
	@%p1084 bra 	$L__BB10_275;
	mov.b32 	%r3908, 21106;
	st.local.u32 	[%rd2], %r3908;
	mov.b32 	%r12233, -1;
	mov.pred 	%p6153, 0;
	bra.uni 	$L__BB10_276;
$L__BB10_275:
	shl.b64 	%rd2563, %rd115, 32;
	shr.s64 	%rd2564, %rd2563, 28;
	add.s64 	%rd2565, %rd113, %rd2564;
	mov.b16 	%rs337, 0;
	st.u8 	[%rd2565], %rs337;
	st.u8 	[%rd2565+1], %rs337;
	mov.b32 	%r3902, 3608;
	st.u32 	[%rd2565+4], %r3902;
	mov.b16 	%rs338, 1;
	st.u8 	[%rd2565+3], %rs338;
	mov.b32 	%r3903, 48;
	st.u32 	[%rd2565+8], %r3903;
	mov.b32 	%r3904, -1;
	st.u32 	[%rd2565+16], %r3904;
	ld.shared.u64 	%rd2566, [m_Local_$_0];
	add.s64 	%rd2567, %rd2566, %rd2564;
	mov.b32 	%r3905, 0;
	st.u32 	[%rd2567+32], %r3905;
	ld.shared.u64 	%rd2568, [m_Local_$_0];
	add.s64 	%rd2569, %rd2568, %rd2564;
	st.u32 	[%rd2569+36], %r3905;
	ld.shared.u64 	%rd2570, [m_Local_$_0];
	add.s64 	%rd2571, %rd2570, %rd2564;
	st.u32 	[%rd2571+40], %r3905;
	ld.local.u32 	%r3906, [%rd2];
	setp.eq.s32 	%p6153, %r3906, 0;
$L__BB10_276:
	mov.b32 	%r12234, 0;
	not.pred 	%p1086, %p6153;
	@%p1086 bra 	$L__BB10_282;
	setp.ne.s32 	%p1087, %r12233, -1;
	@%p1087 bra 	$L__BB10_279;
	mov.b32 	%r3916, 21352;
	st.local.u32 	[%rd2], %r3916;
	bra.uni 	$L__BB10_282;
$L__BB10_279:
	ld.shared.u64 	%rd2572, [m_Local_$_0];
	mul.wide.s32 	%rd116, %r12233, 16;
	add.s64 	%rd2573, %rd2572, %rd116;
	st.u32 	[%rd2573+40], %r161;
	ld.local.u32 	%r3911, [%rd2];
	setp.ne.s32 	%p1088, %r3911, 0;
	@%p1088 bra 	$L__BB10_282;
	ld.shared.u64 	%rd2574, [m_Local_$_0];
	add.s64 	%rd2575, %rd2574, %rd116;
	st.u32 	[%rd2575+36], %r12232;
	ld.local.u32 	%r3913, [%rd2];
	setp.ne.s32 	%p1089, %r3913, 0;
	@%p1089 bra 	$L__BB10_282;
	ld.shared.u64 	%rd2576, [m_Local_$_0];
	add.s64 	%rd2577, %rd2576, %rd116;
	st.u32 	[%rd2577+32], %r107;
	ld.local.u32 	%r3914, [%rd2];
	setp.eq.s32 	%p1090, %r3914, 0;
	selp.b32 	%r12234, %r12233, 0, %p1090;
$L__BB10_282:
	st.local.u32 	[%rd2], %r12234;
	mov.b16 	%rs1526, 0;
	bra.uni 	$L__BB10_284;
$L__BB10_283:
	cvt.u64.u32 	%rd2578, %r160;
	add.s64 	%rd2579, %rd114, %rd2578;
	ld.u8 	%rs1526, [%rd2579+32];
$L__BB10_284:
	setp.ne.s32 	%p1091, %r138, -1;
	@%p1091 bra 	$L__BB10_286;
	mov.b32 	%r3934, 21352;
	st.local.u32 	[%rd2], %r3934;
	bra.uni 	$L__BB10_298;
$L__BB10_286:
	ld.shared.u64 	%rd117, [m_Local_$_0];
	add.s64 	%rd118, %rd117, %rd112;
	ld.u32 	%r166, [%rd118+12];
	setp.lt.s32 	%p1092, %r12232, %r166;
	@%p1092 bra 	$L__BB10_297;
	ld.shared.u64 	%rd2580, [m_Local_$_1];
	atom.global.add.u64 	%rd2581, [%rd25], 48;
	add.s64 	%rd2582, %rd2581, 56;
	setp.lt.u64 	%p1093, %rd2582, %rd2580;
	shr.u64 	%rd119, %rd2581, 4;
	cvt.u32.u64 	%r12235, %rd119;
	setp.ne.s32 	%p1094, %r12235, -1;
	and.pred  	%p1095, %p1093, %p1094;
	@%p1095 bra 	$L__BB10_289;
	mov.b32 	%r3924, 21106;
	st.local.u32 	[%rd2], %r3924;
	mov.b32 	%r12235, -1;
	mov.pred 	%p6154, 0;
	bra.uni 	$L__BB10_290;
$L__BB10_289:
	shl.b64 	%rd2583, %rd119, 32;
	shr.s64 	%rd2584, %rd2583, 28;
	add.s64 	%rd2585, %rd117, %rd2584;
	mov.b16 	%rs341, 0;
	st.u8 	[%rd2585], %rs341;
	st.u8 	[%rd2585+1], %rs341;
	mov.b32 	%r3918, 3608;
	st.u32 	[%rd2585+4], %r3918;
	mov.b16 	%rs342, 1;
	st.u8 	[%rd2585+3], %rs342;
	mov.b32 	%r3919, 48;
	st.u32 	[%rd2585+8], %r3919;
	mov.b32 	%r3920, -1;
	st.u32 	[%rd2585+16], %r3920;
	ld.shared.u64 	%rd2586, [m_Local_$_0];
	add.s64 	%rd2587, %rd2586, %rd2584;
	mov.b32 	%r3921, 0;
	st.u32 	[%rd2587+32], %r3921;
	ld.shared.u64 	%rd2588, [m_Local_$_0];
	add.s64 	%rd2589, %rd2588, %rd2584;
	st.u32 	[%rd2589+36], %r3921;
	ld.shared.u64 	%rd2590, [m_Local_$_0];
	add.s64 	%rd2591, %rd2590, %rd2584;
	st.u32 	[%rd2591+40], %r3921;
	ld.local.u32 	%r3922, [%rd2];
	setp.eq.s32 	%p6154, %r3922, 0;
$L__BB10_290:
	mov.b32 	%r12236, 0;
	not.pred 	%p1097, %p6154;
	@%p1097 bra 	$L__BB10_296;
	setp.ne.s32 	%p1098, %r12235, -1;
	@%p1098 bra 	$L__BB10_293;
	mov.b32 	%r3932, 21352;
	st.local.u32 	[%rd2], %r3932;
	bra.uni 	$L__BB10_296;
$L__BB10_293:
	ld.shared.u64 	%rd2592, [m_Local_$_0];
	mul.wide.s32 	%rd120, %r12235, 16;
	add.s64 	%rd2593, %rd2592, %rd120;
	st.u32 	[%rd2593+40], %r166;
	ld.local.u32 	%r3927, [%rd2];
	setp.ne.s32 	%p1099, %r3927, 0;
	@%p1099 bra 	$L__BB10_296;
	ld.shared.u64 	%rd2594, [m_Local_$_0];
	add.s64 	%rd2595, %rd2594, %rd120;
	st.u32 	[%rd2595+36], %r12232;
	ld.local.u32 	%r3929, [%rd2];
	setp.ne.s32 	%p1100, %r3929, 0;
	@%p1100 bra 	$L__BB10_296;
	ld.shared.u64 	%rd2596, [m_Local_$_0];
	add.s64 	%rd2597, %rd2596, %rd120;
	st.u32 	[%rd2597+32], %r138;
	ld.local.u32 	%r3930, [%rd2];
	setp.eq.s32 	%p1101, %r3930, 0;
	selp.b32 	%r12236, %r12235, 0, %p1101;
$L__BB10_296:
	st.local.u32 	[%rd2], %r12236;
	bra.uni 	$L__BB10_298;
$L__BB10_297:
	cvt.u64.u32 	%rd2598, %r160;
	add.s64 	%rd2599, %rd118, %rd2598;
	mov.b32 	%r3933, 0;
	st.u32 	[%rd2599+32], %r3933;
	st.u8 	[%rd2599+32], %rs1526;
$L__BB10_298:
	add.s32 	%r12232, %r12232, 1;
	setp.ne.s32 	%p1102, %r12232, %r134;
	@%p1102 bra 	$L__BB10_270;
$L__BB10_299:
	ld.shared.u64 	%rd2600, [m_Local_$_0];
	add.s64 	%rd2601, %rd2600, %rd11504;
	st.u32 	[%rd2601+32], %r138;
	ld.shared.u64 	%rd2602, [m_Local_$_0];
	add.s64 	%rd2603, %rd2602, %rd11504;
	st.u32 	[%rd2603+40], %r134;
	ld.shared.u64 	%rd2604, [m_Local_$_0];
	add.s64 	%rd2605, %rd2604, %rd11504;
	mov.b32 	%r3935, 0;
	st.u32 	[%rd2605+48], %r3935;
	ld.shared.u64 	%rd2606, [m_Local_$_0];
	add.s64 	%rd2607, %rd2606, %rd11504;
	ld.u32 	%r3936, [%rd2607+32];
	mul.wide.s32 	%rd11505, %r3936, 16;
	ld.local.u32 	%r12244, [%rd2];
$L__BB10_300:
	setp.ne.s32 	%p1103, %r12244, 0;
	@%p1103 bra 	$L__BB10_313;
	@%p34 bra 	$L__BB10_303;
	mov.b32 	%r12244, 21352;
	st.local.u32 	[%rd2], %r12244;
	mov.b32 	%r12239, 0;
	bra.uni 	$L__BB10_304;
$L__BB10_303:
	ld.shared.u64 	%rd2608, [m_Local_$_0];
	add.s64 	%rd2609, %rd2608, %rd11504;
	ld.u32 	%r12239, [%rd2609+40];
	mov.b32 	%r12244, 0;
$L__BB10_304:
	not.pred 	%p1104, %p34;
	@%p1104 bra 	$L__BB10_313;
	ld.shared.u64 	%rd124, [m_Local_$_0];
	add.s64 	%rd2610, %rd124, %rd11504;
	ld.u32 	%r177, [%rd2610+48];
	setp.ge.s32 	%p1105, %r177, %r12239;
	@%p1105 bra 	$L__BB10_312;
	sub.s32 	%r3940, %r12239, %r177;
	and.b32  	%r178, %r3940, 3;
	setp.eq.s32 	%p1106, %r178, 0;
	mov.u32 	%r12242, %r177;
	@%p1106 bra 	$L__BB10_309;
	mov.b32 	%r12241, 0;
	mov.u64 	%rd2614, $str;
	mov.u32 	%r12242, %r177;
$L__BB10_308:
	.pragma "nounroll";
	shl.b32 	%r3942, %r12242, 2;
	cvt.s64.s32 	%rd2611, %r3942;
	add.s64 	%rd2612, %rd11505, %rd2611;
	add.s64 	%rd2613, %rd124, %rd2612;
	ld.s8 	%r3943, [%rd2613+32];
	st.local.u32 	[%rd13], %r3943;
	cvta.global.u64 	%rd2615, %rd2614;
	{ // callseq 23, 0
	.param .b64 param0;
	st.param.b64 	[param0], %rd2615;
	.param .b64 param1;
	st.param.b64 	[param1], %rd2115;
	.param .b32 retval0;
	call.uni (retval0), 
	vprintf, 
	(
	param0, 
	param1
	);
	ld.param.b32 	%r3944, [retval0];
	} // callseq 23
	add.s32 	%r12242, %r12242, 1;
	add.s32 	%r12241, %r12241, 1;
	setp.ne.s32 	%p1107, %r12241, %r178;
	@%p1107 bra 	$L__BB10_308;
$L__BB10_309:
	sub.s32 	%r3946, %r177, %r12239;
	setp.gt.u32 	%p1108, %r3946, -4;
	@%p1108 bra 	$L__BB10_312;
	mov.u64 	%rd2620, $str;
$L__BB10_311:
	shl.b32 	%r3947, %r12242, 2;
	cvt.s64.s32 	%rd2617, %r3947;
	add.s64 	%rd2618, %rd11505, %rd2617;
	add.s64 	%rd2619, %rd124, %rd2618;
	ld.s8 	%r3948, [%rd2619+32];
	st.local.u32 	[%rd13], %r3948;
	cvta.global.u64 	%rd2621, %rd2620;
	{ // callseq 24, 0
	.param .b64 param0;
	st.param.b64 	[param0], %rd2621;
	.param .b64 param1;
	st.param.b64 	[param1], %rd2115;
	.param .b32 retval0;
	call.uni (retval0), 
	vprintf, 
	(
	param0, 
	param1
	);
	ld.param.b32 	%r3949, [retval0];
	} // callseq 24
	add.s32 	%r3951, %r3947, 4;
	cvt.s64.s32 	%rd2623, %r3951;
	add.s64 	%rd2624, %rd11505, %rd2623;
	add.s64 	%rd2625, %rd124, %rd2624;
	ld.s8 	%r3952, [%rd2625+32];
	st.local.u32 	[%rd13], %r3952;
	{ // callseq 25, 0
	.param .b64 param0;
	st.param.b64 	[param0], %rd2621;
	.param .b64 param1;
	st.param.b64 	[param1], %rd2115;
	.param .b32 retval0;
	call.uni (retval0), 
	vprintf, 
	(
	param0, 
	param1
	);
	ld.param.b32 	%r3953, [retval0];
	} // callseq 25
	add.s32 	%r3955, %r3947, 8;
	cvt.s64.s32 	%rd2626, %r3955;
	add.s64 	%rd2627, %rd11505, %rd2626;
	add.s64 	%rd2628, %rd124, %rd2627;
	ld.s8 	%r3956, [%rd2628+32];
	st.local.u32 	[%rd13], %r3956;
	{ // callseq 26, 0
	.param .b64 param0;
	st.param.b64 	[param0], %rd2621;
	.param .b64 param1;
	st.param.b64 	[param1], %rd2115;
	.param .b32 retval0;
	call.uni (retval0), 
	vprintf, 
	(
	param0, 
	param1
	);
	ld.param.b32 	%r3957, [retval0];
	} // callseq 26
	add.s32 	%r3959, %r3947, 12;
	cvt.s64.s32 	%rd2629, %r3959;
	add.s64 	%rd2630, %rd11505, %rd2629;
	add.s64 	%rd2631, %rd124, %rd2630;
	ld.s8 	%r3960, [%rd2631+32];
	st.local.u32 	[%rd13], %r3960;
	{ // callseq 27, 0
	.param .b64 param0;
	st.param.b64 	[param0], %rd2621;
	.param .b64 param1;
	st.param.b64 	[param1], %rd2115;
	.param .b32 retval0;
	call.uni (retval0), 
	vprintf, 
	(
	param0, 
	param1
	);
	ld.param.b32 	%r3961, [retval0];
	} // callseq 27
	add.s32 	%r12242, %r12242, 4;
	setp.ne.s32 	%p1109, %r12242, %r12239;
	@%p1109 bra 	$L__BB10_311;
$L__BB10_312:
	mov.u64 	%rd2632, $str$1;
	cvta.global.u64 	%rd2633, %rd2632;
	{ // callseq 28, 0
	.param .b64 param0;
	st.param.b64 	[param0], %rd2633;
	.param .b64 param1;
	st.param.b64 	[param1], 0;
	.param .b32 retval0;
	call.uni (retval0), 
	vprintf, 
	(
	param0, 
	param1
	);
	ld.param.b32 	%r3963, [retval0];
	} // callseq 28
	ld.local.u32 	%r12244, [%rd2];
$L__BB10_313:
	setp.ne.s32 	%p1110, %r12244, 0;
	@%p1110 bra 	$L__BB10_6297;
	setp.eq.s32 	%p1111, %r2, 0;
	setp.gt.s32 	%p1112, %r4, 0;
	and.pred  	%p45, %p1111, %p1112;
	add.s32 	%r188, %r3, %r2;
	mul.lo.s32 	%r189, %r11, %r2;
	mov.u64 	%rd2681, $str$17;
	not.pred 	%p1233, %p45;
$L__BB10_315:
	ld.shared.u64 	%rd2634, [m_Local_$_1];
	atom.global.add.u64 	%rd2635, [%rd25], 96;
	add.s64 	%rd2636, %rd2635, 96;
	setp.lt.u64 	%p1113, %rd2636, %rd2634;
	shr.u64 	%rd2637, %rd2635, 4;
	cvt.u32.u64 	%r3965, %rd2637;
	selp.b32 	%r190, %r3965, -1, %p1113;
	setp.ne.s32 	%p1114, %r190, -1;
	@%p1114 bra 	$L__BB10_318;
	mov.b32 	%r4002, 21352;
	st.local.u32 	[%rd2], %r4002;
$L__BB10_317:
	mul.wide.s32 	%rd134, %r190, 16;
	mov.b32 	%r12250, 0;
	bra.uni 	$L__BB10_345;
$L__BB10_318:
	ld.shared.u64 	%rd2638, [m_Local_$_0];
	mul.wide.s32 	%rd125, %r190, 16;
	add.s64 	%rd2639, %rd2638, %rd125;
	mov.b16 	%rs343, 0;
	st.u8 	[%rd2639], %rs343;
	st.u8 	[%rd2639+1], %rs343;
	mov.b32 	%r3967, 4335;
	st.u32 	[%rd2639+4], %r3967;
	mov.b16 	%rs344, 1;
	st.u8 	[%rd2639+3], %rs344;
	mov.b32 	%r3968, 88;
	st.u32 	[%rd2639+8], %r3968;
	mov.b32 	%r3969, 13;
	st.u32 	[%rd2639+12], %r3969;
	mov.b32 	%r12245, -12;
	mov.u64 	%rd11506, %rd125;
$L__BB10_319:
	add.s32 	%r192, %r12245, 13;
	add.s32 	%r193, %r12245, 12;
	ld.shared.u64 	%rd127, [m_Local_$_0];
	add.s64 	%rd2640, %rd127, %rd125;
	ld.u32 	%r194, [%rd2640+12];
	setp.lt.s32 	%p1115, %r193, %r194;
	@%p1115 bra 	$L__BB10_330;
	ld.shared.u64 	%rd2641, [m_Local_$_1];
	atom.global.add.u64 	%rd2642, [%rd25], 48;
	add.s64 	%rd2643, %rd2642, 56;
	setp.lt.u64 	%p1116, %rd2643, %rd2641;
	shr.u64 	%rd128, %rd2642, 4;
	cvt.u32.u64 	%r12246, %rd128;
	setp.ne.s32 	%p1117, %r12246, -1;
	and.pred  	%p1118, %p1116, %p1117;
	@%p1118 bra 	$L__BB10_322;
	mov.b32 	%r3976, 21106;
	st.local.u32 	[%rd2], %r3976;
	mov.b32 	%r12246, -1;
	mov.pred 	%p6155, 0;
	bra.uni 	$L__BB10_323;
$L__BB10_322:
	shl.b64 	%rd2644, %rd128, 32;
	shr.s64 	%rd2645, %rd2644, 28;
	add.s64 	%rd2646, %rd127, %rd2645;
	mov.b16 	%rs345, 0;
	st.u8 	[%rd2646], %rs345;
	st.u8 	[%rd2646+1], %rs345;
	mov.b32 	%r3970, 3608;
	st.u32 	[%rd2646+4], %r3970;
	mov.b16 	%rs346, 1;
	st.u8 	[%rd2646+3], %rs346;
	mov.b32 	%r3971, 48;
	st.u32 	[%rd2646+8], %r3971;
	mov.b32 	%r3972, -1;
	st.u32 	[%rd2646+16], %r3972;
	ld.shared.u64 	%rd2647, [m_Local_$_0];
	add.s64 	%rd2648, %rd2647, %rd2645;
	mov.b32 	%r3973, 0;
	st.u32 	[%rd2648+32], %r3973;
	ld.shared.u64 	%rd2649, [m_Local_$_0];
	add.s64 	%rd2650, %rd2649, %rd2645;
	st.u32 	[%rd2650+36], %r3973;
	ld.shared.u64 	%rd2651, [m_Local_$_0];
	add.s64 	%rd2652, %rd2651, %rd2645;
	st.u32 	[%rd2652+40], %r3973;
	ld.local.u32 	%r3974, [%rd2];
	setp.eq.s32 	%p6155, %r3974, 0;
$L__BB10_323:
	mov.b32 	%r12247, 0;
	not.pred 	%p1120, %p6155;
	@%p1120 bra 	$L__BB10_329;
	setp.ne.s32 	%p1121, %r12246, -1;
	@%p1121 bra 	$L__BB10_326;
	mov.b32 	%r3984, 21352;
	st.local.u32 	[%rd2], %r3984;
	bra.uni 	$L__BB10_329;
$L__BB10_326:
	ld.shared.u64 	%rd2653, [m_Local_$_0];
	mul.wide.s32 	%rd129, %r12246, 16;
	add.s64 	%rd2654, %rd2653, %rd129;
	st.u32 	[%rd2654+40], %r194;
	ld.local.u32 	%r3979, [%rd2];
	setp.ne.s32 	%p1122, %r3979, 0;
	@%p1122 bra 	$L__BB10_329;
	ld.shared.u64 	%rd2655, [m_Local_$_0];
	add.s64 	%rd2656, %rd2655, %rd129;
	st.u32 	[%rd2656+36], %r193;
	ld.local.u32 	%r3981, [%rd2];
	setp.ne.s32 	%p1123, %r3981, 0;
	@%p1123 bra 	$L__BB10_329;
	ld.shared.u64 	%rd2657, [m_Local_$_0];
	add.s64 	%rd2658, %rd2657, %rd129;
	st.u32 	[%rd2658+32], %r190;
	ld.local.u32 	%r3982, [%rd2];
	setp.eq.s32 	%p1124, %r3982, 0;
	selp.b32 	%r12247, %r12246, 0, %p1124;
$L__BB10_329:
	st.local.u32 	[%rd2], %r12247;
	bra.uni 	$L__BB10_331;
$L__BB10_330:
	add.s64 	%rd2659, %rd127, %rd11506;
	mov.b32 	%r3985, 0;
	st.u32 	[%rd2659+32], %r3985;
	mov.b16 	%rs347, 0;
	st.u8 	[%rd2659+32], %rs347;
$L__BB10_331:
	setp.eq.s32 	%p1125, %r192, 13;
	@%p1125 bra 	$L__BB10_317;
	ld.shared.u64 	%rd130, [m_Local_$_0];
	add.s64 	%rd2660, %rd130, %rd125;
	ld.u32 	%r199, [%rd2660+12];
	setp.lt.s32 	%p1126, %r192, %r199;
	@%p1126 bra 	$L__BB10_342;
	ld.shared.u64 	%rd2661, [m_Local_$_1];
	atom.global.add.u64 	%rd2662, [%rd25], 48;
	add.s64 	%rd2663, %rd2662, 56;
	setp.ge.u64 	%p1127, %rd2663, %rd2661;
	shr.u64 	%rd131, %rd2662, 4;
	cvt.u32.u64 	%r12248, %rd131;
	setp.eq.s32 	%p1128, %r12248, -1;
	or.pred  	%p1129, %p1127, %p1128;
	@%p1129 bra 	$L__BB10_335;
	shl.b64 	%rd2664, %rd131, 32;
	shr.s64 	%rd2665, %rd2664, 28;
	add.s64 	%rd2666, %rd130, %rd2665;
	mov.b16 	%rs348, 0;
	st.u8 	[%rd2666], %rs348;
	st.u8 	[%rd2666+1], %rs348;
	mov.b32 	%r3986, 3608;
	st.u32 	[%rd2666+4], %r3986;
	mov.b16 	%rs349, 1;
	st.u8 	[%rd2666+3], %rs349;
	mov.b32 	%r3987, 48;
	st.u32 	[%rd2666+8], %r3987;
	mov.b32 	%r3988, -1;
	st.u32 	[%rd2666+16], %r3988;
	ld.shared.u64 	%rd2667, [m_Local_$_0];
	add.s64 	%rd2668, %rd2667, %rd2665;
	mov.b32 	%r3989, 0;
	st.u32 	[%rd2668+32], %r3989;
	ld.shared.u64 	%rd2669, [m_Local_$_0];
	add.s64 	%rd2670, %rd2669, %rd2665;
	st.u32 	[%rd2670+36], %r3989;
	ld.shared.u64 	%rd2671, [m_Local_$_0];
	add.s64 	%rd2672, %rd2671, %rd2665;
	st.u32 	[%rd2672+40], %r3989;
	ld.local.u32 	%r3990, [%rd2];
	setp.eq.s32 	%p6156, %r3990, 0;
	bra.uni 	$L__BB10_336;
$L__BB10_335:
	mov.b32 	%r3992, 21106;
	st.local.u32 	[%rd2], %r3992;
	mov.b32 	%r12248, -1;
	mov.pred 	%p6156, 0;
$L__BB10_336:
	mov.b32 	%r12249, 0;
	not.pred 	%p1131, %p6156;
	@%p1131 bra 	$L__BB10_341;
	setp.eq.s32 	%p1132, %r12248, -1;
	@%p1132 bra 	$L__BB10_6306;
	ld.shared.u64 	%rd2673, [m_Local_$_0];
	mul.wide.s32 	%rd132, %r12248, 16;
	add.s64 	%rd2674, %rd2673, %rd132;
	st.u32 	[%rd2674+40], %r199;
	ld.local.u32 	%r3995, [%rd2];
	setp.eq.s32 	%p1133, %r3995, 0;
	@%p1133 bra 	$L__BB10_339;
	bra.uni 	$L__BB10_341;
$L__BB10_339:
	ld.shared.u64 	%rd2675, [m_Local_$_0];
	add.s64 	%rd2676, %rd2675, %rd132;
	st.u32 	[%rd2676+36], %r192;
	ld.local.u32 	%r3997, [%rd2];
	setp.ne.s32 	%p1134, %r3997, 0;
	@%p1134 bra 	$L__BB10_341;
	ld.shared.u64 	%rd2677, [m_Local_$_0];
	add.s64 	%rd2678, %rd2677, %rd132;
	st.u32 	[%rd2678+32], %r190;
	ld.local.u32 	%r3998, [%rd2];
	setp.eq.s32 	%p1135, %r3998, 0;
	selp.b32 	%r12249, %r12248, 0, %p1135;
$L__BB10_341:
	st.local.u32 	[%rd2], %r12249;
	bra.uni 	$L__BB10_343;
$L__BB10_342:
	add.s64 	%rd2679, %rd130, %rd11506;
	mov.b32 	%r4001, 0;
	st.u32 	[%rd2679+36], %r4001;
	mov.b16 	%rs350, 0;
	st.u8 	[%rd2679+36], %rs350;
$L__BB10_343:
	add.s64 	%rd11506, %rd11506, 8;
	add.s32 	%r12245, %r12245, 2;
	bra.uni 	$L__BB10_319;
$L__BB10_344:
	shl.b32 	%r4037, %r211, 2;
	cvt.u64.u32 	%rd2720, %r4037;
	add.s64 	%rd2721, %rd141, %rd2720;
	mov.b32 	%r4038, 0;
	st.u32 	[%rd2721+32], %r4038;
	st.u8 	[%rd2721+32], %rs6;
	add.s32 	%r12250, %r12250, 2;
$L__BB10_345:
	setp.ne.s32 	%p1136, %r190, -1;
	cvt.u64.u32 	%rd2680, %r12250;
	add.s64 	%rd135, %rd2681, %rd2680;
	@%p1136 bra 	$L__BB10_347;
	mov.b32 	%r4021, 21352;
	st.local.u32 	[%rd2], %r4021;
	bra.uni 	$L__BB10_359;
$L__BB10_347:
	ld.shared.u64 	%rd136, [m_Local_$_0];
	add.s64 	%rd137, %rd136, %rd134;
	ld.u32 	%r206, [%rd137+12];
	setp.lt.s32 	%p1137, %r12250, %r206;
	@%p1137 bra 	$L__BB10_358;
	ld.shared.u64 	%rd2682, [m_Local_$_1];
	atom.global.add.u64 	%rd2683, [%rd25], 48;
	add.s64 	%rd2684, %rd2683, 56;
	setp.lt.u64 	%p1138, %rd2684, %rd2682;
	shr.u64 	%rd138, %rd2683, 4;
	cvt.u32.u64 	%r12251, %rd138;
	setp.ne.s32 	%p1139, %r12251, -1;
	and.pred  	%p1140, %p1138, %p1139;
	@%p1140 bra 	$L__BB10_350;
	mov.b32 	%r4010, 21106;
	st.local.u32 	[%rd2], %r4010;
	mov.b32 	%r12251, -1;
	mov.pred 	%p6157, 0;
	bra.uni 	$L__BB10_351;
$L__BB10_350:
	shl.b64 	%rd2685, %rd138, 32;
	shr.s64 	%rd2686, %rd2685, 28;
	add.s64 	%rd2687, %rd136, %rd2686;
	mov.b16 	%rs351, 0;
	st.u8 	[%rd2687], %rs351;
	st.u8 	[%rd2687+1], %rs351;
	mov.b32 	%r4004, 3608;
	st.u32 	[%rd2687+4], %r4004;
	mov.b16 	%rs352, 1;
	st.u8 	[%rd2687+3], %rs352;
	mov.b32 	%r4005, 48;
	st.u32 	[%rd2687+8], %r4005;
	mov.b32 	%r4006, -1;
	st.u32 	[%rd2687+16], %r4006;
	ld.shared.u64 	%rd2688, [m_Local_$_0];
	add.s64 	%rd2689, %rd2688, %rd2686;
	mov.b32 	%r4007, 0;
	st.u32 	[%rd2689+32], %r4007;
	ld.shared.u64 	%rd2690, [m_Local_$_0];
	add.s64 	%rd2691, %rd2690, %rd2686;
	st.u32 	[%rd2691+36], %r4007;
	ld.shared.u64 	%rd2692, [m_Local_$_0];
	add.s64 	%rd2693, %rd2692, %rd2686;
	st.u32 	[%rd2693+40], %r4007;
	ld.local.u32 	%r4008, [%rd2];
	setp.eq.s32 	%p6157, %r4008, 0;
$L__BB10_351:
	mov.b32 	%r12252, 0;
	not.pred 	%p1142, %p6157;
	@%p1142 bra 	$L__BB10_357;
	setp.ne.s32 	%p1143, %r12251, -1;
	@%p1143 bra 	$L__BB10_354;
	mov.b32 	%r4018, 21352;
	st.local.u32 	[%rd2], %r4018;
	bra.uni 	$L__BB10_357;
$L__BB10_354:
	ld.shared.u64 	%rd2694, [m_Local_$_0];
	mul.wide.s32 	%rd139, %r12251, 16;
	add.s64 	%rd2695, %rd2694, %rd139;
	st.u32 	[%rd2695+40], %r206;
	ld.local.u32 	%r4013, [%rd2];
	setp.ne.s32 	%p1144, %r4013, 0;
	@%p1144 bra 	$L__BB10_357;
	ld.shared.u64 	%rd2696, [m_Local_$_0];
	add.s64 	%rd2697, %rd2696, %rd139;
	st.u32 	[%rd2697+36], %r12250;
	ld.local.u32 	%r4015, [%rd2];
	setp.ne.s32 	%p1145, %r4015, 0;
	@%p1145 bra 	$L__BB10_357;
	ld.shared.u64 	%rd2698, [m_Local_$_0];
	add.s64 	%rd2699, %rd2698, %rd139;
	st.u32 	[%rd2699+32], %r190;
	ld.local.u32 	%r4016, [%rd2];
	setp.eq.s32 	%p1146, %r4016, 0;
	selp.b32 	%r12252, %r12251, 0, %p1146;
$L__BB10_357:
	st.local.u32 	[%rd2], %r12252;
	bra.uni 	$L__BB10_359;
$L__BB10_358:
	ld.global.nc.u8 	%rs353, [%rd135];
	cvt.u16.u8 	%rs354, %rs353;
	shl.b32 	%r4019, %r12250, 2;
	cvt.u64.u32 	%rd2700, %r4019;
	add.s64 	%rd2701, %rd137, %rd2700;
	mov.b32 	%r4020, 0;
	st.u32 	[%rd2701+32], %r4020;
	st.u8 	[%rd2701+32], %rs354;
$L__BB10_359:
	add.s32 	%r211, %r12250, 1;
	setp.eq.s32 	%p1147, %r211, 13;
	@%p1147 bra 	$L__BB10_372;
	setp.eq.s32 	%p1148, %r190, -1;
	ld.global.nc.u8 	%rs355, [%rd135+1];
	cvt.u16.u8 	%rs6, %rs355;
	@%p1148 bra 	$L__BB10_371;
	ld.shared.u64 	%rd140, [m_Local_$_0];
	add.s64 	%rd141, %rd140, %rd134;
	ld.u32 	%r212, [%rd141+12];
	setp.lt.s32 	%p1149, %r211, %r212;
	@%p1149 bra 	$L__BB10_344;
	ld.shared.u64 	%rd2702, [m_Local_$_1];
	atom.global.add.u64 	%rd2703, [%rd25], 48;
	add.s64 	%rd2704, %rd2703, 56;
	setp.ge.u64 	%p1150, %rd2704, %rd2702;
	shr.u64 	%rd142, %rd2703, 4;
	cvt.u32.u64 	%r12253, %rd142;
	setp.eq.s32 	%p1151, %r12253, -1;
	or.pred  	%p1152, %p1150, %p1151;
	@%p1152 bra 	$L__BB10_364;
	shl.b64 	%rd2705, %rd142, 32;
	shr.s64 	%rd2706, %rd2705, 28;
	add.s64 	%rd2707, %rd140, %rd2706;
	mov.b16 	%rs356, 0;
	st.u8 	[%rd2707], %rs356;
	st.u8 	[%rd2707+1], %rs356;
	mov.b32 	%r4022, 3608;
	st.u32 	[%rd2707+4], %r4022;
	mov.b16 	%rs357, 1;
	st.u8 	[%rd2707+3], %rs357;
	mov.b32 	%r4023, 48;
	st.u32 	[%rd2707+8], %r4023;
	mov.b32 	%r4024, -1;
	st.u32 	[%rd2707+16], %r4024;
	ld.shared.u64 	%rd2708, [m_Local_$_0];
	add.s64 	%rd2709, %rd2708, %rd2706;
	mov.b32 	%r4025, 0;
	st.u32 	[%rd2709+32], %r4025;
	ld.shared.u64 	%rd2710, [m_Local_$_0];
	add.s64 	%rd2711, %rd2710, %rd2706;
	st.u32 	[%rd2711+36], %r4025;
	ld.shared.u64 	%rd2712, [m_Local_$_0];
	add.s64 	%rd2713, %rd2712, %rd2706;
	st.u32 	[%rd2713+40], %r4025;
	ld.local.u32 	%r4026, [%rd2];
	setp.eq.s32 	%p6158, %r4026, 0;
	bra.uni 	$L__BB10_365;
$L__BB10_364:
	mov.b32 	%r4028, 21106;
	st.local.u32 	[%rd2], %r4028;
	mov.b32 	%r12253, -1;
	mov.pred 	%p6158, 0;
$L__BB10_365:
	mov.b32 	%r12254, 0;
	not.pred 	%p1154, %p6158;
	@%p1154 bra 	$L__BB10_370;
	setp.eq.s32 	%p1155, %r12253, -1;
	@%p1155 bra 	$L__BB10_6307;
	ld.shared.u64 	%rd2714, [m_Local_$_0];
	mul.wide.s32 	%rd143, %r12253, 16;
	add.s64 	%rd2715, %rd2714, %rd143;
	st.u32 	[%rd2715+40], %r212;
	ld.local.u32 	%r4031, [%rd2];
	setp.eq.s32 	%p1156, %r4031, 0;
	@%p1156 bra 	$L__BB10_368;
	bra.uni 	$L__BB10_370;
$L__BB10_368:
	ld.shared.u64 	%rd2716, [m_Local_$_0];
	add.s64 	%rd2717, %rd2716, %rd143;
	st.u32 	[%rd2717+36], %r211;
	ld.local.u32 	%r4033, [%rd2];
	setp.ne.s32 	%p1157, %r4033, 0;
	@%p1157 bra 	$L__BB10_370;
	ld.shared.u64 	%rd2718, [m_Local_$_0];
	add.s64 	%rd2719, %rd2718, %rd143;
	st.u32 	[%rd2719+32], %r190;
	ld.local.u32 	%r4034, [%rd2];
	setp.eq.s32 	%p1158, %r4034, 0;
	selp.b32 	%r12254, %r12253, 0, %p1158;
$L__BB10_370:
	st.local.u32 	[%rd2], %r12254;
	add.s32 	%r12250, %r12250, 2;
	bra.uni 	$L__BB10_345;
$L__BB10_371:
	mov.b32 	%r4039, 21352;
	st.local.u32 	[%rd2], %r4039;
	add.s32 	%r12250, %r12250, 2;
	bra.uni 	$L__BB10_345;
$L__BB10_372:
	ld.shared.u64 	%rd2722, [m_Local_$_1];
	atom.global.add.u64 	%rd144, [%rd25], 48;
	add.s64 	%rd2723, %rd144, 56;
	setp.lt.u64 	%p1159, %rd2723, %rd2722;
	and.b64  	%rd2724, %rd144, 68719476720;
	setp.ne.s64 	%p1160, %rd2724, 68719476720;
	and.pred  	%p54, %p1159, %p1160;
	@%p54 bra 	$L__BB10_374;
	mov.b32 	%r12274, 21352;
	st.local.u32 	[%rd2], %r12274;
	st.local.u32 	[%rd2], %r12274;
	mov.b64 	%rd11508, 0;
	mov.b64 	%rd11507, -16;
	bra.uni 	$L__BB10_449;
$L__BB10_374:
	ld.shared.u64 	%rd2727, [m_Local_$_0];
	shl.b64 	%rd2728, %rd144, 28;
	shr.s64 	%rd2729, %rd2728, 28;
	and.b64  	%rd11507, %rd2729, -16;
	add.s64 	%rd2730, %rd2727, %rd11507;
	mov.b16 	%rs358, 1;
	st.u8 	[%rd2730], %rs358;
	mov.b16 	%rs359, 0;
	st.u8 	[%rd2730+1], %rs359;
	mov.b32 	%r4041, 2906;
	st.u32 	[%rd2730+4], %r4041;
	st.u8 	[%rd2730+3], %rs358;
	mov.b32 	%r4042, 48;
	st.u32 	[%rd2730+8], %r4042;
	mov.b32 	%r4043, -1;
	st.u32 	[%rd2730+16], %r4043;
	ld.shared.u64 	%rd146, [m_Local_$_0];
	add.s64 	%rd2731, %rd146, %rd134;
	ld.u32 	%r218, [%rd2731+12];
	shl.b32 	%r4044, %r218, 2;
	add.s32 	%r4045, %r4044, 32;
	shr.s32 	%r4046, %r4045, 31;
	shr.u32 	%r4047, %r4046, 29;
	add.s32 	%r4048, %r4045, %r4047;
	and.b32  	%r4049, %r4048, -8;
	sub.s32 	%r4050, %r4045, %r4049;
	setp.eq.s32 	%p1161, %r4050, 0;
	sub.s32 	%r4051, %r4044, %r4050;
	add.s32 	%r4052, %r4051, 40;
	selp.b32 	%r219, %r4045, %r4052, %p1161;
	ld.shared.u64 	%rd147, [m_Local_$_1];
	and.b32  	%r4053, %r219, 12;
	setp.eq.s32 	%p1162, %r4053, 0;
	mov.u32 	%r12255, %r219;
	@%p1162 bra 	$L__BB10_376;
	shr.s32 	%r4054, %r219, 31;
	shr.u32 	%r4055, %r4054, 28;
	add.s32 	%r4056, %r219, %r4055;
	and.b32  	%r4057, %r4056, -16;
	add.s32 	%r12255, %r4057, 16;
$L__BB10_376:
	cvt.s64.s32 	%rd2732, %r12255;
	atom.global.add.u64 	%rd2733, [%rd25], %rd2732;
	cvt.s64.s32 	%rd2734, %r219;
	add.s64 	%rd2735, %rd2734, %rd2733;
	add.s64 	%rd2736, %rd2735, 8;
	setp.lt.u64 	%p1163, %rd2736, %rd147;
	shr.u64 	%rd2737, %rd2733, 4;
	cvt.u32.u64 	%r4058, %rd2737;
	selp.b32 	%r222, %r4058, -1, %p1163;
	setp.ne.s32 	%p1164, %r222, -1;
	@%p1164 bra 	$L__BB10_378;
	mov.b32 	%r4114, 21352;
	st.local.u32 	[%rd2], %r4114;
	bra.uni 	$L__BB10_417;
$L__BB10_378:
	mul.wide.s32 	%rd148, %r222, 16;
	add.s64 	%rd2738, %rd146, %rd148;
	mov.b16 	%rs360, 0;
	st.u8 	[%rd2738], %rs360;
	st.u8 	[%rd2738+1], %rs360;
	mov.b32 	%r4059, 4335;
	st.u32 	[%rd2738+4], %r4059;
	mov.b16 	%rs361, 1;
	st.u8 	[%rd2738+3], %rs361;
	st.u32 	[%rd2738+8], %r219;
	st.u32 	[%rd2738+12], %r218;
	setp.lt.s32 	%p1165, %r218, 1;
	@%p1165 bra 	$L__BB10_417;
	setp.eq.s32 	%p1166, %r218, 1;
	mov.b32 	%r237, 0;
	@%p1166 bra 	$L__BB10_405;
	and.b32  	%r237, %r218, 2147483646;
	mov.b32 	%r12256, 0;
$L__BB10_381:
	ld.shared.u64 	%rd149, [m_Local_$_0];
	add.s64 	%rd150, %rd149, %rd148;
	ld.u32 	%r225, [%rd150+12];
	setp.lt.s32 	%p1167, %r12256, %r225;
	@%p1167 bra 	$L__BB10_392;
	ld.shared.u64 	%rd2739, [m_Local_$_1];
	atom.global.add.u64 	%rd2740, [%rd25], 48;
	add.s64 	%rd2741, %rd2740, 56;
	setp.lt.u64 	%p1168, %rd2741, %rd2739;
	shr.u64 	%rd151, %rd2740, 4;
	cvt.u32.u64 	%r12257, %rd151;
	setp.ne.s32 	%p1169, %r12257, -1;
	and.pred  	%p1170, %p1168, %p1169;
	@%p1170 bra 	$L__BB10_384;
	mov.b32 	%r4068, 21106;
	st.local.u32 	[%rd2], %r4068;
	mov.b32 	%r12257, -1;
	mov.pred 	%p6159, 0;
	bra.uni 	$L__BB10_385;
$L__BB10_384:
	shl.b64 	%rd2742, %rd151, 32;
	shr.s64 	%rd2743, %rd2742, 28;
	add.s64 	%rd2744, %rd149, %rd2743;
	mov.b16 	%rs362, 0;
	st.u8 	[%rd2744], %rs362;
	st.u8 	[%rd2744+1], %rs362;
	mov.b32 	%r4062, 3608;
	st.u32 	[%rd2744+4], %r4062;
	mov.b16 	%rs363, 1;
	st.u8 	[%rd2744+3], %rs363;
	mov.b32 	%r4063, 48;
	st.u32 	[%rd2744+8], %r4063;
	mov.b32 	%r4064, -1;
	st.u32 	[%rd2744+16], %r4064;
	ld.shared.u64 	%rd2745, [m_Local_$_0];
	add.s64 	%rd2746, %rd2745, %rd2743;
	mov.b32 	%r4065, 0;
	st.u32 	[%rd2746+32], %r4065;
	ld.shared.u64 	%rd2747, [m_Local_$_0];
	add.s64 	%rd2748, %rd2747, %rd2743;
	st.u32 	[%rd2748+36], %r4065;
	ld.shared.u64 	%rd2749, [m_Local_$_0];
	add.s64 	%rd2750, %rd2749, %rd2743;
	st.u32 	[%rd2750+40], %r4065;
	ld.local.u32 	%r4066, [%rd2];
	setp.eq.s32 	%p6159, %r4066, 0;
$L__BB10_385:
	mov.b32 	%r12258, 0;
	not.pred 	%p1172, %p6159;
	@%p1172 bra 	$L__BB10_391;
	setp.ne.s32 	%p1173, %r12257, -1;
	@%p1173 bra 	$L__BB10_388;
	mov.b32 	%r4076, 21352;
	st.local.u32 	[%rd2], %r4076;
	bra.uni 	$L__BB10_391;
$L__BB10_388:
	ld.shared.u64 	%rd2751, [m_Local_$_0];
	mul.wide.s32 	%rd152, %r12257, 16;
	add.s64 	%rd2752, %rd2751, %rd152;
	st.u32 	[%rd2752+40], %r225;
	ld.local.u32 	%r4071, [%rd2];
	setp.ne.s32 	%p1174, %r4071, 0;
	@%p1174 bra 	$L__BB10_391;
	ld.shared.u64 	%rd2753, [m_Local_$_0];
	add.s64 	%rd2754, %rd2753, %rd152;
	st.u32 	[%rd2754+36], %r12256;
	ld.local.u32 	%r4073, [%rd2];
	setp.ne.s32 	%p1175, %r4073, 0;
	@%p1175 bra 	$L__BB10_391;
	ld.shared.u64 	%rd2755, [m_Local_$_0];
	add.s64 	%rd2756, %rd2755, %rd152;
	st.u32 	[%rd2756+32], %r222;
	ld.local.u32 	%r4074, [%rd2];
	setp.eq.s32 	%p1176, %r4074, 0;
	selp.b32 	%r12258, %r12257, 0, %p1176;
$L__BB10_391:
	st.local.u32 	[%rd2], %r12258;
	bra.uni 	$L__BB10_393;
$L__BB10_392:
	shl.b32 	%r4077, %r12256, 2;
	cvt.u64.u32 	%rd2757, %r4077;
	add.s64 	%rd2758, %rd150, %rd2757;
	mov.b32 	%r4078, 0;
	st.u32 	[%rd2758+32], %r4078;
	mov.b16 	%rs364, 0;
	st.u8 	[%rd2758+32], %rs364;
$L__BB10_393:
	add.s32 	%r230, %r12256, 1;
	ld.shared.u64 	%rd153, [m_Local_$_0];
	add.s64 	%rd154, %rd153, %rd148;
	ld.u32 	%r231, [%rd154+12];
	setp.lt.s32 	%p1177, %r230, %r231;
	@%p1177 bra 	$L__BB10_403;
	ld.shared.u64 	%rd2759, [m_Local_$_1];
	atom.global.add.u64 	%rd2760, [%rd25], 48;
	add.s64 	%rd2761, %rd2760, 56;
	setp.ge.u64 	%p1178, %rd2761, %rd2759;
	shr.u64 	%rd155, %rd2760, 4;
	cvt.u32.u64 	%r12259, %rd155;
	setp.eq.s32 	%p1179, %r12259, -1;
	or.pred  	%p1180, %p1178, %p1179;
	@%p1180 bra 	$L__BB10_396;
	shl.b64 	%rd2762, %rd155, 32;
	shr.s64 	%rd2763, %rd2762, 28;
	add.s64 	%rd2764, %rd153, %rd2763;
	mov.b16 	%rs365, 0;
	st.u8 	[%rd2764], %rs365;
	st.u8 	[%rd2764+1], %rs365;
	mov.b32 	%r4079, 3608;
	st.u32 	[%rd2764+4], %r4079;
	mov.b16 	%rs366, 1;
	st.u8 	[%rd2764+3], %rs366;
	mov.b32 	%r4080, 48;
	st.u32 	[%rd2764+8], %r4080;
	mov.b32 	%r4081, -1;
	st.u32 	[%rd2764+16], %r4081;
	ld.shared.u64 	%rd2765, [m_Local_$_0];
	add.s64 	%rd2766, %rd2765, %rd2763;
	mov.b32 	%r4082, 0;
	st.u32 	[%rd2766+32], %r4082;
	ld.shared.u64 	%rd2767, [m_Local_$_0];
	add.s64 	%rd2768, %rd2767, %rd2763;
	st.u32 	[%rd2768+36], %r4082;
	ld.shared.u64 	%rd2769, [m_Local_$_0];
	add.s64 	%rd2770, %rd2769, %rd2763;
	st.u32 	[%rd2770+40], %r4082;
	ld.local.u32 	%r4083, [%rd2];
	setp.eq.s32 	%p6160, %r4083, 0;
	bra.uni 	$L__BB10_397;
$L__BB10_396:
	mov.b32 	%r4085, 21106;
	st.local.u32 	[%rd2], %r4085;
	mov.b32 	%r12259, -1;
	mov.pred 	%p6160, 0;
$L__BB10_397:
	mov.b32 	%r12260, 0;
	not.pred 	%p1182, %p6160;
	@%p1182 bra 	$L__BB10_402;
	setp.eq.s32 	%p1183, %r12259, -1;
	@%p1183 bra 	$L__BB10_6308;
	ld.shared.u64 	%rd2771, [m_Local_$_0];
	mul.wide.s32 	%rd156, %r12259, 16;
	add.s64 	%rd2772, %rd2771, %rd156;
	st.u32 	[%rd2772+40], %r231;
	ld.local.u32 	%r4088, [%rd2];
	setp.eq.s32 	%p1184, %r4088, 0;
	@%p1184 bra 	$L__BB10_400;
	bra.uni 	$L__BB10_402;
$L__BB10_400:
	ld.shared.u64 	%rd2773, [m_Local_$_0];
	add.s64 	%rd2774, %rd2773, %rd156;
	st.u32 	[%rd2774+36], %r230;
	ld.local.u32 	%r4090, [%rd2];
	setp.ne.s32 	%p1185, %r4090, 0;
	@%p1185 bra 	$L__BB10_402;
	ld.shared.u64 	%rd2775, [m_Local_$_0];
	add.s64 	%rd2776, %rd2775, %rd156;
	st.u32 	[%rd2776+32], %r222;
	ld.local.u32 	%r4091, [%rd2];
	setp.eq.s32 	%p1186, %r4091, 0;
	selp.b32 	%r12260, %r12259, 0, %p1186;
$L__BB10_402:
	st.local.u32 	[%rd2], %r12260;
	bra.uni 	$L__BB10_404;
$L__BB10_403:
	shl.b32 	%r4094, %r230, 2;
	cvt.u64.u32 	%rd2777, %r4094;
	add.s64 	%rd2778, %rd154, %rd2777;
	mov.b32 	%r4095, 0;
	st.u32 	[%rd2778+32], %r4095;
	mov.b16 	%rs367, 0;
	st.u8 	[%rd2778+32], %rs367;
$L__BB10_404:
	add.s32 	%r12256, %r12256, 2;
	setp.ne.s32 	%p1187, %r12256, %r237;
	@%p1187 bra 	$L__BB10_381;
$L__BB10_405:
	and.b32  	%r4096, %r218, 1;
	setp.eq.b32 	%p1188, %r4096, 1;
	not.pred 	%p1189, %p1188;
	@%p1189 bra 	$L__BB10_417;
	ld.shared.u64 	%rd157, [m_Local_$_0];
	add.s64 	%rd158, %rd157, %rd148;
	ld.u32 	%r238, [%rd158+12];
	setp.lt.s32 	%p1190, %r237, %r238;
	@%p1190 bra 	$L__BB10_416;
	ld.shared.u64 	%rd2779, [m_Local_$_1];
	atom.global.add.u64 	%rd2780, [%rd25], 48;
	add.s64 	%rd2781, %rd2780, 56;
	setp.ge.u64 	%p1191, %rd2781, %rd2779;
	shr.u64 	%rd159, %rd2780, 4;
	cvt.u32.u64 	%r12262, %rd159;
	setp.eq.s32 	%p1192, %r12262, -1;
	or.pred  	%p1193, %p1191, %p1192;
	@%p1193 bra 	$L__BB10_409;
	shl.b64 	%rd2782, %rd159, 32;
	shr.s64 	%rd2783, %rd2782, 28;
	add.s64 	%rd2784, %rd157, %rd2783;
	mov.b16 	%rs368, 0;
	st.u8 	[%rd2784], %rs368;
	st.u8 	[%rd2784+1], %rs368;
	mov.b32 	%r4097, 3608;
	st.u32 	[%rd2784+4], %r4097;
	mov.b16 	%rs369, 1;
	st.u8 	[%rd2784+3], %rs369;
	mov.b32 	%r4098, 48;
	st.u32 	[%rd2784+8], %r4098;
	mov.b32 	%r4099, -1;
	st.u32 	[%rd2784+16], %r4099;
	ld.shared.u64 	%rd2785, [m_Local_$_0];
	add.s64 	%rd2786, %rd2785, %rd2783;
	mov.b32 	%r4100, 0;
	st.u32 	[%rd2786+32], %r4100;
	ld.shared.u64 	%rd2787, [m_Local_$_0];
	add.s64 	%rd2788, %rd2787, %rd2783;
	st.u32 	[%rd2788+36], %r4100;
	ld.shared.u64 	%rd2789, [m_Local_$_0];
	add.s64 	%rd2790, %rd2789, %rd2783;
	st.u32 	[%rd2790+40], %r4100;
	ld.local.u32 	%r4101, [%rd2];
	setp.eq.s32 	%p6161, %r4101, 0;
	bra.uni 	$L__BB10_410;
$L__BB10_409:
	mov.b32 	%r4103, 21106;
	st.local.u32 	[%rd2], %r4103;
	mov.b32 	%r12262, -1;
	mov.pred 	%p6161, 0;
$L__BB10_410:
	mov.b32 	%r12263, 0;
	not.pred 	%p1195, %p6161;
	@%p1195 bra 	$L__BB10_415;
	setp.eq.s32 	%p1196, %r12262, -1;
	@%p1196 bra 	$L__BB10_6309;
	ld.shared.u64 	%rd2791, [m_Local_$_0];
	mul.wide.s32 	%rd160, %r12262, 16;
	add.s64 	%rd2792, %rd2791, %rd160;
	st.u32 	[%rd2792+40], %r238;
	ld.local.u32 	%r4106, [%rd2];
	setp.eq.s32 	%p1197, %r4106, 0;
	@%p1197 bra 	$L__BB10_413;
	bra.uni 	$L__BB10_415;
$L__BB10_413:
	ld.shared.u64 	%rd2793, [m_Local_$_0];
	add.s64 	%rd2794, %rd2793, %rd160;
	st.u32 	[%rd2794+36], %r237;
	ld.local.u32 	%r4108, [%rd2];
	setp.ne.s32 	%p1198, %r4108, 0;
	@%p1198 bra 	$L__BB10_415;
	ld.shared.u64 	%rd2795, [m_Local_$_0];
	add.s64 	%rd2796, %rd2795, %rd160;
	st.u32 	[%rd2796+32], %r222;
	ld.local.u32 	%r4109, [%rd2];
	setp.eq.s32 	%p1199, %r4109, 0;
	selp.b32 	%r12263, %r12262, 0, %p1199;
$L__BB10_415:
	st.local.u32 	[%rd2], %r12263;
	bra.uni 	$L__BB10_417;
$L__BB10_416:
	shl.b32 	%r4112, %r237, 2;
	cvt.u64.u32 	%rd2797, %r4112;
	add.s64 	%rd2798, %rd158, %rd2797;
	mov.b32 	%r4113, 0;
	st.u32 	[%rd2798+32], %r4113;
	mov.b16 	%rs370, 0;
	st.u8 	[%rd2798+32], %rs370;
$L__BB10_417:
	setp.lt.s32 	%p1200, %r218, 1;
	@%p1200 bra 	$L__BB10_448;
	mul.wide.s32 	%rd161, %r222, 16;
	mov.b32 	%r12264, 0;
$L__BB10_419:
	setp.ne.s32 	%p1201, %r190, -1;
	shl.b32 	%r244, %r12264, 2;
	@%p1201 bra 	$L__BB10_421;
	mov.b32 	%r4131, 21352;
	st.local.u32 	[%rd2], %r4131;
	mov.b16 	%rs1527, 0;
	bra.uni 	$L__BB10_433;
$L__BB10_421:
	ld.shared.u64 	%rd162, [m_Local_$_0];
	add.s64 	%rd163, %rd162, %rd134;
	ld.u32 	%r245, [%rd163+12];
	setp.lt.s32 	%p1202, %r12264, %r245;
	@%p1202 bra 	$L__BB10_432;
	ld.shared.u64 	%rd2799, [m_Local_$_1];
	atom.global.add.u64 	%rd2800, [%rd25], 48;
	add.s64 	%rd2801, %rd2800, 56;
	setp.lt.u64 	%p1203, %rd2801, %rd2799;
	shr.u64 	%rd164, %rd2800, 4;
	cvt.u32.u64 	%r12265, %rd164;
	setp.ne.s32 	%p1204, %r12265, -1;
	and.pred  	%p1205, %p1203, %p1204;
	@%p1205 bra 	$L__BB10_424;
	mov.b32 	%r4122, 21106;
	st.local.u32 	[%rd2], %r4122;
	mov.b32 	%r12265, -1;
	mov.pred 	%p6162, 0;
	bra.uni 	$L__BB10_425;
$L__BB10_424:
	shl.b64 	%rd2802, %rd164, 32;
	shr.s64 	%rd2803, %rd2802, 28;
	add.s64 	%rd2804, %rd162, %rd2803;
	mov.b16 	%rs371, 0;
	st.u8 	[%rd2804], %rs371;
	st.u8 	[%rd2804+1], %rs371;
	mov.b32 	%r4116, 3608;
	st.u32 	[%rd2804+4], %r4116;
	mov.b16 	%rs372, 1;
	st.u8 	[%rd2804+3], %rs372;
	mov.b32 	%r4117, 48;
	st.u32 	[%rd2804+8], %r4117;
	mov.b32 	%r4118, -1;
	st.u32 	[%rd2804+16], %r4118;
	ld.shared.u64 	%rd2805, [m_Local_$_0];
	add.s64 	%rd2806, %rd2805, %rd2803;
	mov.b32 	%r4119, 0;
	st.u32 	[%rd2806+32], %r4119;
	ld.shared.u64 	%rd2807, [m_Local_$_0];
	add.s64 	%rd2808, %rd2807, %rd2803;
	st.u32 	[%rd2808+36], %r4119;
	ld.shared.u64 	%rd2809, [m_Local_$_0];
	add.s64 	%rd2810, %rd2809, %rd2803;
	st.u32 	[%rd2810+40], %r4119;
	ld.local.u32 	%r4120, [%rd2];
	setp.eq.s32 	%p6162, %r4120, 0;
$L__BB10_425:
	mov.b32 	%r12266, 0;
	not.pred 	%p1207, %p6162;
	@%p1207 bra 	$L__BB10_431;
	setp.ne.s32 	%p1208, %r12265, -1;
	@%p1208 bra 	$L__BB10_428;
	mov.b32 	%r4130, 21352;
	st.local.u32 	[%rd2], %r4130;
	bra.uni 	$L__BB10_431;
$L__BB10_428:
	ld.shared.u64 	%rd2811, [m_Local_$_0];
	mul.wide.s32 	%rd165, %r12265, 16;
	add.s64 	%rd2812, %rd2811, %rd165;
	st.u32 	[%rd2812+40], %r245;
	ld.local.u32 	%r4125, [%rd2];
	setp.ne.s32 	%p1209, %r4125, 0;
	@%p1209 bra 	$L__BB10_431;
	ld.shared.u64 	%rd2813, [m_Local_$_0];
	add.s64 	%rd2814, %rd2813, %rd165;
	st.u32 	[%rd2814+36], %r12264;
	ld.local.u32 	%r4127, [%rd2];
	setp.ne.s32 	%p1210, %r4127, 0;
	@%p1210 bra 	$L__BB10_431;
	ld.shared.u64 	%rd2815, [m_Local_$_0];
	add.s64 	%rd2816, %rd2815, %rd165;
	st.u32 	[%rd2816+32], %r190;
	ld.local.u32 	%r4128, [%rd2];
	setp.eq.s32 	%p1211, %r4128, 0;
	selp.b32 	%r12266, %r12265, 0, %p1211;
$L__BB10_431:
	st.local.u32 	[%rd2], %r12266;
	mov.b16 	%rs1527, 0;
	bra.uni 	$L__BB10_433;
$L__BB10_432:
	cvt.u64.u32 	%rd2817, %r244;
	add.s64 	%rd2818, %rd163, %rd2817;
	ld.u8 	%rs1527, [%rd2818+32];
$L__BB10_433:
	setp.ne.s32 	%p1212, %r222, -1;
	@%p1212 bra 	$L__BB10_435;
	mov.b32 	%r4148, 21352;
	st.local.u32 	[%rd2], %r4148;
	bra.uni 	$L__BB10_447;
$L__BB10_435:
	ld.shared.u64 	%rd166, [m_Local_$_0];
	add.s64 	%rd167, %rd166, %rd161;
	ld.u32 	%r250, [%rd167+12];
	setp.lt.s32 	%p1213, %r12264, %r250;
	@%p1213 bra 	$L__BB10_446;
	ld.shared.u64 	%rd2819, [m_Local_$_1];
	atom.global.add.u64 	%rd2820, [%rd25], 48;
	add.s64 	%rd2821, %rd2820, 56;
	setp.lt.u64 	%p1214, %rd2821, %rd2819;
	shr.u64 	%rd168, %rd2820, 4;
	cvt.u32.u64 	%r12267, %rd168;
	setp.ne.s32 	%p1215, %r12267, -1;
	and.pred  	%p1216, %p1214, %p1215;
	@%p1216 bra 	$L__BB10_438;
	mov.b32 	%r4138, 21106;
	st.local.u32 	[%rd2], %r4138;
	mov.b32 	%r12267, -1;
	mov.pred 	%p6163, 0;
	bra.uni 	$L__BB10_439;
$L__BB10_438:
	shl.b64 	%rd2822, %rd168, 32;
	shr.s64 	%rd2823, %rd2822, 28;
	add.s64 	%rd2824, %rd166, %rd2823;
	mov.b16 	%rs375, 0;
	st.u8 	[%rd2824], %rs375;
	st.u8 	[%rd2824+1], %rs375;
	mov.b32 	%r4132, 3608;
	st.u32 	[%rd2824+4], %r4132;
	mov.b16 	%rs376, 1;
	st.u8 	[%rd2824+3], %rs376;
	mov.b32 	%r4133, 48;
	st.u32 	[%rd2824+8], %r4133;
	mov.b32 	%r4134, -1;
	st.u32 	[%rd2824+16], %r4134;
	ld.shared.u64 	%rd2825, [m_Local_$_0];
	add.s64 	%rd2826, %rd2825, %rd2823;
	mov.b32 	%r4135, 0;
	st.u32 	[%rd2826+32], %r4135;
	ld.shared.u64 	%rd2827, [m_Local_$_0];
	add.s64 	%rd2828, %rd2827, %rd2823;
	st.u32 	[%rd2828+36], %r4135;
	ld.shared.u64 	%rd2829, [m_Local_$_0];
	add.s64 	%rd2830, %rd2829, %rd2823;
	st.u32 	[%rd2830+40], %r4135;
	ld.local.u32 	%r4136, [%rd2];
	setp.eq.s32 	%p6163, %r4136, 0;
$L__BB10_439:
	mov.b32 	%r12268, 0;
	not.pred 	%p1218, %p6163;
	@%p1218 bra 	$L__BB10_445;
	setp.ne.s32 	%p1219, %r12267, -1;
	@%p1219 bra 	$L__BB10_442;
	mov.b32 	%r4146, 21352;
	st.local.u32 	[%rd2], %r4146;
	bra.uni 	$L__BB10_445;
$L__BB10_442:
	ld.shared.u64 	%rd2831, [m_Local_$_0];
	mul.wide.s32 	%rd169, %r12267, 16;
	add.s64 	%rd2832, %rd2831, %rd169;
	st.u32 	[%rd2832+40], %r250;
	ld.local.u32 	%r4141, [%rd2];
	setp.ne.s32 	%p1220, %r4141, 0;
	@%p1220 bra 	$L__BB10_445;
	ld.shared.u64 	%rd2833, [m_Local_$_0];
	add.s64 	%rd2834, %rd2833, %rd169;
	st.u32 	[%rd2834+36], %r12264;
	ld.local.u32 	%r4143, [%rd2];
	setp.ne.s32 	%p1221, %r4143, 0;
	@%p1221 bra 	$L__BB10_445;
	ld.shared.u64 	%rd2835, [m_Local_$_0];
	add.s64 	%rd2836, %rd2835, %rd169;
	st.u32 	[%rd2836+32], %r222;
	ld.local.u32 	%r4144, [%rd2];
	setp.eq.s32 	%p1222, %r4144, 0;
	selp.b32 	%r12268, %r12267, 0, %p1222;
$L__BB10_445:
	st.local.u32 	[%rd2], %r12268;
	bra.uni 	$L__BB10_447;
$L__BB10_446:
	cvt.u64.u32 	%rd2837, %r244;
	add.s64 	%rd2838, %rd167, %rd2837;
	mov.b32 	%r4147, 0;
	st.u32 	[%rd2838+32], %r4147;
	st.u8 	[%rd2838+32], %rs1527;
$L__BB10_447:
	add.s32 	%r12264, %r12264, 1;
	setp.ne.s32 	%p1223, %r12264, %r218;
	@%p1223 bra 	$L__BB10_419;
$L__BB10_448:
	ld.shared.u64 	%rd2839, [m_Local_$_0];
	add.s64 	%rd2840, %rd2839, %rd11507;
	st.u32 	[%rd2840+32], %r222;
	ld.shared.u64 	%rd2841, [m_Local_$_0];
	add.s64 	%rd2842, %rd2841, %rd11507;
	st.u32 	[%rd2842+40], %r218;
	ld.shared.u64 	%rd2843, [m_Local_$_0];
	add.s64 	%rd2844, %rd2843, %rd11507;
	mov.b32 	%r4149, 0;
	st.u32 	[%rd2844+48], %r4149;
	ld.shared.u64 	%rd2845, [m_Local_$_0];
	add.s64 	%rd2846, %rd2845, %rd11507;
	ld.u32 	%r4150, [%rd2846+32];
	mul.wide.s32 	%rd11508, %r4150, 16;
	ld.local.u32 	%r12274, [%rd2];
$L__BB10_449:
	setp.ne.s32 	%p1224, %r12274, 0;
	@%p1224 bra 	$L__BB10_462;
	@%p54 bra 	$L__BB10_452;
	mov.b32 	%r12274, 21352;
	st.local.u32 	[%rd2], %r12274;
	mov.b32 	%r12271, 0;
	bra.uni 	$L__BB10_453;
$L__BB10_452:
	ld.shared.u64 	%rd2847, [m_Local_$_0];
	add.s64 	%rd2848, %rd2847, %rd11507;
	ld.u32 	%r12271, [%rd2848+40];
	mov.b32 	%r12274, 0;
$L__BB10_453:
	not.pred 	%p1225, %p54;
	@%p1225 bra 	$L__BB10_462;
	ld.shared.u64 	%rd173, [m_Local_$_0];
	add.s64 	%rd2849, %rd173, %rd11507;
	ld.u32 	%r261, [%rd2849+48];
	setp.ge.s32 	%p1226, %r261, %r12271;
	@%p1226 bra 	$L__BB10_461;
	add.u64 	%rd2850, %SP, 88;
	add.u64 	%rd174, %SPL, 88;
	sub.s32 	%r4154, %r12271, %r261;
	and.b32  	%r262, %r4154, 3;
	setp.eq.s32 	%p1227, %r262, 0;
	mov.u32 	%r12272, %r261;
	@%p1227 bra 	$L__BB10_459;
	shl.b32 	%r4155, %r261, 2;
	cvt.s64.s32 	%rd2851, %r4155;
	add.s64 	%rd2852, %rd11508, %rd2851;
	add.s64 	%rd2853, %rd173, %rd2852;
	ld.s8 	%r4156, [%rd2853+32];
	st.local.u32 	[%rd174], %r4156;
	mov.u64 	%rd2854, $str;
	cvta.global.u64 	%rd2855, %rd2854;
	{ // callseq 29, 0
	.param .b64 param0;
	st.param.b64 	[param0], %rd2855;
	.param .b64 param1;
	st.param.b64 	[param1], %rd2850;
	.param .b32 retval0;
	call.uni (retval0), 
	vprintf, 
	(
	param0, 
	param1
	);
	ld.param.b32 	%r4157, [retval0];
	} // callseq 29
	add.s32 	%r12272, %r261, 1;
	setp.eq.s32 	%p1228, %r262, 1;
	@%p1228 bra 	$L__BB10_459;
	shl.b32 	%r4159, %r12272, 2;
	cvt.s64.s32 	%rd2857, %r4159;
	add.s64 	%rd2858, %rd11508, %rd2857;
	add.s64 	%rd2859, %rd173, %rd2858;
	ld.s8 	%r4160, [%rd2859+32];
	st.local.u32 	[%rd174], %r4160;
	cvta.global.u64 	%rd2861, %rd2854;
	{ // callseq 30, 0
	.param .b64 param0;
	st.param.b64 	[param0], %rd2861;
	.param .b64 param1;
	st.param.b64 	[param1], %rd2850;
	.param .b32 retval0;
	call.uni (retval0), 
	vprintf, 
	(
	param0, 
	param1
	);
	ld.param.b32 	%r4161, [retval0];
	} // callseq 30
	add.s32 	%r12272, %r261, 2;
	setp.eq.s32 	%p1229, %r262, 2;
	@%p1229 bra 	$L__BB10_459;
	shl.b32 	%r4163, %r12272, 2;
	cvt.s64.s32 	%rd2863, %r4163;
	add.s64 	%rd2864, %rd11508, %rd2863;
	add.s64 	%rd2865, %rd173, %rd2864;
	ld.s8 	%r4164, [%rd2865+32];
	st.local.u32 	[%rd174], %r4164;
	cvta.global.u64 	%rd2867, %rd2854;
	{ // callseq 31, 0
	.param .b64 param0;
	st.param.b64 	[param0], %rd2867;
	.param .b64 param1;
	st.param.b64 	[param1], %rd2850;
	.param .b32 retval0;
	call.uni (retval0), 
	vprintf, 
	(
	param0, 
	param1
	);
	ld.param.b32 	%r4165, [retval0];
	} // callseq 31
	add.s32 	%r12272, %r261, 3;
$L__BB10_459:
	sub.s32 	%r4167, %r261, %r12271;
	setp.gt.u32 	%p1230, %r4167, -4;
	@%p1230 bra 	$L__BB10_461;
$L__BB10_460:
	shl.b32 	%r4168, %r12272, 2;
	cvt.s64.s32 	%rd2869, %r4168;
	add.s64 	%rd2870, %rd11508, %rd2869;
	add.s64 	%rd2871, %rd173, %rd2870;
	ld.s8 	%r4169, [%rd2871+32];
	st.local.u32 	[%rd174], %r4169;
	mov.u64 	%rd2872, $str;
	cvta.global.u64 	%rd2873, %rd2872;
	{ // callseq 32, 0
	.param .b64 param0;
	st.param.b64 	[param0], %rd2873;
	.param .b64 param1;
	st.param.b64 	[param1], %rd2850;
	.param .b32 retval0;
	call.uni (retval0), 
	vprintf, 
	(
	param0, 
	param1
	);
	ld.param.b32 	%r4170, [retval0];
	} // callseq 32
	add.s32 	%r4172, %r4168, 4;
	cvt.s64.s32 	%rd2875, %r4172;
	add.s64 	%rd2876, %rd11508, %rd2875;
	add.s64 	%rd2877, %rd173, %rd2876;
	ld.s8 	%r4173, [%rd2877+32];
	st.local.u32 	[%rd174], %r4173;
	{ // callseq 33, 0
	.param .b64 param0;
	st.param.b64 	[param0], %rd2873;
	.param .b64 param1;
	st.param.b64 	[param1], %rd2850;
	.param .b32 retval0;
	call.uni (retval0), 
	vprintf, 
	(
	param0, 
	param1
	);
	ld.param.b32 	%r4174, [retval0];
	} // callseq 33
	add.s32 	%r4176, %r4168, 8;
	cvt.s64.s32 	%rd2878, %r4176;
	add.s64 	%rd2879, %rd11508, %rd2878;
	add.s64 	%rd2880, %rd173, %rd2879;
	ld.s8 	%r4177, [%rd2880+32];
	st.local.u32 	[%rd174], %r4177;
	{ // callseq 34, 0
	.param .b64 param0;
	st.param.b64 	[param0], %rd2873;
	.param .b64 param1;
	st.param.b64 	[param1], %rd2850;
	.param .b32 retval0;
	call.uni (retval0), 
	vprintf, 
	(
	param0, 
	param1
	);
	ld.param.b32 	%r4178, [retval0];
	} // callseq 34
	add.s32 	%r4180, %r4168, 12;
	cvt.s64.s32 	%rd2881, %r4180;
	add.s64 	%rd2882, %rd11508, %rd2881;
	add.s64 	%rd2883, %rd173, %rd2882;
	ld.s8 	%r4181, [%rd2883+32];
	st.local.u32 	[%rd174], %r4181;
	{ // callseq 35, 0
	.param .b64 param0;
	st.param.b64 	[param0], %rd2873;
	.param .b64 param1;
	st.param.b64 	[param1], %rd2850;
	.param .b32 retval0;
	call.uni (retval0), 
	vprintf, 
	(
	param0, 
	param1
	);
	ld.param.b32 	%r4182, [retval0];
	} // callseq 35
	add.s32 	%r12272, %r12272, 4;
	setp.ne.s32 	%p1231, %r12272, %r12271;
	@%p1231 bra 	$L__BB10_460;
$L__BB10_461:
	mov.u64 	%rd2884, $str$1;
	cvta.global.u64 	%rd2885, %rd2884;
	{ // callseq 36, 0
	.param .b64 param0;
	st.param.b64 	[param0], %rd2885;
	.param .b64 param1;
	st.param.b64 	[param1], 0;
	.param .b32 retval0;
	call.uni (retval0), 
	vprintf, 
	(
	param0, 
	param1
	);
	ld.param.b32 	%r4184, [retval0];
	} // callseq 36
	ld.local.u32 	%r12274, [%rd2];
$L__BB10_462:
	setp.ne.s32 	%p1232, %r12274, 0;
	@%p1232 bra 	$L__BB10_6297;
	@%p1233 bra 	$L__BB10_538;
	mov.b32 	%r12275, 0;
	bra.uni 	$L__BB10_466;
$L__BB10_465:
	add.s32 	%r12275, %r12275, 1;
	setp.eq.s32 	%p1297, %r12275, %r4;
	@%p1297 bra 	$L__BB10_538;
$L__BB10_466:
	setp.lt.s32 	%p1234, %r11, 1;
	mov.b32 	%r12292, 0;
	@%p1234 bra 	$L__BB10_525;
	mul.lo.s32 	%r273, %r12275, %r11;
	shl.b32 	%r274, %r12275, 2;
	mov.b32 	%r12292, 0;
	mov.u32 	%r12277, %r12292;
	bra.uni 	$L__BB10_469;
$L__BB10_468:
	add.s32 	%r12277, %r12277, 1;
	setp.eq.s32 	%p1285, %r12277, %r11;
	@%p1285 bra 	$L__BB10_525;
$L__BB10_469:
	add.s32 	%r4189, %r12277, %r273;
	shl.b32 	%r278, %r4189, 3;
	ld.shared.u64 	%rd175, [m_Local_$_0];
	add.s64 	%rd2886, %rd175, %rd18;
	ld.u32 	%r279, [%rd2886+36];
	setp.ne.s32 	%p1235, %r279, -1;
	@%p1235 bra 	$L__BB10_471;
	mov.b32 	%r12292, 21352;
	st.local.u32 	[%rd2], %r12292;
	mov.b32 	%r12282, 0;
	mov.pred 	%p6165, 0;
	mov.u32 	%r12281, %r12292;
	bra.uni 	$L__BB10_483;
$L__BB10_471:
	mul.wide.s32 	%rd2887, %r279, 16;
	add.s64 	%rd176, %rd175, %rd2887;
	ld.u32 	%r280, [%rd176+12];
	setp.lt.s32 	%p1236, %r12275, %r280;
	@%p1236 bra 	$L__BB10_482;
	ld.shared.u64 	%rd2888, [m_Local_$_1];
	atom.global.add.u64 	%rd2889, [%rd25], 48;
	add.s64 	%rd2890, %rd2889, 56;
	setp.lt.u64 	%p1237, %rd2890, %rd2888;
	shr.u64 	%rd177, %rd2889, 4;
	cvt.u32.u64 	%r12278, %rd177;
	setp.ne.s32 	%p1238, %r12278, -1;
	and.pred  	%p1239, %p1237, %p1238;
	@%p1239 bra 	$L__BB10_474;
	mov.b32 	%r4196, 21106;
	st.local.u32 	[%rd2], %r4196;
	mov.b32 	%r12278, -1;
	mov.pred 	%p6164, 0;
	bra.uni 	$L__BB10_475;
$L__BB10_474:
	shl.b64 	%rd2891, %rd177, 32;
	shr.s64 	%rd2892, %rd2891, 28;
	add.s64 	%rd2893, %rd175, %rd2892;
	mov.b16 	%rs377, 0;
	st.u8 	[%rd2893], %rs377;
	st.u8 	[%rd2893+1], %rs377;
	mov.b32 	%r4190, 3608;
	st.u32 	[%rd2893+4], %r4190;
	mov.b16 	%rs378, 1;
	st.u8 	[%rd2893+3], %rs378;
	mov.b32 	%r4191, 48;
	st.u32 	[%rd2893+8], %r4191;
	mov.b32 	%r4192, -1;
	st.u32 	[%rd2893+16], %r4192;
	ld.shared.u64 	%rd2894, [m_Local_$_0];
	add.s64 	%rd2895, %rd2894, %rd2892;
	mov.b32 	%r4193, 0;
	st.u32 	[%rd2895+32], %r4193;
	ld.shared.u64 	%rd2896, [m_Local_$_0];
	add.s64 	%rd2897, %rd2896, %rd2892;
	st.u32 	[%rd2897+36], %r4193;
	ld.shared.u64 	%rd2898, [m_Local_$_0];
	add.s64 	%rd2899, %rd2898, %rd2892;
	st.u32 	[%rd2899+40], %r4193;
	ld.local.u32 	%r4194, [%rd2];
	setp.eq.s32 	%p6164, %r4194, 0;
$L__BB10_475:
	mov.b32 	%r12292, 0;
	not.pred 	%p1241, %p6164;
	@%p1241 bra 	$L__BB10_481;
	setp.ne.s32 	%p1242, %r12278, -1;
	@%p1242 bra 	$L__BB10_478;
	mov.b32 	%r4204, 21352;
	st.local.u32 	[%rd2], %r4204;
	bra.uni 	$L__BB10_481;
$L__BB10_478:
	ld.shared.u64 	%rd2900, [m_Local_$_0];
	mul.wide.s32 	%rd178, %r12278, 16;
	add.s64 	%rd2901, %rd2900, %rd178;
	st.u32 	[%rd2901+40], %r280;
	ld.local.u32 	%r4199, [%rd2];
	setp.ne.s32 	%p1243, %r4199, 0;
	@%p1243 bra 	$L__BB10_481;
	ld.shared.u64 	%rd2902, [m_Local_$_0];
	add.s64 	%rd2903, %rd2902, %rd178;
	st.u32 	[%rd2903+36], %r12275;
	ld.local.u32 	%r4201, [%rd2];
	setp.ne.s32 	%p1244, %r4201, 0;
	@%p1244 bra 	$L__BB10_481;
	ld.shared.u64 	%rd2904, [m_Local_$_0];
	add.s64 	%rd2905, %rd2904, %rd178;
	st.u32 	[%rd2905+32], %r279;
	ld.local.u32 	%r4202, [%rd2];
	setp.eq.s32 	%p1245, %r4202, 0;
	selp.b32 	%r12292, %r12278, 0, %p1245;
$L__BB10_481:
	st.local.u32 	[%rd2], %r12292;
	setp.eq.s32 	%p6165, %r12292, 0;
	mov.b32 	%r12282, 0;
	mov.u32 	%r12281, %r12292;
	bra.uni 	$L__BB10_483;
$L__BB10_482:
	cvt.u64.u32 	%rd2906, %r274;
	add.s64 	%rd2907, %rd176, %rd2906;
	ld.u32 	%r12282, [%rd2907+32];
	mov.pred 	%p6165, -1;
	mov.b32 	%r12281, 0;
$L__BB10_483:
	not.pred 	%p1248, %p6165;
	@%p1248 bra 	$L__BB10_6297;
	setp.ne.s32 	%p1249, %r12282, -1;
	@%p1249 bra 	$L__BB10_486;
	mov.b32 	%r12292, 21352;
	st.local.u32 	[%rd2], %r12292;
	mov.b64 	%rd11509, 0;
	mov.pred 	%p6167, 0;
	mov.u32 	%r12281, %r12292;
	bra.uni 	$L__BB10_498;
$L__BB10_486:
	ld.shared.u64 	%rd179, [m_Local_$_0];
	mul.wide.s32 	%rd2908, %r12282, 16;
	add.s64 	%rd180, %rd179, %rd2908;
	ld.u32 	%r289, [%rd180+12];
	setp.lt.s32 	%p1250, %r12277, %r289;
	@%p1250 bra 	$L__BB10_497;
	ld.shared.u64 	%rd2909, [m_Local_$_1];
	atom.global.add.u64 	%rd2910, [%rd25], 48;
	add.s64 	%rd2911, %rd2910, 56;
	setp.lt.u64 	%p1251, %rd2911, %rd2909;
	shr.u64 	%rd181, %rd2910, 4;
	cvt.u32.u64 	%r12283, %rd181;
	setp.ne.s32 	%p1252, %r12283, -1;
	and.pred  	%p1253, %p1251, %p1252;
	@%p1253 bra 	$L__BB10_489;
	mov.b32 	%r4215, 21106;
	st.local.u32 	[%rd2], %r4215;
	mov.b32 	%r12283, -1;
	mov.pred 	%p6166, 0;
	bra.uni 	$L__BB10_490;
$L__BB10_489:
	shl.b64 	%rd2912, %rd181, 32;
	shr.s64 	%rd2913, %rd2912, 28;
	add.s64 	%rd2914, %rd179, %rd2913;
	mov.b16 	%rs379, 0;
	st.u8 	[%rd2914], %rs379;
	st.u8 	[%rd2914+1], %rs379;
	mov.b32 	%r4209, 3608;
	st.u32 	[%rd2914+4], %r4209;
	mov.b16 	%rs380, 1;
	st.u8 	[%rd2914+3], %rs380;
	mov.b32 	%r4210, 48;
	st.u32 	[%rd2914+8], %r4210;
	mov.b32 	%r4211, -1;
	st.u32 	[%rd2914+16], %r4211;
	ld.shared.u64 	%rd2915, [m_Local_$_0];
	add.s64 	%rd2916, %rd2915, %rd2913;
	mov.b32 	%r4212, 0;
	st.u32 	[%rd2916+32], %r4212;
	ld.shared.u64 	%rd2917, [m_Local_$_0];
	add.s64 	%rd2918, %rd2917, %rd2913;
	st.u32 	[%rd2918+36], %r4212;
	ld.shared.u64 	%rd2919, [m_Local_$_0];
	add.s64 	%rd2920, %rd2919, %rd2913;
	st.u32 	[%rd2920+40], %r4212;
	ld.local.u32 	%r4213, [%rd2];
	setp.eq.s32 	%p6166, %r4213, 0;
$L__BB10_490:
	mov.b32 	%r12292, 0;
	not.pred 	%p1255, %p6166;
	@%p1255 bra 	$L__BB10_496;
	setp.ne.s32 	%p1256, %r12283, -1;
	@%p1256 bra 	$L__BB10_493;
	mov.b32 	%r4223, 21352;
	st.local.u32 	[%rd2], %r4223;
	bra.uni 	$L__BB10_496;
$L__BB10_493:
	ld.shared.u64 	%rd2921, [m_Local_$_0];
	mul.wide.s32 	%rd182, %r12283, 16;
	add.s64 	%rd2922, %rd2921, %rd182;
	st.u32 	[%rd2922+40], %r289;
	ld.local.u32 	%r4218, [%rd2];
	setp.ne.s32 	%p1257, %r4218, 0;
	@%p1257 bra 	$L__BB10_496;
	ld.shared.u64 	%rd2923, [m_Local_$_0];
	add.s64 	%rd2924, %rd2923, %rd182;
	st.u32 	[%rd2924+36], %r12277;
	ld.local.u32 	%r4220, [%rd2];
	setp.ne.s32 	%p1258, %r4220, 0;
	@%p1258 bra 	$L__BB10_496;
	ld.shared.u64 	%rd2925, [m_Local_$_0];
	add.s64 	%rd2926, %rd2925, %rd182;
	st.u32 	[%rd2926+32], %r12282;
	ld.local.u32 	%r4221, [%rd2];
	setp.eq.s32 	%p1259, %r4221, 0;
	selp.b32 	%r12292, %r12283, 0, %p1259;
$L__BB10_496:
	st.local.u32 	[%rd2], %r12292;
	setp.eq.s32 	%p6167, %r12292, 0;
	mov.b64 	%rd11509, 0;
	mov.u32 	%r12281, %r12292;
	bra.uni 	$L__BB10_498;
$L__BB10_497:
	shl.b32 	%r4224, %r12277, 3;
	cvt.u64.u32 	%rd2928, %r4224;
	add.s64 	%rd2929, %rd180, %rd2928;
	ld.u64 	%rd11509, [%rd2929+32];
	mov.pred 	%p6167, -1;
$L__BB10_498:
	not.pred 	%p1262, %p6167;
	@%p1262 bra 	$L__BB10_6297;
	setp.lt.u32 	%p1263, %r278, 40952;
	@%p1263 bra 	$L__BB10_510;
	ld.shared.u64 	%rd2938, [m_Local_$_1];
	atom.global.add.u64 	%rd2939, [%rd25], 48;
	add.s64 	%rd2940, %rd2939, 56;
	setp.lt.u64 	%p1264, %rd2940, %rd2938;
	shr.u64 	%rd185, %rd2939, 4;
	cvt.u32.u64 	%r12287, %rd185;
	setp.ne.s32 	%p1265, %r12287, -1;
	and.pred  	%p1266, %p1264, %p1265;
	@%p1266 bra 	$L__BB10_502;
	mov.b32 	%r4234, 21106;
	st.local.u32 	[%rd2], %r4234;
	mov.b32 	%r12287, -1;
	mov.pred 	%p6168, 0;
	bra.uni 	$L__BB10_503;
$L__BB10_502:
	ld.shared.u64 	%rd2941, [m_Local_$_0];
	shl.b64 	%rd2942, %rd185, 32;
	shr.s64 	%rd2943, %rd2942, 28;
	add.s64 	%rd2944, %rd2941, %rd2943;
	mov.b16 	%rs381, 0;
	st.u8 	[%rd2944], %rs381;
	st.u8 	[%rd2944+1], %rs381;
	mov.b32 	%r4228, 3608;
	st.u32 	[%rd2944+4], %r4228;
	mov.b16 	%rs382, 1;
	st.u8 	[%rd2944+3], %rs382;
	mov.b32 	%r4229, 48;
	st.u32 	[%rd2944+8], %r4229;
	mov.b32 	%r4230, -1;
	st.u32 	[%rd2944+16], %r4230;
	ld.shared.u64 	%rd2945, [m_Local_$_0];
	add.s64 	%rd2946, %rd2945, %rd2943;
	mov.b32 	%r4231, 0;
	st.u32 	[%rd2946+32], %r4231;
	ld.shared.u64 	%rd2947, [m_Local_$_0];
	add.s64 	%rd2948, %rd2947, %rd2943;
	st.u32 	[%rd2948+36], %r4231;
	ld.shared.u64 	%rd2949, [m_Local_$_0];
	add.s64 	%rd2950, %rd2949, %rd2943;
	st.u32 	[%rd2950+40], %r4231;
	ld.local.u32 	%r4232, [%rd2];
	setp.eq.s32 	%p6168, %r4232, 0;
$L__BB10_503:
	mov.b32 	%r12292, 0;
	not.pred 	%p1268, %p6168;
	@%p1268 bra 	$L__BB10_509;
	setp.ne.s32 	%p1269, %r12287, -1;
	@%p1269 bra 	$L__BB10_506;
	mov.b32 	%r4244, 21352;
	st.local.u32 	[%rd2], %r4244;
	bra.uni 	$L__BB10_509;
$L__BB10_506:
	ld.shared.u64 	%rd2951, [m_Local_$_0];
	mul.wide.s32 	%rd186, %r12287, 16;
	add.s64 	%rd2952, %rd2951, %rd186;
	mov.b32 	%r4237, 40960;
	st.u32 	[%rd2952+40], %r4237;
	ld.local.u32 	%r4238, [%rd2];
	setp.ne.s32 	%p1270, %r4238, 0;
	@%p1270 bra 	$L__BB10_509;
	ld.shared.u64 	%rd2953, [m_Local_$_0];
	add.s64 	%rd2954, %rd2953, %rd186;
	st.u32 	[%rd2954+36], %r278;
	ld.local.u32 	%r4240, [%rd2];
	setp.ne.s32 	%p1271, %r4240, 0;
	@%p1271 bra 	$L__BB10_509;
	ld.shared.u64 	%rd2955, [m_Local_$_0];
	add.s64 	%rd2956, %rd2955, %rd186;
	mov.b32 	%r4241, 0;
	st.u32 	[%rd2956+32], %r4241;
	ld.local.u32 	%r4242, [%rd2];
	setp.eq.s32 	%p1272, %r4242, 0;
	selp.b32 	%r12292, %r12287, 0, %p1272;
$L__BB10_509:
	st.local.u32 	[%rd2], %r12292;
	mov.u32 	%r12281, %r12292;
	bra.uni 	$L__BB10_511;
$L__BB10_510:
	mov.u32 	%r4226, m_shared;
	add.s32 	%r4227, %r4226, %r278;
	st.shared.u8 	[%r4227], %rd11509;
	shr.u64 	%rd2931, %rd11509, 8;
	st.shared.u8 	[%r4227+1], %rd2931;
	shr.u64 	%rd2932, %rd11509, 16;
	st.shared.u8 	[%r4227+2], %rd2932;
	shr.u64 	%rd2933, %rd11509, 24;
	st.shared.u8 	[%r4227+3], %rd2933;
	shr.u64 	%rd2934, %rd11509, 32;
	st.shared.u8 	[%r4227+4], %rd2934;
	shr.u64 	%rd2935, %rd11509, 40;
	st.shared.u8 	[%r4227+5], %rd2935;
	shr.u64 	%rd2936, %rd11509, 48;
	st.shared.u8 	[%r4227+6], %rd2936;
	shr.u64 	%rd2937, %rd11509, 56;
	st.shared.u8 	[%r4227+7], %rd2937;
$L__BB10_511:
	setp.ne.s32 	%p1273, %r12281, 0;
	@%p1273 bra 	$L__BB10_6297;
	add.s32 	%r302, %r278, %r12;
	setp.lt.u32 	%p1274, %r302, 40952;
	@%p1274 bra 	$L__BB10_523;
	ld.shared.u64 	%rd2957, [m_Local_$_1];
	atom.global.add.u64 	%rd2958, [%rd25], 48;
	add.s64 	%rd2959, %rd2958, 56;
	setp.lt.u64 	%p1275, %rd2959, %rd2957;
	shr.u64 	%rd187, %rd2958, 4;
	cvt.u32.u64 	%r12291, %rd187;
	setp.ne.s32 	%p1276, %r12291, -1;
	and.pred  	%p1277, %p1275, %p1276;
	@%p1277 bra 	$L__BB10_515;
	mov.b32 	%r4254, 21106;
	st.local.u32 	[%rd2], %r4254;
	mov.b32 	%r12291, -1;
	mov.pred 	%p6169, 0;
	bra.uni 	$L__BB10_516;
$L__BB10_515:
	ld.shared.u64 	%rd2960, [m_Local_$_0];
	shl.b64 	%rd2961, %rd187, 32;
	shr.s64 	%rd2962, %rd2961, 28;
	add.s64 	%rd2963, %rd2960, %rd2962;
	mov.b16 	%rs384, 0;
	st.u8 	[%rd2963], %rs384;
	st.u8 	[%rd2963+1], %rs384;
	mov.b32 	%r4248, 3608;
	st.u32 	[%rd2963+4], %r4248;
	mov.b16 	%rs385, 1;
	st.u8 	[%rd2963+3], %rs385;
	mov.b32 	%r4249, 48;
	st.u32 	[%rd2963+8], %r4249;
	mov.b32 	%r4250, -1;
	st.u32 	[%rd2963+16], %r4250;
	ld.shared.u64 	%rd2964, [m_Local_$_0];
	add.s64 	%rd2965, %rd2964, %rd2962;
	mov.b32 	%r4251, 0;
	st.u32 	[%rd2965+32], %r4251;
	ld.shared.u64 	%rd2966, [m_Local_$_0];
	add.s64 	%rd2967, %rd2966, %rd2962;
	st.u32 	[%rd2967+36], %r4251;
	ld.shared.u64 	%rd2968, [m_Local_$_0];
	add.s64 	%rd2969, %rd2968, %rd2962;
	st.u32 	[%rd2969+40], %r4251;
	ld.local.u32 	%r4252, [%rd2];
	setp.eq.s32 	%p6169, %r4252, 0;
$L__BB10_516:
	mov.b32 	%r12292, 0;
	not.pred 	%p1279, %p6169;
	@%p1279 bra 	$L__BB10_522;
	setp.ne.s32 	%p1280, %r12291, -1;
	@%p1280 bra 	$L__BB10_519;
	mov.b32 	%r4264, 21352;
	st.local.u32 	[%rd2], %r4264;
	bra.uni 	$L__BB10_522;
$L__BB10_519:
	ld.shared.u64 	%rd2970, [m_Local_$_0];
	mul.wide.s32 	%rd188, %r12291, 16;
	add.s64 	%rd2971, %rd2970, %rd188;
	mov.b32 	%r4257, 40960;
	st.u32 	[%rd2971+40], %r4257;
	ld.local.u32 	%r4258, [%rd2];
	setp.ne.s32 	%p1281, %r4258, 0;
	@%p1281 bra 	$L__BB10_522;
	ld.shared.u64 	%rd2972, [m_Local_$_0];
	add.s64 	%rd2973, %rd2972, %rd188;
	st.u32 	[%rd2973+36], %r302;
	ld.local.u32 	%r4260, [%rd2];
	setp.ne.s32 	%p1282, %r4260, 0;
	@%p1282 bra 	$L__BB10_522;
	ld.shared.u64 	%rd2974, [m_Local_$_0];
	add.s64 	%rd2975, %rd2974, %rd188;
	mov.b32 	%r4261, 0;
	st.u32 	[%rd2975+32], %r4261;
	ld.local.u32 	%r4262, [%rd2];
	setp.eq.s32 	%p1283, %r4262, 0;
	selp.b32 	%r12292, %r12291, 0, %p1283;
$L__BB10_522:
	st.local.u32 	[%rd2], %r12292;
	mov.u32 	%r12294, %r12292;
	bra.uni 	$L__BB10_524;
$L__BB10_523:
	mov.u32 	%r4246, m_shared;
	add.s32 	%r4247, %r4246, %r302;
	mov.b16 	%rs383, 0;
	st.shared.u8 	[%r4247], %rs383;
	st.shared.u8 	[%r4247+1], %rs383;
	st.shared.u8 	[%r4247+2], %rs383;
	st.shared.u8 	[%r4247+3], %rs383;
	st.shared.u8 	[%r4247+4], %rs383;
	st.shared.u8 	[%r4247+5], %rs383;
	st.shared.u8 	[%r4247+6], %rs383;
	st.shared.u8 	[%r4247+7], %rs383;
	mov.b32 	%r12294, 0;
$L__BB10_524:
	setp.eq.s32 	%p1284, %r12294, 0;
	@%p1284 bra 	$L__BB10_468;
	bra.uni 	$L__BB10_6297;
$L__BB10_525:
	shl.b32 	%r4265, %r12275, 2;
	add.s32 	%r310, %r4265, %r13;
	setp.lt.u32 	%p1286, %r310, 40956;
	@%p1286 bra 	$L__BB10_536;
	ld.shared.u64 	%rd2976, [m_Local_$_1];
	atom.global.add.u64 	%rd2977, [%rd25], 48;
	add.s64 	%rd2978, %rd2977, 56;
	setp.lt.u64 	%p1287, %rd2978, %rd2976;
	shr.u64 	%rd189, %rd2977, 4;
	cvt.u32.u64 	%r12296, %rd189;
	setp.ne.s32 	%p1288, %r12296, -1;
	and.pred  	%p1289, %p1287, %p1288;
	@%p1289 bra 	$L__BB10_528;
	mov.b32 	%r4274, 21106;
	st.local.u32 	[%rd2], %r4274;
	mov.b32 	%r12296, -1;
	mov.pred 	%p6170, 0;
	bra.uni 	$L__BB10_529;
$L__BB10_528:
	ld.shared.u64 	%rd2979, [m_Local_$_0];
	shl.b64 	%rd2980, %rd189, 32;
	shr.s64 	%rd2981, %rd2980, 28;
	add.s64 	%rd2982, %rd2979, %rd2981;
	mov.b16 	%rs387, 0;
	st.u8 	[%rd2982], %rs387;
	st.u8 	[%rd2982+1], %rs387;
	mov.b32 	%r4268, 3608;
	st.u32 	[%rd2982+4], %r4268;
	mov.b16 	%rs388, 1;
	st.u8 	[%rd2982+3], %rs388;
	mov.b32 	%r4269, 48;
	st.u32 	[%rd2982+8], %r4269;
	mov.b32 	%r4270, -1;
	st.u32 	[%rd2982+16], %r4270;
	ld.shared.u64 	%rd2983, [m_Local_$_0];
	add.s64 	%rd2984, %rd2983, %rd2981;
	mov.b32 	%r4271, 0;
	st.u32 	[%rd2984+32], %r4271;
	ld.shared.u64 	%rd2985, [m_Local_$_0];
	add.s64 	%rd2986, %rd2985, %rd2981;
	st.u32 	[%rd2986+36], %r4271;
	ld.shared.u64 	%rd2987, [m_Local_$_0];
	add.s64 	%rd2988, %rd2987, %rd2981;
	st.u32 	[%rd2988+40], %r4271;
	ld.local.u32 	%r4272, [%rd2];
	setp.eq.s32 	%p6170, %r4272, 0;
$L__BB10_529:
	mov.b32 	%r12292, 0;
	not.pred 	%p1291, %p6170;
	@%p1291 bra 	$L__BB10_535;
	setp.ne.s32 	%p1292, %r12296, -1;
	@%p1292 bra 	$L__BB10_532;
	mov.b32 	%r4284, 21352;
	st.local.u32 	[%rd2], %r4284;
	bra.uni 	$L__BB10_535;
$L__BB10_532:
	ld.shared.u64 	%rd2989, [m_Local_$_0];
	mul.wide.s32 	%rd190, %r12296, 16;
	add.s64 	%rd2990, %rd2989, %rd190;
	mov.b32 	%r4277, 40960;
	st.u32 	[%rd2990+40], %r4277;
	ld.local.u32 	%r4278, [%rd2];
	setp.ne.s32 	%p1293, %r4278, 0;
	@%p1293 bra 	$L__BB10_535;
	ld.shared.u64 	%rd2991, [m_Local_$_0];
	add.s64 	%rd2992, %rd2991, %rd190;
	st.u32 	[%rd2992+36], %r310;
	ld.local.u32 	%r4280, [%rd2];
	setp.ne.s32 	%p1294, %r4280, 0;
	@%p1294 bra 	$L__BB10_535;
	ld.shared.u64 	%rd2993, [m_Local_$_0];
	add.s64 	%rd2994, %rd2993, %rd190;
	mov.b32 	%r4281, 0;
	st.u32 	[%rd2994+32], %r4281;
	ld.local.u32 	%r4282, [%rd2];
	setp.eq.s32 	%p1295, %r4282, 0;
	selp.b32 	%r12292, %r12296, 0, %p1295;
$L__BB10_535:
	st.local.u32 	[%rd2], %r12292;
	bra.uni 	$L__BB10_537;
$L__BB10_536:
	mov.u32 	%r4266, m_shared;
	add.s32 	%r4267, %r4266, %r310;
	mov.b16 	%rs386, 255;
	st.shared.u8 	[%r4267], %rs386;
	st.shared.u8 	[%r4267+1], %rs386;
	st.shared.u8 	[%r4267+2], %rs386;
	st.shared.u8 	[%r4267+3], %rs386;
$L__BB10_537:
	setp.eq.s32 	%p1296, %r12292, 0;
	@%p1296 bra 	$L__BB10_465;
	bra.uni 	$L__BB10_6297;
$L__BB10_538:
	bar.sync 	0;
	ld.local.u32 	%r4285, [%rd2];
	setp.ne.s32 	%p1298, %r4285, 0;
	@%p1298 bra 	$L__BB10_6297;
	mov.b32 	%r12299, 0;
	mov.b16 	%rs1592, 0;
	mov.b16 	%rs1591, 1;
$L__BB10_540:
	and.b16  	%rs391, %rs1591, 255;
	setp.eq.s16 	%p1299, %rs391, 0;
	@%p1299 bra 	$L__BB10_2454;
	setp.ne.s32 	%p1300, %r2, 0;
	mov.b16 	%rs392, 1;
	mov.u16 	%rs1591, %rs392;
	mov.u32 	%r12692, %r12299;
	@%p1300 bra 	$L__BB10_2276;
	ld.shared.u64 	%rd826, [m_Local_$_0];
	add.s64 	%rd2995, %rd826, %rd18;
	ld.u32 	%r317, [%rd2995+32];
	setp.eq.s32 	%p1301, %r317, -1;
	and.b16  	%rs393, %rs1592, 255;
	setp.ne.s16 	%p1302, %rs393, 0;
	or.pred  	%p1303, %p1301, %p1302;
	@%p1303 bra 	$L__BB10_547;
	mov.b32 	%r12684, 0;
	mov.u32 	%r12646, %r12684;
$L__BB10_544:
	add.s32 	%r12692, %r12646, %r12299;
	setp.eq.s32 	%p2616, %r12646, %r1;
	mov.b16 	%rs1592, 0;
	mov.u16 	%rs1591, %rs392;
	@%p2616 bra 	$L__BB10_2276;
	add.s64 	%rd5119, %rd826, %rd18;
	ld.u32 	%r1188, [%rd5119+32];
	setp.ne.s32 	%p2617, %r1188, -1;
	@%p2617 bra 	$L__BB10_2141;
	mov.b32 	%r12684, 21352;
	st.local.u32 	[%rd2], %r12684;
	mov.b32 	%r1192, 0;
	mov.u32 	%r12656, %r12684;
	bra.uni 	$L__BB10_2142;
$L__BB10_547:
	setp.ne.s32 	%p1304, %r317, -1;
	@%p1304 bra 	$L__BB10_581;
	ld.shared.u64 	%rd2996, [m_Local_$_1];
	atom.global.add.u64 	%rd2997, [%rd25], 48;
	add.s64 	%rd2998, %rd2997, 56;
	setp.lt.u64 	%p1305, %rd2998, %rd2996;
	shr.u64 	%rd192, %rd2997, 4;
	cvt.u32.u64 	%r318, %rd192;
	setp.ne.s32 	%p1306, %r318, -1;
	and.pred  	%p1307, %p1305, %p1306;
	@%p1307 bra 	$L__BB10_550;
	mov.b32 	%r4336, 21106;
	st.local.u32 	[%rd2], %r4336;
	mov.b32 	%r12305, -1;
	mov.pred 	%p6173, 0;
	bra.uni 	$L__BB10_579;
$L__BB10_550:
	shl.b64 	%rd2999, %rd192, 32;
	shr.s64 	%rd193, %rd2999, 28;
	add.s64 	%rd3000, %rd826, %rd193;
	mov.b16 	%rs394, 1;
	st.u8 	[%rd3000], %rs394;
	mov.b16 	%rs395, 0;
	st.u8 	[%rd3000+1], %rs395;
	mov.b32 	%r4287, 2911;
	st.u32 	[%rd3000+4], %r4287;
	st.u8 	[%rd3000+3], %rs394;
	mov.b32 	%r4288, 48;
	st.u32 	[%rd3000+8], %r4288;
	mov.b32 	%r4289, -1;
	st.u32 	[%rd3000+16], %r4289;
	ld.shared.u64 	%rd3001, [m_Local_$_0];
	add.s64 	%rd3002, %rd3001, %rd193;
	st.u32 	[%rd3002+32], %r4289;
	ld.shared.u64 	%rd3003, [m_Local_$_0];
	add.s64 	%rd3004, %rd3003, %rd193;
	mov.b32 	%r4290, 0;
	st.u32 	[%rd3004+40], %r4290;
	ld.shared.u64 	%rd3005, [m_Local_$_1];
	atom.global.add.u64 	%rd3006, [%rd25], 64;
	add.s64 	%rd3007, %rd3006, 72;
	setp.lt.u64 	%p1308, %rd3007, %rd3005;
	shr.u64 	%rd3008, %rd3006, 4;
	cvt.u32.u64 	%r4291, %rd3008;
	selp.b32 	%r319, %r4291, -1, %p1308;
	setp.ne.s32 	%p1309, %r319, -1;
	@%p1309 bra 	$L__BB10_552;
	mov.b32 	%r4330, 21352;
	st.local.u32 	[%rd2], %r4330;
	bra.uni 	$L__BB10_577;
$L__BB10_552:
	ld.shared.u64 	%rd3009, [m_Local_$_0];
	mul.wide.s32 	%rd194, %r319, 16;
	add.s64 	%rd3010, %rd3009, %rd194;
	mov.b16 	%rs396, 0;
	st.u8 	[%rd3010], %rs396;
	st.u8 	[%rd3010+1], %rs396;
	mov.b32 	%r4293, 11550;
	st.u32 	[%rd3010+4], %r4293;
	mov.b16 	%rs397, 1;
	st.u8 	[%rd3010+3], %rs397;
	mov.b32 	%r4294, 64;
	st.u32 	[%rd3010+8], %r4294;
	mov.b32 	%r4295, 8;
	st.u32 	[%rd3010+12], %r4295;
	mov.b32 	%r12300, 0;
$L__BB10_553:
	ld.shared.u64 	%rd195, [m_Local_$_0];
	add.s64 	%rd196, %rd195, %rd194;
	ld.u32 	%r321, [%rd196+12];
	setp.lt.s32 	%p1310, %r12300, %r321;
	@%p1310 bra 	$L__BB10_564;
	ld.shared.u64 	%rd3011, [m_Local_$_1];
	atom.global.add.u64 	%rd3012, [%rd25], 48;
	add.s64 	%rd3013, %rd3012, 56;
	setp.lt.u64 	%p1311, %rd3013, %rd3011;
	shr.u64 	%rd197, %rd3012, 4;
	cvt.u32.u64 	%r12301, %rd197;
	setp.ne.s32 	%p1312, %r12301, -1;
	and.pred  	%p1313, %p1311, %p1312;
	@%p1313 bra 	$L__BB10_556;
	mov.b32 	%r4302, 21106;
	st.local.u32 	[%rd2], %r4302;
	mov.b32 	%r12301, -1;
	mov.pred 	%p6171, 0;
	bra.uni 	$L__BB10_557;
$L__BB10_556:
	shl.b64 	%rd3014, %rd197, 32;
	shr.s64 	%rd3015, %rd3014, 28;
	add.s64 	%rd3016, %rd195, %rd3015;
	mov.b16 	%rs398, 0;
	st.u8 	[%rd3016], %rs398;
	st.u8 	[%rd3016+1], %rs398;
	mov.b32 	%r4296, 3608;
	st.u32 	[%rd3016+4], %r4296;
	mov.b16 	%rs399, 1;
	st.u8 	[%rd3016+3], %rs399;
	mov.b32 	%r4297, 48;
	st.u32 	[%rd3016+8], %r4297;
	mov.b32 	%r4298, -1;
	st.u32 	[%rd3016+16], %r4298;
	ld.shared.u64 	%rd3017, [m_Local_$_0];
	add.s64 	%rd3018, %rd3017, %rd3015;
	mov.b32 	%r4299, 0;
	st.u32 	[%rd3018+32], %r4299;
	ld.shared.u64 	%rd3019, [m_Local_$_0];
	add.s64 	%rd3020, %rd3019, %rd3015;
	st.u32 	[%rd3020+36], %r4299;
	ld.shared.u64 	%rd3021, [m_Local_$_0];
	add.s64 	%rd3022, %rd3021, %rd3015;
	st.u32 	[%rd3022+40], %r4299;
	ld.local.u32 	%r4300, [%rd2];
	setp.eq.s32 	%p6171, %r4300, 0;
$L__BB10_557:
	mov.b32 	%r12302, 0;
	not.pred 	%p1315, %p6171;
	@%p1315 bra 	$L__BB10_563;
	setp.ne.s32 	%p1316, %r12301, -1;
	@%p1316 bra 	$L__BB10_560;
	mov.b32 	%r4310, 21352;
	st.local.u32 	[%rd2], %r4310;
	bra.uni 	$L__BB10_563;
$L__BB10_560:
	ld.shared.u64 	%rd3023, [m_Local_$_0];
	mul.wide.s32 	%rd198, %r12301, 16;
	add.s64 	%rd3024, %rd3023, %rd198;
	st.u32 	[%rd3024+40], %r321;
	ld.local.u32 	%r4305, [%rd2];
	setp.ne.s32 	%p1317, %r4305, 0;
	@%p1317 bra 	$L__BB10_563;
	ld.shared.u64 	%rd3025, [m_Local_$_0];
	add.s64 	%rd3026, %rd3025, %rd198;
	st.u32 	[%rd3026+36], %r12300;
	ld.local.u32 	%r4307, [%rd2];
	setp.ne.s32 	%p1318, %r4307, 0;
	@%p1318 bra 	$L__BB10_563;
	ld.shared.u64 	%rd3027, [m_Local_$_0];
	add.s64 	%rd3028, %rd3027, %rd198;
	st.u32 	[%rd3028+32], %r319;
	ld.local.u32 	%r4308, [%rd2];
	setp.eq.s32 	%p1319, %r4308, 0;
	selp.b32 	%r12302, %r12301, 0, %p1319;
$L__BB10_563:
	st.local.u32 	[%rd2], %r12302;
	bra.uni 	$L__BB10_565;
$L__BB10_564:
	shl.b32 	%r4311, %r12300, 2;
	cvt.u64.u32 	%rd3029, %r4311;
	add.s64 	%rd3030, %rd196, %rd3029;
	mov.b32 	%r4312, -1;
	st.u32 	[%rd3030+32], %r4312;
$L__BB10_565:
	add.s32 	%r326, %r12300, 1;
	ld.shared.u64 	%rd199, [m_Local_$_0];
	add.s64 	%rd200, %rd199, %rd194;
	ld.u32 	%r327, [%rd200+12];
	setp.lt.s32 	%p1320, %r326, %r327;
	@%p1320 bra 	$L__BB10_575;
	ld.shared.u64 	%rd3031, [m_Local_$_1];
	atom.global.add.u64 	%rd3032, [%rd25], 48;
	add.s64 	%rd3033, %rd3032, 56;
	setp.ge.u64 	%p1321, %rd3033, %rd3031;
	shr.u64 	%rd201, %rd3032, 4;
	cvt.u32.u64 	%r12303, %rd201;
	setp.eq.s32 	%p1322, %r12303, -1;
	or.pred  	%p1323, %p1321, %p1322;
	@%p1323 bra 	$L__BB10_568;
	shl.b64 	%rd3034, %rd201, 32;
	shr.s64 	%rd3035, %rd3034, 28;
	add.s64 	%rd3036, %rd199, %rd3035;
	mov.b16 	%rs400, 0;
	st.u8 	[%rd3036], %rs400;
	st.u8 	[%rd3036+1], %rs400;
	mov.b32 	%r4313, 3608;
	st.u32 	[%rd3036+4], %r4313;
	mov.b16 	%rs401, 1;
	st.u8 	[%rd3036+3], %rs401;
	mov.b32 	%r4314, 48;
	st.u32 	[%rd3036+8], %r4314;
	mov.b32 	%r4315, -1;
	st.u32 	[%rd3036+16], %r4315;
	ld.shared.u64 	%rd3037, [m_Local_$_0];
	add.s64 	%rd3038, %rd3037, %rd3035;
	mov.b32 	%r4316, 0;
	st.u32 	[%rd3038+32], %r4316;
	ld.shared.u64 	%rd3039, [m_Local_$_0];
	add.s64 	%rd3040, %rd3039, %rd3035;
	st.u32 	[%rd3040+36], %r4316;
	ld.shared.u64 	%rd3041, [m_Local_$_0];
	add.s64 	%rd3042, %rd3041, %rd3035;
	st.u32 	[%rd3042+40], %r4316;
	ld.local.u32 	%r4317, [%rd2];
	setp.eq.s32 	%p6172, %r4317, 0;
	bra.uni 	$L__BB10_569;
$L__BB10_568:
	mov.b32 	%r4319, 21106;
	st.local.u32 	[%rd2], %r4319;
	mov.b32 	%r12303, -1;
	mov.pred 	%p6172, 0;
$L__BB10_569:
	mov.b32 	%r12304, 0;
	not.pred 	%p1325, %p6172;
	@%p1325 bra 	$L__BB10_574;
	setp.eq.s32 	%p1326, %r12303, -1;
	@%p1326 bra 	$L__BB10_6310;
	ld.shared.u64 	%rd3043, [m_Local_$_0];
	mul.wide.s32 	%rd202, %r12303, 16;
	add.s64 	%rd3044, %rd3043, %rd202;
	st.u32 	[%rd3044+40], %r327;
	ld.local.u32 	%r4322, [%rd2];
	setp.eq.s32 	%p1327, %r4322, 0;
	@%p1327 bra 	$L__BB10_572;
	bra.uni 	$L__BB10_574;
$L__BB10_572:
	ld.shared.u64 	%rd3045, [m_Local_$_0];
	add.s64 	%rd3046, %rd3045, %rd202;
	st.u32 	[%rd3046+36], %r326;
	ld.local.u32 	%r4324, [%rd2];
	setp.ne.s32 	%p1328, %r4324, 0;
	@%p1328 bra 	$L__BB10_574;
	ld.shared.u64 	%rd3047, [m_Local_$_0];
	add.s64 	%rd3048, %rd3047, %rd202;
	st.u32 	[%rd3048+32], %r319;
	ld.local.u32 	%r4325, [%rd2];
	setp.eq.s32 	%p1329, %r4325, 0;
	selp.b32 	%r12304, %r12303, 0, %p1329;
$L__BB10_574:
	st.local.u32 	[%rd2], %r12304;
	bra.uni 	$L__BB10_576;
$L__BB10_575:
	shl.b32 	%r4328, %r326, 2;
	cvt.u64.u32 	%rd3049, %r4328;
	add.s64 	%rd3050, %rd200, %rd3049;
	mov.b32 	%r4329, -1;
	st.u32 	[%rd3050+32], %r4329;
$L__BB10_576:
	add.s32 	%r12300, %r12300, 2;
	setp.ne.s32 	%p1330, %r12300, 8;
	@%p1330 bra 	$L__BB10_553;
$L__BB10_577:
	ld.shared.u64 	%rd3051, [m_Local_$_0];
	add.s64 	%rd3052, %rd3051, %rd193;
	st.u32 	[%rd3052+32], %r319;
	ld.local.u32 	%r4332, [%rd2];
	setp.ne.s32 	%p1332, %r4332, 0;
	mov.b32 	%r12305, 0;
	mov.pred 	%p6173, 0;
	@%p1332 bra 	$L__BB10_579;
	ld.shared.u64 	%rd3053, [m_Local_$_0];
	add.s64 	%rd3054, %rd3053, %rd193;
	mov.b32 	%r4333, 0;
	st.u32 	[%rd3054+40], %r4333;
	ld.local.u32 	%r4334, [%rd2];
	setp.eq.s32 	%p6173, %r4334, 0;
	selp.b32 	%r12305, %r318, 0, %p6173;
$L__BB10_579:
	not.pred 	%p1334, %p6173;
	@%p1334 bra 	$L__BB10_6297;
	ld.shared.u64 	%rd3055, [m_Local_$_0];
	add.s64 	%rd3056, %rd3055, %rd18;
	st.u32 	[%rd3056+32], %r12305;
	ld.local.u32 	%r4337, [%rd2];
	setp.ne.s32 	%p1335, %r4337, 0;
	@%p1335 bra 	$L__BB10_6297;
$L__BB10_581:
	ld.shared.u64 	%rd11511, [m_Local_$_1];
	atom.global.add.u64 	%rd3057, [%rd25], 32;
	add.s64 	%rd3058, %rd3057, 40;
	setp.lt.u64 	%p1336, %rd3058, %rd11511;
	shr.u64 	%rd204, %rd3057, 4;
	cvt.u32.u64 	%r12306, %rd204;
	setp.ne.s32 	%p1337, %r12306, -1;
	and.pred  	%p1338, %p1336, %p1337;
	@%p1338 bra 	$L__BB10_583;
	mov.b32 	%r4342, 21352;
	st.local.u32 	[%rd2], %r4342;
	mov.b32 	%r12306, -1;
	bra.uni 	$L__BB10_584;
$L__BB10_583:
	ld.shared.u64 	%rd3059, [m_Local_$_0];
	shl.b64 	%rd3060, %rd204, 32;
	shr.s64 	%rd3061, %rd3060, 28;
	add.s64 	%rd3062, %rd3059, %rd3061;
	mov.b16 	%rs402, 0;
	st.u8 	[%rd3062], %rs402;
	st.u8 	[%rd3062+1], %rs402;
	mov.b32 	%r4338, 4335;
	st.u32 	[%rd3062+4], %r4338;
	mov.b16 	%rs403, 1;
	st.u8 	[%rd3062+3], %rs403;
	mov.b32 	%r4339, 32;
	st.u32 	[%rd3062+8], %r4339;
	mov.b32 	%r4340, 0;
	st.u32 	[%rd3062+12], %r4340;
	ld.shared.u64 	%rd11511, [m_Local_$_1];
$L__BB10_584:
	atom.global.add.u64 	%rd3063, [%rd25], 48;
	add.s64 	%rd3064, %rd3063, 56;
	setp.lt.u64 	%p1339, %rd3064, %rd11511;
	shr.u64 	%rd3065, %rd3063, 4;
	cvt.u32.u64 	%r4343, %rd3065;
	selp.b32 	%r337, %r4343, -1, %p1339;
	setp.ne.s32 	%p1340, %r337, -1;
	@%p1340 bra 	$L__BB10_586;
	mov.b32 	%r4453, 21352;
	st.local.u32 	[%rd2], %r4453;
	bra.uni 	$L__BB10_661;
$L__BB10_586:
	ld.shared.u64 	%rd3066, [m_Local_$_0];
	mul.wide.s32 	%rd207, %r337, 16;
	add.s64 	%rd3067, %rd3066, %rd207;
	mov.b16 	%rs404, 1;
	st.u8 	[%rd3067], %rs404;
	mov.b16 	%rs405, 0;
	st.u8 	[%rd3067+1], %rs405;
	mov.b32 	%r4344, 2906;
	st.u32 	[%rd3067+4], %r4344;
	st.u8 	[%rd3067+3], %rs404;
	mov.b32 	%r4345, 48;
	st.u32 	[%rd3067+8], %r4345;
	mov.b32 	%r4346, -1;
	st.u32 	[%rd3067+16], %r4346;
	ld.shared.u64 	%rd208, [m_Local_$_0];
	mul.wide.s32 	%rd209, %r12306, 16;
	add.s64 	%rd3068, %rd208, %rd209;
	ld.u32 	%r338, [%rd3068+12];
	shl.b32 	%r4347, %r338, 2;
	add.s32 	%r4348, %r4347, 32;
	shr.s32 	%r4349, %r4348, 31;
	shr.u32 	%r4350, %r4349, 29;
	add.s32 	%r4351, %r4348, %r4350;
	and.b32  	%r4352, %r4351, -8;
	sub.s32 	%r4353, %r4348, %r4352;
	setp.eq.s32 	%p1341, %r4353, 0;
	sub.s32 	%r4354, %r4347, %r4353;
	add.s32 	%r4355, %r4354, 40;
	selp.b32 	%r339, %r4348, %r4355, %p1341;
	ld.shared.u64 	%rd210, [m_Local_$_1];
	and.b32  	%r4356, %r339, 12;
	setp.eq.s32 	%p1342, %r4356, 0;
	mov.u32 	%r12307, %r339;
	@%p1342 bra 	$L__BB10_588;
	shr.s32 	%r4357, %r339, 31;
	shr.u32 	%r4358, %r4357, 28;
	add.s32 	%r4359, %r339, %r4358;
	and.b32  	%r4360, %r4359, -16;
	add.s32 	%r12307, %r4360, 16;
$L__BB10_588:
	cvt.s64.s32 	%rd3069, %r12307;
	atom.global.add.u64 	%rd3070, [%rd25], %rd3069;
	cvt.s64.s32 	%rd3071, %r339;
	add.s64 	%rd3072, %rd3071, %rd3070;
	add.s64 	%rd3073, %rd3072, 8;
	setp.lt.u64 	%p1343, %rd3073, %rd210;
	shr.u64 	%rd3074, %rd3070, 4;
	cvt.u32.u64 	%r4361, %rd3074;
	selp.b32 	%r342, %r4361, -1, %p1343;
	setp.ne.s32 	%p1344, %r342, -1;
	@%p1344 bra 	$L__BB10_590;
	mov.b32 	%r4417, 21352;
	st.local.u32 	[%rd2], %r4417;
	bra.uni 	$L__BB10_629;
$L__BB10_590:
	mul.wide.s32 	%rd211, %r342, 16;
	add.s64 	%rd3075, %rd208, %rd211;
	mov.b16 	%rs406, 0;
	st.u8 	[%rd3075], %rs406;
	st.u8 	[%rd3075+1], %rs406;
	mov.b32 	%r4362, 4335;
	st.u32 	[%rd3075+4], %r4362;
	mov.b16 	%rs407, 1;
	st.u8 	[%rd3075+3], %rs407;
	st.u32 	[%rd3075+8], %r339;
	st.u32 	[%rd3075+12], %r338;
	setp.lt.s32 	%p1345, %r338, 1;
	@%p1345 bra 	$L__BB10_629;
	setp.eq.s32 	%p1346, %r338, 1;
	mov.b32 	%r357, 0;
	@%p1346 bra 	$L__BB10_617;
	and.b32  	%r357, %r338, 2147483646;
	mov.b32 	%r12308, 0;
$L__BB10_593:
	ld.shared.u64 	%rd212, [m_Local_$_0];
	add.s64 	%rd213, %rd212, %rd211;
	ld.u32 	%r345, [%rd213+12];
	setp.lt.s32 	%p1347, %r12308, %r345;
	@%p1347 bra 	$L__BB10_604;
	ld.shared.u64 	%rd3076, [m_Local_$_1];
	atom.global.add.u64 	%rd3077, [%rd25], 48;
	add.s64 	%rd3078, %rd3077, 56;
	setp.lt.u64 	%p1348, %rd3078, %rd3076;
	shr.u64 	%rd214, %rd3077, 4;
	cvt.u32.u64 	%r12309, %rd214;
	setp.ne.s32 	%p1349, %r12309, -1;
	and.pred  	%p1350, %p1348, %p1349;
	@%p1350 bra 	$L__BB10_596;
	mov.b32 	%r4371, 21106;
	st.local.u32 	[%rd2], %r4371;
	mov.b32 	%r12309, -1;
	mov.pred 	%p6174, 0;
	bra.uni 	$L__BB10_597;
$L__BB10_596:
	shl.b64 	%rd3079, %rd214, 32;
	shr.s64 	%rd3080, %rd3079, 28;
	add.s64 	%rd3081, %rd212, %rd3080;
	mov.b16 	%rs408, 0;
	st.u8 	[%rd3081], %rs408;
	st.u8 	[%rd3081+1], %rs408;
	mov.b32 	%r4365, 3608;
	st.u32 	[%rd3081+4], %r4365;
	mov.b16 	%rs409, 1;
	st.u8 	[%rd3081+3], %rs409;
	mov.b32 	%r4366, 48;
	st.u32 	[%rd3081+8], %r4366;
	mov.b32 	%r4367, -1;
	st.u32 	[%rd3081+16], %r4367;
	ld.shared.u64 	%rd3082, [m_Local_$_0];
	add.s64 	%rd3083, %rd3082, %rd3080;
	mov.b32 	%r4368, 0;
	st.u32 	[%rd3083+32], %r4368;
	ld.shared.u64 	%rd3084, [m_Local_$_0];
	add.s64 	%rd3085, %rd3084, %rd3080;
	st.u32 	[%rd3085+36], %r4368;
	ld.shared.u64 	%rd3086, [m_Local_$_0];
	add.s64 	%rd3087, %rd3086, %rd3080;
	st.u32 	[%rd3087+40], %r4368;
	ld.local.u32 	%r4369, [%rd2];
	setp.eq.s32 	%p6174, %r4369, 0;
$L__BB10_597:
	mov.b32 	%r12310, 0;
	not.pred 	%p1352, %p6174;
	@%p1352 bra 	$L__BB10_603;
	setp.ne.s32 	%p1353, %r12309, -1;
	@%p1353 bra 	$L__BB10_600;
	mov.b32 	%r4379, 21352;
	st.local.u32 	[%rd2], %r4379;
	bra.uni 	$L__BB10_603;
$L__BB10_600:
	ld.shared.u64 	%rd3088, [m_Local_$_0];
	mul.wide.s32 	%rd215, %r12309, 16;
	add.s64 	%rd3089, %rd3088, %rd215;
	st.u32 	[%rd3089+40], %r345;
	ld.local.u32 	%r4374, [%rd2];
	setp.ne.s32 	%p1354, %r4374, 0;
	@%p1354 bra 	$L__BB10_603;
	ld.shared.u64 	%rd3090, [m_Local_$_0];
	add.s64 	%rd3091, %rd3090, %rd215;
	st.u32 	[%rd3091+36], %r12308;
	ld.local.u32 	%r4376, [%rd2];
	setp.ne.s32 	%p1355, %r4376, 0;
	@%p1355 bra 	$L__BB10_603;
	ld.shared.u64 	%rd3092, [m_Local_$_0];
	add.s64 	%rd3093, %rd3092, %rd215;
	st.u32 	[%rd3093+32], %r342;
	ld.local.u32 	%r4377, [%rd2];
	setp.eq.s32 	%p1356, %r4377, 0;
	selp.b32 	%r12310, %r12309, 0, %p1356;
$L__BB10_603:
	st.local.u32 	[%rd2], %r12310;
	bra.uni 	$L__BB10_605;
$L__BB10_604:
	shl.b32 	%r4380, %r12308, 2;
	cvt.u64.u32 	%rd3094, %r4380;
	add.s64 	%rd3095, %rd213, %rd3094;
	mov.b32 	%r4381, 0;
	st.u32 	[%rd3095+32], %r4381;
	mov.b16 	%rs410, 0;
	st.u8 	[%rd3095+32], %rs410;
$L__BB10_605:
	add.s32 	%r350, %r12308, 1;
	ld.shared.u64 	%rd216, [m_Local_$_0];
	add.s64 	%rd217, %rd216, %rd211;
	ld.u32 	%r351, [%rd217+12];
	setp.lt.s32 	%p1357, %r350, %r351;
	@%p1357 bra 	$L__BB10_615;
	ld.shared.u64 	%rd3096, [m_Local_$_1];
	atom.global.add.u64 	%rd3097, [%rd25], 48;
	add.s64 	%rd3098, %rd3097, 56;
	setp.ge.u64 	%p1358, %rd3098, %rd3096;
	shr.u64 	%rd218, %rd3097, 4;
	cvt.u32.u64 	%r12311, %rd218;
	setp.eq.s32 	%p1359, %r12311, -1;
	or.pred  	%p1360, %p1358, %p1359;
	@%p1360 bra 	$L__BB10_608;
	shl.b64 	%rd3099, %rd218, 32;
	shr.s64 	%rd3100, %rd3099, 28;
	add.s64 	%rd3101, %rd216, %rd3100;
	mov.b16 	%rs411, 0;
	st.u8 	[%rd3101], %rs411;
	st.u8 	[%rd3101+1], %rs411;
	mov.b32 	%r4382, 3608;
	st.u32 	[%rd3101+4], %r4382;
	mov.b16 	%rs412, 1;
	st.u8 	[%rd3101+3], %rs412;
	mov.b32 	%r4383, 48;
	st.u32 	[%rd3101+8], %r4383;
	mov.b32 	%r4384, -1;
	st.u32 	[%rd3101+16], %r4384;
	ld.shared.u64 	%rd3102, [m_Local_$_0];
	add.s64 	%rd3103, %rd3102, %rd3100;
	mov.b32 	%r4385, 0;
	st.u32 	[%rd3103+32], %r4385;
	ld.shared.u64 	%rd3104, [m_Local_$_0];
	add.s64 	%rd3105, %rd3104, %rd3100;
	st.u32 	[%rd3105+36], %r4385;
	ld.shared.u64 	%rd3106, [m_Local_$_0];
	add.s64 	%rd3107, %rd3106, %rd3100;
	st.u32 	[%rd3107+40], %r4385;
	ld.local.u32 	%r4386, [%rd2];
	setp.eq.s32 	%p6175, %r4386, 0;
	bra.uni 	$L__BB10_609;
$L__BB10_608:
	mov.b32 	%r4388, 21106;
	st.local.u32 	[%rd2], %r4388;
	mov.b32 	%r12311, -1;
	mov.pred 	%p6175, 0;
$L__BB10_609:
	mov.b32 	%r12312, 0;
	not.pred 	%p1362, %p6175;
	@%p1362 bra 	$L__BB10_614;
	setp.eq.s32 	%p1363, %r12311, -1;
	@%p1363 bra 	$L__BB10_6311;
	ld.shared.u64 	%rd3108, [m_Local_$_0];
	mul.wide.s32 	%rd219, %r12311, 16;
	add.s64 	%rd3109, %rd3108, %rd219;
	st.u32 	[%rd3109+40], %r351;
	ld.local.u32 	%r4391, [%rd2];
	setp.eq.s32 	%p1364, %r4391, 0;
	@%p1364 bra 	$L__BB10_612;
	bra.uni 	$L__BB10_614;
$L__BB10_612:
	ld.shared.u64 	%rd3110, [m_Local_$_0];
	add.s64 	%rd3111, %rd3110, %rd219;
	st.u32 	[%rd3111+36], %r350;
	ld.local.u32 	%r4393, [%rd2];
	setp.ne.s32 	%p1365, %r4393, 0;
	@%p1365 bra 	$L__BB10_614;
	ld.shared.u64 	%rd3112, [m_Local_$_0];
	add.s64 	%rd3113, %rd3112, %rd219;
	st.u32 	[%rd3113+32], %r342;
	ld.local.u32 	%r4394, [%rd2];
	setp.eq.s32 	%p1366, %r4394, 0;
	selp.b32 	%r12312, %r12311, 0, %p1366;
$L__BB10_614:
	st.local.u32 	[%rd2], %r12312;
	bra.uni 	$L__BB10_616;
$L__BB10_615:
	shl.b32 	%r4397, %r350, 2;
	cvt.u64.u32 	%rd3114, %r4397;
	add.s64 	%rd3115, %rd217, %rd3114;
	mov.b32 	%r4398, 0;
	st.u32 	[%rd3115+32], %r4398;
	mov.b16 	%rs413, 0;
	st.u8 	[%rd3115+32], %rs413;
$L__BB10_616:
	add.s32 	%r12308, %r12308, 2;
	setp.ne.s32 	%p1367, %r12308, %r357;
	@%p1367 bra 	$L__BB10_593;
$L__BB10_617:
	and.b32  	%r4399, %r338, 1;
	setp.eq.b32 	%p1368, %r4399, 1;
	not.pred 	%p1369, %p1368;
	@%p1369 bra 	$L__BB10_629;
	ld.shared.u64 	%rd220, [m_Local_$_0];
	add.s64 	%rd221, %rd220, %rd211;
	ld.u32 	%r358, [%rd221+12];
	setp.lt.s32 	%p1370, %r357, %r358;
	@%p1370 bra 	$L__BB10_628;
	ld.shared.u64 	%rd3116, [m_Local_$_1];
	atom.global.add.u64 	%rd3117, [%rd25], 48;
	add.s64 	%rd3118, %rd3117, 56;
	setp.ge.u64 	%p1371, %rd3118, %rd3116;
	shr.u64 	%rd222, %rd3117, 4;
	cvt.u32.u64 	%r12314, %rd222;
	setp.eq.s32 	%p1372, %r12314, -1;
	or.pred  	%p1373, %p1371, %p1372;
	@%p1373 bra 	$L__BB10_621;
	shl.b64 	%rd3119, %rd222, 32;
	shr.s64 	%rd3120, %rd3119, 28;
	add.s64 	%rd3121, %rd220, %rd3120;
	mov.b16 	%rs414, 0;
	st.u8 	[%rd3121], %rs414;
	st.u8 	[%rd3121+1], %rs414;
	mov.b32 	%r4400, 3608;
	st.u32 	[%rd3121+4], %r4400;
	mov.b16 	%rs415, 1;
	st.u8 	[%rd3121+3], %rs415;
	mov.b32 	%r4401, 48;
	st.u32 	[%rd3121+8], %r4401;
	mov.b32 	%r4402, -1;
	st.u32 	[%rd3121+16], %r4402;
	ld.shared.u64 	%rd3122, [m_Local_$_0];
	add.s64 	%rd3123, %rd3122, %rd3120;
	mov.b32 	%r4403, 0;
	st.u32 	[%rd3123+32], %r4403;
	ld.shared.u64 	%rd3124, [m_Local_$_0];
	add.s64 	%rd3125, %rd3124, %rd3120;
	st.u32 	[%rd3125+36], %r4403;
	ld.shared.u64 	%rd3126, [m_Local_$_0];
	add.s64 	%rd3127, %rd3126, %rd3120;
	st.u32 	[%rd3127+40], %r4403;
	ld.local.u32 	%r4404, [%rd2];
	setp.eq.s32 	%p6176, %r4404, 0;
	bra.uni 	$L__BB10_622;
$L__BB10_621:
	mov.b32 	%r4406, 21106;
	st.local.u32 	[%rd2], %r4406;
	mov.b32 	%r12314, -1;
	mov.pred 	%p6176, 0;
$L__BB10_622:
	mov.b32 	%r12315, 0;
	not.pred 	%p1375, %p6176;
	@%p1375 bra 	$L__BB10_627;
	setp.eq.s32 	%p1376, %r12314, -1;
	@%p1376 bra 	$L__BB10_6312;
	ld.shared.u64 	%rd3128, [m_Local_$_0];
	mul.wide.s32 	%rd223, %r12314, 16;
	add.s64 	%rd3129, %rd3128, %rd223;
	st.u32 	[%rd3129+40], %r358;
	ld.local.u32 	%r4409, [%rd2];
	setp.eq.s32 	%p1377, %r4409, 0;
	@%p1377 bra 	$L__BB10_625;
	bra.uni 	$L__BB10_627;
$L__BB10_625:
	ld.shared.u64 	%rd3130, [m_Local_$_0];
	add.s64 	%rd3131, %rd3130, %rd223;
	st.u32 	[%rd3131+36], %r357;
	ld.local.u32 	%r4411, [%rd2];
	setp.ne.s32 	%p1378, %r4411, 0;
	@%p1378 bra 	$L__BB10_627;
	ld.shared.u64 	%rd3132, [m_Local_$_0];
	add.s64 	%rd3133, %rd3132, %rd223;
	st.u32 	[%rd3133+32], %r342;
	ld.local.u32 	%r4412, [%rd2];
	setp.eq.s32 	%p1379, %r4412, 0;
	selp.b32 	%r12315, %r12314, 0, %p1379;
$L__BB10_627:
	st.local.u32 	[%rd2], %r12315;
	bra.uni 	$L__BB10_629;
$L__BB10_628:
	shl.b32 	%r4415, %r357, 2;
	cvt.u64.u32 	%rd3134, %r4415;
	add.s64 	%rd3135, %rd221, %rd3134;
	mov.b32 	%r4416, 0;
	st.u32 	[%rd3135+32], %r4416;
	mov.b16 	%rs416, 0;
	st.u8 	[%rd3135+32], %rs416;
$L__BB10_629:
	setp.lt.s32 	%p1380, %r338, 1;
	@%p1380 bra 	$L__BB10_660;
	mul.wide.s32 	%rd224, %r342, 16;
	mov.b32 	%r12316, 0;
$L__BB10_631:
	setp.ne.s32 	%p1381, %r12306, -1;
	shl.b32 	%r364, %r12316, 2;
	@%p1381 bra 	$L__BB10_633;
	mov.b32 	%r4434, 21352;
	st.local.u32 	[%rd2], %r4434;
	mov.b16 	%rs1530, 0;
	bra.uni 	$L__BB10_645;
$L__BB10_633:
	ld.shared.u64 	%rd225, [m_Local_$_0];
	add.s64 	%rd226, %rd225, %rd209;
	ld.u32 	%r365, [%rd226+12];
	setp.lt.s32 	%p1382, %r12316, %r365;
	@%p1382 bra 	$L__BB10_644;
	ld.shared.u64 	%rd3136, [m_Local_$_1];
	atom.global.add.u64 	%rd3137, [%rd25], 48;
	add.s64 	%rd3138, %rd3137, 56;
	setp.lt.u64 	%p1383, %rd3138, %rd3136;
	shr.u64 	%rd227, %rd3137, 4;
	cvt.u32.u64 	%r12317, %rd227;
	setp.ne.s32 	%p1384, %r12317, -1;
	and.pred  	%p1385, %p1383, %p1384;
	@%p1385 bra 	$L__BB10_636;
	mov.b32 	%r4425, 21106;
	st.local.u32 	[%rd2], %r4425;
	mov.b32 	%r12317, -1;
	mov.pred 	%p6177, 0;
	bra.uni 	$L__BB10_637;
$L__BB10_636:
	shl.b64 	%rd3139, %rd227, 32;
	shr.s64 	%rd3140, %rd3139, 28;
	add.s64 	%rd3141, %rd225, %rd3140;
	mov.b16 	%rs417, 0;
	st.u8 	[%rd3141], %rs417;
	st.u8 	[%rd3141+1], %rs417;
	mov.b32 	%r4419, 3608;
	st.u32 	[%rd3141+4], %r4419;
	mov.b16 	%rs418, 1;
	st.u8 	[%rd3141+3], %rs418;
	mov.b32 	%r4420, 48;
	st.u32 	[%rd3141+8], %r4420;
	mov.b32 	%r4421, -1;
	st.u32 	[%rd3141+16], %r4421;
	ld.shared.u64 	%rd3142, [m_Local_$_0];
	add.s64 	%rd3143, %rd3142, %rd3140;
	mov.b32 	%r4422, 0;
	st.u32 	[%rd3143+32], %r4422;
	ld.shared.u64 	%rd3144, [m_Local_$_0];
	add.s64 	%rd3145, %rd3144, %rd3140;
	st.u32 	[%rd3145+36], %r4422;
	ld.shared.u64 	%rd3146, [m_Local_$_0];
	add.s64 	%rd3147, %rd3146, %rd3140;
	st.u32 	[%rd3147+40], %r4422;
	ld.local.u32 	%r4423, [%rd2];
	setp.eq.s32 	%p6177, %r4423, 0;
$L__BB10_637:
	mov.b32 	%r12318, 0;
	not.pred 	%p1387, %p6177;
	@%p1387 bra 	$L__BB10_643;
	setp.ne.s32 	%p1388, %r12317, -1;
	@%p1388 bra 	$L__BB10_640;
	mov.b32 	%r4433, 21352;
	st.local.u32 	[%rd2], %r4433;
	bra.uni 	$L__BB10_643;
$L__BB10_640:
	ld.shared.u64 	%rd3148, [m_Local_$_0];
	mul.wide.s32 	%rd228, %r12317, 16;
	add.s64 	%rd3149, %rd3148, %rd228;
	st.u32 	[%rd3149+40], %r365;
	ld.local.u32 	%r4428, [%rd2];
	setp.ne.s32 	%p1389, %r4428, 0;
	@%p1389 bra 	$L__BB10_643;
	ld.shared.u64 	%rd3150, [m_Local_$_0];
	add.s64 	%rd3151, %rd3150, %rd228;
	st.u32 	[%rd3151+36], %r12316;
	ld.local.u32 	%r4430, [%rd2];
	setp.ne.s32 	%p1390, %r4430, 0;
	@%p1390 bra 	$L__BB10_643;
	ld.shared.u64 	%rd3152, [m_Local_$_0];
	add.s64 	%rd3153, %rd3152, %rd228;
	st.u32 	[%rd3153+32], %r12306;
	ld.local.u32 	%r4431, [%rd2];
	setp.eq.s32 	%p1391, %r4431, 0;
	selp.b32 	%r12318, %r12317, 0, %p1391;
$L__BB10_643:
	st.local.u32 	[%rd2], %r12318;
	mov.b16 	%rs1530, 0;
	bra.uni 	$L__BB10_645;
$L__BB10_644:
	cvt.u64.u32 	%rd3154, %r364;
	add.s64 	%rd3155, %rd226, %rd3154;
	ld.u8 	%rs1530, [%rd3155+32];
$L__BB10_645:
	setp.ne.s32 	%p1392, %r342, -1;
	@%p1392 bra 	$L__BB10_647;
	mov.b32 	%r4451, 21352;
	st.local.u32 	[%rd2], %r4451;
	bra.uni 	$L__BB10_659;
$L__BB10_647:
	ld.shared.u64 	%rd229, [m_Local_$_0];
	add.s64 	%rd230, %rd229, %rd224;
	ld.u32 	%r370, [%rd230+12];
	setp.lt.s32 	%p1393, %r12316, %r370;
	@%p1393 bra 	$L__BB10_658;
	ld.shared.u64 	%rd3156, [m_Local_$_1];
	atom.global.add.u64 	%rd3157, [%rd25], 48;
	add.s64 	%rd3158, %rd3157, 56;
	setp.lt.u64 	%p1394, %rd3158, %rd3156;
	shr.u64 	%rd231, %rd3157, 4;
	cvt.u32.u64 	%r12319, %rd231;
	setp.ne.s32 	%p1395, %r12319, -1;
	and.pred  	%p1396, %p1394, %p1395;
	@%p1396 bra 	$L__BB10_650;
	mov.b32 	%r4441, 21106;
	st.local.u32 	[%rd2], %r4441;
	mov.b32 	%r12319, -1;
	mov.pred 	%p6178, 0;
	bra.uni 	$L__BB10_651;
$L__BB10_650:
	shl.b64 	%rd3159, %rd231, 32;
	shr.s64 	%rd3160, %rd3159, 28;
	add.s64 	%rd3161, %rd229, %rd3160;
	mov.b16 	%rs421, 0;
	st.u8 	[%rd3161], %rs421;
	st.u8 	[%rd3161+1], %rs421;
	mov.b32 	%r4435, 3608;
	st.u32 	[%rd3161+4], %r4435;
	mov.b16 	%rs422, 1;
	st.u8 	[%rd3161+3], %rs422;
	mov.b32 	%r4436, 48;
	st.u32 	[%rd3161+8], %r4436;
	mov.b32 	%r4437, -1;
	st.u32 	[%rd3161+16], %r4437;
	ld.shared.u64 	%rd3162, [m_Local_$_0];
	add.s64 	%rd3163, %rd3162, %rd3160;
	mov.b32 	%r4438, 0;
	st.u32 	[%rd3163+32], %r4438;
	ld.shared.u64 	%rd3164, [m_Local_$_0];
	add.s64 	%rd3165, %rd3164, %rd3160;
	st.u32 	[%rd3165+36], %r4438;
	ld.shared.u64 	%rd3166, [m_Local_$_0];
	add.s64 	%rd3167, %rd3166, %rd3160;
	st.u32 	[%rd3167+40], %r4438;
	ld.local.u32 	%r4439, [%rd2];
	setp.eq.s32 	%p6178, %r4439, 0;
$L__BB10_651:
	mov.b32 	%r12320, 0;
	not.pred 	%p1398, %p6178;
	@%p1398 bra 	$L__BB10_657;
	setp.ne.s32 	%p1399, %r12319, -1;
	@%p1399 bra 	$L__BB10_654;
	mov.b32 	%r4449, 21352;
	st.local.u32 	[%rd2], %r4449;
	bra.uni 	$L__BB10_657;
$L__BB10_654:
	ld.shared.u64 	%rd3168, [m_Local_$_0];
	mul.wide.s32 	%rd232, %r12319, 16;
	add.s64 	%rd3169, %rd3168, %rd232;
	st.u32 	[%rd3169+40], %r370;
	ld.local.u32 	%r4444, [%rd2];
	setp.ne.s32 	%p1400, %r4444, 0;
	@%p1400 bra 	$L__BB10_657;
	ld.shared.u64 	%rd3170, [m_Local_$_0];
	add.s64 	%rd3171, %rd3170, %rd232;
	st.u32 	[%rd3171+36], %r12316;
	ld.local.u32 	%r4446, [%rd2];
	setp.ne.s32 	%p1401, %r4446, 0;
	@%p1401 bra 	$L__BB10_657;
	ld.shared.u64 	%rd3172, [m_Local_$_0];
	add.s64 	%rd3173, %rd3172, %rd232;
	st.u32 	[%rd3173+32], %r342;
	ld.local.u32 	%r4447, [%rd2];
	setp.eq.s32 	%p1402, %r4447, 0;
	selp.b32 	%r12320, %r12319, 0, %p1402;
$L__BB10_657:
	st.local.u32 	[%rd2], %r12320;
	bra.uni 	$L__BB10_659;
$L__BB10_658:
	cvt.u64.u32 	%rd3174, %r364;
	add.s64 	%rd3175, %rd230, %rd3174;
	mov.b32 	%r4450, 0;
	st.u32 	[%rd3175+32], %r4450;
	st.u8 	[%rd3175+32], %rs1530;
$L__BB10_659:
	add.s32 	%r12316, %r12316, 1;
	setp.ne.s32 	%p1403, %r12316, %r338;
	@%p1403 bra 	$L__BB10_631;
$L__BB10_660:
	ld.shared.u64 	%rd3176, [m_Local_$_0];
	add.s64 	%rd3177, %rd3176, %rd207;
	st.u32 	[%rd3177+32], %r342;
	ld.shared.u64 	%rd3178, [m_Local_$_0];
	add.s64 	%rd3179, %rd3178, %rd207;
	st.u32 	[%rd3179+40], %r338;
	ld.shared.u64 	%rd3180, [m_Local_$_0];
	add.s64 	%rd3181, %rd3180, %rd207;
	mov.b32 	%r4452, 0;
	st.u32 	[%rd3181+48], %r4452;
	ld.shared.u64 	%rd11511, [m_Local_$_1];
$L__BB10_661:
	atom.global.add.u64 	%rd3182, [%rd25], 48;
	add.s64 	%rd3183, %rd3182, 56;
	setp.lt.u64 	%p1404, %rd3183, %rd11511;
	shr.u64 	%rd235, %rd3182, 4;
	cvt.u32.u64 	%r376, %rd235;
	setp.ne.s32 	%p1405, %r376, -1;
	and.pred  	%p1406, %p1404, %p1405;
	@%p1406 bra 	$L__BB10_663;
	mov.b32 	%r4462, 21106;
	st.local.u32 	[%rd2], %r4462;
	mov.b32 	%r12321, -1;
	mov.pred 	%p6179, 0;
	bra.uni 	$L__BB10_665;
$L__BB10_663:
	ld.shared.u64 	%rd3184, [m_Local_$_0];
	shl.b64 	%rd3185, %rd235, 32;
	shr.s64 	%rd236, %rd3185, 28;
	add.s64 	%rd3186, %rd3184, %rd236;
	mov.b16 	%rs423, 2;
	st.u8 	[%rd3186], %rs423;
	mov.b16 	%rs424, 0;
	st.u8 	[%rd3186+1], %rs424;
	mov.b32 	%r4455, 3421;
	st.u32 	[%rd3186+4], %r4455;
	mov.b16 	%rs425, 1;
	st.u8 	[%rd3186+3], %rs425;
	mov.b32 	%r4456, 48;
	st.u32 	[%rd3186+8], %r4456;
	mov.b32 	%r4457, -1;
	st.u32 	[%rd3186+16], %r4457;
	ld.shared.u64 	%rd3187, [m_Local_$_0];
	add.s64 	%rd3188, %rd3187, %rd236;
	st.u32 	[%rd3188+32], %r4457;
	ld.shared.u64 	%rd3189, [m_Local_$_0];
	add.s64 	%rd3190, %rd3189, %rd236;
	st.u32 	[%rd3190+36], %r4457;
	ld.shared.u64 	%rd3191, [m_Local_$_0];
	add.s64 	%rd3192, %rd3191, %rd236;
	st.u32 	[%rd3192+32], %r337;
	ld.local.u32 	%r4458, [%rd2];
	setp.ne.s32 	%p1408, %r4458, 0;
	mov.b32 	%r12321, 0;
	mov.pred 	%p6179, 0;
	@%p1408 bra 	$L__BB10_665;
	ld.shared.u64 	%rd3193, [m_Local_$_0];
	add.s64 	%rd3194, %rd3193, %rd236;
	mov.b32 	%r4459, -1;
	st.u32 	[%rd3194+36], %r4459;
	ld.local.u32 	%r4460, [%rd2];
	setp.eq.s32 	%p6179, %r4460, 0;
	selp.b32 	%r12321, %r376, 0, %p6179;
$L__BB10_665:
	not.pred 	%p1410, %p6179;
	@%p1410 bra 	$L__BB10_6297;
	mul.wide.s32 	%rd237, %r12321, 16;
	mov.b32 	%r12322, 0;
$L__BB10_667:
	setp.ne.s32 	%p1411, %r12321, -1;
	@%p1411 bra 	$L__BB10_669;
	mov.b32 	%r4467, 21352;
	st.local.u32 	[%rd2], %r4467;
	mov.b32 	%r12325, 0;
	ld.shared.u64 	%rd11513, [m_Local_$_0];
	mov.u32 	%r383, %r12325;
	bra.uni 	$L__BB10_670;
$L__BB10_669:
	ld.shared.u64 	%rd11513, [m_Local_$_0];
	add.s64 	%rd3195, %rd11513, %rd237;
	ld.u32 	%r383, [%rd3195+32];
	ld.u32 	%r12325, [%rd3195+36];
	setp.eq.s32 	%p1412, %r383, -1;
	mov.b32 	%r12327, 7;
	mov.b32 	%r12326, -1;
	@%p1412 bra 	$L__BB10_681;
$L__BB10_670:
	mul.wide.s32 	%rd3196, %r383, 16;
	add.s64 	%rd3197, %rd11513, %rd3196;
	ld.u32 	%r4469, [%rd3197+4];
	mov.b32 	%r12327, 0;
	setp.gt.s32 	%p1413, %r4469, 12638;
	@%p1413 bra 	$L__BB10_674;
	setp.eq.s32 	%p1417, %r4469, 2906;
	@%p1417 bra 	$L__BB10_680;
	setp.eq.s32 	%p1418, %r4469, 12637;
	@%p1418 bra 	$L__BB10_673;
	bra.uni 	$L__BB10_677;
$L__BB10_673:
	mov.b32 	%r12327, 3;
	mov.u32 	%r12326, %r383;
	bra.uni 	$L__BB10_681;
$L__BB10_674:
	setp.eq.s32 	%p1414, %r4469, 12639;
	@%p1414 bra 	$L__BB10_678;
	setp.eq.s32 	%p1415, %r4469, 12643;
	@%p1415 bra 	$L__BB10_679;
	setp.eq.s32 	%p1416, %r4469, 12647;
	mov.u32 	%r12326, %r383;
	@%p1416 bra 	$L__BB10_681;
$L__BB10_677:
	mov.u64 	%rd3412, $str$11;
	cvta.global.u64 	%rd3413, %rd3412;
	{ // callseq 40, 0
	.param .b64 param0;
	st.param.b64 	[param0], %rd3413;
	.param .b64 param1;
	st.param.b64 	[param1], 0;
	.param .b32 retval0;
	call.uni (retval0), 
	vprintf, 
	(
	param0, 
	param1
	);
	ld.param.b32 	%r4676, [retval0];
	} // callseq 40
	mov.pred 	%p6188, -1;
	bra.uni 	$L__BB10_866;
$L__BB10_678:
	mov.b32 	%r12327, 1;
	mov.u32 	%r12326, %r383;
	bra.uni 	$L__BB10_681;
$L__BB10_679:
	mov.b32 	%r12327, 2;
	mov.u32 	%r12326, %r383;
	bra.uni 	$L__BB10_681;
$L__BB10_680:
	mov.b32 	%r12327, 4;
	mov.u32 	%r12326, %r383;
$L__BB10_681:
	setp.eq.s32 	%p1419, %r12325, -1;
	mov.b32 	%r12328, 7;
	@%p1419 bra 	$L__BB10_693;
	mul.wide.s32 	%rd3198, %r12325, 16;
	add.s64 	%rd3199, %rd11513, %rd3198;
	ld.u32 	%r4476, [%rd3199+4];
	mov.b32 	%r12328, 0;
	setp.gt.s32 	%p1420, %r4476, 12638;
	@%p1420 bra 	$L__BB10_686;
	setp.eq.s32 	%p1424, %r4476, 2906;
	@%p1424 bra 	$L__BB10_692;
	setp.eq.s32 	%p1425, %r4476, 12637;
	@%p1425 bra 	$L__BB10_685;
	bra.uni 	$L__BB10_689;
$L__BB10_685:
	mov.b32 	%r12328, 3;
	bra.uni 	$L__BB10_693;
$L__BB10_686:
	setp.eq.s32 	%p1421, %r4476, 12639;
	@%p1421 bra 	$L__BB10_690;
	setp.eq.s32 	%p1422, %r4476, 12643;
	@%p1422 bra 	$L__BB10_691;
	setp.eq.s32 	%p1423, %r4476, 12647;
	@%p1423 bra 	$L__BB10_693;
$L__BB10_689:
	mov.u64 	%rd3200, $str$12;
	cvta.global.u64 	%rd3201, %rd3200;
	{ // callseq 37, 0
	.param .b64 param0;
	st.param.b64 	[param0], %rd3201;
	.param .b64 param1;
	st.param.b64 	[param1], 0;
	.param .b32 retval0;
	call.uni (retval0), 
	vprintf, 
	(
	param0, 
	param1
	);
	ld.param.b32 	%r4481, [retval0];
	} // callseq 37
	mov.pred 	%p6188, -1;
	bra.uni 	$L__BB10_866;
$L__BB10_690:
	mov.b32 	%r12328, 1;
	bra.uni 	$L__BB10_693;
$L__BB10_691:
	mov.b32 	%r12328, 2;
	bra.uni 	$L__BB10_693;
$L__BB10_692:
	mov.b32 	%r12328, 4;
$L__BB10_693:
	and.b32  	%r4483, %r12326, %r12325;
	setp.ne.s32 	%p1427, %r4483, -1;
	@%p1427 bra 	$L__BB10_695;
	mov.u64 	%rd3410, $str$13;
	cvta.global.u64 	%rd3411, %rd3410;
	{ // callseq 39, 0
	.param .b64 param0;
	st.param.b64 	[param0], %rd3411;
	.param .b64 param1;
	st.param.b64 	[param1], 0;
	.param .b32 retval0;
	call.uni (retval0), 
	vprintf, 
	(
	param0, 
	param1
	);
	ld.param.b32 	%r4674, [retval0];
	} // callseq 39
	mov.pred 	%p6188, -1;
	bra.uni 	$L__BB10_866;
$L__BB10_695:
	mov.b32 	%r12329, 0;
	mov.b16 	%rs1531, 0;
	mov.u32 	%r12361, %r12329;
	mov.u32 	%r12331, %r12329;
$L__BB10_696:
	setp.eq.s32 	%p1428, %r12329, 100000;
	@%p1428 bra 	$L__BB10_865;
	bar.sync 	0;
	and.b16  	%rs427, %rs1531, 255;
	setp.ne.s16 	%p1429, %rs427, 0;
	@%p1429 bra 	$L__BB10_865;
	ld.global.u64 	%rd3202, [host_device_interface];
	atom.relaxed.cas.b32 	%r4485, [%rd3202+4], -1, %r188;
	setp.ne.s32 	%p1430, %r4485, -1;
	setp.ne.s32 	%p1431, %r4485, %r188;
	and.pred  	%p1432, %p1430, %p1431;
	@%p1432 bra 	$L__BB10_863;
	ld.global.u64 	%rd11514, [host_device_interface];
	ld.volatile.u8 	%rs429, [%rd11514];
	setp.eq.s16 	%p1434, %rs429, 0;
	@%p1434 bra 	$L__BB10_701;
	ld.volatile.u32 	%r4487, [%rd11514+4];
	add.u64 	%rd3203, %SP, 8;
	add.u64 	%rd3204, %SPL, 8;
	st.local.v2.u32 	[%rd3204], {%r188, %r4487};
	mov.u64 	%rd3205, $str$10;
	cvta.global.u64 	%rd3206, %rd3205;
	{ // callseq 38, 0
	.param .b64 param0;
	st.param.b64 	[param0], %rd3206;
	.param .b64 param1;
	st.param.b64 	[param1], %rd3203;
	.param .b32 retval0;
	call.uni (retval0), 
	vprintf, 
	(
	param0, 
	param1
	);
	ld.param.b32 	%r4488, [retval0];
	} // callseq 38
	ld.global.u64 	%rd11514, [host_device_interface];
$L__BB10_701:
	mov.b32 	%r12332, 0;
$L__BB10_702:
	ld.volatile.u8 	%rs430, [%rd11514+8];
	setp.ne.s16 	%p1435, %rs430, 0;
	add.s32 	%r392, %r12332, 1;
	setp.lt.u32 	%p1436, %r12332, 10000;
	and.pred  	%p1437, %p1435, %p1436;
	mov.u32 	%r12332, %r392;
	@%p1437 bra 	$L__BB10_702;
	mov.b32 	%r4492, 6;
	st.volatile.u32 	[%rd11514+12], %r4492;
	st.volatile.u32 	[%rd11514+2384], %r4492;
	st.volatile.u32 	[%rd11514+2388], %r12327;
	st.volatile.u32 	[%rd11514+2392], %r12328;
	mov.b16 	%rs431, 1;
	st.volatile.u8 	[%rd11514+8], %rs431;
	membar.sys;
	mov.b32 	%r12333, 0;
$L__BB10_704:
	ld.global.u64 	%rd3207, [host_device_interface];
	ld.volatile.u8 	%rs432, [%rd3207+2397];
	setp.ne.s16 	%p1438, %rs432, 0;
	@%p1438 bra 	$L__BB10_710;
	membar.sys;
	setp.eq.s32 	%p1439, %r12333, 30000;
	@%p1439 bra 	$L__BB10_710;
	ld.global.u64 	%rd3208, [host_device_interface];
	ld.volatile.u8 	%rs433, [%rd3208+2397];
	setp.ne.s16 	%p1440, %rs433, 0;
	@%p1440 bra 	$L__BB10_710;
	membar.sys;
	ld.global.u64 	%rd3209, [host_device_interface];
	ld.volatile.u8 	%rs434, [%rd3209+2397];
	setp.ne.s16 	%p1441, %rs434, 0;
	@%p1441 bra 	$L__BB10_710;
	membar.sys;
	ld.global.u64 	%rd3210, [host_device_interface];
	ld.volatile.u8 	%rs435, [%rd3210+2397];
	setp.ne.s16 	%p1442, %rs435, 0;
	@%p1442 bra 	$L__BB10_710;
	membar.sys;
	add.s32 	%r12333, %r12333, 4;
	bra.uni 	$L__BB10_704;
$L__BB10_710:
	setp.ne.s32 	%p1443, %r12321, -1;
	@%p1443 bra 	$L__BB10_712;
	mov.b32 	%r4494, 21352;
	st.local.u32 	[%rd2], %r4494;
	mov.b64 	%rd11516, 0;
	ld.shared.u64 	%rd248, [m_Local_$_0];
	bra.uni 	$L__BB10_713;
$L__BB10_712:
	ld.shared.u64 	%rd248, [m_Local_$_0];
	add.s64 	%rd3211, %rd248, %rd237;
	ld.u32 	%r4493, [%rd3211+32];
	mul.wide.s32 	%rd11516, %r4493, 16;
$L__BB10_713:
	add.s64 	%rd250, %rd248, %rd11516;
	setp.gt.s32 	%p1444, %r12327, 1;
	@%p1444 bra 	$L__BB10_717;
	setp.eq.s32 	%p1448, %r12327, 0;
	@%p1448 bra 	$L__BB10_726;
	setp.eq.s32 	%p1449, %r12327, 1;
	@%p1449 bra 	$L__BB10_716;
	bra.uni 	$L__BB10_786;
$L__BB10_716:
	ld.global.u64 	%rd3307, [host_device_interface];
	ld.volatile.u64 	%rd3308, [%rd3307+40];
	st.u64 	[%rd250+32], %rd3308;
	bra.uni 	$L__BB10_786;
$L__BB10_717:
	setp.eq.s32 	%p1445, %r12327, 2;
	@%p1445 bra 	$L__BB10_727;
	setp.eq.s32 	%p1446, %r12327, 3;
	@%p1446 bra 	$L__BB10_728;
	setp.eq.s32 	%p1447, %r12327, 4;
	@%p1447 bra 	$L__BB10_720;
	bra.uni 	$L__BB10_786;
$L__BB10_720:
	mov.b32 	%r12334, 0;
	ld.global.u64 	%rd251, [host_device_interface];
$L__BB10_721:
	mov.u32 	%r395, %r12334;
	cvt.u64.u32 	%rd3213, %r395;
	add.s64 	%rd3214, %rd251, %rd3213;
	ld.volatile.u8 	%rs436, [%rd3214+80];
	setp.ne.s16 	%p1450, %rs436, 0;
	add.s32 	%r12334, %r395, 1;
	@%p1450 bra 	$L__BB10_721;
	shl.b32 	%r4496, %r395, 2;
	add.s32 	%r4497, %r4496, 32;
	and.b32  	%r397, %r395, 1;
	setp.eq.s32 	%p1451, %r397, 0;
	and.b32  	%r4498, %r4496, 2147483640;
	add.s32 	%r4499, %r4498, 40;
	selp.b32 	%r398, %r4497, %r4499, %p1451;
	ld.shared.u64 	%rd252, [m_Local_$_1];
	and.b32  	%r4500, %r398, 12;
	setp.eq.s32 	%p1452, %r4500, 0;
	mov.u32 	%r12335, %r398;
	@%p1452 bra 	$L__BB10_724;
	shr.s32 	%r4501, %r398, 31;
	shr.u32 	%r4502, %r4501, 28;
	add.s32 	%r4503, %r398, %r4502;
	and.b32  	%r4504, %r4503, -16;
	add.s32 	%r12335, %r4504, 16;
$L__BB10_724:
	cvt.s64.s32 	%rd3215, %r12335;
	atom.global.add.u64 	%rd3216, [%rd25], %rd3215;
	cvt.s64.s32 	%rd3217, %r398;
	add.s64 	%rd3218, %rd3217, %rd3216;
	add.s64 	%rd3219, %rd3218, 8;
	setp.lt.u64 	%p1453, %rd3219, %rd252;
	shr.u64 	%rd3220, %rd3216, 4;
	cvt.u32.u64 	%r4505, %rd3220;
	selp.b32 	%r401, %r4505, -1, %p1453;
	setp.ne.s32 	%p1454, %r401, -1;
	@%p1454 bra 	$L__BB10_729;
	mov.b32 	%r4560, 21352;
	st.local.u32 	[%rd2], %r4560;
	bra.uni 	$L__BB10_768;
$L__BB10_726:
	ld.global.u64 	%rd3309, [host_device_interface];
	ld.volatile.u32 	%r4581, [%rd3309+28];
	st.u32 	[%rd250+32], %r4581;
	bra.uni 	$L__BB10_786;
$L__BB10_727:
	ld.global.u64 	%rd3306, [host_device_interface];
	ld.volatile.f32 	%f1, [%rd3306+56];
	st.f32 	[%rd250+32], %f1;
	bra.uni 	$L__BB10_786;
$L__BB10_728:
	ld.global.u64 	%rd3305, [host_device_interface];
	ld.volatile.f64 	%fd53, [%rd3305+64];
	st.f64 	[%rd250+32], %fd53;
	bra.uni 	$L__BB10_786;
$L__BB10_729:
	mul.wide.s32 	%rd253, %r401, 16;
	add.s64 	%rd3221, %rd248, %rd253;
	mov.b16 	%rs437, 0;
	st.u8 	[%rd3221], %rs437;
	st.u8 	[%rd3221+1], %rs437;
	mov.b32 	%r4507, 4335;
	st.u32 	[%rd3221+4], %r4507;
	mov.b16 	%rs438, 1;
	st.u8 	[%rd3221+3], %rs438;
	st.u32 	[%rd3221+8], %r398;
	st.u32 	[%rd3221+12], %r395;
	mov.b32 	%r416, 0;
	setp.eq.s32 	%p1455, %r395, 0;
	@%p1455 bra 	$L__BB10_785;
	setp.eq.s32 	%p1456, %r395, 1;
	@%p1456 bra 	$L__BB10_756;
	and.b32  	%r416, %r395, 2147483646;
	mov.b32 	%r12336, 0;
$L__BB10_732:
	ld.shared.u64 	%rd254, [m_Local_$_0];
	add.s64 	%rd255, %rd254, %rd253;
	ld.u32 	%r404, [%rd255+12];
	setp.lt.s32 	%p1457, %r12336, %r404;
	@%p1457 bra 	$L__BB10_743;
	ld.shared.u64 	%rd3222, [m_Local_$_1];
	atom.global.add.u64 	%rd3223, [%rd25], 48;
	add.s64 	%rd3224, %rd3223, 56;
	setp.lt.u64 	%p1458, %rd3224, %rd3222;
	shr.u64 	%rd256, %rd3223, 4;
	cvt.u32.u64 	%r12337, %rd256;
	setp.ne.s32 	%p1459, %r12337, -1;
	and.pred  	%p1460, %p1458, %p1459;
	@%p1460 bra 	$L__BB10_735;
	mov.b32 	%r4515, 21106;
	st.local.u32 	[%rd2], %r4515;
	mov.b32 	%r12337, -1;
	mov.pred 	%p6180, 0;
	bra.uni 	$L__BB10_736;
$L__BB10_735:
	shl.b64 	%rd3225, %rd256, 32;
	shr.s64 	%rd3226, %rd3225, 28;
	add.s64 	%rd3227, %rd254, %rd3226;
	mov.b16 	%rs439, 0;
	st.u8 	[%rd3227], %rs439;
	st.u8 	[%rd3227+1], %rs439;
	mov.b32 	%r4509, 3608;
	st.u32 	[%rd3227+4], %r4509;
	mov.b16 	%rs440, 1;
	st.u8 	[%rd3227+3], %rs440;
	mov.b32 	%r4510, 48;
	st.u32 	[%rd3227+8], %r4510;
	mov.b32 	%r4511, -1;
	st.u32 	[%rd3227+16], %r4511;
	ld.shared.u64 	%rd3228, [m_Local_$_0];
	add.s64 	%rd3229, %rd3228, %rd3226;
	mov.b32 	%r4512, 0;
	st.u32 	[%rd3229+32], %r4512;
	ld.shared.u64 	%rd3230, [m_Local_$_0];
	add.s64 	%rd3231, %rd3230, %rd3226;
	st.u32 	[%rd3231+36], %r4512;
	ld.shared.u64 	%rd3232, [m_Local_$_0];
	add.s64 	%rd3233, %rd3232, %rd3226;
	st.u32 	[%rd3233+40], %r4512;
	ld.local.u32 	%r4513, [%rd2];
	setp.eq.s32 	%p6180, %r4513, 0;
$L__BB10_736:
	mov.b32 	%r12338, 0;
	not.pred 	%p1462, %p6180;
	@%p1462 bra 	$L__BB10_742;
	setp.ne.s32 	%p1463, %r12337, -1;
	@%p1463 bra 	$L__BB10_739;
	mov.b32 	%r4523, 21352;
	st.local.u32 	[%rd2], %r4523;
	bra.uni 	$L__BB10_742;
$L__BB10_739:
	ld.shared.u64 	%rd3234, [m_Local_$_0];
	mul.wide.s32 	%rd257, %r12337, 16;
	add.s64 	%rd3235, %rd3234, %rd257;
	st.u32 	[%rd3235+40], %r404;
	ld.local.u32 	%r4518, [%rd2];
	setp.ne.s32 	%p1464, %r4518, 0;
	@%p1464 bra 	$L__BB10_742;
	ld.shared.u64 	%rd3236, [m_Local_$_0];
	add.s64 	%rd3237, %rd3236, %rd257;
	st.u32 	[%rd3237+36], %r12336;
	ld.local.u32 	%r4520, [%rd2];
	setp.ne.s32 	%p1465, %r4520, 0;
	@%p1465 bra 	$L__BB10_742;
	ld.shared.u64 	%rd3238, [m_Local_$_0];
	add.s64 	%rd3239, %rd3238, %rd257;
	st.u32 	[%rd3239+32], %r401;
	ld.local.u32 	%r4521, [%rd2];
	setp.eq.s32 	%p1466, %r4521, 0;
	selp.b32 	%r12338, %r12337, 0, %p1466;
$L__BB10_742:
	st.local.u32 	[%rd2], %r12338;
	bra.uni 	$L__BB10_744;
$L__BB10_743:
	shl.b32 	%r4524, %r12336, 2;
	cvt.u64.u32 	%rd3240, %r4524;
	add.s64 	%rd3241, %rd255, %rd3240;
	mov.b32 	%r4525, 0;
	st.u32 	[%rd3241+32], %r4525;
	mov.b16 	%rs441, 0;
	st.u8 	[%rd3241+32], %rs441;
$L__BB10_744:
	add.s32 	%r409, %r12336, 1;
	ld.shared.u64 	%rd258, [m_Local_$_0];
	add.s64 	%rd259, %rd258, %rd253;
	ld.u32 	%r410, [%rd259+12];
	setp.lt.s32 	%p1467, %r409, %r410;
	@%p1467 bra 	$L__BB10_754;
	ld.shared.u64 	%rd3242, [m_Local_$_1];
	atom.global.add.u64 	%rd3243, [%rd25], 48;
	add.s64 	%rd3244, %rd3243, 56;
	setp.ge.u64 	%p1468, %rd3244, %rd3242;
	shr.u64 	%rd260, %rd3243, 4;
	cvt.u32.u64 	%r12339, %rd260;
	setp.eq.s32 	%p1469, %r12339, -1;
	or.pred  	%p1470, %p1468, %p1469;
	@%p1470 bra 	$L__BB10_747;
	shl.b64 	%rd3245, %rd260, 32;
	shr.s64 	%rd3246, %rd3245, 28;
	add.s64 	%rd3247, %rd258, %rd3246;
	mov.b16 	%rs442, 0;
	st.u8 	[%rd3247], %rs442;
	st.u8 	[%rd3247+1], %rs442;
	mov.b32 	%r4526, 3608;
	st.u32 	[%rd3247+4], %r4526;
	mov.b16 	%rs443, 1;
	st.u8 	[%rd3247+3], %rs443;
	mov.b32 	%r4527, 48;
	st.u32 	[%rd3247+8], %r4527;
	mov.b32 	%r4528, -1;
	st.u32 	[%rd3247+16], %r4528;
	ld.shared.u64 	%rd3248, [m_Local_$_0];
	add.s64 	%rd3249, %rd3248, %rd3246;
	mov.b32 	%r4529, 0;
	st.u32 	[%rd3249+32], %r4529;
	ld.shared.u64 	%rd3250, [m_Local_$_0];
	add.s64 	%rd3251, %rd3250, %rd3246;
	st.u32 	[%rd3251+36], %r4529;
	ld.shared.u64 	%rd3252, [m_Local_$_0];
	add.s64 	%rd3253, %rd3252, %rd3246;
	st.u32 	[%rd3253+40], %r4529;
	ld.local.u32 	%r4530, [%rd2];
	setp.eq.s32 	%p6181, %r4530, 0;
	bra.uni 	$L__BB10_748;
$L__BB10_747:
	mov.b32 	%r4532, 21106;
	st.local.u32 	[%rd2], %r4532;
	mov.b32 	%r12339, -1;
	mov.pred 	%p6181, 0;
$L__BB10_748:
	mov.b32 	%r12340, 0;
	not.pred 	%p1472, %p6181;
	@%p1472 bra 	$L__BB10_753;
	setp.eq.s32 	%p1473, %r12339, -1;
	@%p1473 bra 	$L__BB10_6313;
	ld.shared.u64 	%rd3254, [m_Local_$_0];
	mul.wide.s32 	%rd261, %r12339, 16;
	add.s64 	%rd3255, %rd3254, %rd261;
	st.u32 	[%rd3255+40], %r410;
	ld.local.u32 	%r4535, [%rd2];
	setp.eq.s32 	%p1474, %r4535, 0;
	@%p1474 bra 	$L__BB10_751;
	bra.uni 	$L__BB10_753;
$L__BB10_751:
	ld.shared.u64 	%rd3256, [m_Local_$_0];
	add.s64 	%rd3257, %rd3256, %rd261;
	st.u32 	[%rd3257+36], %r409;
	ld.local.u32 	%r4537, [%rd2];
	setp.ne.s32 	%p1475, %r4537, 0;
	@%p1475 bra 	$L__BB10_753;
	ld.shared.u64 	%rd3258, [m_Local_$_0];
	add.s64 	%rd3259, %rd3258, %rd261;
	st.u32 	[%rd3259+32], %r401;
	ld.local.u32 	%r4538, [%rd2];
	setp.eq.s32 	%p1476, %r4538, 0;
	selp.b32 	%r12340, %r12339, 0, %p1476;
$L__BB10_753:
	st.local.u32 	[%rd2], %r12340;
	bra.uni 	$L__BB10_755;
$L__BB10_754:
	shl.b32 	%r4541, %r409, 2;
	cvt.u64.u32 	%rd3260, %r4541;
	add.s64 	%rd3261, %rd259, %rd3260;
	mov.b32 	%r4542, 0;
	st.u32 	[%rd3261+32], %r4542;
	mov.b16 	%rs444, 0;
	st.u8 	[%rd3261+32], %rs444;
$L__BB10_755:
	add.s32 	%r12336, %r12336, 2;
	setp.ne.s32 	%p1477, %r12336, %r416;
	@%p1477 bra 	$L__BB10_732;
$L__BB10_756:
	setp.eq.s32 	%p1478, %r397, 0;
	@%p1478 bra 	$L__BB10_768;
	ld.shared.u64 	%rd262, [m_Local_$_0];
	add.s64 	%rd263, %rd262, %rd253;
	ld.u32 	%r417, [%rd263+12];
	setp.lt.s32 	%p1479, %r416, %r417;
	@%p1479 bra 	$L__BB10_767;
	ld.shared.u64 	%rd3262, [m_Local_$_1];
	atom.global.add.u64 	%rd3263, [%rd25], 48;
	add.s64 	%rd3264, %rd3263, 56;
	setp.ge.u64 	%p1480, %rd3264, %rd3262;
	shr.u64 	%rd264, %rd3263, 4;
	cvt.u32.u64 	%r12342, %rd264;
	setp.eq.s32 	%p1481, %r12342, -1;
	or.pred  	%p1482, %p1480, %p1481;
	@%p1482 bra 	$L__BB10_760;
	shl.b64 	%rd3265, %rd264, 32;
	shr.s64 	%rd3266, %rd3265, 28;
	add.s64 	%rd3267, %rd262, %rd3266;
	mov.b16 	%rs445, 0;
	st.u8 	[%rd3267], %rs445;
	st.u8 	[%rd3267+1], %rs445;
	mov.b32 	%r4543, 3608;
	st.u32 	[%rd3267+4], %r4543;
	mov.b16 	%rs446, 1;
	st.u8 	[%rd3267+3], %rs446;
	mov.b32 	%r4544, 48;
	st.u32 	[%rd3267+8], %r4544;
	mov.b32 	%r4545, -1;
	st.u32 	[%rd3267+16], %r4545;
	ld.shared.u64 	%rd3268, [m_Local_$_0];
	add.s64 	%rd3269, %rd3268, %rd3266;
	mov.b32 	%r4546, 0;
	st.u32 	[%rd3269+32], %r4546;
	ld.shared.u64 	%rd3270, [m_Local_$_0];
	add.s64 	%rd3271, %rd3270, %rd3266;
	st.u32 	[%rd3271+36], %r4546;
	ld.shared.u64 	%rd3272, [m_Local_$_0];
	add.s64 	%rd3273, %rd3272, %rd3266;
	st.u32 	[%rd3273+40], %r4546;
	ld.local.u32 	%r4547, [%rd2];
	setp.eq.s32 	%p6182, %r4547, 0;
	bra.uni 	$L__BB10_761;
$L__BB10_760:
	mov.b32 	%r4549, 21106;
	st.local.u32 	[%rd2], %r4549;
	mov.b32 	%r12342, -1;
	mov.pred 	%p6182, 0;
$L__BB10_761:
	mov.b32 	%r12343, 0;
	not.pred 	%p1484, %p6182;
	@%p1484 bra 	$L__BB10_766;
	setp.eq.s32 	%p1485, %r12342, -1;
	@%p1485 bra 	$L__BB10_6314;
	ld.shared.u64 	%rd3274, [m_Local_$_0];
	mul.wide.s32 	%rd265, %r12342, 16;
	add.s64 	%rd3275, %rd3274, %rd265;
	st.u32 	[%rd3275+40], %r417;
	ld.local.u32 	%r4552, [%rd2];
	setp.eq.s32 	%p1486, %r4552, 0;
	@%p1486 bra 	$L__BB10_764;
	bra.uni 	$L__BB10_766;
$L__BB10_764:
	ld.shared.u64 	%rd3276, [m_Local_$_0];
	add.s64 	%rd3277, %rd3276, %rd265;
	st.u32 	[%rd3277+36], %r416;
	ld.local.u32 	%r4554, [%rd2];
	setp.ne.s32 	%p1487, %r4554, 0;
	@%p1487 bra 	$L__BB10_766;
	ld.shared.u64 	%rd3278, [m_Local_$_0];
	add.s64 	%rd3279, %rd3278, %rd265;
	st.u32 	[%rd3279+32], %r401;
	ld.local.u32 	%r4555, [%rd2];
	setp.eq.s32 	%p1488, %r4555, 0;
	selp.b32 	%r12343, %r12342, 0, %p1488;
$L__BB10_766:
	st.local.u32 	[%rd2], %r12343;
	bra.uni 	$L__BB10_768;
$L__BB10_767:
	shl.b32 	%r4558, %r416, 2;
	cvt.u64.u32 	%rd3280, %r4558;
	add.s64 	%rd3281, %rd263, %rd3280;
	mov.b32 	%r4559, 0;
	st.u32 	[%rd3281+32], %r4559;
	mov.b16 	%rs447, 0;
	st.u8 	[%rd3281+32], %rs447;
$L__BB10_768:
	setp.eq.s32 	%p1489, %r395, 0;
	@%p1489 bra 	$L__BB10_785;
	mul.wide.s32 	%rd266, %r401, 16;
	mov.b32 	%r12344, 0;
$L__BB10_770:
	setp.ne.s32 	%p1490, %r401, -1;
	ld.global.u64 	%rd3282, [host_device_interface];
	cvt.u64.u32 	%rd3283, %r12344;
	add.s64 	%rd3284, %rd3282, %rd3283;
	ld.volatile.u8 	%rs14, [%rd3284+80];
	@%p1490 bra 	$L__BB10_772;
	mov.b32 	%r4579, 21352;
	st.local.u32 	[%rd2], %r4579;
	bra.uni 	$L__BB10_784;
$L__BB10_772:
	ld.shared.u64 	%rd267, [m_Local_$_0];
	add.s64 	%rd268, %rd267, %rd266;
	ld.u32 	%r423, [%rd268+12];
	setp.lt.s32 	%p1491, %r12344, %r423;
	@%p1491 bra 	$L__BB10_783;
	ld.shared.u64 	%rd3285, [m_Local_$_1];
	atom.global.add.u64 	%rd3286, [%rd25], 48;
	add.s64 	%rd3287, %rd3286, 56;
	setp.lt.u64 	%p1492, %rd3287, %rd3285;
	shr.u64 	%rd269, %rd3286, 4;
	cvt.u32.u64 	%r12345, %rd269;
	setp.ne.s32 	%p1493, %r12345, -1;
	and.pred  	%p1494, %p1492, %p1493;
	@%p1494 bra 	$L__BB10_775;
	mov.b32 	%r4568, 21106;
	st.local.u32 	[%rd2], %r4568;
	mov.b32 	%r12345, -1;
	mov.pred 	%p6183, 0;
	bra.uni 	$L__BB10_776;
$L__BB10_775:
	shl.b64 	%rd3288, %rd269, 32;
	shr.s64 	%rd3289, %rd3288, 28;
	add.s64 	%rd3290, %rd267, %rd3289;
	mov.b16 	%rs448, 0;
	st.u8 	[%rd3290], %rs448;
	st.u8 	[%rd3290+1], %rs448;
	mov.b32 	%r4562, 3608;
	st.u32 	[%rd3290+4], %r4562;
	mov.b16 	%rs449, 1;
	st.u8 	[%rd3290+3], %rs449;
	mov.b32 	%r4563, 48;
	st.u32 	[%rd3290+8], %r4563;
	mov.b32 	%r4564, -1;
	st.u32 	[%rd3290+16], %r4564;
	ld.shared.u64 	%rd3291, [m_Local_$_0];
	add.s64 	%rd3292, %rd3291, %rd3289;
	mov.b32 	%r4565, 0;
	st.u32 	[%rd3292+32], %r4565;
	ld.shared.u64 	%rd3293, [m_Local_$_0];
	add.s64 	%rd3294, %rd3293, %rd3289;
	st.u32 	[%rd3294+36], %r4565;
	ld.shared.u64 	%rd3295, [m_Local_$_0];
	add.s64 	%rd3296, %rd3295, %rd3289;
	st.u32 	[%rd3296+40], %r4565;
	ld.local.u32 	%r4566, [%rd2];
	setp.eq.s32 	%p6183, %r4566, 0;
$L__BB10_776:
	mov.b32 	%r12346, 0;
	not.pred 	%p1496, %p6183;
	@%p1496 bra 	$L__BB10_782;
	setp.ne.s32 	%p1497, %r12345, -1;
	@%p1497 bra 	$L__BB10_779;
	mov.b32 	%r4576, 21352;
	st.local.u32 	[%rd2], %r4576;
	bra.uni 	$L__BB10_782;
$L__BB10_779:
	ld.shared.u64 	%rd3297, [m_Local_$_0];
	mul.wide.s32 	%rd270, %r12345, 16;
	add.s64 	%rd3298, %rd3297, %rd270;
	st.u32 	[%rd3298+40], %r423;
	ld.local.u32 	%r4571, [%rd2];
	setp.ne.s32 	%p1498, %r4571, 0;
	@%p1498 bra 	$L__BB10_782;
	ld.shared.u64 	%rd3299, [m_Local_$_0];
	add.s64 	%rd3300, %rd3299, %rd270;
	st.u32 	[%rd3300+36], %r12344;
	ld.local.u32 	%r4573, [%rd2];
	setp.ne.s32 	%p1499, %r4573, 0;
	@%p1499 bra 	$L__BB10_782;
	ld.shared.u64 	%rd3301, [m_Local_$_0];
	add.s64 	%rd3302, %rd3301, %rd270;
	st.u32 	[%rd3302+32], %r401;
	ld.local.u32 	%r4574, [%rd2];
	setp.eq.s32 	%p1500, %r4574, 0;
	selp.b32 	%r12346, %r12345, 0, %p1500;
$L__BB10_782:
	st.local.u32 	[%rd2], %r12346;
	bra.uni 	$L__BB10_784;
$L__BB10_783:
	shl.b32 	%r4577, %r12344, 2;
	cvt.u64.u32 	%rd3303, %r4577;
	add.s64 	%rd3304, %rd268, %rd3303;
	mov.b32 	%r4578, 0;
	st.u32 	[%rd3304+32], %r4578;
	st.u8 	[%rd3304+32], %rs14;
$L__BB10_784:
	add.s32 	%r12344, %r12344, 1;
	setp.ne.s32 	%p1501, %r12344, %r395;
	@%p1501 bra 	$L__BB10_770;
$L__BB10_785:
	st.u32 	[%rd250+32], %r401;
	st.u32 	[%rd250+40], %r395;
	mov.b32 	%r4580, 0;
	st.u32 	[%rd250+44], %r4580;
$L__BB10_786:
	setp.ne.s32 	%p1502, %r12321, -1;
	@%p1502 bra 	$L__BB10_788;
	mov.b32 	%r4583, 21352;
	st.local.u32 	[%rd2], %r4583;
	mov.b64 	%rd11518, 0;
	ld.shared.u64 	%rd274, [m_Local_$_0];
	bra.uni 	$L__BB10_789;
$L__BB10_788:
	ld.shared.u64 	%rd274, [m_Local_$_0];
	add.s64 	%rd3310, %rd274, %rd237;
	ld.u32 	%r4582, [%rd3310+36];
	mul.wide.s32 	%rd11518, %r4582, 16;
$L__BB10_789:
	add.s64 	%rd276, %rd274, %rd11518;
	setp.gt.s32 	%p1503, %r12328, 1;
	@%p1503 bra 	$L__BB10_793;
	setp.eq.s32 	%p1507, %r12328, 0;
	@%p1507 bra 	$L__BB10_802;
	setp.eq.s32 	%p1508, %r12328, 1;
	@%p1508 bra 	$L__BB10_792;
	bra.uni 	$L__BB10_862;
$L__BB10_792:
	ld.global.u64 	%rd3406, [host_device_interface];
	ld.volatile.u64 	%rd3407, [%rd3406+48];
	st.u64 	[%rd276+32], %rd3407;
	bra.uni 	$L__BB10_862;
$L__BB10_793:
	setp.eq.s32 	%p1504, %r12328, 2;
	@%p1504 bra 	$L__BB10_803;
	setp.eq.s32 	%p1505, %r12328, 3;
	@%p1505 bra 	$L__BB10_804;
	setp.eq.s32 	%p1506, %r12328, 4;
	@%p1506 bra 	$L__BB10_796;
	bra.uni 	$L__BB10_862;
$L__BB10_796:
	mov.b32 	%r12347, 0;
	ld.global.u64 	%rd277, [host_device_interface];
$L__BB10_797:
	mov.u32 	%r429, %r12347;
	cvt.u64.u32 	%rd3312, %r429;
	add.s64 	%rd3313, %rd277, %rd3312;
	ld.volatile.u8 	%rs450, [%rd3313+1104];
	setp.ne.s16 	%p1509, %rs450, 0;
	add.s32 	%r12347, %r429, 1;
	@%p1509 bra 	$L__BB10_797;
	shl.b32 	%r4585, %r429, 2;
	add.s32 	%r4586, %r4585, 32;
	and.b32  	%r431, %r429, 1;
	setp.eq.s32 	%p1510, %r431, 0;
	and.b32  	%r4587, %r4585, 2147483640;
	add.s32 	%r4588, %r4587, 40;
	selp.b32 	%r432, %r4586, %r4588, %p1510;
	ld.shared.u64 	%rd278, [m_Local_$_1];
	and.b32  	%r4589, %r432, 12;
	setp.eq.s32 	%p1511, %r4589, 0;
	mov.u32 	%r12348, %r432;
	@%p1511 bra 	$L__BB10_800;
	shr.s32 	%r4590, %r432, 31;
	shr.u32 	%r4591, %r4590, 28;
	add.s32 	%r4592, %r432, %r4591;
	and.b32  	%r4593, %r4592, -16;
	add.s32 	%r12348, %r4593, 16;
$L__BB10_800:
	cvt.s64.s32 	%rd3314, %r12348;
	atom.global.add.u64 	%rd3315, [%rd25], %rd3314;
	cvt.s64.s32 	%rd3316, %r432;
	add.s64 	%rd3317, %rd3316, %rd3315;
	add.s64 	%rd3318, %rd3317, 8;
	setp.lt.u64 	%p1512, %rd3318, %rd278;
	shr.u64 	%rd3319, %rd3315, 4;
	cvt.u32.u64 	%r4594, %rd3319;
	selp.b32 	%r435, %r4594, -1, %p1512;
	setp.ne.s32 	%p1513, %r435, -1;
	@%p1513 bra 	$L__BB10_805;
	mov.b32 	%r4649, 21352;
	st.local.u32 	[%rd2], %r4649;
	bra.uni 	$L__BB10_844;
$L__BB10_802:
	ld.global.u64 	%rd3408, [host_device_interface];
	ld.volatile.u32 	%r4670, [%rd3408+32];
	st.u32 	[%rd276+32], %r4670;
	bra.uni 	$L__BB10_862;
$L__BB10_803:
	ld.global.u64 	%rd3405, [host_device_interface];
	ld.volatile.f32 	%f2, [%rd3405+60];
	st.f32 	[%rd276+32], %f2;
	bra.uni 	$L__BB10_862;
$L__BB10_804:
	ld.global.u64 	%rd3404, [host_device_interface];
	ld.volatile.f64 	%fd54, [%rd3404+72];
	st.f64 	[%rd276+32], %fd54;
	bra.uni 	$L__BB10_862;
$L__BB10_805:
	mul.wide.s32 	%rd279, %r435, 16;
	add.s64 	%rd3320, %rd274, %rd279;
	mov.b16 	%rs451, 0;
	st.u8 	[%rd3320], %rs451;
	st.u8 	[%rd3320+1], %rs451;
	mov.b32 	%r4596, 4335;
	st.u32 	[%rd3320+4], %r4596;
	mov.b16 	%rs452, 1;
	st.u8 	[%rd3320+3], %rs452;
	st.u32 	[%rd3320+8], %r432;
	st.u32 	[%rd3320+12], %r429;
	mov.b32 	%r450, 0;
	setp.eq.s32 	%p1514, %r429, 0;
	@%p1514 bra 	$L__BB10_861;
	setp.eq.s32 	%p1515, %r429, 1;
	@%p1515 bra 	$L__BB10_832;
	and.b32  	%r450, %r429, 2147483646;
	mov.b32 	%r12349, 0;
$L__BB10_808:
	ld.shared.u64 	%rd280, [m_Local_$_0];
	add.s64 	%rd281, %rd280, %rd279;
	ld.u32 	%r438, [%rd281+12];
	setp.lt.s32 	%p1516, %r12349, %r438;
	@%p1516 bra 	$L__BB10_819;
	ld.shared.u64 	%rd3321, [m_Local_$_1];
	atom.global.add.u64 	%rd3322, [%rd25], 48;
	add.s64 	%rd3323, %rd3322, 56;
	setp.lt.u64 	%p1517, %rd3323, %rd3321;
	shr.u64 	%rd282, %rd3322, 4;
	cvt.u32.u64 	%r12350, %rd282;
	setp.ne.s32 	%p1518, %r12350, -1;
	and.pred  	%p1519, %p1517, %p1518;
	@%p1519 bra 	$L__BB10_811;
	mov.b32 	%r4604, 21106;
	st.local.u32 	[%rd2], %r4604;
	mov.b32 	%r12350, -1;
	mov.pred 	%p6184, 0;
	bra.uni 	$L__BB10_812;
$L__BB10_811:
	shl.b64 	%rd3324, %rd282, 32;
	shr.s64 	%rd3325, %rd3324, 28;
	add.s64 	%rd3326, %rd280, %rd3325;
	mov.b16 	%rs453, 0;
	st.u8 	[%rd3326], %rs453;
	st.u8 	[%rd3326+1], %rs453;
	mov.b32 	%r4598, 3608;
	st.u32 	[%rd3326+4], %r4598;
	mov.b16 	%rs454, 1;
	st.u8 	[%rd3326+3], %rs454;
	mov.b32 	%r4599, 48;
	st.u32 	[%rd3326+8], %r4599;
	mov.b32 	%r4600, -1;
	st.u32 	[%rd3326+16], %r4600;
	ld.shared.u64 	%rd3327, [m_Local_$_0];
	add.s64 	%rd3328, %rd3327, %rd3325;
	mov.b32 	%r4601, 0;
	st.u32 	[%rd3328+32], %r4601;
	ld.shared.u64 	%rd3329, [m_Local_$_0];
	add.s64 	%rd3330, %rd3329, %rd3325;
	st.u32 	[%rd3330+36], %r4601;
	ld.shared.u64 	%rd3331, [m_Local_$_0];
	add.s64 	%rd3332, %rd3331, %rd3325;
	st.u32 	[%rd3332+40], %r4601;
	ld.local.u32 	%r4602, [%rd2];
	setp.eq.s32 	%p6184, %r4602, 0;
$L__BB10_812:
	mov.b32 	%r12351, 0;
	not.pred 	%p1521, %p6184;
	@%p1521 bra 	$L__BB10_818;
	setp.ne.s32 	%p1522, %r12350, -1;
	@%p1522 bra 	$L__BB10_815;
	mov.b32 	%r4612, 21352;
	st.local.u32 	[%rd2], %r4612;
	bra.uni 	$L__BB10_818;
$L__BB10_815:
	ld.shared.u64 	%rd3333, [m_Local_$_0];
	mul.wide.s32 	%rd283, %r12350, 16;
	add.s64 	%rd3334, %rd3333, %rd283;
	st.u32 	[%rd3334+40], %r438;
	ld.local.u32 	%r4607, [%rd2];
	setp.ne.s32 	%p1523, %r4607, 0;
	@%p1523 bra 	$L__BB10_818;
	ld.shared.u64 	%rd3335, [m_Local_$_0];
	add.s64 	%rd3336, %rd3335, %rd283;
	st.u32 	[%rd3336+36], %r12349;
	ld.local.u32 	%r4609, [%rd2];
	setp.ne.s32 	%p1524, %r4609, 0;
	@%p1524 bra 	$L__BB10_818;
	ld.shared.u64 	%rd3337, [m_Local_$_0];
	add.s64 	%rd3338, %rd3337, %rd283;
	st.u32 	[%rd3338+32], %r435;
	ld.local.u32 	%r4610, [%rd2];
	setp.eq.s32 	%p1525, %r4610, 0;
	selp.b32 	%r12351, %r12350, 0, %p1525;
$L__BB10_818:
	st.local.u32 	[%rd2], %r12351;
	bra.uni 	$L__BB10_820;
$L__BB10_819:
	shl.b32 	%r4613, %r12349, 2;
	cvt.u64.u32 	%rd3339, %r4613;
	add.s64 	%rd3340, %rd281, %rd3339;
	mov.b32 	%r4614, 0;
	st.u32 	[%rd3340+32], %r4614;
	mov.b16 	%rs455, 0;
	st.u8 	[%rd3340+32], %rs455;
$L__BB10_820:
	add.s32 	%r443, %r12349, 1;
	ld.shared.u64 	%rd284, [m_Local_$_0];
	add.s64 	%rd285, %rd284, %rd279;
	ld.u32 	%r444, [%rd285+12];
	setp.lt.s32 	%p1526, %r443, %r444;
	@%p1526 bra 	$L__BB10_830;
	ld.shared.u64 	%rd3341, [m_Local_$_1];
	atom.global.add.u64 	%rd3342, [%rd25], 48;
	add.s64 	%rd3343, %rd3342, 56;
	setp.ge.u64 	%p1527, %rd3343, %rd3341;
	shr.u64 	%rd286, %rd3342, 4;
	cvt.u32.u64 	%r12352, %rd286;
	setp.eq.s32 	%p1528, %r12352, -1;
	or.pred  	%p1529, %p1527, %p1528;
	@%p1529 bra 	$L__BB10_823;
	shl.b64 	%rd3344, %rd286, 32;
	shr.s64 	%rd3345, %rd3344, 28;
	add.s64 	%rd3346, %rd284, %rd3345;
	mov.b16 	%rs456, 0;
	st.u8 	[%rd3346], %rs456;
	st.u8 	[%rd3346+1], %rs456;
	mov.b32 	%r4615, 3608;
	st.u32 	[%rd3346+4], %r4615;
	mov.b16 	%rs457, 1;
	st.u8 	[%rd3346+3], %rs457;
	mov.b32 	%r4616, 48;
	st.u32 	[%rd3346+8], %r4616;
	mov.b32 	%r4617, -1;
	st.u32 	[%rd3346+16], %r4617;
	ld.shared.u64 	%rd3347, [m_Local_$_0];
	add.s64 	%rd3348, %rd3347, %rd3345;
	mov.b32 	%r4618, 0;
	st.u32 	[%rd3348+32], %r4618;
	ld.shared.u64 	%rd3349, [m_Local_$_0];
	add.s64 	%rd3350, %rd3349, %rd3345;
	st.u32 	[%rd3350+36], %r4618;
	ld.shared.u64 	%rd3351, [m_Local_$_0];
	add.s64 	%rd3352, %rd3351, %rd3345;
	st.u32 	[%rd3352+40], %r4618;
	ld.local.u32 	%r4619, [%rd2];
	setp.eq.s32 	%p6185, %r4619, 0;
	bra.uni 	$L__BB10_824;
$L__BB10_823:
	mov.b32 	%r4621, 21106;
	st.local.u32 	[%rd2], %r4621;
	mov.b32 	%r12352, -1;
	mov.pred 	%p6185, 0;
$L__BB10_824:
	mov.b32 	%r12353, 0;
	not.pred 	%p1531, %p6185;
	@%p1531 bra 	$L__BB10_829;
	setp.eq.s32 	%p1532, %r12352, -1;
	@%p1532 bra 	$L__BB10_6315;
	ld.shared.u64 	%rd3353, [m_Local_$_0];
	mul.wide.s32 	%rd287, %r12352, 16;
	add.s64 	%rd3354, %rd3353, %rd287;
	st.u32 	[%rd3354+40], %r444;
	ld.local.u32 	%r4624, [%rd2];
	setp.eq.s32 	%p1533, %r4624, 0;
	@%p1533 bra 	$L__BB10_827;
	bra.uni 	$L__BB10_829;
$L__BB10_827:
	ld.shared.u64 	%rd3355, [m_Local_$_0];
	add.s64 	%rd3356, %rd3355, %rd287;
	st.u32 	[%rd3356+36], %r443;
	ld.local.u32 	%r4626, [%rd2];
	setp.ne.s32 	%p1534, %r4626, 0;
	@%p1534 bra 	$L__BB10_829;
	ld.shared.u64 	%rd3357, [m_Local_$_0];
	add.s64 	%rd3358, %rd3357, %rd287;
	st.u32 	[%rd3358+32], %r435;
	ld.local.u32 	%r4627, [%rd2];
	setp.eq.s32 	%p1535, %r4627, 0;
	selp.b32 	%r12353, %r12352, 0, %p1535;
$L__BB10_829:
	st.local.u32 	[%rd2], %r12353;
	bra.uni 	$L__BB10_831;
$L__BB10_830:
	shl.b32 	%r4630, %r443, 2;
	cvt.u64.u32 	%rd3359, %r4630;
	add.s64 	%rd3360, %rd285, %rd3359;
	mov.b32 	%r4631, 0;
	st.u32 	[%rd3360+32], %r4631;
	mov.b16 	%rs458, 0;
	st.u8 	[%rd3360+32], %rs458;
$L__BB10_831:
	add.s32 	%r12349, %r12349, 2;
	setp.ne.s32 	%p1536, %r12349, %r450;
	@%p1536 bra 	$L__BB10_808;
$L__BB10_832:
	setp.eq.s32 	%p1537, %r431, 0;
	@%p1537 bra 	$L__BB10_844;
	ld.shared.u64 	%rd288, [m_Local_$_0];
	add.s64 	%rd289, %rd288, %rd279;
	ld.u32 	%r451, [%rd289+12];
	setp.lt.s32 	%p1538, %r450, %r451;
	@%p1538 bra 	$L__BB10_843;
	ld.shared.u64 	%rd3361, [m_Local_$_1];
	atom.global.add.u64 	%rd3362, [%rd25], 48;
	add.s64 	%rd3363, %rd3362, 56;
	setp.ge.u64 	%p1539, %rd3363, %rd3361;
	shr.u64 	%rd290, %rd3362, 4;
	cvt.u32.u64 	%r12355, %rd290;
	setp.eq.s32 	%p1540, %r12355, -1;
	or.pred  	%p1541, %p1539, %p1540;
	@%p1541 bra 	$L__BB10_836;
	shl.b64 	%rd3364, %rd290, 32;
	shr.s64 	%rd3365, %rd3364, 28;
	add.s64 	%rd3366, %rd288, %rd3365;
	mov.b16 	%rs459, 0;
	st.u8 	[%rd3366], %rs459;
	st.u8 	[%rd3366+1], %rs459;
	mov.b32 	%r4632, 3608;
	st.u32 	[%rd3366+4], %r4632;
	mov.b16 	%rs460, 1;
	st.u8 	[%rd3366+3], %rs460;
	mov.b32 	%r4633, 48;
	st.u32 	[%rd3366+8], %r4633;
	mov.b32 	%r4634, -1;
	st.u32 	[%rd3366+16], %r4634;
	ld.shared.u64 	%rd3367, [m_Local_$_0];
	add.s64 	%rd3368, %rd3367, %rd3365;
	mov.b32 	%r4635, 0;
	st.u32 	[%rd3368+32], %r4635;
	ld.shared.u64 	%rd3369, [m_Local_$_0];
	add.s64 	%rd3370, %rd3369, %rd3365;
	st.u32 	[%rd3370+36], %r4635;
	ld.shared.u64 	%rd3371, [m_Local_$_0];
	add.s64 	%rd3372, %rd3371, %rd3365;
	st.u32 	[%rd3372+40], %r4635;
	ld.local.u32 	%r4636, [%rd2];
	setp.eq.s32 	%p6186, %r4636, 0;
	bra.uni 	$L__BB10_837;
$L__BB10_836:
	mov.b32 	%r4638, 21106;
	st.local.u32 	[%rd2], %r4638;
	mov.b32 	%r12355, -1;
	mov.pred 	%p6186, 0;
$L__BB10_837:
	mov.b32 	%r12356, 0;
	not.pred 	%p1543, %p6186;
	@%p1543 bra 	$L__BB10_842;
	setp.eq.s32 	%p1544, %r12355, -1;
	@%p1544 bra 	$L__BB10_6316;
	ld.shared.u64 	%rd3373, [m_Local_$_0];
	mul.wide.s32 	%rd291, %r12355, 16;
	add.s64 	%rd3374, %rd3373, %rd291;
	st.u32 	[%rd3374+40], %r451;
	ld.local.u32 	%r4641, [%rd2];
	setp.eq.s32 	%p1545, %r4641, 0;
	@%p1545 bra 	$L__BB10_840;
	bra.uni 	$L__BB10_842;
$L__BB10_840:
	ld.shared.u64 	%rd3375, [m_Local_$_0];
	add.s64 	%rd3376, %rd3375, %rd291;
	st.u32 	[%rd3376+36], %r450;
	ld.local.u32 	%r4643, [%rd2];
	setp.ne.s32 	%p1546, %r4643, 0;
	@%p1546 bra 	$L__BB10_842;
	ld.shared.u64 	%rd3377, [m_Local_$_0];
	add.s64 	%rd3378, %rd3377, %rd291;
	st.u32 	[%rd3378+32], %r435;
	ld.local.u32 	%r4644, [%rd2];
	setp.eq.s32 	%p1547, %r4644, 0;
	selp.b32 	%r12356, %r12355, 0, %p1547;
$L__BB10_842:
	st.local.u32 	[%rd2], %r12356;
	bra.uni 	$L__BB10_844;
$L__BB10_843:
	shl.b32 	%r4647, %r450, 2;
	cvt.u64.u32 	%rd3379, %r4647;
	add.s64 	%rd3380, %rd289, %rd3379;
	mov.b32 	%r4648, 0;
	st.u32 	[%rd3380+32], %r4648;
	mov.b16 	%rs461, 0;
	st.u8 	[%rd3380+32], %rs461;
$L__BB10_844:
	setp.eq.s32 	%p1548, %r429, 0;
	@%p1548 bra 	$L__BB10_861;
	mul.wide.s32 	%rd292, %r435, 16;
	mov.b32 	%r12357, 0;
$L__BB10_846:
	setp.ne.s32 	%p1549, %r435, -1;
	ld.global.u64 	%rd3381, [host_device_interface];
	cvt.u64.u32 	%rd3382, %r12357;
	add.s64 	%rd3383, %rd3381, %rd3382;
	ld.volatile.u8 	%rs15, [%rd3383+1104];
	@%p1549 bra 	$L__BB10_848;
	mov.b32 	%r4668, 21352;
	st.local.u32 	[%rd2], %r4668;
	bra.uni 	$L__BB10_860;
$L__BB10_848:
	ld.shared.u64 	%rd293, [m_Local_$_0];
	add.s64 	%rd294, %rd293, %rd292;
	ld.u32 	%r457, [%rd294+12];
	setp.lt.s32 	%p1550, %r12357, %r457;
	@%p1550 bra 	$L__BB10_859;
	ld.shared.u64 	%rd3384, [m_Local_$_1];
	atom.global.add.u64 	%rd3385, [%rd25], 48;
	add.s64 	%rd3386, %rd3385, 56;
	setp.lt.u64 	%p1551, %rd3386, %rd3384;
	shr.u64 	%rd295, %rd3385, 4;
	cvt.u32.u64 	%r12358, %rd295;
	setp.ne.s32 	%p1552, %r12358, -1;
	and.pred  	%p1553, %p1551, %p1552;
	@%p1553 bra 	$L__BB10_851;
	mov.b32 	%r4657, 21106;
	st.local.u32 	[%rd2], %r4657;
	mov.b32 	%r12358, -1;
	mov.pred 	%p6187, 0;
	bra.uni 	$L__BB10_852;
$L__BB10_851:
	shl.b64 	%rd3387, %rd295, 32;
	shr.s64 	%rd3388, %rd3387, 28;
	add.s64 	%rd3389, %rd293, %rd3388;
	mov.b16 	%rs462, 0;
	st.u8 	[%rd3389], %rs462;
	st.u8 	[%rd3389+1], %rs462;
	mov.b32 	%r4651, 3608;
	st.u32 	[%rd3389+4], %r4651;
	mov.b16 	%rs463, 1;
	st.u8 	[%rd3389+3], %rs463;
	mov.b32 	%r4652, 48;
	st.u32 	[%rd3389+8], %r4652;
	mov.b32 	%r4653, -1;
	st.u32 	[%rd3389+16], %r4653;
	ld.shared.u64 	%rd3390, [m_Local_$_0];
	add.s64 	%rd3391, %rd3390, %rd3388;
	mov.b32 	%r4654, 0;
	st.u32 	[%rd3391+32], %r4654;
	ld.shared.u64 	%rd3392, [m_Local_$_0];
	add.s64 	%rd3393, %rd3392, %rd3388;
	st.u32 	[%rd3393+36], %r4654;
	ld.shared.u64 	%rd3394, [m_Local_$_0];
	add.s64 	%rd3395, %rd3394, %rd3388;
	st.u32 	[%rd3395+40], %r4654;
	ld.local.u32 	%r4655, [%rd2];
	setp.eq.s32 	%p6187, %r4655, 0;
$L__BB10_852:
	mov.b32 	%r12359, 0;
	not.pred 	%p1555, %p6187;
	@%p1555 bra 	$L__BB10_858;
	setp.ne.s32 	%p1556, %r12358, -1;
	@%p1556 bra 	$L__BB10_855;
	mov.b32 	%r4665, 21352;
	st.local.u32 	[%rd2], %r4665;
	bra.uni 	$L__BB10_858;
$L__BB10_855:
	ld.shared.u64 	%rd3396, [m_Local_$_0];
	mul.wide.s32 	%rd296, %r12358, 16;
	add.s64 	%rd3397, %rd3396, %rd296;
	st.u32 	[%rd3397+40], %r457;
	ld.local.u32 	%r4660, [%rd2];
	setp.ne.s32 	%p1557, %r4660, 0;
	@%p1557 bra 	$L__BB10_858;
	ld.shared.u64 	%rd3398, [m_Local_$_0];
	add.s64 	%rd3399, %rd3398, %rd296;
	st.u32 	[%rd3399+36], %r12357;
	ld.local.u32 	%r4662, [%rd2];
	setp.ne.s32 	%p1558, %r4662, 0;
	@%p1558 bra 	$L__BB10_858;
	ld.shared.u64 	%rd3400, [m_Local_$_0];
	add.s64 	%rd3401, %rd3400, %rd296;
	st.u32 	[%rd3401+32], %r435;
	ld.local.u32 	%r4663, [%rd2];
	setp.eq.s32 	%p1559, %r4663, 0;
	selp.b32 	%r12359, %r12358, 0, %p1559;
$L__BB10_858:
	st.local.u32 	[%rd2], %r12359;
	bra.uni 	$L__BB10_860;
$L__BB10_859:
	shl.b32 	%r4666, %r12357, 2;
	cvt.u64.u32 	%rd3402, %r4666;
	add.s64 	%rd3403, %rd294, %rd3402;
	mov.b32 	%r4667, 0;
	st.u32 	[%rd3403+32], %r4667;
	st.u8 	[%rd3403+32], %rs15;
$L__BB10_860:
	add.s32 	%r12357, %r12357, 1;
	setp.ne.s32 	%p1560, %r12357, %r429;
	@%p1560 bra 	$L__BB10_846;
$L__BB10_861:
	st.u32 	[%rd276+32], %r435;
	st.u32 	[%rd276+40], %r429;
	mov.b32 	%r4669, 0;
	st.u32 	[%rd276+44], %r4669;
$L__BB10_862:
	ld.global.u64 	%rd3409, [host_device_interface];
	ld.volatile.u8 	%rs465, [%rd3409+2396];
	setp.eq.s16 	%p1561, %rs465, 0;
	selp.u32 	%r12331, 1, 0, %p1561;
	mov.b32 	%r4671, 33;
	st.volatile.u32 	[%rd3409+12], %r4671;
	mov.b32 	%r4672, 8;
	st.volatile.u32 	[%rd3409+2384], %r4672;
	st.volatile.u32 	[%rd3409+2388], %r4672;
	st.volatile.u32 	[%rd3409+2392], %r4672;
	mov.b16 	%rs466, 0;
	st.volatile.u8 	[%rd3409+2397], %rs466;
	mov.b32 	%r4673, -1;
	st.volatile.u32 	[%rd3409+4], %r4673;
	membar.sys;
	mov.b16 	%rs1531, 1;
	bra.uni 	$L__BB10_864;
$L__BB10_863:
	add.s32 	%r4486, %r12361, 1;
	setp.gt.s32 	%p1433, %r12361, 49;
	selp.b32 	%r12361, 0, %r4486, %p1433;
	mov.b16 	%rs1531, 0;
$L__BB10_864:
	setp.lt.s32 	%p1562, %r12361, 100;
	add.s32 	%r12329, %r12329, 1;
	@%p1562 bra 	$L__BB10_696;
$L__BB10_865:
	setp.eq.s32 	%p6188, %r12331, 0;
$L__BB10_866:
	ld.local.u32 	%r4678, [%rd2];
	setp.ne.s32 	%p1565, %r4678, 0;
	@%p1565 bra 	$L__BB10_6297;
	mov.b16 	%rs1591, 0;
	mov.u16 	%rs1592, %rs1591;
	mov.u32 	%r12692, %r12299;
	@%p6188 bra 	$L__BB10_2276;
	setp.ne.s32 	%p1566, %r12321, -1;
	@%p1566 bra 	$L__BB10_870;
	mov.b32 	%r4680, 21352;
	st.local.u32 	[%rd2], %r4680;
	mov.b32 	%r470, 0;
	bra.uni 	$L__BB10_871;
$L__BB10_870:
	ld.shared.u64 	%rd3414, [m_Local_$_0];
	add.s64 	%rd3415, %rd3414, %rd237;
	ld.u32 	%r470, [%rd3415+32];
$L__BB10_871:
	setp.eq.s32 	%p1567, %r12321, -1;
	@%p1567 bra 	$L__BB10_6297;
	ld.shared.u64 	%rd3416, [m_Local_$_1];
	atom.global.add.u64 	%rd3417, [%rd25], 48;
	add.s64 	%rd3418, %rd3417, 56;
	setp.lt.u64 	%p1568, %rd3418, %rd3416;
	shr.u64 	%rd3419, %rd3417, 4;
	cvt.u32.u64 	%r4681, %rd3419;
	selp.b32 	%r471, %r4681, -1, %p1568;
	setp.ne.s32 	%p1569, %r471, -1;
	@%p1569 bra 	$L__BB10_874;
	mov.b32 	%r12519, 21106;
	st.local.u32 	[%rd2], %r12519;
	mov.b32 	%r12593, -1;
	mov.pred 	%p6250, 0;
	bra.uni 	$L__BB10_1941;
$L__BB10_874:
	ld.shared.u64 	%rd3420, [m_Local_$_0];
	mul.wide.s32 	%rd297, %r471, 16;
	add.s64 	%rd3421, %rd3420, %rd297;
	mov.b16 	%rs468, 1;
	st.u8 	[%rd3421], %rs468;
	mov.b16 	%rs469, 0;
	st.u8 	[%rd3421+1], %rs469;
	mov.b32 	%r4682, 2903;
	st.u32 	[%rd3421+4], %r4682;
	st.u8 	[%rd3421+3], %rs468;
	mov.b32 	%r4683, 48;
	st.u32 	[%rd3421+8], %r4683;
	mov.b32 	%r4684, -1;
	st.u32 	[%rd3421+16], %r4684;
	ld.shared.u64 	%rd3422, [m_Local_$_0];
	add.s64 	%rd3423, %rd3422, %rd297;
	st.u32 	[%rd3423+32], %r4684;
	ld.shared.u64 	%rd3424, [m_Local_$_0];
	add.s64 	%rd3425, %rd3424, %rd297;
	mov.b32 	%r4685, 0;
	st.u32 	[%rd3425+40], %r4685;
	ld.shared.u64 	%rd3426, [m_Local_$_1];
	atom.global.add.u64 	%rd3427, [%rd25], 48;
	add.s64 	%rd3428, %rd3427, 48;
	setp.lt.u64 	%p1570, %rd3428, %rd3426;
	shr.u64 	%rd3429, %rd3427, 4;
	cvt.u32.u64 	%r4686, %rd3429;
	selp.b32 	%r472, %r4686, -1, %p1570;
	setp.ne.s32 	%p1571, %r472, -1;
	@%p1571 bra 	$L__BB10_876;
	mov.b32 	%r4706, 21352;
	st.local.u32 	[%rd2], %r4706;
	bra.uni 	$L__BB10_888;
$L__BB10_876:
	ld.shared.u64 	%rd3430, [m_Local_$_0];
	mul.wide.s32 	%rd3431, %r472, 16;
	add.s64 	%rd3432, %rd3430, %rd3431;
	mov.b16 	%rs470, 0;
	st.u8 	[%rd3432], %rs470;
	st.u8 	[%rd3432+1], %rs470;
	mov.b32 	%r4687, 4335;
	st.u32 	[%rd3432+4], %r4687;
	mov.b16 	%rs471, 1;
	st.u8 	[%rd3432+3], %rs471;
	mov.b32 	%r4688, 40;
	st.u32 	[%rd3432+8], %r4688;
	mov.b32 	%r4689, 1;
	st.u32 	[%rd3432+12], %r4689;
	ld.shared.u64 	%rd298, [m_Local_$_0];
	add.s64 	%rd299, %rd298, %rd3431;
	ld.u32 	%r473, [%rd299+12];
	setp.gt.s32 	%p1572, %r473, 0;
	@%p1572 bra 	$L__BB10_887;
	ld.shared.u64 	%rd3433, [m_Local_$_1];
	atom.global.add.u64 	%rd3434, [%rd25], 48;
	add.s64 	%rd3435, %rd3434, 56;
	setp.lt.u64 	%p1573, %rd3435, %rd3433;
	shr.u64 	%rd300, %rd3434, 4;
	cvt.u32.u64 	%r12364, %rd300;
	setp.ne.s32 	%p1574, %r12364, -1;
	and.pred  	%p1575, %p1573, %p1574;
	@%p1575 bra 	$L__BB10_879;
	mov.b32 	%r4696, 21106;
	st.local.u32 	[%rd2], %r4696;
	mov.b32 	%r12364, -1;
	mov.pred 	%p6189, 0;
	bra.uni 	$L__BB10_880;
$L__BB10_879:
	shl.b64 	%rd3436, %rd300, 32;
	shr.s64 	%rd3437, %rd3436, 28;
	add.s64 	%rd3438, %rd298, %rd3437;
	mov.b16 	%rs472, 0;
	st.u8 	[%rd3438], %rs472;
	st.u8 	[%rd3438+1], %rs472;
	mov.b32 	%r4690, 3608;
	st.u32 	[%rd3438+4], %r4690;
	mov.b16 	%rs473, 1;
	st.u8 	[%rd3438+3], %rs473;
	mov.b32 	%r4691, 48;
	st.u32 	[%rd3438+8], %r4691;
	mov.b32 	%r4692, -1;
	st.u32 	[%rd3438+16], %r4692;
	ld.shared.u64 	%rd3439, [m_Local_$_0];
	add.s64 	%rd3440, %rd3439, %rd3437;
	mov.b32 	%r4693, 0;
	st.u32 	[%rd3440+32], %r4693;
	ld.shared.u64 	%rd3441, [m_Local_$_0];
	add.s64 	%rd3442, %rd3441, %rd3437;
	st.u32 	[%rd3442+36], %r4693;
	ld.shared.u64 	%rd3443, [m_Local_$_0];
	add.s64 	%rd3444, %rd3443, %rd3437;
	st.u32 	[%rd3444+40], %r4693;
	ld.local.u32 	%r4694, [%rd2];
	setp.eq.s32 	%p6189, %r4694, 0;
$L__BB10_880:
	mov.b32 	%r12365, 0;
	not.pred 	%p1577, %p6189;
	@%p1577 bra 	$L__BB10_886;
	setp.ne.s32 	%p1578, %r12364, -1;
	@%p1578 bra 	$L__BB10_883;
	mov.b32 	%r4704, 21352;
	st.local.u32 	[%rd2], %r4704;
	bra.uni 	$L__BB10_886;
$L__BB10_883:
	ld.shared.u64 	%rd3445, [m_Local_$_0];
	mul.wide.s32 	%rd301, %r12364, 16;
	add.s64 	%rd3446, %rd3445, %rd301;
	st.u32 	[%rd3446+40], %r473;
	ld.local.u32 	%r4699, [%rd2];
	setp.ne.s32 	%p1579, %r4699, 0;
	@%p1579 bra 	$L__BB10_886;
	ld.shared.u64 	%rd3447, [m_Local_$_0];
	add.s64 	%rd3448, %rd3447, %rd301;
	mov.b32 	%r12365, 0;
	st.u32 	[%rd3448+36], %r12365;
	ld.local.u32 	%r4701, [%rd2];
	setp.ne.s32 	%p1580, %r4701, 0;
	@%p1580 bra 	$L__BB10_886;
	ld.shared.u64 	%rd3449, [m_Local_$_0];
	add.s64 	%rd3450, %rd3449, %rd301;
	st.u32 	[%rd3450+32], %r472;
	ld.local.u32 	%r4702, [%rd2];
	setp.eq.s32 	%p1581, %r4702, 0;
	selp.b32 	%r12365, %r12364, 0, %p1581;
$L__BB10_886:
	st.local.u32 	[%rd2], %r12365;
	bra.uni 	$L__BB10_888;
$L__BB10_887:
	mov.b32 	%r4705, 0;
	st.u32 	[%rd299+32], %r4705;
	mov.b16 	%rs474, 0;
	st.u8 	[%rd299+32], %rs474;
$L__BB10_888:
	setp.ne.s32 	%p1582, %r472, -1;
	@%p1582 bra 	$L__BB10_890;
	mov.b32 	%r4723, 21352;
	st.local.u32 	[%rd2], %r4723;
	bra.uni 	$L__BB10_902;
$L__BB10_890:
	mul.wide.s32 	%rd3451, %r472, 16;
	ld.shared.u64 	%rd302, [m_Local_$_0];
	add.s64 	%rd303, %rd302, %rd3451;
	ld.u32 	%r478, [%rd303+12];
	setp.gt.s32 	%p1583, %r478, 0;
	@%p1583 bra 	$L__BB10_901;
	ld.shared.u64 	%rd3452, [m_Local_$_1];
	atom.global.add.u64 	%rd3453, [%rd25], 48;
	add.s64 	%rd3454, %rd3453, 56;
	setp.lt.u64 	%p1584, %rd3454, %rd3452;
	shr.u64 	%rd304, %rd3453, 4;
	cvt.u32.u64 	%r12366, %rd304;
	setp.ne.s32 	%p1585, %r12366, -1;
	and.pred  	%p1586, %p1584, %p1585;
	@%p1586 bra 	$L__BB10_893;
	mov.b32 	%r4713, 21106;
	st.local.u32 	[%rd2], %r4713;
	mov.b32 	%r12366, -1;
	mov.pred 	%p6190, 0;
	bra.uni 	$L__BB10_894;
$L__BB10_893:
	shl.b64 	%rd3455, %rd304, 32;
	shr.s64 	%rd3456, %rd3455, 28;
	add.s64 	%rd3457, %rd302, %rd3456;
	mov.b16 	%rs475, 0;
	st.u8 	[%rd3457], %rs475;
	st.u8 	[%rd3457+1], %rs475;
	mov.b32 	%r4707, 3608;
	st.u32 	[%rd3457+4], %r4707;
	mov.b16 	%rs476, 1;
	st.u8 	[%rd3457+3], %rs476;
	mov.b32 	%r4708, 48;
	st.u32 	[%rd3457+8], %r4708;
	mov.b32 	%r4709, -1;
	st.u32 	[%rd3457+16], %r4709;
	ld.shared.u64 	%rd3458, [m_Local_$_0];
	add.s64 	%rd3459, %rd3458, %rd3456;
	mov.b32 	%r4710, 0;
	st.u32 	[%rd3459+32], %r4710;
	ld.shared.u64 	%rd3460, [m_Local_$_0];
	add.s64 	%rd3461, %rd3460, %rd3456;
	st.u32 	[%rd3461+36], %r4710;
	ld.shared.u64 	%rd3462, [m_Local_$_0];
	add.s64 	%rd3463, %rd3462, %rd3456;
	st.u32 	[%rd3463+40], %r4710;
	ld.local.u32 	%r4711, [%rd2];
	setp.eq.s32 	%p6190, %r4711, 0;
$L__BB10_894:
	mov.b32 	%r12367, 0;
	not.pred 	%p1588, %p6190;
	@%p1588 bra 	$L__BB10_900;
	setp.ne.s32 	%p1589, %r12366, -1;
	@%p1589 bra 	$L__BB10_897;
	mov.b32 	%r4721, 21352;
	st.local.u32 	[%rd2], %r4721;
	bra.uni 	$L__BB10_900;
$L__BB10_897:
	ld.shared.u64 	%rd3464, [m_Local_$_0];
	mul.wide.s32 	%rd305, %r12366, 16;
	add.s64 	%rd3465, %rd3464, %rd305;
	st.u32 	[%rd3465+40], %r478;
	ld.local.u32 	%r4716, [%rd2];
	setp.ne.s32 	%p1590, %r4716, 0;
	@%p1590 bra 	$L__BB10_900;
	ld.shared.u64 	%rd3466, [m_Local_$_0];
	add.s64 	%rd3467, %rd3466, %rd305;
	mov.b32 	%r12367, 0;
	st.u32 	[%rd3467+36], %r12367;
	ld.local.u32 	%r4718, [%rd2];
	setp.ne.s32 	%p1591, %r4718, 0;
	@%p1591 bra 	$L__BB10_900;
	ld.shared.u64 	%rd3468, [m_Local_$_0];
	add.s64 	%rd3469, %rd3468, %rd305;
	st.u32 	[%rd3469+32], %r472;
	ld.local.u32 	%r4719, [%rd2];
	setp.eq.s32 	%p1592, %r4719, 0;
	selp.b32 	%r12367, %r12366, 0, %p1592;
$L__BB10_900:
	st.local.u32 	[%rd2], %r12367;
	bra.uni 	$L__BB10_902;
$L__BB10_901:
	mov.b32 	%r4722, 0;
	st.u32 	[%rd303+32], %r4722;
	mov.b16 	%rs477, 44;
	st.u8 	[%rd303+32], %rs477;
$L__BB10_902:
	ld.shared.u64 	%rd3470, [m_Local_$_1];
	atom.global.add.u64 	%rd3471, [%rd25], 48;
	add.s64 	%rd3472, %rd3471, 56;
	setp.lt.u64 	%p1593, %rd3472, %rd3470;
	shr.u64 	%rd3473, %rd3471, 4;
	cvt.u32.u64 	%r4724, %rd3473;
	selp.b32 	%r483, %r4724, -1, %p1593;
	setp.ne.s32 	%p1594, %r483, -1;
	@%p1594 bra 	$L__BB10_904;
	mov.b32 	%r4834, 21352;
	st.local.u32 	[%rd2], %r4834;
	bra.uni 	$L__BB10_979;
$L__BB10_904:
	ld.shared.u64 	%rd3474, [m_Local_$_0];
	mul.wide.s32 	%rd306, %r483, 16;
	add.s64 	%rd3475, %rd3474, %rd306;
	mov.b16 	%rs478, 1;
	st.u8 	[%rd3475], %rs478;
	mov.b16 	%rs479, 0;
	st.u8 	[%rd3475+1], %rs479;
	mov.b32 	%r4725, 2906;
	st.u32 	[%rd3475+4], %r4725;
	st.u8 	[%rd3475+3], %rs478;
	mov.b32 	%r4726, 48;
	st.u32 	[%rd3475+8], %r4726;
	mov.b32 	%r4727, -1;
	st.u32 	[%rd3475+16], %r4727;
	ld.shared.u64 	%rd307, [m_Local_$_0];
	mul.wide.s32 	%rd308, %r472, 16;
	add.s64 	%rd3476, %rd307, %rd308;
	ld.u32 	%r484, [%rd3476+12];
	shl.b32 	%r4728, %r484, 2;
	add.s32 	%r4729, %r4728, 32;
	shr.s32 	%r4730, %r4729, 31;
	shr.u32 	%r4731, %r4730, 29;
	add.s32 	%r4732, %r4729, %r4731;
	and.b32  	%r4733, %r4732, -8;
	sub.s32 	%r4734, %r4729, %r4733;
	setp.eq.s32 	%p1595, %r4734, 0;
	sub.s32 	%r4735, %r4728, %r4734;
	add.s32 	%r4736, %r4735, 40;
	selp.b32 	%r485, %r4729, %r4736, %p1595;
	ld.shared.u64 	%rd309, [m_Local_$_1];
	and.b32  	%r4737, %r485, 12;
	setp.eq.s32 	%p1596, %r4737, 0;
	mov.u32 	%r12368, %r485;
	@%p1596 bra 	$L__BB10_906;
	shr.s32 	%r4738, %r485, 31;
	shr.u32 	%r4739, %r4738, 28;
	add.s32 	%r4740, %r485, %r4739;
	and.b32  	%r4741, %r4740, -16;
	add.s32 	%r12368, %r4741, 16;
$L__BB10_906:
	cvt.s64.s32 	%rd3477, %r12368;
	atom.global.add.u64 	%rd3478, [%rd25], %rd3477;
	cvt.s64.s32 	%rd3479, %r485;
	add.s64 	%rd3480, %rd3479, %rd3478;
	add.s64 	%rd3481, %rd3480, 8;
	setp.lt.u64 	%p1597, %rd3481, %rd309;
	shr.u64 	%rd3482, %rd3478, 4;
	cvt.u32.u64 	%r4742, %rd3482;
	selp.b32 	%r488, %r4742, -1, %p1597;
	setp.ne.s32 	%p1598, %r488, -1;
	@%p1598 bra 	$L__BB10_908;
	mov.b32 	%r4798, 21352;
	st.local.u32 	[%rd2], %r4798;
	bra.uni 	$L__BB10_947;
$L__BB10_908:
	mul.wide.s32 	%rd310, %r488, 16;
	add.s64 	%rd3483, %rd307, %rd310;
	mov.b16 	%rs480, 0;
	st.u8 	[%rd3483], %rs480;
	st.u8 	[%rd3483+1], %rs480;
	mov.b32 	%r4743, 4335;
	st.u32 	[%rd3483+4], %r4743;
	mov.b16 	%rs481, 1;
	st.u8 	[%rd3483+3], %rs481;
	st.u32 	[%rd3483+8], %r485;
	st.u32 	[%rd3483+12], %r484;
	setp.lt.s32 	%p1599, %r484, 1;
	@%p1599 bra 	$L__BB10_947;
	setp.eq.s32 	%p1600, %r484, 1;
	mov.b32 	%r503, 0;
	@%p1600 bra 	$L__BB10_935;
	and.b32  	%r503, %r484, 2147483646;
	mov.b32 	%r12369, 0;
$L__BB10_911:
	ld.shared.u64 	%rd311, [m_Local_$_0];
	add.s64 	%rd312, %rd311, %rd310;
	ld.u32 	%r491, [%rd312+12];
	setp.lt.s32 	%p1601, %r12369, %r491;
	@%p1601 bra 	$L__BB10_922;
	ld.shared.u64 	%rd3484, [m_Local_$_1];
	atom.global.add.u64 	%rd3485, [%rd25], 48;
	add.s64 	%rd3486, %rd3485, 56;
	setp.lt.u64 	%p1602, %rd3486, %rd3484;
	shr.u64 	%rd313, %rd3485, 4;
	cvt.u32.u64 	%r12370, %rd313;
	setp.ne.s32 	%p1603, %r12370, -1;
	and.pred  	%p1604, %p1602, %p1603;
	@%p1604 bra 	$L__BB10_914;
	mov.b32 	%r4752, 21106;
	st.local.u32 	[%rd2], %r4752;
	mov.b32 	%r12370, -1;
	mov.pred 	%p6191, 0;
	bra.uni 	$L__BB10_915;
$L__BB10_914:
	shl.b64 	%rd3487, %rd313, 32;
	shr.s64 	%rd3488, %rd3487, 28;
	add.s64 	%rd3489, %rd311, %rd3488;
	mov.b16 	%rs482, 0;
	st.u8 	[%rd3489], %rs482;
	st.u8 	[%rd3489+1], %rs482;
	mov.b32 	%r4746, 3608;
	st.u32 	[%rd3489+4], %r4746;
	mov.b16 	%rs483, 1;
	st.u8 	[%rd3489+3], %rs483;
	mov.b32 	%r4747, 48;
	st.u32 	[%rd3489+8], %r4747;
	mov.b32 	%r4748, -1;
	st.u32 	[%rd3489+16], %r4748;
	ld.shared.u64 	%rd3490, [m_Local_$_0];
	add.s64 	%rd3491, %rd3490, %rd3488;
	mov.b32 	%r4749, 0;
	st.u32 	[%rd3491+32], %r4749;
	ld.shared.u64 	%rd3492, [m_Local_$_0];
	add.s64 	%rd3493, %rd3492, %rd3488;
	st.u32 	[%rd3493+36], %r4749;
	ld.shared.u64 	%rd3494, [m_Local_$_0];
	add.s64 	%rd3495, %rd3494, %rd3488;
	st.u32 	[%rd3495+40], %r4749;
	ld.local.u32 	%r4750, [%rd2];
	setp.eq.s32 	%p6191, %r4750, 0;
$L__BB10_915:
	mov.b32 	%r12371, 0;
	not.pred 	%p1606, %p6191;
	@%p1606 bra 	$L__BB10_921;
	setp.ne.s32 	%p1607, %r12370, -1;
	@%p1607 bra 	$L__BB10_918;
	mov.b32 	%r4760, 21352;
	st.local.u32 	[%rd2], %r4760;
	bra.uni 	$L__BB10_921;
$L__BB10_918:
	ld.shared.u64 	%rd3496, [m_Local_$_0];
	mul.wide.s32 	%rd314, %r12370, 16;
	add.s64 	%rd3497, %rd3496, %rd314;
	st.u32 	[%rd3497+40], %r491;
	ld.local.u32 	%r4755, [%rd2];
	setp.ne.s32 	%p1608, %r4755, 0;
	@%p1608 bra 	$L__BB10_921;
	ld.shared.u64 	%rd3498, [m_Local_$_0];
	add.s64 	%rd3499, %rd3498, %rd314;
	st.u32 	[%rd3499+36], %r12369;
	ld.local.u32 	%r4757, [%rd2];
	setp.ne.s32 	%p1609, %r4757, 0;
	@%p1609 bra 	$L__BB10_921;
	ld.shared.u64 	%rd3500, [m_Local_$_0];
	add.s64 	%rd3501, %rd3500, %rd314;
	st.u32 	[%rd3501+32], %r488;
	ld.local.u32 	%r4758, [%rd2];
	setp.eq.s32 	%p1610, %r4758, 0;
	selp.b32 	%r12371, %r12370, 0, %p1610;
$L__BB10_921:
	st.local.u32 	[%rd2], %r12371;
	bra.uni 	$L__BB10_923;
$L__BB10_922:
	shl.b32 	%r4761, %r12369, 2;
	cvt.u64.u32 	%rd3502, %r4761;
	add.s64 	%rd3503, %rd312, %rd3502;
	mov.b32 	%r4762, 0;
	st.u32 	[%rd3503+32], %r4762;
	mov.b16 	%rs484, 0;
	st.u8 	[%rd3503+32], %rs484;
$L__BB10_923:
	add.s32 	%r496, %r12369, 1;
	ld.shared.u64 	%rd315, [m_Local_$_0];
	add.s64 	%rd316, %rd315, %rd310;
	ld.u32 	%r497, [%rd316+12];
	setp.lt.s32 	%p1611, %r496, %r497;
	@%p1611 bra 	$L__BB10_933;
	ld.shared.u64 	%rd3504, [m_Local_$_1];
	atom.global.add.u64 	%rd3505, [%rd25], 48;
	add.s64 	%rd3506, %rd3505, 56;
	setp.ge.u64 	%p1612, %rd3506, %rd3504;
	shr.u64 	%rd317, %rd3505, 4;
	cvt.u32.u64 	%r12372, %rd317;
	setp.eq.s32 	%p1613, %r12372, -1;
	or.pred  	%p1614, %p1612, %p1613;
	@%p1614 bra 	$L__BB10_926;
	shl.b64 	%rd3507, %rd317, 32;
	shr.s64 	%rd3508, %rd3507, 28;
	add.s64 	%rd3509, %rd315, %rd3508;
	mov.b16 	%rs485, 0;
	st.u8 	[%rd3509], %rs485;
	st.u8 	[%rd3509+1], %rs485;
	mov.b32 	%r4763, 3608;
	st.u32 	[%rd3509+4], %r4763;
	mov.b16 	%rs486, 1;
	st.u8 	[%rd3509+3], %rs486;
	mov.b32 	%r4764, 48;
	st.u32 	[%rd3509+8], %r4764;
	mov.b32 	%r4765, -1;
	st.u32 	[%rd3509+16], %r4765;
	ld.shared.u64 	%rd3510, [m_Local_$_0];
	add.s64 	%rd3511, %rd3510, %rd3508;
	mov.b32 	%r4766, 0;
	st.u32 	[%rd3511+32], %r4766;
	ld.shared.u64 	%rd3512, [m_Local_$_0];
	add.s64 	%rd3513, %rd3512, %rd3508;
	st.u32 	[%rd3513+36], %r4766;
	ld.shared.u64 	%rd3514, [m_Local_$_0];
	add.s64 	%rd3515, %rd3514, %rd3508;
	st.u32 	[%rd3515+40], %r4766;
	ld.local.u32 	%r4767, [%rd2];
	setp.eq.s32 	%p6192, %r4767, 0;
	bra.uni 	$L__BB10_927;
$L__BB10_926:
	mov.b32 	%r4769, 21106;
	st.local.u32 	[%rd2], %r4769;
	mov.b32 	%r12372, -1;
	mov.pred 	%p6192, 0;
$L__BB10_927:
	mov.b32 	%r12373, 0;
	not.pred 	%p1616, %p6192;
	@%p1616 bra 	$L__BB10_932;
	setp.eq.s32 	%p1617, %r12372, -1;
	@%p1617 bra 	$L__BB10_6317;
	ld.shared.u64 	%rd3516, [m_Local_$_0];
	mul.wide.s32 	%rd318, %r12372, 16;
	add.s64 	%rd3517, %rd3516, %rd318;
	st.u32 	[%rd3517+40], %r497;
	ld.local.u32 	%r4772, [%rd2];
	setp.eq.s32 	%p1618, %r4772, 0;
	@%p1618 bra 	$L__BB10_930;
	bra.uni 	$L__BB10_932;
$L__BB10_930:
	ld.shared.u64 	%rd3518, [m_Local_$_0];
	add.s64 	%rd3519, %rd3518, %rd318;
	st.u32 	[%rd3519+36], %r496;
	ld.local.u32 	%r4774, [%rd2];
	setp.ne.s32 	%p1619, %r4774, 0;
	@%p1619 bra 	$L__BB10_932;
	ld.shared.u64 	%rd3520, [m_Local_$_0];
	add.s64 	%rd3521, %rd3520, %rd318;
	st.u32 	[%rd3521+32], %r488;
	ld.local.u32 	%r4775, [%rd2];
	setp.eq.s32 	%p1620, %r4775, 0;
	selp.b32 	%r12373, %r12372, 0, %p1620;
$L__BB10_932:
	st.local.u32 	[%rd2], %r12373;
	bra.uni 	$L__BB10_934;
$L__BB10_933:
	shl.b32 	%r4778, %r496, 2;
	cvt.u64.u32 	%rd3522, %r4778;
	add.s64 	%rd3523, %rd316, %rd3522;
	mov.b32 	%r4779, 0;
	st.u32 	[%rd3523+32], %r4779;
	mov.b16 	%rs487, 0;
	st.u8 	[%rd3523+32], %rs487;
$L__BB10_934:
	add.s32 	%r12369, %r12369, 2;
	setp.ne.s32 	%p1621, %r12369, %r503;
	@%p1621 bra 	$L__BB10_911;
$L__BB10_935:
	and.b32  	%r4780, %r484, 1;
	setp.eq.b32 	%p1622, %r4780, 1;
	not.pred 	%p1623, %p1622;
	@%p1623 bra 	$L__BB10_947;
	ld.shared.u64 	%rd319, [m_Local_$_0];
	add.s64 	%rd320, %rd319, %rd310;
	ld.u32 	%r504, [%rd320+12];
	setp.lt.s32 	%p1624, %r503, %r504;
	@%p1624 bra 	$L__BB10_946;
	ld.shared.u64 	%rd3524, [m_Local_$_1];
	atom.global.add.u64 	%rd3525, [%rd25], 48;
	add.s64 	%rd3526, %rd3525, 56;
	setp.ge.u64 	%p1625, %rd3526, %rd3524;
	shr.u64 	%rd321, %rd3525, 4;
	cvt.u32.u64 	%r12375, %rd321;
	setp.eq.s32 	%p1626, %r12375, -1;
	or.pred  	%p1627, %p1625, %p1626;
	@%p1627 bra 	$L__BB10_939;
	shl.b64 	%rd3527, %rd321, 32;
	shr.s64 	%rd3528, %rd3527, 28;
	add.s64 	%rd3529, %rd319, %rd3528;
	mov.b16 	%rs488, 0;
	st.u8 	[%rd3529], %rs488;
	st.u8 	[%rd3529+1], %rs488;
	mov.b32 	%r4781, 3608;
	st.u32 	[%rd3529+4], %r4781;
	mov.b16 	%rs489, 1;
	st.u8 	[%rd3529+3], %rs489;
	mov.b32 	%r4782, 48;
	st.u32 	[%rd3529+8], %r4782;
	mov.b32 	%r4783, -1;
	st.u32 	[%rd3529+16], %r4783;
	ld.shared.u64 	%rd3530, [m_Local_$_0];
	add.s64 	%rd3531, %rd3530, %rd3528;
	mov.b32 	%r4784, 0;
	st.u32 	[%rd3531+32], %r4784;
	ld.shared.u64 	%rd3532, [m_Local_$_0];
	add.s64 	%rd3533, %rd3532, %rd3528;
	st.u32 	[%rd3533+36], %r4784;
	ld.shared.u64 	%rd3534, [m_Local_$_0];
	add.s64 	%rd3535, %rd3534, %rd3528;
	st.u32 	[%rd3535+40], %r4784;
	ld.local.u32 	%r4785, [%rd2];
	setp.eq.s32 	%p6193, %r4785, 0;
	bra.uni 	$L__BB10_940;
$L__BB10_939:
	mov.b32 	%r4787, 21106;
	st.local.u32 	[%rd2], %r4787;
	mov.b32 	%r12375, -1;
	mov.pred 	%p6193, 0;
$L__BB10_940:
	mov.b32 	%r12376, 0;
	not.pred 	%p1629, %p6193;
	@%p1629 bra 	$L__BB10_945;
	setp.eq.s32 	%p1630, %r12375, -1;
	@%p1630 bra 	$L__BB10_6318;
	ld.shared.u64 	%rd3536, [m_Local_$_0];
	mul.wide.s32 	%rd322, %r12375, 16;
	add.s64 	%rd3537, %rd3536, %rd322;
	st.u32 	[%rd3537+40], %r504;
	ld.local.u32 	%r4790, [%rd2];
	setp.eq.s32 	%p1631, %r4790, 0;
	@%p1631 bra 	$L__BB10_943;
	bra.uni 	$L__BB10_945;
$L__BB10_943:
	ld.shared.u64 	%rd3538, [m_Local_$_0];
	add.s64 	%rd3539, %rd3538, %rd322;
	st.u32 	[%rd3539+36], %r503;
	ld.local.u32 	%r4792, [%rd2];
	setp.ne.s32 	%p1632, %r4792, 0;
	@%p1632 bra 	$L__BB10_945;
	ld.shared.u64 	%rd3540, [m_Local_$_0];
	add.s64 	%rd3541, %rd3540, %rd322;
	st.u32 	[%rd3541+32], %r488;
	ld.local.u32 	%r4793, [%rd2];
	setp.eq.s32 	%p1633, %r4793, 0;
	selp.b32 	%r12376, %r12375, 0, %p1633;
$L__BB10_945:
	st.local.u32 	[%rd2], %r12376;
	bra.uni 	$L__BB10_947;
$L__BB10_946:
	shl.b32 	%r4796, %r503, 2;
	cvt.u64.u32 	%rd3542, %r4796;
	add.s64 	%rd3543, %rd320, %rd3542;
	mov.b32 	%r4797, 0;
	st.u32 	[%rd3543+32], %r4797;
	mov.b16 	%rs490, 0;
	st.u8 	[%rd3543+32], %rs490;
$L__BB10_947:
	setp.lt.s32 	%p1634, %r484, 1;
	@%p1634 bra 	$L__BB10_978;
	mul.wide.s32 	%rd323, %r488, 16;
	mov.b32 	%r12377, 0;
$L__BB10_949:
	setp.ne.s32 	%p1635, %r472, -1;
	shl.b32 	%r510, %r12377, 2;
	@%p1635 bra 	$L__BB10_951;
	mov.b32 	%r4815, 21352;
	st.local.u32 	[%rd2], %r4815;
	mov.b16 	%rs1533, 0;
	bra.uni 	$L__BB10_963;
$L__BB10_951:
	ld.shared.u64 	%rd324, [m_Local_$_0];
	add.s64 	%rd325, %rd324, %rd308;
	ld.u32 	%r511, [%rd325+12];
	setp.lt.s32 	%p1636, %r12377, %r511;
	@%p1636 bra 	$L__BB10_962;
	ld.shared.u64 	%rd3544, [m_Local_$_1];
	atom.global.add.u64 	%rd3545, [%rd25], 48;
	add.s64 	%rd3546, %rd3545, 56;
	setp.lt.u64 	%p1637, %rd3546, %rd3544;
	shr.u64 	%rd326, %rd3545, 4;
	cvt.u32.u64 	%r12378, %rd326;
	setp.ne.s32 	%p1638, %r12378, -1;
	and.pred  	%p1639, %p1637, %p1638;
	@%p1639 bra 	$L__BB10_954;
	mov.b32 	%r4806, 21106;
	st.local.u32 	[%rd2], %r4806;
	mov.b32 	%r12378, -1;
	mov.pred 	%p6194, 0;
	bra.uni 	$L__BB10_955;
$L__BB10_954:
	shl.b64 	%rd3547, %rd326, 32;
	shr.s64 	%rd3548, %rd3547, 28;
	add.s64 	%rd3549, %rd324, %rd3548;
	mov.b16 	%rs491, 0;
	st.u8 	[%rd3549], %rs491;
	st.u8 	[%rd3549+1], %rs491;
	mov.b32 	%r4800, 3608;
	st.u32 	[%rd3549+4], %r4800;
	mov.b16 	%rs492, 1;
	st.u8 	[%rd3549+3], %rs492;
	mov.b32 	%r4801, 48;
	st.u32 	[%rd3549+8], %r4801;
	mov.b32 	%r4802, -1;
	st.u32 	[%rd3549+16], %r4802;
	ld.shared.u64 	%rd3550, [m_Local_$_0];
	add.s64 	%rd3551, %rd3550, %rd3548;
	mov.b32 	%r4803, 0;
	st.u32 	[%rd3551+32], %r4803;
	ld.shared.u64 	%rd3552, [m_Local_$_0];
	add.s64 	%rd3553, %rd3552, %rd3548;
	st.u32 	[%rd3553+36], %r4803;
	ld.shared.u64 	%rd3554, [m_Local_$_0];
	add.s64 	%rd3555, %rd3554, %rd3548;
	st.u32 	[%rd3555+40], %r4803;
	ld.local.u32 	%r4804, [%rd2];
	setp.eq.s32 	%p6194, %r4804, 0;
$L__BB10_955:
	mov.b32 	%r12379, 0;
	not.pred 	%p1641, %p6194;
	@%p1641 bra 	$L__BB10_961;
	setp.ne.s32 	%p1642, %r12378, -1;
	@%p1642 bra 	$L__BB10_958;
	mov.b32 	%r4814, 21352;
	st.local.u32 	[%rd2], %r4814;
	bra.uni 	$L__BB10_961;
$L__BB10_958:
	ld.shared.u64 	%rd3556, [m_Local_$_0];
	mul.wide.s32 	%rd327, %r12378, 16;
	add.s64 	%rd3557, %rd3556, %rd327;
	st.u32 	[%rd3557+40], %r511;
	ld.local.u32 	%r4809, [%rd2];
	setp.ne.s32 	%p1643, %r4809, 0;
	@%p1643 bra 	$L__BB10_961;
	ld.shared.u64 	%rd3558, [m_Local_$_0];
	add.s64 	%rd3559, %rd3558, %rd327;
	st.u32 	[%rd3559+36], %r12377;
	ld.local.u32 	%r4811, [%rd2];
	setp.ne.s32 	%p1644, %r4811, 0;
	@%p1644 bra 	$L__BB10_961;
	ld.shared.u64 	%rd3560, [m_Local_$_0];
	add.s64 	%rd3561, %rd3560, %rd327;
	st.u32 	[%rd3561+32], %r472;
	ld.local.u32 	%r4812, [%rd2];
	setp.eq.s32 	%p1645, %r4812, 0;
	selp.b32 	%r12379, %r12378, 0, %p1645;
$L__BB10_961:
	st.local.u32 	[%rd2], %r12379;
	mov.b16 	%rs1533, 0;
	bra.uni 	$L__BB10_963;
$L__BB10_962:
	cvt.u64.u32 	%rd3562, %r510;
	add.s64 	%rd3563, %rd325, %rd3562;
	ld.u8 	%rs1533, [%rd3563+32];
$L__BB10_963:
	setp.ne.s32 	%p1646, %r488, -1;
	@%p1646 bra 	$L__BB10_965;
	mov.b32 	%r4832, 21352;
	st.local.u32 	[%rd2], %r4832;
	bra.uni 	$L__BB10_977;
$L__BB10_965:
	ld.shared.u64 	%rd328, [m_Local_$_0];
	add.s64 	%rd329, %rd328, %rd323;
	ld.u32 	%r516, [%rd329+12];
	setp.lt.s32 	%p1647, %r12377, %r516;
	@%p1647 bra 	$L__BB10_976;
	ld.shared.u64 	%rd3564, [m_Local_$_1];
	atom.global.add.u64 	%rd3565, [%rd25], 48;
	add.s64 	%rd3566, %rd3565, 56;
	setp.lt.u64 	%p1648, %rd3566, %rd3564;
	shr.u64 	%rd330, %rd3565, 4;
	cvt.u32.u64 	%r12380, %rd330;
	setp.ne.s32 	%p1649, %r12380, -1;
	and.pred  	%p1650, %p1648, %p1649;
	@%p1650 bra 	$L__BB10_968;
	mov.b32 	%r4822, 21106;
	st.local.u32 	[%rd2], %r4822;
	mov.b32 	%r12380, -1;
	mov.pred 	%p6195, 0;
	bra.uni 	$L__BB10_969;
$L__BB10_968:
	shl.b64 	%rd3567, %rd330, 32;
	shr.s64 	%rd3568, %rd3567, 28;
	add.s64 	%rd3569, %rd328, %rd3568;
	mov.b16 	%rs495, 0;
	st.u8 	[%rd3569], %rs495;
	st.u8 	[%rd3569+1], %rs495;
	mov.b32 	%r4816, 3608;
	st.u32 	[%rd3569+4], %r4816;
	mov.b16 	%rs496, 1;
	st.u8 	[%rd3569+3], %rs496;
	mov.b32 	%r4817, 48;
	st.u32 	[%rd3569+8], %r4817;
	mov.b32 	%r4818, -1;
	st.u32 	[%rd3569+16], %r4818;
	ld.shared.u64 	%rd3570, [m_Local_$_0];
	add.s64 	%rd3571, %rd3570, %rd3568;
	mov.b32 	%r4819, 0;
	st.u32 	[%rd3571+32], %r4819;
	ld.shared.u64 	%rd3572, [m_Local_$_0];
	add.s64 	%rd3573, %rd3572, %rd3568;
	st.u32 	[%rd3573+36], %r4819;
	ld.shared.u64 	%rd3574, [m_Local_$_0];
	add.s64 	%rd3575, %rd3574, %rd3568;
	st.u32 	[%rd3575+40], %r4819;
	ld.local.u32 	%r4820, [%rd2];
	setp.eq.s32 	%p6195, %r4820, 0;
$L__BB10_969:
	mov.b32 	%r12381, 0;
	not.pred 	%p1652, %p6195;
	@%p1652 bra 	$L__BB10_975;
	setp.ne.s32 	%p1653, %r12380, -1;
	@%p1653 bra 	$L__BB10_972;
	mov.b32 	%r4830, 21352;
	st.local.u32 	[%rd2], %r4830;
	bra.uni 	$L__BB10_975;
$L__BB10_972:
	ld.shared.u64 	%rd3576, [m_Local_$_0];
	mul.wide.s32 	%rd331, %r12380, 16;
	add.s64 	%rd3577, %rd3576, %rd331;
	st.u32 	[%rd3577+40], %r516;
	ld.local.u32 	%r4825, [%rd2];
	setp.ne.s32 	%p1654, %r4825, 0;
	@%p1654 bra 	$L__BB10_975;
	ld.shared.u64 	%rd3578, [m_Local_$_0];
	add.s64 	%rd3579, %rd3578, %rd331;
	st.u32 	[%rd3579+36], %r12377;
	ld.local.u32 	%r4827, [%rd2];
	setp.ne.s32 	%p1655, %r4827, 0;
	@%p1655 bra 	$L__BB10_975;
	ld.shared.u64 	%rd3580, [m_Local_$_0];
	add.s64 	%rd3581, %rd3580, %rd331;
	st.u32 	[%rd3581+32], %r488;
	ld.local.u32 	%r4828, [%rd2];
	setp.eq.s32 	%p1656, %r4828, 0;
	selp.b32 	%r12381, %r12380, 0, %p1656;
$L__BB10_975:
	st.local.u32 	[%rd2], %r12381;
	bra.uni 	$L__BB10_977;
$L__BB10_976:
	cvt.u64.u32 	%rd3582, %r510;
	add.s64 	%rd3583, %rd329, %rd3582;
	mov.b32 	%r4831, 0;
	st.u32 	[%rd3583+32], %r4831;
	st.u8 	[%rd3583+32], %rs1533;
$L__BB10_977:
	add.s32 	%r12377, %r12377, 1;
	setp.ne.s32 	%p1657, %r12377, %r484;
	@%p1657 bra 	$L__BB10_949;
$L__BB10_978:
	ld.shared.u64 	%rd3584, [m_Local_$_0];
	add.s64 	%rd3585, %rd3584, %rd306;
	st.u32 	[%rd3585+32], %r488;
	ld.shared.u64 	%rd3586, [m_Local_$_0];
	add.s64 	%rd3587, %rd3586, %rd306;
	st.u32 	[%rd3587+40], %r484;
	ld.shared.u64 	%rd3588, [m_Local_$_0];
	add.s64 	%rd3589, %rd3588, %rd306;
	mov.b32 	%r4833, 0;
	st.u32 	[%rd3589+48], %r4833;
$L__BB10_979:
	setp.ne.s32 	%p1658, %r470, -1;
	@%p1658 bra 	$L__BB10_981;
	mov.b32 	%r4836, 21352;
	st.local.u32 	[%rd2], %r4836;
	mov.b32 	%r12382, 0;
	mov.u32 	%r525, %r12382;
	bra.uni 	$L__BB10_982;
$L__BB10_981:
	ld.shared.u64 	%rd3590, [m_Local_$_0];
	mul.wide.s32 	%rd3591, %r470, 16;
	add.s64 	%rd3592, %rd3590, %rd3591;
	ld.u32 	%r12382, [%rd3592+32];
	ld.u32 	%r525, [%rd3592+40];
$L__BB10_982:
	setp.ne.s32 	%p1659, %r483, -1;
	@%p1659 bra 	$L__BB10_984;
	mov.b32 	%r4838, 21352;
	st.local.u32 	[%rd2], %r4838;
	mov.b32 	%r12384, 0;
	mov.u32 	%r12385, %r12384;
	bra.uni 	$L__BB10_985;
$L__BB10_984:
	ld.shared.u64 	%rd3593, [m_Local_$_0];
	mul.wide.s32 	%rd3594, %r483, 16;
	add.s64 	%rd3595, %rd3593, %rd3594;
	ld.u32 	%r12384, [%rd3595+32];
	ld.u32 	%r12385, [%rd3595+40];
$L__BB10_985:
	setp.eq.s32 	%p129, %r12385, 0;
	setp.lt.s32 	%p1660, %r525, 1;
	or.pred  	%p1661, %p1660, %p129;
	mov.b32 	%r12400, 0;
	@%p1661 bra 	$L__BB10_1050;
	mul.wide.s32 	%rd332, %r12382, 16;
	mul.wide.s32 	%rd333, %r12384, 16;
	mov.b32 	%r12401, 0;
	mov.u32 	%r12400, %r12401;
$L__BB10_987:
	setp.ne.s32 	%p1662, %r12382, -1;
	@%p1662 bra 	$L__BB10_989;
	mov.b32 	%r4859, 21352;
	st.local.u32 	[%rd2], %r4859;
	mov.b16 	%rs1534, 0;
	bra.uni 	$L__BB10_1001;
$L__BB10_989:
	ld.shared.u64 	%rd334, [m_Local_$_0];
	add.s64 	%rd335, %rd334, %rd332;
	ld.u32 	%r4841, [%rd335+12];
	setp.gt.s32 	%p1663, %r12401, -1;
	setp.lt.s32 	%p1664, %r12401, %r4841;
	and.pred  	%p1665, %p1663, %p1664;
	@%p1665 bra 	$L__BB10_1000;
	ld.shared.u64 	%rd3598, [m_Local_$_1];
	atom.global.add.u64 	%rd3599, [%rd25], 48;
	add.s64 	%rd3600, %rd3599, 56;
	setp.lt.u64 	%p1666, %rd3600, %rd3598;
	shr.u64 	%rd336, %rd3599, 4;
	cvt.u32.u64 	%r12388, %rd336;
	setp.ne.s32 	%p1667, %r12388, -1;
	and.pred  	%p1668, %p1666, %p1667;
	@%p1668 bra 	$L__BB10_992;
	mov.b32 	%r4850, 21106;
	st.local.u32 	[%rd2], %r4850;
	mov.b32 	%r12388, -1;
	mov.pred 	%p6196, 0;
	bra.uni 	$L__BB10_993;
$L__BB10_992:
	shl.b64 	%rd3601, %rd336, 32;
	shr.s64 	%rd3602, %rd3601, 28;
	add.s64 	%rd3603, %rd334, %rd3602;
	mov.b16 	%rs497, 0;
	st.u8 	[%rd3603], %rs497;
	st.u8 	[%rd3603+1], %rs497;
	mov.b32 	%r4844, 3608;
	st.u32 	[%rd3603+4], %r4844;
	mov.b16 	%rs498, 1;
	st.u8 	[%rd3603+3], %rs498;
	mov.b32 	%r4845, 48;
	st.u32 	[%rd3603+8], %r4845;
	mov.b32 	%r4846, -1;
	st.u32 	[%rd3603+16], %r4846;
	ld.shared.u64 	%rd3604, [m_Local_$_0];
	add.s64 	%rd3605, %rd3604, %rd3602;
	mov.b32 	%r4847, 0;
	st.u32 	[%rd3605+32], %r4847;
	ld.shared.u64 	%rd3606, [m_Local_$_0];
	add.s64 	%rd3607, %rd3606, %rd3602;
	st.u32 	[%rd3607+36], %r4847;
	ld.shared.u64 	%rd3608, [m_Local_$_0];
	add.s64 	%rd3609, %rd3608, %rd3602;
	st.u32 	[%rd3609+40], %r4847;
	ld.local.u32 	%r4848, [%rd2];
	setp.eq.s32 	%p6196, %r4848, 0;
$L__BB10_993:
	mov.b32 	%r12389, 0;
	not.pred 	%p1670, %p6196;
	@%p1670 bra 	$L__BB10_999;
	setp.ne.s32 	%p1671, %r12388, -1;
	@%p1671 bra 	$L__BB10_996;
	mov.b32 	%r4858, 21352;
	st.local.u32 	[%rd2], %r4858;
	bra.uni 	$L__BB10_999;
$L__BB10_996:
	ld.shared.u64 	%rd3610, [m_Local_$_0];
	mul.wide.s32 	%rd337, %r12388, 16;
	add.s64 	%rd3611, %rd3610, %rd337;
	st.u32 	[%rd3611+40], %r4841;
	ld.local.u32 	%r4853, [%rd2];
	setp.ne.s32 	%p1672, %r4853, 0;
	@%p1672 bra 	$L__BB10_999;
	ld.shared.u64 	%rd3612, [m_Local_$_0];
	add.s64 	%rd3613, %rd3612, %rd337;
	st.u32 	[%rd3613+36], %r12401;
	ld.local.u32 	%r4855, [%rd2];
	setp.ne.s32 	%p1673, %r4855, 0;
	@%p1673 bra 	$L__BB10_999;
	ld.shared.u64 	%rd3614, [m_Local_$_0];
	add.s64 	%rd3615, %rd3614, %rd337;
	st.u32 	[%rd3615+32], %r12382;
	ld.local.u32 	%r4856, [%rd2];
	setp.eq.s32 	%p1674, %r4856, 0;
	selp.b32 	%r12389, %r12388, 0, %p1674;
$L__BB10_999:
	st.local.u32 	[%rd2], %r12389;
	mov.b16 	%rs1534, 0;
	bra.uni 	$L__BB10_1001;
$L__BB10_1000:
	shl.b32 	%r4842, %r12401, 2;
	add.s32 	%r4843, %r4842, 32;
	cvt.u64.u32 	%rd3596, %r4843;
	add.s64 	%rd3597, %rd335, %rd3596;
	ld.u8 	%rs1534, [%rd3597];
$L__BB10_1001:
	setp.ne.s32 	%p1675, %r12384, -1;
	@%p1675 bra 	$L__BB10_1003;
	mov.b32 	%r4875, 21352;
	st.local.u32 	[%rd2], %r4875;
	mov.b16 	%rs1535, 0;
	bra.uni 	$L__BB10_1015;
$L__BB10_1003:
	ld.shared.u64 	%rd338, [m_Local_$_0];
	add.s64 	%rd339, %rd338, %rd333;
	ld.u32 	%r537, [%rd339+12];
	setp.gt.s32 	%p1676, %r537, 0;
	@%p1676 bra 	$L__BB10_1014;
	ld.shared.u64 	%rd3616, [m_Local_$_1];
	atom.global.add.u64 	%rd3617, [%rd25], 48;
	add.s64 	%rd3618, %rd3617, 56;
	setp.lt.u64 	%p1677, %rd3618, %rd3616;
	shr.u64 	%rd340, %rd3617, 4;
	cvt.u32.u64 	%r12390, %rd340;
	setp.ne.s32 	%p1678, %r12390, -1;
	and.pred  	%p1679, %p1677, %p1678;
	@%p1679 bra 	$L__BB10_1006;
	mov.b32 	%r4866, 21106;
	st.local.u32 	[%rd2], %r4866;
	mov.b32 	%r12390, -1;
	mov.pred 	%p6197, 0;
	bra.uni 	$L__BB10_1007;
$L__BB10_1006:
	shl.b64 	%rd3619, %rd340, 32;
	shr.s64 	%rd3620, %rd3619, 28;
	add.s64 	%rd3621, %rd338, %rd3620;
	mov.b16 	%rs501, 0;
	st.u8 	[%rd3621], %rs501;
	st.u8 	[%rd3621+1], %rs501;
	mov.b32 	%r4860, 3608;
	st.u32 	[%rd3621+4], %r4860;
	mov.b16 	%rs502, 1;
	st.u8 	[%rd3621+3], %rs502;
	mov.b32 	%r4861, 48;
	st.u32 	[%rd3621+8], %r4861;
	mov.b32 	%r4862, -1;
	st.u32 	[%rd3621+16], %r4862;
	ld.shared.u64 	%rd3622, [m_Local_$_0];
	add.s64 	%rd3623, %rd3622, %rd3620;
	mov.b32 	%r4863, 0;
	st.u32 	[%rd3623+32], %r4863;
	ld.shared.u64 	%rd3624, [m_Local_$_0];
	add.s64 	%rd3625, %rd3624, %rd3620;
	st.u32 	[%rd3625+36], %r4863;
	ld.shared.u64 	%rd3626, [m_Local_$_0];
	add.s64 	%rd3627, %rd3626, %rd3620;
	st.u32 	[%rd3627+40], %r4863;
	ld.local.u32 	%r4864, [%rd2];
	setp.eq.s32 	%p6197, %r4864, 0;
$L__BB10_1007:
	mov.b32 	%r12391, 0;
	not.pred 	%p1681, %p6197;
	@%p1681 bra 	$L__BB10_1013;
	setp.ne.s32 	%p1682, %r12390, -1;
	@%p1682 bra 	$L__BB10_1010;
	mov.b32 	%r4874, 21352;
	st.local.u32 	[%rd2], %r4874;
	bra.uni 	$L__BB10_1013;
$L__BB10_1010:
	ld.shared.u64 	%rd3628, [m_Local_$_0];
	mul.wide.s32 	%rd341, %r12390, 16;
	add.s64 	%rd3629, %rd3628, %rd341;
	st.u32 	[%rd3629+40], %r537;
	ld.local.u32 	%r4869, [%rd2];
	setp.ne.s32 	%p1683, %r4869, 0;
	@%p1683 bra 	$L__BB10_1013;
	ld.shared.u64 	%rd3630, [m_Local_$_0];
	add.s64 	%rd3631, %rd3630, %rd341;
	mov.b32 	%r12391, 0;
	st.u32 	[%rd3631+36], %r12391;
	ld.local.u32 	%r4871, [%rd2];
	setp.ne.s32 	%p1684, %r4871, 0;
	@%p1684 bra 	$L__BB10_1013;
	ld.shared.u64 	%rd3632, [m_Local_$_0];
	add.s64 	%rd3633, %rd3632, %rd341;
	st.u32 	[%rd3633+32], %r12384;
	ld.local.u32 	%r4872, [%rd2];
	setp.eq.s32 	%p1685, %r4872, 0;
	selp.b32 	%r12391, %r12390, 0, %p1685;
$L__BB10_1013:
	st.local.u32 	[%rd2], %r12391;
	mov.b16 	%rs1535, 0;
	bra.uni 	$L__BB10_1015;
$L__BB10_1014:
	ld.u8 	%rs1535, [%rd339+32];
$L__BB10_1015:
	and.b16  	%rs505, %rs1535, 255;
	and.b16  	%rs506, %rs1534, 255;
	setp.ne.s16 	%p1686, %rs506, %rs505;
	@%p1686 bra 	$L__BB10_1049;
	setp.lt.s32 	%p1687, %r12385, 2;
	mov.b32 	%r12398, 1;
	@%p1687 bra 	$L__BB10_1048;
	mov.b32 	%r12392, 1;
	mov.u32 	%r12393, %r12401;
	bra.uni 	$L__BB10_1019;
$L__BB10_1018:
	add.s32 	%r12392, %r12392, 1;
	setp.eq.s32 	%p1713, %r12392, %r12385;
	mov.b32 	%r12398, 1;
	mov.u32 	%r12393, %r12401;
	@%p1713 bra 	$L__BB10_1048;
$L__BB10_1019:
	setp.ne.s32 	%p1688, %r12382, -1;
	add.s32 	%r12401, %r12393, 1;
	@%p1688 bra 	$L__BB10_1021;
	mov.b32 	%r4896, 21352;
	st.local.u32 	[%rd2], %r4896;
	mov.b16 	%rs1536, 0;
	bra.uni 	$L__BB10_1033;
$L__BB10_1021:
	ld.shared.u64 	%rd342, [m_Local_$_0];
	add.s64 	%rd343, %rd342, %rd332;
	ld.u32 	%r4878, [%rd343+12];
	setp.gt.s32 	%p1689, %r12393, -2;
	setp.lt.s32 	%p1690, %r12401, %r4878;
	and.pred  	%p1691, %p1689, %p1690;
	@%p1691 bra 	$L__BB10_1032;
	ld.shared.u64 	%rd3636, [m_Local_$_1];
	atom.global.add.u64 	%rd3637, [%rd25], 48;
	add.s64 	%rd3638, %rd3637, 56;
	setp.lt.u64 	%p1692, %rd3638, %rd3636;
	shr.u64 	%rd344, %rd3637, 4;
	cvt.u32.u64 	%r12394, %rd344;
	setp.ne.s32 	%p1693, %r12394, -1;
	and.pred  	%p1694, %p1692, %p1693;
	@%p1694 bra 	$L__BB10_1024;
	mov.b32 	%r4887, 21106;
	st.local.u32 	[%rd2], %r4887;
	mov.b32 	%r12394, -1;
	mov.pred 	%p6198, 0;
	bra.uni 	$L__BB10_1025;
$L__BB10_1024:
	shl.b64 	%rd3639, %rd344, 32;
	shr.s64 	%rd3640, %rd3639, 28;
	add.s64 	%rd3641, %rd342, %rd3640;
	mov.b16 	%rs507, 0;
	st.u8 	[%rd3641], %rs507;
	st.u8 	[%rd3641+1], %rs507;
	mov.b32 	%r4881, 3608;
	st.u32 	[%rd3641+4], %r4881;
	mov.b16 	%rs508, 1;
	st.u8 	[%rd3641+3], %rs508;
	mov.b32 	%r4882, 48;
	st.u32 	[%rd3641+8], %r4882;
	mov.b32 	%r4883, -1;
	st.u32 	[%rd3641+16], %r4883;
	ld.shared.u64 	%rd3642, [m_Local_$_0];
	add.s64 	%rd3643, %rd3642, %rd3640;
	mov.b32 	%r4884, 0;
	st.u32 	[%rd3643+32], %r4884;
	ld.shared.u64 	%rd3644, [m_Local_$_0];
	add.s64 	%rd3645, %rd3644, %rd3640;
	st.u32 	[%rd3645+36], %r4884;
	ld.shared.u64 	%rd3646, [m_Local_$_0];
	add.s64 	%rd3647, %rd3646, %rd3640;
	st.u32 	[%rd3647+40], %r4884;
	ld.local.u32 	%r4885, [%rd2];
	setp.eq.s32 	%p6198, %r4885, 0;
$L__BB10_1025:
	mov.b32 	%r12395, 0;
	not.pred 	%p1696, %p6198;
	@%p1696 bra 	$L__BB10_1031;
	setp.ne.s32 	%p1697, %r12394, -1;
	@%p1697 bra 	$L__BB10_1028;
	mov.b32 	%r4895, 21352;
	st.local.u32 	[%rd2], %r4895;
	bra.uni 	$L__BB10_1031;
$L__BB10_1028:
	ld.shared.u64 	%rd3648, [m_Local_$_0];
	mul.wide.s32 	%rd345, %r12394, 16;
	add.s64 	%rd3649, %rd3648, %rd345;
	st.u32 	[%rd3649+40], %r4878;
	ld.local.u32 	%r4890, [%rd2];
	setp.ne.s32 	%p1698, %r4890, 0;
	@%p1698 bra 	$L__BB10_1031;
	ld.shared.u64 	%rd3650, [m_Local_$_0];
	add.s64 	%rd3651, %rd3650, %rd345;
	st.u32 	[%rd3651+36], %r12401;
	ld.local.u32 	%r4892, [%rd2];
	setp.ne.s32 	%p1699, %r4892, 0;
	@%p1699 bra 	$L__BB10_1031;
	ld.shared.u64 	%rd3652, [m_Local_$_0];
	add.s64 	%rd3653, %rd3652, %rd345;
	st.u32 	[%rd3653+32], %r12382;
	ld.local.u32 	%r4893, [%rd2];
	setp.eq.s32 	%p1700, %r4893, 0;
	selp.b32 	%r12395, %r12394, 0, %p1700;
$L__BB10_1031:
	st.local.u32 	[%rd2], %r12395;
	mov.b16 	%rs1536, 0;
	bra.uni 	$L__BB10_1033;
$L__BB10_1032:
	shl.b32 	%r4879, %r12401, 2;
	add.s32 	%r4880, %r4879, 32;
	cvt.u64.u32 	%rd3634, %r4880;
	add.s64 	%rd3635, %rd343, %rd3634;
	ld.u8 	%rs1536, [%rd3635];
$L__BB10_1033:
	setp.ne.s32 	%p1701, %r12384, -1;
	@%p1701 bra 	$L__BB10_1035;
	mov.b32 	%r4913, 21352;
	st.local.u32 	[%rd2], %r4913;
	mov.b16 	%rs1537, 0;
	bra.uni 	$L__BB10_1047;
$L__BB10_1035:
	ld.shared.u64 	%rd346, [m_Local_$_0];
	add.s64 	%rd347, %rd346, %rd333;
	ld.u32 	%r551, [%rd347+12];
	setp.lt.s32 	%p1702, %r12392, %r551;
	@%p1702 bra 	$L__BB10_1046;
	ld.shared.u64 	%rd3654, [m_Local_$_1];
	atom.global.add.u64 	%rd3655, [%rd25], 48;
	add.s64 	%rd3656, %rd3655, 56;
	setp.lt.u64 	%p1703, %rd3656, %rd3654;
	shr.u64 	%rd348, %rd3655, 4;
	cvt.u32.u64 	%r12396, %rd348;
	setp.ne.s32 	%p1704, %r12396, -1;
	and.pred  	%p1705, %p1703, %p1704;
	@%p1705 bra 	$L__BB10_1038;
	mov.b32 	%r4903, 21106;
	st.local.u32 	[%rd2], %r4903;
	mov.b32 	%r12396, -1;
	mov.pred 	%p6199, 0;
	bra.uni 	$L__BB10_1039;
$L__BB10_1038:
	shl.b64 	%rd3657, %rd348, 32;
	shr.s64 	%rd3658, %rd3657, 28;
	add.s64 	%rd3659, %rd346, %rd3658;
	mov.b16 	%rs511, 0;
	st.u8 	[%rd3659], %rs511;
	st.u8 	[%rd3659+1], %rs511;
	mov.b32 	%r4897, 3608;
	st.u32 	[%rd3659+4], %r4897;
	mov.b16 	%rs512, 1;
	st.u8 	[%rd3659+3], %rs512;
	mov.b32 	%r4898, 48;
	st.u32 	[%rd3659+8], %r4898;
	mov.b32 	%r4899, -1;
	st.u32 	[%rd3659+16], %r4899;
	ld.shared.u64 	%rd3660, [m_Local_$_0];
	add.s64 	%rd3661, %rd3660, %rd3658;
	mov.b32 	%r4900, 0;
	st.u32 	[%rd3661+32], %r4900;
	ld.shared.u64 	%rd3662, [m_Local_$_0];
	add.s64 	%rd3663, %rd3662, %rd3658;
	st.u32 	[%rd3663+36], %r4900;
	ld.shared.u64 	%rd3664, [m_Local_$_0];
	add.s64 	%rd3665, %rd3664, %rd3658;
	st.u32 	[%rd3665+40], %r4900;
	ld.local.u32 	%r4901, [%rd2];
	setp.eq.s32 	%p6199, %r4901, 0;
$L__BB10_1039:
	mov.b32 	%r12397, 0;
	not.pred 	%p1707, %p6199;
	@%p1707 bra 	$L__BB10_1045;
	setp.ne.s32 	%p1708, %r12396, -1;
	@%p1708 bra 	$L__BB10_1042;
	mov.b32 	%r4911, 21352;
	st.local.u32 	[%rd2], %r4911;
	bra.uni 	$L__BB10_1045;
$L__BB10_1042:
	ld.shared.u64 	%rd3666, [m_Local_$_0];
	mul.wide.s32 	%rd349, %r12396, 16;
	add.s64 	%rd3667, %rd3666, %rd349;
	st.u32 	[%rd3667+40], %r551;
	ld.local.u32 	%r4906, [%rd2];
	setp.ne.s32 	%p1709, %r4906, 0;
	@%p1709 bra 	$L__BB10_1045;
	ld.shared.u64 	%rd3668, [m_Local_$_0];
	add.s64 	%rd3669, %rd3668, %rd349;
	st.u32 	[%rd3669+36], %r12392;
	ld.local.u32 	%r4908, [%rd2];
	setp.ne.s32 	%p1710, %r4908, 0;
	@%p1710 bra 	$L__BB10_1045;
	ld.shared.u64 	%rd3670, [m_Local_$_0];
	add.s64 	%rd3671, %rd3670, %rd349;
	st.u32 	[%rd3671+32], %r12384;
	ld.local.u32 	%r4909, [%rd2];
	setp.eq.s32 	%p1711, %r4909, 0;
	selp.b32 	%r12397, %r12396, 0, %p1711;
$L__BB10_1045:
	st.local.u32 	[%rd2], %r12397;
	mov.b16 	%rs1537, 0;
	bra.uni 	$L__BB10_1047;
$L__BB10_1046:
	shl.b32 	%r4912, %r12392, 2;
	cvt.u64.u32 	%rd3672, %r4912;
	add.s64 	%rd3673, %rd347, %rd3672;
	ld.u8 	%rs1537, [%rd3673+32];
$L__BB10_1047:
	and.b16  	%rs515, %rs1537, 255;
	and.b16  	%rs516, %rs1536, 255;
	setp.eq.s16 	%p1712, %rs516, %rs515;
	mov.b32 	%r12398, 0;
	@%p1712 bra 	$L__BB10_1018;
$L__BB10_1048:
	add.s32 	%r12400, %r12398, %r12400;
$L__BB10_1049:
	add.s32 	%r12401, %r12401, 1;
	setp.lt.s32 	%p1714, %r12401, %r525;
	@%p1714 bra 	$L__BB10_987;
$L__BB10_1050:
	add.s32 	%r563, %r12400, 1;
	shl.b32 	%r4916, %r563, 2;
	add.s32 	%r4917, %r4916, 32;
	shr.s32 	%r4918, %r4917, 31;
	shr.u32 	%r4919, %r4918, 29;
	add.s32 	%r4920, %r4917, %r4919;
	and.b32  	%r4921, %r4920, -8;
	sub.s32 	%r4922, %r4917, %r4921;
	setp.eq.s32 	%p1715, %r4922, 0;
	sub.s32 	%r4923, %r4916, %r4922;
	add.s32 	%r4924, %r4923, 40;
	selp.b32 	%r564, %r4917, %r4924, %p1715;
	ld.shared.u64 	%rd350, [m_Local_$_1];
	and.b32  	%r4925, %r564, 12;
	setp.eq.s32 	%p1716, %r4925, 0;
	mov.u32 	%r12403, %r564;
	@%p1716 bra 	$L__BB10_1052;
	shr.s32 	%r4926, %r564, 31;
	shr.u32 	%r4927, %r4926, 28;
	add.s32 	%r4928, %r564, %r4927;
	and.b32  	%r4929, %r4928, -16;
	add.s32 	%r12403, %r4929, 16;
$L__BB10_1052:
	cvt.s64.s32 	%rd3674, %r12403;
	atom.global.add.u64 	%rd3675, [%rd25], %rd3674;
	cvt.s64.s32 	%rd3676, %r564;
	add.s64 	%rd3677, %rd3676, %rd3675;
	add.s64 	%rd3678, %rd3677, 8;
	setp.lt.u64 	%p1717, %rd3678, %rd350;
	shr.u64 	%rd3679, %rd3675, 4;
	cvt.u32.u64 	%r4930, %rd3679;
	selp.b32 	%r567, %r4930, -1, %p1717;
	setp.ne.s32 	%p1718, %r567, -1;
	@%p1718 bra 	$L__BB10_1054;
	mov.b32 	%r4986, 21352;
	st.local.u32 	[%rd2], %r4986;
	bra.uni 	$L__BB10_1093;
$L__BB10_1054:
	ld.shared.u64 	%rd3680, [m_Local_$_0];
	mul.wide.s32 	%rd351, %r567, 16;
	add.s64 	%rd3681, %rd3680, %rd351;
	mov.b16 	%rs517, 0;
	st.u8 	[%rd3681], %rs517;
	st.u8 	[%rd3681+1], %rs517;
	mov.b32 	%r4931, 2902;
	st.u32 	[%rd3681+4], %r4931;
	mov.b16 	%rs518, 1;
	st.u8 	[%rd3681+3], %rs518;
	st.u32 	[%rd3681+8], %r564;
	st.u32 	[%rd3681+12], %r563;
	setp.lt.s32 	%p1719, %r12400, 0;
	@%p1719 bra 	$L__BB10_1093;
	setp.eq.s32 	%p1720, %r12400, 0;
	mov.b32 	%r582, 0;
	@%p1720 bra 	$L__BB10_1081;
	and.b32  	%r582, %r563, 2147483646;
	mov.b32 	%r12404, 0;
$L__BB10_1057:
	ld.shared.u64 	%rd352, [m_Local_$_0];
	add.s64 	%rd353, %rd352, %rd351;
	ld.u32 	%r570, [%rd353+12];
	setp.lt.s32 	%p1721, %r12404, %r570;
	@%p1721 bra 	$L__BB10_1068;
	ld.shared.u64 	%rd3682, [m_Local_$_1];
	atom.global.add.u64 	%rd3683, [%rd25], 48;
	add.s64 	%rd3684, %rd3683, 56;
	setp.lt.u64 	%p1722, %rd3684, %rd3682;
	shr.u64 	%rd354, %rd3683, 4;
	cvt.u32.u64 	%r12405, %rd354;
	setp.ne.s32 	%p1723, %r12405, -1;
	and.pred  	%p1724, %p1722, %p1723;
	@%p1724 bra 	$L__BB10_1060;
	mov.b32 	%r4940, 21106;
	st.local.u32 	[%rd2], %r4940;
	mov.b32 	%r12405, -1;
	mov.pred 	%p6200, 0;
	bra.uni 	$L__BB10_1061;
$L__BB10_1060:
	shl.b64 	%rd3685, %rd354, 32;
	shr.s64 	%rd3686, %rd3685, 28;
	add.s64 	%rd3687, %rd352, %rd3686;
	mov.b16 	%rs519, 0;
	st.u8 	[%rd3687], %rs519;
	st.u8 	[%rd3687+1], %rs519;
	mov.b32 	%r4934, 3608;
	st.u32 	[%rd3687+4], %r4934;
	mov.b16 	%rs520, 1;
	st.u8 	[%rd3687+3], %rs520;
	mov.b32 	%r4935, 48;
	st.u32 	[%rd3687+8], %r4935;
	mov.b32 	%r4936, -1;
	st.u32 	[%rd3687+16], %r4936;
	ld.shared.u64 	%rd3688, [m_Local_$_0];
	add.s64 	%rd3689, %rd3688, %rd3686;
	mov.b32 	%r4937, 0;
	st.u32 	[%rd3689+32], %r4937;
	ld.shared.u64 	%rd3690, [m_Local_$_0];
	add.s64 	%rd3691, %rd3690, %rd3686;
	st.u32 	[%rd3691+36], %r4937;
	ld.shared.u64 	%rd3692, [m_Local_$_0];
	add.s64 	%rd3693, %rd3692, %rd3686;
	st.u32 	[%rd3693+40], %r4937;
	ld.local.u32 	%r4938, [%rd2];
	setp.eq.s32 	%p6200, %r4938, 0;
$L__BB10_1061:
	mov.b32 	%r12406, 0;
	not.pred 	%p1726, %p6200;
	@%p1726 bra 	$L__BB10_1067;
	setp.ne.s32 	%p1727, %r12405, -1;
	@%p1727 bra 	$L__BB10_1064;
	mov.b32 	%r4948, 21352;
	st.local.u32 	[%rd2], %r4948;
	bra.uni 	$L__BB10_1067;
$L__BB10_1064:
	ld.shared.u64 	%rd3694, [m_Local_$_0];
	mul.wide.s32 	%rd355, %r12405, 16;
	add.s64 	%rd3695, %rd3694, %rd355;
	st.u32 	[%rd3695+40], %r570;
	ld.local.u32 	%r4943, [%rd2];
	setp.ne.s32 	%p1728, %r4943, 0;
	@%p1728 bra 	$L__BB10_1067;
	ld.shared.u64 	%rd3696, [m_Local_$_0];
	add.s64 	%rd3697, %rd3696, %rd355;
	st.u32 	[%rd3697+36], %r12404;
	ld.local.u32 	%r4945, [%rd2];
	setp.ne.s32 	%p1729, %r4945, 0;
	@%p1729 bra 	$L__BB10_1067;
	ld.shared.u64 	%rd3698, [m_Local_$_0];
	add.s64 	%rd3699, %rd3698, %rd355;
	st.u32 	[%rd3699+32], %r567;
	ld.local.u32 	%r4946, [%rd2];
	setp.eq.s32 	%p1730, %r4946, 0;
	selp.b32 	%r12406, %r12405, 0, %p1730;
$L__BB10_1067:
	st.local.u32 	[%rd2], %r12406;
	bra.uni 	$L__BB10_1069;
$L__BB10_1068:
	shl.b32 	%r4949, %r12404, 2;
	cvt.u64.u32 	%rd3700, %r4949;
	add.s64 	%rd3701, %rd353, %rd3700;
	mov.b32 	%r4950, -1;
	st.u32 	[%rd3701+32], %r4950;
$L__BB10_1069:
	add.s32 	%r575, %r12404, 1;
	ld.shared.u64 	%rd356, [m_Local_$_0];
	add.s64 	%rd357, %rd356, %rd351;
	ld.u32 	%r576, [%rd357+12];
	setp.lt.s32 	%p1731, %r575, %r576;
	@%p1731 bra 	$L__BB10_1079;
	ld.shared.u64 	%rd3702, [m_Local_$_1];
	atom.global.add.u64 	%rd3703, [%rd25], 48;
	add.s64 	%rd3704, %rd3703, 56;
	setp.ge.u64 	%p1732, %rd3704, %rd3702;
	shr.u64 	%rd358, %rd3703, 4;
	cvt.u32.u64 	%r12407, %rd358;
	setp.eq.s32 	%p1733, %r12407, -1;
	or.pred  	%p1734, %p1732, %p1733;
	@%p1734 bra 	$L__BB10_1072;
	shl.b64 	%rd3705, %rd358, 32;
	shr.s64 	%rd3706, %rd3705, 28;
	add.s64 	%rd3707, %rd356, %rd3706;
	mov.b16 	%rs521, 0;
	st.u8 	[%rd3707], %rs521;
	st.u8 	[%rd3707+1], %rs521;
	mov.b32 	%r4951, 3608;
	st.u32 	[%rd3707+4], %r4951;
	mov.b16 	%rs522, 1;
	st.u8 	[%rd3707+3], %rs522;
	mov.b32 	%r4952, 48;
	st.u32 	[%rd3707+8], %r4952;
	mov.b32 	%r4953, -1;
	st.u32 	[%rd3707+16], %r4953;
	ld.shared.u64 	%rd3708, [m_Local_$_0];
	add.s64 	%rd3709, %rd3708, %rd3706;
	mov.b32 	%r4954, 0;
	st.u32 	[%rd3709+32], %r4954;
	ld.shared.u64 	%rd3710, [m_Local_$_0];
	add.s64 	%rd3711, %rd3710, %rd3706;
	st.u32 	[%rd3711+36], %r4954;
	ld.shared.u64 	%rd3712, [m_Local_$_0];
	add.s64 	%rd3713, %rd3712, %rd3706;
	st.u32 	[%rd3713+40], %r4954;
	ld.local.u32 	%r4955, [%rd2];
	setp.eq.s32 	%p6201, %r4955, 0;
	bra.uni 	$L__BB10_1073;
$L__BB10_1072:
	mov.b32 	%r4957, 21106;
	st.local.u32 	[%rd2], %r4957;
	mov.b32 	%r12407, -1;
	mov.pred 	%p6201, 0;
$L__BB10_1073:
	mov.b32 	%r12408, 0;
	not.pred 	%p1736, %p6201;
	@%p1736 bra 	$L__BB10_1078;
	setp.eq.s32 	%p1737, %r12407, -1;
	@%p1737 bra 	$L__BB10_6319;
	ld.shared.u64 	%rd3714, [m_Local_$_0];
	mul.wide.s32 	%rd359, %r12407, 16;
	add.s64 	%rd3715, %rd3714, %rd359;
	st.u32 	[%rd3715+40], %r576;
	ld.local.u32 	%r4960, [%rd2];
	setp.eq.s32 	%p1738, %r4960, 0;
	@%p1738 bra 	$L__BB10_1076;
	bra.uni 	$L__BB10_1078;
$L__BB10_1076:
	ld.shared.u64 	%rd3716, [m_Local_$_0];
	add.s64 	%rd3717, %rd3716, %rd359;
	st.u32 	[%rd3717+36], %r575;
	ld.local.u32 	%r4962, [%rd2];
	setp.ne.s32 	%p1739, %r4962, 0;
	@%p1739 bra 	$L__BB10_1078;
	ld.shared.u64 	%rd3718, [m_Local_$_0];
	add.s64 	%rd3719, %rd3718, %rd359;
	st.u32 	[%rd3719+32], %r567;
	ld.local.u32 	%r4963, [%rd2];
	setp.eq.s32 	%p1740, %r4963, 0;
	selp.b32 	%r12408, %r12407, 0, %p1740;
$L__BB10_1078:
	st.local.u32 	[%rd2], %r12408;
	bra.uni 	$L__BB10_1080;
$L__BB10_1079:
	shl.b32 	%r4966, %r575, 2;
	cvt.u64.u32 	%rd3720, %r4966;
	add.s64 	%rd3721, %rd357, %rd3720;
	mov.b32 	%r4967, -1;
	st.u32 	[%rd3721+32], %r4967;
$L__BB10_1080:
	add.s32 	%r12404, %r12404, 2;
	setp.ne.s32 	%p1741, %r12404, %r582;
	@%p1741 bra 	$L__BB10_1057;
$L__BB10_1081:
	and.b32  	%r4968, %r12400, 1;
	setp.eq.b32 	%p1742, %r4968, 1;
	@%p1742 bra 	$L__BB10_1093;
	ld.shared.u64 	%rd360, [m_Local_$_0];
	add.s64 	%rd361, %rd360, %rd351;
	ld.u32 	%r583, [%rd361+12];
	setp.lt.s32 	%p1743, %r582, %r583;
	@%p1743 bra 	$L__BB10_1092;
	ld.shared.u64 	%rd3722, [m_Local_$_1];
	atom.global.add.u64 	%rd3723, [%rd25], 48;
	add.s64 	%rd3724, %rd3723, 56;
	setp.ge.u64 	%p1744, %rd3724, %rd3722;
	shr.u64 	%rd362, %rd3723, 4;
	cvt.u32.u64 	%r12410, %rd362;
	setp.eq.s32 	%p1745, %r12410, -1;
	or.pred  	%p1746, %p1744, %p1745;
	@%p1746 bra 	$L__BB10_1085;
	shl.b64 	%rd3725, %rd362, 32;
	shr.s64 	%rd3726, %rd3725, 28;
	add.s64 	%rd3727, %rd360, %rd3726;
	mov.b16 	%rs523, 0;
	st.u8 	[%rd3727], %rs523;
	st.u8 	[%rd3727+1], %rs523;
	mov.b32 	%r4969, 3608;
	st.u32 	[%rd3727+4], %r4969;
	mov.b16 	%rs524, 1;
	st.u8 	[%rd3727+3], %rs524;
	mov.b32 	%r4970, 48;
	st.u32 	[%rd3727+8], %r4970;
	mov.b32 	%r4971, -1;
	st.u32 	[%rd3727+16], %r4971;
	ld.shared.u64 	%rd3728, [m_Local_$_0];
	add.s64 	%rd3729, %rd3728, %rd3726;
	mov.b32 	%r4972, 0;
	st.u32 	[%rd3729+32], %r4972;
	ld.shared.u64 	%rd3730, [m_Local_$_0];
	add.s64 	%rd3731, %rd3730, %rd3726;
	st.u32 	[%rd3731+36], %r4972;
	ld.shared.u64 	%rd3732, [m_Local_$_0];
	add.s64 	%rd3733, %rd3732, %rd3726;
	st.u32 	[%rd3733+40], %r4972;
	ld.local.u32 	%r4973, [%rd2];
	setp.eq.s32 	%p6202, %r4973, 0;
	bra.uni 	$L__BB10_1086;
$L__BB10_1085:
	mov.b32 	%r4975, 21106;
	st.local.u32 	[%rd2], %r4975;
	mov.b32 	%r12410, -1;
	mov.pred 	%p6202, 0;
$L__BB10_1086:
	mov.b32 	%r12411, 0;
	not.pred 	%p1748, %p6202;
	@%p1748 bra 	$L__BB10_1091;
	setp.eq.s32 	%p1749, %r12410, -1;
	@%p1749 bra 	$L__BB10_6320;
	ld.shared.u64 	%rd3734, [m_Local_$_0];
	mul.wide.s32 	%rd363, %r12410, 16;
	add.s64 	%rd3735, %rd3734, %rd363;
	st.u32 	[%rd3735+40], %r583;
	ld.local.u32 	%r4978, [%rd2];
	setp.eq.s32 	%p1750, %r4978, 0;
	@%p1750 bra 	$L__BB10_1089;
	bra.uni 	$L__BB10_1091;
$L__BB10_1089:
	ld.shared.u64 	%rd3736, [m_Local_$_0];
	add.s64 	%rd3737, %rd3736, %rd363;
	st.u32 	[%rd3737+36], %r582;
	ld.local.u32 	%r4980, [%rd2];
	setp.ne.s32 	%p1751, %r4980, 0;
	@%p1751 bra 	$L__BB10_1091;
	ld.shared.u64 	%rd3738, [m_Local_$_0];
	add.s64 	%rd3739, %rd3738, %rd363;
	st.u32 	[%rd3739+32], %r567;
	ld.local.u32 	%r4981, [%rd2];
	setp.eq.s32 	%p1752, %r4981, 0;
	selp.b32 	%r12411, %r12410, 0, %p1752;
$L__BB10_1091:
	st.local.u32 	[%rd2], %r12411;
	bra.uni 	$L__BB10_1093;
$L__BB10_1092:
	shl.b32 	%r4984, %r582, 2;
	cvt.u64.u32 	%rd3740, %r4984;
	add.s64 	%rd3741, %rd361, %rd3740;
	mov.b32 	%r4985, -1;
	st.u32 	[%rd3741+32], %r4985;
$L__BB10_1093:
	setp.eq.s32 	%p1753, %r12400, 0;
	@%p1753 bra 	$L__BB10_1101;
	setp.lt.s32 	%p1754, %r12400, 1;
	mov.b32 	%r12459, 0;
	@%p1754 bra 	$L__BB10_1342;
	mul.wide.s32 	%rd364, %r12382, 16;
	mul.wide.s32 	%rd365, %r12384, 16;
	setp.eq.s32 	%p1755, %r525, 0;
	or.pred  	%p1756, %p1755, %p129;
	@%p1756 bra 	$L__BB10_1507;
	mul.wide.s32 	%rd366, %r567, 16;
	mov.b32 	%r12414, 0;
	mov.u32 	%r12459, %r12414;
$L__BB10_1097:
	setp.ge.s32 	%p1757, %r12459, %r525;
	@%p1757 bra 	$L__BB10_1507;
	mov.u32 	%r12416, %r12459;
$L__BB10_1099:
	setp.ne.s32 	%p1758, %r12382, -1;
	@%p1758 bra 	$L__BB10_1115;
	mov.b32 	%r5007, 21352;
	st.local.u32 	[%rd2], %r5007;
	mov.b16 	%rs1538, 0;
	bra.uni 	$L__BB10_1127;
$L__BB10_1101:
	setp.ne.s32 	%p2097, %r567, -1;
	@%p2097 bra 	$L__BB10_1103;
	mov.b32 	%r5553, 21352;
	st.local.u32 	[%rd2], %r5553;
	bra.uni 	$L__BB10_1507;
$L__BB10_1103:
	ld.shared.u64 	%rd367, [m_Local_$_0];
	mul.wide.s32 	%rd4317, %r567, 16;
	add.s64 	%rd368, %rd367, %rd4317;
	ld.u32 	%r588, [%rd368+12];
	setp.gt.s32 	%p2098, %r588, 0;
	@%p2098 bra 	$L__BB10_1114;
	ld.shared.u64 	%rd4318, [m_Local_$_1];
	atom.global.add.u64 	%rd4319, [%rd25], 48;
	add.s64 	%rd4320, %rd4319, 56;
	setp.lt.u64 	%p2099, %rd4320, %rd4318;
	shr.u64 	%rd369, %rd4319, 4;
	cvt.u32.u64 	%r12412, %rd369;
	setp.ne.s32 	%p2100, %r12412, -1;
	and.pred  	%p2101, %p2099, %p2100;
	@%p2101 bra 	$L__BB10_1106;
	mov.b32 	%r5544, 21106;
	st.local.u32 	[%rd2], %r5544;
	mov.b32 	%r12412, -1;
	mov.pred 	%p6203, 0;
	bra.uni 	$L__BB10_1107;
$L__BB10_1106:
	shl.b64 	%rd4321, %rd369, 32;
	shr.s64 	%rd4322, %rd4321, 28;
	add.s64 	%rd4323, %rd367, %rd4322;
	mov.b16 	%rs621, 0;
	st.u8 	[%rd4323], %rs621;
	st.u8 	[%rd4323+1], %rs621;
	mov.b32 	%r5538, 3608;
	st.u32 	[%rd4323+4], %r5538;
	mov.b16 	%rs622, 1;
	st.u8 	[%rd4323+3], %rs622;
	mov.b32 	%r5539, 48;
	st.u32 	[%rd4323+8], %r5539;
	mov.b32 	%r5540, -1;
	st.u32 	[%rd4323+16], %r5540;
	ld.shared.u64 	%rd4324, [m_Local_$_0];
	add.s64 	%rd4325, %rd4324, %rd4322;
	mov.b32 	%r5541, 0;
	st.u32 	[%rd4325+32], %r5541;
	ld.shared.u64 	%rd4326, [m_Local_$_0];
	add.s64 	%rd4327, %rd4326, %rd4322;
	st.u32 	[%rd4327+36], %r5541;
	ld.shared.u64 	%rd4328, [m_Local_$_0];
	add.s64 	%rd4329, %rd4328, %rd4322;
	st.u32 	[%rd4329+40], %r5541;
	ld.local.u32 	%r5542, [%rd2];
	setp.eq.s32 	%p6203, %r5542, 0;
$L__BB10_1107:
	mov.b32 	%r12413, 0;
	not.pred 	%p2103, %p6203;
	@%p2103 bra 	$L__BB10_1113;
	setp.ne.s32 	%p2104, %r12412, -1;
	@%p2104 bra 	$L__BB10_1110;
	mov.b32 	%r5552, 21352;
	st.local.u32 	[%rd2], %r5552;
	bra.uni 	$L__BB10_1113;
$L__BB10_1110:
	ld.shared.u64 	%rd4330, [m_Local_$_0];
	mul.wide.s32 	%rd370, %r12412, 16;
	add.s64 	%rd4331, %rd4330, %rd370;
	st.u32 	[%rd4331+40], %r588;
	ld.local.u32 	%r5547, [%rd2];
	setp.ne.s32 	%p2105, %r5547, 0;
	@%p2105 bra 	$L__BB10_1113;
	ld.shared.u64 	%rd4332, [m_Local_$_0];
	add.s64 	%rd4333, %rd4332, %rd370;
	mov.b32 	%r12413, 0;
	st.u32 	[%rd4333+36], %r12413;
	ld.local.u32 	%r5549, [%rd2];
	setp.ne.s32 	%p2106, %r5549, 0;
	@%p2106 bra 	$L__BB10_1113;
	ld.shared.u64 	%rd4334, [m_Local_$_0];
	add.s64 	%rd4335, %rd4334, %rd370;
	st.u32 	[%rd4335+32], %r567;
	ld.local.u32 	%r5550, [%rd2];
	setp.eq.s32 	%p2107, %r5550, 0;
	selp.b32 	%r12413, %r12412, 0, %p2107;
$L__BB10_1113:
	st.local.u32 	[%rd2], %r12413;
	bra.uni 	$L__BB10_1507;
$L__BB10_1114:
	st.u32 	[%rd368+32], %r470;
	bra.uni 	$L__BB10_1507;
$L__BB10_1115:
	ld.shared.u64 	%rd371, [m_Local_$_0];
	add.s64 	%rd372, %rd371, %rd364;
	ld.u32 	%r4989, [%rd372+12];
	setp.gt.s32 	%p1759, %r12416, -1;
	setp.lt.s32 	%p1760, %r12416, %r4989;
	and.pred  	%p1761, %p1759, %p1760;
	@%p1761 bra 	$L__BB10_1126;
	ld.shared.u64 	%rd3744, [m_Local_$_1];
	atom.global.add.u64 	%rd3745, [%rd25], 48;
	add.s64 	%rd3746, %rd3745, 56;
	setp.lt.u64 	%p1762, %rd3746, %rd3744;
	shr.u64 	%rd373, %rd3745, 4;
	cvt.u32.u64 	%r12417, %rd373;
	setp.ne.s32 	%p1763, %r12417, -1;
	and.pred  	%p1764, %p1762, %p1763;
	@%p1764 bra 	$L__BB10_1118;
	mov.b32 	%r4998, 21106;
	st.local.u32 	[%rd2], %r4998;
	mov.b32 	%r12417, -1;
	mov.pred 	%p6204, 0;
	bra.uni 	$L__BB10_1119;
$L__BB10_1118:
	shl.b64 	%rd3747, %rd373, 32;
	shr.s64 	%rd3748, %rd3747, 28;
	add.s64 	%rd3749, %rd371, %rd3748;
	mov.b16 	%rs525, 0;
	st.u8 	[%rd3749], %rs525;
	st.u8 	[%rd3749+1], %rs525;
	mov.b32 	%r4992, 3608;
	st.u32 	[%rd3749+4], %r4992;
	mov.b16 	%rs526, 1;
	st.u8 	[%rd3749+3], %rs526;
	mov.b32 	%r4993, 48;
	st.u32 	[%rd3749+8], %r4993;
	mov.b32 	%r4994, -1;
	st.u32 	[%rd3749+16], %r4994;
	ld.shared.u64 	%rd3750, [m_Local_$_0];
	add.s64 	%rd3751, %rd3750, %rd3748;
	mov.b32 	%r4995, 0;
	st.u32 	[%rd3751+32], %r4995;
	ld.shared.u64 	%rd3752, [m_Local_$_0];
	add.s64 	%rd3753, %rd3752, %rd3748;
	st.u32 	[%rd3753+36], %r4995;
	ld.shared.u64 	%rd3754, [m_Local_$_0];
	add.s64 	%rd3755, %rd3754, %rd3748;
	st.u32 	[%rd3755+40], %r4995;
	ld.local.u32 	%r4996, [%rd2];
	setp.eq.s32 	%p6204, %r4996, 0;
$L__BB10_1119:
	mov.b32 	%r12418, 0;
	not.pred 	%p1766, %p6204;
	@%p1766 bra 	$L__BB10_1125;
	setp.ne.s32 	%p1767, %r12417, -1;
	@%p1767 bra 	$L__BB10_1122;
	mov.b32 	%r5006, 21352;
	st.local.u32 	[%rd2], %r5006;
	bra.uni 	$L__BB10_1125;
$L__BB10_1122:
	ld.shared.u64 	%rd3756, [m_Local_$_0];
	mul.wide.s32 	%rd374, %r12417, 16;
	add.s64 	%rd3757, %rd3756, %rd374;
	st.u32 	[%rd3757+40], %r4989;
	ld.local.u32 	%r5001, [%rd2];
	setp.ne.s32 	%p1768, %r5001, 0;
	@%p1768 bra 	$L__BB10_1125;
	ld.shared.u64 	%rd3758, [m_Local_$_0];
	add.s64 	%rd3759, %rd3758, %rd374;
	st.u32 	[%rd3759+36], %r12416;
	ld.local.u32 	%r5003, [%rd2];
	setp.ne.s32 	%p1769, %r5003, 0;
	@%p1769 bra 	$L__BB10_1125;
	ld.shared.u64 	%rd3760, [m_Local_$_0];
	add.s64 	%rd3761, %rd3760, %rd374;
	st.u32 	[%rd3761+32], %r12382;
	ld.local.u32 	%r5004, [%rd2];
	setp.eq.s32 	%p1770, %r5004, 0;
	selp.b32 	%r12418, %r12417, 0, %p1770;
$L__BB10_1125:
	st.local.u32 	[%rd2], %r12418;
	mov.b16 	%rs1538, 0;
	bra.uni 	$L__BB10_1127;
$L__BB10_1126:
	shl.b32 	%r4990, %r12416, 2;
	add.s32 	%r4991, %r4990, 32;
	cvt.u64.u32 	%rd3742, %r4991;
	add.s64 	%rd3743, %rd372, %rd3742;
	ld.u8 	%rs1538, [%rd3743];
$L__BB10_1127:
	setp.ne.s32 	%p1771, %r12384, -1;
	@%p1771 bra 	$L__BB10_1129;
	mov.b32 	%r5023, 21352;
	st.local.u32 	[%rd2], %r5023;
	mov.b16 	%rs1539, 0;
	bra.uni 	$L__BB10_1141;
$L__BB10_1129:
	ld.shared.u64 	%rd375, [m_Local_$_0];
	add.s64 	%rd376, %rd375, %rd365;
	ld.u32 	%r601, [%rd376+12];
	setp.gt.s32 	%p1772, %r601, 0;
	@%p1772 bra 	$L__BB10_1140;
	ld.shared.u64 	%rd3762, [m_Local_$_1];
	atom.global.add.u64 	%rd3763, [%rd25], 48;
	add.s64 	%rd3764, %rd3763, 56;
	setp.lt.u64 	%p1773, %rd3764, %rd3762;
	shr.u64 	%rd377, %rd3763, 4;
	cvt.u32.u64 	%r12419, %rd377;
	setp.ne.s32 	%p1774, %r12419, -1;
	and.pred  	%p1775, %p1773, %p1774;
	@%p1775 bra 	$L__BB10_1132;
	mov.b32 	%r5014, 21106;
	st.local.u32 	[%rd2], %r5014;
	mov.b32 	%r12419, -1;
	mov.pred 	%p6205, 0;
	bra.uni 	$L__BB10_1133;
$L__BB10_1132:
	shl.b64 	%rd3765, %rd377, 32;
	shr.s64 	%rd3766, %rd3765, 28;
	add.s64 	%rd3767, %rd375, %rd3766;
	mov.b16 	%rs529, 0;
	st.u8 	[%rd3767], %rs529;
	st.u8 	[%rd3767+1], %rs529;
	mov.b32 	%r5008, 3608;
	st.u32 	[%rd3767+4], %r5008;
	mov.b16 	%rs530, 1;
	st.u8 	[%rd3767+3], %rs530;
	mov.b32 	%r5009, 48;
	st.u32 	[%rd3767+8], %r5009;
	mov.b32 	%r5010, -1;
	st.u32 	[%rd3767+16], %r5010;
	ld.shared.u64 	%rd3768, [m_Local_$_0];
	add.s64 	%rd3769, %rd3768, %rd3766;
	mov.b32 	%r5011, 0;
	st.u32 	[%rd3769+32], %r5011;
	ld.shared.u64 	%rd3770, [m_Local_$_0];
	add.s64 	%rd3771, %rd3770, %rd3766;
	st.u32 	[%rd3771+36], %r5011;
	ld.shared.u64 	%rd3772, [m_Local_$_0];
	add.s64 	%rd3773, %rd3772, %rd3766;
	st.u32 	[%rd3773+40], %r5011;
	ld.local.u32 	%r5012, [%rd2];
	setp.eq.s32 	%p6205, %r5012, 0;
$L__BB10_1133:
	mov.b32 	%r12420, 0;
	not.pred 	%p1777, %p6205;
	@%p1777 bra 	$L__BB10_1139;
	setp.ne.s32 	%p1778, %r12419, -1;
	@%p1778 bra 	$L__BB10_1136;
	mov.b32 	%r5022, 21352;
	st.local.u32 	[%rd2], %r5022;
	bra.uni 	$L__BB10_1139;
$L__BB10_1136:
	ld.shared.u64 	%rd3774, [m_Local_$_0];
	mul.wide.s32 	%rd378, %r12419, 16;
	add.s64 	%rd3775, %rd3774, %rd378;
	st.u32 	[%rd3775+40], %r601;
	ld.local.u32 	%r5017, [%rd2];
	setp.ne.s32 	%p1779, %r5017, 0;
	@%p1779 bra 	$L__BB10_1139;
	ld.shared.u64 	%rd3776, [m_Local_$_0];
	add.s64 	%rd3777, %rd3776, %rd378;
	mov.b32 	%r12420, 0;
	st.u32 	[%rd3777+36], %r12420;
	ld.local.u32 	%r5019, [%rd2];
	setp.ne.s32 	%p1780, %r5019, 0;
	@%p1780 bra 	$L__BB10_1139;
	ld.shared.u64 	%rd3778, [m_Local_$_0];
	add.s64 	%rd3779, %rd3778, %rd378;
	st.u32 	[%rd3779+32], %r12384;
	ld.local.u32 	%r5020, [%rd2];
	setp.eq.s32 	%p1781, %r5020, 0;
	selp.b32 	%r12420, %r12419, 0, %p1781;
$L__BB10_1139:
	st.local.u32 	[%rd2], %r12420;
	mov.b16 	%rs1539, 0;
	bra.uni 	$L__BB10_1141;
$L__BB10_1140:
	ld.u8 	%rs1539, [%rd376+32];
$L__BB10_1141:
	and.b16  	%rs533, %rs1539, 255;
	and.b16  	%rs534, %rs1538, 255;
	setp.ne.s16 	%p1782, %rs534, %rs533;
	mov.u32 	%r12427, %r12416;
	@%p1782 bra 	$L__BB10_1174;
	setp.lt.s32 	%p1783, %r12385, 2;
	@%p1783 bra 	$L__BB10_1175;
	mov.b32 	%r12421, 1;
	mov.u32 	%r12422, %r12416;
	bra.uni 	$L__BB10_1145;
$L__BB10_1144:
	add.s32 	%r12421, %r12421, 1;
	setp.eq.s32 	%p1810, %r12421, %r12385;
	mov.u32 	%r12422, %r12427;
	@%p1810 bra 	$L__BB10_1175;
$L__BB10_1145:
	add.s32 	%r12427, %r12422, 1;
	@%p1758 bra 	$L__BB10_1147;
	mov.b32 	%r5043, 21352;
	st.local.u32 	[%rd2], %r5043;
	mov.b16 	%rs1540, 0;
	bra.uni 	$L__BB10_1159;
$L__BB10_1147:
	ld.shared.u64 	%rd379, [m_Local_$_0];
	add.s64 	%rd380, %rd379, %rd364;
	ld.u32 	%r5025, [%rd380+12];
	setp.gt.s32 	%p1785, %r12422, -2;
	setp.lt.s32 	%p1786, %r12427, %r5025;
	and.pred  	%p1787, %p1785, %p1786;
	@%p1787 bra 	$L__BB10_1158;
	ld.shared.u64 	%rd3782, [m_Local_$_1];
	atom.global.add.u64 	%rd3783, [%rd25], 48;
	add.s64 	%rd3784, %rd3783, 56;
	setp.lt.u64 	%p1788, %rd3784, %rd3782;
	shr.u64 	%rd381, %rd3783, 4;
	cvt.u32.u64 	%r12423, %rd381;
	setp.ne.s32 	%p1789, %r12423, -1;
	and.pred  	%p1790, %p1788, %p1789;
	@%p1790 bra 	$L__BB10_1150;
	mov.b32 	%r5034, 21106;
	st.local.u32 	[%rd2], %r5034;
	mov.b32 	%r12423, -1;
	mov.pred 	%p6206, 0;
	bra.uni 	$L__BB10_1151;
$L__BB10_1150:
	shl.b64 	%rd3785, %rd381, 32;
	shr.s64 	%rd3786, %rd3785, 28;
	add.s64 	%rd3787, %rd379, %rd3786;
	mov.b16 	%rs535, 0;
	st.u8 	[%rd3787], %rs535;
	st.u8 	[%rd3787+1], %rs535;
	mov.b32 	%r5028, 3608;
	st.u32 	[%rd3787+4], %r5028;
	mov.b16 	%rs536, 1;
	st.u8 	[%rd3787+3], %rs536;
	mov.b32 	%r5029, 48;
	st.u32 	[%rd3787+8], %r5029;
	mov.b32 	%r5030, -1;
	st.u32 	[%rd3787+16], %r5030;
	ld.shared.u64 	%rd3788, [m_Local_$_0];
	add.s64 	%rd3789, %rd3788, %rd3786;
	mov.b32 	%r5031, 0;
	st.u32 	[%rd3789+32], %r5031;
	ld.shared.u64 	%rd3790, [m_Local_$_0];
	add.s64 	%rd3791, %rd3790, %rd3786;
	st.u32 	[%rd3791+36], %r5031;
	ld.shared.u64 	%rd3792, [m_Local_$_0];
	add.s64 	%rd3793, %rd3792, %rd3786;
	st.u32 	[%rd3793+40], %r5031;
	ld.local.u32 	%r5032, [%rd2];
	setp.eq.s32 	%p6206, %r5032, 0;
$L__BB10_1151:
	mov.b32 	%r12424, 0;
	not.pred 	%p1792, %p6206;
	@%p1792 bra 	$L__BB10_1157;
	setp.ne.s32 	%p1793, %r12423, -1;
	@%p1793 bra 	$L__BB10_1154;
	mov.b32 	%r5042, 21352;
	st.local.u32 	[%rd2], %r5042;
	bra.uni 	$L__BB10_1157;
$L__BB10_1154:
	ld.shared.u64 	%rd3794, [m_Local_$_0];
	mul.wide.s32 	%rd382, %r12423, 16;
	add.s64 	%rd3795, %rd3794, %rd382;
	st.u32 	[%rd3795+40], %r5025;
	ld.local.u32 	%r5037, [%rd2];
	setp.ne.s32 	%p1794, %r5037, 0;
	@%p1794 bra 	$L__BB10_1157;
	ld.shared.u64 	%rd3796, [m_Local_$_0];
	add.s64 	%rd3797, %rd3796, %rd382;
	st.u32 	[%rd3797+36], %r12427;
	ld.local.u32 	%r5039, [%rd2];
	setp.ne.s32 	%p1795, %r5039, 0;
	@%p1795 bra 	$L__BB10_1157;
	ld.shared.u64 	%rd3798, [m_Local_$_0];
	add.s64 	%rd3799, %rd3798, %rd382;
	st.u32 	[%rd3799+32], %r12382;
	ld.local.u32 	%r5040, [%rd2];
	setp.eq.s32 	%p1796, %r5040, 0;
	selp.b32 	%r12424, %r12423, 0, %p1796;
$L__BB10_1157:
	st.local.u32 	[%rd2], %r12424;
	mov.b16 	%rs1540, 0;
	bra.uni 	$L__BB10_1159;
$L__BB10_1158:
	shl.b32 	%r5026, %r12427, 2;
	add.s32 	%r5027, %r5026, 32;
	cvt.u64.u32 	%rd3780, %r5027;
	add.s64 	%rd3781, %rd380, %rd3780;
	ld.u8 	%rs1540, [%rd3781];
$L__BB10_1159:
	@%p1771 bra 	$L__BB10_1161;
	mov.b32 	%r5060, 21352;
	st.local.u32 	[%rd2], %r5060;
	mov.b16 	%rs1541, 0;
	bra.uni 	$L__BB10_1173;
$L__BB10_1161:
	ld.shared.u64 	%rd383, [m_Local_$_0];
	add.s64 	%rd384, %rd383, %rd365;
	ld.u32 	%r615, [%rd384+12];
	setp.lt.s32 	%p1798, %r12421, %r615;
	@%p1798 bra 	$L__BB10_1172;
	ld.shared.u64 	%rd3800, [m_Local_$_1];
	atom.global.add.u64 	%rd3801, [%rd25], 48;
	add.s64 	%rd3802, %rd3801, 56;
	setp.lt.u64 	%p1799, %rd3802, %rd3800;
	shr.u64 	%rd385, %rd3801, 4;
	cvt.u32.u64 	%r12425, %rd385;
	setp.ne.s32 	%p1800, %r12425, -1;
	and.pred  	%p1801, %p1799, %p1800;
	@%p1801 bra 	$L__BB10_1164;
	mov.b32 	%r5050, 21106;
	st.local.u32 	[%rd2], %r5050;
	mov.b32 	%r12425, -1;
	mov.pred 	%p6207, 0;
	bra.uni 	$L__BB10_1165;
$L__BB10_1164:
	shl.b64 	%rd3803, %rd385, 32;
	shr.s64 	%rd3804, %rd3803, 28;
	add.s64 	%rd3805, %rd383, %rd3804;
	mov.b16 	%rs539, 0;
	st.u8 	[%rd3805], %rs539;
	st.u8 	[%rd3805+1], %rs539;
	mov.b32 	%r5044, 3608;
	st.u32 	[%rd3805+4], %r5044;
	mov.b16 	%rs540, 1;
	st.u8 	[%rd3805+3], %rs540;
	mov.b32 	%r5045, 48;
	st.u32 	[%rd3805+8], %r5045;
	mov.b32 	%r5046, -1;
	st.u32 	[%rd3805+16], %r5046;
	ld.shared.u64 	%rd3806, [m_Local_$_0];
	add.s64 	%rd3807, %rd3806, %rd3804;
	mov.b32 	%r5047, 0;
	st.u32 	[%rd3807+32], %r5047;
	ld.shared.u64 	%rd3808, [m_Local_$_0];
	add.s64 	%rd3809, %rd3808, %rd3804;
	st.u32 	[%rd3809+36], %r5047;
	ld.shared.u64 	%rd3810, [m_Local_$_0];
	add.s64 	%rd3811, %rd3810, %rd3804;
	st.u32 	[%rd3811+40], %r5047;
	ld.local.u32 	%r5048, [%rd2];
	setp.eq.s32 	%p6207, %r5048, 0;
$L__BB10_1165:
	mov.b32 	%r12426, 0;
	not.pred 	%p1803, %p6207;
	@%p1803 bra 	$L__BB10_1171;
	setp.ne.s32 	%p1804, %r12425, -1;
	@%p1804 bra 	$L__BB10_1168;
	mov.b32 	%r5058, 21352;
	st.local.u32 	[%rd2], %r5058;
	bra.uni 	$L__BB10_1171;
$L__BB10_1168:
	ld.shared.u64 	%rd3812, [m_Local_$_0];
	mul.wide.s32 	%rd386, %r12425, 16;
	add.s64 	%rd3813, %rd3812, %rd386;
	st.u32 	[%rd3813+40], %r615;
	ld.local.u32 	%r5053, [%rd2];
	setp.ne.s32 	%p1805, %r5053, 0;
	@%p1805 bra 	$L__BB10_1171;
	ld.shared.u64 	%rd3814, [m_Local_$_0];
	add.s64 	%rd3815, %rd3814, %rd386;
	st.u32 	[%rd3815+36], %r12421;
	ld.local.u32 	%r5055, [%rd2];
	setp.ne.s32 	%p1806, %r5055, 0;
	@%p1806 bra 	$L__BB10_1171;
	ld.shared.u64 	%rd3816, [m_Local_$_0];
	add.s64 	%rd3817, %rd3816, %rd386;
	st.u32 	[%rd3817+32], %r12384;
	ld.local.u32 	%r5056, [%rd2];
	setp.eq.s32 	%p1807, %r5056, 0;
	selp.b32 	%r12426, %r12425, 0, %p1807;
$L__BB10_1171:
	st.local.u32 	[%rd2], %r12426;
	mov.b16 	%rs1541, 0;
	bra.uni 	$L__BB10_1173;
$L__BB10_1172:
	shl.b32 	%r5059, %r12421, 2;
	cvt.u64.u32 	%rd3818, %r5059;
	add.s64 	%rd3819, %rd384, %rd3818;
	ld.u8 	%rs1541, [%rd3819+32];
$L__BB10_1173:
	and.b16  	%rs543, %rs1541, 255;
	and.b16  	%rs544, %rs1540, 255;
	setp.eq.s16 	%p1808, %rs544, %rs543;
	@%p1808 bra 	$L__BB10_1144;
$L__BB10_1174:
	add.s32 	%r12416, %r12427, 1;
	setp.lt.s32 	%p1809, %r12416, %r525;
	@%p1809 bra 	$L__BB10_1099;
	bra.uni 	$L__BB10_1507;
$L__BB10_1175:
	setp.eq.s32 	%p1811, %r12416, -1;
	@%p1811 bra 	$L__BB10_1507;
	min.s32 	%r622, %r12416, %r525;
	sub.s32 	%r623, %r622, %r12459;
	shl.b32 	%r5061, %r623, 2;
	add.s32 	%r5062, %r5061, 32;
	shr.s32 	%r5063, %r5062, 31;
	shr.u32 	%r5064, %r5063, 29;
	add.s32 	%r5065, %r5062, %r5064;
	and.b32  	%r5066, %r5065, -8;
	sub.s32 	%r5067, %r5062, %r5066;
	setp.eq.s32 	%p1812, %r5067, 0;
	sub.s32 	%r5068, %r5061, %r5067;
	add.s32 	%r5069, %r5068, 40;
	selp.b32 	%r624, %r5062, %r5069, %p1812;
	ld.shared.u64 	%rd387, [m_Local_$_1];
	and.b32  	%r5070, %r624, 12;
	setp.eq.s32 	%p1813, %r5070, 0;
	mov.u32 	%r12428, %r624;
	@%p1813 bra 	$L__BB10_1178;
	shr.s32 	%r5071, %r624, 31;
	shr.u32 	%r5072, %r5071, 28;
	add.s32 	%r5073, %r624, %r5072;
	and.b32  	%r5074, %r5073, -16;
	add.s32 	%r12428, %r5074, 16;
$L__BB10_1178:
	cvt.s64.s32 	%rd3820, %r12428;
	atom.global.add.u64 	%rd3821, [%rd25], %rd3820;
	cvt.s64.s32 	%rd3822, %r624;
	add.s64 	%rd3823, %rd3822, %rd3821;
	add.s64 	%rd3824, %rd3823, 8;
	setp.lt.u64 	%p1814, %rd3824, %rd387;
	shr.u64 	%rd3825, %rd3821, 4;
	cvt.u32.u64 	%r5075, %rd3825;
	selp.b32 	%r627, %r5075, -1, %p1814;
	setp.ne.s32 	%p1815, %r627, -1;
	@%p1815 bra 	$L__BB10_1180;
	mov.b32 	%r5132, 21352;
	st.local.u32 	[%rd2], %r5132;
	bra.uni 	$L__BB10_1219;
$L__BB10_1180:
	ld.shared.u64 	%rd3826, [m_Local_$_0];
	mul.wide.s32 	%rd388, %r627, 16;
	add.s64 	%rd3827, %rd3826, %rd388;
	mov.b16 	%rs545, 0;
	st.u8 	[%rd3827], %rs545;
	st.u8 	[%rd3827+1], %rs545;
	mov.b32 	%r5076, 4335;
	st.u32 	[%rd3827+4], %r5076;
	mov.b16 	%rs546, 1;
	st.u8 	[%rd3827+3], %rs546;
	st.u32 	[%rd3827+8], %r624;
	st.u32 	[%rd3827+12], %r623;
	setp.lt.s32 	%p1816, %r623, 1;
	@%p1816 bra 	$L__BB10_1219;
	add.s32 	%r5078, %r12459, 1;
	setp.eq.s32 	%p1817, %r622, %r5078;
	mov.b32 	%r642, 0;
	@%p1817 bra 	$L__BB10_1207;
	and.b32  	%r642, %r623, 2147483646;
	mov.b32 	%r12429, 0;
$L__BB10_1183:
	ld.shared.u64 	%rd389, [m_Local_$_0];
	add.s64 	%rd390, %rd389, %rd388;
	ld.u32 	%r630, [%rd390+12];
	setp.lt.s32 	%p1818, %r12429, %r630;
	@%p1818 bra 	$L__BB10_1194;
	ld.shared.u64 	%rd3828, [m_Local_$_1];
	atom.global.add.u64 	%rd3829, [%rd25], 48;
	add.s64 	%rd3830, %rd3829, 56;
	setp.lt.u64 	%p1819, %rd3830, %rd3828;
	shr.u64 	%rd391, %rd3829, 4;
	cvt.u32.u64 	%r12430, %rd391;
	setp.ne.s32 	%p1820, %r12430, -1;
	and.pred  	%p1821, %p1819, %p1820;
	@%p1821 bra 	$L__BB10_1186;
	mov.b32 	%r5086, 21106;
	st.local.u32 	[%rd2], %r5086;
	mov.b32 	%r12430, -1;
	mov.pred 	%p6208, 0;
	bra.uni 	$L__BB10_1187;
$L__BB10_1186:
	shl.b64 	%rd3831, %rd391, 32;
	shr.s64 	%rd3832, %rd3831, 28;
	add.s64 	%rd3833, %rd389, %rd3832;
	mov.b16 	%rs547, 0;
	st.u8 	[%rd3833], %rs547;
	st.u8 	[%rd3833+1], %rs547;
	mov.b32 	%r5080, 3608;
	st.u32 	[%rd3833+4], %r5080;
	mov.b16 	%rs548, 1;
	st.u8 	[%rd3833+3], %rs548;
	mov.b32 	%r5081, 48;
	st.u32 	[%rd3833+8], %r5081;
	mov.b32 	%r5082, -1;
	st.u32 	[%rd3833+16], %r5082;
	ld.shared.u64 	%rd3834, [m_Local_$_0];
	add.s64 	%rd3835, %rd3834, %rd3832;
	mov.b32 	%r5083, 0;
	st.u32 	[%rd3835+32], %r5083;
	ld.shared.u64 	%rd3836, [m_Local_$_0];
	add.s64 	%rd3837, %rd3836, %rd3832;
	st.u32 	[%rd3837+36], %r5083;
	ld.shared.u64 	%rd3838, [m_Local_$_0];
	add.s64 	%rd3839, %rd3838, %rd3832;
	st.u32 	[%rd3839+40], %r5083;
	ld.local.u32 	%r5084, [%rd2];
	setp.eq.s32 	%p6208, %r5084, 0;
$L__BB10_1187:
	mov.b32 	%r12431, 0;
	not.pred 	%p1823, %p6208;
	@%p1823 bra 	$L__BB10_1193;
	setp.ne.s32 	%p1824, %r12430, -1;
	@%p1824 bra 	$L__BB10_1190;
	mov.b32 	%r5094, 21352;
	st.local.u32 	[%rd2], %r5094;
	bra.uni 	$L__BB10_1193;
$L__BB10_1190:
	ld.shared.u64 	%rd3840, [m_Local_$_0];
	mul.wide.s32 	%rd392, %r12430, 16;
	add.s64 	%rd3841, %rd3840, %rd392;
	st.u32 	[%rd3841+40], %r630;
	ld.local.u32 	%r5089, [%rd2];
	setp.ne.s32 	%p1825, %r5089, 0;
	@%p1825 bra 	$L__BB10_1193;
	ld.shared.u64 	%rd3842, [m_Local_$_0];
	add.s64 	%rd3843, %rd3842, %rd392;
	st.u32 	[%rd3843+36], %r12429;
	ld.local.u32 	%r5091, [%rd2];
	setp.ne.s32 	%p1826, %r5091, 0;
	@%p1826 bra 	$L__BB10_1193;
	ld.shared.u64 	%rd3844, [m_Local_$_0];
	add.s64 	%rd3845, %rd3844, %rd392;
	st.u32 	[%rd3845+32], %r627;
	ld.local.u32 	%r5092, [%rd2];
	setp.eq.s32 	%p1827, %r5092, 0;
	selp.b32 	%r12431, %r12430, 0, %p1827;
$L__BB10_1193:
	st.local.u32 	[%rd2], %r12431;
	bra.uni 	$L__BB10_1195;
$L__BB10_1194:
	shl.b32 	%r5095, %r12429, 2;
	cvt.u64.u32 	%rd3846, %r5095;
	add.s64 	%rd3847, %rd390, %rd3846;
	mov.b32 	%r5096, 0;
	st.u32 	[%rd3847+32], %r5096;
	mov.b16 	%rs549, 0;
	st.u8 	[%rd3847+32], %rs549;
$L__BB10_1195:
	add.s32 	%r635, %r12429, 1;
	ld.shared.u64 	%rd393, [m_Local_$_0];
	add.s64 	%rd394, %rd393, %rd388;
	ld.u32 	%r636, [%rd394+12];
	setp.lt.s32 	%p1828, %r635, %r636;
	@%p1828 bra 	$L__BB10_1205;
	ld.shared.u64 	%rd3848, [m_Local_$_1];
	atom.global.add.u64 	%rd3849, [%rd25], 48;
	add.s64 	%rd3850, %rd3849, 56;
	setp.ge.u64 	%p1829, %rd3850, %rd3848;
	shr.u64 	%rd395, %rd3849, 4;
	cvt.u32.u64 	%r12432, %rd395;
	setp.eq.s32 	%p1830, %r12432, -1;
	or.pred  	%p1831, %p1829, %p1830;
	@%p1831 bra 	$L__BB10_1198;
	shl.b64 	%rd3851, %rd395, 32;
	shr.s64 	%rd3852, %rd3851, 28;
	add.s64 	%rd3853, %rd393, %rd3852;
	mov.b16 	%rs550, 0;
	st.u8 	[%rd3853], %rs550;
	st.u8 	[%rd3853+1], %rs550;
	mov.b32 	%r5097, 3608;
	st.u32 	[%rd3853+4], %r5097;
	mov.b16 	%rs551, 1;
	st.u8 	[%rd3853+3], %rs551;
	mov.b32 	%r5098, 48;
	st.u32 	[%rd3853+8], %r5098;
	mov.b32 	%r5099, -1;
	st.u32 	[%rd3853+16], %r5099;
	ld.shared.u64 	%rd3854, [m_Local_$_0];
	add.s64 	%rd3855, %rd3854, %rd3852;
	mov.b32 	%r5100, 0;
	st.u32 	[%rd3855+32], %r5100;
	ld.shared.u64 	%rd3856, [m_Local_$_0];
	add.s64 	%rd3857, %rd3856, %rd3852;
	st.u32 	[%rd3857+36], %r5100;
	ld.shared.u64 	%rd3858, [m_Local_$_0];
	add.s64 	%rd3859, %rd3858, %rd3852;
	st.u32 	[%rd3859+40], %r5100;
	ld.local.u32 	%r5101, [%rd2];
	setp.eq.s32 	%p6209, %r5101, 0;
	bra.uni 	$L__BB10_1199;
$L__BB10_1198:
	mov.b32 	%r5103, 21106;
	st.local.u32 	[%rd2], %r5103;
	mov.b32 	%r12432, -1;
	mov.pred 	%p6209, 0;
$L__BB10_1199:
	mov.b32 	%r12433, 0;
	not.pred 	%p1833, %p6209;
	@%p1833 bra 	$L__BB10_1204;
	setp.eq.s32 	%p1834, %r12432, -1;
	@%p1834 bra 	$L__BB10_6321;
	ld.shared.u64 	%rd3860, [m_Local_$_0];
	mul.wide.s32 	%rd396, %r12432, 16;
	add.s64 	%rd3861, %rd3860, %rd396;
	st.u32 	[%rd3861+40], %r636;
	ld.local.u32 	%r5106, [%rd2];
	setp.eq.s32 	%p1835, %r5106, 0;
	@%p1835 bra 	$L__BB10_1202;
	bra.uni 	$L__BB10_1204;
$L__BB10_1202:
	ld.shared.u64 	%rd3862, [m_Local_$_0];
	add.s64 	%rd3863, %rd3862, %rd396;
	st.u32 	[%rd3863+36], %r635;
	ld.local.u32 	%r5108, [%rd2];
	setp.ne.s32 	%p1836, %r5108, 0;
	@%p1836 bra 	$L__BB10_1204;
	ld.shared.u64 	%rd3864, [m_Local_$_0];
	add.s64 	%rd3865, %rd3864, %rd396;
	st.u32 	[%rd3865+32], %r627;
	ld.local.u32 	%r5109, [%rd2];
	setp.eq.s32 	%p1837, %r5109, 0;
	selp.b32 	%r12433, %r12432, 0, %p1837;
$L__BB10_1204:
	st.local.u32 	[%rd2], %r12433;
	bra.uni 	$L__BB10_1206;
$L__BB10_1205:
	shl.b32 	%r5112, %r635, 2;
	cvt.u64.u32 	%rd3866, %r5112;
	add.s64 	%rd3867, %rd394, %rd3866;
	mov.b32 	%r5113, 0;
	st.u32 	[%rd3867+32], %r5113;
	mov.b16 	%rs552, 0;
	st.u8 	[%rd3867+32], %rs552;
$L__BB10_1206:
	add.s32 	%r12429, %r12429, 2;
	setp.ne.s32 	%p1838, %r12429, %r642;
	@%p1838 bra 	$L__BB10_1183;
$L__BB10_1207:
	and.b32  	%r5114, %r623, 1;
	setp.eq.b32 	%p1839, %r5114, 1;
	not.pred 	%p1840, %p1839;
	@%p1840 bra 	$L__BB10_1219;
	ld.shared.u64 	%rd397, [m_Local_$_0];
	add.s64 	%rd398, %rd397, %rd388;
	ld.u32 	%r643, [%rd398+12];
	setp.lt.s32 	%p1841, %r642, %r643;
	@%p1841 bra 	$L__BB10_1218;
	ld.shared.u64 	%rd3868, [m_Local_$_1];
	atom.global.add.u64 	%rd3869, [%rd25], 48;
	add.s64 	%rd3870, %rd3869, 56;
	setp.ge.u64 	%p1842, %rd3870, %rd3868;
	shr.u64 	%rd399, %rd3869, 4;
	cvt.u32.u64 	%r12435, %rd399;
	setp.eq.s32 	%p1843, %r12435, -1;
	or.pred  	%p1844, %p1842, %p1843;
	@%p1844 bra 	$L__BB10_1211;
	shl.b64 	%rd3871, %rd399, 32;
	shr.s64 	%rd3872, %rd3871, 28;
	add.s64 	%rd3873, %rd397, %rd3872;
	mov.b16 	%rs553, 0;
	st.u8 	[%rd3873], %rs553;
	st.u8 	[%rd3873+1], %rs553;
	mov.b32 	%r5115, 3608;
	st.u32 	[%rd3873+4], %r5115;
	mov.b16 	%rs554, 1;
	st.u8 	[%rd3873+3], %rs554;
	mov.b32 	%r5116, 48;
	st.u32 	[%rd3873+8], %r5116;
	mov.b32 	%r5117, -1;
	st.u32 	[%rd3873+16], %r5117;
	ld.shared.u64 	%rd3874, [m_Local_$_0];
	add.s64 	%rd3875, %rd3874, %rd3872;
	mov.b32 	%r5118, 0;
	st.u32 	[%rd3875+32], %r5118;
	ld.shared.u64 	%rd3876, [m_Local_$_0];
	add.s64 	%rd3877, %rd3876, %rd3872;
	st.u32 	[%rd3877+36], %r5118;
	ld.shared.u64 	%rd3878, [m_Local_$_0];
	add.s64 	%rd3879, %rd3878, %rd3872;
	st.u32 	[%rd3879+40], %r5118;
	ld.local.u32 	%r5119, [%rd2];
	setp.eq.s32 	%p6210, %r5119, 0;
	bra.uni 	$L__BB10_1212;
$L__BB10_1211:
	mov.b32 	%r5121, 21106;
	st.local.u32 	[%rd2], %r5121;
	mov.b32 	%r12435, -1;
	mov.pred 	%p6210, 0;
$L__BB10_1212:
	mov.b32 	%r12436, 0;
	not.pred 	%p1846, %p6210;
	@%p1846 bra 	$L__BB10_1217;
	setp.eq.s32 	%p1847, %r12435, -1;
	@%p1847 bra 	$L__BB10_6322;
	ld.shared.u64 	%rd3880, [m_Local_$_0];
	mul.wide.s32 	%rd400, %r12435, 16;
	add.s64 	%rd3881, %rd3880, %rd400;
	st.u32 	[%rd3881+40], %r643;
	ld.local.u32 	%r5124, [%rd2];
	setp.eq.s32 	%p1848, %r5124, 0;
	@%p1848 bra 	$L__BB10_1215;
	bra.uni 	$L__BB10_1217;
$L__BB10_1215:
	ld.shared.u64 	%rd3882, [m_Local_$_0];
	add.s64 	%rd3883, %rd3882, %rd400;
	st.u32 	[%rd3883+36], %r642;
	ld.local.u32 	%r5126, [%rd2];
	setp.ne.s32 	%p1849, %r5126, 0;
	@%p1849 bra 	$L__BB10_1217;
	ld.shared.u64 	%rd3884, [m_Local_$_0];
	add.s64 	%rd3885, %rd3884, %rd400;
	st.u32 	[%rd3885+32], %r627;
	ld.local.u32 	%r5127, [%rd2];
	setp.eq.s32 	%p1850, %r5127, 0;
	selp.b32 	%r12436, %r12435, 0, %p1850;
$L__BB10_1217:
	st.local.u32 	[%rd2], %r12436;
	bra.uni 	$L__BB10_1219;
$L__BB10_1218:
	shl.b32 	%r5130, %r642, 2;
	cvt.u64.u32 	%rd3886, %r5130;
	add.s64 	%rd3887, %rd398, %rd3886;
	mov.b32 	%r5131, 0;
	st.u32 	[%rd3887+32], %r5131;
	mov.b16 	%rs555, 0;
	st.u8 	[%rd3887+32], %rs555;
$L__BB10_1219:
	setp.lt.s32 	%p1851, %r623, 1;
	@%p1851 bra 	$L__BB10_1250;
	mul.wide.s32 	%rd401, %r627, 16;
	mov.b32 	%r12437, 0;
$L__BB10_1221:
	@%p1758 bra 	$L__BB10_1223;
	mov.b32 	%r5152, 21352;
	st.local.u32 	[%rd2], %r5152;
	mov.b16 	%rs1542, 0;
	bra.uni 	$L__BB10_1235;
$L__BB10_1223:
	ld.shared.u64 	%rd402, [m_Local_$_0];
	add.s64 	%rd403, %rd402, %rd364;
	ld.u32 	%r5134, [%rd403+12];
	setp.gt.s32 	%p1853, %r12459, -1;
	setp.lt.s32 	%p1854, %r12459, %r5134;
	and.pred  	%p1855, %p1853, %p1854;
	@%p1855 bra 	$L__BB10_1234;
	ld.shared.u64 	%rd3890, [m_Local_$_1];
	atom.global.add.u64 	%rd3891, [%rd25], 48;
	add.s64 	%rd3892, %rd3891, 56;
	setp.lt.u64 	%p1856, %rd3892, %rd3890;
	shr.u64 	%rd404, %rd3891, 4;
	cvt.u32.u64 	%r12439, %rd404;
	setp.ne.s32 	%p1857, %r12439, -1;
	and.pred  	%p1858, %p1856, %p1857;
	@%p1858 bra 	$L__BB10_1226;
	mov.b32 	%r5143, 21106;
	st.local.u32 	[%rd2], %r5143;
	mov.b32 	%r12439, -1;
	mov.pred 	%p6211, 0;
	bra.uni 	$L__BB10_1227;
$L__BB10_1226:
	shl.b64 	%rd3893, %rd404, 32;
	shr.s64 	%rd3894, %rd3893, 28;
	add.s64 	%rd3895, %rd402, %rd3894;
	mov.b16 	%rs556, 0;
	st.u8 	[%rd3895], %rs556;
	st.u8 	[%rd3895+1], %rs556;
	mov.b32 	%r5137, 3608;
	st.u32 	[%rd3895+4], %r5137;
	mov.b16 	%rs557, 1;
	st.u8 	[%rd3895+3], %rs557;
	mov.b32 	%r5138, 48;
	st.u32 	[%rd3895+8], %r5138;
	mov.b32 	%r5139, -1;
	st.u32 	[%rd3895+16], %r5139;
	ld.shared.u64 	%rd3896, [m_Local_$_0];
	add.s64 	%rd3897, %rd3896, %rd3894;
	mov.b32 	%r5140, 0;
	st.u32 	[%rd3897+32], %r5140;
	ld.shared.u64 	%rd3898, [m_Local_$_0];
	add.s64 	%rd3899, %rd3898, %rd3894;
	st.u32 	[%rd3899+36], %r5140;
	ld.shared.u64 	%rd3900, [m_Local_$_0];
	add.s64 	%rd3901, %rd3900, %rd3894;
	st.u32 	[%rd3901+40], %r5140;
	ld.local.u32 	%r5141, [%rd2];
	setp.eq.s32 	%p6211, %r5141, 0;
$L__BB10_1227:
	mov.b32 	%r12440, 0;
	not.pred 	%p1860, %p6211;
	@%p1860 bra 	$L__BB10_1233;
	setp.ne.s32 	%p1861, %r12439, -1;
	@%p1861 bra 	$L__BB10_1230;
	mov.b32 	%r5151, 21352;
	st.local.u32 	[%rd2], %r5151;
	bra.uni 	$L__BB10_1233;
$L__BB10_1230:
	ld.shared.u64 	%rd3902, [m_Local_$_0];
	mul.wide.s32 	%rd405, %r12439, 16;
	add.s64 	%rd3903, %rd3902, %rd405;
	st.u32 	[%rd3903+40], %r5134;
	ld.local.u32 	%r5146, [%rd2];
	setp.ne.s32 	%p1862, %r5146, 0;
	@%p1862 bra 	$L__BB10_1233;
	ld.shared.u64 	%rd3904, [m_Local_$_0];
	add.s64 	%rd3905, %rd3904, %rd405;
	st.u32 	[%rd3905+36], %r12459;
	ld.local.u32 	%r5148, [%rd2];
	setp.ne.s32 	%p1863, %r5148, 0;
	@%p1863 bra 	$L__BB10_1233;
	ld.shared.u64 	%rd3906, [m_Local_$_0];
	add.s64 	%rd3907, %rd3906, %rd405;
	st.u32 	[%rd3907+32], %r12382;
	ld.local.u32 	%r5149, [%rd2];
	setp.eq.s32 	%p1864, %r5149, 0;
	selp.b32 	%r12440, %r12439, 0, %p1864;
$L__BB10_1233:
	st.local.u32 	[%rd2], %r12440;
	mov.b16 	%rs1542, 0;
	bra.uni 	$L__BB10_1235;
$L__BB10_1234:
	shl.b32 	%r5135, %r12459, 2;
	add.s32 	%r5136, %r5135, 32;
	cvt.u64.u32 	%rd3888, %r5136;
	add.s64 	%rd3889, %rd403, %rd3888;
	ld.u8 	%rs1542, [%rd3889];
$L__BB10_1235:
	@%p1815 bra 	$L__BB10_1237;
	mov.b32 	%r5170, 21352;
	st.local.u32 	[%rd2], %r5170;
	bra.uni 	$L__BB10_1249;
$L__BB10_1237:
	ld.shared.u64 	%rd406, [m_Local_$_0];
	add.s64 	%rd407, %rd406, %rd401;
	ld.u32 	%r655, [%rd407+12];
	setp.lt.s32 	%p1866, %r12437, %r655;
	@%p1866 bra 	$L__BB10_1248;
	ld.shared.u64 	%rd3908, [m_Local_$_1];
	atom.global.add.u64 	%rd3909, [%rd25], 48;
	add.s64 	%rd3910, %rd3909, 56;
	setp.lt.u64 	%p1867, %rd3910, %rd3908;
	shr.u64 	%rd408, %rd3909, 4;
	cvt.u32.u64 	%r12441, %rd408;
	setp.ne.s32 	%p1868, %r12441, -1;
	and.pred  	%p1869, %p1867, %p1868;
	@%p1869 bra 	$L__BB10_1240;
	mov.b32 	%r5159, 21106;
	st.local.u32 	[%rd2], %r5159;
	mov.b32 	%r12441, -1;
	mov.pred 	%p6212, 0;
	bra.uni 	$L__BB10_1241;
$L__BB10_1240:
	shl.b64 	%rd3911, %rd408, 32;
	shr.s64 	%rd3912, %rd3911, 28;
	add.s64 	%rd3913, %rd406, %rd3912;
	mov.b16 	%rs560, 0;
	st.u8 	[%rd3913], %rs560;
	st.u8 	[%rd3913+1], %rs560;
	mov.b32 	%r5153, 3608;
	st.u32 	[%rd3913+4], %r5153;
	mov.b16 	%rs561, 1;
	st.u8 	[%rd3913+3], %rs561;
	mov.b32 	%r5154, 48;
	st.u32 	[%rd3913+8], %r5154;
	mov.b32 	%r5155, -1;
	st.u32 	[%rd3913+16], %r5155;
	ld.shared.u64 	%rd3914, [m_Local_$_0];
	add.s64 	%rd3915, %rd3914, %rd3912;
	mov.b32 	%r5156, 0;
	st.u32 	[%rd3915+32], %r5156;
	ld.shared.u64 	%rd3916, [m_Local_$_0];
	add.s64 	%rd3917, %rd3916, %rd3912;
	st.u32 	[%rd3917+36], %r5156;
	ld.shared.u64 	%rd3918, [m_Local_$_0];
	add.s64 	%rd3919, %rd3918, %rd3912;
	st.u32 	[%rd3919+40], %r5156;
	ld.local.u32 	%r5157, [%rd2];
	setp.eq.s32 	%p6212, %r5157, 0;
$L__BB10_1241:
	mov.b32 	%r12442, 0;
	not.pred 	%p1871, %p6212;
	@%p1871 bra 	$L__BB10_1247;
	setp.ne.s32 	%p1872, %r12441, -1;
	@%p1872 bra 	$L__BB10_1244;
	mov.b32 	%r5167, 21352;
	st.local.u32 	[%rd2], %r5167;
	bra.uni 	$L__BB10_1247;
$L__BB10_1244:
	ld.shared.u64 	%rd3920, [m_Local_$_0];
	mul.wide.s32 	%rd409, %r12441, 16;
	add.s64 	%rd3921, %rd3920, %rd409;
	st.u32 	[%rd3921+40], %r655;
	ld.local.u32 	%r5162, [%rd2];
	setp.ne.s32 	%p1873, %r5162, 0;
	@%p1873 bra 	$L__BB10_1247;
	ld.shared.u64 	%rd3922, [m_Local_$_0];
	add.s64 	%rd3923, %rd3922, %rd409;
	st.u32 	[%rd3923+36], %r12437;
	ld.local.u32 	%r5164, [%rd2];
	setp.ne.s32 	%p1874, %r5164, 0;
	@%p1874 bra 	$L__BB10_1247;
	ld.shared.u64 	%rd3924, [m_Local_$_0];
	add.s64 	%rd3925, %rd3924, %rd409;
	st.u32 	[%rd3925+32], %r627;
	ld.local.u32 	%r5165, [%rd2];
	setp.eq.s32 	%p1875, %r5165, 0;
	selp.b32 	%r12442, %r12441, 0, %p1875;
$L__BB10_1247:
	st.local.u32 	[%rd2], %r12442;
	bra.uni 	$L__BB10_1249;
$L__BB10_1248:
	shl.b32 	%r5168, %r12437, 2;
	cvt.u64.u32 	%rd3926, %r5168;
	add.s64 	%rd3927, %rd407, %rd3926;
	mov.b32 	%r5169, 0;
	st.u32 	[%rd3927+32], %r5169;
	st.u8 	[%rd3927+32], %rs1542;
$L__BB10_1249:
	add.s32 	%r12459, %r12459, 1;
	add.s32 	%r12437, %r12437, 1;
	setp.ne.s32 	%p1876, %r12437, %r623;
	@%p1876 bra 	$L__BB10_1221;
$L__BB10_1250:
	ld.shared.u64 	%rd3928, [m_Local_$_1];
	atom.global.add.u64 	%rd3929, [%rd25], 48;
	add.s64 	%rd3930, %rd3929, 56;
	setp.lt.u64 	%p1877, %rd3930, %rd3928;
	shr.u64 	%rd3931, %rd3929, 4;
	cvt.u32.u64 	%r5171, %rd3931;
	selp.b32 	%r662, %r5171, -1, %p1877;
	setp.ne.s32 	%p1878, %r662, -1;
	@%p1878 bra 	$L__BB10_1252;
	mov.b32 	%r5281, 21352;
	st.local.u32 	[%rd2], %r5281;
	bra.uni 	$L__BB10_1327;
$L__BB10_1252:
	ld.shared.u64 	%rd3932, [m_Local_$_0];
	mul.wide.s32 	%rd410, %r662, 16;
	add.s64 	%rd3933, %rd3932, %rd410;
	mov.b16 	%rs562, 1;
	st.u8 	[%rd3933], %rs562;
	mov.b16 	%rs563, 0;
	st.u8 	[%rd3933+1], %rs563;
	mov.b32 	%r5172, 2906;
	st.u32 	[%rd3933+4], %r5172;
	st.u8 	[%rd3933+3], %rs562;
	mov.b32 	%r5173, 48;
	st.u32 	[%rd3933+8], %r5173;
	mov.b32 	%r5174, -1;
	st.u32 	[%rd3933+16], %r5174;
	ld.shared.u64 	%rd411, [m_Local_$_0];
	mul.wide.s32 	%rd412, %r627, 16;
	add.s64 	%rd3934, %rd411, %rd412;
	ld.u32 	%r663, [%rd3934+12];
	shl.b32 	%r5175, %r663, 2;
	add.s32 	%r5176, %r5175, 32;
	shr.s32 	%r5177, %r5176, 31;
	shr.u32 	%r5178, %r5177, 29;
	add.s32 	%r5179, %r5176, %r5178;
	and.b32  	%r5180, %r5179, -8;
	sub.s32 	%r5181, %r5176, %r5180;
	setp.eq.s32 	%p1879, %r5181, 0;
	sub.s32 	%r5182, %r5175, %r5181;
	add.s32 	%r5183, %r5182, 40;
	selp.b32 	%r664, %r5176, %r5183, %p1879;
	ld.shared.u64 	%rd413, [m_Local_$_1];
	and.b32  	%r5184, %r664, 12;
	setp.eq.s32 	%p1880, %r5184, 0;
	mov.u32 	%r12443, %r664;
	@%p1880 bra 	$L__BB10_1254;
	shr.s32 	%r5185, %r664, 31;
	shr.u32 	%r5186, %r5185, 28;
	add.s32 	%r5187, %r664, %r5186;
	and.b32  	%r5188, %r5187, -16;
	add.s32 	%r12443, %r5188, 16;
$L__BB10_1254:
	cvt.s64.s32 	%rd3935, %r12443;
	atom.global.add.u64 	%rd3936, [%rd25], %rd3935;
	cvt.s64.s32 	%rd3937, %r664;
	add.s64 	%rd3938, %rd3937, %rd3936;
	add.s64 	%rd3939, %rd3938, 8;
	setp.lt.u64 	%p1881, %rd3939, %rd413;
	shr.u64 	%rd3940, %rd3936, 4;
	cvt.u32.u64 	%r5189, %rd3940;
	selp.b32 	%r667, %r5189, -1, %p1881;
	setp.ne.s32 	%p1882, %r667, -1;
	@%p1882 bra 	$L__BB10_1256;
	mov.b32 	%r5245, 21352;
	st.local.u32 	[%rd2], %r5245;
	bra.uni 	$L__BB10_1295;
$L__BB10_1256:
	mul.wide.s32 	%rd414, %r667, 16;
	add.s64 	%rd3941, %rd411, %rd414;
	mov.b16 	%rs564, 0;
	st.u8 	[%rd3941], %rs564;
	st.u8 	[%rd3941+1], %rs564;
	mov.b32 	%r5190, 4335;
	st.u32 	[%rd3941+4], %r5190;
	mov.b16 	%rs565, 1;
	st.u8 	[%rd3941+3], %rs565;
	st.u32 	[%rd3941+8], %r664;
	st.u32 	[%rd3941+12], %r663;
	setp.lt.s32 	%p1883, %r663, 1;
	@%p1883 bra 	$L__BB10_1295;
	setp.eq.s32 	%p1884, %r663, 1;
	mov.b32 	%r682, 0;
	@%p1884 bra 	$L__BB10_1283;
	and.b32  	%r682, %r663, 2147483646;
	mov.b32 	%r12444, 0;
$L__BB10_1259:
	ld.shared.u64 	%rd415, [m_Local_$_0];
	add.s64 	%rd416, %rd415, %rd414;
	ld.u32 	%r670, [%rd416+12];
	setp.lt.s32 	%p1885, %r12444, %r670;
	@%p1885 bra 	$L__BB10_1270;
	ld.shared.u64 	%rd3942, [m_Local_$_1];
	atom.global.add.u64 	%rd3943, [%rd25], 48;
	add.s64 	%rd3944, %rd3943, 56;
	setp.lt.u64 	%p1886, %rd3944, %rd3942;
	shr.u64 	%rd417, %rd3943, 4;
	cvt.u32.u64 	%r12445, %rd417;
	setp.ne.s32 	%p1887, %r12445, -1;
	and.pred  	%p1888, %p1886, %p1887;
	@%p1888 bra 	$L__BB10_1262;
	mov.b32 	%r5199, 21106;
	st.local.u32 	[%rd2], %r5199;
	mov.b32 	%r12445, -1;
	mov.pred 	%p6213, 0;
	bra.uni 	$L__BB10_1263;
$L__BB10_1262:
	shl.b64 	%rd3945, %rd417, 32;
	shr.s64 	%rd3946, %rd3945, 28;
	add.s64 	%rd3947, %rd415, %rd3946;
	mov.b16 	%rs566, 0;
	st.u8 	[%rd3947], %rs566;
	st.u8 	[%rd3947+1], %rs566;
	mov.b32 	%r5193, 3608;
	st.u32 	[%rd3947+4], %r5193;
	mov.b16 	%rs567, 1;
	st.u8 	[%rd3947+3], %rs567;
	mov.b32 	%r5194, 48;
	st.u32 	[%rd3947+8], %r5194;
	mov.b32 	%r5195, -1;
	st.u32 	[%rd3947+16], %r5195;
	ld.shared.u64 	%rd3948, [m_Local_$_0];
	add.s64 	%rd3949, %rd3948, %rd3946;
	mov.b32 	%r5196, 0;
	st.u32 	[%rd3949+32], %r5196;
	ld.shared.u64 	%rd3950, [m_Local_$_0];
	add.s64 	%rd3951, %rd3950, %rd3946;
	st.u32 	[%rd3951+36], %r5196;
	ld.shared.u64 	%rd3952, [m_Local_$_0];
	add.s64 	%rd3953, %rd3952, %rd3946;
	st.u32 	[%rd3953+40], %r5196;
	ld.local.u32 	%r5197, [%rd2];
	setp.eq.s32 	%p6213, %r5197, 0;
$L__BB10_1263:
	mov.b32 	%r12446, 0;
	not.pred 	%p1890, %p6213;
	@%p1890 bra 	$L__BB10_1269;
	setp.ne.s32 	%p1891, %r12445, -1;
	@%p1891 bra 	$L__BB10_1266;
	mov.b32 	%r5207, 21352;
	st.local.u32 	[%rd2], %r5207;
	bra.uni 	$L__BB10_1269;
$L__BB10_1266:
	ld.shared.u64 	%rd3954, [m_Local_$_0];
	mul.wide.s32 	%rd418, %r12445, 16;
	add.s64 	%rd3955, %rd3954, %rd418;
	st.u32 	[%rd3955+40], %r670;
	ld.local.u32 	%r5202, [%rd2];
	setp.ne.s32 	%p1892, %r5202, 0;
	@%p1892 bra 	$L__BB10_1269;
	ld.shared.u64 	%rd3956, [m_Local_$_0];
	add.s64 	%rd3957, %rd3956, %rd418;
	st.u32 	[%rd3957+36], %r12444;
	ld.local.u32 	%r5204, [%rd2];
	setp.ne.s32 	%p1893, %r5204, 0;
	@%p1893 bra 	$L__BB10_1269;
	ld.shared.u64 	%rd3958, [m_Local_$_0];
	add.s64 	%rd3959, %rd3958, %rd418;
	st.u32 	[%rd3959+32], %r667;
	ld.local.u32 	%r5205, [%rd2];
	setp.eq.s32 	%p1894, %r5205, 0;
	selp.b32 	%r12446, %r12445, 0, %p1894;
$L__BB10_1269:
	st.local.u32 	[%rd2], %r12446;
	bra.uni 	$L__BB10_1271;
$L__BB10_1270:
	shl.b32 	%r5208, %r12444, 2;
	cvt.u64.u32 	%rd3960, %r5208;
	add.s64 	%rd3961, %rd416, %rd3960;
	mov.b32 	%r5209, 0;
	st.u32 	[%rd3961+32], %r5209;
	mov.b16 	%rs568, 0;
	st.u8 	[%rd3961+32], %rs568;
$L__BB10_1271:
	add.s32 	%r675, %r12444, 1;
	ld.shared.u64 	%rd419, [m_Local_$_0];
	add.s64 	%rd420, %rd419, %rd414;
	ld.u32 	%r676, [%rd420+12];
	setp.lt.s32 	%p1895, %r675, %r676;
	@%p1895 bra 	$L__BB10_1281;
	ld.shared.u64 	%rd3962, [m_Local_$_1];
	atom.global.add.u64 	%rd3963, [%rd25], 48;
	add.s64 	%rd3964, %rd3963, 56;
	setp.ge.u64 	%p1896, %rd3964, %rd3962;
	shr.u64 	%rd421, %rd3963, 4;
	cvt.u32.u64 	%r12447, %rd421;
	setp.eq.s32 	%p1897, %r12447, -1;
	or.pred  	%p1898, %p1896, %p1897;
	@%p1898 bra 	$L__BB10_1274;
	shl.b64 	%rd3965, %rd421, 32;
	shr.s64 	%rd3966, %rd3965, 28;
	add.s64 	%rd3967, %rd419, %rd3966;
	mov.b16 	%rs569, 0;
	st.u8 	[%rd3967], %rs569;
	st.u8 	[%rd3967+1], %rs569;
	mov.b32 	%r5210, 3608;
	st.u32 	[%rd3967+4], %r5210;
	mov.b16 	%rs570, 1;
	st.u8 	[%rd3967+3], %rs570;
	mov.b32 	%r5211, 48;
	st.u32 	[%rd3967+8], %r5211;
	mov.b32 	%r5212, -1;
	st.u32 	[%rd3967+16], %r5212;
	ld.shared.u64 	%rd3968, [m_Local_$_0];
	add.s64 	%rd3969, %rd3968, %rd3966;
	mov.b32 	%r5213, 0;
	st.u32 	[%rd3969+32], %r5213;
	ld.shared.u64 	%rd3970, [m_Local_$_0];
	add.s64 	%rd3971, %rd3970, %rd3966;
	st.u32 	[%rd3971+36], %r5213;
	ld.shared.u64 	%rd3972, [m_Local_$_0];
	add.s64 	%rd3973, %rd3972, %rd3966;
	st.u32 	[%rd3973+40], %r5213;
	ld.local.u32 	%r5214, [%rd2];
	setp.eq.s32 	%p6214, %r5214, 0;
	bra.uni 	$L__BB10_1275;
$L__BB10_1274:
	mov.b32 	%r5216, 21106;
	st.local.u32 	[%rd2], %r5216;
	mov.b32 	%r12447, -1;
	mov.pred 	%p6214, 0;
$L__BB10_1275:
	mov.b32 	%r12448, 0;
	not.pred 	%p1900, %p6214;
	@%p1900 bra 	$L__BB10_1280;
	setp.eq.s32 	%p1901, %r12447, -1;
	@%p1901 bra 	$L__BB10_6323;
	ld.shared.u64 	%rd3974, [m_Local_$_0];
	mul.wide.s32 	%rd422, %r12447, 16;
	add.s64 	%rd3975, %rd3974, %rd422;
	st.u32 	[%rd3975+40], %r676;
	ld.local.u32 	%r5219, [%rd2];
	setp.eq.s32 	%p1902, %r5219, 0;
	@%p1902 bra 	$L__BB10_1278;
	bra.uni 	$L__BB10_1280;
$L__BB10_1278:
	ld.shared.u64 	%rd3976, [m_Local_$_0];
	add.s64 	%rd3977, %rd3976, %rd422;
	st.u32 	[%rd3977+36], %r675;
	ld.local.u32 	%r5221, [%rd2];
	setp.ne.s32 	%p1903, %r5221, 0;
	@%p1903 bra 	$L__BB10_1280;
	ld.shared.u64 	%rd3978, [m_Local_$_0];
	add.s64 	%rd3979, %rd3978, %rd422;
	st.u32 	[%rd3979+32], %r667;
	ld.local.u32 	%r5222, [%rd2];
	setp.eq.s32 	%p1904, %r5222, 0;
	selp.b32 	%r12448, %r12447, 0, %p1904;
$L__BB10_1280:
	st.local.u32 	[%rd2], %r12448;
	bra.uni 	$L__BB10_1282;
$L__BB10_1281:
	shl.b32 	%r5225, %r675, 2;
	cvt.u64.u32 	%rd3980, %r5225;
	add.s64 	%rd3981, %rd420, %rd3980;
	mov.b32 	%r5226, 0;
	st.u32 	[%rd3981+32], %r5226;
	mov.b16 	%rs571, 0;
	st.u8 	[%rd3981+32], %rs571;
$L__BB10_1282:
	add.s32 	%r12444, %r12444, 2;
	setp.ne.s32 	%p1905, %r12444, %r682;
	@%p1905 bra 	$L__BB10_1259;
$L__BB10_1283:
	and.b32  	%r5227, %r663, 1;
	setp.eq.b32 	%p1906, %r5227, 1;
	not.pred 	%p1907, %p1906;
	@%p1907 bra 	$L__BB10_1295;
	ld.shared.u64 	%rd423, [m_Local_$_0];
	add.s64 	%rd424, %rd423, %rd414;
	ld.u32 	%r683, [%rd424+12];
	setp.lt.s32 	%p1908, %r682, %r683;
	@%p1908 bra 	$L__BB10_1294;
	ld.shared.u64 	%rd3982, [m_Local_$_1];
	atom.global.add.u64 	%rd3983, [%rd25], 48;
	add.s64 	%rd3984, %rd3983, 56;
	setp.ge.u64 	%p1909, %rd3984, %rd3982;
	shr.u64 	%rd425, %rd3983, 4;
	cvt.u32.u64 	%r12450, %rd425;
	setp.eq.s32 	%p1910, %r12450, -1;
	or.pred  	%p1911, %p1909, %p1910;
	@%p1911 bra 	$L__BB10_1287;
	shl.b64 	%rd3985, %rd425, 32;
	shr.s64 	%rd3986, %rd3985, 28;
	add.s64 	%rd3987, %rd423, %rd3986;
	mov.b16 	%rs572, 0;
	st.u8 	[%rd3987], %rs572;
	st.u8 	[%rd3987+1], %rs572;
	mov.b32 	%r5228, 3608;
	st.u32 	[%rd3987+4], %r5228;
	mov.b16 	%rs573, 1;
	st.u8 	[%rd3987+3], %rs573;
	mov.b32 	%r5229, 48;
	st.u32 	[%rd3987+8], %r5229;
	mov.b32 	%r5230, -1;
	st.u32 	[%rd3987+16], %r5230;
	ld.shared.u64 	%rd3988, [m_Local_$_0];
	add.s64 	%rd3989, %rd3988, %rd3986;
	mov.b32 	%r5231, 0;
	st.u32 	[%rd3989+32], %r5231;
	ld.shared.u64 	%rd3990, [m_Local_$_0];
	add.s64 	%rd3991, %rd3990, %rd3986;
	st.u32 	[%rd3991+36], %r5231;
	ld.shared.u64 	%rd3992, [m_Local_$_0];
	add.s64 	%rd3993, %rd3992, %rd3986;
	st.u32 	[%rd3993+40], %r5231;
	ld.local.u32 	%r5232, [%rd2];
	setp.eq.s32 	%p6215, %r5232, 0;
	bra.uni 	$L__BB10_1288;
$L__BB10_1287:
	mov.b32 	%r5234, 21106;
	st.local.u32 	[%rd2], %r5234;
	mov.b32 	%r12450, -1;
	mov.pred 	%p6215, 0;
$L__BB10_1288:
	mov.b32 	%r12451, 0;
	not.pred 	%p1913, %p6215;
	@%p1913 bra 	$L__BB10_1293;
	setp.eq.s32 	%p1914, %r12450, -1;
	@%p1914 bra 	$L__BB10_6324;
	ld.shared.u64 	%rd3994, [m_Local_$_0];
	mul.wide.s32 	%rd426, %r12450, 16;
	add.s64 	%rd3995, %rd3994, %rd426;
	st.u32 	[%rd3995+40], %r683;
	ld.local.u32 	%r5237, [%rd2];
	setp.eq.s32 	%p1915, %r5237, 0;
	@%p1915 bra 	$L__BB10_1291;
	bra.uni 	$L__BB10_1293;
$L__BB10_1291:
	ld.shared.u64 	%rd3996, [m_Local_$_0];
	add.s64 	%rd3997, %rd3996, %rd426;
	st.u32 	[%rd3997+36], %r682;
	ld.local.u32 	%r5239, [%rd2];
	setp.ne.s32 	%p1916, %r5239, 0;
	@%p1916 bra 	$L__BB10_1293;
	ld.shared.u64 	%rd3998, [m_Local_$_0];
	add.s64 	%rd3999, %rd3998, %rd426;
	st.u32 	[%rd3999+32], %r667;
	ld.local.u32 	%r5240, [%rd2];
	setp.eq.s32 	%p1917, %r5240, 0;
	selp.b32 	%r12451, %r12450, 0, %p1917;
$L__BB10_1293:
	st.local.u32 	[%rd2], %r12451;
	bra.uni 	$L__BB10_1295;
$L__BB10_1294:
	shl.b32 	%r5243, %r682, 2;
	cvt.u64.u32 	%rd4000, %r5243;
	add.s64 	%rd4001, %rd424, %rd4000;
	mov.b32 	%r5244, 0;
	st.u32 	[%rd4001+32], %r5244;
	mov.b16 	%rs574, 0;
	st.u8 	[%rd4001+32], %rs574;
$L__BB10_1295:
	setp.lt.s32 	%p1918, %r663, 1;
	@%p1918 bra 	$L__BB10_1326;
	mul.wide.s32 	%rd427, %r667, 16;
	mov.b32 	%r12452, 0;
$L__BB10_1297:
	shl.b32 	%r689, %r12452, 2;
	@%p1815 bra 	$L__BB10_1299;
	mov.b32 	%r5262, 21352;
	st.local.u32 	[%rd2], %r5262;
	mov.b16 	%rs1543, 0;
	bra.uni 	$L__BB10_1311;
$L__BB10_1299:
	ld.shared.u64 	%rd428, [m_Local_$_0];
	add.s64 	%rd429, %rd428, %rd412;
	ld.u32 	%r690, [%rd429+12];
	setp.lt.s32 	%p1920, %r12452, %r690;
	@%p1920 bra 	$L__BB10_1310;
	ld.shared.u64 	%rd4002, [m_Local_$_1];
	atom.global.add.u64 	%rd4003, [%rd25], 48;
	add.s64 	%rd4004, %rd4003, 56;
	setp.lt.u64 	%p1921, %rd4004, %rd4002;
	shr.u64 	%rd430, %rd4003, 4;
	cvt.u32.u64 	%r12453, %rd430;
	setp.ne.s32 	%p1922, %r12453, -1;
	and.pred  	%p1923, %p1921, %p1922;
	@%p1923 bra 	$L__BB10_1302;
	mov.b32 	%r5253, 21106;
	st.local.u32 	[%rd2], %r5253;
	mov.b32 	%r12453, -1;
	mov.pred 	%p6216, 0;
	bra.uni 	$L__BB10_1303;
$L__BB10_1302:
	shl.b64 	%rd4005, %rd430, 32;
	shr.s64 	%rd4006, %rd4005, 28;
	add.s64 	%rd4007, %rd428, %rd4006;
	mov.b16 	%rs575, 0;
	st.u8 	[%rd4007], %rs575;
	st.u8 	[%rd4007+1], %rs575;
	mov.b32 	%r5247, 3608;
	st.u32 	[%rd4007+4], %r5247;
	mov.b16 	%rs576, 1;
	st.u8 	[%rd4007+3], %rs576;
	mov.b32 	%r5248, 48;
	st.u32 	[%rd4007+8], %r5248;
	mov.b32 	%r5249, -1;
	st.u32 	[%rd4007+16], %r5249;
	ld.shared.u64 	%rd4008, [m_Local_$_0];
	add.s64 	%rd4009, %rd4008, %rd4006;
	mov.b32 	%r5250, 0;
	st.u32 	[%rd4009+32], %r5250;
	ld.shared.u64 	%rd4010, [m_Local_$_0];
	add.s64 	%rd4011, %rd4010, %rd4006;
	st.u32 	[%rd4011+36], %r5250;
	ld.shared.u64 	%rd4012, [m_Local_$_0];
	add.s64 	%rd4013, %rd4012, %rd4006;
	st.u32 	[%rd4013+40], %r5250;
	ld.local.u32 	%r5251, [%rd2];
	setp.eq.s32 	%p6216, %r5251, 0;
$L__BB10_1303:
	mov.b32 	%r12454, 0;
	not.pred 	%p1925, %p6216;
	@%p1925 bra 	$L__BB10_1309;
	setp.ne.s32 	%p1926, %r12453, -1;
	@%p1926 bra 	$L__BB10_1306;
	mov.b32 	%r5261, 21352;
	st.local.u32 	[%rd2], %r5261;
	bra.uni 	$L__BB10_1309;
$L__BB10_1306:
	ld.shared.u64 	%rd4014, [m_Local_$_0];
	mul.wide.s32 	%rd431, %r12453, 16;
	add.s64 	%rd4015, %rd4014, %rd431;
	st.u32 	[%rd4015+40], %r690;
	ld.local.u32 	%r5256, [%rd2];
	setp.ne.s32 	%p1927, %r5256, 0;
	@%p1927 bra 	$L__BB10_1309;
	ld.shared.u64 	%rd4016, [m_Local_$_0];
	add.s64 	%rd4017, %rd4016, %rd431;
	st.u32 	[%rd4017+36], %r12452;
	ld.local.u32 	%r5258, [%rd2];
	setp.ne.s32 	%p1928, %r5258, 0;
	@%p1928 bra 	$L__BB10_1309;
	ld.shared.u64 	%rd4018, [m_Local_$_0];
	add.s64 	%rd4019, %rd4018, %rd431;
	st.u32 	[%rd4019+32], %r627;
	ld.local.u32 	%r5259, [%rd2];
	setp.eq.s32 	%p1929, %r5259, 0;
	selp.b32 	%r12454, %r12453, 0, %p1929;
$L__BB10_1309:
	st.local.u32 	[%rd2], %r12454;
	mov.b16 	%rs1543, 0;
	bra.uni 	$L__BB10_1311;
$L__BB10_1310:
	cvt.u64.u32 	%rd4020, %r689;
	add.s64 	%rd4021, %rd429, %rd4020;
	ld.u8 	%rs1543, [%rd4021+32];
$L__BB10_1311:
	@%p1882 bra 	$L__BB10_1313;
	mov.b32 	%r5279, 21352;
	st.local.u32 	[%rd2], %r5279;
	bra.uni 	$L__BB10_1325;
$L__BB10_1313:
	ld.shared.u64 	%rd432, [m_Local_$_0];
	add.s64 	%rd433, %rd432, %rd427;
	ld.u32 	%r695, [%rd433+12];
	setp.lt.s32 	%p1931, %r12452, %r695;
	@%p1931 bra 	$L__BB10_1324;
	ld.shared.u64 	%rd4022, [m_Local_$_1];
	atom.global.add.u64 	%rd4023, [%rd25], 48;
	add.s64 	%rd4024, %rd4023, 56;
	setp.lt.u64 	%p1932, %rd4024, %rd4022;
	shr.u64 	%rd434, %rd4023, 4;
	cvt.u32.u64 	%r12455, %rd434;
	setp.ne.s32 	%p1933, %r12455, -1;
	and.pred  	%p1934, %p1932, %p1933;
	@%p1934 bra 	$L__BB10_1316;
	mov.b32 	%r5269, 21106;
	st.local.u32 	[%rd2], %r5269;
	mov.b32 	%r12455, -1;
	mov.pred 	%p6217, 0;
	bra.uni 	$L__BB10_1317;
$L__BB10_1316:
	shl.b64 	%rd4025, %rd434, 32;
	shr.s64 	%rd4026, %rd4025, 28;
	add.s64 	%rd4027, %rd432, %rd4026;
	mov.b16 	%rs579, 0;
	st.u8 	[%rd4027], %rs579;
	st.u8 	[%rd4027+1], %rs579;
	mov.b32 	%r5263, 3608;
	st.u32 	[%rd4027+4], %r5263;
	mov.b16 	%rs580, 1;
	st.u8 	[%rd4027+3], %rs580;
	mov.b32 	%r5264, 48;
	st.u32 	[%rd4027+8], %r5264;
	mov.b32 	%r5265, -1;
	st.u32 	[%rd4027+16], %r5265;
	ld.shared.u64 	%rd4028, [m_Local_$_0];
	add.s64 	%rd4029, %rd4028, %rd4026;
	mov.b32 	%r5266, 0;
	st.u32 	[%rd4029+32], %r5266;
	ld.shared.u64 	%rd4030, [m_Local_$_0];
	add.s64 	%rd4031, %rd4030, %rd4026;
	st.u32 	[%rd4031+36], %r5266;
	ld.shared.u64 	%rd4032, [m_Local_$_0];
	add.s64 	%rd4033, %rd4032, %rd4026;
	st.u32 	[%rd4033+40], %r5266;
	ld.local.u32 	%r5267, [%rd2];
	setp.eq.s32 	%p6217, %r5267, 0;
$L__BB10_1317:
	mov.b32 	%r12456, 0;
	not.pred 	%p1936, %p6217;
	@%p1936 bra 	$L__BB10_1323;
	setp.ne.s32 	%p1937, %r12455, -1;
	@%p1937 bra 	$L__BB10_1320;
	mov.b32 	%r5277, 21352;
	st.local.u32 	[%rd2], %r5277;
	bra.uni 	$L__BB10_1323;
$L__BB10_1320:
	ld.shared.u64 	%rd4034, [m_Local_$_0];
	mul.wide.s32 	%rd435, %r12455, 16;
	add.s64 	%rd4035, %rd4034, %rd435;
	st.u32 	[%rd4035+40], %r695;
	ld.local.u32 	%r5272, [%rd2];
	setp.ne.s32 	%p1938, %r5272, 0;
	@%p1938 bra 	$L__BB10_1323;
	ld.shared.u64 	%rd4036, [m_Local_$_0];
	add.s64 	%rd4037, %rd4036, %rd435;
	st.u32 	[%rd4037+36], %r12452;
	ld.local.u32 	%r5274, [%rd2];
	setp.ne.s32 	%p1939, %r5274, 0;
	@%p1939 bra 	$L__BB10_1323;
	ld.shared.u64 	%rd4038, [m_Local_$_0];
	add.s64 	%rd4039, %rd4038, %rd435;
	st.u32 	[%rd4039+32], %r667;
	ld.local.u32 	%r5275, [%rd2];
	setp.eq.s32 	%p1940, %r5275, 0;
	selp.b32 	%r12456, %r12455, 0, %p1940;
$L__BB10_1323:
	st.local.u32 	[%rd2], %r12456;
	bra.uni 	$L__BB10_1325;
$L__BB10_1324:
	cvt.u64.u32 	%rd4040, %r689;
	add.s64 	%rd4041, %rd433, %rd4040;
	mov.b32 	%r5278, 0;
	st.u32 	[%rd4041+32], %r5278;
	st.u8 	[%rd4041+32], %rs1543;
$L__BB10_1325:
	add.s32 	%r12452, %r12452, 1;
	setp.ne.s32 	%p1941, %r12452, %r663;
	@%p1941 bra 	$L__BB10_1297;
$L__BB10_1326:
	ld.shared.u64 	%rd4042, [m_Local_$_0];
	add.s64 	%rd4043, %rd4042, %rd410;
	st.u32 	[%rd4043+32], %r667;
	ld.shared.u64 	%rd4044, [m_Local_$_0];
	add.s64 	%rd4045, %rd4044, %rd410;
	st.u32 	[%rd4045+40], %r663;
	ld.shared.u64 	%rd4046, [m_Local_$_0];
	add.s64 	%rd4047, %rd4046, %rd410;
	mov.b32 	%r5280, 0;
	st.u32 	[%rd4047+48], %r5280;
$L__BB10_1327:
	setp.ne.s32 	%p1942, %r567, -1;
	@%p1942 bra 	$L__BB10_1329;
	mov.b32 	%r5298, 21352;
	st.local.u32 	[%rd2], %r5298;
	bra.uni 	$L__BB10_1341;
$L__BB10_1329:
	ld.shared.u64 	%rd436, [m_Local_$_0];
	add.s64 	%rd437, %rd436, %rd366;
	ld.u32 	%r701, [%rd437+12];
	setp.lt.s32 	%p1943, %r12414, %r701;
	@%p1943 bra 	$L__BB10_1340;
	ld.shared.u64 	%rd4048, [m_Local_$_1];
	atom.global.add.u64 	%rd4049, [%rd25], 48;
	add.s64 	%rd4050, %rd4049, 56;
	setp.lt.u64 	%p1944, %rd4050, %rd4048;
	shr.u64 	%rd438, %rd4049, 4;
	cvt.u32.u64 	%r12457, %rd438;
	setp.ne.s32 	%p1945, %r12457, -1;
	and.pred  	%p1946, %p1944, %p1945;
	@%p1946 bra 	$L__BB10_1332;
	mov.b32 	%r5288, 21106;
	st.local.u32 	[%rd2], %r5288;
	mov.b32 	%r12457, -1;
	mov.pred 	%p6218, 0;
	bra.uni 	$L__BB10_1333;
$L__BB10_1332:
	shl.b64 	%rd4051, %rd438, 32;
	shr.s64 	%rd4052, %rd4051, 28;
	add.s64 	%rd4053, %rd436, %rd4052;
	mov.b16 	%rs581, 0;
	st.u8 	[%rd4053], %rs581;
	st.u8 	[%rd4053+1], %rs581;
	mov.b32 	%r5282, 3608;
	st.u32 	[%rd4053+4], %r5282;
	mov.b16 	%rs582, 1;
	st.u8 	[%rd4053+3], %rs582;
	mov.b32 	%r5283, 48;
	st.u32 	[%rd4053+8], %r5283;
	mov.b32 	%r5284, -1;
	st.u32 	[%rd4053+16], %r5284;
	ld.shared.u64 	%rd4054, [m_Local_$_0];
	add.s64 	%rd4055, %rd4054, %rd4052;
	mov.b32 	%r5285, 0;
	st.u32 	[%rd4055+32], %r5285;
	ld.shared.u64 	%rd4056, [m_Local_$_0];
	add.s64 	%rd4057, %rd4056, %rd4052;
	st.u32 	[%rd4057+36], %r5285;
	ld.shared.u64 	%rd4058, [m_Local_$_0];
	add.s64 	%rd4059, %rd4058, %rd4052;
	st.u32 	[%rd4059+40], %r5285;
	ld.local.u32 	%r5286, [%rd2];
	setp.eq.s32 	%p6218, %r5286, 0;
$L__BB10_1333:
	mov.b32 	%r12458, 0;
	not.pred 	%p1948, %p6218;
	@%p1948 bra 	$L__BB10_1339;
	setp.ne.s32 	%p1949, %r12457, -1;
	@%p1949 bra 	$L__BB10_1336;
	mov.b32 	%r5296, 21352;
	st.local.u32 	[%rd2], %r5296;
	bra.uni 	$L__BB10_1339;
$L__BB10_1336:
	ld.shared.u64 	%rd4060, [m_Local_$_0];
	mul.wide.s32 	%rd439, %r12457, 16;
	add.s64 	%rd4061, %rd4060, %rd439;
	st.u32 	[%rd4061+40], %r701;
	ld.local.u32 	%r5291, [%rd2];
	setp.ne.s32 	%p1950, %r5291, 0;
	@%p1950 bra 	$L__BB10_1339;
	ld.shared.u64 	%rd4062, [m_Local_$_0];
	add.s64 	%rd4063, %rd4062, %rd439;
	st.u32 	[%rd4063+36], %r12414;
	ld.local.u32 	%r5293, [%rd2];
	setp.ne.s32 	%p1951, %r5293, 0;
	@%p1951 bra 	$L__BB10_1339;
	ld.shared.u64 	%rd4064, [m_Local_$_0];
	add.s64 	%rd4065, %rd4064, %rd439;
	st.u32 	[%rd4065+32], %r567;
	ld.local.u32 	%r5294, [%rd2];
	setp.eq.s32 	%p1952, %r5294, 0;
	selp.b32 	%r12458, %r12457, 0, %p1952;
$L__BB10_1339:
	st.local.u32 	[%rd2], %r12458;
	bra.uni 	$L__BB10_1341;
$L__BB10_1340:
	shl.b32 	%r5297, %r12414, 2;
	cvt.u64.u32 	%rd4066, %r5297;
	add.s64 	%rd4067, %rd437, %rd4066;
	st.u32 	[%rd4067+32], %r662;
$L__BB10_1341:
	add.s32 	%r12459, %r12416, %r12385;
	add.s32 	%r12414, %r12414, 1;
	setp.ne.s32 	%p1953, %r12414, %r12400;
	@%p1953 bra 	$L__BB10_1097;
$L__BB10_1342:
	sub.s32 	%r709, %r525, %r12459;
	shl.b32 	%r5299, %r709, 2;
	add.s32 	%r5300, %r5299, 32;
	shr.s32 	%r5301, %r5300, 31;
	shr.u32 	%r5302, %r5301, 29;
	add.s32 	%r5303, %r5300, %r5302;
	and.b32  	%r5304, %r5303, -8;
	sub.s32 	%r5305, %r5300, %r5304;
	setp.eq.s32 	%p1954, %r5305, 0;
	sub.s32 	%r5306, %r5299, %r5305;
	add.s32 	%r5307, %r5306, 40;
	selp.b32 	%r710, %r5300, %r5307, %p1954;
	ld.shared.u64 	%rd440, [m_Local_$_1];
	and.b32  	%r5308, %r710, 12;
	setp.eq.s32 	%p1955, %r5308, 0;
	mov.u32 	%r12460, %r710;
	@%p1955 bra 	$L__BB10_1344;
	shr.s32 	%r5309, %r710, 31;
	shr.u32 	%r5310, %r5309, 28;
	add.s32 	%r5311, %r710, %r5310;
	and.b32  	%r5312, %r5311, -16;
	add.s32 	%r12460, %r5312, 16;
$L__BB10_1344:
	cvt.s64.s32 	%rd4068, %r12460;
	atom.global.add.u64 	%rd4069, [%rd25], %rd4068;
	cvt.s64.s32 	%rd4070, %r710;
	add.s64 	%rd4071, %rd4070, %rd4069;
	add.s64 	%rd4072, %rd4071, 8;
	setp.lt.u64 	%p1956, %rd4072, %rd440;
	shr.u64 	%rd4073, %rd4069, 4;
	cvt.u32.u64 	%r5313, %rd4073;
	selp.b32 	%r713, %r5313, -1, %p1956;
	setp.ne.s32 	%p1957, %r713, -1;
	@%p1957 bra 	$L__BB10_1346;
	mov.b32 	%r5370, 21352;
	st.local.u32 	[%rd2], %r5370;
	bra.uni 	$L__BB10_1385;
$L__BB10_1346:
	ld.shared.u64 	%rd4074, [m_Local_$_0];
	mul.wide.s32 	%rd441, %r713, 16;
	add.s64 	%rd4075, %rd4074, %rd441;
	mov.b16 	%rs583, 0;
	st.u8 	[%rd4075], %rs583;
	st.u8 	[%rd4075+1], %rs583;
	mov.b32 	%r5314, 4335;
	st.u32 	[%rd4075+4], %r5314;
	mov.b16 	%rs584, 1;
	st.u8 	[%rd4075+3], %rs584;
	st.u32 	[%rd4075+8], %r710;
	st.u32 	[%rd4075+12], %r709;
	setp.lt.s32 	%p1958, %r709, 1;
	@%p1958 bra 	$L__BB10_1385;
	add.s32 	%r5316, %r12459, 1;
	setp.eq.s32 	%p1959, %r525, %r5316;
	mov.b32 	%r728, 0;
	@%p1959 bra 	$L__BB10_1373;
	and.b32  	%r728, %r709, 2147483646;
	mov.b32 	%r12461, 0;
$L__BB10_1349:
	ld.shared.u64 	%rd442, [m_Local_$_0];
	add.s64 	%rd443, %rd442, %rd441;
	ld.u32 	%r716, [%rd443+12];
	setp.lt.s32 	%p1960, %r12461, %r716;
	@%p1960 bra 	$L__BB10_1360;
	ld.shared.u64 	%rd4076, [m_Local_$_1];
	atom.global.add.u64 	%rd4077, [%rd25], 48;
	add.s64 	%rd4078, %rd4077, 56;
	setp.lt.u64 	%p1961, %rd4078, %rd4076;
	shr.u64 	%rd444, %rd4077, 4;
	cvt.u32.u64 	%r12462, %rd444;
	setp.ne.s32 	%p1962, %r12462, -1;
	and.pred  	%p1963, %p1961, %p1962;
	@%p1963 bra 	$L__BB10_1352;
	mov.b32 	%r5324, 21106;
	st.local.u32 	[%rd2], %r5324;
	mov.b32 	%r12462, -1;
	mov.pred 	%p6219, 0;
	bra.uni 	$L__BB10_1353;
$L__BB10_1352:
	shl.b64 	%rd4079, %rd444, 32;
	shr.s64 	%rd4080, %rd4079, 28;
	add.s64 	%rd4081, %rd442, %rd4080;
	mov.b16 	%rs585, 0;
	st.u8 	[%rd4081], %rs585;
	st.u8 	[%rd4081+1], %rs585;
	mov.b32 	%r5318, 3608;
	st.u32 	[%rd4081+4], %r5318;
	mov.b16 	%rs586, 1;
	st.u8 	[%rd4081+3], %rs586;
	mov.b32 	%r5319, 48;
	st.u32 	[%rd4081+8], %r5319;
	mov.b32 	%r5320, -1;
	st.u32 	[%rd4081+16], %r5320;
	ld.shared.u64 	%rd4082, [m_Local_$_0];
	add.s64 	%rd4083, %rd4082, %rd4080;
	mov.b32 	%r5321, 0;
	st.u32 	[%rd4083+32], %r5321;
	ld.shared.u64 	%rd4084, [m_Local_$_0];
	add.s64 	%rd4085, %rd4084, %rd4080;
	st.u32 	[%rd4085+36], %r5321;
	ld.shared.u64 	%rd4086, [m_Local_$_0];
	add.s64 	%rd4087, %rd4086, %rd4080;
	st.u32 	[%rd4087+40], %r5321;
	ld.local.u32 	%r5322, [%rd2];
	setp.eq.s32 	%p6219, %r5322, 0;
$L__BB10_1353:
	mov.b32 	%r12463, 0;
	not.pred 	%p1965, %p6219;
	@%p1965 bra 	$L__BB10_1359;
	setp.ne.s32 	%p1966, %r12462, -1;
	@%p1966 bra 	$L__BB10_1356;
	mov.b32 	%r5332, 21352;
	st.local.u32 	[%rd2], %r5332;
	bra.uni 	$L__BB10_1359;
$L__BB10_1356:
	ld.shared.u64 	%rd4088, [m_Local_$_0];
	mul.wide.s32 	%rd445, %r12462, 16;
	add.s64 	%rd4089, %rd4088, %rd445;
	st.u32 	[%rd4089+40], %r716;
	ld.local.u32 	%r5327, [%rd2];
	setp.ne.s32 	%p1967, %r5327, 0;
	@%p1967 bra 	$L__BB10_1359;
	ld.shared.u64 	%rd4090, [m_Local_$_0];
	add.s64 	%rd4091, %rd4090, %rd445;
	st.u32 	[%rd4091+36], %r12461;
	ld.local.u32 	%r5329, [%rd2];
	setp.ne.s32 	%p1968, %r5329, 0;
	@%p1968 bra 	$L__BB10_1359;
	ld.shared.u64 	%rd4092, [m_Local_$_0];
	add.s64 	%rd4093, %rd4092, %rd445;
	st.u32 	[%rd4093+32], %r713;
	ld.local.u32 	%r5330, [%rd2];
	setp.eq.s32 	%p1969, %r5330, 0;
	selp.b32 	%r12463, %r12462, 0, %p1969;
$L__BB10_1359:
	st.local.u32 	[%rd2], %r12463;
	bra.uni 	$L__BB10_1361;
$L__BB10_1360:
	shl.b32 	%r5333, %r12461, 2;
	cvt.u64.u32 	%rd4094, %r5333;
	add.s64 	%rd4095, %rd443, %rd4094;
	mov.b32 	%r5334, 0;
	st.u32 	[%rd4095+32], %r5334;
	mov.b16 	%rs587, 0;
	st.u8 	[%rd4095+32], %rs587;
$L__BB10_1361:
	add.s32 	%r721, %r12461, 1;
	ld.shared.u64 	%rd446, [m_Local_$_0];
	add.s64 	%rd447, %rd446, %rd441;
	ld.u32 	%r722, [%rd447+12];
	setp.lt.s32 	%p1970, %r721, %r722;
	@%p1970 bra 	$L__BB10_1371;
	ld.shared.u64 	%rd4096, [m_Local_$_1];
	atom.global.add.u64 	%rd4097, [%rd25], 48;
	add.s64 	%rd4098, %rd4097, 56;
	setp.ge.u64 	%p1971, %rd4098, %rd4096;
	shr.u64 	%rd448, %rd4097, 4;
	cvt.u32.u64 	%r12464, %rd448;
	setp.eq.s32 	%p1972, %r12464, -1;
	or.pred  	%p1973, %p1971, %p1972;
	@%p1973 bra 	$L__BB10_1364;
	shl.b64 	%rd4099, %rd448, 32;
	shr.s64 	%rd4100, %rd4099, 28;
	add.s64 	%rd4101, %rd446, %rd4100;
	mov.b16 	%rs588, 0;
	st.u8 	[%rd4101], %rs588;
	st.u8 	[%rd4101+1], %rs588;
	mov.b32 	%r5335, 3608;
	st.u32 	[%rd4101+4], %r5335;
	mov.b16 	%rs589, 1;
	st.u8 	[%rd4101+3], %rs589;
	mov.b32 	%r5336, 48;
	st.u32 	[%rd4101+8], %r5336;
	mov.b32 	%r5337, -1;
	st.u32 	[%rd4101+16], %r5337;
	ld.shared.u64 	%rd4102, [m_Local_$_0];
	add.s64 	%rd4103, %rd4102, %rd4100;
	mov.b32 	%r5338, 0;
	st.u32 	[%rd4103+32], %r5338;
	ld.shared.u64 	%rd4104, [m_Local_$_0];
	add.s64 	%rd4105, %rd4104, %rd4100;
	st.u32 	[%rd4105+36], %r5338;
	ld.shared.u64 	%rd4106, [m_Local_$_0];
	add.s64 	%rd4107, %rd4106, %rd4100;
	st.u32 	[%rd4107+40], %r5338;
	ld.local.u32 	%r5339, [%rd2];
	setp.eq.s32 	%p6220, %r5339, 0;
	bra.uni 	$L__BB10_1365;
$L__BB10_1364:
	mov.b32 	%r5341, 21106;
	st.local.u32 	[%rd2], %r5341;
	mov.b32 	%r12464, -1;
	mov.pred 	%p6220, 0;
$L__BB10_1365:
	mov.b32 	%r12465, 0;
	not.pred 	%p1975, %p6220;
	@%p1975 bra 	$L__BB10_1370;
	setp.eq.s32 	%p1976, %r12464, -1;
	@%p1976 bra 	$L__BB10_6325;
	ld.shared.u64 	%rd4108, [m_Local_$_0];
	mul.wide.s32 	%rd449, %r12464, 16;
	add.s64 	%rd4109, %rd4108, %rd449;
	st.u32 	[%rd4109+40], %r722;
	ld.local.u32 	%r5344, [%rd2];
	setp.eq.s32 	%p1977, %r5344, 0;
	@%p1977 bra 	$L__BB10_1368;
	bra.uni 	$L__BB10_1370;
$L__BB10_1368:
	ld.shared.u64 	%rd4110, [m_Local_$_0];
	add.s64 	%rd4111, %rd4110, %rd449;
	st.u32 	[%rd4111+36], %r721;
	ld.local.u32 	%r5346, [%rd2];
	setp.ne.s32 	%p1978, %r5346, 0;
	@%p1978 bra 	$L__BB10_1370;
	ld.shared.u64 	%rd4112, [m_Local_$_0];
	add.s64 	%rd4113, %rd4112, %rd449;
	st.u32 	[%rd4113+32], %r713;
	ld.local.u32 	%r5347, [%rd2];
	setp.eq.s32 	%p1979, %r5347, 0;
	selp.b32 	%r12465, %r12464, 0, %p1979;
$L__BB10_1370:
	st.local.u32 	[%rd2], %r12465;
	bra.uni 	$L__BB10_1372;
$L__BB10_1371:
	shl.b32 	%r5350, %r721, 2;
	cvt.u64.u32 	%rd4114, %r5350;
	add.s64 	%rd4115, %rd447, %rd4114;
	mov.b32 	%r5351, 0;
	st.u32 	[%rd4115+32], %r5351;
	mov.b16 	%rs590, 0;
	st.u8 	[%rd4115+32], %rs590;
$L__BB10_1372:
	add.s32 	%r12461, %r12461, 2;
	setp.ne.s32 	%p1980, %r12461, %r728;
	@%p1980 bra 	$L__BB10_1349;
$L__BB10_1373:
	and.b32  	%r5352, %r709, 1;
	setp.eq.b32 	%p1981, %r5352, 1;
	not.pred 	%p1982, %p1981;
	@%p1982 bra 	$L__BB10_1385;
	ld.shared.u64 	%rd450, [m_Local_$_0];
	add.s64 	%rd451, %rd450, %rd441;
	ld.u32 	%r729, [%rd451+12];
	setp.lt.s32 	%p1983, %r728, %r729;
	@%p1983 bra 	$L__BB10_1384;
	ld.shared.u64 	%rd4116, [m_Local_$_1];
	atom.global.add.u64 	%rd4117, [%rd25], 48;
	add.s64 	%rd4118, %rd4117, 56;
	setp.ge.u64 	%p1984, %rd4118, %rd4116;
	shr.u64 	%rd452, %rd4117, 4;
	cvt.u32.u64 	%r12467, %rd452;
	setp.eq.s32 	%p1985, %r12467, -1;
	or.pred  	%p1986, %p1984, %p1985;
	@%p1986 bra 	$L__BB10_1377;
	shl.b64 	%rd4119, %rd452, 32;
	shr.s64 	%rd4120, %rd4119, 28;
	add.s64 	%rd4121, %rd450, %rd4120;
	mov.b16 	%rs591, 0;
	st.u8 	[%rd4121], %rs591;
	st.u8 	[%rd4121+1], %rs591;
	mov.b32 	%r5353, 3608;
	st.u32 	[%rd4121+4], %r5353;
	mov.b16 	%rs592, 1;
	st.u8 	[%rd4121+3], %rs592;
	mov.b32 	%r5354, 48;
	st.u32 	[%rd4121+8], %r5354;
	mov.b32 	%r5355, -1;
	st.u32 	[%rd4121+16], %r5355;
	ld.shared.u64 	%rd4122, [m_Local_$_0];
	add.s64 	%rd4123, %rd4122, %rd4120;
	mov.b32 	%r5356, 0;
	st.u32 	[%rd4123+32], %r5356;
	ld.shared.u64 	%rd4124, [m_Local_$_0];
	add.s64 	%rd4125, %rd4124, %rd4120;
	st.u32 	[%rd4125+36], %r5356;
	ld.shared.u64 	%rd4126, [m_Local_$_0];
	add.s64 	%rd4127, %rd4126, %rd4120;
	st.u32 	[%rd4127+40], %r5356;
	ld.local.u32 	%r5357, [%rd2];
	setp.eq.s32 	%p6221, %r5357, 0;
	bra.uni 	$L__BB10_1378;
$L__BB10_1377:
	mov.b32 	%r5359, 21106;
	st.local.u32 	[%rd2], %r5359;
	mov.b32 	%r12467, -1;
	mov.pred 	%p6221, 0;
$L__BB10_1378:
	mov.b32 	%r12468, 0;
	not.pred 	%p1988, %p6221;
	@%p1988 bra 	$L__BB10_1383;
	setp.eq.s32 	%p1989, %r12467, -1;
	@%p1989 bra 	$L__BB10_6326;
	ld.shared.u64 	%rd4128, [m_Local_$_0];
	mul.wide.s32 	%rd453, %r12467, 16;
	add.s64 	%rd4129, %rd4128, %rd453;
	st.u32 	[%rd4129+40], %r729;
	ld.local.u32 	%r5362, [%rd2];
	setp.eq.s32 	%p1990, %r5362, 0;
	@%p1990 bra 	$L__BB10_1381;
	bra.uni 	$L__BB10_1383;
$L__BB10_1381:
	ld.shared.u64 	%rd4130, [m_Local_$_0];
	add.s64 	%rd4131, %rd4130, %rd453;
	st.u32 	[%rd4131+36], %r728;
	ld.local.u32 	%r5364, [%rd2];
	setp.ne.s32 	%p1991, %r5364, 0;
	@%p1991 bra 	$L__BB10_1383;
	ld.shared.u64 	%rd4132, [m_Local_$_0];
	add.s64 	%rd4133, %rd4132, %rd453;
	st.u32 	[%rd4133+32], %r713;
	ld.local.u32 	%r5365, [%rd2];
	setp.eq.s32 	%p1992, %r5365, 0;
	selp.b32 	%r12468, %r12467, 0, %p1992;
$L__BB10_1383:
	st.local.u32 	[%rd2], %r12468;
	bra.uni 	$L__BB10_1385;
$L__BB10_1384:
	shl.b32 	%r5368, %r728, 2;
	cvt.u64.u32 	%rd4134, %r5368;
	add.s64 	%rd4135, %rd451, %rd4134;
	mov.b32 	%r5369, 0;
	st.u32 	[%rd4135+32], %r5369;
	mov.b16 	%rs593, 0;
	st.u8 	[%rd4135+32], %rs593;
$L__BB10_1385:
	setp.lt.s32 	%p1993, %r709, 1;
	@%p1993 bra 	$L__BB10_1416;
	mul.wide.s32 	%rd454, %r12382, 16;
	mul.wide.s32 	%rd455, %r713, 16;
	mov.b32 	%r12469, 0;
$L__BB10_1387:
	setp.ne.s32 	%p1994, %r12382, -1;
	@%p1994 bra 	$L__BB10_1389;
	mov.b32 	%r5390, 21352;
	st.local.u32 	[%rd2], %r5390;
	mov.b16 	%rs1544, 0;
	bra.uni 	$L__BB10_1401;
$L__BB10_1389:
	ld.shared.u64 	%rd456, [m_Local_$_0];
	add.s64 	%rd457, %rd456, %rd454;
	ld.u32 	%r5372, [%rd457+12];
	setp.gt.s32 	%p1995, %r12459, -1;
	setp.lt.s32 	%p1996, %r12459, %r5372;
	and.pred  	%p1997, %p1995, %p1996;
	@%p1997 bra 	$L__BB10_1400;
	ld.shared.u64 	%rd4138, [m_Local_$_1];
	atom.global.add.u64 	%rd4139, [%rd25], 48;
	add.s64 	%rd4140, %rd4139, 56;
	setp.lt.u64 	%p1998, %rd4140, %rd4138;
	shr.u64 	%rd458, %rd4139, 4;
	cvt.u32.u64 	%r12471, %rd458;
	setp.ne.s32 	%p1999, %r12471, -1;
	and.pred  	%p2000, %p1998, %p1999;
	@%p2000 bra 	$L__BB10_1392;
	mov.b32 	%r5381, 21106;
	st.local.u32 	[%rd2], %r5381;
	mov.b32 	%r12471, -1;
	mov.pred 	%p6222, 0;
	bra.uni 	$L__BB10_1393;
$L__BB10_1392:
	shl.b64 	%rd4141, %rd458, 32;
	shr.s64 	%rd4142, %rd4141, 28;
	add.s64 	%rd4143, %rd456, %rd4142;
	mov.b16 	%rs594, 0;
	st.u8 	[%rd4143], %rs594;
	st.u8 	[%rd4143+1], %rs594;
	mov.b32 	%r5375, 3608;
	st.u32 	[%rd4143+4], %r5375;
	mov.b16 	%rs595, 1;
	st.u8 	[%rd4143+3], %rs595;
	mov.b32 	%r5376, 48;
	st.u32 	[%rd4143+8], %r5376;
	mov.b32 	%r5377, -1;
	st.u32 	[%rd4143+16], %r5377;
	ld.shared.u64 	%rd4144, [m_Local_$_0];
	add.s64 	%rd4145, %rd4144, %rd4142;
	mov.b32 	%r5378, 0;
	st.u32 	[%rd4145+32], %r5378;
	ld.shared.u64 	%rd4146, [m_Local_$_0];
	add.s64 	%rd4147, %rd4146, %rd4142;
	st.u32 	[%rd4147+36], %r5378;
	ld.shared.u64 	%rd4148, [m_Local_$_0];
	add.s64 	%rd4149, %rd4148, %rd4142;
	st.u32 	[%rd4149+40], %r5378;
	ld.local.u32 	%r5379, [%rd2];
	setp.eq.s32 	%p6222, %r5379, 0;
$L__BB10_1393:
	mov.b32 	%r12472, 0;
	not.pred 	%p2002, %p6222;
	@%p2002 bra 	$L__BB10_1399;
	setp.ne.s32 	%p2003, %r12471, -1;
	@%p2003 bra 	$L__BB10_1396;
	mov.b32 	%r5389, 21352;
	st.local.u32 	[%rd2], %r5389;
	bra.uni 	$L__BB10_1399;
$L__BB10_1396:
	ld.shared.u64 	%rd4150, [m_Local_$_0];
	mul.wide.s32 	%rd459, %r12471, 16;
	add.s64 	%rd4151, %rd4150, %rd459;
	st.u32 	[%rd4151+40], %r5372;
	ld.local.u32 	%r5384, [%rd2];
	setp.ne.s32 	%p2004, %r5384, 0;
	@%p2004 bra 	$L__BB10_1399;
	ld.shared.u64 	%rd4152, [m_Local_$_0];
	add.s64 	%rd4153, %rd4152, %rd459;
	st.u32 	[%rd4153+36], %r12459;
	ld.local.u32 	%r5386, [%rd2];
	setp.ne.s32 	%p2005, %r5386, 0;
	@%p2005 bra 	$L__BB10_1399;
	ld.shared.u64 	%rd4154, [m_Local_$_0];
	add.s64 	%rd4155, %rd4154, %rd459;
	st.u32 	[%rd4155+32], %r12382;
	ld.local.u32 	%r5387, [%rd2];
	setp.eq.s32 	%p2006, %r5387, 0;
	selp.b32 	%r12472, %r12471, 0, %p2006;
$L__BB10_1399:
	st.local.u32 	[%rd2], %r12472;
	mov.b16 	%rs1544, 0;
	bra.uni 	$L__BB10_1401;
$L__BB10_1400:
	shl.b32 	%r5373, %r12459, 2;
	add.s32 	%r5374, %r5373, 32;
	cvt.u64.u32 	%rd4136, %r5374;
	add.s64 	%rd4137, %rd457, %rd4136;
	ld.u8 	%rs1544, [%rd4137];
$L__BB10_1401:
	setp.ne.s32 	%p2007, %r713, -1;
	@%p2007 bra 	$L__BB10_1403;
	mov.b32 	%r5408, 21352;
	st.local.u32 	[%rd2], %r5408;
	bra.uni 	$L__BB10_1415;
$L__BB10_1403:
	ld.shared.u64 	%rd460, [m_Local_$_0];
	add.s64 	%rd461, %rd460, %rd455;
	ld.u32 	%r741, [%rd461+12];
	setp.lt.s32 	%p2008, %r12469, %r741;
	@%p2008 bra 	$L__BB10_1414;
	ld.shared.u64 	%rd4156, [m_Local_$_1];
	atom.global.add.u64 	%rd4157, [%rd25], 48;
	add.s64 	%rd4158, %rd4157, 56;
	setp.lt.u64 	%p2009, %rd4158, %rd4156;
	shr.u64 	%rd462, %rd4157, 4;
	cvt.u32.u64 	%r12473, %rd462;
	setp.ne.s32 	%p2010, %r12473, -1;
	and.pred  	%p2011, %p2009, %p2010;
	@%p2011 bra 	$L__BB10_1406;
	mov.b32 	%r5397, 21106;
	st.local.u32 	[%rd2], %r5397;
	mov.b32 	%r12473, -1;
	mov.pred 	%p6223, 0;
	bra.uni 	$L__BB10_1407;
$L__BB10_1406:
	shl.b64 	%rd4159, %rd462, 32;
	shr.s64 	%rd4160, %rd4159, 28;
	add.s64 	%rd4161, %rd460, %rd4160;
	mov.b16 	%rs598, 0;
	st.u8 	[%rd4161], %rs598;
	st.u8 	[%rd4161+1], %rs598;
	mov.b32 	%r5391, 3608;
	st.u32 	[%rd4161+4], %r5391;
	mov.b16 	%rs599, 1;
	st.u8 	[%rd4161+3], %rs599;
	mov.b32 	%r5392, 48;
	st.u32 	[%rd4161+8], %r5392;
	mov.b32 	%r5393, -1;
	st.u32 	[%rd4161+16], %r5393;
	ld.shared.u64 	%rd4162, [m_Local_$_0];
	add.s64 	%rd4163, %rd4162, %rd4160;
	mov.b32 	%r5394, 0;
	st.u32 	[%rd4163+32], %r5394;
	ld.shared.u64 	%rd4164, [m_Local_$_0];
	add.s64 	%rd4165, %rd4164, %rd4160;
	st.u32 	[%rd4165+36], %r5394;
	ld.shared.u64 	%rd4166, [m_Local_$_0];
	add.s64 	%rd4167, %rd4166, %rd4160;
	st.u32 	[%rd4167+40], %r5394;
	ld.local.u32 	%r5395, [%rd2];
	setp.eq.s32 	%p6223, %r5395, 0;
$L__BB10_1407:
	mov.b32 	%r12474, 0;
	not.pred 	%p2013, %p6223;
	@%p2013 bra 	$L__BB10_1413;
	setp.ne.s32 	%p2014, %r12473, -1;
	@%p2014 bra 	$L__BB10_1410;
	mov.b32 	%r5405, 21352;
	st.local.u32 	[%rd2], %r5405;
	bra.uni 	$L__BB10_1413;
$L__BB10_1410:
	ld.shared.u64 	%rd4168, [m_Local_$_0];
	mul.wide.s32 	%rd463, %r12473, 16;
	add.s64 	%rd4169, %rd4168, %rd463;
	st.u32 	[%rd4169+40], %r741;
	ld.local.u32 	%r5400, [%rd2];
	setp.ne.s32 	%p2015, %r5400, 0;
	@%p2015 bra 	$L__BB10_1413;
	ld.shared.u64 	%rd4170, [m_Local_$_0];
	add.s64 	%rd4171, %rd4170, %rd463;
	st.u32 	[%rd4171+36], %r12469;
	ld.local.u32 	%r5402, [%rd2];
	setp.ne.s32 	%p2016, %r5402, 0;
	@%p2016 bra 	$L__BB10_1413;
	ld.shared.u64 	%rd4172, [m_Local_$_0];
	add.s64 	%rd4173, %rd4172, %rd463;
	st.u32 	[%rd4173+32], %r713;
	ld.local.u32 	%r5403, [%rd2];
	setp.eq.s32 	%p2017, %r5403, 0;
	selp.b32 	%r12474, %r12473, 0, %p2017;
$L__BB10_1413:
	st.local.u32 	[%rd2], %r12474;
	bra.uni 	$L__BB10_1415;
$L__BB10_1414:
	shl.b32 	%r5406, %r12469, 2;
	cvt.u64.u32 	%rd4174, %r5406;
	add.s64 	%rd4175, %rd461, %rd4174;
	mov.b32 	%r5407, 0;
	st.u32 	[%rd4175+32], %r5407;
	st.u8 	[%rd4175+32], %rs1544;
$L__BB10_1415:
	add.s32 	%r12459, %r12459, 1;
	add.s32 	%r12469, %r12469, 1;
	setp.ne.s32 	%p2018, %r12469, %r709;
	@%p2018 bra 	$L__BB10_1387;
$L__BB10_1416:
	ld.shared.u64 	%rd4176, [m_Local_$_1];
	atom.global.add.u64 	%rd4177, [%rd25], 48;
	add.s64 	%rd4178, %rd4177, 56;
	setp.lt.u64 	%p2019, %rd4178, %rd4176;
	shr.u64 	%rd4179, %rd4177, 4;
	cvt.u32.u64 	%r5409, %rd4179;
	selp.b32 	%r748, %r5409, -1, %p2019;
	setp.ne.s32 	%p2020, %r748, -1;
	@%p2020 bra 	$L__BB10_1418;
	mov.b32 	%r5519, 21352;
	st.local.u32 	[%rd2], %r5519;
	bra.uni 	$L__BB10_1493;
$L__BB10_1418:
	ld.shared.u64 	%rd4180, [m_Local_$_0];
	mul.wide.s32 	%rd464, %r748, 16;
	add.s64 	%rd4181, %rd4180, %rd464;
	mov.b16 	%rs600, 1;
	st.u8 	[%rd4181], %rs600;
	mov.b16 	%rs601, 0;
	st.u8 	[%rd4181+1], %rs601;
	mov.b32 	%r5410, 2906;
	st.u32 	[%rd4181+4], %r5410;
	st.u8 	[%rd4181+3], %rs600;
	mov.b32 	%r5411, 48;
	st.u32 	[%rd4181+8], %r5411;
	mov.b32 	%r5412, -1;
	st.u32 	[%rd4181+16], %r5412;
	ld.shared.u64 	%rd465, [m_Local_$_0];
	mul.wide.s32 	%rd466, %r713, 16;
	add.s64 	%rd4182, %rd465, %rd466;
	ld.u32 	%r749, [%rd4182+12];
	shl.b32 	%r5413, %r749, 2;
	add.s32 	%r5414, %r5413, 32;
	shr.s32 	%r5415, %r5414, 31;
	shr.u32 	%r5416, %r5415, 29;
	add.s32 	%r5417, %r5414, %r5416;
	and.b32  	%r5418, %r5417, -8;
	sub.s32 	%r5419, %r5414, %r5418;
	setp.eq.s32 	%p2021, %r5419, 0;
	sub.s32 	%r5420, %r5413, %r5419;
	add.s32 	%r5421, %r5420, 40;
	selp.b32 	%r750, %r5414, %r5421, %p2021;
	ld.shared.u64 	%rd467, [m_Local_$_1];
	and.b32  	%r5422, %r750, 12;
	setp.eq.s32 	%p2022, %r5422, 0;
	mov.u32 	%r12475, %r750;
	@%p2022 bra 	$L__BB10_1420;
	shr.s32 	%r5423, %r750, 31;
	shr.u32 	%r5424, %r5423, 28;
	add.s32 	%r5425, %r750, %r5424;
	and.b32  	%r5426, %r5425, -16;
	add.s32 	%r12475, %r5426, 16;
$L__BB10_1420:
	cvt.s64.s32 	%rd4183, %r12475;
	atom.global.add.u64 	%rd4184, [%rd25], %rd4183;
	cvt.s64.s32 	%rd4185, %r750;
	add.s64 	%rd4186, %rd4185, %rd4184;
	add.s64 	%rd4187, %rd4186, 8;
	setp.lt.u64 	%p2023, %rd4187, %rd467;
	shr.u64 	%rd4188, %rd4184, 4;
	cvt.u32.u64 	%r5427, %rd4188;
	selp.b32 	%r753, %r5427, -1, %p2023;
	setp.ne.s32 	%p2024, %r753, -1;
	@%p2024 bra 	$L__BB10_1422;
	mov.b32 	%r5483, 21352;
	st.local.u32 	[%rd2], %r5483;
	bra.uni 	$L__BB10_1461;
$L__BB10_1422:
	mul.wide.s32 	%rd468, %r753, 16;
	add.s64 	%rd4189, %rd465, %rd468;
	mov.b16 	%rs602, 0;
	st.u8 	[%rd4189], %rs602;
	st.u8 	[%rd4189+1], %rs602;
	mov.b32 	%r5428, 4335;
	st.u32 	[%rd4189+4], %r5428;
	mov.b16 	%rs603, 1;
	st.u8 	[%rd4189+3], %rs603;
	st.u32 	[%rd4189+8], %r750;
	st.u32 	[%rd4189+12], %r749;
	setp.lt.s32 	%p2025, %r749, 1;
	@%p2025 bra 	$L__BB10_1461;
	setp.eq.s32 	%p2026, %r749, 1;
	mov.b32 	%r768, 0;
	@%p2026 bra 	$L__BB10_1449;
	and.b32  	%r768, %r749, 2147483646;
	mov.b32 	%r12476, 0;
$L__BB10_1425:
	ld.shared.u64 	%rd469, [m_Local_$_0];
	add.s64 	%rd470, %rd469, %rd468;
	ld.u32 	%r756, [%rd470+12];
	setp.lt.s32 	%p2027, %r12476, %r756;
	@%p2027 bra 	$L__BB10_1436;
	ld.shared.u64 	%rd4190, [m_Local_$_1];
	atom.global.add.u64 	%rd4191, [%rd25], 48;
	add.s64 	%rd4192, %rd4191, 56;
	setp.lt.u64 	%p2028, %rd4192, %rd4190;
	shr.u64 	%rd471, %rd4191, 4;
	cvt.u32.u64 	%r12477, %rd471;
	setp.ne.s32 	%p2029, %r12477, -1;
	and.pred  	%p2030, %p2028, %p2029;
	@%p2030 bra 	$L__BB10_1428;
	mov.b32 	%r5437, 21106;
	st.local.u32 	[%rd2], %r5437;
	mov.b32 	%r12477, -1;
	mov.pred 	%p6224, 0;
	bra.uni 	$L__BB10_1429;
$L__BB10_1428:
	shl.b64 	%rd4193, %rd471, 32;
	shr.s64 	%rd4194, %rd4193, 28;
	add.s64 	%rd4195, %rd469, %rd4194;
	mov.b16 	%rs604, 0;
	st.u8 	[%rd4195], %rs604;
	st.u8 	[%rd4195+1], %rs604;
	mov.b32 	%r5431, 3608;
	st.u32 	[%rd4195+4], %r5431;
	mov.b16 	%rs605, 1;
	st.u8 	[%rd4195+3], %rs605;
	mov.b32 	%r5432, 48;
	st.u32 	[%rd4195+8], %r5432;
	mov.b32 	%r5433, -1;
	st.u32 	[%rd4195+16], %r5433;
	ld.shared.u64 	%rd4196, [m_Local_$_0];
	add.s64 	%rd4197, %rd4196, %rd4194;
	mov.b32 	%r5434, 0;
	st.u32 	[%rd4197+32], %r5434;
	ld.shared.u64 	%rd4198, [m_Local_$_0];
	add.s64 	%rd4199, %rd4198, %rd4194;
	st.u32 	[%rd4199+36], %r5434;
	ld.shared.u64 	%rd4200, [m_Local_$_0];
	add.s64 	%rd4201, %rd4200, %rd4194;
	st.u32 	[%rd4201+40], %r5434;
	ld.local.u32 	%r5435, [%rd2];
	setp.eq.s32 	%p6224, %r5435, 0;
$L__BB10_1429:
	mov.b32 	%r12478, 0;
	not.pred 	%p2032, %p6224;
	@%p2032 bra 	$L__BB10_1435;
	setp.ne.s32 	%p2033, %r12477, -1;
	@%p2033 bra 	$L__BB10_1432;
	mov.b32 	%r5445, 21352;
	st.local.u32 	[%rd2], %r5445;
	bra.uni 	$L__BB10_1435;
$L__BB10_1432:
	ld.shared.u64 	%rd4202, [m_Local_$_0];
	mul.wide.s32 	%rd472, %r12477, 16;
	add.s64 	%rd4203, %rd4202, %rd472;
	st.u32 	[%rd4203+40], %r756;
	ld.local.u32 	%r5440, [%rd2];
	setp.ne.s32 	%p2034, %r5440, 0;
	@%p2034 bra 	$L__BB10_1435;
	ld.shared.u64 	%rd4204, [m_Local_$_0];
	add.s64 	%rd4205, %rd4204, %rd472;
	st.u32 	[%rd4205+36], %r12476;
	ld.local.u32 	%r5442, [%rd2];
	setp.ne.s32 	%p2035, %r5442, 0;
	@%p2035 bra 	$L__BB10_1435;
	ld.shared.u64 	%rd4206, [m_Local_$_0];
	add.s64 	%rd4207, %rd4206, %rd472;
	st.u32 	[%rd4207+32], %r753;
	ld.local.u32 	%r5443, [%rd2];
	setp.eq.s32 	%p2036, %r5443, 0;
	selp.b32 	%r12478, %r12477, 0, %p2036;
$L__BB10_1435:
	st.local.u32 	[%rd2], %r12478;
	bra.uni 	$L__BB10_1437;
$L__BB10_1436:
	shl.b32 	%r5446, %r12476, 2;
	cvt.u64.u32 	%rd4208, %r5446;
	add.s64 	%rd4209, %rd470, %rd4208;
	mov.b32 	%r5447, 0;
	st.u32 	[%rd4209+32], %r5447;
	mov.b16 	%rs606, 0;
	st.u8 	[%rd4209+32], %rs606;
$L__BB10_1437:
	add.s32 	%r761, %r12476, 1;
	ld.shared.u64 	%rd473, [m_Local_$_0];
	add.s64 	%rd474, %rd473, %rd468;
	ld.u32 	%r762, [%rd474+12];
	setp.lt.s32 	%p2037, %r761, %r762;
	@%p2037 bra 	$L__BB10_1447;
	ld.shared.u64 	%rd4210, [m_Local_$_1];
	atom.global.add.u64 	%rd4211, [%rd25], 48;
	add.s64 	%rd4212, %rd4211, 56;
	setp.ge.u64 	%p2038, %rd4212, %rd4210;
	shr.u64 	%rd475, %rd4211, 4;
	cvt.u32.u64 	%r12479, %rd475;
	setp.eq.s32 	%p2039, %r12479, -1;
	or.pred  	%p2040, %p2038, %p2039;
	@%p2040 bra 	$L__BB10_1440;
	shl.b64 	%rd4213, %rd475, 32;
	shr.s64 	%rd4214, %rd4213, 28;
	add.s64 	%rd4215, %rd473, %rd4214;
	mov.b16 	%rs607, 0;
	st.u8 	[%rd4215], %rs607;
	st.u8 	[%rd4215+1], %rs607;
	mov.b32 	%r5448, 3608;
	st.u32 	[%rd4215+4], %r5448;
	mov.b16 	%rs608, 1;
	st.u8 	[%rd4215+3], %rs608;
	mov.b32 	%r5449, 48;
	st.u32 	[%rd4215+8], %r5449;
	mov.b32 	%r5450, -1;
	st.u32 	[%rd4215+16], %r5450;
	ld.shared.u64 	%rd4216, [m_Local_$_0];
	add.s64 	%rd4217, %rd4216, %rd4214;
	mov.b32 	%r5451, 0;
	st.u32 	[%rd4217+32], %r5451;
	ld.shared.u64 	%rd4218, [m_Local_$_0];
	add.s64 	%rd4219, %rd4218, %rd4214;
	st.u32 	[%rd4219+36], %r5451;
	ld.shared.u64 	%rd4220, [m_Local_$_0];
	add.s64 	%rd4221, %rd4220, %rd4214;
	st.u32 	[%rd4221+40], %r5451;
	ld.local.u32 	%r5452, [%rd2];
	setp.eq.s32 	%p6225, %r5452, 0;
	bra.uni 	$L__BB10_1441;
$L__BB10_1440:
	mov.b32 	%r5454, 21106;
	st.local.u32 	[%rd2], %r5454;
	mov.b32 	%r12479, -1;
	mov.pred 	%p6225, 0;
$L__BB10_1441:
	mov.b32 	%r12480, 0;
	not.pred 	%p2042, %p6225;
	@%p2042 bra 	$L__BB10_1446;
	setp.eq.s32 	%p2043, %r12479, -1;
	@%p2043 bra 	$L__BB10_6327;
	ld.shared.u64 	%rd4222, [m_Local_$_0];
	mul.wide.s32 	%rd476, %r12479, 16;
	add.s64 	%rd4223, %rd4222, %rd476;
	st.u32 	[%rd4223+40], %r762;
	ld.local.u32 	%r5457, [%rd2];
	setp.eq.s32 	%p2044, %r5457, 0;
	@%p2044 bra 	$L__BB10_1444;
	bra.uni 	$L__BB10_1446;
$L__BB10_1444:
	ld.shared.u64 	%rd4224, [m_Local_$_0];
	add.s64 	%rd4225, %rd4224, %rd476;
	st.u32 	[%rd4225+36], %r761;
	ld.local.u32 	%r5459, [%rd2];
	setp.ne.s32 	%p2045, %r5459, 0;
	@%p2045 bra 	$L__BB10_1446;
	ld.shared.u64 	%rd4226, [m_Local_$_0];
	add.s64 	%rd4227, %rd4226, %rd476;
	st.u32 	[%rd4227+32], %r753;
	ld.local.u32 	%r5460, [%rd2];
	setp.eq.s32 	%p2046, %r5460, 0;
	selp.b32 	%r12480, %r12479, 0, %p2046;
$L__BB10_1446:
	st.local.u32 	[%rd2], %r12480;
	bra.uni 	$L__BB10_1448;
$L__BB10_1447:
	shl.b32 	%r5463, %r761, 2;
	cvt.u64.u32 	%rd4228, %r5463;
	add.s64 	%rd4229, %rd474, %rd4228;
	mov.b32 	%r5464, 0;
	st.u32 	[%rd4229+32], %r5464;
	mov.b16 	%rs609, 0;
	st.u8 	[%rd4229+32], %rs609;
$L__BB10_1448:
	add.s32 	%r12476, %r12476, 2;
	setp.ne.s32 	%p2047, %r12476, %r768;
	@%p2047 bra 	$L__BB10_1425;
$L__BB10_1449:
	and.b32  	%r5465, %r749, 1;
	setp.eq.b32 	%p2048, %r5465, 1;
	not.pred 	%p2049, %p2048;
	@%p2049 bra 	$L__BB10_1461;
	ld.shared.u64 	%rd477, [m_Local_$_0];
	add.s64 	%rd478, %rd477, %rd468;
	ld.u32 	%r769, [%rd478+12];
	setp.lt.s32 	%p2050, %r768, %r769;
	@%p2050 bra 	$L__BB10_1460;
	ld.shared.u64 	%rd4230, [m_Local_$_1];
	atom.global.add.u64 	%rd4231, [%rd25], 48;
	add.s64 	%rd4232, %rd4231, 56;
	setp.ge.u64 	%p2051, %rd4232, %rd4230;
	shr.u64 	%rd479, %rd4231, 4;
	cvt.u32.u64 	%r12482, %rd479;
	setp.eq.s32 	%p2052, %r12482, -1;
	or.pred  	%p2053, %p2051, %p2052;
	@%p2053 bra 	$L__BB10_1453;
	shl.b64 	%rd4233, %rd479, 32;
	shr.s64 	%rd4234, %rd4233, 28;
	add.s64 	%rd4235, %rd477, %rd4234;
	mov.b16 	%rs610, 0;
	st.u8 	[%rd4235], %rs610;
	st.u8 	[%rd4235+1], %rs610;
	mov.b32 	%r5466, 3608;
	st.u32 	[%rd4235+4], %r5466;
	mov.b16 	%rs611, 1;
	st.u8 	[%rd4235+3], %rs611;
	mov.b32 	%r5467, 48;
	st.u32 	[%rd4235+8], %r5467;
	mov.b32 	%r5468, -1;
	st.u32 	[%rd4235+16], %r5468;
	ld.shared.u64 	%rd4236, [m_Local_$_0];
	add.s64 	%rd4237, %rd4236, %rd4234;
	mov.b32 	%r5469, 0;
	st.u32 	[%rd4237+32], %r5469;
	ld.shared.u64 	%rd4238, [m_Local_$_0];
	add.s64 	%rd4239, %rd4238, %rd4234;
	st.u32 	[%rd4239+36], %r5469;
	ld.shared.u64 	%rd4240, [m_Local_$_0];
	add.s64 	%rd4241, %rd4240, %rd4234;
	st.u32 	[%rd4241+40], %r5469;
	ld.local.u32 	%r5470, [%rd2];
	setp.eq.s32 	%p6226, %r5470, 0;
	bra.uni 	$L__BB10_1454;
$L__BB10_1453:
	mov.b32 	%r5472, 21106;
	st.local.u32 	[%rd2], %r5472;
	mov.b32 	%r12482, -1;
	mov.pred 	%p6226, 0;
$L__BB10_1454:
	mov.b32 	%r12483, 0;
	not.pred 	%p2055, %p6226;
	@%p2055 bra 	$L__BB10_1459;
	setp.eq.s32 	%p2056, %r12482, -1;
	@%p2056 bra 	$L__BB10_6328;
	ld.shared.u64 	%rd4242, [m_Local_$_0];
	mul.wide.s32 	%rd480, %r12482, 16;
	add.s64 	%rd4243, %rd4242, %rd480;
	st.u32 	[%rd4243+40], %r769;
	ld.local.u32 	%r5475, [%rd2];
	setp.eq.s32 	%p2057, %r5475, 0;
	@%p2057 bra 	$L__BB10_1457;
	bra.uni 	$L__BB10_1459;
$L__BB10_1457:
	ld.shared.u64 	%rd4244, [m_Local_$_0];
	add.s64 	%rd4245, %rd4244, %rd480;
	st.u32 	[%rd4245+36], %r768;
	ld.local.u32 	%r5477, [%rd2];
	setp.ne.s32 	%p2058, %r5477, 0;
	@%p2058 bra 	$L__BB10_1459;
	ld.shared.u64 	%rd4246, [m_Local_$_0];
	add.s64 	%rd4247, %rd4246, %rd480;
	st.u32 	[%rd4247+32], %r753;
	ld.local.u32 	%r5478, [%rd2];
	setp.eq.s32 	%p2059, %r5478, 0;
	selp.b32 	%r12483, %r12482, 0, %p2059;
$L__BB10_1459:
	st.local.u32 	[%rd2], %r12483;
	bra.uni 	$L__BB10_1461;
$L__BB10_1460:
	shl.b32 	%r5481, %r768, 2;
	cvt.u64.u32 	%rd4248, %r5481;
	add.s64 	%rd4249, %rd478, %rd4248;
	mov.b32 	%r5482, 0;
	st.u32 	[%rd4249+32], %r5482;
	mov.b16 	%rs612, 0;
	st.u8 	[%rd4249+32], %rs612;
$L__BB10_1461:
	setp.lt.s32 	%p2060, %r749, 1;
	@%p2060 bra 	$L__BB10_1492;
	mul.wide.s32 	%rd481, %r753, 16;
	mov.b32 	%r12484, 0;
$L__BB10_1463:
	setp.ne.s32 	%p2061, %r713, -1;
	shl.b32 	%r775, %r12484, 2;
	@%p2061 bra 	$L__BB10_1465;
	mov.b32 	%r5500, 21352;
	st.local.u32 	[%rd2], %r5500;
	mov.b16 	%rs1545, 0;
	bra.uni 	$L__BB10_1477;
$L__BB10_1465:
	ld.shared.u64 	%rd482, [m_Local_$_0];
	add.s64 	%rd483, %rd482, %rd466;
	ld.u32 	%r776, [%rd483+12];
	setp.lt.s32 	%p2062, %r12484, %r776;
	@%p2062 bra 	$L__BB10_1476;
	ld.shared.u64 	%rd4250, [m_Local_$_1];
	atom.global.add.u64 	%rd4251, [%rd25], 48;
	add.s64 	%rd4252, %rd4251, 56;
	setp.lt.u64 	%p2063, %rd4252, %rd4250;
	shr.u64 	%rd484, %rd4251, 4;
	cvt.u32.u64 	%r12485, %rd484;
	setp.ne.s32 	%p2064, %r12485, -1;
	and.pred  	%p2065, %p2063, %p2064;
	@%p2065 bra 	$L__BB10_1468;
	mov.b32 	%r5491, 21106;
	st.local.u32 	[%rd2], %r5491;
	mov.b32 	%r12485, -1;
	mov.pred 	%p6227, 0;
	bra.uni 	$L__BB10_1469;
$L__BB10_1468:
	shl.b64 	%rd4253, %rd484, 32;
	shr.s64 	%rd4254, %rd4253, 28;
	add.s64 	%rd4255, %rd482, %rd4254;
	mov.b16 	%rs613, 0;
	st.u8 	[%rd4255], %rs613;
	st.u8 	[%rd4255+1], %rs613;
	mov.b32 	%r5485, 3608;
	st.u32 	[%rd4255+4], %r5485;
	mov.b16 	%rs614, 1;
	st.u8 	[%rd4255+3], %rs614;
	mov.b32 	%r5486, 48;
	st.u32 	[%rd4255+8], %r5486;
	mov.b32 	%r5487, -1;
	st.u32 	[%rd4255+16], %r5487;
	ld.shared.u64 	%rd4256, [m_Local_$_0];
	add.s64 	%rd4257, %rd4256, %rd4254;
	mov.b32 	%r5488, 0;
	st.u32 	[%rd4257+32], %r5488;
	ld.shared.u64 	%rd4258, [m_Local_$_0];
	add.s64 	%rd4259, %rd4258, %rd4254;
	st.u32 	[%rd4259+36], %r5488;
	ld.shared.u64 	%rd4260, [m_Local_$_0];
	add.s64 	%rd4261, %rd4260, %rd4254;
	st.u32 	[%rd4261+40], %r5488;
	ld.local.u32 	%r5489, [%rd2];
	setp.eq.s32 	%p6227, %r5489, 0;
$L__BB10_1469:
	mov.b32 	%r12486, 0;
	not.pred 	%p2067, %p6227;
	@%p2067 bra 	$L__BB10_1475;
	setp.ne.s32 	%p2068, %r12485, -1;
	@%p2068 bra 	$L__BB10_1472;
	mov.b32 	%r5499, 21352;
	st.local.u32 	[%rd2], %r5499;
	bra.uni 	$L__BB10_1475;
$L__BB10_1472:
	ld.shared.u64 	%rd4262, [m_Local_$_0];
	mul.wide.s32 	%rd485, %r12485, 16;
	add.s64 	%rd4263, %rd4262, %rd485;
	st.u32 	[%rd4263+40], %r776;
	ld.local.u32 	%r5494, [%rd2];
	setp.ne.s32 	%p2069, %r5494, 0;
	@%p2069 bra 	$L__BB10_1475;
	ld.shared.u64 	%rd4264, [m_Local_$_0];
	add.s64 	%rd4265, %rd4264, %rd485;
	st.u32 	[%rd4265+36], %r12484;
	ld.local.u32 	%r5496, [%rd2];
	setp.ne.s32 	%p2070, %r5496, 0;
	@%p2070 bra 	$L__BB10_1475;
	ld.shared.u64 	%rd4266, [m_Local_$_0];
	add.s64 	%rd4267, %rd4266, %rd485;
	st.u32 	[%rd4267+32], %r713;
	ld.local.u32 	%r5497, [%rd2];
	setp.eq.s32 	%p2071, %r5497, 0;
	selp.b32 	%r12486, %r12485, 0, %p2071;
$L__BB10_1475:
	st.local.u32 	[%rd2], %r12486;
	mov.b16 	%rs1545, 0;
	bra.uni 	$L__BB10_1477;
$L__BB10_1476:
	cvt.u64.u32 	%rd4268, %r775;
	add.s64 	%rd4269, %rd483, %rd4268;
	ld.u8 	%rs1545, [%rd4269+32];
$L__BB10_1477:
	setp.ne.s32 	%p2072, %r753, -1;
	@%p2072 bra 	$L__BB10_1479;
	mov.b32 	%r5517, 21352;
	st.local.u32 	[%rd2], %r5517;
	bra.uni 	$L__BB10_1491;
$L__BB10_1479:
	ld.shared.u64 	%rd486, [m_Local_$_0];
	add.s64 	%rd487, %rd486, %rd481;
	ld.u32 	%r781, [%rd487+12];
	setp.lt.s32 	%p2073, %r12484, %r781;
	@%p2073 bra 	$L__BB10_1490;
	ld.shared.u64 	%rd4270, [m_Local_$_1];
	atom.global.add.u64 	%rd4271, [%rd25], 48;
	add.s64 	%rd4272, %rd4271, 56;
	setp.lt.u64 	%p2074, %rd4272, %rd4270;
	shr.u64 	%rd488, %rd4271, 4;
	cvt.u32.u64 	%r12487, %rd488;
	setp.ne.s32 	%p2075, %r12487, -1;
	and.pred  	%p2076, %p2074, %p2075;
	@%p2076 bra 	$L__BB10_1482;
	mov.b32 	%r5507, 21106;
	st.local.u32 	[%rd2], %r5507;
	mov.b32 	%r12487, -1;
	mov.pred 	%p6228, 0;
	bra.uni 	$L__BB10_1483;
$L__BB10_1482:
	shl.b64 	%rd4273, %rd488, 32;
	shr.s64 	%rd4274, %rd4273, 28;
	add.s64 	%rd4275, %rd486, %rd4274;
	mov.b16 	%rs617, 0;
	st.u8 	[%rd4275], %rs617;
	st.u8 	[%rd4275+1], %rs617;
	mov.b32 	%r5501, 3608;
	st.u32 	[%rd4275+4], %r5501;
	mov.b16 	%rs618, 1;
	st.u8 	[%rd4275+3], %rs618;
	mov.b32 	%r5502, 48;
	st.u32 	[%rd4275+8], %r5502;
	mov.b32 	%r5503, -1;
	st.u32 	[%rd4275+16], %r5503;
	ld.shared.u64 	%rd4276, [m_Local_$_0];
	add.s64 	%rd4277, %rd4276, %rd4274;
	mov.b32 	%r5504, 0;
	st.u32 	[%rd4277+32], %r5504;
	ld.shared.u64 	%rd4278, [m_Local_$_0];
	add.s64 	%rd4279, %rd4278, %rd4274;
	st.u32 	[%rd4279+36], %r5504;
	ld.shared.u64 	%rd4280, [m_Local_$_0];
	add.s64 	%rd4281, %rd4280, %rd4274;
	st.u32 	[%rd4281+40], %r5504;
	ld.local.u32 	%r5505, [%rd2];
	setp.eq.s32 	%p6228, %r5505, 0;
$L__BB10_1483:
	mov.b32 	%r12488, 0;
	not.pred 	%p2078, %p6228;
	@%p2078 bra 	$L__BB10_1489;
	setp.ne.s32 	%p2079, %r12487, -1;
	@%p2079 bra 	$L__BB10_1486;
	mov.b32 	%r5515, 21352;
	st.local.u32 	[%rd2], %r5515;
	bra.uni 	$L__BB10_1489;
$L__BB10_1486:
	ld.shared.u64 	%rd4282, [m_Local_$_0];
	mul.wide.s32 	%rd489, %r12487, 16;
	add.s64 	%rd4283, %rd4282, %rd489;
	st.u32 	[%rd4283+40], %r781;
	ld.local.u32 	%r5510, [%rd2];
	setp.ne.s32 	%p2080, %r5510, 0;
	@%p2080 bra 	$L__BB10_1489;
	ld.shared.u64 	%rd4284, [m_Local_$_0];
	add.s64 	%rd4285, %rd4284, %rd489;
	st.u32 	[%rd4285+36], %r12484;
	ld.local.u32 	%r5512, [%rd2];
	setp.ne.s32 	%p2081, %r5512, 0;
	@%p2081 bra 	$L__BB10_1489;
	ld.shared.u64 	%rd4286, [m_Local_$_0];
	add.s64 	%rd4287, %rd4286, %rd489;
	st.u32 	[%rd4287+32], %r753;
	ld.local.u32 	%r5513, [%rd2];
	setp.eq.s32 	%p2082, %r5513, 0;
	selp.b32 	%r12488, %r12487, 0, %p2082;
$L__BB10_1489:
	st.local.u32 	[%rd2], %r12488;
	bra.uni 	$L__BB10_1491;
$L__BB10_1490:
	cvt.u64.u32 	%rd4288, %r775;
	add.s64 	%rd4289, %rd487, %rd4288;
	mov.b32 	%r5516, 0;
	st.u32 	[%rd4289+32], %r5516;
	st.u8 	[%rd4289+32], %rs1545;
$L__BB10_1491:
	add.s32 	%r12484, %r12484, 1;
	setp.ne.s32 	%p2083, %r12484, %r749;
	@%p2083 bra 	$L__BB10_1463;
$L__BB10_1492:
	ld.shared.u64 	%rd4290, [m_Local_$_0];
	add.s64 	%rd4291, %rd4290, %rd464;
	st.u32 	[%rd4291+32], %r753;
	ld.shared.u64 	%rd4292, [m_Local_$_0];
	add.s64 	%rd4293, %rd4292, %rd464;
	st.u32 	[%rd4293+40], %r749;
	ld.shared.u64 	%rd4294, [m_Local_$_0];
	add.s64 	%rd4295, %rd4294, %rd464;
	mov.b32 	%r5518, 0;
	st.u32 	[%rd4295+48], %r5518;
$L__BB10_1493:
	setp.ne.s32 	%p2084, %r567, -1;
	@%p2084 bra 	$L__BB10_1495;
	mov.b32 	%r5537, 21352;
	st.local.u32 	[%rd2], %r5537;
	bra.uni 	$L__BB10_1507;
$L__BB10_1495:
	ld.shared.u64 	%rd490, [m_Local_$_0];
	mul.wide.s32 	%rd4296, %r567, 16;
	add.s64 	%rd491, %rd490, %rd4296;
	ld.u32 	%r5520, [%rd491+12];
	setp.gt.s32 	%p2085, %r12400, -1;
	setp.lt.s32 	%p2086, %r12400, %r5520;
	and.pred  	%p2087, %p2085, %p2086;
	@%p2087 bra 	$L__BB10_1506;
	ld.shared.u64 	%rd4299, [m_Local_$_1];
	atom.global.add.u64 	%rd4300, [%rd25], 48;
	add.s64 	%rd4301, %rd4300, 56;
	setp.lt.u64 	%p2088, %rd4301, %rd4299;
	shr.u64 	%rd492, %rd4300, 4;
	cvt.u32.u64 	%r12489, %rd492;
	setp.ne.s32 	%p2089, %r12489, -1;
	and.pred  	%p2090, %p2088, %p2089;
	@%p2090 bra 	$L__BB10_1498;
	mov.b32 	%r5528, 21106;
	st.local.u32 	[%rd2], %r5528;
	mov.b32 	%r12489, -1;
	mov.pred 	%p6229, 0;
	bra.uni 	$L__BB10_1499;
$L__BB10_1498:
	shl.b64 	%rd4302, %rd492, 32;
	shr.s64 	%rd4303, %rd4302, 28;
	add.s64 	%rd4304, %rd490, %rd4303;
	mov.b16 	%rs619, 0;
	st.u8 	[%rd4304], %rs619;
	st.u8 	[%rd4304+1], %rs619;
	mov.b32 	%r5522, 3608;
	st.u32 	[%rd4304+4], %r5522;
	mov.b16 	%rs620, 1;
	st.u8 	[%rd4304+3], %rs620;
	mov.b32 	%r5523, 48;
	st.u32 	[%rd4304+8], %r5523;
	mov.b32 	%r5524, -1;
	st.u32 	[%rd4304+16], %r5524;
	ld.shared.u64 	%rd4305, [m_Local_$_0];
	add.s64 	%rd4306, %rd4305, %rd4303;
	mov.b32 	%r5525, 0;
	st.u32 	[%rd4306+32], %r5525;
	ld.shared.u64 	%rd4307, [m_Local_$_0];
	add.s64 	%rd4308, %rd4307, %rd4303;
	st.u32 	[%rd4308+36], %r5525;
	ld.shared.u64 	%rd4309, [m_Local_$_0];
	add.s64 	%rd4310, %rd4309, %rd4303;
	st.u32 	[%rd4310+40], %r5525;
	ld.local.u32 	%r5526, [%rd2];
	setp.eq.s32 	%p6229, %r5526, 0;
$L__BB10_1499:
	mov.b32 	%r12490, 0;
	not.pred 	%p2092, %p6229;
	@%p2092 bra 	$L__BB10_1505;
	setp.ne.s32 	%p2093, %r12489, -1;
	@%p2093 bra 	$L__BB10_1502;
	mov.b32 	%r5536, 21352;
	st.local.u32 	[%rd2], %r5536;
	bra.uni 	$L__BB10_1505;
$L__BB10_1502:
	ld.shared.u64 	%rd4311, [m_Local_$_0];
	mul.wide.s32 	%rd493, %r12489, 16;
	add.s64 	%rd4312, %rd4311, %rd493;
	st.u32 	[%rd4312+40], %r5520;
	ld.local.u32 	%r5531, [%rd2];
	setp.ne.s32 	%p2094, %r5531, 0;
	@%p2094 bra 	$L__BB10_1505;
	ld.shared.u64 	%rd4313, [m_Local_$_0];
	add.s64 	%rd4314, %rd4313, %rd493;
	st.u32 	[%rd4314+36], %r12400;
	ld.local.u32 	%r5533, [%rd2];
	setp.ne.s32 	%p2095, %r5533, 0;
	@%p2095 bra 	$L__BB10_1505;
	ld.shared.u64 	%rd4315, [m_Local_$_0];
	add.s64 	%rd4316, %rd4315, %rd493;
	st.u32 	[%rd4316+32], %r567;
	ld.local.u32 	%r5534, [%rd2];
	setp.eq.s32 	%p2096, %r5534, 0;
	selp.b32 	%r12490, %r12489, 0, %p2096;
$L__BB10_1505:
	st.local.u32 	[%rd2], %r12490;
	bra.uni 	$L__BB10_1507;
$L__BB10_1506:
	shl.b32 	%r5521, %r12400, 2;
	cvt.u64.u32 	%rd4297, %r5521;
	add.s64 	%rd4298, %rd491, %rd4297;
	st.u32 	[%rd4298+32], %r748;
$L__BB10_1507:
	ld.local.u32 	%r12519, [%rd2];
	setp.ne.s32 	%p2109, %r12519, 0;
	mov.b32 	%r12593, 0;
	mov.pred 	%p6250, 0;
	@%p2109 bra 	$L__BB10_1941;
	setp.eq.s32 	%p2110, %r567, -1;
	@%p2110 bra 	$L__BB10_1764;
	ld.shared.u64 	%rd494, [m_Local_$_0];
	mul.wide.s32 	%rd495, %r567, 16;
	add.s64 	%rd4336, %rd494, %rd495;
	ld.u32 	%r793, [%rd4336+12];
	shl.b32 	%r794, %r793, 3;
	add.s32 	%r795, %r794, 32;
	ld.shared.u64 	%rd496, [m_Local_$_1];
	and.b32  	%r796, %r793, 1;
	setp.eq.s32 	%p2111, %r796, 0;
	mov.u32 	%r12491, %r795;
	@%p2111 bra 	$L__BB10_1511;
	shr.s32 	%r5555, %r795, 31;
	shr.u32 	%r5556, %r5555, 28;
	add.s32 	%r5557, %r795, %r5556;
	and.b32  	%r5558, %r5557, -16;
	sub.s32 	%r5559, %r5558, %r795;
	add.s32 	%r5560, %r794, %r5559;
	add.s32 	%r12491, %r5560, 48;
$L__BB10_1511:
	cvt.s64.s32 	%rd4337, %r12491;
	atom.global.add.u64 	%rd4338, [%rd25], %rd4337;
	cvt.s64.s32 	%rd4339, %r794;
	add.s64 	%rd4340, %rd4339, %rd4338;
	add.s64 	%rd4341, %rd4340, 40;
	setp.lt.u64 	%p2112, %rd4341, %rd496;
	shr.u64 	%rd4342, %rd4338, 4;
	cvt.u32.u64 	%r5561, %rd4342;
	selp.b32 	%r799, %r5561, -1, %p2112;
	setp.ne.s32 	%p2113, %r799, -1;
	@%p2113 bra 	$L__BB10_1513;
	mov.b32 	%r5613, 21352;
	st.local.u32 	[%rd2], %r5613;
	bra.uni 	$L__BB10_1552;
$L__BB10_1513:
	mul.wide.s32 	%rd497, %r799, 16;
	add.s64 	%rd4343, %rd494, %rd497;
	mov.b16 	%rs623, 0;
	st.u8 	[%rd4343], %rs623;
	st.u8 	[%rd4343+1], %rs623;
	mov.b32 	%r5562, 2909;
	st.u32 	[%rd4343+4], %r5562;
	mov.b16 	%rs624, 1;
	st.u8 	[%rd4343+3], %rs624;
	st.u32 	[%rd4343+8], %r795;
	st.u32 	[%rd4343+12], %r793;
	setp.lt.s32 	%p2114, %r793, 1;
	@%p2114 bra 	$L__BB10_1552;
	setp.eq.s32 	%p2115, %r793, 1;
	mov.b32 	%r814, 0;
	@%p2115 bra 	$L__BB10_1540;
	and.b32  	%r814, %r793, 2147483646;
	mov.b32 	%r12492, 0;
$L__BB10_1516:
	ld.shared.u64 	%rd498, [m_Local_$_0];
	add.s64 	%rd499, %rd498, %rd497;
	ld.u32 	%r802, [%rd499+12];
	setp.lt.s32 	%p2116, %r12492, %r802;
	@%p2116 bra 	$L__BB10_1527;
	ld.shared.u64 	%rd4344, [m_Local_$_1];
	atom.global.add.u64 	%rd4345, [%rd25], 48;
	add.s64 	%rd4346, %rd4345, 56;
	setp.lt.u64 	%p2117, %rd4346, %rd4344;
	shr.u64 	%rd500, %rd4345, 4;
	cvt.u32.u64 	%r12493, %rd500;
	setp.ne.s32 	%p2118, %r12493, -1;
	and.pred  	%p2119, %p2117, %p2118;
	@%p2119 bra 	$L__BB10_1519;
	mov.b32 	%r5571, 21106;
	st.local.u32 	[%rd2], %r5571;
	mov.b32 	%r12493, -1;
	mov.pred 	%p6230, 0;
	bra.uni 	$L__BB10_1520;
$L__BB10_1519:
	shl.b64 	%rd4347, %rd500, 32;
	shr.s64 	%rd4348, %rd4347, 28;
	add.s64 	%rd4349, %rd498, %rd4348;
	mov.b16 	%rs625, 0;
	st.u8 	[%rd4349], %rs625;
	st.u8 	[%rd4349+1], %rs625;
	mov.b32 	%r5565, 3608;
	st.u32 	[%rd4349+4], %r5565;
	mov.b16 	%rs626, 1;
	st.u8 	[%rd4349+3], %rs626;
	mov.b32 	%r5566, 48;
	st.u32 	[%rd4349+8], %r5566;
	mov.b32 	%r5567, -1;
	st.u32 	[%rd4349+16], %r5567;
	ld.shared.u64 	%rd4350, [m_Local_$_0];
	add.s64 	%rd4351, %rd4350, %rd4348;
	mov.b32 	%r5568, 0;
	st.u32 	[%rd4351+32], %r5568;
	ld.shared.u64 	%rd4352, [m_Local_$_0];
	add.s64 	%rd4353, %rd4352, %rd4348;
	st.u32 	[%rd4353+36], %r5568;
	ld.shared.u64 	%rd4354, [m_Local_$_0];
	add.s64 	%rd4355, %rd4354, %rd4348;
	st.u32 	[%rd4355+40], %r5568;
	ld.local.u32 	%r5569, [%rd2];
	setp.eq.s32 	%p6230, %r5569, 0;
$L__BB10_1520:
	mov.b32 	%r12494, 0;
	not.pred 	%p2121, %p6230;
	@%p2121 bra 	$L__BB10_1526;
	setp.ne.s32 	%p2122, %r12493, -1;
	@%p2122 bra 	$L__BB10_1523;
	mov.b32 	%r5579, 21352;
	st.local.u32 	[%rd2], %r5579;
	bra.uni 	$L__BB10_1526;
$L__BB10_1523:
	ld.shared.u64 	%rd4356, [m_Local_$_0];
	mul.wide.s32 	%rd501, %r12493, 16;
	add.s64 	%rd4357, %rd4356, %rd501;
	st.u32 	[%rd4357+40], %r802;
	ld.local.u32 	%r5574, [%rd2];
	setp.ne.s32 	%p2123, %r5574, 0;
	@%p2123 bra 	$L__BB10_1526;
	ld.shared.u64 	%rd4358, [m_Local_$_0];
	add.s64 	%rd4359, %rd4358, %rd501;
	st.u32 	[%rd4359+36], %r12492;
	ld.local.u32 	%r5576, [%rd2];
	setp.ne.s32 	%p2124, %r5576, 0;
	@%p2124 bra 	$L__BB10_1526;
	ld.shared.u64 	%rd4360, [m_Local_$_0];
	add.s64 	%rd4361, %rd4360, %rd501;
	st.u32 	[%rd4361+32], %r799;
	ld.local.u32 	%r5577, [%rd2];
	setp.eq.s32 	%p2125, %r5577, 0;
	selp.b32 	%r12494, %r12493, 0, %p2125;
$L__BB10_1526:
	st.local.u32 	[%rd2], %r12494;
	bra.uni 	$L__BB10_1528;
$L__BB10_1527:
	shl.b32 	%r5580, %r12492, 3;
	cvt.u64.u32 	%rd4362, %r5580;
	add.s64 	%rd4363, %rd499, %rd4362;
	mov.b64 	%rd4364, 0;
	st.u64 	[%rd4363+32], %rd4364;
$L__BB10_1528:
	add.s32 	%r807, %r12492, 1;
	ld.shared.u64 	%rd502, [m_Local_$_0];
	add.s64 	%rd503, %rd502, %rd497;
	ld.u32 	%r808, [%rd503+12];
	setp.lt.s32 	%p2126, %r807, %r808;
	@%p2126 bra 	$L__BB10_1538;
	ld.shared.u64 	%rd4365, [m_Local_$_1];
	atom.global.add.u64 	%rd4366, [%rd25], 48;
	add.s64 	%rd4367, %rd4366, 56;
	setp.ge.u64 	%p2127, %rd4367, %rd4365;
	shr.u64 	%rd504, %rd4366, 4;
	cvt.u32.u64 	%r12495, %rd504;
	setp.eq.s32 	%p2128, %r12495, -1;
	or.pred  	%p2129, %p2127, %p2128;
	@%p2129 bra 	$L__BB10_1531;
	shl.b64 	%rd4368, %rd504, 32;
	shr.s64 	%rd4369, %rd4368, 28;
	add.s64 	%rd4370, %rd502, %rd4369;
	mov.b16 	%rs627, 0;
	st.u8 	[%rd4370], %rs627;
	st.u8 	[%rd4370+1], %rs627;
	mov.b32 	%r5581, 3608;
	st.u32 	[%rd4370+4], %r5581;
	mov.b16 	%rs628, 1;
	st.u8 	[%rd4370+3], %rs628;
	mov.b32 	%r5582, 48;
	st.u32 	[%rd4370+8], %r5582;
	mov.b32 	%r5583, -1;
	st.u32 	[%rd4370+16], %r5583;
	ld.shared.u64 	%rd4371, [m_Local_$_0];
	add.s64 	%rd4372, %rd4371, %rd4369;
	mov.b32 	%r5584, 0;
	st.u32 	[%rd4372+32], %r5584;
	ld.shared.u64 	%rd4373, [m_Local_$_0];
	add.s64 	%rd4374, %rd4373, %rd4369;
	st.u32 	[%rd4374+36], %r5584;
	ld.shared.u64 	%rd4375, [m_Local_$_0];
	add.s64 	%rd4376, %rd4375, %rd4369;
	st.u32 	[%rd4376+40], %r5584;
	ld.local.u32 	%r5585, [%rd2];
	setp.eq.s32 	%p6231, %r5585, 0;
	bra.uni 	$L__BB10_1532;
$L__BB10_1531:
	mov.b32 	%r5587, 21106;
	st.local.u32 	[%rd2], %r5587;
	mov.b32 	%r12495, -1;
	mov.pred 	%p6231, 0;
$L__BB10_1532:
	mov.b32 	%r12496, 0;
	not.pred 	%p2131, %p6231;
	@%p2131 bra 	$L__BB10_1537;
	setp.eq.s32 	%p2132, %r12495, -1;
	@%p2132 bra 	$L__BB10_6329;
	ld.shared.u64 	%rd4377, [m_Local_$_0];
	mul.wide.s32 	%rd505, %r12495, 16;
	add.s64 	%rd4378, %rd4377, %rd505;
	st.u32 	[%rd4378+40], %r808;
	ld.local.u32 	%r5590, [%rd2];
	setp.eq.s32 	%p2133, %r5590, 0;
	@%p2133 bra 	$L__BB10_1535;
	bra.uni 	$L__BB10_1537;
$L__BB10_1535:
	ld.shared.u64 	%rd4379, [m_Local_$_0];
	add.s64 	%rd4380, %rd4379, %rd505;
	st.u32 	[%rd4380+36], %r807;
	ld.local.u32 	%r5592, [%rd2];
	setp.ne.s32 	%p2134, %r5592, 0;
	@%p2134 bra 	$L__BB10_1537;
	ld.shared.u64 	%rd4381, [m_Local_$_0];
	add.s64 	%rd4382, %rd4381, %rd505;
	st.u32 	[%rd4382+32], %r799;
	ld.local.u32 	%r5593, [%rd2];
	setp.eq.s32 	%p2135, %r5593, 0;
	selp.b32 	%r12496, %r12495, 0, %p2135;
$L__BB10_1537:
	st.local.u32 	[%rd2], %r12496;
	bra.uni 	$L__BB10_1539;
$L__BB10_1538:
	shl.b32 	%r5596, %r807, 3;
	cvt.u64.u32 	%rd4383, %r5596;
	add.s64 	%rd4384, %rd503, %rd4383;
	mov.b64 	%rd4385, 0;
	st.u64 	[%rd4384+32], %rd4385;
$L__BB10_1539:
	add.s32 	%r12492, %r12492, 2;
	setp.ne.s32 	%p2136, %r12492, %r814;
	@%p2136 bra 	$L__BB10_1516;
$L__BB10_1540:
	setp.eq.s32 	%p2137, %r796, 0;
	@%p2137 bra 	$L__BB10_1552;
	ld.shared.u64 	%rd506, [m_Local_$_0];
	add.s64 	%rd507, %rd506, %rd497;
	ld.u32 	%r815, [%rd507+12];
	setp.lt.s32 	%p2138, %r814, %r815;
	@%p2138 bra 	$L__BB10_1551;
	ld.shared.u64 	%rd4386, [m_Local_$_1];
	atom.global.add.u64 	%rd4387, [%rd25], 48;
	add.s64 	%rd4388, %rd4387, 56;
	setp.ge.u64 	%p2139, %rd4388, %rd4386;
	shr.u64 	%rd508, %rd4387, 4;
	cvt.u32.u64 	%r12498, %rd508;
	setp.eq.s32 	%p2140, %r12498, -1;
	or.pred  	%p2141, %p2139, %p2140;
	@%p2141 bra 	$L__BB10_1544;
	shl.b64 	%rd4389, %rd508, 32;
	shr.s64 	%rd4390, %rd4389, 28;
	add.s64 	%rd4391, %rd506, %rd4390;
	mov.b16 	%rs629, 0;
	st.u8 	[%rd4391], %rs629;
	st.u8 	[%rd4391+1], %rs629;
	mov.b32 	%r5597, 3608;
	st.u32 	[%rd4391+4], %r5597;
	mov.b16 	%rs630, 1;
	st.u8 	[%rd4391+3], %rs630;
	mov.b32 	%r5598, 48;
	st.u32 	[%rd4391+8], %r5598;
	mov.b32 	%r5599, -1;
	st.u32 	[%rd4391+16], %r5599;
	ld.shared.u64 	%rd4392, [m_Local_$_0];
	add.s64 	%rd4393, %rd4392, %rd4390;
	mov.b32 	%r5600, 0;
	st.u32 	[%rd4393+32], %r5600;
	ld.shared.u64 	%rd4394, [m_Local_$_0];
	add.s64 	%rd4395, %rd4394, %rd4390;
	st.u32 	[%rd4395+36], %r5600;
	ld.shared.u64 	%rd4396, [m_Local_$_0];
	add.s64 	%rd4397, %rd4396, %rd4390;
	st.u32 	[%rd4397+40], %r5600;
	ld.local.u32 	%r5601, [%rd2];
	setp.eq.s32 	%p6232, %r5601, 0;
	bra.uni 	$L__BB10_1545;
$L__BB10_1544:
	mov.b32 	%r5603, 21106;
	st.local.u32 	[%rd2], %r5603;
	mov.b32 	%r12498, -1;
	mov.pred 	%p6232, 0;
$L__BB10_1545:
	mov.b32 	%r12499, 0;
	not.pred 	%p2143, %p6232;
	@%p2143 bra 	$L__BB10_1550;
	setp.eq.s32 	%p2144, %r12498, -1;
	@%p2144 bra 	$L__BB10_6330;
	ld.shared.u64 	%rd4398, [m_Local_$_0];
	mul.wide.s32 	%rd509, %r12498, 16;
	add.s64 	%rd4399, %rd4398, %rd509;
	st.u32 	[%rd4399+40], %r815;
	ld.local.u32 	%r5606, [%rd2];
	setp.eq.s32 	%p2145, %r5606, 0;
	@%p2145 bra 	$L__BB10_1548;
	bra.uni 	$L__BB10_1550;
$L__BB10_1548:
	ld.shared.u64 	%rd4400, [m_Local_$_0];
	add.s64 	%rd4401, %rd4400, %rd509;
	st.u32 	[%rd4401+36], %r814;
	ld.local.u32 	%r5608, [%rd2];
	setp.ne.s32 	%p2146, %r5608, 0;
	@%p2146 bra 	$L__BB10_1550;
	ld.shared.u64 	%rd4402, [m_Local_$_0];
	add.s64 	%rd4403, %rd4402, %rd509;
	st.u32 	[%rd4403+32], %r799;
	ld.local.u32 	%r5609, [%rd2];
	setp.eq.s32 	%p2147, %r5609, 0;
	selp.b32 	%r12499, %r12498, 0, %p2147;
$L__BB10_1550:
	st.local.u32 	[%rd2], %r12499;
	bra.uni 	$L__BB10_1552;
$L__BB10_1551:
	shl.b32 	%r5612, %r814, 3;
	cvt.u64.u32 	%rd4404, %r5612;
	add.s64 	%rd4405, %rd507, %rd4404;
	mov.b64 	%rd4406, 0;
	st.u64 	[%rd4405+32], %rd4406;
$L__BB10_1552:
	ld.shared.u64 	%rd4407, [m_Local_$_0];
	add.s64 	%rd4408, %rd4407, %rd297;
	st.u32 	[%rd4408+32], %r799;
	ld.local.u32 	%r12519, [%rd2];
	setp.ne.s32 	%p2149, %r12519, 0;
	@%p2149 bra 	$L__BB10_1941;
	ld.shared.u64 	%rd512, [m_Local_$_0];
	add.s64 	%rd4409, %rd512, %rd495;
	ld.u32 	%r12500, [%rd4409+12];
	setp.lt.s32 	%p2150, %r12500, 1;
	@%p2150 bra 	$L__BB10_1763;
	mov.b32 	%r12501, 0;
	bra.uni 	$L__BB10_1556;
$L__BB10_1555:
	add.s32 	%r12501, %r12501, 1;
	ld.shared.u64 	%rd512, [m_Local_$_0];
	add.s64 	%rd4533, %rd512, %rd495;
	ld.u32 	%r12500, [%rd4533+12];
	setp.ge.s32 	%p2295, %r12501, %r12500;
	@%p2295 bra 	$L__BB10_1763;
$L__BB10_1556:
	add.s64 	%rd4410, %rd512, %rd297;
	ld.u32 	%r826, [%rd4410+32];
	setp.lt.s32 	%p2151, %r12501, %r12500;
	@%p2151 bra 	$L__BB10_1567;
	ld.shared.u64 	%rd4411, [m_Local_$_1];
	atom.global.add.u64 	%rd4412, [%rd25], 48;
	add.s64 	%rd4413, %rd4412, 56;
	setp.lt.u64 	%p2152, %rd4413, %rd4411;
	shr.u64 	%rd513, %rd4412, 4;
	cvt.u32.u64 	%r12502, %rd513;
	setp.ne.s32 	%p2153, %r12502, -1;
	and.pred  	%p2154, %p2152, %p2153;
	@%p2154 bra 	$L__BB10_1559;
	mov.b32 	%r5622, 21106;
	st.local.u32 	[%rd2], %r5622;
	mov.b32 	%r12502, -1;
	mov.pred 	%p6233, 0;
	bra.uni 	$L__BB10_1560;
$L__BB10_1559:
	shl.b64 	%rd4414, %rd513, 32;
	shr.s64 	%rd4415, %rd4414, 28;
	add.s64 	%rd4416, %rd512, %rd4415;
	mov.b16 	%rs631, 0;
	st.u8 	[%rd4416], %rs631;
	st.u8 	[%rd4416+1], %rs631;
	mov.b32 	%r5616, 3608;
	st.u32 	[%rd4416+4], %r5616;
	mov.b16 	%rs632, 1;
	st.u8 	[%rd4416+3], %rs632;
	mov.b32 	%r5617, 48;
	st.u32 	[%rd4416+8], %r5617;
	mov.b32 	%r5618, -1;
	st.u32 	[%rd4416+16], %r5618;
	ld.shared.u64 	%rd4417, [m_Local_$_0];
	add.s64 	%rd4418, %rd4417, %rd4415;
	mov.b32 	%r5619, 0;
	st.u32 	[%rd4418+32], %r5619;
	ld.shared.u64 	%rd4419, [m_Local_$_0];
	add.s64 	%rd4420, %rd4419, %rd4415;
	st.u32 	[%rd4420+36], %r5619;
	ld.shared.u64 	%rd4421, [m_Local_$_0];
	add.s64 	%rd4422, %rd4421, %rd4415;
	st.u32 	[%rd4422+40], %r5619;
	ld.local.u32 	%r5620, [%rd2];
	setp.eq.s32 	%p6233, %r5620, 0;
$L__BB10_1560:
	mov.b32 	%r12519, 0;
	not.pred 	%p2156, %p6233;
	@%p2156 bra 	$L__BB10_1566;
	setp.ne.s32 	%p2157, %r12502, -1;
	@%p2157 bra 	$L__BB10_1563;
	mov.b32 	%r5630, 21352;
	st.local.u32 	[%rd2], %r5630;
	bra.uni 	$L__BB10_1566;
$L__BB10_1563:
	ld.shared.u64 	%rd4423, [m_Local_$_0];
	mul.wide.s32 	%rd514, %r12502, 16;
	add.s64 	%rd4424, %rd4423, %rd514;
	st.u32 	[%rd4424+40], %r12500;
	ld.local.u32 	%r5625, [%rd2];
	setp.ne.s32 	%p2158, %r5625, 0;
	@%p2158 bra 	$L__BB10_1566;
	ld.shared.u64 	%rd4425, [m_Local_$_0];
	add.s64 	%rd4426, %rd4425, %rd514;
	st.u32 	[%rd4426+36], %r12501;
	ld.local.u32 	%r5627, [%rd2];
	setp.ne.s32 	%p2159, %r5627, 0;
	@%p2159 bra 	$L__BB10_1566;
	ld.shared.u64 	%rd4427, [m_Local_$_0];
	add.s64 	%rd4428, %rd4427, %rd514;
	st.u32 	[%rd4428+32], %r567;
	ld.local.u32 	%r5628, [%rd2];
	setp.eq.s32 	%p2160, %r5628, 0;
	selp.b32 	%r12519, %r12502, 0, %p2160;
$L__BB10_1566:
	st.local.u32 	[%rd2], %r12519;
	mov.b32 	%r12505, 0;
	bra.uni 	$L__BB10_1568;
$L__BB10_1567:
	shl.b32 	%r5633, %r12501, 2;
	cvt.u64.u32 	%rd4429, %r5633;
	add.s64 	%rd4430, %rd495, %rd4429;
	add.s64 	%rd4431, %rd512, %rd4430;
	ld.u32 	%r12505, [%rd4431+32];
	mov.b32 	%r12519, 0;
$L__BB10_1568:
	setp.ne.s32 	%p2161, %r12519, 0;
	@%p2161 bra 	$L__BB10_1762;
	setp.ne.s32 	%p2162, %r12505, -1;
	@%p2162 bra 	$L__BB10_1571;
	mov.b32 	%r12519, 21352;
	st.local.u32 	[%rd2], %r12519;
	mov.b32 	%r12507, 0;
	mov.u32 	%r12508, %r12507;
	bra.uni 	$L__BB10_1572;
$L__BB10_1571:
	ld.shared.u64 	%rd4432, [m_Local_$_0];
	mul.wide.s32 	%rd4433, %r12505, 16;
	add.s64 	%rd4434, %rd4432, %rd4433;
	ld.u32 	%r12507, [%rd4434+32];
	ld.u32 	%r12508, [%rd4434+40];
	mov.b32 	%r12519, 0;
$L__BB10_1572:
	setp.lt.s32 	%p2163, %r12508, 1;
	@%p2163 bra 	$L__BB10_1618;
	mul.wide.s32 	%rd515, %r12507, 16;
	setp.eq.s32 	%p2164, %r12508, 1;
	mov.b32 	%r12526, 0;
	@%p2164 bra 	$L__BB10_1603;
	and.b32  	%r12526, %r12508, 2147483646;
	mov.b32 	%r12512, 0;
$L__BB10_1575:
	setp.ne.s32 	%p2165, %r12507, -1;
	@%p2165 bra 	$L__BB10_1577;
	mov.b32 	%r12519, 21352;
	st.local.u32 	[%rd2], %r12519;
	mov.b16 	%rs1546, 0;
	bra.uni 	$L__BB10_1589;
$L__BB10_1577:
	ld.shared.u64 	%rd516, [m_Local_$_0];
	add.s64 	%rd517, %rd516, %rd515;
	ld.u32 	%r844, [%rd517+12];
	setp.lt.s32 	%p2166, %r12512, %r844;
	@%p2166 bra 	$L__BB10_1588;
	ld.shared.u64 	%rd4435, [m_Local_$_1];
	atom.global.add.u64 	%rd4436, [%rd25], 48;
	add.s64 	%rd4437, %rd4436, 56;
	setp.lt.u64 	%p2167, %rd4437, %rd4435;
	shr.u64 	%rd518, %rd4436, 4;
	cvt.u32.u64 	%r12513, %rd518;
	setp.ne.s32 	%p2168, %r12513, -1;
	and.pred  	%p2169, %p2167, %p2168;
	@%p2169 bra 	$L__BB10_1580;
	mov.b32 	%r5645, 21106;
	st.local.u32 	[%rd2], %r5645;
	mov.b32 	%r12513, -1;
	mov.pred 	%p6234, 0;
	bra.uni 	$L__BB10_1581;
$L__BB10_1580:
	shl.b64 	%rd4438, %rd518, 32;
	shr.s64 	%rd4439, %rd4438, 28;
	add.s64 	%rd4440, %rd516, %rd4439;
	mov.b16 	%rs633, 0;
	st.u8 	[%rd4440], %rs633;
	st.u8 	[%rd4440+1], %rs633;
	mov.b32 	%r5639, 3608;
	st.u32 	[%rd4440+4], %r5639;
	mov.b16 	%rs634, 1;
	st.u8 	[%rd4440+3], %rs634;
	mov.b32 	%r5640, 48;
	st.u32 	[%rd4440+8], %r5640;
	mov.b32 	%r5641, -1;
	st.u32 	[%rd4440+16], %r5641;
	ld.shared.u64 	%rd4441, [m_Local_$_0];
	add.s64 	%rd4442, %rd4441, %rd4439;
	mov.b32 	%r5642, 0;
	st.u32 	[%rd4442+32], %r5642;
	ld.shared.u64 	%rd4443, [m_Local_$_0];
	add.s64 	%rd4444, %rd4443, %rd4439;
	st.u32 	[%rd4444+36], %r5642;
	ld.shared.u64 	%rd4445, [m_Local_$_0];
	add.s64 	%rd4446, %rd4445, %rd4439;
	st.u32 	[%rd4446+40], %r5642;
	ld.local.u32 	%r5643, [%rd2];
	setp.eq.s32 	%p6234, %r5643, 0;
$L__BB10_1581:
	mov.b32 	%r12519, 0;
	not.pred 	%p2171, %p6234;
	@%p2171 bra 	$L__BB10_1587;
	setp.ne.s32 	%p2172, %r12513, -1;
	@%p2172 bra 	$L__BB10_1584;
	mov.b32 	%r5653, 21352;
	st.local.u32 	[%rd2], %r5653;
	bra.uni 	$L__BB10_1587;
$L__BB10_1584:
	ld.shared.u64 	%rd4447, [m_Local_$_0];
	mul.wide.s32 	%rd519, %r12513, 16;
	add.s64 	%rd4448, %rd4447, %rd519;
	st.u32 	[%rd4448+40], %r844;
	ld.local.u32 	%r5648, [%rd2];
	setp.ne.s32 	%p2173, %r5648, 0;
	@%p2173 bra 	$L__BB10_1587;
	ld.shared.u64 	%rd4449, [m_Local_$_0];
	add.s64 	%rd4450, %rd4449, %rd519;
	st.u32 	[%rd4450+36], %r12512;
	ld.local.u32 	%r5650, [%rd2];
	setp.ne.s32 	%p2174, %r5650, 0;
	@%p2174 bra 	$L__BB10_1587;
	ld.shared.u64 	%rd4451, [m_Local_$_0];
	add.s64 	%rd4452, %rd4451, %rd519;
	st.u32 	[%rd4452+32], %r12507;
	ld.local.u32 	%r5651, [%rd2];
	setp.eq.s32 	%p2175, %r5651, 0;
	selp.b32 	%r12519, %r12513, 0, %p2175;
$L__BB10_1587:
	st.local.u32 	[%rd2], %r12519;
	mov.b16 	%rs1546, 0;
	bra.uni 	$L__BB10_1589;
$L__BB10_1588:
	shl.b32 	%r5654, %r12512, 2;
	cvt.u64.u32 	%rd4453, %r5654;
	add.s64 	%rd4454, %rd517, %rd4453;
	ld.u8 	%rs1546, [%rd4454+32];
$L__BB10_1589:
	setp.eq.s32 	%p2176, %r12507, -1;
	cvt.u64.u32 	%rd4455, %r12512;
	add.s64 	%rd520, %rd12, %rd4455;
	st.local.u8 	[%rd520], %rs1546;
	add.s32 	%r852, %r12512, 1;
	@%p2176 bra 	$L__BB10_1601;
	ld.shared.u64 	%rd521, [m_Local_$_0];
	add.s64 	%rd522, %rd521, %rd515;
	ld.u32 	%r853, [%rd522+12];
	setp.lt.s32 	%p2177, %r852, %r853;
	@%p2177 bra 	$L__BB10_1600;
	ld.shared.u64 	%rd4456, [m_Local_$_1];
	atom.global.add.u64 	%rd4457, [%rd25], 48;
	add.s64 	%rd4458, %rd4457, 56;
	setp.ge.u64 	%p2178, %rd4458, %rd4456;
	shr.u64 	%rd523, %rd4457, 4;
	cvt.u32.u64 	%r12518, %rd523;
	setp.eq.s32 	%p2179, %r12518, -1;
	or.pred  	%p2180, %p2178, %p2179;
	@%p2180 bra 	$L__BB10_1593;
	shl.b64 	%rd4459, %rd523, 32;
	shr.s64 	%rd4460, %rd4459, 28;
	add.s64 	%rd4461, %rd521, %rd4460;
	mov.b16 	%rs637, 0;
	st.u8 	[%rd4461], %rs637;
	st.u8 	[%rd4461+1], %rs637;
	mov.b32 	%r5656, 3608;
	st.u32 	[%rd4461+4], %r5656;
	mov.b16 	%rs638, 1;
	st.u8 	[%rd4461+3], %rs638;
	mov.b32 	%r5657, 48;
	st.u32 	[%rd4461+8], %r5657;
	mov.b32 	%r5658, -1;
	st.u32 	[%rd4461+16], %r5658;
	ld.shared.u64 	%rd4462, [m_Local_$_0];
	add.s64 	%rd4463, %rd4462, %rd4460;
	mov.b32 	%r5659, 0;
	st.u32 	[%rd4463+32], %r5659;
	ld.shared.u64 	%rd4464, [m_Local_$_0];
	add.s64 	%rd4465, %rd4464, %rd4460;
	st.u32 	[%rd4465+36], %r5659;
	ld.shared.u64 	%rd4466, [m_Local_$_0];
	add.s64 	%rd4467, %rd4466, %rd4460;
	st.u32 	[%rd4467+40], %r5659;
	ld.local.u32 	%r5660, [%rd2];
	setp.eq.s32 	%p6235, %r5660, 0;
	bra.uni 	$L__BB10_1594;
$L__BB10_1593:
	mov.b32 	%r5662, 21106;
	st.local.u32 	[%rd2], %r5662;
	mov.b32 	%r12518, -1;
	mov.pred 	%p6235, 0;
$L__BB10_1594:
	mov.b32 	%r12519, 0;
	not.pred 	%p2182, %p6235;
	@%p2182 bra 	$L__BB10_1599;
	setp.eq.s32 	%p2183, %r12518, -1;
	@%p2183 bra 	$L__BB10_6331;
	ld.shared.u64 	%rd4468, [m_Local_$_0];
	mul.wide.s32 	%rd524, %r12518, 16;
	add.s64 	%rd4469, %rd4468, %rd524;
	st.u32 	[%rd4469+40], %r853;
	ld.local.u32 	%r5665, [%rd2];
	setp.eq.s32 	%p2184, %r5665, 0;
	@%p2184 bra 	$L__BB10_1597;
	bra.uni 	$L__BB10_1599;
$L__BB10_1597:
	ld.shared.u64 	%rd4470, [m_Local_$_0];
	add.s64 	%rd4471, %rd4470, %rd524;
	st.u32 	[%rd4471+36], %r852;
	ld.local.u32 	%r5667, [%rd2];
	setp.ne.s32 	%p2185, %r5667, 0;
	@%p2185 bra 	$L__BB10_1599;
	ld.shared.u64 	%rd4472, [m_Local_$_0];
	add.s64 	%rd4473, %rd4472, %rd524;
	st.u32 	[%rd4473+32], %r12507;
	ld.local.u32 	%r5668, [%rd2];
	setp.eq.s32 	%p2186, %r5668, 0;
	selp.b32 	%r12519, %r12518, 0, %p2186;
$L__BB10_1599:
	st.local.u32 	[%rd2], %r12519;
	mov.b16 	%rs1547, 0;
	bra.uni 	$L__BB10_1602;
$L__BB10_1600:
	shl.b32 	%r5671, %r852, 2;
	cvt.u64.u32 	%rd4474, %r5671;
	add.s64 	%rd4475, %rd522, %rd4474;
	ld.u8 	%rs1547, [%rd4475+32];
	bra.uni 	$L__BB10_1602;
$L__BB10_1601:
	mov.b32 	%r12519, 21352;
	st.local.u32 	[%rd2], %r12519;
	mov.b16 	%rs1547, 0;
$L__BB10_1602:
	st.local.u8 	[%rd520+1], %rs1547;
	add.s32 	%r12512, %r12512, 2;
	setp.ne.s32 	%p2187, %r12512, %r12526;
	@%p2187 bra 	$L__BB10_1575;
$L__BB10_1603:
	and.b32  	%r5673, %r12508, 1;
	setp.eq.b32 	%p2188, %r5673, 1;
	not.pred 	%p2189, %p2188;
	@%p2189 bra 	$L__BB10_1618;
	setp.eq.s32 	%p2190, %r12507, -1;
	@%p2190 bra 	$L__BB10_1616;
	ld.shared.u64 	%rd525, [m_Local_$_0];
	add.s64 	%rd526, %rd525, %rd515;
	ld.u32 	%r866, [%rd526+12];
	setp.lt.s32 	%p2191, %r12526, %r866;
	@%p2191 bra 	$L__BB10_1615;
	ld.shared.u64 	%rd4476, [m_Local_$_1];
	atom.global.add.u64 	%rd4477, [%rd25], 48;
	add.s64 	%rd4478, %rd4477, 56;
	setp.ge.u64 	%p2192, %rd4478, %rd4476;
	shr.u64 	%rd527, %rd4477, 4;
	cvt.u32.u64 	%r12527, %rd527;
	setp.eq.s32 	%p2193, %r12527, -1;
	or.pred  	%p2194, %p2192, %p2193;
	@%p2194 bra 	$L__BB10_1608;
	shl.b64 	%rd4479, %rd527, 32;
	shr.s64 	%rd4480, %rd4479, 28;
	add.s64 	%rd4481, %rd525, %rd4480;
	mov.b16 	%rs641, 0;
	st.u8 	[%rd4481], %rs641;
	st.u8 	[%rd4481+1], %rs641;
	mov.b32 	%r5674, 3608;
	st.u32 	[%rd4481+4], %r5674;
	mov.b16 	%rs642, 1;
	st.u8 	[%rd4481+3], %rs642;
	mov.b32 	%r5675, 48;
	st.u32 	[%rd4481+8], %r5675;
	mov.b32 	%r5676, -1;
	st.u32 	[%rd4481+16], %r5676;
	ld.shared.u64 	%rd4482, [m_Local_$_0];
	add.s64 	%rd4483, %rd4482, %rd4480;
	mov.b32 	%r5677, 0;
	st.u32 	[%rd4483+32], %r5677;
	ld.shared.u64 	%rd4484, [m_Local_$_0];
	add.s64 	%rd4485, %rd4484, %rd4480;
	st.u32 	[%rd4485+36], %r5677;
	ld.shared.u64 	%rd4486, [m_Local_$_0];
	add.s64 	%rd4487, %rd4486, %rd4480;
	st.u32 	[%rd4487+40], %r5677;
	ld.local.u32 	%r5678, [%rd2];
	setp.eq.s32 	%p6236, %r5678, 0;
	bra.uni 	$L__BB10_1609;
$L__BB10_1608:
	mov.b32 	%r5680, 21106;
	st.local.u32 	[%rd2], %r5680;
	mov.b32 	%r12527, -1;
	mov.pred 	%p6236, 0;
$L__BB10_1609:
	mov.b32 	%r12519, 0;
	not.pred 	%p2196, %p6236;
	@%p2196 bra 	$L__BB10_1614;
	setp.eq.s32 	%p2197, %r12527, -1;
	@%p2197 bra 	$L__BB10_6332;
	ld.shared.u64 	%rd4488, [m_Local_$_0];
	mul.wide.s32 	%rd528, %r12527, 16;
	add.s64 	%rd4489, %rd4488, %rd528;
	st.u32 	[%rd4489+40], %r866;
	ld.local.u32 	%r5683, [%rd2];
	setp.eq.s32 	%p2198, %r5683, 0;
	@%p2198 bra 	$L__BB10_1612;
	bra.uni 	$L__BB10_1614;
$L__BB10_1612:
	ld.shared.u64 	%rd4490, [m_Local_$_0];
	add.s64 	%rd4491, %rd4490, %rd528;
	st.u32 	[%rd4491+36], %r12526;
	ld.local.u32 	%r5685, [%rd2];
	setp.ne.s32 	%p2199, %r5685, 0;
	@%p2199 bra 	$L__BB10_1614;
	ld.shared.u64 	%rd4492, [m_Local_$_0];
	add.s64 	%rd4493, %rd4492, %rd528;
	st.u32 	[%rd4493+32], %r12507;
	ld.local.u32 	%r5686, [%rd2];
	setp.eq.s32 	%p2200, %r5686, 0;
	selp.b32 	%r12519, %r12527, 0, %p2200;
$L__BB10_1614:
	st.local.u32 	[%rd2], %r12519;
	mov.b16 	%rs1548, 0;
	bra.uni 	$L__BB10_1617;
$L__BB10_1615:
	shl.b32 	%r5689, %r12526, 2;
	cvt.u64.u32 	%rd4494, %r5689;
	add.s64 	%rd4495, %rd526, %rd4494;
	ld.u8 	%rs1548, [%rd4495+32];
	bra.uni 	$L__BB10_1617;
$L__BB10_1616:
	mov.b32 	%r12519, 21352;
	st.local.u32 	[%rd2], %r12519;
	mov.b16 	%rs1548, 0;
$L__BB10_1617:
	cvt.u64.u32 	%rd4496, %r12526;
	add.s64 	%rd4497, %rd12, %rd4496;
	st.local.u8 	[%rd4497], %rs1548;
$L__BB10_1618:
	cvt.s64.s32 	%rd4498, %r12508;
	add.s64 	%rd4499, %rd12, %rd4498;
	mov.b16 	%rs645, 0;
	st.local.u8 	[%rd4499], %rs645;
	mov.b64 	%rd4500, 4621819117588971520;
	st.local.u64 	[%rd11], %rd4500;
	mov.b64 	%rd4501, 4636737291354636288;
	st.local.u64 	[%rd11+8], %rd4501;
	mov.b64 	%rd4502, 4666723172467343360;
	st.local.u64 	[%rd11+16], %rd4502;
	mov.b64 	%rd4503, 4726483295884279808;
	st.local.u64 	[%rd11+24], %rd4503;
	mov.b64 	%rd4504, 4846369599423283200;
	st.local.u64 	[%rd11+32], %rd4504;
	mov.b64 	%rd4505, 5085611494797045271;
	st.local.u64 	[%rd11+40], %rd4505;
	mov.b64 	%rd4506, 5564284217833028085;
	st.local.u64 	[%rd11+48], %rd4506;
	mov.b64 	%rd4507, 6521906365687930162;
	st.local.u64 	[%rd11+56], %rd4507;
	mov.b64 	%rd4508, 8436737289693151036;
	st.local.u64 	[%rd11+64], %rd4508;
	mov.u64 	%rd11520, %rd12;
$L__BB10_1619:
	ld.local.u8 	%rs646, [%rd11520];
	add.s16 	%rs647, %rs646, -9;
	setp.lt.u16 	%p2201, %rs647, 5;
	@%p2201 bra 	$L__BB10_6333;
	setp.eq.s16 	%p2202, %rs646, 32;
	@%p2202 bra 	$L__BB10_6333;
	setp.eq.s16 	%p2203, %rs646, 45;
	setp.eq.s16 	%p2204, %rs646, 43;
	or.pred  	%p2205, %p2203, %p2204;
	selp.u64 	%rd4509, 1, 0, %p2205;
	add.s64 	%rd532, %rd11520, %rd4509;
	mov.b32 	%r12536, 0;
	mov.b32 	%r12535, -1;
	mov.u32 	%r12537, %r12535;
$L__BB10_1622:
	ld.local.u8 	%rs50, [%rd532];
	add.s16 	%rs648, %rs50, -58;
	and.b16  	%rs649, %rs648, 255;
	setp.gt.u16 	%p2206, %rs649, 245;
	@%p2206 bra 	$L__BB10_1624;
	setp.ne.s16 	%p2207, %rs50, 46;
	setp.gt.s32 	%p2208, %r12535, -1;
	or.pred  	%p2209, %p2207, %p2208;
	mov.u32 	%r12537, %r12536;
	@%p2209 bra 	$L__BB10_1625;
$L__BB10_1624:
	add.s64 	%rd532, %rd532, 1;
	add.s32 	%r12536, %r12536, 1;
	mov.u32 	%r12535, %r12537;
	bra.uni 	$L__BB10_1622;
$L__BB10_1625:
	neg.s32 	%r5693, %r12536;
	cvt.s64.s32 	%rd4510, %r5693;
	add.s64 	%rd534, %rd532, %rd4510;
	selp.b32 	%r881, %r12535, %r12536, %p2208;
	selp.s32 	%r5694, -1, 0, %p2208;
	add.s32 	%r882, %r12536, %r5694;
	min.s32 	%r883, %r882, 18;
	setp.eq.s32 	%p2211, %r882, 0;
	mov.f64 	%fd102, 0d0000000000000000;
	@%p2211 bra 	$L__BB10_1746;
	setp.gt.s32 	%p2212, %r882, 9;
	mov.f64 	%fd97, 0d0000000000000000;
	mov.u32 	%r12539, %r883;
	mov.u64 	%rd11522, %rd534;
	@%p2212 bra 	$L__BB10_1627;
	bra.uni 	$L__BB10_1631;
$L__BB10_1627:
	ld.local.u8 	%rs1549, [%rd534];
	add.s64 	%rd11522, %rd534, 1;
	add.s64 	%rd11525, %rd534, 3;
	add.s64 	%rd539, %rd534, 2;
	setp.ne.s16 	%p2213, %rs1549, 46;
	mov.u64 	%rd11524, %rd539;
	@%p2213 bra 	$L__BB10_1629;
	ld.local.u8 	%rs1549, [%rd534+1];
	add.s64 	%rd540, %rd534, 4;
	mov.u64 	%rd11524, %rd11525;
	mov.u64 	%rd11525, %rd540;
	mov.u64 	%rd11522, %rd539;
$L__BB10_1629:
	cvt.u32.u16 	%r5695, %rs1549;
	cvt.s32.s8 	%r5696, %r5695;
	add.s32 	%r12538, %r5696, -48;
	add.s32 	%r12539, %r883, -1;
	setp.eq.s32 	%p2214, %r882, 10;
	@%p2214 bra 	$L__BB10_1630;
	bra.uni 	$L__BB10_1707;
$L__BB10_1630:
	cvt.rn.f64.s32 	%fd57, %r12538;
	mul.f64 	%fd97, %fd57, 0d41CDCD6500000000;
$L__BB10_1631:
	setp.lt.s32 	%p2230, %r12539, 1;
	mov.f64 	%fd98, 0d0000000000000000;
	@%p2230 bra 	$L__BB10_1731;
	and.b32  	%r887, %r12539, 15;
	setp.lt.u32 	%p2231, %r12539, 16;
	mov.b32 	%r12547, 0;
	@%p2231 bra 	$L__BB10_1666;
	ld.local.u8 	%rs1558, [%rd11522];
	add.s64 	%rd11543, %rd11522, 1;
	add.s64 	%rd11542, %rd11522, 3;
	add.s64 	%rd574, %rd11522, 2;
	setp.ne.s16 	%p2232, %rs1558, 46;
	mov.u64 	%rd11544, %rd574;
	@%p2232 bra 	$L__BB10_1635;
	ld.local.u8 	%rs1558, [%rd11522+1];
	add.s64 	%rd575, %rd11522, 4;
	mov.u64 	%rd11544, %rd11542;
	mov.u64 	%rd11542, %rd575;
	mov.u64 	%rd11543, %rd574;
$L__BB10_1635:
	ld.local.u8 	%rs1559, [%rd11543];
	setp.ne.s16 	%p2233, %rs1559, 46;
	@%p2233 bra 	$L__BB10_1637;
	ld.local.u8 	%rs1559, [%rd11544];
	mov.u64 	%rd11544, %rd11542;
$L__BB10_1637:
	cvt.u32.u16 	%r5723, %rs1559;
	cvt.s32.s8 	%r5724, %r5723;
	cvt.s16.s8 	%rs651, %rs1558;
	mul.wide.s16 	%r5725, %rs651, 10;
	add.s32 	%r5726, %r5725, %r5724;
	add.s32 	%r906, %r5726, -528;
	ld.local.u8 	%rs1560, [%rd11544];
	add.s64 	%rd11547, %rd11544, 1;
	add.s64 	%rd11546, %rd11544, 3;
	add.s64 	%rd582, %rd11544, 2;
	setp.ne.s16 	%p2234, %rs1560, 46;
	mov.u64 	%rd11548, %rd582;
	@%p2234 bra 	$L__BB10_1639;
	ld.local.u8 	%rs1560, [%rd11544+1];
	add.s64 	%rd583, %rd11544, 4;
	mov.u64 	%rd11548, %rd11546;
	mov.u64 	%rd11546, %rd583;
	mov.u64 	%rd11547, %rd582;
$L__BB10_1639:
	cvt.u32.u16 	%r5727, %rs1560;
	cvt.s32.s8 	%r5728, %r5727;
	mad.lo.s32 	%r5729, %r906, 10, %r5728;
	add.s32 	%r907, %r5729, -48;
	ld.local.u8 	%rs1561, [%rd11547];
	setp.ne.s16 	%p2235, %rs1561, 46;
	@%p2235 bra 	$L__BB10_1641;
	ld.local.u8 	%rs1561, [%rd11548];
	mov.u64 	%rd11548, %rd11546;
$L__BB10_1641:
	cvt.u32.u16 	%r5730, %rs1561;
	cvt.s32.s8 	%r5731, %r5730;
	mad.lo.s32 	%r5732, %r907, 10, %r5731;
	add.s32 	%r908, %r5732, -48;
	ld.local.u8 	%rs1562, [%rd11548];
	add.s64 	%rd11551, %rd11548, 1;
	add.s64 	%rd11550, %rd11548, 3;
	add.s64 	%rd590, %rd11548, 2;
	setp.ne.s16 	%p2236, %rs1562, 46;
	mov.u64 	%rd11552, %rd590;
	@%p2236 bra 	$L__BB10_1643;
	ld.local.u8 	%rs1562, [%rd11548+1];
	add.s64 	%rd591, %rd11548, 4;
	mov.u64 	%rd11552, %rd11550;
	mov.u64 	%rd11550, %rd591;
	mov.u64 	%rd11551, %rd590;
$L__BB10_1643:
	cvt.u32.u16 	%r5733, %rs1562;
	cvt.s32.s8 	%r5734, %r5733;
	mad.lo.s32 	%r5735, %r908, 10, %r5734;
	add.s32 	%r909, %r5735, -48;
	ld.local.u8 	%rs1563, [%rd11551];
	setp.ne.s16 	%p2237, %rs1563, 46;
	@%p2237 bra 	$L__BB10_1645;
	ld.local.u8 	%rs1563, [%rd11552];
	mov.u64 	%rd11552, %rd11550;
$L__BB10_1645:
	cvt.u32.u16 	%r5736, %rs1563;
	cvt.s32.s8 	%r5737, %r5736;
	mad.lo.s32 	%r5738, %r909, 10, %r5737;
	add.s32 	%r910, %r5738, -48;
	ld.local.u8 	%rs1564, [%rd11552];
	add.s64 	%rd11555, %rd11552, 1;
	add.s64 	%rd11554, %rd11552, 3;
	add.s64 	%rd598, %rd11552, 2;
	setp.ne.s16 	%p2238, %rs1564, 46;
	mov.u64 	%rd11556, %rd598;
	@%p2238 bra 	$L__BB10_1647;
	ld.local.u8 	%rs1564, [%rd11552+1];
	add.s64 	%rd599, %rd11552, 4;
	mov.u64 	%rd11556, %rd11554;
	mov.u64 	%rd11554, %rd599;
	mov.u64 	%rd11555, %rd598;
$L__BB10_1647:
	cvt.u32.u16 	%r5739, %rs1564;
	cvt.s32.s8 	%r5740, %r5739;
	mad.lo.s32 	%r5741, %r910, 10, %r5740;
	add.s32 	%r911, %r5741, -48;
	ld.local.u8 	%rs1565, [%rd11555];
	setp.ne.s16 	%p2239, %rs1565, 46;
	@%p2239 bra 	$L__BB10_1649;
	ld.local.u8 	%rs1565, [%rd11556];
	mov.u64 	%rd11556, %rd11554;
$L__BB10_1649:
	cvt.u32.u16 	%r5742, %rs1565;
	cvt.s32.s8 	%r5743, %r5742;
	mad.lo.s32 	%r5744, %r911, 10, %r5743;
	add.s32 	%r912, %r5744, -48;
	ld.local.u8 	%rs1566, [%rd11556];
	add.s64 	%rd11559, %rd11556, 1;
	add.s64 	%rd11558, %rd11556, 3;
	add.s64 	%rd606, %rd11556, 2;
	setp.ne.s16 	%p2240, %rs1566, 46;
	mov.u64 	%rd11560, %rd606;
	@%p2240 bra 	$L__BB10_1651;
	ld.local.u8 	%rs1566, [%rd11556+1];
	add.s64 	%rd607, %rd11556, 4;
	mov.u64 	%rd11560, %rd11558;
	mov.u64 	%rd11558, %rd607;
	mov.u64 	%rd11559, %rd606;
$L__BB10_1651:
	cvt.u32.u16 	%r5745, %rs1566;
	cvt.s32.s8 	%r5746, %r5745;
	mad.lo.s32 	%r5747, %r912, 10, %r5746;
	add.s32 	%r913, %r5747, -48;
	ld.local.u8 	%rs1567, [%rd11559];
	setp.ne.s16 	%p2241, %rs1567, 46;
	@%p2241 bra 	$L__BB10_1653;
	ld.local.u8 	%rs1567, [%rd11560];
	mov.u64 	%rd11560, %rd11558;
$L__BB10_1653:
	cvt.u32.u16 	%r5748, %rs1567;
	cvt.s32.s8 	%r5749, %r5748;
	mad.lo.s32 	%r5750, %r913, 10, %r5749;
	add.s32 	%r914, %r5750, -48;
	ld.local.u8 	%rs1568, [%rd11560];
	add.s64 	%rd11563, %rd11560, 1;
	add.s64 	%rd11562, %rd11560, 3;
	add.s64 	%rd614, %rd11560, 2;
	setp.ne.s16 	%p2242, %rs1568, 46;
	mov.u64 	%rd11564, %rd614;
	@%p2242 bra 	$L__BB10_1655;
	ld.local.u8 	%rs1568, [%rd11560+1];
	add.s64 	%rd615, %rd11560, 4;
	mov.u64 	%rd11564, %rd11562;
	mov.u64 	%rd11562, %rd615;
	mov.u64 	%rd11563, %rd614;
$L__BB10_1655:
	cvt.u32.u16 	%r5751, %rs1568;
	cvt.s32.s8 	%r5752, %r5751;
	mad.lo.s32 	%r5753, %r914, 10, %r5752;
	add.s32 	%r915, %r5753, -48;
	ld.local.u8 	%rs1569, [%rd11563];
	setp.ne.s16 	%p2243, %rs1569, 46;
	@%p2243 bra 	$L__BB10_1657;
	ld.local.u8 	%rs1569, [%rd11564];
	mov.u64 	%rd11564, %rd11562;
$L__BB10_1657:
	cvt.u32.u16 	%r5754, %rs1569;
	cvt.s32.s8 	%r5755, %r5754;
	mad.lo.s32 	%r5756, %r915, 10, %r5755;
	add.s32 	%r916, %r5756, -48;
	ld.local.u8 	%rs1570, [%rd11564];
	add.s64 	%rd11567, %rd11564, 1;
	add.s64 	%rd11566, %rd11564, 3;
	add.s64 	%rd622, %rd11564, 2;
	setp.ne.s16 	%p2244, %rs1570, 46;
	mov.u64 	%rd11568, %rd622;
	@%p2244 bra 	$L__BB10_1659;
	ld.local.u8 	%rs1570, [%rd11564+1];
	add.s64 	%rd623, %rd11564, 4;
	mov.u64 	%rd11568, %rd11566;
	mov.u64 	%rd11566, %rd623;
	mov.u64 	%rd11567, %rd622;
$L__BB10_1659:
	cvt.u32.u16 	%r5757, %rs1570;
	cvt.s32.s8 	%r5758, %r5757;
	mad.lo.s32 	%r5759, %r916, 10, %r5758;
	add.s32 	%r917, %r5759, -48;
	ld.local.u8 	%rs1571, [%rd11567];
	setp.ne.s16 	%p2245, %rs1571, 46;
	@%p2245 bra 	$L__BB10_1661;
	ld.local.u8 	%rs1571, [%rd11568];
	mov.u64 	%rd11568, %rd11566;
$L__BB10_1661:
	cvt.u32.u16 	%r5760, %rs1571;
	cvt.s32.s8 	%r5761, %r5760;
	mad.lo.s32 	%r5762, %r917, 10, %r5761;
	add.s32 	%r918, %r5762, -48;
	ld.local.u8 	%rs1572, [%rd11568];
	add.s64 	%rd11571, %rd11568, 1;
	add.s64 	%rd11570, %rd11568, 3;
	add.s64 	%rd630, %rd11568, 2;
	setp.ne.s16 	%p2246, %rs1572, 46;
	mov.u64 	%rd11522, %rd630;
	@%p2246 bra 	$L__BB10_1663;
	ld.local.u8 	%rs1572, [%rd11568+1];
	add.s64 	%rd631, %rd11568, 4;
	mov.u64 	%rd11522, %rd11570;
	mov.u64 	%rd11570, %rd631;
	mov.u64 	%rd11571, %rd630;
$L__BB10_1663:
	cvt.u32.u16 	%r5763, %rs1572;
	cvt.s32.s8 	%r5764, %r5763;
	mad.lo.s32 	%r5765, %r918, 10, %r5764;
	add.s32 	%r919, %r5765, -48;
	ld.local.u8 	%rs1573, [%rd11571];
	setp.ne.s16 	%p2247, %rs1573, 46;
	@%p2247 bra 	$L__BB10_1665;
	ld.local.u8 	%rs1573, [%rd11522];
	mov.u64 	%rd11522, %rd11570;
$L__BB10_1665:
	cvt.u32.u16 	%r5766, %rs1573;
	cvt.s32.s8 	%r5767, %r5766;
	mad.lo.s32 	%r5768, %r919, 10, %r5767;
	add.s32 	%r12547, %r5768, -48;
$L__BB10_1666:
	setp.eq.s32 	%p2248, %r887, 0;
	@%p2248 bra 	$L__BB10_1706;
	and.b32  	%r923, %r12539, 7;
	setp.lt.u32 	%p2249, %r887, 8;
	@%p2249 bra 	$L__BB10_1685;
	ld.local.u8 	%rs1574, [%rd11522];
	add.s64 	%rd11576, %rd11522, 1;
	add.s64 	%rd11575, %rd11522, 3;
	add.s64 	%rd639, %rd11522, 2;
	setp.ne.s16 	%p2250, %rs1574, 46;
	mov.u64 	%rd11577, %rd639;
	@%p2250 bra 	$L__BB10_1670;
	ld.local.u8 	%rs1574, [%rd11522+1];
	add.s64 	%rd640, %rd11522, 4;
	mov.u64 	%rd11577, %rd11575;
	mov.u64 	%rd11575, %rd640;
	mov.u64 	%rd11576, %rd639;
$L__BB10_1670:
	cvt.u32.u16 	%r5770, %rs1574;
	cvt.s32.s8 	%r5771, %r5770;
	mad.lo.s32 	%r5772, %r12547, 10, %r5771;
	add.s32 	%r924, %r5772, -48;
	ld.local.u8 	%rs1575, [%rd11576];
	setp.ne.s16 	%p2251, %rs1575, 46;
	@%p2251 bra 	$L__BB10_1672;
	ld.local.u8 	%rs1575, [%rd11577];
	mov.u64 	%rd11577, %rd11575;
$L__BB10_1672:
	cvt.u32.u16 	%r5773, %rs1575;
	cvt.s32.s8 	%r5774, %r5773;
	mad.lo.s32 	%r5775, %r924, 10, %r5774;
	add.s32 	%r925, %r5775, -48;
	ld.local.u8 	%rs1576, [%rd11577];
	add.s64 	%rd11580, %rd11577, 1;
	add.s64 	%rd11579, %rd11577, 3;
	add.s64 	%rd647, %rd11577, 2;
	setp.ne.s16 	%p2252, %rs1576, 46;
	mov.u64 	%rd11581, %rd647;
	@%p2252 bra 	$L__BB10_1674;
	ld.local.u8 	%rs1576, [%rd11577+1];
	add.s64 	%rd648, %rd11577, 4;
	mov.u64 	%rd11581, %rd11579;
	mov.u64 	%rd11579, %rd648;
	mov.u64 	%rd11580, %rd647;
$L__BB10_1674:
	cvt.u32.u16 	%r5776, %rs1576;
	cvt.s32.s8 	%r5777, %r5776;
	mad.lo.s32 	%r5778, %r925, 10, %r5777;
	add.s32 	%r926, %r5778, -48;
	ld.local.u8 	%rs1577, [%rd11580];
	setp.ne.s16 	%p2253, %rs1577, 46;
	@%p2253 bra 	$L__BB10_1676;
	ld.local.u8 	%rs1577, [%rd11581];
	mov.u64 	%rd11581, %rd11579;
$L__BB10_1676:
	cvt.u32.u16 	%r5779, %rs1577;
	cvt.s32.s8 	%r5780, %r5779;
	mad.lo.s32 	%r5781, %r926, 10, %r5780;
	add.s32 	%r927, %r5781, -48;
	ld.local.u8 	%rs1578, [%rd11581];
	add.s64 	%rd11584, %rd11581, 1;
	add.s64 	%rd11583, %rd11581, 3;
	add.s64 	%rd655, %rd11581, 2;
	setp.ne.s16 	%p2254, %rs1578, 46;
	mov.u64 	%rd11585, %rd655;
	@%p2254 bra 	$L__BB10_1678;
	ld.local.u8 	%rs1578, [%rd11581+1];
	add.s64 	%rd656, %rd11581, 4;
	mov.u64 	%rd11585, %rd11583;
	mov.u64 	%rd11583, %rd656;
	mov.u64 	%rd11584, %rd655;
$L__BB10_1678:
	cvt.u32.u16 	%r5782, %rs1578;
	cvt.s32.s8 	%r5783, %r5782;
	mad.lo.s32 	%r5784, %r927, 10, %r5783;
	add.s32 	%r928, %r5784, -48;
	ld.local.u8 	%rs1579, [%rd11584];
	setp.ne.s16 	%p2255, %rs1579, 46;
	@%p2255 bra 	$L__BB10_1680;
	ld.local.u8 	%rs1579, [%rd11585];
	mov.u64 	%rd11585, %rd11583;
$L__BB10_1680:
	cvt.u32.u16 	%r5785, %rs1579;
	cvt.s32.s8 	%r5786, %r5785;
	mad.lo.s32 	%r5787, %r928, 10, %r5786;
	add.s32 	%r929, %r5787, -48;
	ld.local.u8 	%rs1580, [%rd11585];
	add.s64 	%rd11588, %rd11585, 1;
	add.s64 	%rd11587, %rd11585, 3;
	add.s64 	%rd663, %rd11585, 2;
	setp.ne.s16 	%p2256, %rs1580, 46;
	mov.u64 	%rd11522, %rd663;
	@%p2256 bra 	$L__BB10_1682;
	ld.local.u8 	%rs1580, [%rd11585+1];
	add.s64 	%rd664, %rd11585, 4;
	mov.u64 	%rd11522, %rd11587;
	mov.u64 	%rd11587, %rd664;
	mov.u64 	%rd11588, %rd663;
$L__BB10_1682:
	cvt.u32.u16 	%r5788, %rs1580;
	cvt.s32.s8 	%r5789, %r5788;
	mad.lo.s32 	%r5790, %r929, 10, %r5789;
	add.s32 	%r930, %r5790, -48;
	ld.local.u8 	%rs1581, [%rd11588];
	setp.ne.s16 	%p2257, %rs1581, 46;
	@%p2257 bra 	$L__BB10_1684;
	ld.local.u8 	%rs1581, [%rd11522];
	mov.u64 	%rd11522, %rd11587;
$L__BB10_1684:
	cvt.u32.u16 	%r5791, %rs1581;
	cvt.s32.s8 	%r5792, %r5791;
	mad.lo.s32 	%r5793, %r930, 10, %r5792;
	add.s32 	%r12547, %r5793, -48;
$L__BB10_1685:
	setp.eq.s32 	%p2258, %r923, 0;
	@%p2258 bra 	$L__BB10_1706;
	and.b32  	%r934, %r12539, 3;
	setp.lt.u32 	%p2259, %r923, 4;
	@%p2259 bra 	$L__BB10_1696;
	ld.local.u8 	%rs1582, [%rd11522];
	add.s64 	%rd11593, %rd11522, 1;
	add.s64 	%rd11592, %rd11522, 3;
	add.s64 	%rd672, %rd11522, 2;
	setp.ne.s16 	%p2260, %rs1582, 46;
	mov.u64 	%rd11594, %rd672;
	@%p2260 bra 	$L__BB10_1689;
	ld.local.u8 	%rs1582, [%rd11522+1];
	add.s64 	%rd673, %rd11522, 4;
	mov.u64 	%rd11594, %rd11592;
	mov.u64 	%rd11592, %rd673;
	mov.u64 	%rd11593, %rd672;
$L__BB10_1689:
	cvt.u32.u16 	%r5795, %rs1582;
	cvt.s32.s8 	%r5796, %r5795;
	mad.lo.s32 	%r5797, %r12547, 10, %r5796;
	add.s32 	%r935, %r5797, -48;
	ld.local.u8 	%rs1583, [%rd11593];
	setp.ne.s16 	%p2261, %rs1583, 46;
	@%p2261 bra 	$L__BB10_1691;
	ld.local.u8 	%rs1583, [%rd11594];
	mov.u64 	%rd11594, %rd11592;
$L__BB10_1691:
	cvt.u32.u16 	%r5798, %rs1583;
	cvt.s32.s8 	%r5799, %r5798;
	mad.lo.s32 	%r5800, %r935, 10, %r5799;
	add.s32 	%r936, %r5800, -48;
	ld.local.u8 	%rs1584, [%rd11594];
	add.s64 	%rd11597, %rd11594, 1;
	add.s64 	%rd11596, %rd11594, 3;
	add.s64 	%rd680, %rd11594, 2;
	setp.ne.s16 	%p2262, %rs1584, 46;
	mov.u64 	%rd11522, %rd680;
	@%p2262 bra 	$L__BB10_1693;
	ld.local.u8 	%rs1584, [%rd11594+1];
	add.s64 	%rd681, %rd11594, 4;
	mov.u64 	%rd11522, %rd11596;
	mov.u64 	%rd11596, %rd681;
	mov.u64 	%rd11597, %rd680;
$L__BB10_1693:
	cvt.u32.u16 	%r5801, %rs1584;
	cvt.s32.s8 	%r5802, %r5801;
	mad.lo.s32 	%r5803, %r936, 10, %r5802;
	add.s32 	%r937, %r5803, -48;
	ld.local.u8 	%rs1585, [%rd11597];
	setp.ne.s16 	%p2263, %rs1585, 46;
	@%p2263 bra 	$L__BB10_1695;
	ld.local.u8 	%rs1585, [%rd11522];
	mov.u64 	%rd11522, %rd11596;
$L__BB10_1695:
	cvt.u32.u16 	%r5804, %rs1585;
	cvt.s32.s8 	%r5805, %r5804;
	mad.lo.s32 	%r5806, %r937, 10, %r5805;
	add.s32 	%r12547, %r5806, -48;
$L__BB10_1696:
	setp.eq.s32 	%p2264, %r934, 0;
	@%p2264 bra 	$L__BB10_1706;
	ld.local.u8 	%rs1586, [%rd11522];
	add.s64 	%rd11602, %rd11522, 1;
	add.s64 	%rd11601, %rd11522, 3;
	add.s64 	%rd689, %rd11522, 2;
	setp.ne.s16 	%p2265, %rs1586, 46;
	mov.u64 	%rd11603, %rd689;
	@%p2265 bra 	$L__BB10_1699;
	ld.local.u8 	%rs1586, [%rd11522+1];
	add.s64 	%rd690, %rd11522, 4;
	mov.u64 	%rd11603, %rd11601;
	mov.u64 	%rd11601, %rd690;
	mov.u64 	%rd11602, %rd689;
$L__BB10_1699:
	cvt.u32.u16 	%r5807, %rs1586;
	cvt.s32.s8 	%r5808, %r5807;
	mad.lo.s32 	%r5809, %r12547, 10, %r5808;
	add.s32 	%r12547, %r5809, -48;
	setp.eq.s32 	%p2266, %r934, 1;
	@%p2266 bra 	$L__BB10_1706;
	ld.local.u8 	%rs1587, [%rd11602];
	setp.ne.s16 	%p2267, %rs1587, 46;
	@%p2267 bra 	$L__BB10_1702;
	ld.local.u8 	%rs1587, [%rd11603];
	mov.u64 	%rd11603, %rd11601;
$L__BB10_1702:
	cvt.u32.u16 	%r5810, %rs1587;
	cvt.s32.s8 	%r5811, %r5810;
	mad.lo.s32 	%r5812, %r12547, 10, %r5811;
	add.s32 	%r12547, %r5812, -48;
	setp.eq.s32 	%p2268, %r934, 2;
	@%p2268 bra 	$L__BB10_1706;
	ld.local.u8 	%rs1588, [%rd11603];
	setp.ne.s16 	%p2269, %rs1588, 46;
	@%p2269 bra 	$L__BB10_1705;
	ld.local.u8 	%rs1588, [%rd11603+1];
$L__BB10_1705:
	cvt.u32.u16 	%r5813, %rs1588;
	cvt.s32.s8 	%r5814, %r5813;
	mad.lo.s32 	%r5815, %r12547, 10, %r5814;
	add.s32 	%r12547, %r5815, -48;
$L__BB10_1706:
	cvt.rn.f64.s32 	%fd98, %r12547;
	bra.uni 	$L__BB10_1731;
$L__BB10_1707:
	ld.local.u8 	%rs1550, [%rd11522];
	setp.ne.s16 	%p2215, %rs1550, 46;
	mov.u64 	%rd11522, %rd11524;
	@%p2215 bra 	$L__BB10_1709;
	ld.local.u8 	%rs1550, [%rd11524];
	mov.u64 	%rd11522, %rd11525;
$L__BB10_1709:
	cvt.u32.u16 	%r5697, %rs1550;
	cvt.s32.s8 	%r5698, %r5697;
	mad.lo.s32 	%r5699, %r12538, 10, %r5698;
	add.s32 	%r12538, %r5699, -48;
	add.s32 	%r12539, %r883, -2;
	setp.lt.u32 	%p2216, %r882, 12;
	@%p2216 bra 	$L__BB10_1630;
	ld.local.u8 	%rs1551, [%rd11522];
	add.s64 	%rd11530, %rd11522, 1;
	add.s64 	%rd11529, %rd11522, 3;
	add.s64 	%rd547, %rd11522, 2;
	setp.ne.s16 	%p2217, %rs1551, 46;
	mov.u64 	%rd11528, %rd547;
	@%p2217 bra 	$L__BB10_1712;
	ld.local.u8 	%rs1551, [%rd11522+1];
	add.s64 	%rd548, %rd11522, 4;
	mov.u64 	%rd11528, %rd11529;
	mov.u64 	%rd11529, %rd548;
	mov.u64 	%rd11530, %rd547;
$L__BB10_1712:
	cvt.u32.u16 	%r5700, %rs1551;
	cvt.s32.s8 	%r5701, %r5700;
	mad.lo.s32 	%r5702, %r12538, 10, %r5701;
	add.s32 	%r12538, %r5702, -48;
	add.s32 	%r12539, %r883, -3;
	setp.eq.s32 	%p2218, %r882, 12;
	mov.u64 	%rd11522, %rd11530;
	@%p2218 bra 	$L__BB10_1630;
	ld.local.u8 	%rs1552, [%rd11530];
	setp.ne.s16 	%p2219, %rs1552, 46;
	mov.u64 	%rd11522, %rd11528;
	@%p2219 bra 	$L__BB10_1715;
	ld.local.u8 	%rs1552, [%rd11528];
	mov.u64 	%rd11522, %rd11529;
$L__BB10_1715:
	cvt.u32.u16 	%r5703, %rs1552;
	cvt.s32.s8 	%r5704, %r5703;
	mad.lo.s32 	%r5705, %r12538, 10, %r5704;
	add.s32 	%r12538, %r5705, -48;
	add.s32 	%r12539, %r883, -4;
	setp.lt.u32 	%p2220, %r882, 14;
	@%p2220 bra 	$L__BB10_1630;
	ld.local.u8 	%rs1553, [%rd11522];
	add.s64 	%rd11534, %rd11522, 1;
	add.s64 	%rd11533, %rd11522, 3;
	add.s64 	%rd555, %rd11522, 2;
	setp.ne.s16 	%p2221, %rs1553, 46;
	mov.u64 	%rd11532, %rd555;
	@%p2221 bra 	$L__BB10_1718;
	ld.local.u8 	%rs1553, [%rd11522+1];
	add.s64 	%rd556, %rd11522, 4;
	mov.u64 	%rd11532, %rd11533;
	mov.u64 	%rd11533, %rd556;
	mov.u64 	%rd11534, %rd555;
$L__BB10_1718:
	cvt.u32.u16 	%r5706, %rs1553;
	cvt.s32.s8 	%r5707, %r5706;
	mad.lo.s32 	%r5708, %r12538, 10, %r5707;
	add.s32 	%r12538, %r5708, -48;
	add.s32 	%r12539, %r883, -5;
	setp.eq.s32 	%p2222, %r882, 14;
	mov.u64 	%rd11522, %rd11534;
	@%p2222 bra 	$L__BB10_1630;
	ld.local.u8 	%rs1554, [%rd11534];
	setp.ne.s16 	%p2223, %rs1554, 46;
	mov.u64 	%rd11522, %rd11532;
	@%p2223 bra 	$L__BB10_1721;
	ld.local.u8 	%rs1554, [%rd11532];
	mov.u64 	%rd11522, %rd11533;
$L__BB10_1721:
	cvt.u32.u16 	%r5709, %rs1554;
	cvt.s32.s8 	%r5710, %r5709;
	mad.lo.s32 	%r5711, %r12538, 10, %r5710;
	add.s32 	%r12538, %r5711, -48;
	add.s32 	%r12539, %r883, -6;
	setp.lt.u32 	%p2224, %r882, 16;
	@%p2224 bra 	$L__BB10_1630;
	ld.local.u8 	%rs1555, [%rd11522];
	add.s64 	%rd11538, %rd11522, 1;
	add.s64 	%rd11537, %rd11522, 3;
	add.s64 	%rd563, %rd11522, 2;
	setp.ne.s16 	%p2225, %rs1555, 46;
	mov.u64 	%rd11536, %rd563;
	@%p2225 bra 	$L__BB10_1724;
	ld.local.u8 	%rs1555, [%rd11522+1];
	add.s64 	%rd564, %rd11522, 4;
	mov.u64 	%rd11536, %rd11537;
	mov.u64 	%rd11537, %rd564;
	mov.u64 	%rd11538, %rd563;
$L__BB10_1724:
	cvt.u32.u16 	%r5712, %rs1555;
	cvt.s32.s8 	%r5713, %r5712;
	mad.lo.s32 	%r5714, %r12538, 10, %r5713;
	add.s32 	%r12538, %r5714, -48;
	add.s32 	%r12539, %r883, -7;
	setp.eq.s32 	%p2226, %r882, 16;
	mov.u64 	%rd11522, %rd11538;
	@%p2226 bra 	$L__BB10_1630;
	ld.local.u8 	%rs1556, [%rd11538];
	setp.ne.s16 	%p2227, %rs1556, 46;
	mov.u64 	%rd11522, %rd11536;
	@%p2227 bra 	$L__BB10_1727;
	ld.local.u8 	%rs1556, [%rd11536];
	mov.u64 	%rd11522, %rd11537;
$L__BB10_1727:
	cvt.u32.u16 	%r5715, %rs1556;
	cvt.s32.s8 	%r5716, %r5715;
	mad.lo.s32 	%r5717, %r12538, 10, %r5716;
	add.s32 	%r12538, %r5717, -48;
	add.s32 	%r12539, %r883, -8;
	setp.lt.u32 	%p2228, %r882, 18;
	@%p2228 bra 	$L__BB10_1630;
	ld.local.u8 	%rs1557, [%rd11522];
	add.s64 	%rd11540, %rd11522, 1;
	setp.ne.s16 	%p2229, %rs1557, 46;
	@%p2229 bra 	$L__BB10_1730;
	ld.local.u8 	%rs1557, [%rd11522+1];
	add.s64 	%rd11540, %rd11522, 2;
$L__BB10_1730:
	cvt.u32.u16 	%r5718, %rs1557;
	cvt.s32.s8 	%r5719, %r5718;
	mad.lo.s32 	%r5720, %r12538, 10, %r5719;
	add.s32 	%r12538, %r5720, -48;
	add.s32 	%r12539, %r883, -9;
	mov.u64 	%rd11522, %rd11540;
	bra.uni 	$L__BB10_1630;
$L__BB10_1731:
	add.f64 	%fd102, %fd97, %fd98;
	or.b16  	%rs652, %rs50, 32;
	mov.pred 	%p6237, -1;
	mov.b32 	%r12549, 0;
	and.b16  	%rs653, %rs652, 255;
	setp.eq.s16 	%p2271, %rs653, 101;
	@%p2271 bra 	$L__BB10_1732;
	bra.uni 	$L__BB10_1738;
$L__BB10_1732:
	add.s64 	%rd695, %rd532, 1;
	ld.local.u8 	%rs171, [%rd532+1];
	setp.ne.s16 	%p6237, %rs171, 45;
	@%p6237 bra 	$L__BB10_1734;
	add.s64 	%rd11605, %rd532, 2;
	bra.uni 	$L__BB10_1735;
$L__BB10_1734:
	setp.eq.s16 	%p2272, %rs171, 43;
	add.s64 	%rd4511, %rd532, 2;
	selp.b64 	%rd11605, %rd4511, %rd695, %p2272;
$L__BB10_1735:
	ld.local.u8 	%rs1589, [%rd11605];
	add.s16 	%rs654, %rs1589, -58;
	and.b16  	%rs655, %rs654, 255;
	setp.lt.u16 	%p2273, %rs655, 246;
	@%p2273 bra 	$L__BB10_1746;
	mov.b32 	%r12549, 0;
$L__BB10_1737:
	cvt.u32.u16 	%r5818, %rs1589;
	and.b32  	%r5819, %r5818, 255;
	mad.lo.s32 	%r5820, %r12549, 10, %r5819;
	add.s32 	%r12549, %r5820, -48;
	add.s64 	%rd700, %rd11605, 1;
	ld.local.u8 	%rs1589, [%rd11605+1];
	add.s16 	%rs656, %rs1589, -58;
	and.b16  	%rs657, %rs656, 255;
	setp.gt.u16 	%p2274, %rs657, 245;
	mov.u64 	%rd11605, %rd700;
	@%p2274 bra 	$L__BB10_1737;
$L__BB10_1738:
	neg.s32 	%r5821, %r12549;
	selp.b32 	%r5822, %r12549, %r5821, %p6237;
	neg.s32 	%r5823, %r882;
	setp.gt.s32 	%p2275, %r882, 18;
	selp.b32 	%r5824, -18, %r5823, %p2275;
	add.s32 	%r5825, %r5824, %r881;
	add.s32 	%r948, %r5825, %r5822;
	setp.eq.s32 	%p2276, %r948, 0;
	mov.f64 	%fd100, 0d3FF0000000000000;
	@%p2276 bra 	$L__BB10_1743;
	abs.s32 	%r5826, %r948;
	min.u32 	%r12550, %r5826, 511;
	mov.f64 	%fd100, 0d3FF0000000000000;
	mov.u64 	%rd11606, %rd11;
$L__BB10_1740:
	and.b32  	%r5827, %r12550, 1;
	setp.eq.b32 	%p2277, %r5827, 1;
	not.pred 	%p2278, %p2277;
	@%p2278 bra 	$L__BB10_1742;
	ld.local.f64 	%fd61, [%rd11606];
	mul.f64 	%fd100, %fd100, %fd61;
$L__BB10_1742:
	shr.u32 	%r951, %r12550, 1;
	add.s64 	%rd11606, %rd11606, 8;
	setp.gt.u32 	%p2279, %r12550, 1;
	mov.u32 	%r12550, %r951;
	@%p2279 bra 	$L__BB10_1740;
$L__BB10_1743:
	setp.gt.s32 	%p2280, %r948, -1;
	@%p2280 bra 	$L__BB10_1745;
	div.rn.f64 	%fd102, %fd102, %fd100;
	bra.uni 	$L__BB10_1746;
$L__BB10_1745:
	mul.f64 	%fd102, %fd102, %fd100;
$L__BB10_1746:
	neg.f64 	%fd62, %fd102;
	selp.f64 	%fd13, %fd62, %fd102, %p2203;
	setp.ne.s32 	%p2282, %r12519, 0;
	@%p2282 bra 	$L__BB10_1762;
	setp.ne.s32 	%p2283, %r826, -1;
	@%p2283 bra 	$L__BB10_1749;
	mov.b32 	%r12519, 21352;
	st.local.u32 	[%rd2], %r12519;
	bra.uni 	$L__BB10_1761;
$L__BB10_1749:
	ld.shared.u64 	%rd703, [m_Local_$_0];
	mul.wide.s32 	%rd4512, %r826, 16;
	add.s64 	%rd704, %rd703, %rd4512;
	ld.u32 	%r952, [%rd704+12];
	setp.lt.s32 	%p2284, %r12501, %r952;
	@%p2284 bra 	$L__BB10_1760;
	ld.shared.u64 	%rd4513, [m_Local_$_1];
	atom.global.add.u64 	%rd4514, [%rd25], 48;
	add.s64 	%rd4515, %rd4514, 56;
	setp.lt.u64 	%p2285, %rd4515, %rd4513;
	shr.u64 	%rd705, %rd4514, 4;
	cvt.u32.u64 	%r12551, %rd705;
	setp.ne.s32 	%p2286, %r12551, -1;
	and.pred  	%p2287, %p2285, %p2286;
	@%p2287 bra 	$L__BB10_1752;
	mov.b32 	%r5834, 21106;
	st.local.u32 	[%rd2], %r5834;
	mov.b32 	%r12551, -1;
	mov.pred 	%p6238, 0;
	bra.uni 	$L__BB10_1753;
$L__BB10_1752:
	shl.b64 	%rd4516, %rd705, 32;
	shr.s64 	%rd4517, %rd4516, 28;
	add.s64 	%rd4518, %rd703, %rd4517;
	mov.b16 	%rs658, 0;
	st.u8 	[%rd4518], %rs658;
	st.u8 	[%rd4518+1], %rs658;
	mov.b32 	%r5828, 3608;
	st.u32 	[%rd4518+4], %r5828;
	mov.b16 	%rs659, 1;
	st.u8 	[%rd4518+3], %rs659;
	mov.b32 	%r5829, 48;
	st.u32 	[%rd4518+8], %r5829;
	mov.b32 	%r5830, -1;
	st.u32 	[%rd4518+16], %r5830;
	ld.shared.u64 	%rd4519, [m_Local_$_0];
	add.s64 	%rd4520, %rd4519, %rd4517;
	mov.b32 	%r5831, 0;
	st.u32 	[%rd4520+32], %r5831;
	ld.shared.u64 	%rd4521, [m_Local_$_0];
	add.s64 	%rd4522, %rd4521, %rd4517;
	st.u32 	[%rd4522+36], %r5831;
	ld.shared.u64 	%rd4523, [m_Local_$_0];
	add.s64 	%rd4524, %rd4523, %rd4517;
	st.u32 	[%rd4524+40], %r5831;
	ld.local.u32 	%r5832, [%rd2];
	setp.eq.s32 	%p6238, %r5832, 0;
$L__BB10_1753:
	mov.b32 	%r12519, 0;
	not.pred 	%p2289, %p6238;
	@%p2289 bra 	$L__BB10_1759;
	setp.ne.s32 	%p2290, %r12551, -1;
	@%p2290 bra 	$L__BB10_1756;
	mov.b32 	%r5842, 21352;
	st.local.u32 	[%rd2], %r5842;
	bra.uni 	$L__BB10_1759;
$L__BB10_1756:
	ld.shared.u64 	%rd4525, [m_Local_$_0];
	mul.wide.s32 	%rd706, %r12551, 16;
	add.s64 	%rd4526, %rd4525, %rd706;
	st.u32 	[%rd4526+40], %r952;
	ld.local.u32 	%r5837, [%rd2];
	setp.ne.s32 	%p2291, %r5837, 0;
	@%p2291 bra 	$L__BB10_1759;
	ld.shared.u64 	%rd4527, [m_Local_$_0];
	add.s64 	%rd4528, %rd4527, %rd706;
	st.u32 	[%rd4528+36], %r12501;
	ld.local.u32 	%r5839, [%rd2];
	setp.ne.s32 	%p2292, %r5839, 0;
	@%p2292 bra 	$L__BB10_1759;
	ld.shared.u64 	%rd4529, [m_Local_$_0];
	add.s64 	%rd4530, %rd4529, %rd706;
	st.u32 	[%rd4530+32], %r826;
	ld.local.u32 	%r5840, [%rd2];
	setp.eq.s32 	%p2293, %r5840, 0;
	selp.b32 	%r12519, %r12551, 0, %p2293;
$L__BB10_1759:
	st.local.u32 	[%rd2], %r12519;
	bra.uni 	$L__BB10_1761;
$L__BB10_1760:
	shl.b32 	%r5843, %r12501, 3;
	cvt.u64.u32 	%rd4531, %r5843;
	add.s64 	%rd4532, %rd704, %rd4531;
	st.f64 	[%rd4532+32], %fd13;
	ld.local.u32 	%r12519, [%rd2];
$L__BB10_1761:
	setp.eq.s32 	%p2294, %r12519, 0;
	@%p2294 bra 	$L__BB10_1555;
$L__BB10_1762:
	setp.eq.s32 	%p6250, %r12519, 0;
	mov.b32 	%r12593, 0;
	bra.uni 	$L__BB10_1941;
$L__BB10_1763:
	add.s64 	%rd4534, %rd512, %rd297;
	st.u32 	[%rd4534+40], %r12500;
	ld.local.u32 	%r12519, [%rd2];
	setp.eq.s32 	%p2297, %r12519, 0;
	@%p2297 bra 	$L__BB10_1940;
	bra.uni 	$L__BB10_1941;
$L__BB10_1764:
	ld.shared.u64 	%rd4535, [m_Local_$_1];
	atom.global.add.u64 	%rd4536, [%rd25], 176;
	add.s64 	%rd4537, %rd4536, 176;
	setp.lt.u64 	%p2298, %rd4537, %rd4535;
	shr.u64 	%rd4538, %rd4536, 4;
	cvt.u32.u64 	%r5847, %rd4538;
	selp.b32 	%r961, %r5847, -1, %p2298;
	setp.ne.s32 	%p2299, %r961, -1;
	@%p2299 bra 	$L__BB10_1766;
	mov.b32 	%r5886, 21352;
	st.local.u32 	[%rd2], %r5886;
	bra.uni 	$L__BB10_1791;
$L__BB10_1766:
	ld.shared.u64 	%rd4539, [m_Local_$_0];
	mul.wide.s32 	%rd708, %r961, 16;
	add.s64 	%rd4540, %rd4539, %rd708;
	mov.b16 	%rs660, 0;
	st.u8 	[%rd4540], %rs660;
	st.u8 	[%rd4540+1], %rs660;
	mov.b32 	%r5849, 4335;
	st.u32 	[%rd4540+4], %r5849;
	mov.b16 	%rs661, 1;
	st.u8 	[%rd4540+3], %rs661;
	mov.b32 	%r5850, 168;
	st.u32 	[%rd4540+8], %r5850;
	mov.b32 	%r5851, 34;
	st.u32 	[%rd4540+12], %r5851;
	mov.b32 	%r12555, 0;
$L__BB10_1767:
	ld.shared.u64 	%rd709, [m_Local_$_0];
	add.s64 	%rd710, %rd709, %rd708;
	ld.u32 	%r963, [%rd710+12];
	setp.lt.s32 	%p2300, %r12555, %r963;
	@%p2300 bra 	$L__BB10_1778;
	ld.shared.u64 	%rd4541, [m_Local_$_1];
	atom.global.add.u64 	%rd4542, [%rd25], 48;
	add.s64 	%rd4543, %rd4542, 56;
	setp.lt.u64 	%p2301, %rd4543, %rd4541;
	shr.u64 	%rd711, %rd4542, 4;
	cvt.u32.u64 	%r12556, %rd711;
	setp.ne.s32 	%p2302, %r12556, -1;
	and.pred  	%p2303, %p2301, %p2302;
	@%p2303 bra 	$L__BB10_1770;
	mov.b32 	%r5858, 21106;
	st.local.u32 	[%rd2], %r5858;
	mov.b32 	%r12556, -1;
	mov.pred 	%p6239, 0;
	bra.uni 	$L__BB10_1771;
$L__BB10_1770:
	shl.b64 	%rd4544, %rd711, 32;
	shr.s64 	%rd4545, %rd4544, 28;
	add.s64 	%rd4546, %rd709, %rd4545;
	mov.b16 	%rs662, 0;
	st.u8 	[%rd4546], %rs662;
	st.u8 	[%rd4546+1], %rs662;
	mov.b32 	%r5852, 3608;
	st.u32 	[%rd4546+4], %r5852;
	mov.b16 	%rs663, 1;
	st.u8 	[%rd4546+3], %rs663;
	mov.b32 	%r5853, 48;
	st.u32 	[%rd4546+8], %r5853;
	mov.b32 	%r5854, -1;
	st.u32 	[%rd4546+16], %r5854;
	ld.shared.u64 	%rd4547, [m_Local_$_0];
	add.s64 	%rd4548, %rd4547, %rd4545;
	mov.b32 	%r5855, 0;
	st.u32 	[%rd4548+32], %r5855;
	ld.shared.u64 	%rd4549, [m_Local_$_0];
	add.s64 	%rd4550, %rd4549, %rd4545;
	st.u32 	[%rd4550+36], %r5855;
	ld.shared.u64 	%rd4551, [m_Local_$_0];
	add.s64 	%rd4552, %rd4551, %rd4545;
	st.u32 	[%rd4552+40], %r5855;
	ld.local.u32 	%r5856, [%rd2];
	setp.eq.s32 	%p6239, %r5856, 0;
$L__BB10_1771:
	mov.b32 	%r12557, 0;
	not.pred 	%p2305, %p6239;
	@%p2305 bra 	$L__BB10_1777;
	setp.ne.s32 	%p2306, %r12556, -1;
	@%p2306 bra 	$L__BB10_1774;
	mov.b32 	%r5866, 21352;
	st.local.u32 	[%rd2], %r5866;
	bra.uni 	$L__BB10_1777;
$L__BB10_1774:
	ld.shared.u64 	%rd4553, [m_Local_$_0];
	mul.wide.s32 	%rd712, %r12556, 16;
	add.s64 	%rd4554, %rd4553, %rd712;
	st.u32 	[%rd4554+40], %r963;
	ld.local.u32 	%r5861, [%rd2];
	setp.ne.s32 	%p2307, %r5861, 0;
	@%p2307 bra 	$L__BB10_1777;
	ld.shared.u64 	%rd4555, [m_Local_$_0];
	add.s64 	%rd4556, %rd4555, %rd712;
	st.u32 	[%rd4556+36], %r12555;
	ld.local.u32 	%r5863, [%rd2];
	setp.ne.s32 	%p2308, %r5863, 0;
	@%p2308 bra 	$L__BB10_1777;
	ld.shared.u64 	%rd4557, [m_Local_$_0];
	add.s64 	%rd4558, %rd4557, %rd712;
	st.u32 	[%rd4558+32], %r961;
	ld.local.u32 	%r5864, [%rd2];
	setp.eq.s32 	%p2309, %r5864, 0;
	selp.b32 	%r12557, %r12556, 0, %p2309;
$L__BB10_1777:
	st.local.u32 	[%rd2], %r12557;
	bra.uni 	$L__BB10_1779;
$L__BB10_1778:
	shl.b32 	%r5867, %r12555, 2;
	cvt.u64.u32 	%rd4559, %r5867;
	add.s64 	%rd4560, %rd710, %rd4559;
	mov.b32 	%r5868, 0;
	st.u32 	[%rd4560+32], %r5868;
	mov.b16 	%rs664, 0;
	st.u8 	[%rd4560+32], %rs664;
$L__BB10_1779:
	add.s32 	%r968, %r12555, 1;
	ld.shared.u64 	%rd713, [m_Local_$_0];
	add.s64 	%rd714, %rd713, %rd708;
	ld.u32 	%r969, [%rd714+12];
	setp.lt.s32 	%p2310, %r968, %r969;
	@%p2310 bra 	$L__BB10_1789;
	ld.shared.u64 	%rd4561, [m_Local_$_1];
	atom.global.add.u64 	%rd4562, [%rd25], 48;
	add.s64 	%rd4563, %rd4562, 56;
	setp.ge.u64 	%p2311, %rd4563, %rd4561;
	shr.u64 	%rd715, %rd4562, 4;
	cvt.u32.u64 	%r12558, %rd715;
	setp.eq.s32 	%p2312, %r12558, -1;
	or.pred  	%p2313, %p2311, %p2312;
	@%p2313 bra 	$L__BB10_1782;
	shl.b64 	%rd4564, %rd715, 32;
	shr.s64 	%rd4565, %rd4564, 28;
	add.s64 	%rd4566, %rd713, %rd4565;
	mov.b16 	%rs665, 0;
	st.u8 	[%rd4566], %rs665;
	st.u8 	[%rd4566+1], %rs665;
	mov.b32 	%r5869, 3608;
	st.u32 	[%rd4566+4], %r5869;
	mov.b16 	%rs666, 1;
	st.u8 	[%rd4566+3], %rs666;
	mov.b32 	%r5870, 48;
	st.u32 	[%rd4566+8], %r5870;
	mov.b32 	%r5871, -1;
	st.u32 	[%rd4566+16], %r5871;
	ld.shared.u64 	%rd4567, [m_Local_$_0];
	add.s64 	%rd4568, %rd4567, %rd4565;
	mov.b32 	%r5872, 0;
	st.u32 	[%rd4568+32], %r5872;
	ld.shared.u64 	%rd4569, [m_Local_$_0];
	add.s64 	%rd4570, %rd4569, %rd4565;
	st.u32 	[%rd4570+36], %r5872;
	ld.shared.u64 	%rd4571, [m_Local_$_0];
	add.s64 	%rd4572, %rd4571, %rd4565;
	st.u32 	[%rd4572+40], %r5872;
	ld.local.u32 	%r5873, [%rd2];
	setp.eq.s32 	%p6240, %r5873, 0;
	bra.uni 	$L__BB10_1783;
$L__BB10_1782:
	mov.b32 	%r5875, 21106;
	st.local.u32 	[%rd2], %r5875;
	mov.b32 	%r12558, -1;
	mov.pred 	%p6240, 0;
$L__BB10_1783:
	mov.b32 	%r12559, 0;
	not.pred 	%p2315, %p6240;
	@%p2315 bra 	$L__BB10_1788;
	setp.eq.s32 	%p2316, %r12558, -1;
	@%p2316 bra 	$L__BB10_6334;
	ld.shared.u64 	%rd4573, [m_Local_$_0];
	mul.wide.s32 	%rd716, %r12558, 16;
	add.s64 	%rd4574, %rd4573, %rd716;
	st.u32 	[%rd4574+40], %r969;
	ld.local.u32 	%r5878, [%rd2];
	setp.eq.s32 	%p2317, %r5878, 0;
	@%p2317 bra 	$L__BB10_1786;
	bra.uni 	$L__BB10_1788;
$L__BB10_1786:
	ld.shared.u64 	%rd4575, [m_Local_$_0];
	add.s64 	%rd4576, %rd4575, %rd716;
	st.u32 	[%rd4576+36], %r968;
	ld.local.u32 	%r5880, [%rd2];
	setp.ne.s32 	%p2318, %r5880, 0;
	@%p2318 bra 	$L__BB10_1788;
	ld.shared.u64 	%rd4577, [m_Local_$_0];
	add.s64 	%rd4578, %rd4577, %rd716;
	st.u32 	[%rd4578+32], %r961;
	ld.local.u32 	%r5881, [%rd2];
	setp.eq.s32 	%p2319, %r5881, 0;
	selp.b32 	%r12559, %r12558, 0, %p2319;
$L__BB10_1788:
	st.local.u32 	[%rd2], %r12559;
	bra.uni 	$L__BB10_1790;
$L__BB10_1789:
	shl.b32 	%r5884, %r968, 2;
	cvt.u64.u32 	%rd4579, %r5884;
	add.s64 	%rd4580, %rd714, %rd4579;
	mov.b32 	%r5885, 0;
	st.u32 	[%rd4580+32], %r5885;
	mov.b16 	%rs667, 0;
	st.u8 	[%rd4580+32], %rs667;
$L__BB10_1790:
	add.s32 	%r12555, %r12555, 2;
	setp.ne.s32 	%p2320, %r12555, 34;
	@%p2320 bra 	$L__BB10_1767;
$L__BB10_1791:
	mul.wide.s32 	%rd717, %r961, 16;
	mov.b32 	%r12560, 0;
$L__BB10_1792:
	setp.ne.s32 	%p2321, %r961, -1;
	cvt.u64.u32 	%rd4581, %r12560;
	mov.u64 	%rd4582, $str$30;
	add.s64 	%rd718, %rd4582, %rd4581;
	@%p2321 bra 	$L__BB10_1794;
	mov.b32 	%r5905, 21352;
	st.local.u32 	[%rd2], %r5905;
	bra.uni 	$L__BB10_1806;
$L__BB10_1794:
	ld.shared.u64 	%rd719, [m_Local_$_0];
	add.s64 	%rd720, %rd719, %rd717;
	ld.u32 	%r976, [%rd720+12];
	setp.lt.s32 	%p2322, %r12560, %r976;
	@%p2322 bra 	$L__BB10_1805;
	ld.shared.u64 	%rd4583, [m_Local_$_1];
	atom.global.add.u64 	%rd4584, [%rd25], 48;
	add.s64 	%rd4585, %rd4584, 56;
	setp.lt.u64 	%p2323, %rd4585, %rd4583;
	shr.u64 	%rd721, %rd4584, 4;
	cvt.u32.u64 	%r12561, %rd721;
	setp.ne.s32 	%p2324, %r12561, -1;
	and.pred  	%p2325, %p2323, %p2324;
	@%p2325 bra 	$L__BB10_1797;
	mov.b32 	%r5894, 21106;
	st.local.u32 	[%rd2], %r5894;
	mov.b32 	%r12561, -1;
	mov.pred 	%p6241, 0;
	bra.uni 	$L__BB10_1798;
$L__BB10_1797:
	shl.b64 	%rd4586, %rd721, 32;
	shr.s64 	%rd4587, %rd4586, 28;
	add.s64 	%rd4588, %rd719, %rd4587;
	mov.b16 	%rs668, 0;
	st.u8 	[%rd4588], %rs668;
	st.u8 	[%rd4588+1], %rs668;
	mov.b32 	%r5888, 3608;
	st.u32 	[%rd4588+4], %r5888;
	mov.b16 	%rs669, 1;
	st.u8 	[%rd4588+3], %rs669;
	mov.b32 	%r5889, 48;
	st.u32 	[%rd4588+8], %r5889;
	mov.b32 	%r5890, -1;
	st.u32 	[%rd4588+16], %r5890;
	ld.shared.u64 	%rd4589, [m_Local_$_0];
	add.s64 	%rd4590, %rd4589, %rd4587;
	mov.b32 	%r5891, 0;
	st.u32 	[%rd4590+32], %r5891;
	ld.shared.u64 	%rd4591, [m_Local_$_0];
	add.s64 	%rd4592, %rd4591, %rd4587;
	st.u32 	[%rd4592+36], %r5891;
	ld.shared.u64 	%rd4593, [m_Local_$_0];
	add.s64 	%rd4594, %rd4593, %rd4587;
	st.u32 	[%rd4594+40], %r5891;
	ld.local.u32 	%r5892, [%rd2];
	setp.eq.s32 	%p6241, %r5892, 0;
$L__BB10_1798:
	mov.b32 	%r12562, 0;
	not.pred 	%p2327, %p6241;
	@%p2327 bra 	$L__BB10_1804;
	setp.ne.s32 	%p2328, %r12561, -1;
	@%p2328 bra 	$L__BB10_1801;
	mov.b32 	%r5902, 21352;
	st.local.u32 	[%rd2], %r5902;
	bra.uni 	$L__BB10_1804;
$L__BB10_1801:
	ld.shared.u64 	%rd4595, [m_Local_$_0];
	mul.wide.s32 	%rd722, %r12561, 16;
	add.s64 	%rd4596, %rd4595, %rd722;
	st.u32 	[%rd4596+40], %r976;
	ld.local.u32 	%r5897, [%rd2];
	setp.ne.s32 	%p2329, %r5897, 0;
	@%p2329 bra 	$L__BB10_1804;
	ld.shared.u64 	%rd4597, [m_Local_$_0];
	add.s64 	%rd4598, %rd4597, %rd722;
	st.u32 	[%rd4598+36], %r12560;
	ld.local.u32 	%r5899, [%rd2];
	setp.ne.s32 	%p2330, %r5899, 0;
	@%p2330 bra 	$L__BB10_1804;
	ld.shared.u64 	%rd4599, [m_Local_$_0];
	add.s64 	%rd4600, %rd4599, %rd722;
	st.u32 	[%rd4600+32], %r961;
	ld.local.u32 	%r5900, [%rd2];
	setp.eq.s32 	%p2331, %r5900, 0;
	selp.b32 	%r12562, %r12561, 0, %p2331;
$L__BB10_1804:
	st.local.u32 	[%rd2], %r12562;
	bra.uni 	$L__BB10_1806;
$L__BB10_1805:
	ld.global.nc.u8 	%rs670, [%rd718];
	cvt.u16.u8 	%rs671, %rs670;
	shl.b32 	%r5903, %r12560, 2;
	cvt.u64.u32 	%rd4601, %r5903;
	add.s64 	%rd4602, %rd720, %rd4601;
	mov.b32 	%r5904, 0;
	st.u32 	[%rd4602+32], %r5904;
	st.u8 	[%rd4602+32], %rs671;
$L__BB10_1806:
	setp.eq.s32 	%p2332, %r961, -1;
	add.s32 	%r981, %r12560, 1;
	ld.global.nc.u8 	%rs672, [%rd718+1];
	cvt.u16.u8 	%rs175, %rs672;
	@%p2332 bra 	$L__BB10_1818;
	ld.shared.u64 	%rd723, [m_Local_$_0];
	add.s64 	%rd724, %rd723, %rd717;
	ld.u32 	%r982, [%rd724+12];
	setp.lt.s32 	%p2333, %r981, %r982;
	@%p2333 bra 	$L__BB10_1817;
	ld.shared.u64 	%rd4603, [m_Local_$_1];
	atom.global.add.u64 	%rd4604, [%rd25], 48;
	add.s64 	%rd4605, %rd4604, 56;
	setp.ge.u64 	%p2334, %rd4605, %rd4603;
	shr.u64 	%rd725, %rd4604, 4;
	cvt.u32.u64 	%r12563, %rd725;
	setp.eq.s32 	%p2335, %r12563, -1;
	or.pred  	%p2336, %p2334, %p2335;
	@%p2336 bra 	$L__BB10_1810;
	shl.b64 	%rd4606, %rd725, 32;
	shr.s64 	%rd4607, %rd4606, 28;
	add.s64 	%rd4608, %rd723, %rd4607;
	mov.b16 	%rs673, 0;
	st.u8 	[%rd4608], %rs673;
	st.u8 	[%rd4608+1], %rs673;
	mov.b32 	%r5906, 3608;
	st.u32 	[%rd4608+4], %r5906;
	mov.b16 	%rs674, 1;
	st.u8 	[%rd4608+3], %rs674;
	mov.b32 	%r5907, 48;
	st.u32 	[%rd4608+8], %r5907;
	mov.b32 	%r5908, -1;
	st.u32 	[%rd4608+16], %r5908;
	ld.shared.u64 	%rd4609, [m_Local_$_0];
	add.s64 	%rd4610, %rd4609, %rd4607;
	mov.b32 	%r5909, 0;
	st.u32 	[%rd4610+32], %r5909;
	ld.shared.u64 	%rd4611, [m_Local_$_0];
	add.s64 	%rd4612, %rd4611, %rd4607;
	st.u32 	[%rd4612+36], %r5909;
	ld.shared.u64 	%rd4613, [m_Local_$_0];
	add.s64 	%rd4614, %rd4613, %rd4607;
	st.u32 	[%rd4614+40], %r5909;
	ld.local.u32 	%r5910, [%rd2];
	setp.eq.s32 	%p6242, %r5910, 0;
	bra.uni 	$L__BB10_1811;
$L__BB10_1810:
	mov.b32 	%r5912, 21106;
	st.local.u32 	[%rd2], %r5912;
	mov.b32 	%r12563, -1;
	mov.pred 	%p6242, 0;
$L__BB10_1811:
	mov.b32 	%r12564, 0;
	not.pred 	%p2338, %p6242;
	@%p2338 bra 	$L__BB10_1816;
	setp.eq.s32 	%p2339, %r12563, -1;
	@%p2339 bra 	$L__BB10_6335;
	ld.shared.u64 	%rd4615, [m_Local_$_0];
	mul.wide.s32 	%rd726, %r12563, 16;
	add.s64 	%rd4616, %rd4615, %rd726;
	st.u32 	[%rd4616+40], %r982;
	ld.local.u32 	%r5915, [%rd2];
	setp.eq.s32 	%p2340, %r5915, 0;
	@%p2340 bra 	$L__BB10_1814;
	bra.uni 	$L__BB10_1816;
$L__BB10_1814:
	ld.shared.u64 	%rd4617, [m_Local_$_0];
	add.s64 	%rd4618, %rd4617, %rd726;
	st.u32 	[%rd4618+36], %r981;
	ld.local.u32 	%r5917, [%rd2];
	setp.ne.s32 	%p2341, %r5917, 0;
	@%p2341 bra 	$L__BB10_1816;
	ld.shared.u64 	%rd4619, [m_Local_$_0];
	add.s64 	%rd4620, %rd4619, %rd726;
	st.u32 	[%rd4620+32], %r961;
	ld.local.u32 	%r5918, [%rd2];
	setp.eq.s32 	%p2342, %r5918, 0;
	selp.b32 	%r12564, %r12563, 0, %p2342;
$L__BB10_1816:
	st.local.u32 	[%rd2], %r12564;
	bra.uni 	$L__BB10_1819;
$L__BB10_1817:
	shl.b32 	%r5921, %r981, 2;
	cvt.u64.u32 	%rd4621, %r5921;
	add.s64 	%rd4622, %rd724, %rd4621;
	mov.b32 	%r5922, 0;
	st.u32 	[%rd4622+32], %r5922;
	st.u8 	[%rd4622+32], %rs175;
	bra.uni 	$L__BB10_1819;
$L__BB10_1818:
	mov.b32 	%r5923, 21352;
	st.local.u32 	[%rd2], %r5923;
$L__BB10_1819:
	add.s32 	%r12560, %r12560, 2;
	setp.ne.s32 	%p2343, %r12560, 34;
	@%p2343 bra 	$L__BB10_1792;
	ld.shared.u64 	%rd4623, [m_Local_$_1];
	atom.global.add.u64 	%rd727, [%rd25], 48;
	add.s64 	%rd4624, %rd727, 56;
	setp.lt.u64 	%p2344, %rd4624, %rd4623;
	and.b64  	%rd4625, %rd727, 68719476720;
	setp.ne.s64 	%p2345, %rd4625, 68719476720;
	and.pred  	%p224, %p2344, %p2345;
	@%p224 bra 	$L__BB10_1822;
	mov.b32 	%r12519, 21352;
	st.local.u32 	[%rd2], %r12519;
	st.local.u32 	[%rd2], %r12519;
	mov.b64 	%rd11609, 0;
	mov.b64 	%rd11608, -16;
	bra.uni 	$L__BB10_1897;
$L__BB10_1822:
	ld.shared.u64 	%rd4628, [m_Local_$_0];
	shl.b64 	%rd4629, %rd727, 28;
	shr.s64 	%rd4630, %rd4629, 28;
	and.b64  	%rd11608, %rd4630, -16;
	add.s64 	%rd4631, %rd4628, %rd11608;
	mov.b16 	%rs675, 1;
	st.u8 	[%rd4631], %rs675;
	mov.b16 	%rs676, 0;
	st.u8 	[%rd4631+1], %rs676;
	mov.b32 	%r5925, 2906;
	st.u32 	[%rd4631+4], %r5925;
	st.u8 	[%rd4631+3], %rs675;
	mov.b32 	%r5926, 48;
	st.u32 	[%rd4631+8], %r5926;
	mov.b32 	%r5927, -1;
	st.u32 	[%rd4631+16], %r5927;
	ld.shared.u64 	%rd729, [m_Local_$_0];
	add.s64 	%rd4632, %rd729, %rd717;
	ld.u32 	%r988, [%rd4632+12];
	shl.b32 	%r5928, %r988, 2;
	add.s32 	%r5929, %r5928, 32;
	shr.s32 	%r5930, %r5929, 31;
	shr.u32 	%r5931, %r5930, 29;
	add.s32 	%r5932, %r5929, %r5931;
	and.b32  	%r5933, %r5932, -8;
	sub.s32 	%r5934, %r5929, %r5933;
	setp.eq.s32 	%p2346, %r5934, 0;
	sub.s32 	%r5935, %r5928, %r5934;
	add.s32 	%r5936, %r5935, 40;
	selp.b32 	%r989, %r5929, %r5936, %p2346;
	ld.shared.u64 	%rd730, [m_Local_$_1];
	and.b32  	%r5937, %r989, 12;
	setp.eq.s32 	%p2347, %r5937, 0;
	mov.u32 	%r12565, %r989;
	@%p2347 bra 	$L__BB10_1824;
	shr.s32 	%r5938, %r989, 31;
	shr.u32 	%r5939, %r5938, 28;
	add.s32 	%r5940, %r989, %r5939;
	and.b32  	%r5941, %r5940, -16;
	add.s32 	%r12565, %r5941, 16;
$L__BB10_1824:
	cvt.s64.s32 	%rd4633, %r12565;
	atom.global.add.u64 	%rd4634, [%rd25], %rd4633;
	cvt.s64.s32 	%rd4635, %r989;
	add.s64 	%rd4636, %rd4635, %rd4634;
	add.s64 	%rd4637, %rd4636, 8;
	setp.lt.u64 	%p2348, %rd4637, %rd730;
	shr.u64 	%rd4638, %rd4634, 4;
	cvt.u32.u64 	%r5942, %rd4638;
	selp.b32 	%r992, %r5942, -1, %p2348;
	setp.ne.s32 	%p2349, %r992, -1;
	@%p2349 bra 	$L__BB10_1826;
	mov.b32 	%r5998, 21352;
	st.local.u32 	[%rd2], %r5998;
	bra.uni 	$L__BB10_1865;
$L__BB10_1826:
	mul.wide.s32 	%rd731, %r992, 16;
	add.s64 	%rd4639, %rd729, %rd731;
	mov.b16 	%rs677, 0;
	st.u8 	[%rd4639], %rs677;
	st.u8 	[%rd4639+1], %rs677;
	mov.b32 	%r5943, 4335;
	st.u32 	[%rd4639+4], %r5943;
	mov.b16 	%rs678, 1;
	st.u8 	[%rd4639+3], %rs678;
	st.u32 	[%rd4639+8], %r989;
	st.u32 	[%rd4639+12], %r988;
	setp.lt.s32 	%p2350, %r988, 1;
	@%p2350 bra 	$L__BB10_1865;
	setp.eq.s32 	%p2351, %r988, 1;
	mov.b32 	%r1007, 0;
	@%p2351 bra 	$L__BB10_1853;
	and.b32  	%r1007, %r988, 2147483646;
	mov.b32 	%r12566, 0;
$L__BB10_1829:
	ld.shared.u64 	%rd732, [m_Local_$_0];
	add.s64 	%rd733, %rd732, %rd731;
	ld.u32 	%r995, [%rd733+12];
	setp.lt.s32 	%p2352, %r12566, %r995;
	@%p2352 bra 	$L__BB10_1840;
	ld.shared.u64 	%rd4640, [m_Local_$_1];
	atom.global.add.u64 	%rd4641, [%rd25], 48;
	add.s64 	%rd4642, %rd4641, 56;
	setp.lt.u64 	%p2353, %rd4642, %rd4640;
	shr.u64 	%rd734, %rd4641, 4;
	cvt.u32.u64 	%r12567, %rd734;
	setp.ne.s32 	%p2354, %r12567, -1;
	and.pred  	%p2355, %p2353, %p2354;
	@%p2355 bra 	$L__BB10_1832;
	mov.b32 	%r5952, 21106;
	st.local.u32 	[%rd2], %r5952;
	mov.b32 	%r12567, -1;
	mov.pred 	%p6243, 0;
	bra.uni 	$L__BB10_1833;
$L__BB10_1832:
	shl.b64 	%rd4643, %rd734, 32;
	shr.s64 	%rd4644, %rd4643, 28;
	add.s64 	%rd4645, %rd732, %rd4644;
	mov.b16 	%rs679, 0;
	st.u8 	[%rd4645], %rs679;
	st.u8 	[%rd4645+1], %rs679;
	mov.b32 	%r5946, 3608;
	st.u32 	[%rd4645+4], %r5946;
	mov.b16 	%rs680, 1;
	st.u8 	[%rd4645+3], %rs680;
	mov.b32 	%r5947, 48;
	st.u32 	[%rd4645+8], %r5947;
	mov.b32 	%r5948, -1;
	st.u32 	[%rd4645+16], %r5948;
	ld.shared.u64 	%rd4646, [m_Local_$_0];
	add.s64 	%rd4647, %rd4646, %rd4644;
	mov.b32 	%r5949, 0;
	st.u32 	[%rd4647+32], %r5949;
	ld.shared.u64 	%rd4648, [m_Local_$_0];
	add.s64 	%rd4649, %rd4648, %rd4644;
	st.u32 	[%rd4649+36], %r5949;
	ld.shared.u64 	%rd4650, [m_Local_$_0];
	add.s64 	%rd4651, %rd4650, %rd4644;
	st.u32 	[%rd4651+40], %r5949;
	ld.local.u32 	%r5950, [%rd2];
	setp.eq.s32 	%p6243, %r5950, 0;
$L__BB10_1833:
	mov.b32 	%r12568, 0;
	not.pred 	%p2357, %p6243;
	@%p2357 bra 	$L__BB10_1839;
	setp.ne.s32 	%p2358, %r12567, -1;
	@%p2358 bra 	$L__BB10_1836;
	mov.b32 	%r5960, 21352;
	st.local.u32 	[%rd2], %r5960;
	bra.uni 	$L__BB10_1839;
$L__BB10_1836:
	ld.shared.u64 	%rd4652, [m_Local_$_0];
	mul.wide.s32 	%rd735, %r12567, 16;
	add.s64 	%rd4653, %rd4652, %rd735;
	st.u32 	[%rd4653+40], %r995;
	ld.local.u32 	%r5955, [%rd2];
	setp.ne.s32 	%p2359, %r5955, 0;
	@%p2359 bra 	$L__BB10_1839;
	ld.shared.u64 	%rd4654, [m_Local_$_0];
	add.s64 	%rd4655, %rd4654, %rd735;
	st.u32 	[%rd4655+36], %r12566;
	ld.local.u32 	%r5957, [%rd2];
	setp.ne.s32 	%p2360, %r5957, 0;
	@%p2360 bra 	$L__BB10_1839;
	ld.shared.u64 	%rd4656, [m_Local_$_0];
	add.s64 	%rd4657, %rd4656, %rd735;
	st.u32 	[%rd4657+32], %r992;
	ld.local.u32 	%r5958, [%rd2];
	setp.eq.s32 	%p2361, %r5958, 0;
	selp.b32 	%r12568, %r12567, 0, %p2361;
$L__BB10_1839:
	st.local.u32 	[%rd2], %r12568;
	bra.uni 	$L__BB10_1841;
$L__BB10_1840:
	shl.b32 	%r5961, %r12566, 2;
	cvt.u64.u32 	%rd4658, %r5961;
	add.s64 	%rd4659, %rd733, %rd4658;
	mov.b32 	%r5962, 0;
	st.u32 	[%rd4659+32], %r5962;
	mov.b16 	%rs681, 0;
	st.u8 	[%rd4659+32], %rs681;
$L__BB10_1841:
	add.s32 	%r1000, %r12566, 1;
	ld.shared.u64 	%rd736, [m_Local_$_0];
	add.s64 	%rd737, %rd736, %rd731;
	ld.u32 	%r1001, [%rd737+12];
	setp.lt.s32 	%p2362, %r1000, %r1001;
	@%p2362 bra 	$L__BB10_1851;
	ld.shared.u64 	%rd4660, [m_Local_$_1];
	atom.global.add.u64 	%rd4661, [%rd25], 48;
	add.s64 	%rd4662, %rd4661, 56;
	setp.ge.u64 	%p2363, %rd4662, %rd4660;
	shr.u64 	%rd738, %rd4661, 4;
	cvt.u32.u64 	%r12569, %rd738;
	setp.eq.s32 	%p2364, %r12569, -1;
	or.pred  	%p2365, %p2363, %p2364;
	@%p2365 bra 	$L__BB10_1844;
	shl.b64 	%rd4663, %rd738, 32;
	shr.s64 	%rd4664, %rd4663, 28;
	add.s64 	%rd4665, %rd736, %rd4664;
	mov.b16 	%rs682, 0;
	st.u8 	[%rd4665], %rs682;
	st.u8 	[%rd4665+1], %rs682;
	mov.b32 	%r5963, 3608;
	st.u32 	[%rd4665+4], %r5963;
	mov.b16 	%rs683, 1;
	st.u8 	[%rd4665+3], %rs683;
	mov.b32 	%r5964, 48;
	st.u32 	[%rd4665+8], %r5964;
	mov.b32 	%r5965, -1;
	st.u32 	[%rd4665+16], %r5965;
	ld.shared.u64 	%rd4666, [m_Local_$_0];
	add.s64 	%rd4667, %rd4666, %rd4664;
	mov.b32 	%r5966, 0;
	st.u32 	[%rd4667+32], %r5966;
	ld.shared.u64 	%rd4668, [m_Local_$_0];
	add.s64 	%rd4669, %rd4668, %rd4664;
	st.u32 	[%rd4669+36], %r5966;
	ld.shared.u64 	%rd4670, [m_Local_$_0];
	add.s64 	%rd4671, %rd4670, %rd4664;
	st.u32 	[%rd4671+40], %r5966;
	ld.local.u32 	%r5967, [%rd2];
	setp.eq.s32 	%p6244, %r5967, 0;
	bra.uni 	$L__BB10_1845;
$L__BB10_1844:
	mov.b32 	%r5969, 21106;
	st.local.u32 	[%rd2], %r5969;
	mov.b32 	%r12569, -1;
	mov.pred 	%p6244, 0;
$L__BB10_1845:
	mov.b32 	%r12570, 0;
	not.pred 	%p2367, %p6244;
	@%p2367 bra 	$L__BB10_1850;
	setp.eq.s32 	%p2368, %r12569, -1;
	@%p2368 bra 	$L__BB10_6336;
	ld.shared.u64 	%rd4672, [m_Local_$_0];
	mul.wide.s32 	%rd739, %r12569, 16;
	add.s64 	%rd4673, %rd4672, %rd739;
	st.u32 	[%rd4673+40], %r1001;
	ld.local.u32 	%r5972, [%rd2];
	setp.eq.s32 	%p2369, %r5972, 0;
	@%p2369 bra 	$L__BB10_1848;
	bra.uni 	$L__BB10_1850;
$L__BB10_1848:
	ld.shared.u64 	%rd4674, [m_Local_$_0];
	add.s64 	%rd4675, %rd4674, %rd739;
	st.u32 	[%rd4675+36], %r1000;
	ld.local.u32 	%r5974, [%rd2];
	setp.ne.s32 	%p2370, %r5974, 0;
	@%p2370 bra 	$L__BB10_1850;
	ld.shared.u64 	%rd4676, [m_Local_$_0];
	add.s64 	%rd4677, %rd4676, %rd739;
	st.u32 	[%rd4677+32], %r992;
	ld.local.u32 	%r5975, [%rd2];
	setp.eq.s32 	%p2371, %r5975, 0;
	selp.b32 	%r12570, %r12569, 0, %p2371;
$L__BB10_1850:
	st.local.u32 	[%rd2], %r12570;
	bra.uni 	$L__BB10_1852;
$L__BB10_1851:
	shl.b32 	%r5978, %r1000, 2;
	cvt.u64.u32 	%rd4678, %r5978;
	add.s64 	%rd4679, %rd737, %rd4678;
	mov.b32 	%r5979, 0;
	st.u32 	[%rd4679+32], %r5979;
	mov.b16 	%rs684, 0;
	st.u8 	[%rd4679+32], %rs684;
$L__BB10_1852:
	add.s32 	%r12566, %r12566, 2;
	setp.ne.s32 	%p2372, %r12566, %r1007;
	@%p2372 bra 	$L__BB10_1829;
$L__BB10_1853:
	and.b32  	%r5980, %r988, 1;
	setp.eq.b32 	%p2373, %r5980, 1;
	not.pred 	%p2374, %p2373;
	@%p2374 bra 	$L__BB10_1865;
	ld.shared.u64 	%rd740, [m_Local_$_0];
	add.s64 	%rd741, %rd740, %rd731;
	ld.u32 	%r1008, [%rd741+12];
	setp.lt.s32 	%p2375, %r1007, %r1008;
	@%p2375 bra 	$L__BB10_1864;
	ld.shared.u64 	%rd4680, [m_Local_$_1];
	atom.global.add.u64 	%rd4681, [%rd25], 48;
	add.s64 	%rd4682, %rd4681, 56;
	setp.ge.u64 	%p2376, %rd4682, %rd4680;
	shr.u64 	%rd742, %rd4681, 4;
	cvt.u32.u64 	%r12572, %rd742;
	setp.eq.s32 	%p2377, %r12572, -1;
	or.pred  	%p2378, %p2376, %p2377;
	@%p2378 bra 	$L__BB10_1857;
	shl.b64 	%rd4683, %rd742, 32;
	shr.s64 	%rd4684, %rd4683, 28;
	add.s64 	%rd4685, %rd740, %rd4684;
	mov.b16 	%rs685, 0;
	st.u8 	[%rd4685], %rs685;
	st.u8 	[%rd4685+1], %rs685;
	mov.b32 	%r5981, 3608;
	st.u32 	[%rd4685+4], %r5981;
	mov.b16 	%rs686, 1;
	st.u8 	[%rd4685+3], %rs686;
	mov.b32 	%r5982, 48;
	st.u32 	[%rd4685+8], %r5982;
	mov.b32 	%r5983, -1;
	st.u32 	[%rd4685+16], %r5983;
	ld.shared.u64 	%rd4686, [m_Local_$_0];
	add.s64 	%rd4687, %rd4686, %rd4684;
	mov.b32 	%r5984, 0;
	st.u32 	[%rd4687+32], %r5984;
	ld.shared.u64 	%rd4688, [m_Local_$_0];
	add.s64 	%rd4689, %rd4688, %rd4684;
	st.u32 	[%rd4689+36], %r5984;
	ld.shared.u64 	%rd4690, [m_Local_$_0];
	add.s64 	%rd4691, %rd4690, %rd4684;
	st.u32 	[%rd4691+40], %r5984;
	ld.local.u32 	%r5985, [%rd2];
	setp.eq.s32 	%p6245, %r5985, 0;
	bra.uni 	$L__BB10_1858;
$L__BB10_1857:
	mov.b32 	%r5987, 21106;
	st.local.u32 	[%rd2], %r5987;
	mov.b32 	%r12572, -1;
	mov.pred 	%p6245, 0;
$L__BB10_1858:
	mov.b32 	%r12573, 0;
	not.pred 	%p2380, %p6245;
	@%p2380 bra 	$L__BB10_1863;
	setp.eq.s32 	%p2381, %r12572, -1;
	@%p2381 bra 	$L__BB10_6337;
	ld.shared.u64 	%rd4692, [m_Local_$_0];
	mul.wide.s32 	%rd743, %r12572, 16;
	add.s64 	%rd4693, %rd4692, %rd743;
	st.u32 	[%rd4693+40], %r1008;
	ld.local.u32 	%r5990, [%rd2];
	setp.eq.s32 	%p2382, %r5990, 0;
	@%p2382 bra 	$L__BB10_1861;
	bra.uni 	$L__BB10_1863;
$L__BB10_1861:
	ld.shared.u64 	%rd4694, [m_Local_$_0];
	add.s64 	%rd4695, %rd4694, %rd743;
	st.u32 	[%rd4695+36], %r1007;
	ld.local.u32 	%r5992, [%rd2];
	setp.ne.s32 	%p2383, %r5992, 0;
	@%p2383 bra 	$L__BB10_1863;
	ld.shared.u64 	%rd4696, [m_Local_$_0];
	add.s64 	%rd4697, %rd4696, %rd743;
	st.u32 	[%rd4697+32], %r992;
	ld.local.u32 	%r5993, [%rd2];
	setp.eq.s32 	%p2384, %r5993, 0;
	selp.b32 	%r12573, %r12572, 0, %p2384;
$L__BB10_1863:
	st.local.u32 	[%rd2], %r12573;
	bra.uni 	$L__BB10_1865;
$L__BB10_1864:
	shl.b32 	%r5996, %r1007, 2;
	cvt.u64.u32 	%rd4698, %r5996;
	add.s64 	%rd4699, %rd741, %rd4698;
	mov.b32 	%r5997, 0;
	st.u32 	[%rd4699+32], %r5997;
	mov.b16 	%rs687, 0;
	st.u8 	[%rd4699+32], %rs687;
$L__BB10_1865:
	setp.lt.s32 	%p2385, %r988, 1;
	@%p2385 bra 	$L__BB10_1896;
	mul.wide.s32 	%rd744, %r992, 16;
	mov.b32 	%r12574, 0;
$L__BB10_1867:
	setp.ne.s32 	%p2386, %r961, -1;
	shl.b32 	%r1014, %r12574, 2;
	@%p2386 bra 	$L__BB10_1869;
	mov.b32 	%r6015, 21352;
	st.local.u32 	[%rd2], %r6015;
	mov.b16 	%rs1590, 0;
	bra.uni 	$L__BB10_1881;
$L__BB10_1869:
	ld.shared.u64 	%rd745, [m_Local_$_0];
	add.s64 	%rd746, %rd745, %rd717;
	ld.u32 	%r1015, [%rd746+12];
	setp.lt.s32 	%p2387, %r12574, %r1015;
	@%p2387 bra 	$L__BB10_1880;
	ld.shared.u64 	%rd4700, [m_Local_$_1];
	atom.global.add.u64 	%rd4701, [%rd25], 48;
	add.s64 	%rd4702, %rd4701, 56;
	setp.lt.u64 	%p2388, %rd4702, %rd4700;
	shr.u64 	%rd747, %rd4701, 4;
	cvt.u32.u64 	%r12575, %rd747;
	setp.ne.s32 	%p2389, %r12575, -1;
	and.pred  	%p2390, %p2388, %p2389;
	@%p2390 bra 	$L__BB10_1872;
	mov.b32 	%r6006, 21106;
	st.local.u32 	[%rd2], %r6006;
	mov.b32 	%r12575, -1;
	mov.pred 	%p6246, 0;
	bra.uni 	$L__BB10_1873;
$L__BB10_1872:
	shl.b64 	%rd4703, %rd747, 32;
	shr.s64 	%rd4704, %rd4703, 28;
	add.s64 	%rd4705, %rd745, %rd4704;
	mov.b16 	%rs688, 0;
	st.u8 	[%rd4705], %rs688;
	st.u8 	[%rd4705+1], %rs688;
	mov.b32 	%r6000, 3608;
	st.u32 	[%rd4705+4], %r6000;
	mov.b16 	%rs689, 1;
	st.u8 	[%rd4705+3], %rs689;
	mov.b32 	%r6001, 48;
	st.u32 	[%rd4705+8], %r6001;
	mov.b32 	%r6002, -1;
	st.u32 	[%rd4705+16], %r6002;
	ld.shared.u64 	%rd4706, [m_Local_$_0];
	add.s64 	%rd4707, %rd4706, %rd4704;
	mov.b32 	%r6003, 0;
	st.u32 	[%rd4707+32], %r6003;
	ld.shared.u64 	%rd4708, [m_Local_$_0];
	add.s64 	%rd4709, %rd4708, %rd4704;
	st.u32 	[%rd4709+36], %r6003;
	ld.shared.u64 	%rd4710, [m_Local_$_0];
	add.s64 	%rd4711, %rd4710, %rd4704;
	st.u32 	[%rd4711+40], %r6003;
	ld.local.u32 	%r6004, [%rd2];
	setp.eq.s32 	%p6246, %r6004, 0;
$L__BB10_1873:
	mov.b32 	%r12576, 0;
	not.pred 	%p2392, %p6246;
	@%p2392 bra 	$L__BB10_1879;
	setp.ne.s32 	%p2393, %r12575, -1;
	@%p2393 bra 	$L__BB10_1876;
	mov.b32 	%r6014, 21352;
	st.local.u32 	[%rd2], %r6014;
	bra.uni 	$L__BB10_1879;
$L__BB10_1876:
	ld.shared.u64 	%rd4712, [m_Local_$_0];
	mul.wide.s32 	%rd748, %r12575, 16;
	add.s64 	%rd4713, %rd4712, %rd748;
	st.u32 	[%rd4713+40], %r1015;
	ld.local.u32 	%r6009, [%rd2];
	setp.ne.s32 	%p2394, %r6009, 0;
	@%p2394 bra 	$L__BB10_1879;
	ld.shared.u64 	%rd4714, [m_Local_$_0];
	add.s64 	%rd4715, %rd4714, %rd748;
	st.u32 	[%rd4715+36], %r12574;
	ld.local.u32 	%r6011, [%rd2];
	setp.ne.s32 	%p2395, %r6011, 0;
	@%p2395 bra 	$L__BB10_1879;
	ld.shared.u64 	%rd4716, [m_Local_$_0];
	add.s64 	%rd4717, %rd4716, %rd748;
	st.u32 	[%rd4717+32], %r961;
	ld.local.u32 	%r6012, [%rd2];
	setp.eq.s32 	%p2396, %r6012, 0;
	selp.b32 	%r12576, %r12575, 0, %p2396;
$L__BB10_1879:
	st.local.u32 	[%rd2], %r12576;
	mov.b16 	%rs1590, 0;
	bra.uni 	$L__BB10_1881;
$L__BB10_1880:
	cvt.u64.u32 	%rd4718, %r1014;
	add.s64 	%rd4719, %rd746, %rd4718;
	ld.u8 	%rs1590, [%rd4719+32];
$L__BB10_1881:
	setp.ne.s32 	%p2397, %r992, -1;
	@%p2397 bra 	$L__BB10_1883;
	mov.b32 	%r6032, 21352;
	st.local.u32 	[%rd2], %r6032;
	bra.uni 	$L__BB10_1895;
$L__BB10_1883:
	ld.shared.u64 	%rd749, [m_Local_$_0];
	add.s64 	%rd750, %rd749, %rd744;
	ld.u32 	%r1020, [%rd750+12];
	setp.lt.s32 	%p2398, %r12574, %r1020;
	@%p2398 bra 	$L__BB10_1894;
	ld.shared.u64 	%rd4720, [m_Local_$_1];
	atom.global.add.u64 	%rd4721, [%rd25], 48;
	add.s64 	%rd4722, %rd4721, 56;
	setp.lt.u64 	%p2399, %rd4722, %rd4720;
	shr.u64 	%rd751, %rd4721, 4;
	cvt.u32.u64 	%r12577, %rd751;
	setp.ne.s32 	%p2400, %r12577, -1;
	and.pred  	%p2401, %p2399, %p2400;
	@%p2401 bra 	$L__BB10_1886;
	mov.b32 	%r6022, 21106;
	st.local.u32 	[%rd2], %r6022;
	mov.b32 	%r12577, -1;
	mov.pred 	%p6247, 0;
	bra.uni 	$L__BB10_1887;
$L__BB10_1886:
	shl.b64 	%rd4723, %rd751, 32;
	shr.s64 	%rd4724, %rd4723, 28;
	add.s64 	%rd4725, %rd749, %rd4724;
	mov.b16 	%rs692, 0;
	st.u8 	[%rd4725], %rs692;
	st.u8 	[%rd4725+1], %rs692;
	mov.b32 	%r6016, 3608;
	st.u32 	[%rd4725+4], %r6016;
	mov.b16 	%rs693, 1;
	st.u8 	[%rd4725+3], %rs693;
	mov.b32 	%r6017, 48;
	st.u32 	[%rd4725+8], %r6017;
	mov.b32 	%r6018, -1;
	st.u32 	[%rd4725+16], %r6018;
	ld.shared.u64 	%rd4726, [m_Local_$_0];
	add.s64 	%rd4727, %rd4726, %rd4724;
	mov.b32 	%r6019, 0;
	st.u32 	[%rd4727+32], %r6019;
	ld.shared.u64 	%rd4728, [m_Local_$_0];
	add.s64 	%rd4729, %rd4728, %rd4724;
	st.u32 	[%rd4729+36], %r6019;
	ld.shared.u64 	%rd4730, [m_Local_$_0];
	add.s64 	%rd4731, %rd4730, %rd4724;
	st.u32 	[%rd4731+40], %r6019;
	ld.local.u32 	%r6020, [%rd2];
	setp.eq.s32 	%p6247, %r6020, 0;
$L__BB10_1887:
	mov.b32 	%r12578, 0;
	not.pred 	%p2403, %p6247;
	@%p2403 bra 	$L__BB10_1893;
	setp.ne.s32 	%p2404, %r12577, -1;
	@%p2404 bra 	$L__BB10_1890;
	mov.b32 	%r6030, 21352;
	st.local.u32 	[%rd2], %r6030;
	bra.uni 	$L__BB10_1893;
$L__BB10_1890:
	ld.shared.u64 	%rd4732, [m_Local_$_0];
	mul.wide.s32 	%rd752, %r12577, 16;
	add.s64 	%rd4733, %rd4732, %rd752;
	st.u32 	[%rd4733+40], %r1020;
	ld.local.u32 	%r6025, [%rd2];
	setp.ne.s32 	%p2405, %r6025, 0;
	@%p2405 bra 	$L__BB10_1893;
	ld.shared.u64 	%rd4734, [m_Local_$_0];
	add.s64 	%rd4735, %rd4734, %rd752;
	st.u32 	[%rd4735+36], %r12574;
	ld.local.u32 	%r6027, [%rd2];
	setp.ne.s32 	%p2406, %r6027, 0;
	@%p2406 bra 	$L__BB10_1893;
	ld.shared.u64 	%rd4736, [m_Local_$_0];
	add.s64 	%rd4737, %rd4736, %rd752;
	st.u32 	[%rd4737+32], %r992;
	ld.local.u32 	%r6028, [%rd2];
	setp.eq.s32 	%p2407, %r6028, 0;
	selp.b32 	%r12578, %r12577, 0, %p2407;
$L__BB10_1893:
	st.local.u32 	[%rd2], %r12578;
	bra.uni 	$L__BB10_1895;
$L__BB10_1894:
	cvt.u64.u32 	%rd4738, %r1014;
	add.s64 	%rd4739, %rd750, %rd4738;
	mov.b32 	%r6031, 0;
	st.u32 	[%rd4739+32], %r6031;
	st.u8 	[%rd4739+32], %rs1590;
$L__BB10_1895:
	add.s32 	%r12574, %r12574, 1;
	setp.ne.s32 	%p2408, %r12574, %r988;
	@%p2408 bra 	$L__BB10_1867;
$L__BB10_1896:
	ld.shared.u64 	%rd4740, [m_Local_$_0];
	add.s64 	%rd4741, %rd4740, %rd11608;
	st.u32 	[%rd4741+32], %r992;
	ld.shared.u64 	%rd4742, [m_Local_$_0];
	add.s64 	%rd4743, %rd4742, %rd11608;
	st.u32 	[%rd4743+40], %r988;
	ld.shared.u64 	%rd4744, [m_Local_$_0];
	add.s64 	%rd4745, %rd4744, %rd11608;
	mov.b32 	%r6033, 0;
	st.u32 	[%rd4745+48], %r6033;
	ld.shared.u64 	%rd4746, [m_Local_$_0];
	add.s64 	%rd4747, %rd4746, %rd11608;
	ld.u32 	%r6034, [%rd4747+32];
	mul.wide.s32 	%rd11609, %r6034, 16;
	ld.local.u32 	%r12519, [%rd2];
$L__BB10_1897:
	setp.ne.s32 	%p2409, %r12519, 0;
	@%p2409 bra 	$L__BB10_1910;
	@%p224 bra 	$L__BB10_1900;
	mov.b32 	%r12519, 21352;
	st.local.u32 	[%rd2], %r12519;
	mov.b32 	%r12581, 0;
	bra.uni 	$L__BB10_1901;
$L__BB10_1900:
	ld.shared.u64 	%rd4748, [m_Local_$_0];
	add.s64 	%rd4749, %rd4748, %rd11608;
	ld.u32 	%r12581, [%rd4749+40];
	mov.b32 	%r12519, 0;
$L__BB10_1901:
	not.pred 	%p2410, %p224;
	@%p2410 bra 	$L__BB10_1910;
	ld.shared.u64 	%rd756, [m_Local_$_0];
	add.s64 	%rd4750, %rd756, %rd11608;
	ld.u32 	%r1031, [%rd4750+48];
	setp.ge.s32 	%p2411, %r1031, %r12581;
	@%p2411 bra 	$L__BB10_1909;
	sub.s32 	%r6038, %r12581, %r1031;
	and.b32  	%r1032, %r6038, 3;
	setp.eq.s32 	%p2412, %r1032, 0;
	mov.u32 	%r12582, %r1031;
	@%p2412 bra 	$L__BB10_1907;
	shl.b32 	%r6039, %r1031, 2;
	cvt.s64.s32 	%rd4751, %r6039;
	add.s64 	%rd4752, %rd11609, %rd4751;
	add.s64 	%rd4753, %rd756, %rd4752;
	ld.s8 	%r6040, [%rd4753+32];
	st.local.u32 	[%rd10], %r6040;
	mov.u64 	%rd4754, $str;
	cvta.global.u64 	%rd4755, %rd4754;
	add.u64 	%rd4756, %SP, 88;
	{ // callseq 41, 0
	.param .b64 param0;
	st.param.b64 	[param0], %rd4755;
	.param .b64 param1;
	st.param.b64 	[param1], %rd4756;
	.param .b32 retval0;
	call.uni (retval0), 
	vprintf, 
	(
	param0, 
	param1
	);
	ld.param.b32 	%r6041, [retval0];
	} // callseq 41
	add.s32 	%r12582, %r1031, 1;
	setp.eq.s32 	%p2413, %r1032, 1;
	@%p2413 bra 	$L__BB10_1907;
	shl.b32 	%r6043, %r12582, 2;
	cvt.s64.s32 	%rd4757, %r6043;
	add.s64 	%rd4758, %rd11609, %rd4757;
	add.s64 	%rd4759, %rd756, %rd4758;
	ld.s8 	%r6044, [%rd4759+32];
	st.local.u32 	[%rd10], %r6044;
	cvta.global.u64 	%rd4761, %rd4754;
	{ // callseq 42, 0
	.param .b64 param0;
	st.param.b64 	[param0], %rd4761;
	.param .b64 param1;
	st.param.b64 	[param1], %rd4756;
	.param .b32 retval0;
	call.uni (retval0), 
	vprintf, 
	(
	param0, 
	param1
	);
	ld.param.b32 	%r6045, [retval0];
	} // callseq 42
	add.s32 	%r12582, %r1031, 2;
	setp.eq.s32 	%p2414, %r1032, 2;
	@%p2414 bra 	$L__BB10_1907;
	shl.b32 	%r6047, %r12582, 2;
	cvt.s64.s32 	%rd4763, %r6047;
	add.s64 	%rd4764, %rd11609, %rd4763;
	add.s64 	%rd4765, %rd756, %rd4764;
	ld.s8 	%r6048, [%rd4765+32];
	st.local.u32 	[%rd10], %r6048;
	cvta.global.u64 	%rd4767, %rd4754;
	{ // callseq 43, 0
	.param .b64 param0;
	st.param.b64 	[param0], %rd4767;
	.param .b64 param1;
	st.param.b64 	[param1], %rd4756;
	.param .b32 retval0;
	call.uni (retval0), 
	vprintf, 
	(
	param0, 
	param1
	);
	ld.param.b32 	%r6049, [retval0];
	} // callseq 43
	add.s32 	%r12582, %r1031, 3;
$L__BB10_1907:
	sub.s32 	%r6051, %r1031, %r12581;
	setp.gt.u32 	%p2415, %r6051, -4;
	@%p2415 bra 	$L__BB10_1909;
$L__BB10_1908:
	shl.b32 	%r6052, %r12582, 2;
	cvt.s64.s32 	%rd4769, %r6052;
	add.s64 	%rd4770, %rd11609, %rd4769;
	add.s64 	%rd4771, %rd756, %rd4770;
	ld.s8 	%r6053, [%rd4771+32];
	st.local.u32 	[%rd10], %r6053;
	mov.u64 	%rd4772, $str;
	cvta.global.u64 	%rd4773, %rd4772;
	add.u64 	%rd4774, %SP, 88;
	{ // callseq 44, 0
	.param .b64 param0;
	st.param.b64 	[param0], %rd4773;
	.param .b64 param1;
	st.param.b64 	[param1], %rd4774;
	.param .b32 retval0;
	call.uni (retval0), 
	vprintf, 
	(
	param0, 
	param1
	);
	ld.param.b32 	%r6054, [retval0];
	} // callseq 44
	add.s32 	%r6056, %r6052, 4;
	cvt.s64.s32 	%rd4775, %r6056;
	add.s64 	%rd4776, %rd11609, %rd4775;
	add.s64 	%rd4777, %rd756, %rd4776;
	ld.s8 	%r6057, [%rd4777+32];
	st.local.u32 	[%rd10], %r6057;
	{ // callseq 45, 0
	.param .b64 param0;
	st.param.b64 	[param0], %rd4773;
	.param .b64 param1;
	st.param.b64 	[param1], %rd4774;
	.param .b32 retval0;
	call.uni (retval0), 
	vprintf, 
	(
	param0, 
	param1
	);
	ld.param.b32 	%r6058, [retval0];
	} // callseq 45
	add.s32 	%r6060, %r6052, 8;
	cvt.s64.s32 	%rd4778, %r6060;
	add.s64 	%rd4779, %rd11609, %rd4778;
	add.s64 	%rd4780, %rd756, %rd4779;
	ld.s8 	%r6061, [%rd4780+32];
	st.local.u32 	[%rd10], %r6061;
	{ // callseq 46, 0
	.param .b64 param0;
	st.param.b64 	[param0], %rd4773;
	.param .b64 param1;
	st.param.b64 	[param1], %rd4774;
	.param .b32 retval0;
	call.uni (retval0), 
	vprintf, 
	(
	param0, 
	param1
	);
	ld.param.b32 	%r6062, [retval0];
	} // callseq 46
	add.s32 	%r6064, %r6052, 12;
	cvt.s64.s32 	%rd4781, %r6064;
	add.s64 	%rd4782, %rd11609, %rd4781;
	add.s64 	%rd4783, %rd756, %rd4782;
	ld.s8 	%r6065, [%rd4783+32];
	st.local.u32 	[%rd10], %r6065;
	{ // callseq 47, 0
	.param .b64 param0;
	st.param.b64 	[param0], %rd4773;
	.param .b64 param1;
	st.param.b64 	[param1], %rd4774;
	.param .b32 retval0;
	call.uni (retval0), 
	vprintf, 
	(
	param0, 
	param1
	);
	ld.param.b32 	%r6066, [retval0];
	} // callseq 47
	add.s32 	%r12582, %r12582, 4;
	setp.ne.s32 	%p2416, %r12582, %r12581;
	@%p2416 bra 	$L__BB10_1908;
$L__BB10_1909:
	mov.u64 	%rd4784, $str$1;
	cvta.global.u64 	%rd4785, %rd4784;
	{ // callseq 48, 0
	.param .b64 param0;
	st.param.b64 	[param0], %rd4785;
	.param .b64 param1;
	st.param.b64 	[param1], 0;
	.param .b32 retval0;
	call.uni (retval0), 
	vprintf, 
	(
	param0, 
	param1
	);
	ld.param.b32 	%r6068, [retval0];
	} // callseq 48
	ld.local.u32 	%r12519, [%rd2];
$L__BB10_1910:
	setp.ne.s32 	%p2418, %r12519, 0;
	mov.b32 	%r12593, 0;
	@%p2418 bra 	$L__BB10_1941;
	ld.shared.u64 	%rd4786, [m_Local_$_1];
	atom.global.add.u64 	%rd4787, [%rd25], 1056;
	add.s64 	%rd4788, %rd4787, 1064;
	setp.lt.u64 	%p2419, %rd4788, %rd4786;
	shr.u64 	%rd4789, %rd4787, 4;
	cvt.u32.u64 	%r6071, %rd4789;
	selp.b32 	%r1041, %r6071, -1, %p2419;
	setp.ne.s32 	%p2420, %r1041, -1;
	@%p2420 bra 	$L__BB10_1913;
	mov.b32 	%r6108, 21352;
	st.local.u32 	[%rd2], %r6108;
	bra.uni 	$L__BB10_1938;
$L__BB10_1913:
	ld.shared.u64 	%rd4790, [m_Local_$_0];
	mul.wide.s32 	%rd757, %r1041, 16;
	add.s64 	%rd4791, %rd4790, %rd757;
	mov.b16 	%rs694, 0;
	st.u8 	[%rd4791], %rs694;
	st.u8 	[%rd4791+1], %rs694;
	mov.b32 	%r6073, 2909;
	st.u32 	[%rd4791+4], %r6073;
	mov.b16 	%rs695, 1;
	st.u8 	[%rd4791+3], %rs695;
	mov.b32 	%r6074, 1056;
	st.u32 	[%rd4791+8], %r6074;
	mov.b32 	%r6075, 128;
	st.u32 	[%rd4791+12], %r6075;
	mov.b32 	%r12585, 0;
$L__BB10_1914:
	ld.shared.u64 	%rd758, [m_Local_$_0];
	add.s64 	%rd759, %rd758, %rd757;
	ld.u32 	%r1043, [%rd759+12];
	setp.lt.s32 	%p2421, %r12585, %r1043;
	@%p2421 bra 	$L__BB10_1925;
	ld.shared.u64 	%rd4792, [m_Local_$_1];
	atom.global.add.u64 	%rd4793, [%rd25], 48;
	add.s64 	%rd4794, %rd4793, 56;
	setp.lt.u64 	%p2422, %rd4794, %rd4792;
	shr.u64 	%rd760, %rd4793, 4;
	cvt.u32.u64 	%r12586, %rd760;
	setp.ne.s32 	%p2423, %r12586, -1;
	and.pred  	%p2424, %p2422, %p2423;
	@%p2424 bra 	$L__BB10_1917;
	mov.b32 	%r6082, 21106;
	st.local.u32 	[%rd2], %r6082;
	mov.b32 	%r12586, -1;
	mov.pred 	%p6248, 0;
	bra.uni 	$L__BB10_1918;
$L__BB10_1917:
	shl.b64 	%rd4795, %rd760, 32;
	shr.s64 	%rd4796, %rd4795, 28;
	add.s64 	%rd4797, %rd758, %rd4796;
	mov.b16 	%rs696, 0;
	st.u8 	[%rd4797], %rs696;
	st.u8 	[%rd4797+1], %rs696;
	mov.b32 	%r6076, 3608;
	st.u32 	[%rd4797+4], %r6076;
	mov.b16 	%rs697, 1;
	st.u8 	[%rd4797+3], %rs697;
	mov.b32 	%r6077, 48;
	st.u32 	[%rd4797+8], %r6077;
	mov.b32 	%r6078, -1;
	st.u32 	[%rd4797+16], %r6078;
	ld.shared.u64 	%rd4798, [m_Local_$_0];
	add.s64 	%rd4799, %rd4798, %rd4796;
	mov.b32 	%r6079, 0;
	st.u32 	[%rd4799+32], %r6079;
	ld.shared.u64 	%rd4800, [m_Local_$_0];
	add.s64 	%rd4801, %rd4800, %rd4796;
	st.u32 	[%rd4801+36], %r6079;
	ld.shared.u64 	%rd4802, [m_Local_$_0];
	add.s64 	%rd4803, %rd4802, %rd4796;
	st.u32 	[%rd4803+40], %r6079;
	ld.local.u32 	%r6080, [%rd2];
	setp.eq.s32 	%p6248, %r6080, 0;
$L__BB10_1918:
	mov.b32 	%r12587, 0;
	not.pred 	%p2426, %p6248;
	@%p2426 bra 	$L__BB10_1924;
	setp.ne.s32 	%p2427, %r12586, -1;
	@%p2427 bra 	$L__BB10_1921;
	mov.b32 	%r6090, 21352;
	st.local.u32 	[%rd2], %r6090;
	bra.uni 	$L__BB10_1924;
$L__BB10_1921:
	ld.shared.u64 	%rd4804, [m_Local_$_0];
	mul.wide.s32 	%rd761, %r12586, 16;
	add.s64 	%rd4805, %rd4804, %rd761;
	st.u32 	[%rd4805+40], %r1043;
	ld.local.u32 	%r6085, [%rd2];
	setp.ne.s32 	%p2428, %r6085, 0;
	@%p2428 bra 	$L__BB10_1924;
	ld.shared.u64 	%rd4806, [m_Local_$_0];
	add.s64 	%rd4807, %rd4806, %rd761;
	st.u32 	[%rd4807+36], %r12585;
	ld.local.u32 	%r6087, [%rd2];
	setp.ne.s32 	%p2429, %r6087, 0;
	@%p2429 bra 	$L__BB10_1924;
	ld.shared.u64 	%rd4808, [m_Local_$_0];
	add.s64 	%rd4809, %rd4808, %rd761;
	st.u32 	[%rd4809+32], %r1041;
	ld.local.u32 	%r6088, [%rd2];
	setp.eq.s32 	%p2430, %r6088, 0;
	selp.b32 	%r12587, %r12586, 0, %p2430;
$L__BB10_1924:
	st.local.u32 	[%rd2], %r12587;
	bra.uni 	$L__BB10_1926;
$L__BB10_1925:
	shl.b32 	%r6091, %r12585, 3;
	cvt.u64.u32 	%rd4810, %r6091;
	add.s64 	%rd4811, %rd759, %rd4810;
	mov.b64 	%rd4812, 0;
	st.u64 	[%rd4811+32], %rd4812;
$L__BB10_1926:
	add.s32 	%r1048, %r12585, 1;
	ld.shared.u64 	%rd762, [m_Local_$_0];
	add.s64 	%rd763, %rd762, %rd757;
	ld.u32 	%r1049, [%rd763+12];
	setp.lt.s32 	%p2431, %r1048, %r1049;
	@%p2431 bra 	$L__BB10_1936;
	ld.shared.u64 	%rd4813, [m_Local_$_1];
	atom.global.add.u64 	%rd4814, [%rd25], 48;
	add.s64 	%rd4815, %rd4814, 56;
	setp.ge.u64 	%p2432, %rd4815, %rd4813;
	shr.u64 	%rd764, %rd4814, 4;
	cvt.u32.u64 	%r12588, %rd764;
	setp.eq.s32 	%p2433, %r12588, -1;
	or.pred  	%p2434, %p2432, %p2433;
	@%p2434 bra 	$L__BB10_1929;
	shl.b64 	%rd4816, %rd764, 32;
	shr.s64 	%rd4817, %rd4816, 28;
	add.s64 	%rd4818, %rd762, %rd4817;
	mov.b16 	%rs698, 0;
	st.u8 	[%rd4818], %rs698;
	st.u8 	[%rd4818+1], %rs698;
	mov.b32 	%r6092, 3608;
	st.u32 	[%rd4818+4], %r6092;
	mov.b16 	%rs699, 1;
	st.u8 	[%rd4818+3], %rs699;
	mov.b32 	%r6093, 48;
	st.u32 	[%rd4818+8], %r6093;
	mov.b32 	%r6094, -1;
	st.u32 	[%rd4818+16], %r6094;
	ld.shared.u64 	%rd4819, [m_Local_$_0];
	add.s64 	%rd4820, %rd4819, %rd4817;
	mov.b32 	%r6095, 0;
	st.u32 	[%rd4820+32], %r6095;
	ld.shared.u64 	%rd4821, [m_Local_$_0];
	add.s64 	%rd4822, %rd4821, %rd4817;
	st.u32 	[%rd4822+36], %r6095;
	ld.shared.u64 	%rd4823, [m_Local_$_0];
	add.s64 	%rd4824, %rd4823, %rd4817;
	st.u32 	[%rd4824+40], %r6095;
	ld.local.u32 	%r6096, [%rd2];
	setp.eq.s32 	%p6249, %r6096, 0;
	bra.uni 	$L__BB10_1930;
$L__BB10_1929:
	mov.b32 	%r6098, 21106;
	st.local.u32 	[%rd2], %r6098;
	mov.b32 	%r12588, -1;
	mov.pred 	%p6249, 0;
$L__BB10_1930:
	mov.b32 	%r12589, 0;
	not.pred 	%p2436, %p6249;
	@%p2436 bra 	$L__BB10_1935;
	setp.eq.s32 	%p2437, %r12588, -1;
	@%p2437 bra 	$L__BB10_6338;
	ld.shared.u64 	%rd4825, [m_Local_$_0];
	mul.wide.s32 	%rd765, %r12588, 16;
	add.s64 	%rd4826, %rd4825, %rd765;
	st.u32 	[%rd4826+40], %r1049;
	ld.local.u32 	%r6101, [%rd2];
	setp.eq.s32 	%p2438, %r6101, 0;
	@%p2438 bra 	$L__BB10_1933;
	bra.uni 	$L__BB10_1935;
$L__BB10_1933:
	ld.shared.u64 	%rd4827, [m_Local_$_0];
	add.s64 	%rd4828, %rd4827, %rd765;
	st.u32 	[%rd4828+36], %r1048;
	ld.local.u32 	%r6103, [%rd2];
	setp.ne.s32 	%p2439, %r6103, 0;
	@%p2439 bra 	$L__BB10_1935;
	ld.shared.u64 	%rd4829, [m_Local_$_0];
	add.s64 	%rd4830, %rd4829, %rd765;
	st.u32 	[%rd4830+32], %r1041;
	ld.local.u32 	%r6104, [%rd2];
	setp.eq.s32 	%p2440, %r6104, 0;
	selp.b32 	%r12589, %r12588, 0, %p2440;
$L__BB10_1935:
	st.local.u32 	[%rd2], %r12589;
	bra.uni 	$L__BB10_1937;
$L__BB10_1936:
	shl.b32 	%r6107, %r1048, 3;
	cvt.u64.u32 	%rd4831, %r6107;
	add.s64 	%rd4832, %rd763, %rd4831;
	mov.b64 	%rd4833, 0;
	st.u64 	[%rd4832+32], %rd4833;
$L__BB10_1937:
	add.s32 	%r12585, %r12585, 2;
	setp.ne.s32 	%p2441, %r12585, 128;
	@%p2441 bra 	$L__BB10_1914;
$L__BB10_1938:
	ld.shared.u64 	%rd4834, [m_Local_$_0];
	add.s64 	%rd4835, %rd4834, %rd297;
	st.u32 	[%rd4835+32], %r1041;
	ld.local.u32 	%r12519, [%rd2];
	setp.ne.s32 	%p2443, %r12519, 0;
	@%p2443 bra 	$L__BB10_1941;
	ld.shared.u64 	%rd4836, [m_Local_$_0];
	add.s64 	%rd4837, %rd4836, %rd297;
	mov.b32 	%r12593, 0;
	st.u32 	[%rd4837+40], %r12593;
	ld.local.u32 	%r12519, [%rd2];
	setp.ne.s32 	%p2445, %r12519, 0;
	@%p2445 bra 	$L__BB10_1941;
$L__BB10_1940:
	mov.pred 	%p6250, -1;
	mov.b32 	%r12519, 0;
	mov.u32 	%r12593, %r471;
$L__BB10_1941:
	not.pred 	%p2448, %p6250;
	@%p2448 bra 	$L__BB10_6297;
	ld.shared.u64 	%rd766, [m_Local_$_0];
	add.s64 	%rd4838, %rd766, %rd18;
	ld.u32 	%r1061, [%rd4838+32];
	setp.ne.s32 	%p2449, %r1061, -1;
	@%p2449 bra 	$L__BB10_1944;
	mov.b32 	%r12519, 21352;
	st.local.u32 	[%rd2], %r12519;
	mov.b32 	%r1065, 0;
	mov.u32 	%r12616, %r12519;
	bra.uni 	$L__BB10_1945;
$L__BB10_1944:
	mul.wide.s32 	%rd4839, %r1061, 16;
	add.s64 	%rd4840, %rd766, %rd4839;
	ld.u32 	%r1065, [%rd4840+32];
	mov.b32 	%r12616, 0;
$L__BB10_1945:
	setp.eq.s32 	%p2450, %r1061, -1;
	@%p2450 bra 	$L__BB10_2027;
	mul.wide.s32 	%rd767, %r1061, 16;
	add.s64 	%rd4841, %rd766, %rd767;
	ld.u32 	%r1066, [%rd4841+40];
	setp.ne.s32 	%p2451, %r1065, -1;
	@%p2451 bra 	$L__BB10_1948;
	mov.b32 	%r12519, 21352;
	st.local.u32 	[%rd2], %r12519;
	bra.uni 	$L__BB10_1960;
$L__BB10_1948:
	mul.wide.s32 	%rd4842, %r1065, 16;
	add.s64 	%rd768, %rd766, %rd4842;
	ld.u32 	%r6117, [%rd768+12];
	setp.gt.s32 	%p2452, %r1066, -1;
	setp.lt.s32 	%p2453, %r1066, %r6117;
	and.pred  	%p2454, %p2452, %p2453;
	@%p2454 bra 	$L__BB10_1959;
	ld.shared.u64 	%rd4845, [m_Local_$_1];
	atom.global.add.u64 	%rd4846, [%rd25], 48;
	add.s64 	%rd4847, %rd4846, 56;
	setp.lt.u64 	%p2455, %rd4847, %rd4845;
	shr.u64 	%rd769, %rd4846, 4;
	cvt.u32.u64 	%r12597, %rd769;
	setp.ne.s32 	%p2456, %r12597, -1;
	and.pred  	%p2457, %p2455, %p2456;
	@%p2457 bra 	$L__BB10_1951;
	mov.b32 	%r6125, 21106;
	st.local.u32 	[%rd2], %r6125;
	mov.b32 	%r12597, -1;
	mov.pred 	%p6251, 0;
	bra.uni 	$L__BB10_1952;
$L__BB10_1951:
	shl.b64 	%rd4848, %rd769, 32;
	shr.s64 	%rd4849, %rd4848, 28;
	add.s64 	%rd4850, %rd766, %rd4849;
	mov.b16 	%rs700, 0;
	st.u8 	[%rd4850], %rs700;
	st.u8 	[%rd4850+1], %rs700;
	mov.b32 	%r6119, 3608;
	st.u32 	[%rd4850+4], %r6119;
	mov.b16 	%rs701, 1;
	st.u8 	[%rd4850+3], %rs701;
	mov.b32 	%r6120, 48;
	st.u32 	[%rd4850+8], %r6120;
	mov.b32 	%r6121, -1;
	st.u32 	[%rd4850+16], %r6121;
	ld.shared.u64 	%rd4851, [m_Local_$_0];
	add.s64 	%rd4852, %rd4851, %rd4849;
	mov.b32 	%r6122, 0;
	st.u32 	[%rd4852+32], %r6122;
	ld.shared.u64 	%rd4853, [m_Local_$_0];
	add.s64 	%rd4854, %rd4853, %rd4849;
	st.u32 	[%rd4854+36], %r6122;
	ld.shared.u64 	%rd4855, [m_Local_$_0];
	add.s64 	%rd4856, %rd4855, %rd4849;
	st.u32 	[%rd4856+40], %r6122;
	ld.local.u32 	%r6123, [%rd2];
	setp.eq.s32 	%p6251, %r6123, 0;
$L__BB10_1952:
	mov.b32 	%r12519, 0;
	not.pred 	%p2459, %p6251;
	@%p2459 bra 	$L__BB10_1958;
	setp.ne.s32 	%p2460, %r12597, -1;
	@%p2460 bra 	$L__BB10_1955;
	mov.b32 	%r6133, 21352;
	st.local.u32 	[%rd2], %r6133;
	bra.uni 	$L__BB10_1958;
$L__BB10_1955:
	ld.shared.u64 	%rd4857, [m_Local_$_0];
	mul.wide.s32 	%rd770, %r12597, 16;
	add.s64 	%rd4858, %rd4857, %rd770;
	st.u32 	[%rd4858+40], %r6117;
	ld.local.u32 	%r6128, [%rd2];
	setp.ne.s32 	%p2461, %r6128, 0;
	@%p2461 bra 	$L__BB10_1958;
	ld.shared.u64 	%rd4859, [m_Local_$_0];
	add.s64 	%rd4860, %rd4859, %rd770;
	st.u32 	[%rd4860+36], %r1066;
	ld.local.u32 	%r6130, [%rd2];
	setp.ne.s32 	%p2462, %r6130, 0;
	@%p2462 bra 	$L__BB10_1958;
	ld.shared.u64 	%rd4861, [m_Local_$_0];
	add.s64 	%rd4862, %rd4861, %rd770;
	st.u32 	[%rd4862+32], %r1065;
	ld.local.u32 	%r6131, [%rd2];
	setp.eq.s32 	%p2463, %r6131, 0;
	selp.b32 	%r12519, %r12597, 0, %p2463;
$L__BB10_1958:
	st.local.u32 	[%rd2], %r12519;
	bra.uni 	$L__BB10_1960;
$L__BB10_1959:
	shl.b32 	%r6118, %r1066, 2;
	cvt.u64.u32 	%rd4843, %r6118;
	add.s64 	%rd4844, %rd768, %rd4843;
	st.u32 	[%rd4844+32], %r12593;
	ld.local.u32 	%r12519, [%rd2];
$L__BB10_1960:
	setp.ne.s32 	%p2464, %r12519, 0;
	mov.u32 	%r12616, %r12519;
	@%p2464 bra 	$L__BB10_2027;
	ld.shared.u64 	%rd4863, [m_Local_$_0];
	add.s64 	%rd4864, %rd4863, %rd767;
	ld.u32 	%r6135, [%rd4864+40];
	add.s32 	%r6136, %r6135, 1;
	st.u32 	[%rd4864+40], %r6136;
	ld.local.u32 	%r12519, [%rd2];
	setp.ne.s32 	%p2465, %r12519, 0;
	mov.u32 	%r12616, %r12519;
	@%p2465 bra 	$L__BB10_2027;
	ld.shared.u64 	%rd771, [m_Local_$_0];
	add.s64 	%rd4865, %rd771, %rd767;
	ld.u32 	%r1075, [%rd4865+40];
	ld.u32 	%r6138, [%rd4865+32];
	mul.wide.s32 	%rd4866, %r6138, 16;
	add.s64 	%rd4867, %rd771, %rd4866;
	ld.u32 	%r6139, [%rd4867+12];
	setp.ne.s32 	%p2466, %r1075, %r6139;
	mov.b32 	%r12519, 0;
	mov.u32 	%r12616, %r12519;
	@%p2466 bra 	$L__BB10_2027;
	shl.b32 	%r1076, %r1075, 1;
	shl.b32 	%r1077, %r1075, 3;
	add.s32 	%r1078, %r1077, 32;
	ld.shared.u64 	%rd772, [m_Local_$_1];
	and.b32  	%r6140, %r1075, 1;
	setp.eq.b32 	%p2467, %r6140, 1;
	not.pred 	%p2468, %p2467;
	mov.u32 	%r12600, %r1078;
	@%p2468 bra 	$L__BB10_1965;
	shr.s32 	%r6141, %r1078, 31;
	shr.u32 	%r6142, %r6141, 28;
	add.s32 	%r6143, %r1078, %r6142;
	and.b32  	%r6144, %r6143, -16;
	sub.s32 	%r6145, %r6144, %r1078;
	add.s32 	%r6146, %r1077, %r6145;
	add.s32 	%r12600, %r6146, 48;
$L__BB10_1965:
	cvt.s64.s32 	%rd4868, %r12600;
	atom.global.add.u64 	%rd4869, [%rd25], %rd4868;
	cvt.s64.s32 	%rd4870, %r1077;
	add.s64 	%rd4871, %rd4870, %rd4869;
	add.s64 	%rd4872, %rd4871, 40;
	setp.lt.u64 	%p2469, %rd4872, %rd772;
	shr.u64 	%rd4873, %rd4869, 4;
	cvt.u32.u64 	%r6147, %rd4873;
	selp.b32 	%r1081, %r6147, -1, %p2469;
	setp.ne.s32 	%p2470, %r1081, -1;
	@%p2470 bra 	$L__BB10_1967;
	mov.b32 	%r6184, 21352;
	st.local.u32 	[%rd2], %r6184;
	bra.uni 	$L__BB10_1993;
$L__BB10_1967:
	mul.wide.s32 	%rd773, %r1081, 16;
	add.s64 	%rd4874, %rd771, %rd773;
	mov.b16 	%rs702, 0;
	st.u8 	[%rd4874], %rs702;
	st.u8 	[%rd4874+1], %rs702;
	mov.b32 	%r6148, 11550;
	st.u32 	[%rd4874+4], %r6148;
	mov.b16 	%rs703, 1;
	st.u8 	[%rd4874+3], %rs703;
	st.u32 	[%rd4874+8], %r1078;
	st.u32 	[%rd4874+12], %r1076;
	setp.lt.s32 	%p2471, %r1075, 1;
	@%p2471 bra 	$L__BB10_1993;
	mov.b32 	%r12601, 0;
$L__BB10_1969:
	ld.shared.u64 	%rd774, [m_Local_$_0];
	add.s64 	%rd775, %rd774, %rd773;
	ld.u32 	%r1083, [%rd775+12];
	setp.lt.s32 	%p2472, %r12601, %r1083;
	@%p2472 bra 	$L__BB10_1980;
	ld.shared.u64 	%rd4875, [m_Local_$_1];
	atom.global.add.u64 	%rd4876, [%rd25], 48;
	add.s64 	%rd4877, %rd4876, 56;
	setp.lt.u64 	%p2473, %rd4877, %rd4875;
	shr.u64 	%rd776, %rd4876, 4;
	cvt.u32.u64 	%r12602, %rd776;
	setp.ne.s32 	%p2474, %r12602, -1;
	and.pred  	%p2475, %p2473, %p2474;
	@%p2475 bra 	$L__BB10_1972;
	mov.b32 	%r6156, 21106;
	st.local.u32 	[%rd2], %r6156;
	mov.b32 	%r12602, -1;
	mov.pred 	%p6252, 0;
	bra.uni 	$L__BB10_1973;
$L__BB10_1972:
	shl.b64 	%rd4878, %rd776, 32;
	shr.s64 	%rd4879, %rd4878, 28;
	add.s64 	%rd4880, %rd774, %rd4879;
	mov.b16 	%rs704, 0;
	st.u8 	[%rd4880], %rs704;
	st.u8 	[%rd4880+1], %rs704;
	mov.b32 	%r6150, 3608;
	st.u32 	[%rd4880+4], %r6150;
	mov.b16 	%rs705, 1;
	st.u8 	[%rd4880+3], %rs705;
	mov.b32 	%r6151, 48;
	st.u32 	[%rd4880+8], %r6151;
	mov.b32 	%r6152, -1;
	st.u32 	[%rd4880+16], %r6152;
	ld.shared.u64 	%rd4881, [m_Local_$_0];
	add.s64 	%rd4882, %rd4881, %rd4879;
	mov.b32 	%r6153, 0;
	st.u32 	[%rd4882+32], %r6153;
	ld.shared.u64 	%rd4883, [m_Local_$_0];
	add.s64 	%rd4884, %rd4883, %rd4879;
	st.u32 	[%rd4884+36], %r6153;
	ld.shared.u64 	%rd4885, [m_Local_$_0];
	add.s64 	%rd4886, %rd4885, %rd4879;
	st.u32 	[%rd4886+40], %r6153;
	ld.local.u32 	%r6154, [%rd2];
	setp.eq.s32 	%p6252, %r6154, 0;
$L__BB10_1973:
	mov.b32 	%r12603, 0;
	not.pred 	%p2477, %p6252;
	@%p2477 bra 	$L__BB10_1979;
	setp.ne.s32 	%p2478, %r12602, -1;
	@%p2478 bra 	$L__BB10_1976;
	mov.b32 	%r6164, 21352;
	st.local.u32 	[%rd2], %r6164;
	bra.uni 	$L__BB10_1979;
$L__BB10_1976:
	ld.shared.u64 	%rd4887, [m_Local_$_0];
	mul.wide.s32 	%rd777, %r12602, 16;
	add.s64 	%rd4888, %rd4887, %rd777;
	st.u32 	[%rd4888+40], %r1083;
	ld.local.u32 	%r6159, [%rd2];
	setp.ne.s32 	%p2479, %r6159, 0;
	@%p2479 bra 	$L__BB10_1979;
	ld.shared.u64 	%rd4889, [m_Local_$_0];
	add.s64 	%rd4890, %rd4889, %rd777;
	st.u32 	[%rd4890+36], %r12601;
	ld.local.u32 	%r6161, [%rd2];
	setp.ne.s32 	%p2480, %r6161, 0;
	@%p2480 bra 	$L__BB10_1979;
	ld.shared.u64 	%rd4891, [m_Local_$_0];
	add.s64 	%rd4892, %rd4891, %rd777;
	st.u32 	[%rd4892+32], %r1081;
	ld.local.u32 	%r6162, [%rd2];
	setp.eq.s32 	%p2481, %r6162, 0;
	selp.b32 	%r12603, %r12602, 0, %p2481;
$L__BB10_1979:
	st.local.u32 	[%rd2], %r12603;
	bra.uni 	$L__BB10_1981;
$L__BB10_1980:
	shl.b32 	%r6165, %r12601, 2;
	cvt.u64.u32 	%rd4893, %r6165;
	add.s64 	%rd4894, %rd775, %rd4893;
	mov.b32 	%r6166, -1;
	st.u32 	[%rd4894+32], %r6166;
$L__BB10_1981:
	add.s32 	%r1088, %r12601, 1;
	ld.shared.u64 	%rd778, [m_Local_$_0];
	add.s64 	%rd779, %rd778, %rd773;
	ld.u32 	%r1089, [%rd779+12];
	setp.lt.s32 	%p2482, %r1088, %r1089;
	@%p2482 bra 	$L__BB10_1991;
	ld.shared.u64 	%rd4895, [m_Local_$_1];
	atom.global.add.u64 	%rd4896, [%rd25], 48;
	add.s64 	%rd4897, %rd4896, 56;
	setp.ge.u64 	%p2483, %rd4897, %rd4895;
	shr.u64 	%rd780, %rd4896, 4;
	cvt.u32.u64 	%r12604, %rd780;
	setp.eq.s32 	%p2484, %r12604, -1;
	or.pred  	%p2485, %p2483, %p2484;
	@%p2485 bra 	$L__BB10_1984;
	shl.b64 	%rd4898, %rd780, 32;
	shr.s64 	%rd4899, %rd4898, 28;
	add.s64 	%rd4900, %rd778, %rd4899;
	mov.b16 	%rs706, 0;
	st.u8 	[%rd4900], %rs706;
	st.u8 	[%rd4900+1], %rs706;
	mov.b32 	%r6167, 3608;
	st.u32 	[%rd4900+4], %r6167;
	mov.b16 	%rs707, 1;
	st.u8 	[%rd4900+3], %rs707;
	mov.b32 	%r6168, 48;
	st.u32 	[%rd4900+8], %r6168;
	mov.b32 	%r6169, -1;
	st.u32 	[%rd4900+16], %r6169;
	ld.shared.u64 	%rd4901, [m_Local_$_0];
	add.s64 	%rd4902, %rd4901, %rd4899;
	mov.b32 	%r6170, 0;
	st.u32 	[%rd4902+32], %r6170;
	ld.shared.u64 	%rd4903, [m_Local_$_0];
	add.s64 	%rd4904, %rd4903, %rd4899;
	st.u32 	[%rd4904+36], %r6170;
	ld.shared.u64 	%rd4905, [m_Local_$_0];
	add.s64 	%rd4906, %rd4905, %rd4899;
	st.u32 	[%rd4906+40], %r6170;
	ld.local.u32 	%r6171, [%rd2];
	setp.eq.s32 	%p6253, %r6171, 0;
	bra.uni 	$L__BB10_1985;
$L__BB10_1984:
	mov.b32 	%r6173, 21106;
	st.local.u32 	[%rd2], %r6173;
	mov.b32 	%r12604, -1;
	mov.pred 	%p6253, 0;
$L__BB10_1985:
	mov.b32 	%r12605, 0;
	not.pred 	%p2487, %p6253;
	@%p2487 bra 	$L__BB10_1990;
	setp.eq.s32 	%p2488, %r12604, -1;
	@%p2488 bra 	$L__BB10_6339;
	ld.shared.u64 	%rd4907, [m_Local_$_0];
	mul.wide.s32 	%rd781, %r12604, 16;
	add.s64 	%rd4908, %rd4907, %rd781;
	st.u32 	[%rd4908+40], %r1089;
	ld.local.u32 	%r6176, [%rd2];
	setp.eq.s32 	%p2489, %r6176, 0;
	@%p2489 bra 	$L__BB10_1988;
	bra.uni 	$L__BB10_1990;
$L__BB10_1988:
	ld.shared.u64 	%rd4909, [m_Local_$_0];
	add.s64 	%rd4910, %rd4909, %rd781;
	st.u32 	[%rd4910+36], %r1088;
	ld.local.u32 	%r6178, [%rd2];
	setp.ne.s32 	%p2490, %r6178, 0;
	@%p2490 bra 	$L__BB10_1990;
	ld.shared.u64 	%rd4911, [m_Local_$_0];
	add.s64 	%rd4912, %rd4911, %rd781;
	st.u32 	[%rd4912+32], %r1081;
	ld.local.u32 	%r6179, [%rd2];
	setp.eq.s32 	%p2491, %r6179, 0;
	selp.b32 	%r12605, %r12604, 0, %p2491;
$L__BB10_1990:
	st.local.u32 	[%rd2], %r12605;
	bra.uni 	$L__BB10_1992;
$L__BB10_1991:
	shl.b32 	%r6182, %r1088, 2;
	cvt.u64.u32 	%rd4913, %r6182;
	add.s64 	%rd4914, %rd779, %rd4913;
	mov.b32 	%r6183, -1;
	st.u32 	[%rd4914+32], %r6183;
$L__BB10_1992:
	add.s32 	%r12601, %r12601, 2;
	setp.ne.s32 	%p2492, %r12601, %r1076;
	@%p2492 bra 	$L__BB10_1969;
$L__BB10_1993:
	mul.wide.s32 	%rd782, %r1081, 16;
	ld.local.u32 	%r12606, [%rd2];
	mov.b32 	%r12607, 0;
$L__BB10_1994:
	ld.shared.u64 	%rd783, [m_Local_$_0];
	setp.ne.s32 	%p2493, %r12606, 0;
	mov.u32 	%r12519, %r12606;
	mov.u32 	%r12616, %r12606;
	@%p2493 bra 	$L__BB10_2027;
	add.s64 	%rd784, %rd783, %rd767;
	ld.u32 	%r6186, [%rd784+40];
	setp.ge.s32 	%p2494, %r12607, %r6186;
	@%p2494 bra 	$L__BB10_2026;
	ld.u32 	%r1098, [%rd784+32];
	shl.b32 	%r1099, %r12607, 2;
	setp.ne.s32 	%p2495, %r1098, -1;
	@%p2495 bra 	$L__BB10_1998;
	mov.b32 	%r12519, 21352;
	st.local.u32 	[%rd2], %r12519;
	mov.b32 	%r12611, 0;
	bra.uni 	$L__BB10_2010;
$L__BB10_1998:
	mul.wide.s32 	%rd4915, %r1098, 16;
	add.s64 	%rd785, %rd783, %rd4915;
	ld.u32 	%r1100, [%rd785+12];
	setp.lt.s32 	%p2496, %r12607, %r1100;
	@%p2496 bra 	$L__BB10_2009;
	ld.shared.u64 	%rd4916, [m_Local_$_1];
	atom.global.add.u64 	%rd4917, [%rd25], 48;
	add.s64 	%rd4918, %rd4917, 56;
	setp.lt.u64 	%p2497, %rd4918, %rd4916;
	shr.u64 	%rd786, %rd4917, 4;
	cvt.u32.u64 	%r12608, %rd786;
	setp.ne.s32 	%p2498, %r12608, -1;
	and.pred  	%p2499, %p2497, %p2498;
	@%p2499 bra 	$L__BB10_2001;
	mov.b32 	%r6193, 21106;
	st.local.u32 	[%rd2], %r6193;
	mov.b32 	%r12608, -1;
	mov.pred 	%p6254, 0;
	bra.uni 	$L__BB10_2002;
$L__BB10_2001:
	shl.b64 	%rd4919, %rd786, 32;
	shr.s64 	%rd4920, %rd4919, 28;
	add.s64 	%rd4921, %rd783, %rd4920;
	mov.b16 	%rs708, 0;
	st.u8 	[%rd4921], %rs708;
	st.u8 	[%rd4921+1], %rs708;
	mov.b32 	%r6187, 3608;
	st.u32 	[%rd4921+4], %r6187;
	mov.b16 	%rs709, 1;
	st.u8 	[%rd4921+3], %rs709;
	mov.b32 	%r6188, 48;
	st.u32 	[%rd4921+8], %r6188;
	mov.b32 	%r6189, -1;
	st.u32 	[%rd4921+16], %r6189;
	ld.shared.u64 	%rd4922, [m_Local_$_0];
	add.s64 	%rd4923, %rd4922, %rd4920;
	mov.b32 	%r6190, 0;
	st.u32 	[%rd4923+32], %r6190;
	ld.shared.u64 	%rd4924, [m_Local_$_0];
	add.s64 	%rd4925, %rd4924, %rd4920;
	st.u32 	[%rd4925+36], %r6190;
	ld.shared.u64 	%rd4926, [m_Local_$_0];
	add.s64 	%rd4927, %rd4926, %rd4920;
	st.u32 	[%rd4927+40], %r6190;
	ld.local.u32 	%r6191, [%rd2];
	setp.eq.s32 	%p6254, %r6191, 0;
$L__BB10_2002:
	mov.b32 	%r12519, 0;
	not.pred 	%p2501, %p6254;
	@%p2501 bra 	$L__BB10_2008;
	setp.ne.s32 	%p2502, %r12608, -1;
	@%p2502 bra 	$L__BB10_2005;
	mov.b32 	%r6201, 21352;
	st.local.u32 	[%rd2], %r6201;
	bra.uni 	$L__BB10_2008;
$L__BB10_2005:
	ld.shared.u64 	%rd4928, [m_Local_$_0];
	mul.wide.s32 	%rd787, %r12608, 16;
	add.s64 	%rd4929, %rd4928, %rd787;
	st.u32 	[%rd4929+40], %r1100;
	ld.local.u32 	%r6196, [%rd2];
	setp.ne.s32 	%p2503, %r6196, 0;
	@%p2503 bra 	$L__BB10_2008;
	ld.shared.u64 	%rd4930, [m_Local_$_0];
	add.s64 	%rd4931, %rd4930, %rd787;
	st.u32 	[%rd4931+36], %r12607;
	ld.local.u32 	%r6198, [%rd2];
	setp.ne.s32 	%p2504, %r6198, 0;
	@%p2504 bra 	$L__BB10_2008;
	ld.shared.u64 	%rd4932, [m_Local_$_0];
	add.s64 	%rd4933, %rd4932, %rd787;
	st.u32 	[%rd4933+32], %r1098;
	ld.local.u32 	%r6199, [%rd2];
	setp.eq.s32 	%p2505, %r6199, 0;
	selp.b32 	%r12519, %r12608, 0, %p2505;
$L__BB10_2008:
	st.local.u32 	[%rd2], %r12519;
	mov.b32 	%r12611, 0;
	bra.uni 	$L__BB10_2010;
$L__BB10_2009:
	cvt.u64.u32 	%rd4934, %r1099;
	add.s64 	%rd4935, %rd785, %rd4934;
	ld.u32 	%r12611, [%rd4935+32];
	mov.b32 	%r12519, 0;
$L__BB10_2010:
	setp.ne.s32 	%p2506, %r12519, 0;
	mov.u32 	%r12616, %r12519;
	@%p2506 bra 	$L__BB10_2027;
	setp.ne.s32 	%p2507, %r1081, -1;
	@%p2507 bra 	$L__BB10_2013;
	mov.b32 	%r12519, 21352;
	st.local.u32 	[%rd2], %r12519;
	bra.uni 	$L__BB10_2025;
$L__BB10_2013:
	ld.shared.u64 	%rd788, [m_Local_$_0];
	add.s64 	%rd789, %rd788, %rd782;
	ld.u32 	%r1108, [%rd789+12];
	setp.lt.s32 	%p2508, %r12607, %r1108;
	@%p2508 bra 	$L__BB10_2024;
	ld.shared.u64 	%rd4936, [m_Local_$_1];
	atom.global.add.u64 	%rd4937, [%rd25], 48;
	add.s64 	%rd4938, %rd4937, 56;
	setp.lt.u64 	%p2509, %rd4938, %rd4936;
	shr.u64 	%rd790, %rd4937, 4;
	cvt.u32.u64 	%r12612, %rd790;
	setp.ne.s32 	%p2510, %r12612, -1;
	and.pred  	%p2511, %p2509, %p2510;
	@%p2511 bra 	$L__BB10_2016;
	mov.b32 	%r6212, 21106;
	st.local.u32 	[%rd2], %r6212;
	mov.b32 	%r12612, -1;
	mov.pred 	%p6255, 0;
	bra.uni 	$L__BB10_2017;
$L__BB10_2016:
	shl.b64 	%rd4939, %rd790, 32;
	shr.s64 	%rd4940, %rd4939, 28;
	add.s64 	%rd4941, %rd788, %rd4940;
	mov.b16 	%rs710, 0;
	st.u8 	[%rd4941], %rs710;
	st.u8 	[%rd4941+1], %rs710;
	mov.b32 	%r6206, 3608;
	st.u32 	[%rd4941+4], %r6206;
	mov.b16 	%rs711, 1;
	st.u8 	[%rd4941+3], %rs711;
	mov.b32 	%r6207, 48;
	st.u32 	[%rd4941+8], %r6207;
	mov.b32 	%r6208, -1;
	st.u32 	[%rd4941+16], %r6208;
	ld.shared.u64 	%rd4942, [m_Local_$_0];
	add.s64 	%rd4943, %rd4942, %rd4940;
	mov.b32 	%r6209, 0;
	st.u32 	[%rd4943+32], %r6209;
	ld.shared.u64 	%rd4944, [m_Local_$_0];
	add.s64 	%rd4945, %rd4944, %rd4940;
	st.u32 	[%rd4945+36], %r6209;
	ld.shared.u64 	%rd4946, [m_Local_$_0];
	add.s64 	%rd4947, %rd4946, %rd4940;
	st.u32 	[%rd4947+40], %r6209;
	ld.local.u32 	%r6210, [%rd2];
	setp.eq.s32 	%p6255, %r6210, 0;
$L__BB10_2017:
	mov.b32 	%r12519, 0;
	not.pred 	%p2513, %p6255;
	@%p2513 bra 	$L__BB10_2023;
	setp.ne.s32 	%p2514, %r12612, -1;
	@%p2514 bra 	$L__BB10_2020;
	mov.b32 	%r6220, 21352;
	st.local.u32 	[%rd2], %r6220;
	bra.uni 	$L__BB10_2023;
$L__BB10_2020:
	ld.shared.u64 	%rd4948, [m_Local_$_0];
	mul.wide.s32 	%rd791, %r12612, 16;
	add.s64 	%rd4949, %rd4948, %rd791;
	st.u32 	[%rd4949+40], %r1108;
	ld.local.u32 	%r6215, [%rd2];
	setp.ne.s32 	%p2515, %r6215, 0;
	@%p2515 bra 	$L__BB10_2023;
	ld.shared.u64 	%rd4950, [m_Local_$_0];
	add.s64 	%rd4951, %rd4950, %rd791;
	st.u32 	[%rd4951+36], %r12607;
	ld.local.u32 	%r6217, [%rd2];
	setp.ne.s32 	%p2516, %r6217, 0;
	@%p2516 bra 	$L__BB10_2023;
	ld.shared.u64 	%rd4952, [m_Local_$_0];
	add.s64 	%rd4953, %rd4952, %rd791;
	st.u32 	[%rd4953+32], %r1081;
	ld.local.u32 	%r6218, [%rd2];
	setp.eq.s32 	%p2517, %r6218, 0;
	selp.b32 	%r12519, %r12612, 0, %p2517;
$L__BB10_2023:
	st.local.u32 	[%rd2], %r12519;
	bra.uni 	$L__BB10_2025;
$L__BB10_2024:
	cvt.u64.u32 	%rd4954, %r1099;
	add.s64 	%rd4955, %rd789, %rd4954;
	st.u32 	[%rd4955+32], %r12611;
	ld.local.u32 	%r12519, [%rd2];
$L__BB10_2025:
	setp.eq.s32 	%p2518, %r12519, 0;
	add.s32 	%r12607, %r12607, 1;
	mov.b32 	%r12606, 0;
	mov.u32 	%r12616, %r12519;
	@%p2518 bra 	$L__BB10_1994;
	bra.uni 	$L__BB10_2027;
$L__BB10_2026:
	st.u32 	[%rd784+32], %r1081;
	ld.local.u32 	%r12519, [%rd2];
	mov.u32 	%r12616, %r12519;
$L__BB10_2027:
	setp.ne.s32 	%p2519, %r12616, 0;
	@%p2519 bra 	$L__BB10_6297;
	setp.ne.s32 	%p2520, %r12593, -1;
	@%p2520 bra 	$L__BB10_2030;
	mov.b32 	%r12519, 21352;
	st.local.u32 	[%rd2], %r12519;
	mov.b32 	%r12618, 0;
	bra.uni 	$L__BB10_2031;
$L__BB10_2030:
	ld.shared.u64 	%rd4956, [m_Local_$_0];
	mul.wide.s32 	%rd4957, %r12593, 16;
	add.s64 	%rd4958, %rd4956, %rd4957;
	ld.u32 	%r12618, [%rd4958+40];
$L__BB10_2031:
	setp.eq.s32 	%p2521, %r12593, -1;
	mov.b32 	%r12637, 0;
	@%p2521 bra 	$L__BB10_2108;
	shl.b32 	%r1122, %r12618, 3;
	add.s32 	%r1123, %r1122, 32;
	ld.shared.u64 	%rd792, [m_Local_$_1];
	and.b32  	%r1124, %r12618, 1;
	setp.eq.s32 	%p2522, %r1124, 0;
	mov.u32 	%r12619, %r1123;
	@%p2522 bra 	$L__BB10_2034;
	shr.s32 	%r6226, %r1123, 31;
	shr.u32 	%r6227, %r6226, 28;
	add.s32 	%r6228, %r1123, %r6227;
	and.b32  	%r6229, %r6228, -16;
	sub.s32 	%r6230, %r6229, %r1123;
	add.s32 	%r6231, %r1122, %r6230;
	add.s32 	%r12619, %r6231, 48;
$L__BB10_2034:
	cvt.s64.s32 	%rd4959, %r12619;
	atom.global.add.u64 	%rd4960, [%rd25], %rd4959;
	cvt.s64.s32 	%rd4961, %r1122;
	add.s64 	%rd4962, %rd4961, %rd4960;
	add.s64 	%rd4963, %rd4962, 40;
	setp.lt.u64 	%p2523, %rd4963, %rd792;
	shr.u64 	%rd4964, %rd4960, 4;
	cvt.u32.u64 	%r6232, %rd4964;
	selp.b32 	%r1127, %r6232, -1, %p2523;
	setp.ne.s32 	%p2524, %r1127, -1;
	@%p2524 bra 	$L__BB10_2036;
	mov.b32 	%r6284, 21352;
	st.local.u32 	[%rd2], %r6284;
	bra.uni 	$L__BB10_2075;
$L__BB10_2036:
	ld.shared.u64 	%rd4965, [m_Local_$_0];
	mul.wide.s32 	%rd793, %r1127, 16;
	add.s64 	%rd4966, %rd4965, %rd793;
	mov.b16 	%rs712, 0;
	st.u8 	[%rd4966], %rs712;
	st.u8 	[%rd4966+1], %rs712;
	mov.b32 	%r6233, 2909;
	st.u32 	[%rd4966+4], %r6233;
	mov.b16 	%rs713, 1;
	st.u8 	[%rd4966+3], %rs713;
	st.u32 	[%rd4966+8], %r1123;
	st.u32 	[%rd4966+12], %r12618;
	setp.lt.s32 	%p2525, %r12618, 1;
	@%p2525 bra 	$L__BB10_2075;
	setp.eq.s32 	%p2526, %r12618, 1;
	mov.b32 	%r1142, 0;
	@%p2526 bra 	$L__BB10_2063;
	and.b32  	%r1142, %r12618, 2147483646;
	mov.b32 	%r12620, 0;
$L__BB10_2039:
	ld.shared.u64 	%rd794, [m_Local_$_0];
	add.s64 	%rd795, %rd794, %rd793;
	ld.u32 	%r1130, [%rd795+12];
	setp.lt.s32 	%p2527, %r12620, %r1130;
	@%p2527 bra 	$L__BB10_2050;
	ld.shared.u64 	%rd4967, [m_Local_$_1];
	atom.global.add.u64 	%rd4968, [%rd25], 48;
	add.s64 	%rd4969, %rd4968, 56;
	setp.lt.u64 	%p2528, %rd4969, %rd4967;
	shr.u64 	%rd796, %rd4968, 4;
	cvt.u32.u64 	%r12621, %rd796;
	setp.ne.s32 	%p2529, %r12621, -1;
	and.pred  	%p2530, %p2528, %p2529;
	@%p2530 bra 	$L__BB10_2042;
	mov.b32 	%r6242, 21106;
	st.local.u32 	[%rd2], %r6242;
	mov.b32 	%r12621, -1;
	mov.pred 	%p6256, 0;
	bra.uni 	$L__BB10_2043;
$L__BB10_2042:
	shl.b64 	%rd4970, %rd796, 32;
	shr.s64 	%rd4971, %rd4970, 28;
	add.s64 	%rd4972, %rd794, %rd4971;
	mov.b16 	%rs714, 0;
	st.u8 	[%rd4972], %rs714;
	st.u8 	[%rd4972+1], %rs714;
	mov.b32 	%r6236, 3608;
	st.u32 	[%rd4972+4], %r6236;
	mov.b16 	%rs715, 1;
	st.u8 	[%rd4972+3], %rs715;
	mov.b32 	%r6237, 48;
	st.u32 	[%rd4972+8], %r6237;
	mov.b32 	%r6238, -1;
	st.u32 	[%rd4972+16], %r6238;
	ld.shared.u64 	%rd4973, [m_Local_$_0];
	add.s64 	%rd4974, %rd4973, %rd4971;
	mov.b32 	%r6239, 0;
	st.u32 	[%rd4974+32], %r6239;
	ld.shared.u64 	%rd4975, [m_Local_$_0];
	add.s64 	%rd4976, %rd4975, %rd4971;
	st.u32 	[%rd4976+36], %r6239;
	ld.shared.u64 	%rd4977, [m_Local_$_0];
	add.s64 	%rd4978, %rd4977, %rd4971;
	st.u32 	[%rd4978+40], %r6239;
	ld.local.u32 	%r6240, [%rd2];
	setp.eq.s32 	%p6256, %r6240, 0;
$L__BB10_2043:
	mov.b32 	%r12622, 0;
	not.pred 	%p2532, %p6256;
	@%p2532 bra 	$L__BB10_2049;
	setp.ne.s32 	%p2533, %r12621, -1;
	@%p2533 bra 	$L__BB10_2046;
	mov.b32 	%r6250, 21352;
	st.local.u32 	[%rd2], %r6250;
	bra.uni 	$L__BB10_2049;
$L__BB10_2046:
	ld.shared.u64 	%rd4979, [m_Local_$_0];
	mul.wide.s32 	%rd797, %r12621, 16;
	add.s64 	%rd4980, %rd4979, %rd797;
	st.u32 	[%rd4980+40], %r1130;
	ld.local.u32 	%r6245, [%rd2];
	setp.ne.s32 	%p2534, %r6245, 0;
	@%p2534 bra 	$L__BB10_2049;
	ld.shared.u64 	%rd4981, [m_Local_$_0];
	add.s64 	%rd4982, %rd4981, %rd797;
	st.u32 	[%rd4982+36], %r12620;
	ld.local.u32 	%r6247, [%rd2];
	setp.ne.s32 	%p2535, %r6247, 0;
	@%p2535 bra 	$L__BB10_2049;
	ld.shared.u64 	%rd4983, [m_Local_$_0];
	add.s64 	%rd4984, %rd4983, %rd797;
	st.u32 	[%rd4984+32], %r1127;
	ld.local.u32 	%r6248, [%rd2];
	setp.eq.s32 	%p2536, %r6248, 0;
	selp.b32 	%r12622, %r12621, 0, %p2536;
$L__BB10_2049:
	st.local.u32 	[%rd2], %r12622;
	bra.uni 	$L__BB10_2051;
$L__BB10_2050:
	shl.b32 	%r6251, %r12620, 3;
	cvt.u64.u32 	%rd4985, %r6251;
	add.s64 	%rd4986, %rd795, %rd4985;
	mov.b64 	%rd4987, 0;
	st.u64 	[%rd4986+32], %rd4987;
$L__BB10_2051:
	add.s32 	%r1135, %r12620, 1;
	ld.shared.u64 	%rd798, [m_Local_$_0];
	add.s64 	%rd799, %rd798, %rd793;
	ld.u32 	%r1136, [%rd799+12];
	setp.lt.s32 	%p2537, %r1135, %r1136;
	@%p2537 bra 	$L__BB10_2061;
	ld.shared.u64 	%rd4988, [m_Local_$_1];
	atom.global.add.u64 	%rd4989, [%rd25], 48;
	add.s64 	%rd4990, %rd4989, 56;
	setp.ge.u64 	%p2538, %rd4990, %rd4988;
	shr.u64 	%rd800, %rd4989, 4;
	cvt.u32.u64 	%r12623, %rd800;
	setp.eq.s32 	%p2539, %r12623, -1;
	or.pred  	%p2540, %p2538, %p2539;
	@%p2540 bra 	$L__BB10_2054;
	shl.b64 	%rd4991, %rd800, 32;
	shr.s64 	%rd4992, %rd4991, 28;
	add.s64 	%rd4993, %rd798, %rd4992;
	mov.b16 	%rs716, 0;
	st.u8 	[%rd4993], %rs716;
	st.u8 	[%rd4993+1], %rs716;
	mov.b32 	%r6252, 3608;
	st.u32 	[%rd4993+4], %r6252;
	mov.b16 	%rs717, 1;
	st.u8 	[%rd4993+3], %rs717;
	mov.b32 	%r6253, 48;
	st.u32 	[%rd4993+8], %r6253;
	mov.b32 	%r6254, -1;
	st.u32 	[%rd4993+16], %r6254;
	ld.shared.u64 	%rd4994, [m_Local_$_0];
	add.s64 	%rd4995, %rd4994, %rd4992;
	mov.b32 	%r6255, 0;
	st.u32 	[%rd4995+32], %r6255;
	ld.shared.u64 	%rd4996, [m_Local_$_0];
	add.s64 	%rd4997, %rd4996, %rd4992;
	st.u32 	[%rd4997+36], %r6255;
	ld.shared.u64 	%rd4998, [m_Local_$_0];
	add.s64 	%rd4999, %rd4998, %rd4992;
	st.u32 	[%rd4999+40], %r6255;
	ld.local.u32 	%r6256, [%rd2];
	setp.eq.s32 	%p6257, %r6256, 0;
	bra.uni 	$L__BB10_2055;
$L__BB10_2054:
	mov.b32 	%r6258, 21106;
	st.local.u32 	[%rd2], %r6258;
	mov.b32 	%r12623, -1;
	mov.pred 	%p6257, 0;
$L__BB10_2055:
	mov.b32 	%r12624, 0;
	not.pred 	%p2542, %p6257;
	@%p2542 bra 	$L__BB10_2060;
	setp.eq.s32 	%p2543, %r12623, -1;
	@%p2543 bra 	$L__BB10_6340;
	ld.shared.u64 	%rd5000, [m_Local_$_0];
	mul.wide.s32 	%rd801, %r12623, 16;
	add.s64 	%rd5001, %rd5000, %rd801;
	st.u32 	[%rd5001+40], %r1136;
	ld.local.u32 	%r6261, [%rd2];
	setp.eq.s32 	%p2544, %r6261, 0;
	@%p2544 bra 	$L__BB10_2058;
	bra.uni 	$L__BB10_2060;
$L__BB10_2058:
	ld.shared.u64 	%rd5002, [m_Local_$_0];
	add.s64 	%rd5003, %rd5002, %rd801;
	st.u32 	[%rd5003+36], %r1135;
	ld.local.u32 	%r6263, [%rd2];
	setp.ne.s32 	%p2545, %r6263, 0;
	@%p2545 bra 	$L__BB10_2060;
	ld.shared.u64 	%rd5004, [m_Local_$_0];
	add.s64 	%rd5005, %rd5004, %rd801;
	st.u32 	[%rd5005+32], %r1127;
	ld.local.u32 	%r6264, [%rd2];
	setp.eq.s32 	%p2546, %r6264, 0;
	selp.b32 	%r12624, %r12623, 0, %p2546;
$L__BB10_2060:
	st.local.u32 	[%rd2], %r12624;
	bra.uni 	$L__BB10_2062;
$L__BB10_2061:
	shl.b32 	%r6267, %r1135, 3;
	cvt.u64.u32 	%rd5006, %r6267;
	add.s64 	%rd5007, %rd799, %rd5006;
	mov.b64 	%rd5008, 0;
	st.u64 	[%rd5007+32], %rd5008;
$L__BB10_2062:
	add.s32 	%r12620, %r12620, 2;
	setp.ne.s32 	%p2547, %r12620, %r1142;
	@%p2547 bra 	$L__BB10_2039;
$L__BB10_2063:
	setp.eq.s32 	%p2548, %r1124, 0;
	@%p2548 bra 	$L__BB10_2075;
	ld.shared.u64 	%rd802, [m_Local_$_0];
	add.s64 	%rd803, %rd802, %rd793;
	ld.u32 	%r1143, [%rd803+12];
	setp.lt.s32 	%p2549, %r1142, %r1143;
	@%p2549 bra 	$L__BB10_2074;
	ld.shared.u64 	%rd5009, [m_Local_$_1];
	atom.global.add.u64 	%rd5010, [%rd25], 48;
	add.s64 	%rd5011, %rd5010, 56;
	setp.ge.u64 	%p2550, %rd5011, %rd5009;
	shr.u64 	%rd804, %rd5010, 4;
	cvt.u32.u64 	%r12626, %rd804;
	setp.eq.s32 	%p2551, %r12626, -1;
	or.pred  	%p2552, %p2550, %p2551;
	@%p2552 bra 	$L__BB10_2067;
	shl.b64 	%rd5012, %rd804, 32;
	shr.s64 	%rd5013, %rd5012, 28;
	add.s64 	%rd5014, %rd802, %rd5013;
	mov.b16 	%rs718, 0;
	st.u8 	[%rd5014], %rs718;
	st.u8 	[%rd5014+1], %rs718;
	mov.b32 	%r6268, 3608;
	st.u32 	[%rd5014+4], %r6268;
	mov.b16 	%rs719, 1;
	st.u8 	[%rd5014+3], %rs719;
	mov.b32 	%r6269, 48;
	st.u32 	[%rd5014+8], %r6269;
	mov.b32 	%r6270, -1;
	st.u32 	[%rd5014+16], %r6270;
	ld.shared.u64 	%rd5015, [m_Local_$_0];
	add.s64 	%rd5016, %rd5015, %rd5013;
	mov.b32 	%r6271, 0;
	st.u32 	[%rd5016+32], %r6271;
	ld.shared.u64 	%rd5017, [m_Local_$_0];
	add.s64 	%rd5018, %rd5017, %rd5013;
	st.u32 	[%rd5018+36], %r6271;
	ld.shared.u64 	%rd5019, [m_Local_$_0];
	add.s64 	%rd5020, %rd5019, %rd5013;
	st.u32 	[%rd5020+40], %r6271;
	ld.local.u32 	%r6272, [%rd2];
	setp.eq.s32 	%p6258, %r6272, 0;
	bra.uni 	$L__BB10_2068;
$L__BB10_2067:
	mov.b32 	%r6274, 21106;
	st.local.u32 	[%rd2], %r6274;
	mov.b32 	%r12626, -1;
	mov.pred 	%p6258, 0;
$L__BB10_2068:
	mov.b32 	%r12627, 0;
	not.pred 	%p2554, %p6258;
	@%p2554 bra 	$L__BB10_2073;
	setp.eq.s32 	%p2555, %r12626, -1;
	@%p2555 bra 	$L__BB10_6341;
	ld.shared.u64 	%rd5021, [m_Local_$_0];
	mul.wide.s32 	%rd805, %r12626, 16;
	add.s64 	%rd5022, %rd5021, %rd805;
	st.u32 	[%rd5022+40], %r1143;
	ld.local.u32 	%r6277, [%rd2];
	setp.eq.s32 	%p2556, %r6277, 0;
	@%p2556 bra 	$L__BB10_2071;
	bra.uni 	$L__BB10_2073;
$L__BB10_2071:
	ld.shared.u64 	%rd5023, [m_Local_$_0];
	add.s64 	%rd5024, %rd5023, %rd805;
	st.u32 	[%rd5024+36], %r1142;
	ld.local.u32 	%r6279, [%rd2];
	setp.ne.s32 	%p2557, %r6279, 0;
	@%p2557 bra 	$L__BB10_2073;
	ld.shared.u64 	%rd5025, [m_Local_$_0];
	add.s64 	%rd5026, %rd5025, %rd805;
	st.u32 	[%rd5026+32], %r1127;
	ld.local.u32 	%r6280, [%rd2];
	setp.eq.s32 	%p2558, %r6280, 0;
	selp.b32 	%r12627, %r12626, 0, %p2558;
$L__BB10_2073:
	st.local.u32 	[%rd2], %r12627;
	bra.uni 	$L__BB10_2075;
$L__BB10_2074:
	shl.b32 	%r6283, %r1142, 3;
	cvt.u64.u32 	%rd5027, %r6283;
	add.s64 	%rd5028, %rd803, %rd5027;
	mov.b64 	%rd5029, 0;
	st.u64 	[%rd5028+32], %rd5029;
$L__BB10_2075:
	mul.wide.s32 	%rd806, %r12593, 16;
	mul.wide.s32 	%rd807, %r1127, 16;
	ld.local.u32 	%r12637, [%rd2];
	mov.b32 	%r12629, 0;
$L__BB10_2076:
	ld.shared.u64 	%rd808, [m_Local_$_0];
	setp.ne.s32 	%p2559, %r12637, 0;
	mov.b32 	%r6286, 0;
	mov.u32 	%r12519, %r12637;
	mov.u32 	%r12637, %r6286;
	@%p2559 bra 	$L__BB10_2108;
	add.s64 	%rd809, %rd808, %rd806;
	ld.u32 	%r6288, [%rd809+40];
	setp.ge.s32 	%p2560, %r12629, %r6288;
	mov.b32 	%r12519, 0;
	mov.u32 	%r12637, %r1127;
	@%p2560 bra 	$L__BB10_2108;
	ld.u32 	%r1151, [%rd809+32];
	shl.b32 	%r1152, %r12629, 3;
	setp.ne.s32 	%p2561, %r1151, -1;
	mov.f64 	%fd15, 0d0000000000000000;
	@%p2561 bra 	$L__BB10_2080;
	mov.b32 	%r12519, 21352;
	st.local.u32 	[%rd2], %r12519;
	mov.pred 	%p6260, 0;
	bra.uni 	$L__BB10_2092;
$L__BB10_2080:
	mul.wide.s32 	%rd5030, %r1151, 16;
	add.s64 	%rd810, %rd808, %rd5030;
	ld.u32 	%r1153, [%rd810+12];
	setp.lt.s32 	%p2562, %r12629, %r1153;
	@%p2562 bra 	$L__BB10_2091;
	ld.shared.u64 	%rd5031, [m_Local_$_1];
	atom.global.add.u64 	%rd5032, [%rd25], 48;
	add.s64 	%rd5033, %rd5032, 56;
	setp.lt.u64 	%p2563, %rd5033, %rd5031;
	shr.u64 	%rd811, %rd5032, 4;
	cvt.u32.u64 	%r12630, %rd811;
	setp.ne.s32 	%p2564, %r12630, -1;
	and.pred  	%p2565, %p2563, %p2564;
	@%p2565 bra 	$L__BB10_2083;
	mov.b32 	%r6295, 21106;
	st.local.u32 	[%rd2], %r6295;
	mov.b32 	%r12630, -1;
	mov.pred 	%p6259, 0;
	bra.uni 	$L__BB10_2084;
$L__BB10_2083:
	shl.b64 	%rd5034, %rd811, 32;
	shr.s64 	%rd5035, %rd5034, 28;
	add.s64 	%rd5036, %rd808, %rd5035;
	mov.b16 	%rs720, 0;
	st.u8 	[%rd5036], %rs720;
	st.u8 	[%rd5036+1], %rs720;
	mov.b32 	%r6289, 3608;
	st.u32 	[%rd5036+4], %r6289;
	mov.b16 	%rs721, 1;
	st.u8 	[%rd5036+3], %rs721;
	mov.b32 	%r6290, 48;
	st.u32 	[%rd5036+8], %r6290;
	mov.b32 	%r6291, -1;
	st.u32 	[%rd5036+16], %r6291;
	ld.shared.u64 	%rd5037, [m_Local_$_0];
	add.s64 	%rd5038, %rd5037, %rd5035;
	mov.b32 	%r6292, 0;
	st.u32 	[%rd5038+32], %r6292;
	ld.shared.u64 	%rd5039, [m_Local_$_0];
	add.s64 	%rd5040, %rd5039, %rd5035;
	st.u32 	[%rd5040+36], %r6292;
	ld.shared.u64 	%rd5041, [m_Local_$_0];
	add.s64 	%rd5042, %rd5041, %rd5035;
	st.u32 	[%rd5042+40], %r6292;
	ld.local.u32 	%r6293, [%rd2];
	setp.eq.s32 	%p6259, %r6293, 0;
$L__BB10_2084:
	mov.b32 	%r12519, 0;
	not.pred 	%p2567, %p6259;
	@%p2567 bra 	$L__BB10_2090;
	setp.ne.s32 	%p2568, %r12630, -1;
	@%p2568 bra 	$L__BB10_2087;
	mov.b32 	%r6303, 21352;
	st.local.u32 	[%rd2], %r6303;
	bra.uni 	$L__BB10_2090;
$L__BB10_2087:
	ld.shared.u64 	%rd5043, [m_Local_$_0];
	mul.wide.s32 	%rd812, %r12630, 16;
	add.s64 	%rd5044, %rd5043, %rd812;
	st.u32 	[%rd5044+40], %r1153;
	ld.local.u32 	%r6298, [%rd2];
	setp.ne.s32 	%p2569, %r6298, 0;
	@%p2569 bra 	$L__BB10_2090;
	ld.shared.u64 	%rd5045, [m_Local_$_0];
	add.s64 	%rd5046, %rd5045, %rd812;
	st.u32 	[%rd5046+36], %r12629;
	ld.local.u32 	%r6300, [%rd2];
	setp.ne.s32 	%p2570, %r6300, 0;
	@%p2570 bra 	$L__BB10_2090;
	ld.shared.u64 	%rd5047, [m_Local_$_0];
	add.s64 	%rd5048, %rd5047, %rd812;
	st.u32 	[%rd5048+32], %r1151;
	ld.local.u32 	%r6301, [%rd2];
	setp.eq.s32 	%p2571, %r6301, 0;
	selp.b32 	%r12519, %r12630, 0, %p2571;
$L__BB10_2090:
	st.local.u32 	[%rd2], %r12519;
	setp.eq.s32 	%p6260, %r12519, 0;
	bra.uni 	$L__BB10_2092;
$L__BB10_2091:
	cvt.u64.u32 	%rd5049, %r1152;
	add.s64 	%rd5050, %rd810, %rd5049;
	ld.f64 	%fd15, [%rd5050+32];
	mov.pred 	%p6260, -1;
	mov.b32 	%r12519, 0;
$L__BB10_2092:
	mov.b32 	%r12637, 0;
	not.pred 	%p2574, %p6260;
	@%p2574 bra 	$L__BB10_2108;
	setp.ne.s32 	%p2575, %r1127, -1;
	@%p2575 bra 	$L__BB10_2095;
	mov.b32 	%r12519, 21352;
	st.local.u32 	[%rd2], %r12519;
	bra.uni 	$L__BB10_2107;
$L__BB10_2095:
	ld.shared.u64 	%rd813, [m_Local_$_0];
	add.s64 	%rd814, %rd813, %rd807;
	ld.u32 	%r1159, [%rd814+12];
	setp.lt.s32 	%p2576, %r12629, %r1159;
	@%p2576 bra 	$L__BB10_2106;
	ld.shared.u64 	%rd5051, [m_Local_$_1];
	atom.global.add.u64 	%rd5052, [%rd25], 48;
	add.s64 	%rd5053, %rd5052, 56;
	setp.lt.u64 	%p2577, %rd5053, %rd5051;
	shr.u64 	%rd815, %rd5052, 4;
	cvt.u32.u64 	%r12633, %rd815;
	setp.ne.s32 	%p2578, %r12633, -1;
	and.pred  	%p2579, %p2577, %p2578;
	@%p2579 bra 	$L__BB10_2098;
	mov.b32 	%r6313, 21106;
	st.local.u32 	[%rd2], %r6313;
	mov.b32 	%r12633, -1;
	mov.pred 	%p6261, 0;
	bra.uni 	$L__BB10_2099;
$L__BB10_2098:
	shl.b64 	%rd5054, %rd815, 32;
	shr.s64 	%rd5055, %rd5054, 28;
	add.s64 	%rd5056, %rd813, %rd5055;
	mov.b16 	%rs722, 0;
	st.u8 	[%rd5056], %rs722;
	st.u8 	[%rd5056+1], %rs722;
	mov.b32 	%r6307, 3608;
	st.u32 	[%rd5056+4], %r6307;
	mov.b16 	%rs723, 1;
	st.u8 	[%rd5056+3], %rs723;
	mov.b32 	%r6308, 48;
	st.u32 	[%rd5056+8], %r6308;
	mov.b32 	%r6309, -1;
	st.u32 	[%rd5056+16], %r6309;
	ld.shared.u64 	%rd5057, [m_Local_$_0];
	add.s64 	%rd5058, %rd5057, %rd5055;
	mov.b32 	%r6310, 0;
	st.u32 	[%rd5058+32], %r6310;
	ld.shared.u64 	%rd5059, [m_Local_$_0];
	add.s64 	%rd5060, %rd5059, %rd5055;
	st.u32 	[%rd5060+36], %r6310;
	ld.shared.u64 	%rd5061, [m_Local_$_0];
	add.s64 	%rd5062, %rd5061, %rd5055;
	st.u32 	[%rd5062+40], %r6310;
	ld.local.u32 	%r6311, [%rd2];
	setp.eq.s32 	%p6261, %r6311, 0;
$L__BB10_2099:
	mov.b32 	%r12519, 0;
	not.pred 	%p2581, %p6261;
	@%p2581 bra 	$L__BB10_2105;
	setp.ne.s32 	%p2582, %r12633, -1;
	@%p2582 bra 	$L__BB10_2102;
	mov.b32 	%r6321, 21352;
	st.local.u32 	[%rd2], %r6321;
	bra.uni 	$L__BB10_2105;
$L__BB10_2102:
	ld.shared.u64 	%rd5063, [m_Local_$_0];
	mul.wide.s32 	%rd816, %r12633, 16;
	add.s64 	%rd5064, %rd5063, %rd816;
	st.u32 	[%rd5064+40], %r1159;
	ld.local.u32 	%r6316, [%rd2];
	setp.ne.s32 	%p2583, %r6316, 0;
	@%p2583 bra 	$L__BB10_2105;
	ld.shared.u64 	%rd5065, [m_Local_$_0];
	add.s64 	%rd5066, %rd5065, %rd816;
	st.u32 	[%rd5066+36], %r12629;
	ld.local.u32 	%r6318, [%rd2];
	setp.ne.s32 	%p2584, %r6318, 0;
	@%p2584 bra 	$L__BB10_2105;
	ld.shared.u64 	%rd5067, [m_Local_$_0];
	add.s64 	%rd5068, %rd5067, %rd816;
	st.u32 	[%rd5068+32], %r1127;
	ld.local.u32 	%r6319, [%rd2];
	setp.eq.s32 	%p2585, %r6319, 0;
	selp.b32 	%r12519, %r12633, 0, %p2585;
$L__BB10_2105:
	st.local.u32 	[%rd2], %r12519;
	bra.uni 	$L__BB10_2107;
$L__BB10_2106:
	cvt.u64.u32 	%rd5069, %r1152;
	add.s64 	%rd5070, %rd814, %rd5069;
	st.f64 	[%rd5070+32], %fd15;
	ld.local.u32 	%r12519, [%rd2];
$L__BB10_2107:
	setp.eq.s32 	%p2586, %r12519, 0;
	add.s32 	%r12629, %r12629, 1;
	mov.b32 	%r12637, 0;
	@%p2586 bra 	$L__BB10_2076;
$L__BB10_2108:
	setp.ne.s32 	%p2587, %r12519, 0;
	@%p2587 bra 	$L__BB10_6297;
	setp.lt.s32 	%p2588, %r11, 1;
	@%p2588 bra 	$L__BB10_2140;
	mul.lo.s32 	%r1169, %r12322, %r11;
	mul.wide.s32 	%rd817, %r12637, 16;
	mov.b32 	%r12638, 0;
	bra.uni 	$L__BB10_2112;
$L__BB10_2111:
	add.s32 	%r12638, %r12638, 1;
	setp.eq.s32 	%p2614, %r12638, %r11;
	@%p2614 bra 	$L__BB10_2140;
$L__BB10_2112:
	setp.ne.s32 	%p2589, %r12637, -1;
	add.s32 	%r6325, %r12638, %r1169;
	shl.b32 	%r6326, %r6325, 3;
	add.s32 	%r1172, %r6326, %r14;
	@%p2589 bra 	$L__BB10_2114;
	mov.b32 	%r12640, 21352;
	st.local.u32 	[%rd2], %r12640;
	mov.b64 	%rd11610, 0;
	mov.pred 	%p6263, 0;
	bra.uni 	$L__BB10_2126;
$L__BB10_2114:
	ld.shared.u64 	%rd818, [m_Local_$_0];
	add.s64 	%rd819, %rd818, %rd817;
	ld.u32 	%r1173, [%rd819+12];
	setp.lt.s32 	%p2590, %r12638, %r1173;
	@%p2590 bra 	$L__BB10_2125;
	ld.shared.u64 	%rd5071, [m_Local_$_1];
	atom.global.add.u64 	%rd5072, [%rd25], 48;
	add.s64 	%rd5073, %rd5072, 56;
	setp.lt.u64 	%p2591, %rd5073, %rd5071;
	shr.u64 	%rd820, %rd5072, 4;
	cvt.u32.u64 	%r12639, %rd820;
	setp.ne.s32 	%p2592, %r12639, -1;
	and.pred  	%p2593, %p2591, %p2592;
	@%p2593 bra 	$L__BB10_2117;
	mov.b32 	%r6333, 21106;
	st.local.u32 	[%rd2], %r6333;
	mov.b32 	%r12639, -1;
	mov.pred 	%p6262, 0;
	bra.uni 	$L__BB10_2118;
$L__BB10_2117:
	shl.b64 	%rd5074, %rd820, 32;
	shr.s64 	%rd5075, %rd5074, 28;
	add.s64 	%rd5076, %rd818, %rd5075;
	mov.b16 	%rs724, 0;
	st.u8 	[%rd5076], %rs724;
	st.u8 	[%rd5076+1], %rs724;
	mov.b32 	%r6327, 3608;
	st.u32 	[%rd5076+4], %r6327;
	mov.b16 	%rs725, 1;
	st.u8 	[%rd5076+3], %rs725;
	mov.b32 	%r6328, 48;
	st.u32 	[%rd5076+8], %r6328;
	mov.b32 	%r6329, -1;
	st.u32 	[%rd5076+16], %r6329;
	ld.shared.u64 	%rd5077, [m_Local_$_0];
	add.s64 	%rd5078, %rd5077, %rd5075;
	mov.b32 	%r6330, 0;
	st.u32 	[%rd5078+32], %r6330;
	ld.shared.u64 	%rd5079, [m_Local_$_0];
	add.s64 	%rd5080, %rd5079, %rd5075;
	st.u32 	[%rd5080+36], %r6330;
	ld.shared.u64 	%rd5081, [m_Local_$_0];
	add.s64 	%rd5082, %rd5081, %rd5075;
	st.u32 	[%rd5082+40], %r6330;
	ld.local.u32 	%r6331, [%rd2];
	setp.eq.s32 	%p6262, %r6331, 0;
$L__BB10_2118:
	mov.b32 	%r12640, 0;
	not.pred 	%p2595, %p6262;
	@%p2595 bra 	$L__BB10_2124;
	setp.ne.s32 	%p2596, %r12639, -1;
	@%p2596 bra 	$L__BB10_2121;
	mov.b32 	%r6341, 21352;
	st.local.u32 	[%rd2], %r6341;
	bra.uni 	$L__BB10_2124;
$L__BB10_2121:
	ld.shared.u64 	%rd5083, [m_Local_$_0];
	mul.wide.s32 	%rd821, %r12639, 16;
	add.s64 	%rd5084, %rd5083, %rd821;
	st.u32 	[%rd5084+40], %r1173;
	ld.local.u32 	%r6336, [%rd2];
	setp.ne.s32 	%p2597, %r6336, 0;
	@%p2597 bra 	$L__BB10_2124;
	ld.shared.u64 	%rd5085, [m_Local_$_0];
	add.s64 	%rd5086, %rd5085, %rd821;
	st.u32 	[%rd5086+36], %r12638;
	ld.local.u32 	%r6338, [%rd2];
	setp.ne.s32 	%p2598, %r6338, 0;
	@%p2598 bra 	$L__BB10_2124;
	ld.shared.u64 	%rd5087, [m_Local_$_0];
	add.s64 	%rd5088, %rd5087, %rd821;
	st.u32 	[%rd5088+32], %r12637;
	ld.local.u32 	%r6339, [%rd2];
	setp.eq.s32 	%p2599, %r6339, 0;
	selp.b32 	%r12640, %r12639, 0, %p2599;
$L__BB10_2124:
	st.local.u32 	[%rd2], %r12640;
	setp.eq.s32 	%p6263, %r12640, 0;
	mov.b64 	%rd11610, 0;
	bra.uni 	$L__BB10_2126;
$L__BB10_2125:
	shl.b32 	%r6343, %r12638, 3;
	cvt.u64.u32 	%rd5090, %r6343;
	add.s64 	%rd5091, %rd819, %rd5090;
	ld.u64 	%rd11610, [%rd5091+32];
	mov.pred 	%p6263, -1;
	mov.b32 	%r12640, 0;
$L__BB10_2126:
	not.pred 	%p2602, %p6263;
	@%p2602 bra 	$L__BB10_6297;
	setp.lt.u32 	%p2603, %r1172, 40952;
	@%p2603 bra 	$L__BB10_2138;
	ld.shared.u64 	%rd5100, [m_Local_$_1];
	atom.global.add.u64 	%rd5101, [%rd25], 48;
	add.s64 	%rd5102, %rd5101, 56;
	setp.lt.u64 	%p2604, %rd5102, %rd5100;
	shr.u64 	%rd824, %rd5101, 4;
	cvt.u32.u64 	%r12642, %rd824;
	setp.ne.s32 	%p2605, %r12642, -1;
	and.pred  	%p2606, %p2604, %p2605;
	@%p2606 bra 	$L__BB10_2130;
	mov.b32 	%r6353, 21106;
	st.local.u32 	[%rd2], %r6353;
	mov.b32 	%r12642, -1;
	mov.pred 	%p6264, 0;
	bra.uni 	$L__BB10_2131;
$L__BB10_2130:
	ld.shared.u64 	%rd5103, [m_Local_$_0];
	shl.b64 	%rd5104, %rd824, 32;
	shr.s64 	%rd5105, %rd5104, 28;
	add.s64 	%rd5106, %rd5103, %rd5105;
	mov.b16 	%rs726, 0;
	st.u8 	[%rd5106], %rs726;
	st.u8 	[%rd5106+1], %rs726;
	mov.b32 	%r6347, 3608;
	st.u32 	[%rd5106+4], %r6347;
	mov.b16 	%rs727, 1;
	st.u8 	[%rd5106+3], %rs727;
	mov.b32 	%r6348, 48;
	st.u32 	[%rd5106+8], %r6348;
	mov.b32 	%r6349, -1;
	st.u32 	[%rd5106+16], %r6349;
	ld.shared.u64 	%rd5107, [m_Local_$_0];
	add.s64 	%rd5108, %rd5107, %rd5105;
	mov.b32 	%r6350, 0;
	st.u32 	[%rd5108+32], %r6350;
	ld.shared.u64 	%rd5109, [m_Local_$_0];
	add.s64 	%rd5110, %rd5109, %rd5105;
	st.u32 	[%rd5110+36], %r6350;
	ld.shared.u64 	%rd5111, [m_Local_$_0];
	add.s64 	%rd5112, %rd5111, %rd5105;
	st.u32 	[%rd5112+40], %r6350;
	ld.local.u32 	%r6351, [%rd2];
	setp.eq.s32 	%p6264, %r6351, 0;
$L__BB10_2131:
	mov.b32 	%r12640, 0;
	not.pred 	%p2608, %p6264;
	@%p2608 bra 	$L__BB10_2137;
	setp.ne.s32 	%p2609, %r12642, -1;
	@%p2609 bra 	$L__BB10_2134;
	mov.b32 	%r6363, 21352;
	st.local.u32 	[%rd2], %r6363;
	bra.uni 	$L__BB10_2137;
$L__BB10_2134:
	ld.shared.u64 	%rd5113, [m_Local_$_0];
	mul.wide.s32 	%rd825, %r12642, 16;
	add.s64 	%rd5114, %rd5113, %rd825;
	mov.b32 	%r6356, 40960;
	st.u32 	[%rd5114+40], %r6356;
	ld.local.u32 	%r6357, [%rd2];
	setp.ne.s32 	%p2610, %r6357, 0;
	@%p2610 bra 	$L__BB10_2137;
	ld.shared.u64 	%rd5115, [m_Local_$_0];
	add.s64 	%rd5116, %rd5115, %rd825;
	st.u32 	[%rd5116+36], %r1172;
	ld.local.u32 	%r6359, [%rd2];
	setp.ne.s32 	%p2611, %r6359, 0;
	@%p2611 bra 	$L__BB10_2137;
	ld.shared.u64 	%rd5117, [m_Local_$_0];
	add.s64 	%rd5118, %rd5117, %rd825;
	mov.b32 	%r6360, 0;
	st.u32 	[%rd5118+32], %r6360;
	ld.local.u32 	%r6361, [%rd2];
	setp.eq.s32 	%p2612, %r6361, 0;
	selp.b32 	%r12640, %r12642, 0, %p2612;
$L__BB10_2137:
	st.local.u32 	[%rd2], %r12640;
	bra.uni 	$L__BB10_2139;
$L__BB10_2138:
	mov.u32 	%r6345, m_shared;
	add.s32 	%r6346, %r6345, %r1172;
	st.shared.u8 	[%r6346], %rd11610;
	shr.u64 	%rd5093, %rd11610, 8;
	st.shared.u8 	[%r6346+1], %rd5093;
	shr.u64 	%rd5094, %rd11610, 16;
	st.shared.u8 	[%r6346+2], %rd5094;
	shr.u64 	%rd5095, %rd11610, 24;
	st.shared.u8 	[%r6346+3], %rd5095;
	shr.u64 	%rd5096, %rd11610, 32;
	st.shared.u8 	[%r6346+4], %rd5096;
	shr.u64 	%rd5097, %rd11610, 40;
	st.shared.u8 	[%r6346+5], %rd5097;
	shr.u64 	%rd5098, %rd11610, 48;
	st.shared.u8 	[%r6346+6], %rd5098;
	shr.u64 	%rd5099, %rd11610, 56;
	st.shared.u8 	[%r6346+7], %rd5099;
$L__BB10_2139:
	setp.eq.s32 	%p2613, %r12640, 0;
	@%p2613 bra 	$L__BB10_2111;
	bra.uni 	$L__BB10_6297;
$L__BB10_2140:
	add.s32 	%r12322, %r12322, 1;
	setp.eq.s32 	%p2615, %r12322, %r1;
	mov.b16 	%rs1591, 1;
	mov.u16 	%rs1592, %rs1591;
	mov.u32 	%r12692, %r12299;
	@%p2615 bra 	$L__BB10_2276;
	bra.uni 	$L__BB10_667;
$L__BB10_2141:
	mul.wide.s32 	%rd5120, %r1188, 16;
	add.s64 	%rd5121, %rd826, %rd5120;
	ld.u32 	%r1192, [%rd5121+32];
	mov.b32 	%r12656, 0;
$L__BB10_2142:
	setp.eq.s32 	%p2618, %r1188, -1;
	mov.b32 	%r12657, 0;
	@%p2618 bra 	$L__BB10_2158;
	setp.ne.s32 	%p2619, %r1192, -1;
	@%p2619 bra 	$L__BB10_2145;
	mov.b32 	%r12684, 21352;
	st.local.u32 	[%rd2], %r12684;
	mov.b32 	%r12654, 0;
	mov.u32 	%r12656, %r12684;
	bra.uni 	$L__BB10_2157;
$L__BB10_2145:
	mul.wide.s32 	%rd5122, %r1192, 16;
	add.s64 	%rd827, %rd826, %rd5122;
	ld.u32 	%r6369, [%rd827+12];
	setp.gt.s32 	%p2620, %r12692, -1;
	setp.lt.s32 	%p2621, %r12692, %r6369;
	and.pred  	%p2622, %p2620, %p2621;
	@%p2622 bra 	$L__BB10_2156;
	ld.shared.u64 	%rd5125, [m_Local_$_1];
	atom.global.add.u64 	%rd5126, [%rd25], 48;
	add.s64 	%rd5127, %rd5126, 56;
	setp.lt.u64 	%p2623, %rd5127, %rd5125;
	shr.u64 	%rd828, %rd5126, 4;
	cvt.u32.u64 	%r12650, %rd828;
	setp.ne.s32 	%p2624, %r12650, -1;
	and.pred  	%p2625, %p2623, %p2624;
	@%p2625 bra 	$L__BB10_2148;
	mov.b32 	%r6379, 21106;
	st.local.u32 	[%rd2], %r6379;
	mov.b32 	%r12650, -1;
	mov.pred 	%p6265, 0;
	bra.uni 	$L__BB10_2149;
$L__BB10_2148:
	shl.b64 	%rd5128, %rd828, 32;
	shr.s64 	%rd5129, %rd5128, 28;
	add.s64 	%rd5130, %rd826, %rd5129;
	mov.b16 	%rs731, 0;
	st.u8 	[%rd5130], %rs731;
	st.u8 	[%rd5130+1], %rs731;
	mov.b32 	%r6373, 3608;
	st.u32 	[%rd5130+4], %r6373;
	mov.b16 	%rs732, 1;
	st.u8 	[%rd5130+3], %rs732;
	mov.b32 	%r6374, 48;
	st.u32 	[%rd5130+8], %r6374;
	mov.b32 	%r6375, -1;
	st.u32 	[%rd5130+16], %r6375;
	ld.shared.u64 	%rd5131, [m_Local_$_0];
	add.s64 	%rd5132, %rd5131, %rd5129;
	mov.b32 	%r6376, 0;
	st.u32 	[%rd5132+32], %r6376;
	ld.shared.u64 	%rd5133, [m_Local_$_0];
	add.s64 	%rd5134, %rd5133, %rd5129;
	st.u32 	[%rd5134+36], %r6376;
	ld.shared.u64 	%rd5135, [m_Local_$_0];
	add.s64 	%rd5136, %rd5135, %rd5129;
	st.u32 	[%rd5136+40], %r6376;
	ld.local.u32 	%r6377, [%rd2];
	setp.eq.s32 	%p6265, %r6377, 0;
$L__BB10_2149:
	mov.b32 	%r12684, 0;
	not.pred 	%p2627, %p6265;
	@%p2627 bra 	$L__BB10_2155;
	setp.ne.s32 	%p2628, %r12650, -1;
	@%p2628 bra 	$L__BB10_2152;
	mov.b32 	%r6387, 21352;
	st.local.u32 	[%rd2], %r6387;
	bra.uni 	$L__BB10_2155;
$L__BB10_2152:
	ld.shared.u64 	%rd5137, [m_Local_$_0];
	mul.wide.s32 	%rd829, %r12650, 16;
	add.s64 	%rd5138, %rd5137, %rd829;
	st.u32 	[%rd5138+40], %r6369;
	ld.local.u32 	%r6382, [%rd2];
	setp.ne.s32 	%p2629, %r6382, 0;
	@%p2629 bra 	$L__BB10_2155;
	ld.shared.u64 	%rd5139, [m_Local_$_0];
	add.s64 	%rd5140, %rd5139, %rd829;
	st.u32 	[%rd5140+36], %r12692;
	ld.local.u32 	%r6384, [%rd2];
	setp.ne.s32 	%p2630, %r6384, 0;
	@%p2630 bra 	$L__BB10_2155;
	ld.shared.u64 	%rd5141, [m_Local_$_0];
	add.s64 	%rd5142, %rd5141, %rd829;
	st.u32 	[%rd5142+32], %r1192;
	ld.local.u32 	%r6385, [%rd2];
	setp.eq.s32 	%p2631, %r6385, 0;
	selp.b32 	%r12684, %r12650, 0, %p2631;
$L__BB10_2155:
	st.local.u32 	[%rd2], %r12684;
	mov.b32 	%r12654, 0;
	mov.u32 	%r12656, %r12684;
	bra.uni 	$L__BB10_2157;
$L__BB10_2156:
	shl.b32 	%r6371, %r12692, 2;
	add.s32 	%r6372, %r6371, 32;
	cvt.u64.u32 	%rd5123, %r6372;
	add.s64 	%rd5124, %rd827, %rd5123;
	ld.u32 	%r12654, [%rd5124];
	mov.b32 	%r12656, 0;
$L__BB10_2157:
	setp.eq.s32 	%p2632, %r12656, 0;
	selp.b32 	%r12657, %r12654, 0, %p2632;
$L__BB10_2158:
	setp.ne.s32 	%p2633, %r12656, 0;
	@%p2633 bra 	$L__BB10_6297;
	setp.ne.s32 	%p2634, %r12657, -1;
	@%p2634 bra 	$L__BB10_2161;
	mov.b32 	%r12684, 21352;
	st.local.u32 	[%rd2], %r12684;
	mov.b32 	%r12660, 0;
	mov.u32 	%r12679, %r12684;
	bra.uni 	$L__BB10_2162;
$L__BB10_2161:
	ld.shared.u64 	%rd5143, [m_Local_$_0];
	mul.wide.s32 	%rd5144, %r12657, 16;
	add.s64 	%rd5145, %rd5143, %rd5144;
	ld.u32 	%r12660, [%rd5145+40];
	mov.b32 	%r12679, 0;
$L__BB10_2162:
	setp.eq.s32 	%p2635, %r12657, -1;
	mov.b32 	%r12680, 0;
	@%p2635 bra 	$L__BB10_2239;
	shl.b32 	%r1210, %r12660, 3;
	add.s32 	%r1211, %r1210, 32;
	ld.shared.u64 	%rd830, [m_Local_$_1];
	and.b32  	%r1212, %r12660, 1;
	setp.eq.s32 	%p2636, %r1212, 0;
	mov.u32 	%r12661, %r1211;
	@%p2636 bra 	$L__BB10_2165;
	shr.s32 	%r6395, %r1211, 31;
	shr.u32 	%r6396, %r6395, 28;
	add.s32 	%r6397, %r1211, %r6396;
	and.b32  	%r6398, %r6397, -16;
	sub.s32 	%r6399, %r6398, %r1211;
	add.s32 	%r6400, %r1210, %r6399;
	add.s32 	%r12661, %r6400, 48;
$L__BB10_2165:
	cvt.s64.s32 	%rd5146, %r12661;
	atom.global.add.u64 	%rd5147, [%rd25], %rd5146;
	cvt.s64.s32 	%rd5148, %r1210;
	add.s64 	%rd5149, %rd5148, %rd5147;
	add.s64 	%rd5150, %rd5149, 40;
	setp.lt.u64 	%p2637, %rd5150, %rd830;
	shr.u64 	%rd5151, %rd5147, 4;
	cvt.u32.u64 	%r6401, %rd5151;
	selp.b32 	%r1215, %r6401, -1, %p2637;
	setp.ne.s32 	%p2638, %r1215, -1;
	@%p2638 bra 	$L__BB10_2167;
	mov.b32 	%r6453, 21352;
	st.local.u32 	[%rd2], %r6453;
	bra.uni 	$L__BB10_2206;
$L__BB10_2167:
	ld.shared.u64 	%rd5152, [m_Local_$_0];
	mul.wide.s32 	%rd831, %r1215, 16;
	add.s64 	%rd5153, %rd5152, %rd831;
	mov.b16 	%rs733, 0;
	st.u8 	[%rd5153], %rs733;
	st.u8 	[%rd5153+1], %rs733;
	mov.b32 	%r6402, 2909;
	st.u32 	[%rd5153+4], %r6402;
	mov.b16 	%rs734, 1;
	st.u8 	[%rd5153+3], %rs734;
	st.u32 	[%rd5153+8], %r1211;
	st.u32 	[%rd5153+12], %r12660;
	setp.lt.s32 	%p2639, %r12660, 1;
	@%p2639 bra 	$L__BB10_2206;
	setp.eq.s32 	%p2640, %r12660, 1;
	mov.b32 	%r1230, 0;
	@%p2640 bra 	$L__BB10_2194;
	and.b32  	%r1230, %r12660, 2147483646;
	mov.b32 	%r12662, 0;
$L__BB10_2170:
	ld.shared.u64 	%rd832, [m_Local_$_0];
	add.s64 	%rd833, %rd832, %rd831;
	ld.u32 	%r1218, [%rd833+12];
	setp.lt.s32 	%p2641, %r12662, %r1218;
	@%p2641 bra 	$L__BB10_2181;
	ld.shared.u64 	%rd5154, [m_Local_$_1];
	atom.global.add.u64 	%rd5155, [%rd25], 48;
	add.s64 	%rd5156, %rd5155, 56;
	setp.lt.u64 	%p2642, %rd5156, %rd5154;
	shr.u64 	%rd834, %rd5155, 4;
	cvt.u32.u64 	%r12663, %rd834;
	setp.ne.s32 	%p2643, %r12663, -1;
	and.pred  	%p2644, %p2642, %p2643;
	@%p2644 bra 	$L__BB10_2173;
	mov.b32 	%r6411, 21106;
	st.local.u32 	[%rd2], %r6411;
	mov.b32 	%r12663, -1;
	mov.pred 	%p6266, 0;
	bra.uni 	$L__BB10_2174;
$L__BB10_2173:
	shl.b64 	%rd5157, %rd834, 32;
	shr.s64 	%rd5158, %rd5157, 28;
	add.s64 	%rd5159, %rd832, %rd5158;
	mov.b16 	%rs735, 0;
	st.u8 	[%rd5159], %rs735;
	st.u8 	[%rd5159+1], %rs735;
	mov.b32 	%r6405, 3608;
	st.u32 	[%rd5159+4], %r6405;
	mov.b16 	%rs736, 1;
	st.u8 	[%rd5159+3], %rs736;
	mov.b32 	%r6406, 48;
	st.u32 	[%rd5159+8], %r6406;
	mov.b32 	%r6407, -1;
	st.u32 	[%rd5159+16], %r6407;
	ld.shared.u64 	%rd5160, [m_Local_$_0];
	add.s64 	%rd5161, %rd5160, %rd5158;
	mov.b32 	%r6408, 0;
	st.u32 	[%rd5161+32], %r6408;
	ld.shared.u64 	%rd5162, [m_Local_$_0];
	add.s64 	%rd5163, %rd5162, %rd5158;
	st.u32 	[%rd5163+36], %r6408;
	ld.shared.u64 	%rd5164, [m_Local_$_0];
	add.s64 	%rd5165, %rd5164, %rd5158;
	st.u32 	[%rd5165+40], %r6408;
	ld.local.u32 	%r6409, [%rd2];
	setp.eq.s32 	%p6266, %r6409, 0;
$L__BB10_2174:
	mov.b32 	%r12664, 0;
	not.pred 	%p2646, %p6266;
	@%p2646 bra 	$L__BB10_2180;
	setp.ne.s32 	%p2647, %r12663, -1;
	@%p2647 bra 	$L__BB10_2177;
	mov.b32 	%r6419, 21352;
	st.local.u32 	[%rd2], %r6419;
	bra.uni 	$L__BB10_2180;
$L__BB10_2177:
	ld.shared.u64 	%rd5166, [m_Local_$_0];
	mul.wide.s32 	%rd835, %r12663, 16;
	add.s64 	%rd5167, %rd5166, %rd835;
	st.u32 	[%rd5167+40], %r1218;
	ld.local.u32 	%r6414, [%rd2];
	setp.ne.s32 	%p2648, %r6414, 0;
	@%p2648 bra 	$L__BB10_2180;
	ld.shared.u64 	%rd5168, [m_Local_$_0];
	add.s64 	%rd5169, %rd5168, %rd835;
	st.u32 	[%rd5169+36], %r12662;
	ld.local.u32 	%r6416, [%rd2];
	setp.ne.s32 	%p2649, %r6416, 0;
	@%p2649 bra 	$L__BB10_2180;
	ld.shared.u64 	%rd5170, [m_Local_$_0];
	add.s64 	%rd5171, %rd5170, %rd835;
	st.u32 	[%rd5171+32], %r1215;
	ld.local.u32 	%r6417, [%rd2];
	setp.eq.s32 	%p2650, %r6417, 0;
	selp.b32 	%r12664, %r12663, 0, %p2650;
$L__BB10_2180:
	st.local.u32 	[%rd2], %r12664;
	bra.uni 	$L__BB10_2182;
$L__BB10_2181:
	shl.b32 	%r6420, %r12662, 3;
	cvt.u64.u32 	%rd5172, %r6420;
	add.s64 	%rd5173, %rd833, %rd5172;
	mov.b64 	%rd5174, 0;
	st.u64 	[%rd5173+32], %rd5174;
$L__BB10_2182:
	add.s32 	%r1223, %r12662, 1;
	ld.shared.u64 	%rd836, [m_Local_$_0];
	add.s64 	%rd837, %rd836, %rd831;
	ld.u32 	%r1224, [%rd837+12];
	setp.lt.s32 	%p2651, %r1223, %r1224;
	@%p2651 bra 	$L__BB10_2192;
	ld.shared.u64 	%rd5175, [m_Local_$_1];
	atom.global.add.u64 	%rd5176, [%rd25], 48;
	add.s64 	%rd5177, %rd5176, 56;
	setp.ge.u64 	%p2652, %rd5177, %rd5175;
	shr.u64 	%rd838, %rd5176, 4;
	cvt.u32.u64 	%r12665, %rd838;
	setp.eq.s32 	%p2653, %r12665, -1;
	or.pred  	%p2654, %p2652, %p2653;
	@%p2654 bra 	$L__BB10_2185;
	shl.b64 	%rd5178, %rd838, 32;
	shr.s64 	%rd5179, %rd5178, 28;
	add.s64 	%rd5180, %rd836, %rd5179;
	mov.b16 	%rs737, 0;
	st.u8 	[%rd5180], %rs737;
	st.u8 	[%rd5180+1], %rs737;
	mov.b32 	%r6421, 3608;
	st.u32 	[%rd5180+4], %r6421;
	mov.b16 	%rs738, 1;
	st.u8 	[%rd5180+3], %rs738;
	mov.b32 	%r6422, 48;
	st.u32 	[%rd5180+8], %r6422;
	mov.b32 	%r6423, -1;
	st.u32 	[%rd5180+16], %r6423;
	ld.shared.u64 	%rd5181, [m_Local_$_0];
	add.s64 	%rd5182, %rd5181, %rd5179;
	mov.b32 	%r6424, 0;
	st.u32 	[%rd5182+32], %r6424;
	ld.shared.u64 	%rd5183, [m_Local_$_0];
	add.s64 	%rd5184, %rd5183, %rd5179;
	st.u32 	[%rd5184+36], %r6424;
	ld.shared.u64 	%rd5185, [m_Local_$_0];
	add.s64 	%rd5186, %rd5185, %rd5179;
	st.u32 	[%rd5186+40], %r6424;
	ld.local.u32 	%r6425, [%rd2];
	setp.eq.s32 	%p6267, %r6425, 0;
	bra.uni 	$L__BB10_2186;
$L__BB10_2185:
	mov.b32 	%r6427, 21106;
	st.local.u32 	[%rd2], %r6427;
	mov.b32 	%r12665, -1;
	mov.pred 	%p6267, 0;
$L__BB10_2186:
	mov.b32 	%r12666, 0;
	not.pred 	%p2656, %p6267;
	@%p2656 bra 	$L__BB10_2191;
	setp.eq.s32 	%p2657, %r12665, -1;
	@%p2657 bra 	$L__BB10_6342;
	ld.shared.u64 	%rd5187, [m_Local_$_0];
	mul.wide.s32 	%rd839, %r12665, 16;
	add.s64 	%rd5188, %rd5187, %rd839;
	st.u32 	[%rd5188+40], %r1224;
	ld.local.u32 	%r6430, [%rd2];
	setp.eq.s32 	%p2658, %r6430, 0;
	@%p2658 bra 	$L__BB10_2189;
	bra.uni 	$L__BB10_2191;
$L__BB10_2189:
	ld.shared.u64 	%rd5189, [m_Local_$_0];
	add.s64 	%rd5190, %rd5189, %rd839;
	st.u32 	[%rd5190+36], %r1223;
	ld.local.u32 	%r6432, [%rd2];
	setp.ne.s32 	%p2659, %r6432, 0;
	@%p2659 bra 	$L__BB10_2191;
	ld.shared.u64 	%rd5191, [m_Local_$_0];
	add.s64 	%rd5192, %rd5191, %rd839;
	st.u32 	[%rd5192+32], %r1215;
	ld.local.u32 	%r6433, [%rd2];
	setp.eq.s32 	%p2660, %r6433, 0;
	selp.b32 	%r12666, %r12665, 0, %p2660;
$L__BB10_2191:
	st.local.u32 	[%rd2], %r12666;
	bra.uni 	$L__BB10_2193;
$L__BB10_2192:
	shl.b32 	%r6436, %r1223, 3;
	cvt.u64.u32 	%rd5193, %r6436;
	add.s64 	%rd5194, %rd837, %rd5193;
	mov.b64 	%rd5195, 0;
	st.u64 	[%rd5194+32], %rd5195;
$L__BB10_2193:
	add.s32 	%r12662, %r12662, 2;
	setp.ne.s32 	%p2661, %r12662, %r1230;
	@%p2661 bra 	$L__BB10_2170;
$L__BB10_2194:
	setp.eq.s32 	%p2662, %r1212, 0;
	@%p2662 bra 	$L__BB10_2206;
	ld.shared.u64 	%rd840, [m_Local_$_0];
	add.s64 	%rd841, %rd840, %rd831;
	ld.u32 	%r1231, [%rd841+12];
	setp.lt.s32 	%p2663, %r1230, %r1231;
	@%p2663 bra 	$L__BB10_2205;
	ld.shared.u64 	%rd5196, [m_Local_$_1];
	atom.global.add.u64 	%rd5197, [%rd25], 48;
	add.s64 	%rd5198, %rd5197, 56;
	setp.ge.u64 	%p2664, %rd5198, %rd5196;
	shr.u64 	%rd842, %rd5197, 4;
	cvt.u32.u64 	%r12668, %rd842;
	setp.eq.s32 	%p2665, %r12668, -1;
	or.pred  	%p2666, %p2664, %p2665;
	@%p2666 bra 	$L__BB10_2198;
	shl.b64 	%rd5199, %rd842, 32;
	shr.s64 	%rd5200, %rd5199, 28;
	add.s64 	%rd5201, %rd840, %rd5200;
	mov.b16 	%rs739, 0;
	st.u8 	[%rd5201], %rs739;
	st.u8 	[%rd5201+1], %rs739;
	mov.b32 	%r6437, 3608;
	st.u32 	[%rd5201+4], %r6437;
	mov.b16 	%rs740, 1;
	st.u8 	[%rd5201+3], %rs740;
	mov.b32 	%r6438, 48;
	st.u32 	[%rd5201+8], %r6438;
	mov.b32 	%r6439, -1;
	st.u32 	[%rd5201+16], %r6439;
	ld.shared.u64 	%rd5202, [m_Local_$_0];
	add.s64 	%rd5203, %rd5202, %rd5200;
	mov.b32 	%r6440, 0;
	st.u32 	[%rd5203+32], %r6440;
	ld.shared.u64 	%rd5204, [m_Local_$_0];
	add.s64 	%rd5205, %rd5204, %rd5200;
	st.u32 	[%rd5205+36], %r6440;
	ld.shared.u64 	%rd5206, [m_Local_$_0];
	add.s64 	%rd5207, %rd5206, %rd5200;
	st.u32 	[%rd5207+40], %r6440;
	ld.local.u32 	%r6441, [%rd2];
	setp.eq.s32 	%p6268, %r6441, 0;
	bra.uni 	$L__BB10_2199;
$L__BB10_2198:
	mov.b32 	%r6443, 21106;
	st.local.u32 	[%rd2], %r6443;
	mov.b32 	%r12668, -1;
	mov.pred 	%p6268, 0;
$L__BB10_2199:
	mov.b32 	%r12669, 0;
	not.pred 	%p2668, %p6268;
	@%p2668 bra 	$L__BB10_2204;
	setp.eq.s32 	%p2669, %r12668, -1;
	@%p2669 bra 	$L__BB10_6343;
	ld.shared.u64 	%rd5208, [m_Local_$_0];
	mul.wide.s32 	%rd843, %r12668, 16;
	add.s64 	%rd5209, %rd5208, %rd843;
	st.u32 	[%rd5209+40], %r1231;
	ld.local.u32 	%r6446, [%rd2];
	setp.eq.s32 	%p2670, %r6446, 0;
	@%p2670 bra 	$L__BB10_2202;
	bra.uni 	$L__BB10_2204;
$L__BB10_2202:
	ld.shared.u64 	%rd5210, [m_Local_$_0];
	add.s64 	%rd5211, %rd5210, %rd843;
	st.u32 	[%rd5211+36], %r1230;
	ld.local.u32 	%r6448, [%rd2];
	setp.ne.s32 	%p2671, %r6448, 0;
	@%p2671 bra 	$L__BB10_2204;
	ld.shared.u64 	%rd5212, [m_Local_$_0];
	add.s64 	%rd5213, %rd5212, %rd843;
	st.u32 	[%rd5213+32], %r1215;
	ld.local.u32 	%r6449, [%rd2];
	setp.eq.s32 	%p2672, %r6449, 0;
	selp.b32 	%r12669, %r12668, 0, %p2672;
$L__BB10_2204:
	st.local.u32 	[%rd2], %r12669;
	bra.uni 	$L__BB10_2206;
$L__BB10_2205:
	shl.b32 	%r6452, %r1230, 3;
	cvt.u64.u32 	%rd5214, %r6452;
	add.s64 	%rd5215, %rd841, %rd5214;
	mov.b64 	%rd5216, 0;
	st.u64 	[%rd5215+32], %rd5216;
$L__BB10_2206:
	mul.wide.s32 	%rd844, %r12657, 16;
	mul.wide.s32 	%rd845, %r1215, 16;
	ld.local.u32 	%r12680, [%rd2];
	mov.b32 	%r12671, 0;
$L__BB10_2207:
	ld.shared.u64 	%rd846, [m_Local_$_0];
	setp.ne.s32 	%p2673, %r12680, 0;
	mov.b32 	%r6455, 0;
	mov.u32 	%r12684, %r12680;
	mov.u32 	%r12679, %r12680;
	mov.u32 	%r12680, %r6455;
	@%p2673 bra 	$L__BB10_2239;
	add.s64 	%rd847, %rd846, %rd844;
	ld.u32 	%r6457, [%rd847+40];
	setp.ge.s32 	%p2674, %r12671, %r6457;
	mov.b32 	%r12684, 0;
	mov.u32 	%r12679, %r12684;
	mov.u32 	%r12680, %r1215;
	@%p2674 bra 	$L__BB10_2239;
	ld.u32 	%r1239, [%rd847+32];
	shl.b32 	%r1240, %r12671, 3;
	setp.ne.s32 	%p2675, %r1239, -1;
	mov.f64 	%fd17, 0d0000000000000000;
	@%p2675 bra 	$L__BB10_2211;
	mov.b32 	%r12684, 21352;
	st.local.u32 	[%rd2], %r12684;
	bra.uni 	$L__BB10_2223;
$L__BB10_2211:
	mul.wide.s32 	%rd5217, %r1239, 16;
	add.s64 	%rd848, %rd846, %rd5217;
	ld.u32 	%r1241, [%rd848+12];
	setp.lt.s32 	%p2676, %r12671, %r1241;
	@%p2676 bra 	$L__BB10_2222;
	ld.shared.u64 	%rd5218, [m_Local_$_1];
	atom.global.add.u64 	%rd5219, [%rd25], 48;
	add.s64 	%rd5220, %rd5219, 56;
	setp.lt.u64 	%p2677, %rd5220, %rd5218;
	shr.u64 	%rd849, %rd5219, 4;
	cvt.u32.u64 	%r12672, %rd849;
	setp.ne.s32 	%p2678, %r12672, -1;
	and.pred  	%p2679, %p2677, %p2678;
	@%p2679 bra 	$L__BB10_2214;
	mov.b32 	%r6464, 21106;
	st.local.u32 	[%rd2], %r6464;
	mov.b32 	%r12672, -1;
	mov.pred 	%p6269, 0;
	bra.uni 	$L__BB10_2215;
$L__BB10_2214:
	shl.b64 	%rd5221, %rd849, 32;
	shr.s64 	%rd5222, %rd5221, 28;
	add.s64 	%rd5223, %rd846, %rd5222;
	mov.b16 	%rs741, 0;
	st.u8 	[%rd5223], %rs741;
	st.u8 	[%rd5223+1], %rs741;
	mov.b32 	%r6458, 3608;
	st.u32 	[%rd5223+4], %r6458;
	mov.b16 	%rs742, 1;
	st.u8 	[%rd5223+3], %rs742;
	mov.b32 	%r6459, 48;
	st.u32 	[%rd5223+8], %r6459;
	mov.b32 	%r6460, -1;
	st.u32 	[%rd5223+16], %r6460;
	ld.shared.u64 	%rd5224, [m_Local_$_0];
	add.s64 	%rd5225, %rd5224, %rd5222;
	mov.b32 	%r6461, 0;
	st.u32 	[%rd5225+32], %r6461;
	ld.shared.u64 	%rd5226, [m_Local_$_0];
	add.s64 	%rd5227, %rd5226, %rd5222;
	st.u32 	[%rd5227+36], %r6461;
	ld.shared.u64 	%rd5228, [m_Local_$_0];
	add.s64 	%rd5229, %rd5228, %rd5222;
	st.u32 	[%rd5229+40], %r6461;
	ld.local.u32 	%r6462, [%rd2];
	setp.eq.s32 	%p6269, %r6462, 0;
$L__BB10_2215:
	mov.b32 	%r12684, 0;
	not.pred 	%p2681, %p6269;
	@%p2681 bra 	$L__BB10_2221;
	setp.ne.s32 	%p2682, %r12672, -1;
	@%p2682 bra 	$L__BB10_2218;
	mov.b32 	%r6472, 21352;
	st.local.u32 	[%rd2], %r6472;
	bra.uni 	$L__BB10_2221;
$L__BB10_2218:
	ld.shared.u64 	%rd5230, [m_Local_$_0];
	mul.wide.s32 	%rd850, %r12672, 16;
	add.s64 	%rd5231, %rd5230, %rd850;
	st.u32 	[%rd5231+40], %r1241;
	ld.local.u32 	%r6467, [%rd2];
	setp.ne.s32 	%p2683, %r6467, 0;
	@%p2683 bra 	$L__BB10_2221;
	ld.shared.u64 	%rd5232, [m_Local_$_0];
	add.s64 	%rd5233, %rd5232, %rd850;
	st.u32 	[%rd5233+36], %r12671;
	ld.local.u32 	%r6469, [%rd2];
	setp.ne.s32 	%p2684, %r6469, 0;
	@%p2684 bra 	$L__BB10_2221;
	ld.shared.u64 	%rd5234, [m_Local_$_0];
	add.s64 	%rd5235, %rd5234, %rd850;
	st.u32 	[%rd5235+32], %r1239;
	ld.local.u32 	%r6470, [%rd2];
	setp.eq.s32 	%p2685, %r6470, 0;
	selp.b32 	%r12684, %r12672, 0, %p2685;
$L__BB10_2221:
	st.local.u32 	[%rd2], %r12684;
	bra.uni 	$L__BB10_2223;
$L__BB10_2222:
	cvt.u64.u32 	%rd5236, %r1240;
	add.s64 	%rd5237, %rd848, %rd5236;
	ld.f64 	%fd17, [%rd5237+32];
	mov.b32 	%r12684, 0;
$L__BB10_2223:
	setp.ne.s32 	%p2686, %r12684, 0;
	mov.b32 	%r12680, 0;
	mov.u32 	%r12679, %r12684;
	@%p2686 bra 	$L__BB10_2239;
	setp.ne.s32 	%p2687, %r1215, -1;
	@%p2687 bra 	$L__BB10_2226;
	mov.b32 	%r12684, 21352;
	st.local.u32 	[%rd2], %r12684;
	bra.uni 	$L__BB10_2238;
$L__BB10_2226:
	ld.shared.u64 	%rd851, [m_Local_$_0];
	add.s64 	%rd852, %rd851, %rd845;
	ld.u32 	%r1247, [%rd852+12];
	setp.lt.s32 	%p2688, %r12671, %r1247;
	@%p2688 bra 	$L__BB10_2237;
	ld.shared.u64 	%rd5238, [m_Local_$_1];
	atom.global.add.u64 	%rd5239, [%rd25], 48;
	add.s64 	%rd5240, %rd5239, 56;
	setp.lt.u64 	%p2689, %rd5240, %rd5238;
	shr.u64 	%rd853, %rd5239, 4;
	cvt.u32.u64 	%r12675, %rd853;
	setp.ne.s32 	%p2690, %r12675, -1;
	and.pred  	%p2691, %p2689, %p2690;
	@%p2691 bra 	$L__BB10_2229;
	mov.b32 	%r6482, 21106;
	st.local.u32 	[%rd2], %r6482;
	mov.b32 	%r12675, -1;
	mov.pred 	%p6270, 0;
	bra.uni 	$L__BB10_2230;
$L__BB10_2229:
	shl.b64 	%rd5241, %rd853, 32;
	shr.s64 	%rd5242, %rd5241, 28;
	add.s64 	%rd5243, %rd851, %rd5242;
	mov.b16 	%rs743, 0;
	st.u8 	[%rd5243], %rs743;
	st.u8 	[%rd5243+1], %rs743;
	mov.b32 	%r6476, 3608;
	st.u32 	[%rd5243+4], %r6476;
	mov.b16 	%rs744, 1;
	st.u8 	[%rd5243+3], %rs744;
	mov.b32 	%r6477, 48;
	st.u32 	[%rd5243+8], %r6477;
	mov.b32 	%r6478, -1;
	st.u32 	[%rd5243+16], %r6478;
	ld.shared.u64 	%rd5244, [m_Local_$_0];
	add.s64 	%rd5245, %rd5244, %rd5242;
	mov.b32 	%r6479, 0;
	st.u32 	[%rd5245+32], %r6479;
	ld.shared.u64 	%rd5246, [m_Local_$_0];
	add.s64 	%rd5247, %rd5246, %rd5242;
	st.u32 	[%rd5247+36], %r6479;
	ld.shared.u64 	%rd5248, [m_Local_$_0];
	add.s64 	%rd5249, %rd5248, %rd5242;
	st.u32 	[%rd5249+40], %r6479;
	ld.local.u32 	%r6480, [%rd2];
	setp.eq.s32 	%p6270, %r6480, 0;
$L__BB10_2230:
	mov.b32 	%r12684, 0;
	not.pred 	%p2693, %p6270;
	@%p2693 bra 	$L__BB10_2236;
	setp.ne.s32 	%p2694, %r12675, -1;
	@%p2694 bra 	$L__BB10_2233;
	mov.b32 	%r6490, 21352;
	st.local.u32 	[%rd2], %r6490;
	bra.uni 	$L__BB10_2236;
$L__BB10_2233:
	ld.shared.u64 	%rd5250, [m_Local_$_0];
	mul.wide.s32 	%rd854, %r12675, 16;
	add.s64 	%rd5251, %rd5250, %rd854;
	st.u32 	[%rd5251+40], %r1247;
	ld.local.u32 	%r6485, [%rd2];
	setp.ne.s32 	%p2695, %r6485, 0;
	@%p2695 bra 	$L__BB10_2236;
	ld.shared.u64 	%rd5252, [m_Local_$_0];
	add.s64 	%rd5253, %rd5252, %rd854;
	st.u32 	[%rd5253+36], %r12671;
	ld.local.u32 	%r6487, [%rd2];
	setp.ne.s32 	%p2696, %r6487, 0;
	@%p2696 bra 	$L__BB10_2236;
	ld.shared.u64 	%rd5254, [m_Local_$_0];
	add.s64 	%rd5255, %rd5254, %rd854;
	st.u32 	[%rd5255+32], %r1215;
	ld.local.u32 	%r6488, [%rd2];
	setp.eq.s32 	%p2697, %r6488, 0;
	selp.b32 	%r12684, %r12675, 0, %p2697;
$L__BB10_2236:
	st.local.u32 	[%rd2], %r12684;
	bra.uni 	$L__BB10_2238;
$L__BB10_2237:
	cvt.u64.u32 	%rd5256, %r1240;
	add.s64 	%rd5257, %rd852, %rd5256;
	st.f64 	[%rd5257+32], %fd17;
	ld.local.u32 	%r12684, [%rd2];
$L__BB10_2238:
	setp.eq.s32 	%p2698, %r12684, 0;
	add.s32 	%r12671, %r12671, 1;
	mov.b32 	%r12680, 0;
	mov.u32 	%r12679, %r12684;
	@%p2698 bra 	$L__BB10_2207;
$L__BB10_2239:
	setp.ne.s32 	%p2699, %r12679, 0;
	@%p2699 bra 	$L__BB10_6297;
	setp.lt.s32 	%p2700, %r11, 1;
	@%p2700 bra 	$L__BB10_2271;
	mul.lo.s32 	%r1258, %r12646, %r11;
	mul.wide.s32 	%rd855, %r12680, 16;
	mov.b32 	%r12682, 0;
	bra.uni 	$L__BB10_2243;
$L__BB10_2242:
	add.s32 	%r12682, %r12682, 1;
	setp.eq.s32 	%p2726, %r12682, %r11;
	mov.b32 	%r12684, 0;
	@%p2726 bra 	$L__BB10_2271;
$L__BB10_2243:
	setp.ne.s32 	%p2701, %r12680, -1;
	add.s32 	%r6494, %r12682, %r1258;
	shl.b32 	%r6495, %r6494, 3;
	add.s32 	%r1262, %r6495, %r14;
	@%p2701 bra 	$L__BB10_2245;
	mov.b32 	%r12684, 21352;
	st.local.u32 	[%rd2], %r12684;
	mov.b64 	%rd11612, 0;
	mov.pred 	%p6272, 0;
	bra.uni 	$L__BB10_2257;
$L__BB10_2245:
	ld.shared.u64 	%rd856, [m_Local_$_0];
	add.s64 	%rd857, %rd856, %rd855;
	ld.u32 	%r1263, [%rd857+12];
	setp.lt.s32 	%p2702, %r12682, %r1263;
	@%p2702 bra 	$L__BB10_2256;
	ld.shared.u64 	%rd5258, [m_Local_$_1];
	atom.global.add.u64 	%rd5259, [%rd25], 48;
	add.s64 	%rd5260, %rd5259, 56;
	setp.lt.u64 	%p2703, %rd5260, %rd5258;
	shr.u64 	%rd858, %rd5259, 4;
	cvt.u32.u64 	%r12683, %rd858;
	setp.ne.s32 	%p2704, %r12683, -1;
	and.pred  	%p2705, %p2703, %p2704;
	@%p2705 bra 	$L__BB10_2248;
	mov.b32 	%r6502, 21106;
	st.local.u32 	[%rd2], %r6502;
	mov.b32 	%r12683, -1;
	mov.pred 	%p6271, 0;
	bra.uni 	$L__BB10_2249;
$L__BB10_2248:
	shl.b64 	%rd5261, %rd858, 32;
	shr.s64 	%rd5262, %rd5261, 28;
	add.s64 	%rd5263, %rd856, %rd5262;
	mov.b16 	%rs745, 0;
	st.u8 	[%rd5263], %rs745;
	st.u8 	[%rd5263+1], %rs745;
	mov.b32 	%r6496, 3608;
	st.u32 	[%rd5263+4], %r6496;
	mov.b16 	%rs746, 1;
	st.u8 	[%rd5263+3], %rs746;
	mov.b32 	%r6497, 48;
	st.u32 	[%rd5263+8], %r6497;
	mov.b32 	%r6498, -1;
	st.u32 	[%rd5263+16], %r6498;
	ld.shared.u64 	%rd5264, [m_Local_$_0];
	add.s64 	%rd5265, %rd5264, %rd5262;
	mov.b32 	%r6499, 0;
	st.u32 	[%rd5265+32], %r6499;
	ld.shared.u64 	%rd5266, [m_Local_$_0];
	add.s64 	%rd5267, %rd5266, %rd5262;
	st.u32 	[%rd5267+36], %r6499;
	ld.shared.u64 	%rd5268, [m_Local_$_0];
	add.s64 	%rd5269, %rd5268, %rd5262;
	st.u32 	[%rd5269+40], %r6499;
	ld.local.u32 	%r6500, [%rd2];
	setp.eq.s32 	%p6271, %r6500, 0;
$L__BB10_2249:
	mov.b32 	%r12684, 0;
	not.pred 	%p2707, %p6271;
	@%p2707 bra 	$L__BB10_2255;
	setp.ne.s32 	%p2708, %r12683, -1;
	@%p2708 bra 	$L__BB10_2252;
	mov.b32 	%r6510, 21352;
	st.local.u32 	[%rd2], %r6510;
	bra.uni 	$L__BB10_2255;
$L__BB10_2252:
	ld.shared.u64 	%rd5270, [m_Local_$_0];
	mul.wide.s32 	%rd859, %r12683, 16;
	add.s64 	%rd5271, %rd5270, %rd859;
	st.u32 	[%rd5271+40], %r1263;
	ld.local.u32 	%r6505, [%rd2];
	setp.ne.s32 	%p2709, %r6505, 0;
	@%p2709 bra 	$L__BB10_2255;
	ld.shared.u64 	%rd5272, [m_Local_$_0];
	add.s64 	%rd5273, %rd5272, %rd859;
	st.u32 	[%rd5273+36], %r12682;
	ld.local.u32 	%r6507, [%rd2];
	setp.ne.s32 	%p2710, %r6507, 0;
	@%p2710 bra 	$L__BB10_2255;
	ld.shared.u64 	%rd5274, [m_Local_$_0];
	add.s64 	%rd5275, %rd5274, %rd859;
	st.u32 	[%rd5275+32], %r12680;
	ld.local.u32 	%r6508, [%rd2];
	setp.eq.s32 	%p2711, %r6508, 0;
	selp.b32 	%r12684, %r12683, 0, %p2711;
$L__BB10_2255:
	st.local.u32 	[%rd2], %r12684;
	setp.eq.s32 	%p6272, %r12684, 0;
	mov.b64 	%rd11612, 0;
	bra.uni 	$L__BB10_2257;
$L__BB10_2256:
	shl.b32 	%r6511, %r12682, 3;
	cvt.u64.u32 	%rd5277, %r6511;
	add.s64 	%rd5278, %rd857, %rd5277;
	ld.u64 	%rd11612, [%rd5278+32];
	mov.pred 	%p6272, -1;
$L__BB10_2257:
	not.pred 	%p2714, %p6272;
	@%p2714 bra 	$L__BB10_6297;
	setp.lt.u32 	%p2715, %r1262, 40952;
	@%p2715 bra 	$L__BB10_2269;
	ld.shared.u64 	%rd5287, [m_Local_$_1];
	atom.global.add.u64 	%rd5288, [%rd25], 48;
	add.s64 	%rd5289, %rd5288, 56;
	setp.lt.u64 	%p2716, %rd5289, %rd5287;
	shr.u64 	%rd862, %rd5288, 4;
	cvt.u32.u64 	%r12686, %rd862;
	setp.ne.s32 	%p2717, %r12686, -1;
	and.pred  	%p2718, %p2716, %p2717;
	@%p2718 bra 	$L__BB10_2261;
	mov.b32 	%r6521, 21106;
	st.local.u32 	[%rd2], %r6521;
	mov.b32 	%r12686, -1;
	mov.pred 	%p6273, 0;
	bra.uni 	$L__BB10_2262;
$L__BB10_2261:
	ld.shared.u64 	%rd5290, [m_Local_$_0];
	shl.b64 	%rd5291, %rd862, 32;
	shr.s64 	%rd5292, %rd5291, 28;
	add.s64 	%rd5293, %rd5290, %rd5292;
	mov.b16 	%rs747, 0;
	st.u8 	[%rd5293], %rs747;
	st.u8 	[%rd5293+1], %rs747;
	mov.b32 	%r6515, 3608;
	st.u32 	[%rd5293+4], %r6515;
	mov.b16 	%rs748, 1;
	st.u8 	[%rd5293+3], %rs748;
	mov.b32 	%r6516, 48;
	st.u32 	[%rd5293+8], %r6516;
	mov.b32 	%r6517, -1;
	st.u32 	[%rd5293+16], %r6517;
	ld.shared.u64 	%rd5294, [m_Local_$_0];
	add.s64 	%rd5295, %rd5294, %rd5292;
	mov.b32 	%r6518, 0;
	st.u32 	[%rd5295+32], %r6518;
	ld.shared.u64 	%rd5296, [m_Local_$_0];
	add.s64 	%rd5297, %rd5296, %rd5292;
	st.u32 	[%rd5297+36], %r6518;
	ld.shared.u64 	%rd5298, [m_Local_$_0];
	add.s64 	%rd5299, %rd5298, %rd5292;
	st.u32 	[%rd5299+40], %r6518;
	ld.local.u32 	%r6519, [%rd2];
	setp.eq.s32 	%p6273, %r6519, 0;
$L__BB10_2262:
	mov.b32 	%r12684, 0;
	not.pred 	%p2720, %p6273;
	@%p2720 bra 	$L__BB10_2268;
	setp.ne.s32 	%p2721, %r12686, -1;
	@%p2721 bra 	$L__BB10_2265;
	mov.b32 	%r6531, 21352;
	st.local.u32 	[%rd2], %r6531;
	bra.uni 	$L__BB10_2268;
$L__BB10_2265:
	ld.shared.u64 	%rd5300, [m_Local_$_0];
	mul.wide.s32 	%rd863, %r12686, 16;
	add.s64 	%rd5301, %rd5300, %rd863;
	mov.b32 	%r6524, 40960;
	st.u32 	[%rd5301+40], %r6524;
	ld.local.u32 	%r6525, [%rd2];
	setp.ne.s32 	%p2722, %r6525, 0;
	@%p2722 bra 	$L__BB10_2268;
	ld.shared.u64 	%rd5302, [m_Local_$_0];
	add.s64 	%rd5303, %rd5302, %rd863;
	st.u32 	[%rd5303+36], %r1262;
	ld.local.u32 	%r6527, [%rd2];
	setp.ne.s32 	%p2723, %r6527, 0;
	@%p2723 bra 	$L__BB10_2268;
	ld.shared.u64 	%rd5304, [m_Local_$_0];
	add.s64 	%rd5305, %rd5304, %rd863;
	mov.b32 	%r6528, 0;
	st.u32 	[%rd5305+32], %r6528;
	ld.local.u32 	%r6529, [%rd2];
	setp.eq.s32 	%p2724, %r6529, 0;
	selp.b32 	%r12684, %r12686, 0, %p2724;
$L__BB10_2268:
	st.local.u32 	[%rd2], %r12684;
	bra.uni 	$L__BB10_2270;
$L__BB10_2269:
	mov.u32 	%r6513, m_shared;
	add.s32 	%r6514, %r6513, %r1262;
	st.shared.u8 	[%r6514], %rd11612;
	shr.u64 	%rd5280, %rd11612, 8;
	st.shared.u8 	[%r6514+1], %rd5280;
	shr.u64 	%rd5281, %rd11612, 16;
	st.shared.u8 	[%r6514+2], %rd5281;
	shr.u64 	%rd5282, %rd11612, 24;
	st.shared.u8 	[%r6514+3], %rd5282;
	shr.u64 	%rd5283, %rd11612, 32;
	st.shared.u8 	[%r6514+4], %rd5283;
	shr.u64 	%rd5284, %rd11612, 40;
	st.shared.u8 	[%r6514+5], %rd5284;
	shr.u64 	%rd5285, %rd11612, 48;
	st.shared.u8 	[%r6514+6], %rd5285;
	shr.u64 	%rd5286, %rd11612, 56;
	st.shared.u8 	[%r6514+7], %rd5286;
$L__BB10_2270:
	setp.eq.s32 	%p2725, %r12684, 0;
	@%p2725 bra 	$L__BB10_2242;
	bra.uni 	$L__BB10_6297;
$L__BB10_2271:
	add.s32 	%r12646, %r12646, 1;
	add.s32 	%r12692, %r12646, %r12299;
	ld.shared.u64 	%rd826, [m_Local_$_0];
	add.s64 	%rd5306, %rd826, %rd18;
	ld.u32 	%r1277, [%rd5306+32];
	setp.ne.s32 	%p2727, %r1277, -1;
	@%p2727 bra 	$L__BB10_2273;
	mov.b32 	%r12684, 21352;
	st.local.u32 	[%rd2], %r12684;
	mov.b32 	%r12691, 0;
	bra.uni 	$L__BB10_2274;
$L__BB10_2273:
	mul.wide.s32 	%rd5307, %r1277, 16;
	add.s64 	%rd5308, %rd826, %rd5307;
	ld.u32 	%r12691, [%rd5308+40];
$L__BB10_2274:
	setp.eq.s32 	%p2728, %r1277, -1;
	@%p2728 bra 	$L__BB10_6297;
	setp.ne.s32 	%p2729, %r12692, %r12691;
	mov.b16 	%rs1591, 0;
	mov.u16 	%rs1592, %rs1591;
	@%p2729 bra 	$L__BB10_544;
$L__BB10_2276:
	bar.sync 	0;
	ld.local.u32 	%r6535, [%rd2];
	setp.ne.s32 	%p2730, %r6535, 0;
	@%p2730 bra 	$L__BB10_6297;
	setp.lt.s32 	%p2732, %r4, 1;
	mov.b32 	%r1314, 0;
	mov.pred 	%p6280, -1;
	@%p2732 bra 	$L__BB10_2316;
	mov.f64 	%fd105, 0d7FEFFFFFFFFFFFFF;
	mov.b32 	%r12701, 0;
	mov.u32 	%r12694, %r12701;
	mov.u32 	%r1314, %r12701;
$L__BB10_2279:
	mov.u32 	%r1284, %r1314;
	setp.lt.s32 	%p2734, %r11, 1;
	mov.f64 	%fd109, 0d0000000000000000;
	mov.pred 	%p6278, -1;
	mov.b32 	%r12713, 0;
	@%p2734 bra 	$L__BB10_2309;
	mul.lo.s32 	%r1285, %r12694, %r11;
	mov.f64 	%fd109, 0d0000000000000000;
	mov.b32 	%r12713, 0;
	mov.u32 	%r12699, %r12713;
$L__BB10_2281:
	add.s32 	%r6540, %r12699, %r189;
	shl.b32 	%r6541, %r6540, 3;
	add.s32 	%r1290, %r6541, %r14;
	setp.lt.u32 	%p2735, %r1290, 40952;
	@%p2735 bra 	$L__BB10_2292;
	ld.shared.u64 	%rd5337, [m_Local_$_1];
	atom.global.add.u64 	%rd5338, [%rd25], 48;
	add.s64 	%rd5339, %rd5338, 56;
	setp.lt.u64 	%p2737, %rd5339, %rd5337;
	shr.u64 	%rd865, %rd5338, 4;
	cvt.u32.u64 	%r12700, %rd865;
	setp.ne.s32 	%p2738, %r12700, -1;
	and.pred  	%p2739, %p2737, %p2738;
	@%p2739 bra 	$L__BB10_2284;
	mov.b32 	%r6550, 21106;
	st.local.u32 	[%rd2], %r6550;
	mov.b32 	%r12700, -1;
	mov.pred 	%p6274, 0;
	bra.uni 	$L__BB10_2285;
$L__BB10_2284:
	ld.shared.u64 	%rd5340, [m_Local_$_0];
	shl.b64 	%rd5341, %rd865, 32;
	shr.s64 	%rd5342, %rd5341, 28;
	add.s64 	%rd5343, %rd5340, %rd5342;
	mov.b16 	%rs750, 0;
	st.u8 	[%rd5343], %rs750;
	st.u8 	[%rd5343+1], %rs750;
	mov.b32 	%r6544, 3608;
	st.u32 	[%rd5343+4], %r6544;
	mov.b16 	%rs751, 1;
	st.u8 	[%rd5343+3], %rs751;
	mov.b32 	%r6545, 48;
	st.u32 	[%rd5343+8], %r6545;
	mov.b32 	%r6546, -1;
	st.u32 	[%rd5343+16], %r6546;
	ld.shared.u64 	%rd5344, [m_Local_$_0];
	add.s64 	%rd5345, %rd5344, %rd5342;
	mov.b32 	%r6547, 0;
	st.u32 	[%rd5345+32], %r6547;
	ld.shared.u64 	%rd5346, [m_Local_$_0];
	add.s64 	%rd5347, %rd5346, %rd5342;
	st.u32 	[%rd5347+36], %r6547;
	ld.shared.u64 	%rd5348, [m_Local_$_0];
	add.s64 	%rd5349, %rd5348, %rd5342;
	st.u32 	[%rd5349+40], %r6547;
	ld.local.u32 	%r6548, [%rd2];
	setp.eq.s32 	%p6274, %r6548, 0;
$L__BB10_2285:
	mov.b32 	%r12701, 0;
	not.pred 	%p2741, %p6274;
	@%p2741 bra 	$L__BB10_2291;
	setp.ne.s32 	%p2742, %r12700, -1;
	@%p2742 bra 	$L__BB10_2288;
	mov.b32 	%r6560, 21352;
	st.local.u32 	[%rd2], %r6560;
	bra.uni 	$L__BB10_2291;
$L__BB10_2288:
	ld.shared.u64 	%rd5350, [m_Local_$_0];
	mul.wide.s32 	%rd866, %r12700, 16;
	add.s64 	%rd5351, %rd5350, %rd866;
	mov.b32 	%r6553, 40960;
	st.u32 	[%rd5351+40], %r6553;
	ld.local.u32 	%r6554, [%rd2];
	setp.ne.s32 	%p2743, %r6554, 0;
	@%p2743 bra 	$L__BB10_2291;
	ld.shared.u64 	%rd5352, [m_Local_$_0];
	add.s64 	%rd5353, %rd5352, %rd866;
	st.u32 	[%rd5353+36], %r1290;
	ld.local.u32 	%r6556, [%rd2];
	setp.ne.s32 	%p2744, %r6556, 0;
	@%p2744 bra 	$L__BB10_2291;
	ld.shared.u64 	%rd5354, [m_Local_$_0];
	add.s64 	%rd5355, %rd5354, %rd866;
	mov.b32 	%r6557, 0;
	st.u32 	[%rd5355+32], %r6557;
	ld.local.u32 	%r6558, [%rd2];
	setp.eq.s32 	%p2745, %r6558, 0;
	selp.b32 	%r12701, %r12700, 0, %p2745;
$L__BB10_2291:
	st.local.u32 	[%rd2], %r12701;
	setp.eq.s32 	%p6275, %r12701, 0;
	mov.f64 	%fd107, 0d0000000000000000;
	mov.u32 	%r12713, %r12701;
	bra.uni 	$L__BB10_2293;
$L__BB10_2292:
	mov.u32 	%r6542, m_shared;
	add.s32 	%r6543, %r6542, %r1290;
	ld.shared.u8 	%rd5309, [%r6543];
	ld.shared.u8 	%rd5310, [%r6543+1];
	shl.b64 	%rd5311, %rd5310, 8;
	and.b64  	%rd5312, %rd5311, 65280;
	or.b64  	%rd5313, %rd5312, %rd5309;
	ld.shared.u8 	%rd5314, [%r6543+2];
	shl.b64 	%rd5315, %rd5314, 16;
	and.b64  	%rd5316, %rd5315, 16711680;
	or.b64  	%rd5317, %rd5313, %rd5316;
	ld.shared.u8 	%rd5318, [%r6543+3];
	shl.b64 	%rd5319, %rd5318, 24;
	and.b64  	%rd5320, %rd5319, 4278190080;
	or.b64  	%rd5321, %rd5317, %rd5320;
	ld.shared.u8 	%rd5322, [%r6543+4];
	shl.b64 	%rd5323, %rd5322, 32;
	and.b64  	%rd5324, %rd5323, 1095216660480;
	or.b64  	%rd5325, %rd5321, %rd5324;
	ld.shared.u8 	%rd5326, [%r6543+5];
	shl.b64 	%rd5327, %rd5326, 40;
	and.b64  	%rd5328, %rd5327, 280375465082880;
	or.b64  	%rd5329, %rd5325, %rd5328;
	ld.shared.u8 	%rd5330, [%r6543+6];
	shl.b64 	%rd5331, %rd5330, 48;
	and.b64  	%rd5332, %rd5331, 71776119061217280;
	or.b64  	%rd5333, %rd5329, %rd5332;
	ld.shared.u8 	%rd5334, [%r6543+7];
	shl.b64 	%rd5335, %rd5334, 56;
	or.b64  	%rd5336, %rd5333, %rd5335;
	mov.b64 	%fd107, %rd5336;
	mov.pred 	%p6275, -1;
$L__BB10_2293:
	mov.f64 	%fd110, 0d0000000000000000;
	not.pred 	%p2746, %p6275;
	@%p2746 bra 	$L__BB10_2310;
	add.s32 	%r6561, %r12699, %r1285;
	shl.b32 	%r1298, %r6561, 3;
	setp.lt.u32 	%p2747, %r1298, 40952;
	@%p2747 bra 	$L__BB10_2305;
	ld.shared.u64 	%rd5384, [m_Local_$_1];
	atom.global.add.u64 	%rd5385, [%rd25], 48;
	add.s64 	%rd5386, %rd5385, 56;
	setp.lt.u64 	%p2749, %rd5386, %rd5384;
	shr.u64 	%rd867, %rd5385, 4;
	cvt.u32.u64 	%r12705, %rd867;
	setp.ne.s32 	%p2750, %r12705, -1;
	and.pred  	%p2751, %p2749, %p2750;
	@%p2751 bra 	$L__BB10_2297;
	mov.b32 	%r6570, 21106;
	st.local.u32 	[%rd2], %r6570;
	mov.b32 	%r12705, -1;
	mov.pred 	%p6276, 0;
	bra.uni 	$L__BB10_2298;
$L__BB10_2297:
	ld.shared.u64 	%rd5387, [m_Local_$_0];
	shl.b64 	%rd5388, %rd867, 32;
	shr.s64 	%rd5389, %rd5388, 28;
	add.s64 	%rd5390, %rd5387, %rd5389;
	mov.b16 	%rs752, 0;
	st.u8 	[%rd5390], %rs752;
	st.u8 	[%rd5390+1], %rs752;
	mov.b32 	%r6564, 3608;
	st.u32 	[%rd5390+4], %r6564;
	mov.b16 	%rs753, 1;
	st.u8 	[%rd5390+3], %rs753;
	mov.b32 	%r6565, 48;
	st.u32 	[%rd5390+8], %r6565;
	mov.b32 	%r6566, -1;
	st.u32 	[%rd5390+16], %r6566;
	ld.shared.u64 	%rd5391, [m_Local_$_0];
	add.s64 	%rd5392, %rd5391, %rd5389;
	mov.b32 	%r6567, 0;
	st.u32 	[%rd5392+32], %r6567;
	ld.shared.u64 	%rd5393, [m_Local_$_0];
	add.s64 	%rd5394, %rd5393, %rd5389;
	st.u32 	[%rd5394+36], %r6567;
	ld.shared.u64 	%rd5395, [m_Local_$_0];
	add.s64 	%rd5396, %rd5395, %rd5389;
	st.u32 	[%rd5396+40], %r6567;
	ld.local.u32 	%r6568, [%rd2];
	setp.eq.s32 	%p6276, %r6568, 0;
$L__BB10_2298:
	mov.b32 	%r12701, 0;
	not.pred 	%p2753, %p6276;
	@%p2753 bra 	$L__BB10_2304;
	setp.ne.s32 	%p2754, %r12705, -1;
	@%p2754 bra 	$L__BB10_2301;
	mov.b32 	%r6580, 21352;
	st.local.u32 	[%rd2], %r6580;
	bra.uni 	$L__BB10_2304;
$L__BB10_2301:
	ld.shared.u64 	%rd5397, [m_Local_$_0];
	mul.wide.s32 	%rd868, %r12705, 16;
	add.s64 	%rd5398, %rd5397, %rd868;
	mov.b32 	%r6573, 40960;
	st.u32 	[%rd5398+40], %r6573;
	ld.local.u32 	%r6574, [%rd2];
	setp.ne.s32 	%p2755, %r6574, 0;
	@%p2755 bra 	$L__BB10_2304;
	ld.shared.u64 	%rd5399, [m_Local_$_0];
	add.s64 	%rd5400, %rd5399, %rd868;
	st.u32 	[%rd5400+36], %r1298;
	ld.local.u32 	%r6576, [%rd2];
	setp.ne.s32 	%p2756, %r6576, 0;
	@%p2756 bra 	$L__BB10_2304;
	ld.shared.u64 	%rd5401, [m_Local_$_0];
	add.s64 	%rd5402, %rd5401, %rd868;
	mov.b32 	%r6577, 0;
	st.u32 	[%rd5402+32], %r6577;
	ld.local.u32 	%r6578, [%rd2];
	setp.eq.s32 	%p2757, %r6578, 0;
	selp.b32 	%r12701, %r12705, 0, %p2757;
$L__BB10_2304:
	st.local.u32 	[%rd2], %r12701;
	setp.eq.s32 	%p6277, %r12701, 0;
	mov.f64 	%fd108, 0d0000000000000000;
	mov.u32 	%r12713, %r12701;
	bra.uni 	$L__BB10_2306;
$L__BB10_2305:
	mov.u32 	%r6562, m_shared;
	add.s32 	%r6563, %r6562, %r1298;
	ld.shared.u8 	%rd5356, [%r6563];
	ld.shared.u8 	%rd5357, [%r6563+1];
	shl.b64 	%rd5358, %rd5357, 8;
	and.b64  	%rd5359, %rd5358, 65280;
	or.b64  	%rd5360, %rd5359, %rd5356;
	ld.shared.u8 	%rd5361, [%r6563+2];
	shl.b64 	%rd5362, %rd5361, 16;
	and.b64  	%rd5363, %rd5362, 16711680;
	or.b64  	%rd5364, %rd5360, %rd5363;
	ld.shared.u8 	%rd5365, [%r6563+3];
	shl.b64 	%rd5366, %rd5365, 24;
	and.b64  	%rd5367, %rd5366, 4278190080;
	or.b64  	%rd5368, %rd5364, %rd5367;
	ld.shared.u8 	%rd5369, [%r6563+4];
	shl.b64 	%rd5370, %rd5369, 32;
	and.b64  	%rd5371, %rd5370, 1095216660480;
	or.b64  	%rd5372, %rd5368, %rd5371;
	ld.shared.u8 	%rd5373, [%r6563+5];
	shl.b64 	%rd5374, %rd5373, 40;
	and.b64  	%rd5375, %rd5374, 280375465082880;
	or.b64  	%rd5376, %rd5372, %rd5375;
	ld.shared.u8 	%rd5377, [%r6563+6];
	shl.b64 	%rd5378, %rd5377, 48;
	and.b64  	%rd5379, %rd5378, 71776119061217280;
	or.b64  	%rd5380, %rd5376, %rd5379;
	ld.shared.u8 	%rd5381, [%r6563+7];
	shl.b64 	%rd5382, %rd5381, 56;
	or.b64  	%rd5383, %rd5380, %rd5382;
	mov.b64 	%fd108, %rd5383;
	mov.pred 	%p6277, -1;
$L__BB10_2306:
	not.pred 	%p2758, %p6277;
	@%p2758 bra 	$L__BB10_2310;
	sub.f64 	%fd74, %fd107, %fd108;
	fma.rn.f64 	%fd109, %fd74, %fd74, %fd109;
	add.s32 	%r12699, %r12699, 1;
	setp.ne.s32 	%p2759, %r12699, %r11;
	@%p2759 bra 	$L__BB10_2281;
	setp.eq.s32 	%p6278, %r12713, 0;
$L__BB10_2309:
	sqrt.rn.f64 	%fd75, %fd109;
	selp.f64 	%fd110, %fd75, 0d0000000000000000, %p6278;
$L__BB10_2310:
	setp.ne.s32 	%p2760, %r12713, 0;
	mov.b32 	%r1314, 0;
	@%p2760 bra 	$L__BB10_2315;
	setp.gt.f64 	%p2762, %fd110, %fd105;
	mov.pred 	%p2761, -1;
	mov.pred 	%p6279, %p2761;
	@%p2762 bra 	$L__BB10_2314;
	setp.lt.f64 	%p2764, %fd110, %fd105;
	mov.pred 	%p6279, 0;
	@%p2764 bra 	$L__BB10_2314;
	mov.pred 	%p6279, %p2761;
$L__BB10_2314:
	selp.b32 	%r1314, %r1284, %r12694, %p6279;
	selp.f64 	%fd105, %fd105, %fd110, %p6279;
	add.s32 	%r12694, %r12694, 1;
	setp.ne.s32 	%p2766, %r12694, %r4;
	@%p2766 bra 	$L__BB10_2279;
$L__BB10_2315:
	setp.eq.s32 	%p6280, %r12701, 0;
$L__BB10_2316:
	not.pred 	%p2767, %p6280;
	@%p2767 bra 	$L__BB10_6297;
	ld.shared.u64 	%rd869, [m_Local_$_0];
	add.s64 	%rd870, %rd869, %rd18;
	atom.relaxed.cas.b32 	%r6582, [%rd870+16], -1, %r188;
	setp.eq.s32 	%p301, %r6582, -1;
	st.u32 	[%rd869+220], %r6582;
	setp.eq.s32 	%p2768, %r6582, %r188;
	or.pred  	%p2769, %p301, %p2768;
	@%p2769 bra 	$L__BB10_2320;
$L__BB10_2318:
	atom.relaxed.cas.b32 	%r1380, [%rd870+16], -1, %r188;
	setp.eq.s32 	%p301, %r1380, -1;
	setp.eq.s32 	%p2770, %r1380, %r188;
	or.pred  	%p2771, %p301, %p2770;
	@%p2771 bra 	$L__BB10_2319;
	bra.uni 	$L__BB10_2318;
$L__BB10_2319:
	st.u32 	[%rd869+220], %r1380;
$L__BB10_2320:
	ld.local.u32 	%r6583, [%rd2];
	setp.eq.s32 	%p2772, %r6583, 0;
	@%p2772 bra 	$L__BB10_2323;
	not.pred 	%p2773, %p301;
	@%p2773 bra 	$L__BB10_2452;
	membar.gl;
	atom.exch.b32 	%r6584, [%rd870+16], -1;
	bra.uni 	$L__BB10_2452;
$L__BB10_2323:
	ld.shared.u64 	%rd5403, [m_Local_$_0];
	add.s64 	%rd5404, %rd5403, %rd18;
	mov.b32 	%r6585, 20;
	st.u32 	[%rd5404+20], %r6585;
	shl.b32 	%r6586, %r1314, 2;
	add.s32 	%r1315, %r6586, %r13;
	setp.lt.u32 	%p2774, %r1315, 40956;
	mov.u32 	%r6587, m_shared;
	add.s32 	%r1316, %r6587, %r1315;
	@%p2774 bra 	$L__BB10_2334;
	ld.shared.u64 	%rd5405, [m_Local_$_1];
	atom.global.add.u64 	%rd5406, [%rd25], 48;
	add.s64 	%rd5407, %rd5406, 56;
	setp.lt.u64 	%p2775, %rd5407, %rd5405;
	shr.u64 	%rd871, %rd5406, 4;
	cvt.u32.u64 	%r12716, %rd871;
	setp.ne.s32 	%p2776, %r12716, -1;
	and.pred  	%p2777, %p2775, %p2776;
	@%p2777 bra 	$L__BB10_2326;
	mov.b32 	%r6605, 21106;
	st.local.u32 	[%rd2], %r6605;
	mov.b32 	%r12716, -1;
	mov.pred 	%p6282, 0;
	bra.uni 	$L__BB10_2327;
$L__BB10_2326:
	ld.shared.u64 	%rd5408, [m_Local_$_0];
	shl.b64 	%rd5409, %rd871, 32;
	shr.s64 	%rd5410, %rd5409, 28;
	add.s64 	%rd5411, %rd5408, %rd5410;
	mov.b16 	%rs754, 0;
	st.u8 	[%rd5411], %rs754;
	st.u8 	[%rd5411+1], %rs754;
	mov.b32 	%r6599, 3608;
	st.u32 	[%rd5411+4], %r6599;
	mov.b16 	%rs755, 1;
	st.u8 	[%rd5411+3], %rs755;
	mov.b32 	%r6600, 48;
	st.u32 	[%rd5411+8], %r6600;
	mov.b32 	%r6601, -1;
	st.u32 	[%rd5411+16], %r6601;
	ld.shared.u64 	%rd5412, [m_Local_$_0];
	add.s64 	%rd5413, %rd5412, %rd5410;
	mov.b32 	%r6602, 0;
	st.u32 	[%rd5413+32], %r6602;
	ld.shared.u64 	%rd5414, [m_Local_$_0];
	add.s64 	%rd5415, %rd5414, %rd5410;
	st.u32 	[%rd5415+36], %r6602;
	ld.shared.u64 	%rd5416, [m_Local_$_0];
	add.s64 	%rd5417, %rd5416, %rd5410;
	st.u32 	[%rd5417+40], %r6602;
	ld.local.u32 	%r6603, [%rd2];
	setp.eq.s32 	%p6282, %r6603, 0;
$L__BB10_2327:
	mov.b32 	%r12717, 0;
	not.pred 	%p2779, %p6282;
	@%p2779 bra 	$L__BB10_2333;
	setp.ne.s32 	%p2780, %r12716, -1;
	@%p2780 bra 	$L__BB10_2330;
	mov.b32 	%r6615, 21352;
	st.local.u32 	[%rd2], %r6615;
	bra.uni 	$L__BB10_2333;
$L__BB10_2330:
	ld.shared.u64 	%rd5418, [m_Local_$_0];
	mul.wide.s32 	%rd872, %r12716, 16;
	add.s64 	%rd5419, %rd5418, %rd872;
	mov.b32 	%r6608, 40960;
	st.u32 	[%rd5419+40], %r6608;
	ld.local.u32 	%r6609, [%rd2];
	setp.ne.s32 	%p2781, %r6609, 0;
	@%p2781 bra 	$L__BB10_2333;
	ld.shared.u64 	%rd5420, [m_Local_$_0];
	add.s64 	%rd5421, %rd5420, %rd872;
	st.u32 	[%rd5421+36], %r1315;
	ld.local.u32 	%r6611, [%rd2];
	setp.ne.s32 	%p2782, %r6611, 0;
	@%p2782 bra 	$L__BB10_2333;
	ld.shared.u64 	%rd5422, [m_Local_$_0];
	add.s64 	%rd5423, %rd5422, %rd872;
	mov.b32 	%r6612, 0;
	st.u32 	[%rd5423+32], %r6612;
	ld.local.u32 	%r6613, [%rd2];
	setp.eq.s32 	%p2783, %r6613, 0;
	selp.b32 	%r12717, %r12716, 0, %p2783;
$L__BB10_2333:
	st.local.u32 	[%rd2], %r12717;
	mov.b32 	%r1324, 0;
	bra.uni 	$L__BB10_2335;
$L__BB10_2334:
	ld.shared.u8 	%r6588, [%r1316];
	ld.shared.u8 	%r6589, [%r1316+1];
	shl.b32 	%r6590, %r6589, 8;
	and.b32  	%r6591, %r6590, 65280;
	or.b32  	%r6592, %r6591, %r6588;
	ld.shared.u8 	%r6593, [%r1316+2];
	shl.b32 	%r6594, %r6593, 16;
	and.b32  	%r6595, %r6594, 16711680;
	or.b32  	%r6596, %r6592, %r6595;
	ld.shared.u8 	%r6597, [%r1316+3];
	shl.b32 	%r6598, %r6597, 24;
	or.b32  	%r1324, %r6596, %r6598;
	ld.local.u32 	%r12717, [%rd2];
$L__BB10_2335:
	setp.eq.s32 	%p2784, %r12717, 0;
	@%p2784 bra 	$L__BB10_2338;
	not.pred 	%p2785, %p301;
	@%p2785 bra 	$L__BB10_2452;
	membar.gl;
	atom.exch.b32 	%r6617, [%rd870+16], -1;
	bra.uni 	$L__BB10_2452;
$L__BB10_2338:
	setp.eq.s32 	%p2786, %r1324, -1;
	@%p2786 bra 	$L__BB10_2341;
	setp.lt.s32 	%p2787, %r11, 1;
	mov.b32 	%r12745, 0;
	@%p2787 bra 	$L__BB10_2435;
	mul.lo.s32 	%r1325, %r1314, %r11;
	mov.b32 	%r12745, 0;
	mov.u32 	%r1352, %r12745;
	bra.uni 	$L__BB10_2390;
$L__BB10_2341:
	setp.lt.s32 	%p2837, %r11, 1;
	mov.b32 	%r12727, 0;
	@%p2837 bra 	$L__BB10_2374;
	mul.lo.s32 	%r1326, %r1314, %r11;
	mov.b32 	%r12727, 0;
	mov.u32 	%r1329, %r12727;
	bra.uni 	$L__BB10_2344;
$L__BB10_2343:
	add.s32 	%r1329, %r1329, 1;
	setp.eq.s32 	%p2862, %r1329, %r11;
	@%p2862 bra 	$L__BB10_2374;
$L__BB10_2344:
	add.s32 	%r6706, %r1329, %r1326;
	shl.b32 	%r6707, %r6706, 3;
	add.s32 	%r1330, %r6707, %r12;
	add.s32 	%r6708, %r1329, %r189;
	shl.b32 	%r6709, %r6708, 3;
	add.s32 	%r1331, %r6709, %r14;
	setp.lt.u32 	%p2838, %r1331, 40952;
	@%p2838 bra 	$L__BB10_2355;
	ld.shared.u64 	%rd5591, [m_Local_$_1];
	atom.global.add.u64 	%rd5592, [%rd25], 48;
	add.s64 	%rd5593, %rd5592, 56;
	setp.lt.u64 	%p2840, %rd5593, %rd5591;
	shr.u64 	%rd873, %rd5592, 4;
	cvt.u32.u64 	%r12722, %rd873;
	setp.ne.s32 	%p2841, %r12722, -1;
	and.pred  	%p2842, %p2840, %p2841;
	@%p2842 bra 	$L__BB10_2347;
	mov.b32 	%r6719, 21106;
	st.local.u32 	[%rd2], %r6719;
	mov.b32 	%r12722, -1;
	mov.pred 	%p6283, 0;
	bra.uni 	$L__BB10_2348;
$L__BB10_2347:
	ld.shared.u64 	%rd5594, [m_Local_$_0];
	shl.b64 	%rd5595, %rd873, 32;
	shr.s64 	%rd5596, %rd5595, 28;
	add.s64 	%rd5597, %rd5594, %rd5596;
	mov.b16 	%rs764, 0;
	st.u8 	[%rd5597], %rs764;
	st.u8 	[%rd5597+1], %rs764;
	mov.b32 	%r6713, 3608;
	st.u32 	[%rd5597+4], %r6713;
	mov.b16 	%rs765, 1;
	st.u8 	[%rd5597+3], %rs765;
	mov.b32 	%r6714, 48;
	st.u32 	[%rd5597+8], %r6714;
	mov.b32 	%r6715, -1;
	st.u32 	[%rd5597+16], %r6715;
	ld.shared.u64 	%rd5598, [m_Local_$_0];
	add.s64 	%rd5599, %rd5598, %rd5596;
	mov.b32 	%r6716, 0;
	st.u32 	[%rd5599+32], %r6716;
	ld.shared.u64 	%rd5600, [m_Local_$_0];
	add.s64 	%rd5601, %rd5600, %rd5596;
	st.u32 	[%rd5601+36], %r6716;
	ld.shared.u64 	%rd5602, [m_Local_$_0];
	add.s64 	%rd5603, %rd5602, %rd5596;
	st.u32 	[%rd5603+40], %r6716;
	ld.local.u32 	%r6717, [%rd2];
	setp.eq.s32 	%p6283, %r6717, 0;
$L__BB10_2348:
	mov.b32 	%r12727, 0;
	not.pred 	%p2844, %p6283;
	@%p2844 bra 	$L__BB10_2354;
	setp.ne.s32 	%p2845, %r12722, -1;
	@%p2845 bra 	$L__BB10_2351;
	mov.b32 	%r6729, 21352;
	st.local.u32 	[%rd2], %r6729;
	bra.uni 	$L__BB10_2354;
$L__BB10_2351:
	ld.shared.u64 	%rd5604, [m_Local_$_0];
	mul.wide.s32 	%rd874, %r12722, 16;
	add.s64 	%rd5605, %rd5604, %rd874;
	mov.b32 	%r6722, 40960;
	st.u32 	[%rd5605+40], %r6722;
	ld.local.u32 	%r6723, [%rd2];
	setp.ne.s32 	%p2846, %r6723, 0;
	@%p2846 bra 	$L__BB10_2354;
	ld.shared.u64 	%rd5606, [m_Local_$_0];
	add.s64 	%rd5607, %rd5606, %rd874;
	st.u32 	[%rd5607+36], %r1331;
	ld.local.u32 	%r6725, [%rd2];
	setp.ne.s32 	%p2847, %r6725, 0;
	@%p2847 bra 	$L__BB10_2354;
	ld.shared.u64 	%rd5608, [m_Local_$_0];
	add.s64 	%rd5609, %rd5608, %rd874;
	mov.b32 	%r6726, 0;
	st.u32 	[%rd5609+32], %r6726;
	ld.local.u32 	%r6727, [%rd2];
	setp.eq.s32 	%p2848, %r6727, 0;
	selp.b32 	%r12727, %r12722, 0, %p2848;
$L__BB10_2354:
	st.local.u32 	[%rd2], %r12727;
	setp.eq.s32 	%p6284, %r12727, 0;
	mov.b64 	%rd876, 0;
	mov.u32 	%r1337, %r12727;
	bra.uni 	$L__BB10_2356;
$L__BB10_2355:
	add.s32 	%r6712, %r6587, %r1331;
	ld.shared.u8 	%rd5564, [%r6712];
	ld.shared.u8 	%rd5565, [%r6712+1];
	shl.b64 	%rd5566, %rd5565, 8;
	and.b64  	%rd5567, %rd5566, 65280;
	or.b64  	%rd5568, %rd5567, %rd5564;
	ld.shared.u8 	%rd5569, [%r6712+2];
	shl.b64 	%rd5570, %rd5569, 16;
	and.b64  	%rd5571, %rd5570, 16711680;
	or.b64  	%rd5572, %rd5568, %rd5571;
	ld.shared.u8 	%rd5573, [%r6712+3];
	shl.b64 	%rd5574, %rd5573, 24;
	and.b64  	%rd5575, %rd5574, 4278190080;
	or.b64  	%rd5576, %rd5572, %rd5575;
	ld.shared.u8 	%rd5577, [%r6712+4];
	shl.b64 	%rd5578, %rd5577, 32;
	and.b64  	%rd5579, %rd5578, 1095216660480;
	or.b64  	%rd5580, %rd5576, %rd5579;
	ld.shared.u8 	%rd5581, [%r6712+5];
	shl.b64 	%rd5582, %rd5581, 40;
	and.b64  	%rd5583, %rd5582, 280375465082880;
	or.b64  	%rd5584, %rd5580, %rd5583;
	ld.shared.u8 	%rd5585, [%r6712+6];
	shl.b64 	%rd5586, %rd5585, 48;
	and.b64  	%rd5587, %rd5586, 71776119061217280;
	or.b64  	%rd5588, %rd5584, %rd5587;
	ld.shared.u8 	%rd5589, [%r6712+7];
	shl.b64 	%rd5590, %rd5589, 56;
	or.b64  	%rd876, %rd5588, %rd5590;
	mov.pred 	%p6284, -1;
	mov.b32 	%r1337, 0;
$L__BB10_2356:
	@%p6284 bra 	$L__BB10_2359;
	not.pred 	%p2849, %p301;
	@%p2849 bra 	$L__BB10_2452;
	membar.gl;
	atom.exch.b32 	%r6730, [%rd870+16], -1;
	bra.uni 	$L__BB10_2452;
$L__BB10_2359:
	setp.lt.u32 	%p2850, %r1330, 40952;
	@%p2850 bra 	$L__BB10_2370;
	ld.shared.u64 	%rd5618, [m_Local_$_1];
	atom.global.add.u64 	%rd5619, [%rd25], 48;
	add.s64 	%rd5620, %rd5619, 56;
	setp.lt.u64 	%p2851, %rd5620, %rd5618;
	shr.u64 	%rd877, %rd5619, 4;
	cvt.u32.u64 	%r12726, %rd877;
	setp.ne.s32 	%p2852, %r12726, -1;
	and.pred  	%p2853, %p2851, %p2852;
	@%p2853 bra 	$L__BB10_2362;
	mov.b32 	%r6739, 21106;
	st.local.u32 	[%rd2], %r6739;
	mov.b32 	%r12726, -1;
	mov.pred 	%p6285, 0;
	bra.uni 	$L__BB10_2363;
$L__BB10_2362:
	ld.shared.u64 	%rd5621, [m_Local_$_0];
	shl.b64 	%rd5622, %rd877, 32;
	shr.s64 	%rd5623, %rd5622, 28;
	add.s64 	%rd5624, %rd5621, %rd5623;
	mov.b16 	%rs766, 0;
	st.u8 	[%rd5624], %rs766;
	st.u8 	[%rd5624+1], %rs766;
	mov.b32 	%r6733, 3608;
	st.u32 	[%rd5624+4], %r6733;
	mov.b16 	%rs767, 1;
	st.u8 	[%rd5624+3], %rs767;
	mov.b32 	%r6734, 48;
	st.u32 	[%rd5624+8], %r6734;
	mov.b32 	%r6735, -1;
	st.u32 	[%rd5624+16], %r6735;
	ld.shared.u64 	%rd5625, [m_Local_$_0];
	add.s64 	%rd5626, %rd5625, %rd5623;
	mov.b32 	%r6736, 0;
	st.u32 	[%rd5626+32], %r6736;
	ld.shared.u64 	%rd5627, [m_Local_$_0];
	add.s64 	%rd5628, %rd5627, %rd5623;
	st.u32 	[%rd5628+36], %r6736;
	ld.shared.u64 	%rd5629, [m_Local_$_0];
	add.s64 	%rd5630, %rd5629, %rd5623;
	st.u32 	[%rd5630+40], %r6736;
	ld.local.u32 	%r6737, [%rd2];
	setp.eq.s32 	%p6285, %r6737, 0;
$L__BB10_2363:
	mov.b32 	%r12727, 0;
	not.pred 	%p2855, %p6285;
	@%p2855 bra 	$L__BB10_2369;
	setp.ne.s32 	%p2856, %r12726, -1;
	@%p2856 bra 	$L__BB10_2366;
	mov.b32 	%r6749, 21352;
	st.local.u32 	[%rd2], %r6749;
	bra.uni 	$L__BB10_2369;
$L__BB10_2366:
	ld.shared.u64 	%rd5631, [m_Local_$_0];
	mul.wide.s32 	%rd878, %r12726, 16;
	add.s64 	%rd5632, %rd5631, %rd878;
	mov.b32 	%r6742, 40960;
	st.u32 	[%rd5632+40], %r6742;
	ld.local.u32 	%r6743, [%rd2];
	setp.ne.s32 	%p2857, %r6743, 0;
	@%p2857 bra 	$L__BB10_2369;
	ld.shared.u64 	%rd5633, [m_Local_$_0];
	add.s64 	%rd5634, %rd5633, %rd878;
	st.u32 	[%rd5634+36], %r1330;
	ld.local.u32 	%r6745, [%rd2];
	setp.ne.s32 	%p2858, %r6745, 0;
	@%p2858 bra 	$L__BB10_2369;
	ld.shared.u64 	%rd5635, [m_Local_$_0];
	add.s64 	%rd5636, %rd5635, %rd878;
	mov.b32 	%r6746, 0;
	st.u32 	[%rd5636+32], %r6746;
	ld.local.u32 	%r6747, [%rd2];
	setp.eq.s32 	%p2859, %r6747, 0;
	selp.b32 	%r12727, %r12726, 0, %p2859;
$L__BB10_2369:
	st.local.u32 	[%rd2], %r12727;
	mov.u32 	%r1337, %r12727;
	bra.uni 	$L__BB10_2371;
$L__BB10_2370:
	add.s32 	%r6732, %r6587, %r1330;
	st.shared.u8 	[%r6732], %rd876;
	shr.u64 	%rd5611, %rd876, 8;
	st.shared.u8 	[%r6732+1], %rd5611;
	shr.u64 	%rd5612, %rd876, 16;
	st.shared.u8 	[%r6732+2], %rd5612;
	shr.u64 	%rd5613, %rd876, 24;
	st.shared.u8 	[%r6732+3], %rd5613;
	shr.u64 	%rd5614, %rd876, 32;
	st.shared.u8 	[%r6732+4], %rd5614;
	shr.u64 	%rd5615, %rd876, 40;
	st.shared.u8 	[%r6732+5], %rd5615;
	shr.u64 	%rd5616, %rd876, 48;
	st.shared.u8 	[%r6732+6], %rd5616;
	shr.u64 	%rd5617, %rd876, 56;
	st.shared.u8 	[%r6732+7], %rd5617;
$L__BB10_2371:
	setp.eq.s32 	%p2860, %r1337, 0;
	@%p2860 bra 	$L__BB10_2343;
	not.pred 	%p2861, %p301;
	@%p2861 bra 	$L__BB10_2452;
	membar.gl;
	atom.exch.b32 	%r6750, [%rd870+16], -1;
	bra.uni 	$L__BB10_2452;
$L__BB10_2374:
	setp.lt.u32 	%p2863, %r1315, 40956;
	@%p2863 bra 	$L__BB10_2385;
	ld.shared.u64 	%rd5637, [m_Local_$_1];
	atom.global.add.u64 	%rd5638, [%rd25], 48;
	add.s64 	%rd5639, %rd5638, 56;
	setp.lt.u64 	%p2864, %rd5639, %rd5637;
	shr.u64 	%rd879, %rd5638, 4;
	cvt.u32.u64 	%r12731, %rd879;
	setp.ne.s32 	%p2865, %r12731, -1;
	and.pred  	%p2866, %p2864, %p2865;
	@%p2866 bra 	$L__BB10_2377;
	mov.b32 	%r6757, 21106;
	st.local.u32 	[%rd2], %r6757;
	mov.b32 	%r12731, -1;
	mov.pred 	%p6286, 0;
	bra.uni 	$L__BB10_2378;
$L__BB10_2377:
	ld.shared.u64 	%rd5640, [m_Local_$_0];
	shl.b64 	%rd5641, %rd879, 32;
	shr.s64 	%rd5642, %rd5641, 28;
	add.s64 	%rd5643, %rd5640, %rd5642;
	mov.b16 	%rs769, 0;
	st.u8 	[%rd5643], %rs769;
	st.u8 	[%rd5643+1], %rs769;
	mov.b32 	%r6751, 3608;
	st.u32 	[%rd5643+4], %r6751;
	mov.b16 	%rs770, 1;
	st.u8 	[%rd5643+3], %rs770;
	mov.b32 	%r6752, 48;
	st.u32 	[%rd5643+8], %r6752;
	mov.b32 	%r6753, -1;
	st.u32 	[%rd5643+16], %r6753;
	ld.shared.u64 	%rd5644, [m_Local_$_0];
	add.s64 	%rd5645, %rd5644, %rd5642;
	mov.b32 	%r6754, 0;
	st.u32 	[%rd5645+32], %r6754;
	ld.shared.u64 	%rd5646, [m_Local_$_0];
	add.s64 	%rd5647, %rd5646, %rd5642;
	st.u32 	[%rd5647+36], %r6754;
	ld.shared.u64 	%rd5648, [m_Local_$_0];
	add.s64 	%rd5649, %rd5648, %rd5642;
	st.u32 	[%rd5649+40], %r6754;
	ld.local.u32 	%r6755, [%rd2];
	setp.eq.s32 	%p6286, %r6755, 0;
$L__BB10_2378:
	mov.b32 	%r12727, 0;
	not.pred 	%p2868, %p6286;
	@%p2868 bra 	$L__BB10_2384;
	setp.ne.s32 	%p2869, %r12731, -1;
	@%p2869 bra 	$L__BB10_2381;
	mov.b32 	%r6767, 21352;
	st.local.u32 	[%rd2], %r6767;
	bra.uni 	$L__BB10_2384;
$L__BB10_2381:
	ld.shared.u64 	%rd5650, [m_Local_$_0];
	mul.wide.s32 	%rd880, %r12731, 16;
	add.s64 	%rd5651, %rd5650, %rd880;
	mov.b32 	%r6760, 40960;
	st.u32 	[%rd5651+40], %r6760;
	ld.local.u32 	%r6761, [%rd2];
	setp.ne.s32 	%p2870, %r6761, 0;
	@%p2870 bra 	$L__BB10_2384;
	ld.shared.u64 	%rd5652, [m_Local_$_0];
	add.s64 	%rd5653, %rd5652, %rd880;
	st.u32 	[%rd5653+36], %r1315;
	ld.local.u32 	%r6763, [%rd2];
	setp.ne.s32 	%p2871, %r6763, 0;
	@%p2871 bra 	$L__BB10_2384;
	ld.shared.u64 	%rd5654, [m_Local_$_0];
	add.s64 	%rd5655, %rd5654, %rd880;
	mov.b32 	%r6764, 0;
	st.u32 	[%rd5655+32], %r6764;
	ld.local.u32 	%r6765, [%rd2];
	setp.eq.s32 	%p2872, %r6765, 0;
	selp.b32 	%r12727, %r12731, 0, %p2872;
$L__BB10_2384:
	st.local.u32 	[%rd2], %r12727;
	bra.uni 	$L__BB10_2386;
$L__BB10_2385:
	mov.b16 	%rs768, 0;
	st.shared.u8 	[%r1316], %rs768;
	st.shared.u8 	[%r1316+1], %rs768;
	st.shared.u8 	[%r1316+2], %rs768;
	st.shared.u8 	[%r1316+3], %rs768;
$L__BB10_2386:
	setp.eq.s32 	%p2873, %r12727, 0;
	@%p2873 bra 	$L__BB10_2450;
	not.pred 	%p2874, %p301;
	@%p2874 bra 	$L__BB10_2452;
	membar.gl;
	atom.exch.b32 	%r6768, [%rd870+16], -1;
	bra.uni 	$L__BB10_2452;
$L__BB10_2389:
	add.s32 	%r1352, %r1352, 1;
	setp.eq.s32 	%p2824, %r1352, %r11;
	@%p2824 bra 	$L__BB10_2435;
$L__BB10_2390:
	add.s32 	%r6620, %r1352, %r1325;
	shl.b32 	%r6621, %r6620, 3;
	add.s32 	%r1353, %r6621, %r12;
	add.s32 	%r6622, %r1352, %r189;
	shl.b32 	%r6623, %r6622, 3;
	add.s32 	%r1354, %r6623, %r14;
	setp.lt.u32 	%p2788, %r1353, 40952;
	add.s32 	%r1355, %r6587, %r1353;
	@%p2788 bra 	$L__BB10_2401;
	ld.shared.u64 	%rd5452, [m_Local_$_1];
	atom.global.add.u64 	%rd5453, [%rd25], 48;
	add.s64 	%rd5454, %rd5453, 56;
	setp.lt.u64 	%p2790, %rd5454, %rd5452;
	shr.u64 	%rd881, %rd5453, 4;
	cvt.u32.u64 	%r12736, %rd881;
	setp.ne.s32 	%p2791, %r12736, -1;
	and.pred  	%p2792, %p2790, %p2791;
	@%p2792 bra 	$L__BB10_2393;
	mov.b32 	%r6632, 21106;
	st.local.u32 	[%rd2], %r6632;
	mov.b32 	%r12736, -1;
	mov.pred 	%p6287, 0;
	bra.uni 	$L__BB10_2394;
$L__BB10_2393:
	ld.shared.u64 	%rd5455, [m_Local_$_0];
	shl.b64 	%rd5456, %rd881, 32;
	shr.s64 	%rd5457, %rd5456, 28;
	add.s64 	%rd5458, %rd5455, %rd5457;
	mov.b16 	%rs756, 0;
	st.u8 	[%rd5458], %rs756;
	st.u8 	[%rd5458+1], %rs756;
	mov.b32 	%r6626, 3608;
	st.u32 	[%rd5458+4], %r6626;
	mov.b16 	%rs757, 1;
	st.u8 	[%rd5458+3], %rs757;
	mov.b32 	%r6627, 48;
	st.u32 	[%rd5458+8], %r6627;
	mov.b32 	%r6628, -1;
	st.u32 	[%rd5458+16], %r6628;
	ld.shared.u64 	%rd5459, [m_Local_$_0];
	add.s64 	%rd5460, %rd5459, %rd5457;
	mov.b32 	%r6629, 0;
	st.u32 	[%rd5460+32], %r6629;
	ld.shared.u64 	%rd5461, [m_Local_$_0];
	add.s64 	%rd5462, %rd5461, %rd5457;
	st.u32 	[%rd5462+36], %r6629;
	ld.shared.u64 	%rd5463, [m_Local_$_0];
	add.s64 	%rd5464, %rd5463, %rd5457;
	st.u32 	[%rd5464+40], %r6629;
	ld.local.u32 	%r6630, [%rd2];
	setp.eq.s32 	%p6287, %r6630, 0;
$L__BB10_2394:
	mov.b32 	%r12745, 0;
	not.pred 	%p2794, %p6287;
	@%p2794 bra 	$L__BB10_2400;
	setp.ne.s32 	%p2795, %r12736, -1;
	@%p2795 bra 	$L__BB10_2397;
	mov.b32 	%r6642, 21352;
	st.local.u32 	[%rd2], %r6642;
	bra.uni 	$L__BB10_2400;
$L__BB10_2397:
	ld.shared.u64 	%rd5465, [m_Local_$_0];
	mul.wide.s32 	%rd882, %r12736, 16;
	add.s64 	%rd5466, %rd5465, %rd882;
	mov.b32 	%r6635, 40960;
	st.u32 	[%rd5466+40], %r6635;
	ld.local.u32 	%r6636, [%rd2];
	setp.ne.s32 	%p2796, %r6636, 0;
	@%p2796 bra 	$L__BB10_2400;
	ld.shared.u64 	%rd5467, [m_Local_$_0];
	add.s64 	%rd5468, %rd5467, %rd882;
	st.u32 	[%rd5468+36], %r1353;
	ld.local.u32 	%r6638, [%rd2];
	setp.ne.s32 	%p2797, %r6638, 0;
	@%p2797 bra 	$L__BB10_2400;
	ld.shared.u64 	%rd5469, [m_Local_$_0];
	add.s64 	%rd5470, %rd5469, %rd882;
	mov.b32 	%r6639, 0;
	st.u32 	[%rd5470+32], %r6639;
	ld.local.u32 	%r6640, [%rd2];
	setp.eq.s32 	%p2798, %r6640, 0;
	selp.b32 	%r12745, %r12736, 0, %p2798;
$L__BB10_2400:
	st.local.u32 	[%rd2], %r12745;
	setp.eq.s32 	%p6288, %r12745, 0;
	mov.f64 	%fd30, 0d0000000000000000;
	mov.u32 	%r1367, %r12745;
	bra.uni 	$L__BB10_2402;
$L__BB10_2401:
	ld.shared.u8 	%rd5424, [%r1355];
	ld.shared.u8 	%rd5425, [%r1355+1];
	shl.b64 	%rd5426, %rd5425, 8;
	and.b64  	%rd5427, %rd5426, 65280;
	or.b64  	%rd5428, %rd5427, %rd5424;
	ld.shared.u8 	%rd5429, [%r1355+2];
	shl.b64 	%rd5430, %rd5429, 16;
	and.b64  	%rd5431, %rd5430, 16711680;
	or.b64  	%rd5432, %rd5428, %rd5431;
	ld.shared.u8 	%rd5433, [%r1355+3];
	shl.b64 	%rd5434, %rd5433, 24;
	and.b64  	%rd5435, %rd5434, 4278190080;
	or.b64  	%rd5436, %rd5432, %rd5435;
	ld.shared.u8 	%rd5437, [%r1355+4];
	shl.b64 	%rd5438, %rd5437, 32;
	and.b64  	%rd5439, %rd5438, 1095216660480;
	or.b64  	%rd5440, %rd5436, %rd5439;
	ld.shared.u8 	%rd5441, [%r1355+5];
	shl.b64 	%rd5442, %rd5441, 40;
	and.b64  	%rd5443, %rd5442, 280375465082880;
	or.b64  	%rd5444, %rd5440, %rd5443;
	ld.shared.u8 	%rd5445, [%r1355+6];
	shl.b64 	%rd5446, %rd5445, 48;
	and.b64  	%rd5447, %rd5446, 71776119061217280;
	or.b64  	%rd5448, %rd5444, %rd5447;
	ld.shared.u8 	%rd5449, [%r1355+7];
	shl.b64 	%rd5450, %rd5449, 56;
	or.b64  	%rd5451, %rd5448, %rd5450;
	mov.b64 	%fd30, %rd5451;
	mov.pred 	%p6288, -1;
	mov.b32 	%r1367, 0;
$L__BB10_2402:
	@%p6288 bra 	$L__BB10_2405;
	not.pred 	%p2799, %p301;
	@%p2799 bra 	$L__BB10_2452;
	membar.gl;
	atom.exch.b32 	%r6643, [%rd870+16], -1;
	bra.uni 	$L__BB10_2452;
$L__BB10_2405:
	setp.lt.u32 	%p2800, %r1354, 40952;
	@%p2800 bra 	$L__BB10_2416;
	ld.shared.u64 	%rd5499, [m_Local_$_1];
	atom.global.add.u64 	%rd5500, [%rd25], 48;
	add.s64 	%rd5501, %rd5500, 56;
	setp.lt.u64 	%p2802, %rd5501, %rd5499;
	shr.u64 	%rd883, %rd5500, 4;
	cvt.u32.u64 	%r12740, %rd883;
	setp.ne.s32 	%p2803, %r12740, -1;
	and.pred  	%p2804, %p2802, %p2803;
	@%p2804 bra 	$L__BB10_2408;
	mov.b32 	%r6652, 21106;
	st.local.u32 	[%rd2], %r6652;
	mov.b32 	%r12740, -1;
	mov.pred 	%p6289, 0;
	bra.uni 	$L__BB10_2409;
$L__BB10_2408:
	ld.shared.u64 	%rd5502, [m_Local_$_0];
	shl.b64 	%rd5503, %rd883, 32;
	shr.s64 	%rd5504, %rd5503, 28;
	add.s64 	%rd5505, %rd5502, %rd5504;
	mov.b16 	%rs758, 0;
	st.u8 	[%rd5505], %rs758;
	st.u8 	[%rd5505+1], %rs758;
	mov.b32 	%r6646, 3608;
	st.u32 	[%rd5505+4], %r6646;
	mov.b16 	%rs759, 1;
	st.u8 	[%rd5505+3], %rs759;
	mov.b32 	%r6647, 48;
	st.u32 	[%rd5505+8], %r6647;
	mov.b32 	%r6648, -1;
	st.u32 	[%rd5505+16], %r6648;
	ld.shared.u64 	%rd5506, [m_Local_$_0];
	add.s64 	%rd5507, %rd5506, %rd5504;
	mov.b32 	%r6649, 0;
	st.u32 	[%rd5507+32], %r6649;
	ld.shared.u64 	%rd5508, [m_Local_$_0];
	add.s64 	%rd5509, %rd5508, %rd5504;
	st.u32 	[%rd5509+36], %r6649;
	ld.shared.u64 	%rd5510, [m_Local_$_0];
	add.s64 	%rd5511, %rd5510, %rd5504;
	st.u32 	[%rd5511+40], %r6649;
	ld.local.u32 	%r6650, [%rd2];
	setp.eq.s32 	%p6289, %r6650, 0;
$L__BB10_2409:
	mov.b32 	%r12745, 0;
	not.pred 	%p2806, %p6289;
	@%p2806 bra 	$L__BB10_2415;
	setp.ne.s32 	%p2807, %r12740, -1;
	@%p2807 bra 	$L__BB10_2412;
	mov.b32 	%r6662, 21352;
	st.local.u32 	[%rd2], %r6662;
	bra.uni 	$L__BB10_2415;
$L__BB10_2412:
	ld.shared.u64 	%rd5512, [m_Local_$_0];
	mul.wide.s32 	%rd884, %r12740, 16;
	add.s64 	%rd5513, %rd5512, %rd884;
	mov.b32 	%r6655, 40960;
	st.u32 	[%rd5513+40], %r6655;
	ld.local.u32 	%r6656, [%rd2];
	setp.ne.s32 	%p2808, %r6656, 0;
	@%p2808 bra 	$L__BB10_2415;
	ld.shared.u64 	%rd5514, [m_Local_$_0];
	add.s64 	%rd5515, %rd5514, %rd884;
	st.u32 	[%rd5515+36], %r1354;
	ld.local.u32 	%r6658, [%rd2];
	setp.ne.s32 	%p2809, %r6658, 0;
	@%p2809 bra 	$L__BB10_2415;
	ld.shared.u64 	%rd5516, [m_Local_$_0];
	add.s64 	%rd5517, %rd5516, %rd884;
	mov.b32 	%r6659, 0;
	st.u32 	[%rd5517+32], %r6659;
	ld.local.u32 	%r6660, [%rd2];
	setp.eq.s32 	%p2810, %r6660, 0;
	selp.b32 	%r12745, %r12740, 0, %p2810;
$L__BB10_2415:
	st.local.u32 	[%rd2], %r12745;
	setp.eq.s32 	%p6290, %r12745, 0;
	mov.f64 	%fd112, 0d0000000000000000;
	mov.u32 	%r1367, %r12745;
	bra.uni 	$L__BB10_2417;
$L__BB10_2416:
	add.s32 	%r6645, %r6587, %r1354;
	ld.shared.u8 	%rd5471, [%r6645];
	ld.shared.u8 	%rd5472, [%r6645+1];
	shl.b64 	%rd5473, %rd5472, 8;
	and.b64  	%rd5474, %rd5473, 65280;
	or.b64  	%rd5475, %rd5474, %rd5471;
	ld.shared.u8 	%rd5476, [%r6645+2];
	shl.b64 	%rd5477, %rd5476, 16;
	and.b64  	%rd5478, %rd5477, 16711680;
	or.b64  	%rd5479, %rd5475, %rd5478;
	ld.shared.u8 	%rd5480, [%r6645+3];
	shl.b64 	%rd5481, %rd5480, 24;
	and.b64  	%rd5482, %rd5481, 4278190080;
	or.b64  	%rd5483, %rd5479, %rd5482;
	ld.shared.u8 	%rd5484, [%r6645+4];
	shl.b64 	%rd5485, %rd5484, 32;
	and.b64  	%rd5486, %rd5485, 1095216660480;
	or.b64  	%rd5487, %rd5483, %rd5486;
	ld.shared.u8 	%rd5488, [%r6645+5];
	shl.b64 	%rd5489, %rd5488, 40;
	and.b64  	%rd5490, %rd5489, 280375465082880;
	or.b64  	%rd5491, %rd5487, %rd5490;
	ld.shared.u8 	%rd5492, [%r6645+6];
	shl.b64 	%rd5493, %rd5492, 48;
	and.b64  	%rd5494, %rd5493, 71776119061217280;
	or.b64  	%rd5495, %rd5491, %rd5494;
	ld.shared.u8 	%rd5496, [%r6645+7];
	shl.b64 	%rd5497, %rd5496, 56;
	or.b64  	%rd5498, %rd5495, %rd5497;
	mov.b64 	%fd112, %rd5498;
	mov.pred 	%p6290, -1;
$L__BB10_2417:
	@%p6290 bra 	$L__BB10_2420;
	not.pred 	%p2811, %p301;
	@%p2811 bra 	$L__BB10_2452;
	membar.gl;
	atom.exch.b32 	%r6663, [%rd870+16], -1;
	bra.uni 	$L__BB10_2452;
$L__BB10_2420:
	setp.lt.u32 	%p2812, %r1353, 40952;
	add.f64 	%fd33, %fd30, %fd112;
	@%p2812 bra 	$L__BB10_2431;
	ld.shared.u64 	%rd5526, [m_Local_$_1];
	atom.global.add.u64 	%rd5527, [%rd25], 48;
	add.s64 	%rd5528, %rd5527, 56;
	setp.lt.u64 	%p2813, %rd5528, %rd5526;
	shr.u64 	%rd885, %rd5527, 4;
	cvt.u32.u64 	%r12744, %rd885;
	setp.ne.s32 	%p2814, %r12744, -1;
	and.pred  	%p2815, %p2813, %p2814;
	@%p2815 bra 	$L__BB10_2423;
	mov.b32 	%r6670, 21106;
	st.local.u32 	[%rd2], %r6670;
	mov.b32 	%r12744, -1;
	mov.pred 	%p6291, 0;
	bra.uni 	$L__BB10_2424;
$L__BB10_2423:
	ld.shared.u64 	%rd5529, [m_Local_$_0];
	shl.b64 	%rd5530, %rd885, 32;
	shr.s64 	%rd5531, %rd5530, 28;
	add.s64 	%rd5532, %rd5529, %rd5531;
	mov.b16 	%rs760, 0;
	st.u8 	[%rd5532], %rs760;
	st.u8 	[%rd5532+1], %rs760;
	mov.b32 	%r6664, 3608;
	st.u32 	[%rd5532+4], %r6664;
	mov.b16 	%rs761, 1;
	st.u8 	[%rd5532+3], %rs761;
	mov.b32 	%r6665, 48;
	st.u32 	[%rd5532+8], %r6665;
	mov.b32 	%r6666, -1;
	st.u32 	[%rd5532+16], %r6666;
	ld.shared.u64 	%rd5533, [m_Local_$_0];
	add.s64 	%rd5534, %rd5533, %rd5531;
	mov.b32 	%r6667, 0;
	st.u32 	[%rd5534+32], %r6667;
	ld.shared.u64 	%rd5535, [m_Local_$_0];
	add.s64 	%rd5536, %rd5535, %rd5531;
	st.u32 	[%rd5536+36], %r6667;
	ld.shared.u64 	%rd5537, [m_Local_$_0];
	add.s64 	%rd5538, %rd5537, %rd5531;
	st.u32 	[%rd5538+40], %r6667;
	ld.local.u32 	%r6668, [%rd2];
	setp.eq.s32 	%p6291, %r6668, 0;
$L__BB10_2424:
	mov.b32 	%r12745, 0;
	not.pred 	%p2817, %p6291;
	@%p2817 bra 	$L__BB10_2430;
	setp.ne.s32 	%p2818, %r12744, -1;
	@%p2818 bra 	$L__BB10_2427;
	mov.b32 	%r6680, 21352;
	st.local.u32 	[%rd2], %r6680;
	bra.uni 	$L__BB10_2430;
$L__BB10_2427:
	ld.shared.u64 	%rd5539, [m_Local_$_0];
	mul.wide.s32 	%rd886, %r12744, 16;
	add.s64 	%rd5540, %rd5539, %rd886;
	mov.b32 	%r6673, 40960;
	st.u32 	[%rd5540+40], %r6673;
	ld.local.u32 	%r6674, [%rd2];
	setp.ne.s32 	%p2819, %r6674, 0;
	@%p2819 bra 	$L__BB10_2430;
	ld.shared.u64 	%rd5541, [m_Local_$_0];
	add.s64 	%rd5542, %rd5541, %rd886;
	st.u32 	[%rd5542+36], %r1353;
	ld.local.u32 	%r6676, [%rd2];
	setp.ne.s32 	%p2820, %r6676, 0;
	@%p2820 bra 	$L__BB10_2430;
	ld.shared.u64 	%rd5543, [m_Local_$_0];
	add.s64 	%rd5544, %rd5543, %rd886;
	mov.b32 	%r6677, 0;
	st.u32 	[%rd5544+32], %r6677;
	ld.local.u32 	%r6678, [%rd2];
	setp.eq.s32 	%p2821, %r6678, 0;
	selp.b32 	%r12745, %r12744, 0, %p2821;
$L__BB10_2430:
	st.local.u32 	[%rd2], %r12745;
	mov.u32 	%r1367, %r12745;
	bra.uni 	$L__BB10_2432;
$L__BB10_2431:
	mov.b64 	%rd5518, %fd33;
	st.shared.u8 	[%r1355], %rd5518;
	shr.u64 	%rd5519, %rd5518, 8;
	st.shared.u8 	[%r1355+1], %rd5519;
	shr.u64 	%rd5520, %rd5518, 16;
	st.shared.u8 	[%r1355+2], %rd5520;
	shr.u64 	%rd5521, %rd5518, 24;
	st.shared.u8 	[%r1355+3], %rd5521;
	shr.u64 	%rd5522, %rd5518, 32;
	st.shared.u8 	[%r1355+4], %rd5522;
	shr.u64 	%rd5523, %rd5518, 40;
	st.shared.u8 	[%r1355+5], %rd5523;
	shr.u64 	%rd5524, %rd5518, 48;
	st.shared.u8 	[%r1355+6], %rd5524;
	shr.u64 	%rd5525, %rd5518, 56;
	st.shared.u8 	[%r1355+7], %rd5525;
$L__BB10_2432:
	setp.eq.s32 	%p2822, %r1367, 0;
	@%p2822 bra 	$L__BB10_2389;
	not.pred 	%p2823, %p301;
	@%p2823 bra 	$L__BB10_2452;
	membar.gl;
	atom.exch.b32 	%r6681, [%rd870+16], -1;
	bra.uni 	$L__BB10_2452;
$L__BB10_2435:
	setp.lt.u32 	%p2825, %r1315, 40956;
	@%p2825 bra 	$L__BB10_2446;
	ld.shared.u64 	%rd5545, [m_Local_$_1];
	atom.global.add.u64 	%rd5546, [%rd25], 48;
	add.s64 	%rd5547, %rd5546, 56;
	setp.lt.u64 	%p2826, %rd5547, %rd5545;
	shr.u64 	%rd887, %rd5546, 4;
	cvt.u32.u64 	%r12749, %rd887;
	setp.ne.s32 	%p2827, %r12749, -1;
	and.pred  	%p2828, %p2826, %p2827;
	@%p2828 bra 	$L__BB10_2438;
	mov.b32 	%r6692, 21106;
	st.local.u32 	[%rd2], %r6692;
	mov.b32 	%r12749, -1;
	mov.pred 	%p6292, 0;
	bra.uni 	$L__BB10_2439;
$L__BB10_2438:
	ld.shared.u64 	%rd5548, [m_Local_$_0];
	shl.b64 	%rd5549, %rd887, 32;
	shr.s64 	%rd5550, %rd5549, 28;
	add.s64 	%rd5551, %rd5548, %rd5550;
	mov.b16 	%rs762, 0;
	st.u8 	[%rd5551], %rs762;
	st.u8 	[%rd5551+1], %rs762;
	mov.b32 	%r6686, 3608;
	st.u32 	[%rd5551+4], %r6686;
	mov.b16 	%rs763, 1;
	st.u8 	[%rd5551+3], %rs763;
	mov.b32 	%r6687, 48;
	st.u32 	[%rd5551+8], %r6687;
	mov.b32 	%r6688, -1;
	st.u32 	[%rd5551+16], %r6688;
	ld.shared.u64 	%rd5552, [m_Local_$_0];
	add.s64 	%rd5553, %rd5552, %rd5550;
	mov.b32 	%r6689, 0;
	st.u32 	[%rd5553+32], %r6689;
	ld.shared.u64 	%rd5554, [m_Local_$_0];
	add.s64 	%rd5555, %rd5554, %rd5550;
	st.u32 	[%rd5555+36], %r6689;
	ld.shared.u64 	%rd5556, [m_Local_$_0];
	add.s64 	%rd5557, %rd5556, %rd5550;
	st.u32 	[%rd5557+40], %r6689;
	ld.local.u32 	%r6690, [%rd2];
	setp.eq.s32 	%p6292, %r6690, 0;
$L__BB10_2439:
	mov.b32 	%r12745, 0;
	not.pred 	%p2830, %p6292;
	@%p2830 bra 	$L__BB10_2445;
	setp.ne.s32 	%p2831, %r12749, -1;
	@%p2831 bra 	$L__BB10_2442;
	mov.b32 	%r6702, 21352;
	st.local.u32 	[%rd2], %r6702;
	bra.uni 	$L__BB10_2445;
$L__BB10_2442:
	ld.shared.u64 	%rd5558, [m_Local_$_0];
	mul.wide.s32 	%rd888, %r12749, 16;
	add.s64 	%rd5559, %rd5558, %rd888;
	mov.b32 	%r6695, 40960;
	st.u32 	[%rd5559+40], %r6695;
	ld.local.u32 	%r6696, [%rd2];
	setp.ne.s32 	%p2832, %r6696, 0;
	@%p2832 bra 	$L__BB10_2445;
	ld.shared.u64 	%rd5560, [m_Local_$_0];
	add.s64 	%rd5561, %rd5560, %rd888;
	st.u32 	[%rd5561+36], %r1315;
	ld.local.u32 	%r6698, [%rd2];
	setp.ne.s32 	%p2833, %r6698, 0;
	@%p2833 bra 	$L__BB10_2445;
	ld.shared.u64 	%rd5562, [m_Local_$_0];
	add.s64 	%rd5563, %rd5562, %rd888;
	mov.b32 	%r6699, 0;
	st.u32 	[%rd5563+32], %r6699;
	ld.local.u32 	%r6700, [%rd2];
	setp.eq.s32 	%p2834, %r6700, 0;
	selp.b32 	%r12745, %r12749, 0, %p2834;
$L__BB10_2445:
	st.local.u32 	[%rd2], %r12745;
	bra.uni 	$L__BB10_2447;
$L__BB10_2446:
	add.s32 	%r6682, %r1324, 1;
	st.shared.u8 	[%r1316], %r6682;
	shr.u32 	%r6683, %r6682, 8;
	st.shared.u8 	[%r1316+1], %r6683;
	shr.u32 	%r6684, %r6682, 16;
	st.shared.u8 	[%r1316+2], %r6684;
	shr.u32 	%r6685, %r6682, 24;
	st.shared.u8 	[%r1316+3], %r6685;
$L__BB10_2447:
	setp.eq.s32 	%p2835, %r12745, 0;
	@%p2835 bra 	$L__BB10_2450;
	not.pred 	%p2836, %p301;
	@%p2836 bra 	$L__BB10_2452;
	membar.gl;
	atom.exch.b32 	%r6703, [%rd870+16], -1;
	bra.uni 	$L__BB10_2452;
$L__BB10_2450:
	not.pred 	%p2875, %p301;
	@%p2875 bra 	$L__BB10_2452;
	membar.gl;
	atom.exch.b32 	%r6769, [%rd870+16], -1;
$L__BB10_2452:
	ld.local.u32 	%r6770, [%rd2];
	setp.ne.s32 	%p2876, %r6770, 0;
	@%p2876 bra 	$L__BB10_6297;
	bar.sync 	0;
	ld.local.u32 	%r6771, [%rd2];
	setp.eq.s32 	%p2877, %r6771, 0;
	mov.u32 	%r12299, %r12692;
	@%p2877 bra 	$L__BB10_540;
	bra.uni 	$L__BB10_6297;
$L__BB10_2454:
	setp.ne.s32 	%p2878, %r2, 0;
	@%p2878 bra 	$L__BB10_5695;
	mov.b32 	%r12752, 0;
	mov.b16 	%rs1593, 0;
	mov.u32 	%r12753, %r12752;
	mov.u32 	%r12754, %r12752;
$L__BB10_2456:
	setp.eq.s32 	%p2879, %r12752, 100000;
	@%p2879 bra 	$L__BB10_3004;
	bar.sync 	0;
	and.b16  	%rs772, %rs1593, 255;
	setp.ne.s16 	%p2880, %rs772, 0;
	@%p2880 bra 	$L__BB10_3004;
	ld.global.u64 	%rd5656, [host_device_interface];
	atom.relaxed.cas.b32 	%r6773, [%rd5656+4], -1, %r188;
	setp.ne.s32 	%p2881, %r6773, -1;
	setp.ne.s32 	%p2882, %r6773, %r188;
	and.pred  	%p2883, %p2881, %p2882;
	@%p2883 bra 	$L__BB10_3002;
	ld.global.u64 	%rd11614, [host_device_interface];
	ld.volatile.u8 	%rs774, [%rd11614];
	setp.eq.s16 	%p2885, %rs774, 0;
	@%p2885 bra 	$L__BB10_2461;
	ld.volatile.u32 	%r6775, [%rd11614+4];
	add.u64 	%rd5657, %SP, 8;
	add.u64 	%rd5658, %SPL, 8;
	st.local.v2.u32 	[%rd5658], {%r188, %r6775};
	mov.u64 	%rd5659, $str$10;
	cvta.global.u64 	%rd5660, %rd5659;
	{ // callseq 49, 0
	.param .b64 param0;
	st.param.b64 	[param0], %rd5660;
	.param .b64 param1;
	st.param.b64 	[param1], %rd5657;
	.param .b32 retval0;
	call.uni (retval0), 
	vprintf, 
	(
	param0, 
	param1
	);
	ld.param.b32 	%r6776, [retval0];
	} // callseq 49
	ld.global.u64 	%rd11614, [host_device_interface];
$L__BB10_2461:
	mov.b32 	%r12755, 0;
$L__BB10_2462:
	ld.volatile.u8 	%rs775, [%rd11614+8];
	setp.ne.s16 	%p2886, %rs775, 0;
	add.s32 	%r1385, %r12755, 1;
	setp.lt.u32 	%p2887, %r12755, 10000;
	and.pred  	%p2888, %p2886, %p2887;
	mov.u32 	%r12755, %r1385;
	@%p2888 bra 	$L__BB10_2462;
	mov.b32 	%r6780, 12;
	st.volatile.u32 	[%rd11614+12], %r6780;
	mov.b32 	%r6781, 5;
	st.volatile.u32 	[%rd11614+2384], %r6781;
	mov.b32 	%r6782, 8;
	st.volatile.u32 	[%rd11614+2388], %r6782;
	st.volatile.u32 	[%rd11614+2392], %r6782;
	mov.b16 	%rs776, 1;
	st.volatile.u8 	[%rd11614+8], %rs776;
	membar.sys;
	mov.b32 	%r12756, 0;
$L__BB10_2464:
	ld.global.u64 	%rd11617, [host_device_interface];
	ld.volatile.u8 	%rs777, [%rd11617+2397];
	setp.ne.s16 	%p2889, %rs777, 0;
	@%p2889 bra 	$L__BB10_2470;
	membar.sys;
	setp.eq.s32 	%p2890, %r12756, 30000;
	ld.global.u64 	%rd11617, [host_device_interface];
	@%p2890 bra 	$L__BB10_2470;
	ld.volatile.u8 	%rs778, [%rd11617+2397];
	setp.ne.s16 	%p2891, %rs778, 0;
	@%p2891 bra 	$L__BB10_2470;
	membar.sys;
	ld.global.u64 	%rd11617, [host_device_interface];
	ld.volatile.u8 	%rs779, [%rd11617+2397];
	setp.ne.s16 	%p2892, %rs779, 0;
	@%p2892 bra 	$L__BB10_2470;
	membar.sys;
	ld.global.u64 	%rd11617, [host_device_interface];
	ld.volatile.u8 	%rs780, [%rd11617+2397];
	setp.ne.s16 	%p2893, %rs780, 0;
	@%p2893 bra 	$L__BB10_2470;
	membar.sys;
	add.s32 	%r12756, %r12756, 4;
	bra.uni 	$L__BB10_2464;
$L__BB10_2470:
	ld.volatile.u32 	%r1388, [%rd11617+28];
	setp.lt.s32 	%p2894, %r1388, 1;
	mov.b32 	%r12754, 0;
	@%p2894 bra 	$L__BB10_3001;
	shl.b32 	%r6784, %r1388, 2;
	add.s32 	%r6785, %r6784, 32;
	and.b32  	%r1389, %r1388, 1;
	setp.eq.s32 	%p2895, %r1389, 0;
	and.b32  	%r6786, %r6784, 2147483640;
	add.s32 	%r6787, %r6786, 40;
	selp.b32 	%r1390, %r6785, %r6787, %p2895;
	ld.shared.u64 	%rd897, [m_Local_$_1];
	and.b32  	%r6788, %r1390, 12;
	setp.eq.s32 	%p2896, %r6788, 0;
	mov.u32 	%r12757, %r1390;
	@%p2896 bra 	$L__BB10_2473;
	shr.s32 	%r6789, %r1390, 31;
	shr.u32 	%r6790, %r6789, 28;
	add.s32 	%r6791, %r1390, %r6790;
	and.b32  	%r6792, %r6791, -16;
	add.s32 	%r12757, %r6792, 16;
$L__BB10_2473:
	cvt.s64.s32 	%rd5661, %r12757;
	atom.global.add.u64 	%rd5662, [%rd25], %rd5661;
	cvt.s64.s32 	%rd5663, %r1390;
	add.s64 	%rd5664, %rd5663, %rd5662;
	add.s64 	%rd5665, %rd5664, 8;
	setp.lt.u64 	%p2897, %rd5665, %rd897;
	shr.u64 	%rd5666, %rd5662, 4;
	cvt.u32.u64 	%r6793, %rd5666;
	selp.b32 	%r12754, %r6793, -1, %p2897;
	setp.ne.s32 	%p2898, %r12754, -1;
	@%p2898 bra 	$L__BB10_2475;
	mov.b32 	%r6848, 21352;
	st.local.u32 	[%rd2], %r6848;
	bra.uni 	$L__BB10_2513;
$L__BB10_2475:
	ld.shared.u64 	%rd5667, [m_Local_$_0];
	mul.wide.s32 	%rd898, %r12754, 16;
	add.s64 	%rd5668, %rd5667, %rd898;
	mov.b16 	%rs781, 0;
	st.u8 	[%rd5668], %rs781;
	st.u8 	[%rd5668+1], %rs781;
	mov.b32 	%r6795, 2902;
	st.u32 	[%rd5668+4], %r6795;
	mov.b16 	%rs782, 1;
	st.u8 	[%rd5668+3], %rs782;
	st.u32 	[%rd5668+8], %r1390;
	st.u32 	[%rd5668+12], %r1388;
	setp.eq.s32 	%p2899, %r1388, 1;
	mov.b32 	%r1408, 0;
	@%p2899 bra 	$L__BB10_2501;
	and.b32  	%r1408, %r1388, 2147483646;
	mov.b32 	%r12758, 0;
$L__BB10_2477:
	ld.shared.u64 	%rd899, [m_Local_$_0];
	add.s64 	%rd900, %rd899, %rd898;
	ld.u32 	%r1396, [%rd900+12];
	setp.lt.s32 	%p2900, %r12758, %r1396;
	@%p2900 bra 	$L__BB10_2488;
	ld.shared.u64 	%rd5669, [m_Local_$_1];
	atom.global.add.u64 	%rd5670, [%rd25], 48;
	add.s64 	%rd5671, %rd5670, 56;
	setp.lt.u64 	%p2901, %rd5671, %rd5669;
	shr.u64 	%rd901, %rd5670, 4;
	cvt.u32.u64 	%r12759, %rd901;
	setp.ne.s32 	%p2902, %r12759, -1;
	and.pred  	%p2903, %p2901, %p2902;
	@%p2903 bra 	$L__BB10_2480;
	mov.b32 	%r6803, 21106;
	st.local.u32 	[%rd2], %r6803;
	mov.b32 	%r12759, -1;
	mov.pred 	%p6293, 0;
	bra.uni 	$L__BB10_2481;
$L__BB10_2480:
	shl.b64 	%rd5672, %rd901, 32;
	shr.s64 	%rd5673, %rd5672, 28;
	add.s64 	%rd5674, %rd899, %rd5673;
	mov.b16 	%rs783, 0;
	st.u8 	[%rd5674], %rs783;
	st.u8 	[%rd5674+1], %rs783;
	mov.b32 	%r6797, 3608;
	st.u32 	[%rd5674+4], %r6797;
	mov.b16 	%rs784, 1;
	st.u8 	[%rd5674+3], %rs784;
	mov.b32 	%r6798, 48;
	st.u32 	[%rd5674+8], %r6798;
	mov.b32 	%r6799, -1;
	st.u32 	[%rd5674+16], %r6799;
	ld.shared.u64 	%rd5675, [m_Local_$_0];
	add.s64 	%rd5676, %rd5675, %rd5673;
	mov.b32 	%r6800, 0;
	st.u32 	[%rd5676+32], %r6800;
	ld.shared.u64 	%rd5677, [m_Local_$_0];
	add.s64 	%rd5678, %rd5677, %rd5673;
	st.u32 	[%rd5678+36], %r6800;
	ld.shared.u64 	%rd5679, [m_Local_$_0];
	add.s64 	%rd5680, %rd5679, %rd5673;
	st.u32 	[%rd5680+40], %r6800;
	ld.local.u32 	%r6801, [%rd2];
	setp.eq.s32 	%p6293, %r6801, 0;
$L__BB10_2481:
	mov.b32 	%r12760, 0;
	not.pred 	%p2905, %p6293;
	@%p2905 bra 	$L__BB10_2487;
	setp.ne.s32 	%p2906, %r12759, -1;
	@%p2906 bra 	$L__BB10_2484;
	mov.b32 	%r6811, 21352;
	st.local.u32 	[%rd2], %r6811;
	bra.uni 	$L__BB10_2487;
$L__BB10_2484:
	ld.shared.u64 	%rd5681, [m_Local_$_0];
	mul.wide.s32 	%rd902, %r12759, 16;
	add.s64 	%rd5682, %rd5681, %rd902;
	st.u32 	[%rd5682+40], %r1396;
	ld.local.u32 	%r6806, [%rd2];
	setp.ne.s32 	%p2907, %r6806, 0;
	@%p2907 bra 	$L__BB10_2487;
	ld.shared.u64 	%rd5683, [m_Local_$_0];
	add.s64 	%rd5684, %rd5683, %rd902;
	st.u32 	[%rd5684+36], %r12758;
	ld.local.u32 	%r6808, [%rd2];
	setp.ne.s32 	%p2908, %r6808, 0;
	@%p2908 bra 	$L__BB10_2487;
	ld.shared.u64 	%rd5685, [m_Local_$_0];
	add.s64 	%rd5686, %rd5685, %rd902;
	st.u32 	[%rd5686+32], %r12754;
	ld.local.u32 	%r6809, [%rd2];
	setp.eq.s32 	%p2909, %r6809, 0;
	selp.b32 	%r12760, %r12759, 0, %p2909;
$L__BB10_2487:
	st.local.u32 	[%rd2], %r12760;
	bra.uni 	$L__BB10_2489;
$L__BB10_2488:
	shl.b32 	%r6812, %r12758, 2;
	cvt.u64.u32 	%rd5687, %r6812;
	add.s64 	%rd5688, %rd900, %rd5687;
	mov.b32 	%r6813, -1;
	st.u32 	[%rd5688+32], %r6813;
$L__BB10_2489:
	add.s32 	%r1401, %r12758, 1;
	ld.shared.u64 	%rd903, [m_Local_$_0];
	add.s64 	%rd904, %rd903, %rd898;
	ld.u32 	%r1402, [%rd904+12];
	setp.lt.s32 	%p2910, %r1401, %r1402;
	@%p2910 bra 	$L__BB10_2499;
	ld.shared.u64 	%rd5689, [m_Local_$_1];
	atom.global.add.u64 	%rd5690, [%rd25], 48;
	add.s64 	%rd5691, %rd5690, 56;
	setp.ge.u64 	%p2911, %rd5691, %rd5689;
	shr.u64 	%rd905, %rd5690, 4;
	cvt.u32.u64 	%r12761, %rd905;
	setp.eq.s32 	%p2912, %r12761, -1;
	or.pred  	%p2913, %p2911, %p2912;
	@%p2913 bra 	$L__BB10_2492;
	shl.b64 	%rd5692, %rd905, 32;
	shr.s64 	%rd5693, %rd5692, 28;
	add.s64 	%rd5694, %rd903, %rd5693;
	mov.b16 	%rs785, 0;
	st.u8 	[%rd5694], %rs785;
	st.u8 	[%rd5694+1], %rs785;
	mov.b32 	%r6814, 3608;
	st.u32 	[%rd5694+4], %r6814;
	mov.b16 	%rs786, 1;
	st.u8 	[%rd5694+3], %rs786;
	mov.b32 	%r6815, 48;
	st.u32 	[%rd5694+8], %r6815;
	mov.b32 	%r6816, -1;
	st.u32 	[%rd5694+16], %r6816;
	ld.shared.u64 	%rd5695, [m_Local_$_0];
	add.s64 	%rd5696, %rd5695, %rd5693;
	mov.b32 	%r6817, 0;
	st.u32 	[%rd5696+32], %r6817;
	ld.shared.u64 	%rd5697, [m_Local_$_0];
	add.s64 	%rd5698, %rd5697, %rd5693;
	st.u32 	[%rd5698+36], %r6817;
	ld.shared.u64 	%rd5699, [m_Local_$_0];
	add.s64 	%rd5700, %rd5699, %rd5693;
	st.u32 	[%rd5700+40], %r6817;
	ld.local.u32 	%r6818, [%rd2];
	setp.eq.s32 	%p6294, %r6818, 0;
	bra.uni 	$L__BB10_2493;
$L__BB10_2492:
	mov.b32 	%r6820, 21106;
	st.local.u32 	[%rd2], %r6820;
	mov.b32 	%r12761, -1;
	mov.pred 	%p6294, 0;
$L__BB10_2493:
	mov.b32 	%r12762, 0;
	not.pred 	%p2915, %p6294;
	@%p2915 bra 	$L__BB10_2498;
	setp.eq.s32 	%p2916, %r12761, -1;
	@%p2916 bra 	$L__BB10_6344;
	ld.shared.u64 	%rd5701, [m_Local_$_0];
	mul.wide.s32 	%rd906, %r12761, 16;
	add.s64 	%rd5702, %rd5701, %rd906;
	st.u32 	[%rd5702+40], %r1402;
	ld.local.u32 	%r6823, [%rd2];
	setp.eq.s32 	%p2917, %r6823, 0;
	@%p2917 bra 	$L__BB10_2496;
	bra.uni 	$L__BB10_2498;
$L__BB10_2496:
	ld.shared.u64 	%rd5703, [m_Local_$_0];
	add.s64 	%rd5704, %rd5703, %rd906;
	st.u32 	[%rd5704+36], %r1401;
	ld.local.u32 	%r6825, [%rd2];
	setp.ne.s32 	%p2918, %r6825, 0;
	@%p2918 bra 	$L__BB10_2498;
	ld.shared.u64 	%rd5705, [m_Local_$_0];
	add.s64 	%rd5706, %rd5705, %rd906;
	st.u32 	[%rd5706+32], %r12754;
	ld.local.u32 	%r6826, [%rd2];
	setp.eq.s32 	%p2919, %r6826, 0;
	selp.b32 	%r12762, %r12761, 0, %p2919;
$L__BB10_2498:
	st.local.u32 	[%rd2], %r12762;
	bra.uni 	$L__BB10_2500;
$L__BB10_2499:
	shl.b32 	%r6829, %r1401, 2;
	cvt.u64.u32 	%rd5707, %r6829;
	add.s64 	%rd5708, %rd904, %rd5707;
	mov.b32 	%r6830, -1;
	st.u32 	[%rd5708+32], %r6830;
$L__BB10_2500:
	add.s32 	%r12758, %r12758, 2;
	setp.ne.s32 	%p2920, %r12758, %r1408;
	@%p2920 bra 	$L__BB10_2477;
$L__BB10_2501:
	setp.eq.s32 	%p2921, %r1389, 0;
	@%p2921 bra 	$L__BB10_2513;
	ld.shared.u64 	%rd907, [m_Local_$_0];
	add.s64 	%rd908, %rd907, %rd898;
	ld.u32 	%r1409, [%rd908+12];
	setp.lt.s32 	%p2922, %r1408, %r1409;
	@%p2922 bra 	$L__BB10_2512;
	ld.shared.u64 	%rd5709, [m_Local_$_1];
	atom.global.add.u64 	%rd5710, [%rd25], 48;
	add.s64 	%rd5711, %rd5710, 56;
	setp.ge.u64 	%p2923, %rd5711, %rd5709;
	shr.u64 	%rd909, %rd5710, 4;
	cvt.u32.u64 	%r12764, %rd909;
	setp.eq.s32 	%p2924, %r12764, -1;
	or.pred  	%p2925, %p2923, %p2924;
	@%p2925 bra 	$L__BB10_2505;
	shl.b64 	%rd5712, %rd909, 32;
	shr.s64 	%rd5713, %rd5712, 28;
	add.s64 	%rd5714, %rd907, %rd5713;
	mov.b16 	%rs787, 0;
	st.u8 	[%rd5714], %rs787;
	st.u8 	[%rd5714+1], %rs787;
	mov.b32 	%r6831, 3608;
	st.u32 	[%rd5714+4], %r6831;
	mov.b16 	%rs788, 1;
	st.u8 	[%rd5714+3], %rs788;
	mov.b32 	%r6832, 48;
	st.u32 	[%rd5714+8], %r6832;
	mov.b32 	%r6833, -1;
	st.u32 	[%rd5714+16], %r6833;
	ld.shared.u64 	%rd5715, [m_Local_$_0];
	add.s64 	%rd5716, %rd5715, %rd5713;
	mov.b32 	%r6834, 0;
	st.u32 	[%rd5716+32], %r6834;
	ld.shared.u64 	%rd5717, [m_Local_$_0];
	add.s64 	%rd5718, %rd5717, %rd5713;
	st.u32 	[%rd5718+36], %r6834;
	ld.shared.u64 	%rd5719, [m_Local_$_0];
	add.s64 	%rd5720, %rd5719, %rd5713;
	st.u32 	[%rd5720+40], %r6834;
	ld.local.u32 	%r6835, [%rd2];
	setp.eq.s32 	%p6295, %r6835, 0;
	bra.uni 	$L__BB10_2506;
$L__BB10_2505:
	mov.b32 	%r6837, 21106;
	st.local.u32 	[%rd2], %r6837;
	mov.b32 	%r12764, -1;
	mov.pred 	%p6295, 0;
$L__BB10_2506:
	mov.b32 	%r12765, 0;
	not.pred 	%p2927, %p6295;
	@%p2927 bra 	$L__BB10_2511;
	setp.eq.s32 	%p2928, %r12764, -1;
	@%p2928 bra 	$L__BB10_6345;
	ld.shared.u64 	%rd5721, [m_Local_$_0];
	mul.wide.s32 	%rd910, %r12764, 16;
	add.s64 	%rd5722, %rd5721, %rd910;
	st.u32 	[%rd5722+40], %r1409;
	ld.local.u32 	%r6840, [%rd2];
	setp.eq.s32 	%p2929, %r6840, 0;
	@%p2929 bra 	$L__BB10_2509;
	bra.uni 	$L__BB10_2511;
$L__BB10_2509:
	ld.shared.u64 	%rd5723, [m_Local_$_0];
	add.s64 	%rd5724, %rd5723, %rd910;
	st.u32 	[%rd5724+36], %r1408;
	ld.local.u32 	%r6842, [%rd2];
	setp.ne.s32 	%p2930, %r6842, 0;
	@%p2930 bra 	$L__BB10_2511;
	ld.shared.u64 	%rd5725, [m_Local_$_0];
	add.s64 	%rd5726, %rd5725, %rd910;
	st.u32 	[%rd5726+32], %r12754;
	ld.local.u32 	%r6843, [%rd2];
	setp.eq.s32 	%p2931, %r6843, 0;
	selp.b32 	%r12765, %r12764, 0, %p2931;
$L__BB10_2511:
	st.local.u32 	[%rd2], %r12765;
	bra.uni 	$L__BB10_2513;
$L__BB10_2512:
	shl.b32 	%r6846, %r1408, 2;
	cvt.u64.u32 	%rd5727, %r6846;
	add.s64 	%rd5728, %rd908, %rd5727;
	mov.b32 	%r6847, -1;
	st.u32 	[%rd5728+32], %r6847;
$L__BB10_2513:
	ld.global.u64 	%rd11617, [host_device_interface];
	ld.volatile.u8 	%rs789, [%rd11617+16];
	setp.eq.s16 	%p2932, %rs789, 0;
	@%p2932 bra 	$L__BB10_3001;
	mul.wide.s32 	%rd912, %r12754, 16;
	mov.b32 	%r12766, 0;
	bra.uni 	$L__BB10_2516;
$L__BB10_2515:
	ld.volatile.u8 	%rs901, [%rd11617+16];
	setp.eq.s16 	%p3337, %rs901, 0;
	setp.ge.s32 	%p3338, %r12766, %r1388;
	or.pred  	%p3339, %p3337, %p3338;
	@%p3339 bra 	$L__BB10_3001;
$L__BB10_2516:
	ld.volatile.u8 	%rs790, [%rd11617+25];
	setp.eq.s16 	%p2933, %rs790, 0;
	@%p2933 bra 	$L__BB10_2677;
	mov.b32 	%r12767, 0;
$L__BB10_2518:
	mov.u32 	%r1415, %r12767;
	cvt.u64.u32 	%rd5729, %r1415;
	add.s64 	%rd5730, %rd11617, %rd5729;
	ld.volatile.u8 	%rs791, [%rd5730+80];
	setp.ne.s16 	%p2934, %rs791, 0;
	add.s32 	%r12767, %r1415, 1;
	@%p2934 bra 	$L__BB10_2518;
	shl.b32 	%r6851, %r1415, 2;
	add.s32 	%r6852, %r6851, 32;
	and.b32  	%r1417, %r1415, 1;
	setp.eq.s32 	%p2935, %r1417, 0;
	and.b32  	%r6853, %r6851, 2147483640;
	add.s32 	%r6854, %r6853, 40;
	selp.b32 	%r1418, %r6852, %r6854, %p2935;
	ld.shared.u64 	%rd915, [m_Local_$_1];
	and.b32  	%r6855, %r1418, 12;
	setp.eq.s32 	%p2936, %r6855, 0;
	mov.u32 	%r12768, %r1418;
	@%p2936 bra 	$L__BB10_2521;
	shr.s32 	%r6856, %r1418, 31;
	shr.u32 	%r6857, %r6856, 28;
	add.s32 	%r6858, %r1418, %r6857;
	and.b32  	%r6859, %r6858, -16;
	add.s32 	%r12768, %r6859, 16;
$L__BB10_2521:
	cvt.s64.s32 	%rd5731, %r12768;
	atom.global.add.u64 	%rd5732, [%rd25], %rd5731;
	cvt.s64.s32 	%rd5733, %r1418;
	add.s64 	%rd5734, %rd5733, %rd5732;
	add.s64 	%rd5735, %rd5734, 8;
	setp.lt.u64 	%p2937, %rd5735, %rd915;
	shr.u64 	%rd5736, %rd5732, 4;
	cvt.u32.u64 	%r6860, %rd5736;
	selp.b32 	%r1421, %r6860, -1, %p2937;
	setp.ne.s32 	%p2938, %r1421, -1;
	@%p2938 bra 	$L__BB10_2523;
	mov.b32 	%r6915, 21352;
	st.local.u32 	[%rd2], %r6915;
	bra.uni 	$L__BB10_2562;
$L__BB10_2523:
	ld.shared.u64 	%rd5737, [m_Local_$_0];
	mul.wide.s32 	%rd916, %r1421, 16;
	add.s64 	%rd5738, %rd5737, %rd916;
	mov.b16 	%rs792, 0;
	st.u8 	[%rd5738], %rs792;
	st.u8 	[%rd5738+1], %rs792;
	mov.b32 	%r6862, 4335;
	st.u32 	[%rd5738+4], %r6862;
	mov.b16 	%rs793, 1;
	st.u8 	[%rd5738+3], %rs793;
	st.u32 	[%rd5738+8], %r1418;
	st.u32 	[%rd5738+12], %r1415;
	mov.b32 	%r1436, 0;
	setp.eq.s32 	%p2939, %r1415, 0;
	@%p2939 bra 	$L__BB10_2562;
	setp.eq.s32 	%p2940, %r1415, 1;
	@%p2940 bra 	$L__BB10_2550;
	and.b32  	%r1436, %r1415, 2147483646;
	mov.b32 	%r12769, 0;
$L__BB10_2526:
	ld.shared.u64 	%rd917, [m_Local_$_0];
	add.s64 	%rd918, %rd917, %rd916;
	ld.u32 	%r1424, [%rd918+12];
	setp.lt.s32 	%p2941, %r12769, %r1424;
	@%p2941 bra 	$L__BB10_2537;
	ld.shared.u64 	%rd5739, [m_Local_$_1];
	atom.global.add.u64 	%rd5740, [%rd25], 48;
	add.s64 	%rd5741, %rd5740, 56;
	setp.lt.u64 	%p2942, %rd5741, %rd5739;
	shr.u64 	%rd919, %rd5740, 4;
	cvt.u32.u64 	%r12770, %rd919;
	setp.ne.s32 	%p2943, %r12770, -1;
	and.pred  	%p2944, %p2942, %p2943;
	@%p2944 bra 	$L__BB10_2529;
	mov.b32 	%r6870, 21106;
	st.local.u32 	[%rd2], %r6870;
	mov.b32 	%r12770, -1;
	mov.pred 	%p6296, 0;
	bra.uni 	$L__BB10_2530;
$L__BB10_2529:
	shl.b64 	%rd5742, %rd919, 32;
	shr.s64 	%rd5743, %rd5742, 28;
	add.s64 	%rd5744, %rd917, %rd5743;
	mov.b16 	%rs794, 0;
	st.u8 	[%rd5744], %rs794;
	st.u8 	[%rd5744+1], %rs794;
	mov.b32 	%r6864, 3608;
	st.u32 	[%rd5744+4], %r6864;
	mov.b16 	%rs795, 1;
	st.u8 	[%rd5744+3], %rs795;
	mov.b32 	%r6865, 48;
	st.u32 	[%rd5744+8], %r6865;
	mov.b32 	%r6866, -1;
	st.u32 	[%rd5744+16], %r6866;
	ld.shared.u64 	%rd5745, [m_Local_$_0];
	add.s64 	%rd5746, %rd5745, %rd5743;
	mov.b32 	%r6867, 0;
	st.u32 	[%rd5746+32], %r6867;
	ld.shared.u64 	%rd5747, [m_Local_$_0];
	add.s64 	%rd5748, %rd5747, %rd5743;
	st.u32 	[%rd5748+36], %r6867;
	ld.shared.u64 	%rd5749, [m_Local_$_0];
	add.s64 	%rd5750, %rd5749, %rd5743;
	st.u32 	[%rd5750+40], %r6867;
	ld.local.u32 	%r6868, [%rd2];
	setp.eq.s32 	%p6296, %r6868, 0;
$L__BB10_2530:
	mov.b32 	%r12771, 0;
	not.pred 	%p2946, %p6296;
	@%p2946 bra 	$L__BB10_2536;
	setp.ne.s32 	%p2947, %r12770, -1;
	@%p2947 bra 	$L__BB10_2533;
	mov.b32 	%r6878, 21352;
	st.local.u32 	[%rd2], %r6878;
	bra.uni 	$L__BB10_2536;
$L__BB10_2533:
	ld.shared.u64 	%rd5751, [m_Local_$_0];
	mul.wide.s32 	%rd920, %r12770, 16;
	add.s64 	%rd5752, %rd5751, %rd920;
	st.u32 	[%rd5752+40], %r1424;
	ld.local.u32 	%r6873, [%rd2];
	setp.ne.s32 	%p2948, %r6873, 0;
	@%p2948 bra 	$L__BB10_2536;
	ld.shared.u64 	%rd5753, [m_Local_$_0];
	add.s64 	%rd5754, %rd5753, %rd920;
	st.u32 	[%rd5754+36], %r12769;
	ld.local.u32 	%r6875, [%rd2];
	setp.ne.s32 	%p2949, %r6875, 0;
	@%p2949 bra 	$L__BB10_2536;
	ld.shared.u64 	%rd5755, [m_Local_$_0];
	add.s64 	%rd5756, %rd5755, %rd920;
	st.u32 	[%rd5756+32], %r1421;
	ld.local.u32 	%r6876, [%rd2];
	setp.eq.s32 	%p2950, %r6876, 0;
	selp.b32 	%r12771, %r12770, 0, %p2950;
$L__BB10_2536:
	st.local.u32 	[%rd2], %r12771;
	bra.uni 	$L__BB10_2538;
$L__BB10_2537:
	shl.b32 	%r6879, %r12769, 2;
	cvt.u64.u32 	%rd5757, %r6879;
	add.s64 	%rd5758, %rd918, %rd5757;
	mov.b32 	%r6880, 0;
	st.u32 	[%rd5758+32], %r6880;
	mov.b16 	%rs796, 0;
	st.u8 	[%rd5758+32], %rs796;
$L__BB10_2538:
	add.s32 	%r1429, %r12769, 1;
	ld.shared.u64 	%rd921, [m_Local_$_0];
	add.s64 	%rd922, %rd921, %rd916;
	ld.u32 	%r1430, [%rd922+12];
	setp.lt.s32 	%p2951, %r1429, %r1430;
	@%p2951 bra 	$L__BB10_2548;
	ld.shared.u64 	%rd5759, [m_Local_$_1];
	atom.global.add.u64 	%rd5760, [%rd25], 48;
	add.s64 	%rd5761, %rd5760, 56;
	setp.ge.u64 	%p2952, %rd5761, %rd5759;
	shr.u64 	%rd923, %rd5760, 4;
	cvt.u32.u64 	%r12772, %rd923;
	setp.eq.s32 	%p2953, %r12772, -1;
	or.pred  	%p2954, %p2952, %p2953;
	@%p2954 bra 	$L__BB10_2541;
	shl.b64 	%rd5762, %rd923, 32;
	shr.s64 	%rd5763, %rd5762, 28;
	add.s64 	%rd5764, %rd921, %rd5763;
	mov.b16 	%rs797, 0;
	st.u8 	[%rd5764], %rs797;
	st.u8 	[%rd5764+1], %rs797;
	mov.b32 	%r6881, 3608;
	st.u32 	[%rd5764+4], %r6881;
	mov.b16 	%rs798, 1;
	st.u8 	[%rd5764+3], %rs798;
	mov.b32 	%r6882, 48;
	st.u32 	[%rd5764+8], %r6882;
	mov.b32 	%r6883, -1;
	st.u32 	[%rd5764+16], %r6883;
	ld.shared.u64 	%rd5765, [m_Local_$_0];
	add.s64 	%rd5766, %rd5765, %rd5763;
	mov.b32 	%r6884, 0;
	st.u32 	[%rd5766+32], %r6884;
	ld.shared.u64 	%rd5767, [m_Local_$_0];
	add.s64 	%rd5768, %rd5767, %rd5763;
	st.u32 	[%rd5768+36], %r6884;
	ld.shared.u64 	%rd5769, [m_Local_$_0];
	add.s64 	%rd5770, %rd5769, %rd5763;
	st.u32 	[%rd5770+40], %r6884;
	ld.local.u32 	%r6885, [%rd2];
	setp.eq.s32 	%p6297, %r6885, 0;
	bra.uni 	$L__BB10_2542;
$L__BB10_2541:
	mov.b32 	%r6887, 21106;
	st.local.u32 	[%rd2], %r6887;
	mov.b32 	%r12772, -1;
	mov.pred 	%p6297, 0;
$L__BB10_2542:
	mov.b32 	%r12773, 0;
	not.pred 	%p2956, %p6297;
	@%p2956 bra 	$L__BB10_2547;
	setp.eq.s32 	%p2957, %r12772, -1;
	@%p2957 bra 	$L__BB10_6346;
	ld.shared.u64 	%rd5771, [m_Local_$_0];
	mul.wide.s32 	%rd924, %r12772, 16;
	add.s64 	%rd5772, %rd5771, %rd924;
	st.u32 	[%rd5772+40], %r1430;
	ld.local.u32 	%r6890, [%rd2];
	setp.eq.s32 	%p2958, %r6890, 0;
	@%p2958 bra 	$L__BB10_2545;
	bra.uni 	$L__BB10_2547;
$L__BB10_2545:
	ld.shared.u64 	%rd5773, [m_Local_$_0];
	add.s64 	%rd5774, %rd5773, %rd924;
	st.u32 	[%rd5774+36], %r1429;
	ld.local.u32 	%r6892, [%rd2];
	setp.ne.s32 	%p2959, %r6892, 0;
	@%p2959 bra 	$L__BB10_2547;
	ld.shared.u64 	%rd5775, [m_Local_$_0];
	add.s64 	%rd5776, %rd5775, %rd924;
	st.u32 	[%rd5776+32], %r1421;
	ld.local.u32 	%r6893, [%rd2];
	setp.eq.s32 	%p2960, %r6893, 0;
	selp.b32 	%r12773, %r12772, 0, %p2960;
$L__BB10_2547:
	st.local.u32 	[%rd2], %r12773;
	bra.uni 	$L__BB10_2549;
$L__BB10_2548:
	shl.b32 	%r6896, %r1429, 2;
	cvt.u64.u32 	%rd5777, %r6896;
	add.s64 	%rd5778, %rd922, %rd5777;
	mov.b32 	%r6897, 0;
	st.u32 	[%rd5778+32], %r6897;
	mov.b16 	%rs799, 0;
	st.u8 	[%rd5778+32], %rs799;
$L__BB10_2549:
	add.s32 	%r12769, %r12769, 2;
	setp.ne.s32 	%p2961, %r12769, %r1436;
	@%p2961 bra 	$L__BB10_2526;
$L__BB10_2550:
	setp.eq.s32 	%p2962, %r1417, 0;
	@%p2962 bra 	$L__BB10_2562;
	ld.shared.u64 	%rd925, [m_Local_$_0];
	add.s64 	%rd926, %rd925, %rd916;
	ld.u32 	%r1437, [%rd926+12];
	setp.lt.s32 	%p2963, %r1436, %r1437;
	@%p2963 bra 	$L__BB10_2561;
	ld.shared.u64 	%rd5779, [m_Local_$_1];
	atom.global.add.u64 	%rd5780, [%rd25], 48;
	add.s64 	%rd5781, %rd5780, 56;
	setp.ge.u64 	%p2964, %rd5781, %rd5779;
	shr.u64 	%rd927, %rd5780, 4;
	cvt.u32.u64 	%r12775, %rd927;
	setp.eq.s32 	%p2965, %r12775, -1;
	or.pred  	%p2966, %p2964, %p2965;
	@%p2966 bra 	$L__BB10_2554;
	shl.b64 	%rd5782, %rd927, 32;
	shr.s64 	%rd5783, %rd5782, 28;
	add.s64 	%rd5784, %rd925, %rd5783;
	mov.b16 	%rs800, 0;
	st.u8 	[%rd5784], %rs800;
	st.u8 	[%rd5784+1], %rs800;
	mov.b32 	%r6898, 3608;
	st.u32 	[%rd5784+4], %r6898;
	mov.b16 	%rs801, 1;
	st.u8 	[%rd5784+3], %rs801;
	mov.b32 	%r6899, 48;
	st.u32 	[%rd5784+8], %r6899;
	mov.b32 	%r6900, -1;
	st.u32 	[%rd5784+16], %r6900;
	ld.shared.u64 	%rd5785, [m_Local_$_0];
	add.s64 	%rd5786, %rd5785, %rd5783;
	mov.b32 	%r6901, 0;
	st.u32 	[%rd5786+32], %r6901;
	ld.shared.u64 	%rd5787, [m_Local_$_0];
	add.s64 	%rd5788, %rd5787, %rd5783;
	st.u32 	[%rd5788+36], %r6901;
	ld.shared.u64 	%rd5789, [m_Local_$_0];
	add.s64 	%rd5790, %rd5789, %rd5783;
	st.u32 	[%rd5790+40], %r6901;
	ld.local.u32 	%r6902, [%rd2];
	setp.eq.s32 	%p6298, %r6902, 0;
	bra.uni 	$L__BB10_2555;
$L__BB10_2554:
	mov.b32 	%r6904, 21106;
	st.local.u32 	[%rd2], %r6904;
	mov.b32 	%r12775, -1;
	mov.pred 	%p6298, 0;
$L__BB10_2555:
	mov.b32 	%r12776, 0;
	not.pred 	%p2968, %p6298;
	@%p2968 bra 	$L__BB10_2560;
	setp.eq.s32 	%p2969, %r12775, -1;
	@%p2969 bra 	$L__BB10_6347;
	ld.shared.u64 	%rd5791, [m_Local_$_0];
	mul.wide.s32 	%rd928, %r12775, 16;
	add.s64 	%rd5792, %rd5791, %rd928;
	st.u32 	[%rd5792+40], %r1437;
	ld.local.u32 	%r6907, [%rd2];
	setp.eq.s32 	%p2970, %r6907, 0;
	@%p2970 bra 	$L__BB10_2558;
	bra.uni 	$L__BB10_2560;
$L__BB10_2558:
	ld.shared.u64 	%rd5793, [m_Local_$_0];
	add.s64 	%rd5794, %rd5793, %rd928;
	st.u32 	[%rd5794+36], %r1436;
	ld.local.u32 	%r6909, [%rd2];
	setp.ne.s32 	%p2971, %r6909, 0;
	@%p2971 bra 	$L__BB10_2560;
	ld.shared.u64 	%rd5795, [m_Local_$_0];
	add.s64 	%rd5796, %rd5795, %rd928;
	st.u32 	[%rd5796+32], %r1421;
	ld.local.u32 	%r6910, [%rd2];
	setp.eq.s32 	%p2972, %r6910, 0;
	selp.b32 	%r12776, %r12775, 0, %p2972;
$L__BB10_2560:
	st.local.u32 	[%rd2], %r12776;
	bra.uni 	$L__BB10_2562;
$L__BB10_2561:
	shl.b32 	%r6913, %r1436, 2;
	cvt.u64.u32 	%rd5797, %r6913;
	add.s64 	%rd5798, %rd926, %rd5797;
	mov.b32 	%r6914, 0;
	st.u32 	[%rd5798+32], %r6914;
	mov.b16 	%rs802, 0;
	st.u8 	[%rd5798+32], %rs802;
$L__BB10_2562:
	ld.global.u64 	%rd5799, [host_device_interface];
	ld.volatile.u8 	%rs803, [%rd5799];
	setp.eq.s16 	%p2973, %rs803, 0;
	@%p2973 bra 	$L__BB10_2564;
	mov.u64 	%rd5800, $str$5;
	cvta.global.u64 	%rd5801, %rd5800;
	{ // callseq 50, 0
	.param .b64 param0;
	st.param.b64 	[param0], %rd5801;
	.param .b64 param1;
	st.param.b64 	[param1], 0;
	.param .b32 retval0;
	call.uni (retval0), 
	vprintf, 
	(
	param0, 
	param1
	);
	ld.param.b32 	%r6916, [retval0];
	} // callseq 50
$L__BB10_2564:
	setp.eq.s32 	%p2974, %r1415, 0;
	@%p2974 bra 	$L__BB10_2583;
	mul.wide.s32 	%rd929, %r1421, 16;
	mov.b32 	%r12777, 0;
$L__BB10_2566:
	setp.ne.s32 	%p2975, %r1421, -1;
	cvt.u64.u32 	%rd5802, %r12777;
	add.s64 	%rd930, %rd11617, %rd5802;
	ld.volatile.u8 	%rs181, [%rd930+80];
	@%p2975 bra 	$L__BB10_2568;
	mov.b32 	%r6936, 21352;
	st.local.u32 	[%rd2], %r6936;
	bra.uni 	$L__BB10_2580;
$L__BB10_2568:
	ld.shared.u64 	%rd931, [m_Local_$_0];
	add.s64 	%rd932, %rd931, %rd929;
	ld.u32 	%r1443, [%rd932+12];
	setp.lt.s32 	%p2976, %r12777, %r1443;
	@%p2976 bra 	$L__BB10_2579;
	ld.shared.u64 	%rd5803, [m_Local_$_1];
	atom.global.add.u64 	%rd5804, [%rd25], 48;
	add.s64 	%rd5805, %rd5804, 56;
	setp.lt.u64 	%p2977, %rd5805, %rd5803;
	shr.u64 	%rd933, %rd5804, 4;
	cvt.u32.u64 	%r12778, %rd933;
	setp.ne.s32 	%p2978, %r12778, -1;
	and.pred  	%p2979, %p2977, %p2978;
	@%p2979 bra 	$L__BB10_2571;
	mov.b32 	%r6925, 21106;
	st.local.u32 	[%rd2], %r6925;
	mov.b32 	%r12778, -1;
	mov.pred 	%p6299, 0;
	bra.uni 	$L__BB10_2572;
$L__BB10_2571:
	shl.b64 	%rd5806, %rd933, 32;
	shr.s64 	%rd5807, %rd5806, 28;
	add.s64 	%rd5808, %rd931, %rd5807;
	mov.b16 	%rs804, 0;
	st.u8 	[%rd5808], %rs804;
	st.u8 	[%rd5808+1], %rs804;
	mov.b32 	%r6919, 3608;
	st.u32 	[%rd5808+4], %r6919;
	mov.b16 	%rs805, 1;
	st.u8 	[%rd5808+3], %rs805;
	mov.b32 	%r6920, 48;
	st.u32 	[%rd5808+8], %r6920;
	mov.b32 	%r6921, -1;
	st.u32 	[%rd5808+16], %r6921;
	ld.shared.u64 	%rd5809, [m_Local_$_0];
	add.s64 	%rd5810, %rd5809, %rd5807;
	mov.b32 	%r6922, 0;
	st.u32 	[%rd5810+32], %r6922;
	ld.shared.u64 	%rd5811, [m_Local_$_0];
	add.s64 	%rd5812, %rd5811, %rd5807;
	st.u32 	[%rd5812+36], %r6922;
	ld.shared.u64 	%rd5813, [m_Local_$_0];
	add.s64 	%rd5814, %rd5813, %rd5807;
	st.u32 	[%rd5814+40], %r6922;
	ld.local.u32 	%r6923, [%rd2];
	setp.eq.s32 	%p6299, %r6923, 0;
$L__BB10_2572:
	mov.b32 	%r12779, 0;
	not.pred 	%p2981, %p6299;
	@%p2981 bra 	$L__BB10_2578;
	setp.ne.s32 	%p2982, %r12778, -1;
	@%p2982 bra 	$L__BB10_2575;
	mov.b32 	%r6933, 21352;
	st.local.u32 	[%rd2], %r6933;
	bra.uni 	$L__BB10_2578;
$L__BB10_2575:
	ld.shared.u64 	%rd5815, [m_Local_$_0];
	mul.wide.s32 	%rd934, %r12778, 16;
	add.s64 	%rd5816, %rd5815, %rd934;
	st.u32 	[%rd5816+40], %r1443;
	ld.local.u32 	%r6928, [%rd2];
	setp.ne.s32 	%p2983, %r6928, 0;
	@%p2983 bra 	$L__BB10_2578;
	ld.shared.u64 	%rd5817, [m_Local_$_0];
	add.s64 	%rd5818, %rd5817, %rd934;
	st.u32 	[%rd5818+36], %r12777;
	ld.local.u32 	%r6930, [%rd2];
	setp.ne.s32 	%p2984, %r6930, 0;
	@%p2984 bra 	$L__BB10_2578;
	ld.shared.u64 	%rd5819, [m_Local_$_0];
	add.s64 	%rd5820, %rd5819, %rd934;
	st.u32 	[%rd5820+32], %r1421;
	ld.local.u32 	%r6931, [%rd2];
	setp.eq.s32 	%p2985, %r6931, 0;
	selp.b32 	%r12779, %r12778, 0, %p2985;
$L__BB10_2578:
	st.local.u32 	[%rd2], %r12779;
	bra.uni 	$L__BB10_2580;
$L__BB10_2579:
	shl.b32 	%r6934, %r12777, 2;
	cvt.u64.u32 	%rd5821, %r6934;
	add.s64 	%rd5822, %rd932, %rd5821;
	mov.b32 	%r6935, 0;
	st.u32 	[%rd5822+32], %r6935;
	st.u8 	[%rd5822+32], %rs181;
$L__BB10_2580:
	ld.global.u64 	%rd5823, [host_device_interface];
	ld.volatile.u8 	%rs806, [%rd5823];
	setp.eq.s16 	%p2986, %rs806, 0;
	@%p2986 bra 	$L__BB10_2582;
	ld.volatile.s8 	%r6937, [%rd930+80];
	add.u64 	%rd5824, %SP, 0;
	add.u64 	%rd5825, %SPL, 0;
	st.local.u32 	[%rd5825], %r6937;
	mov.u64 	%rd5826, $str;
	cvta.global.u64 	%rd5827, %rd5826;
	{ // callseq 51, 0
	.param .b64 param0;
	st.param.b64 	[param0], %rd5827;
	.param .b64 param1;
	st.param.b64 	[param1], %rd5824;
	.param .b32 retval0;
	call.uni (retval0), 
	vprintf, 
	(
	param0, 
	param1
	);
	ld.param.b32 	%r6938, [retval0];
	} // callseq 51
$L__BB10_2582:
	add.s32 	%r12777, %r12777, 1;
	setp.ne.s32 	%p2987, %r12777, %r1415;
	@%p2987 bra 	$L__BB10_2566;
$L__BB10_2583:
	ld.global.u64 	%rd5828, [host_device_interface];
	ld.volatile.u8 	%rs807, [%rd5828];
	setp.eq.s16 	%p2988, %rs807, 0;
	@%p2988 bra 	$L__BB10_2585;
	mov.u64 	%rd5829, $str$6;
	cvta.global.u64 	%rd5830, %rd5829;
	{ // callseq 52, 0
	.param .b64 param0;
	st.param.b64 	[param0], %rd5830;
	.param .b64 param1;
	st.param.b64 	[param1], 0;
	.param .b32 retval0;
	call.uni (retval0), 
	vprintf, 
	(
	param0, 
	param1
	);
	ld.param.b32 	%r6940, [retval0];
	} // callseq 52
$L__BB10_2585:
	ld.shared.u64 	%rd5831, [m_Local_$_1];
	atom.global.add.u64 	%rd5832, [%rd25], 48;
	add.s64 	%rd5833, %rd5832, 56;
	setp.lt.u64 	%p2989, %rd5833, %rd5831;
	shr.u64 	%rd5834, %rd5832, 4;
	cvt.u32.u64 	%r6942, %rd5834;
	selp.b32 	%r1449, %r6942, -1, %p2989;
	setp.ne.s32 	%p2990, %r1449, -1;
	@%p2990 bra 	$L__BB10_2587;
	mov.b32 	%r7052, 21352;
	st.local.u32 	[%rd2], %r7052;
	bra.uni 	$L__BB10_2662;
$L__BB10_2587:
	ld.shared.u64 	%rd5835, [m_Local_$_0];
	mul.wide.s32 	%rd935, %r1449, 16;
	add.s64 	%rd5836, %rd5835, %rd935;
	mov.b16 	%rs808, 1;
	st.u8 	[%rd5836], %rs808;
	mov.b16 	%rs809, 0;
	st.u8 	[%rd5836+1], %rs809;
	mov.b32 	%r6943, 2906;
	st.u32 	[%rd5836+4], %r6943;
	st.u8 	[%rd5836+3], %rs808;
	mov.b32 	%r6944, 48;
	st.u32 	[%rd5836+8], %r6944;
	mov.b32 	%r6945, -1;
	st.u32 	[%rd5836+16], %r6945;
	ld.shared.u64 	%rd936, [m_Local_$_0];
	mul.wide.s32 	%rd937, %r1421, 16;
	add.s64 	%rd5837, %rd936, %rd937;
	ld.u32 	%r1450, [%rd5837+12];
	shl.b32 	%r6946, %r1450, 2;
	add.s32 	%r6947, %r6946, 32;
	shr.s32 	%r6948, %r6947, 31;
	shr.u32 	%r6949, %r6948, 29;
	add.s32 	%r6950, %r6947, %r6949;
	and.b32  	%r6951, %r6950, -8;
	sub.s32 	%r6952, %r6947, %r6951;
	setp.eq.s32 	%p2991, %r6952, 0;
	sub.s32 	%r6953, %r6946, %r6952;
	add.s32 	%r6954, %r6953, 40;
	selp.b32 	%r1451, %r6947, %r6954, %p2991;
	ld.shared.u64 	%rd938, [m_Local_$_1];
	and.b32  	%r6955, %r1451, 12;
	setp.eq.s32 	%p2992, %r6955, 0;
	mov.u32 	%r12780, %r1451;
	@%p2992 bra 	$L__BB10_2589;
	shr.s32 	%r6956, %r1451, 31;
	shr.u32 	%r6957, %r6956, 28;
	add.s32 	%r6958, %r1451, %r6957;
	and.b32  	%r6959, %r6958, -16;
	add.s32 	%r12780, %r6959, 16;
$L__BB10_2589:
	cvt.s64.s32 	%rd5838, %r12780;
	atom.global.add.u64 	%rd5839, [%rd25], %rd5838;
	cvt.s64.s32 	%rd5840, %r1451;
	add.s64 	%rd5841, %rd5840, %rd5839;
	add.s64 	%rd5842, %rd5841, 8;
	setp.lt.u64 	%p2993, %rd5842, %rd938;
	shr.u64 	%rd5843, %rd5839, 4;
	cvt.u32.u64 	%r6960, %rd5843;
	selp.b32 	%r1454, %r6960, -1, %p2993;
	setp.ne.s32 	%p2994, %r1454, -1;
	@%p2994 bra 	$L__BB10_2591;
	mov.b32 	%r7016, 21352;
	st.local.u32 	[%rd2], %r7016;
	bra.uni 	$L__BB10_2630;
$L__BB10_2591:
	mul.wide.s32 	%rd939, %r1454, 16;
	add.s64 	%rd5844, %rd936, %rd939;
	mov.b16 	%rs810, 0;
	st.u8 	[%rd5844], %rs810;
	st.u8 	[%rd5844+1], %rs810;
	mov.b32 	%r6961, 4335;
	st.u32 	[%rd5844+4], %r6961;
	mov.b16 	%rs811, 1;
	st.u8 	[%rd5844+3], %rs811;
	st.u32 	[%rd5844+8], %r1451;
	st.u32 	[%rd5844+12], %r1450;
	setp.lt.s32 	%p2995, %r1450, 1;
	@%p2995 bra 	$L__BB10_2630;
	setp.eq.s32 	%p2996, %r1450, 1;
	mov.b32 	%r1469, 0;
	@%p2996 bra 	$L__BB10_2618;
	and.b32  	%r1469, %r1450, 2147483646;
	mov.b32 	%r12781, 0;
$L__BB10_2594:
	ld.shared.u64 	%rd940, [m_Local_$_0];
	add.s64 	%rd941, %rd940, %rd939;
	ld.u32 	%r1457, [%rd941+12];
	setp.lt.s32 	%p2997, %r12781, %r1457;
	@%p2997 bra 	$L__BB10_2605;
	ld.shared.u64 	%rd5845, [m_Local_$_1];
	atom.global.add.u64 	%rd5846, [%rd25], 48;
	add.s64 	%rd5847, %rd5846, 56;
	setp.lt.u64 	%p2998, %rd5847, %rd5845;
	shr.u64 	%rd942, %rd5846, 4;
	cvt.u32.u64 	%r12782, %rd942;
	setp.ne.s32 	%p2999, %r12782, -1;
	and.pred  	%p3000, %p2998, %p2999;
	@%p3000 bra 	$L__BB10_2597;
	mov.b32 	%r6970, 21106;
	st.local.u32 	[%rd2], %r6970;
	mov.b32 	%r12782, -1;
	mov.pred 	%p6300, 0;
	bra.uni 	$L__BB10_2598;
$L__BB10_2597:
	shl.b64 	%rd5848, %rd942, 32;
	shr.s64 	%rd5849, %rd5848, 28;
	add.s64 	%rd5850, %rd940, %rd5849;
	mov.b16 	%rs812, 0;
	st.u8 	[%rd5850], %rs812;
	st.u8 	[%rd5850+1], %rs812;
	mov.b32 	%r6964, 3608;
	st.u32 	[%rd5850+4], %r6964;
	mov.b16 	%rs813, 1;
	st.u8 	[%rd5850+3], %rs813;
	mov.b32 	%r6965, 48;
	st.u32 	[%rd5850+8], %r6965;
	mov.b32 	%r6966, -1;
	st.u32 	[%rd5850+16], %r6966;
	ld.shared.u64 	%rd5851, [m_Local_$_0];
	add.s64 	%rd5852, %rd5851, %rd5849;
	mov.b32 	%r6967, 0;
	st.u32 	[%rd5852+32], %r6967;
	ld.shared.u64 	%rd5853, [m_Local_$_0];
	add.s64 	%rd5854, %rd5853, %rd5849;
	st.u32 	[%rd5854+36], %r6967;
	ld.shared.u64 	%rd5855, [m_Local_$_0];
	add.s64 	%rd5856, %rd5855, %rd5849;
	st.u32 	[%rd5856+40], %r6967;
	ld.local.u32 	%r6968, [%rd2];
	setp.eq.s32 	%p6300, %r6968, 0;
$L__BB10_2598:
	mov.b32 	%r12783, 0;
	not.pred 	%p3002, %p6300;
	@%p3002 bra 	$L__BB10_2604;
	setp.ne.s32 	%p3003, %r12782, -1;
	@%p3003 bra 	$L__BB10_2601;
	mov.b32 	%r6978, 21352;
	st.local.u32 	[%rd2], %r6978;
	bra.uni 	$L__BB10_2604;
$L__BB10_2601:
	ld.shared.u64 	%rd5857, [m_Local_$_0];
	mul.wide.s32 	%rd943, %r12782, 16;
	add.s64 	%rd5858, %rd5857, %rd943;
	st.u32 	[%rd5858+40], %r1457;
	ld.local.u32 	%r6973, [%rd2];
	setp.ne.s32 	%p3004, %r6973, 0;
	@%p3004 bra 	$L__BB10_2604;
	ld.shared.u64 	%rd5859, [m_Local_$_0];
	add.s64 	%rd5860, %rd5859, %rd943;
	st.u32 	[%rd5860+36], %r12781;
	ld.local.u32 	%r6975, [%rd2];
	setp.ne.s32 	%p3005, %r6975, 0;
	@%p3005 bra 	$L__BB10_2604;
	ld.shared.u64 	%rd5861, [m_Local_$_0];
	add.s64 	%rd5862, %rd5861, %rd943;
	st.u32 	[%rd5862+32], %r1454;
	ld.local.u32 	%r6976, [%rd2];
	setp.eq.s32 	%p3006, %r6976, 0;
	selp.b32 	%r12783, %r12782, 0, %p3006;
$L__BB10_2604:
	st.local.u32 	[%rd2], %r12783;
	bra.uni 	$L__BB10_2606;
$L__BB10_2605:
	shl.b32 	%r6979, %r12781, 2;
	cvt.u64.u32 	%rd5863, %r6979;
	add.s64 	%rd5864, %rd941, %rd5863;
	mov.b32 	%r6980, 0;
	st.u32 	[%rd5864+32], %r6980;
	mov.b16 	%rs814, 0;
	st.u8 	[%rd5864+32], %rs814;
$L__BB10_2606:
	add.s32 	%r1462, %r12781, 1;
	ld.shared.u64 	%rd944, [m_Local_$_0];
	add.s64 	%rd945, %rd944, %rd939;
	ld.u32 	%r1463, [%rd945+12];
	setp.lt.s32 	%p3007, %r1462, %r1463;
	@%p3007 bra 	$L__BB10_2616;
	ld.shared.u64 	%rd5865, [m_Local_$_1];
	atom.global.add.u64 	%rd5866, [%rd25], 48;
	add.s64 	%rd5867, %rd5866, 56;
	setp.ge.u64 	%p3008, %rd5867, %rd5865;
	shr.u64 	%rd946, %rd5866, 4;
	cvt.u32.u64 	%r12784, %rd946;
	setp.eq.s32 	%p3009, %r12784, -1;
	or.pred  	%p3010, %p3008, %p3009;
	@%p3010 bra 	$L__BB10_2609;
	shl.b64 	%rd5868, %rd946, 32;
	shr.s64 	%rd5869, %rd5868, 28;
	add.s64 	%rd5870, %rd944, %rd5869;
	mov.b16 	%rs815, 0;
	st.u8 	[%rd5870], %rs815;
	st.u8 	[%rd5870+1], %rs815;
	mov.b32 	%r6981, 3608;
	st.u32 	[%rd5870+4], %r6981;
	mov.b16 	%rs816, 1;
	st.u8 	[%rd5870+3], %rs816;
	mov.b32 	%r6982, 48;
	st.u32 	[%rd5870+8], %r6982;
	mov.b32 	%r6983, -1;
	st.u32 	[%rd5870+16], %r6983;
	ld.shared.u64 	%rd5871, [m_Local_$_0];
	add.s64 	%rd5872, %rd5871, %rd5869;
	mov.b32 	%r6984, 0;
	st.u32 	[%rd5872+32], %r6984;
	ld.shared.u64 	%rd5873, [m_Local_$_0];
	add.s64 	%rd5874, %rd5873, %rd5869;
	st.u32 	[%rd5874+36], %r6984;
	ld.shared.u64 	%rd5875, [m_Local_$_0];
	add.s64 	%rd5876, %rd5875, %rd5869;
	st.u32 	[%rd5876+40], %r6984;
	ld.local.u32 	%r6985, [%rd2];
	setp.eq.s32 	%p6301, %r6985, 0;
	bra.uni 	$L__BB10_2610;
$L__BB10_2609:
	mov.b32 	%r6987, 21106;
	st.local.u32 	[%rd2], %r6987;
	mov.b32 	%r12784, -1;
	mov.pred 	%p6301, 0;
$L__BB10_2610:
	mov.b32 	%r12785, 0;
	not.pred 	%p3012, %p6301;
	@%p3012 bra 	$L__BB10_2615;
	setp.eq.s32 	%p3013, %r12784, -1;
	@%p3013 bra 	$L__BB10_6348;
	ld.shared.u64 	%rd5877, [m_Local_$_0];
	mul.wide.s32 	%rd947, %r12784, 16;
	add.s64 	%rd5878, %rd5877, %rd947;
	st.u32 	[%rd5878+40], %r1463;
	ld.local.u32 	%r6990, [%rd2];
	setp.eq.s32 	%p3014, %r6990, 0;
	@%p3014 bra 	$L__BB10_2613;
	bra.uni 	$L__BB10_2615;
$L__BB10_2613:
	ld.shared.u64 	%rd5879, [m_Local_$_0];
	add.s64 	%rd5880, %rd5879, %rd947;
	st.u32 	[%rd5880+36], %r1462;
	ld.local.u32 	%r6992, [%rd2];
	setp.ne.s32 	%p3015, %r6992, 0;
	@%p3015 bra 	$L__BB10_2615;
	ld.shared.u64 	%rd5881, [m_Local_$_0];
	add.s64 	%rd5882, %rd5881, %rd947;
	st.u32 	[%rd5882+32], %r1454;
	ld.local.u32 	%r6993, [%rd2];
	setp.eq.s32 	%p3016, %r6993, 0;
	selp.b32 	%r12785, %r12784, 0, %p3016;
$L__BB10_2615:
	st.local.u32 	[%rd2], %r12785;
	bra.uni 	$L__BB10_2617;
$L__BB10_2616:
	shl.b32 	%r6996, %r1462, 2;
	cvt.u64.u32 	%rd5883, %r6996;
	add.s64 	%rd5884, %rd945, %rd5883;
	mov.b32 	%r6997, 0;
	st.u32 	[%rd5884+32], %r6997;
	mov.b16 	%rs817, 0;
	st.u8 	[%rd5884+32], %rs817;
$L__BB10_2617:
	add.s32 	%r12781, %r12781, 2;
	setp.ne.s32 	%p3017, %r12781, %r1469;
	@%p3017 bra 	$L__BB10_2594;
$L__BB10_2618:
	and.b32  	%r6998, %r1450, 1;
	setp.eq.b32 	%p3018, %r6998, 1;
	not.pred 	%p3019, %p3018;
	@%p3019 bra 	$L__BB10_2630;
	ld.shared.u64 	%rd948, [m_Local_$_0];
	add.s64 	%rd949, %rd948, %rd939;
	ld.u32 	%r1470, [%rd949+12];
	setp.lt.s32 	%p3020, %r1469, %r1470;
	@%p3020 bra 	$L__BB10_2629;
	ld.shared.u64 	%rd5885, [m_Local_$_1];
	atom.global.add.u64 	%rd5886, [%rd25], 48;
	add.s64 	%rd5887, %rd5886, 56;
	setp.ge.u64 	%p3021, %rd5887, %rd5885;
	shr.u64 	%rd950, %rd5886, 4;
	cvt.u32.u64 	%r12787, %rd950;
	setp.eq.s32 	%p3022, %r12787, -1;
	or.pred  	%p3023, %p3021, %p3022;
	@%p3023 bra 	$L__BB10_2622;
	shl.b64 	%rd5888, %rd950, 32;
	shr.s64 	%rd5889, %rd5888, 28;
	add.s64 	%rd5890, %rd948, %rd5889;
	mov.b16 	%rs818, 0;
	st.u8 	[%rd5890], %rs818;
	st.u8 	[%rd5890+1], %rs818;
	mov.b32 	%r6999, 3608;
	st.u32 	[%rd5890+4], %r6999;
	mov.b16 	%rs819, 1;
	st.u8 	[%rd5890+3], %rs819;
	mov.b32 	%r7000, 48;
	st.u32 	[%rd5890+8], %r7000;
	mov.b32 	%r7001, -1;
	st.u32 	[%rd5890+16], %r7001;
	ld.shared.u64 	%rd5891, [m_Local_$_0];
	add.s64 	%rd5892, %rd5891, %rd5889;
	mov.b32 	%r7002, 0;
	st.u32 	[%rd5892+32], %r7002;
	ld.shared.u64 	%rd5893, [m_Local_$_0];
	add.s64 	%rd5894, %rd5893, %rd5889;
	st.u32 	[%rd5894+36], %r7002;
	ld.shared.u64 	%rd5895, [m_Local_$_0];
	add.s64 	%rd5896, %rd5895, %rd5889;
	st.u32 	[%rd5896+40], %r7002;
	ld.local.u32 	%r7003, [%rd2];
	setp.eq.s32 	%p6302, %r7003, 0;
	bra.uni 	$L__BB10_2623;
$L__BB10_2622:
	mov.b32 	%r7005, 21106;
	st.local.u32 	[%rd2], %r7005;
	mov.b32 	%r12787, -1;
	mov.pred 	%p6302, 0;
$L__BB10_2623:
	mov.b32 	%r12788, 0;
	not.pred 	%p3025, %p6302;
	@%p3025 bra 	$L__BB10_2628;
	setp.eq.s32 	%p3026, %r12787, -1;
	@%p3026 bra 	$L__BB10_6349;
	ld.shared.u64 	%rd5897, [m_Local_$_0];
	mul.wide.s32 	%rd951, %r12787, 16;
	add.s64 	%rd5898, %rd5897, %rd951;
	st.u32 	[%rd5898+40], %r1470;
	ld.local.u32 	%r7008, [%rd2];
	setp.eq.s32 	%p3027, %r7008, 0;
	@%p3027 bra 	$L__BB10_2626;
	bra.uni 	$L__BB10_2628;
$L__BB10_2626:
	ld.shared.u64 	%rd5899, [m_Local_$_0];
	add.s64 	%rd5900, %rd5899, %rd951;
	st.u32 	[%rd5900+36], %r1469;
	ld.local.u32 	%r7010, [%rd2];
	setp.ne.s32 	%p3028, %r7010, 0;
	@%p3028 bra 	$L__BB10_2628;
	ld.shared.u64 	%rd5901, [m_Local_$_0];
	add.s64 	%rd5902, %rd5901, %rd951;
	st.u32 	[%rd5902+32], %r1454;
	ld.local.u32 	%r7011, [%rd2];
	setp.eq.s32 	%p3029, %r7011, 0;
	selp.b32 	%r12788, %r12787, 0, %p3029;
$L__BB10_2628:
	st.local.u32 	[%rd2], %r12788;
	bra.uni 	$L__BB10_2630;
$L__BB10_2629:
	shl.b32 	%r7014, %r1469, 2;
	cvt.u64.u32 	%rd5903, %r7014;
	add.s64 	%rd5904, %rd949, %rd5903;
	mov.b32 	%r7015, 0;
	st.u32 	[%rd5904+32], %r7015;
	mov.b16 	%rs820, 0;
	st.u8 	[%rd5904+32], %rs820;
$L__BB10_2630:
	setp.lt.s32 	%p3030, %r1450, 1;
	@%p3030 bra 	$L__BB10_2661;
	mul.wide.s32 	%rd952, %r1454, 16;
	mov.b32 	%r12789, 0;
$L__BB10_2632:
	setp.ne.s32 	%p3031, %r1421, -1;
	shl.b32 	%r1476, %r12789, 2;
	@%p3031 bra 	$L__BB10_2634;
	mov.b32 	%r7033, 21352;
	st.local.u32 	[%rd2], %r7033;
	mov.b16 	%rs1594, 0;
	bra.uni 	$L__BB10_2646;
$L__BB10_2634:
	ld.shared.u64 	%rd953, [m_Local_$_0];
	add.s64 	%rd954, %rd953, %rd937;
	ld.u32 	%r1477, [%rd954+12];
	setp.lt.s32 	%p3032, %r12789, %r1477;
	@%p3032 bra 	$L__BB10_2645;
	ld.shared.u64 	%rd5905, [m_Local_$_1];
	atom.global.add.u64 	%rd5906, [%rd25], 48;
	add.s64 	%rd5907, %rd5906, 56;
	setp.lt.u64 	%p3033, %rd5907, %rd5905;
	shr.u64 	%rd955, %rd5906, 4;
	cvt.u32.u64 	%r12790, %rd955;
	setp.ne.s32 	%p3034, %r12790, -1;
	and.pred  	%p3035, %p3033, %p3034;
	@%p3035 bra 	$L__BB10_2637;
	mov.b32 	%r7024, 21106;
	st.local.u32 	[%rd2], %r7024;
	mov.b32 	%r12790, -1;
	mov.pred 	%p6303, 0;
	bra.uni 	$L__BB10_2638;
$L__BB10_2637:
	shl.b64 	%rd5908, %rd955, 32;
	shr.s64 	%rd5909, %rd5908, 28;
	add.s64 	%rd5910, %rd953, %rd5909;
	mov.b16 	%rs821, 0;
	st.u8 	[%rd5910], %rs821;
	st.u8 	[%rd5910+1], %rs821;
	mov.b32 	%r7018, 3608;
	st.u32 	[%rd5910+4], %r7018;
	mov.b16 	%rs822, 1;
	st.u8 	[%rd5910+3], %rs822;
	mov.b32 	%r7019, 48;
	st.u32 	[%rd5910+8], %r7019;
	mov.b32 	%r7020, -1;
	st.u32 	[%rd5910+16], %r7020;
	ld.shared.u64 	%rd5911, [m_Local_$_0];
	add.s64 	%rd5912, %rd5911, %rd5909;
	mov.b32 	%r7021, 0;
	st.u32 	[%rd5912+32], %r7021;
	ld.shared.u64 	%rd5913, [m_Local_$_0];
	add.s64 	%rd5914, %rd5913, %rd5909;
	st.u32 	[%rd5914+36], %r7021;
	ld.shared.u64 	%rd5915, [m_Local_$_0];
	add.s64 	%rd5916, %rd5915, %rd5909;
	st.u32 	[%rd5916+40], %r7021;
	ld.local.u32 	%r7022, [%rd2];
	setp.eq.s32 	%p6303, %r7022, 0;
$L__BB10_2638:
	mov.b32 	%r12791, 0;
	not.pred 	%p3037, %p6303;
	@%p3037 bra 	$L__BB10_2644;
	setp.ne.s32 	%p3038, %r12790, -1;
	@%p3038 bra 	$L__BB10_2641;
	mov.b32 	%r7032, 21352;
	st.local.u32 	[%rd2], %r7032;
	bra.uni 	$L__BB10_2644;
$L__BB10_2641:
	ld.shared.u64 	%rd5917, [m_Local_$_0];
	mul.wide.s32 	%rd956, %r12790, 16;
	add.s64 	%rd5918, %rd5917, %rd956;
	st.u32 	[%rd5918+40], %r1477;
	ld.local.u32 	%r7027, [%rd2];
	setp.ne.s32 	%p3039, %r7027, 0;
	@%p3039 bra 	$L__BB10_2644;
	ld.shared.u64 	%rd5919, [m_Local_$_0];
	add.s64 	%rd5920, %rd5919, %rd956;
	st.u32 	[%rd5920+36], %r12789;
	ld.local.u32 	%r7029, [%rd2];
	setp.ne.s32 	%p3040, %r7029, 0;
	@%p3040 bra 	$L__BB10_2644;
	ld.shared.u64 	%rd5921, [m_Local_$_0];
	add.s64 	%rd5922, %rd5921, %rd956;
	st.u32 	[%rd5922+32], %r1421;
	ld.local.u32 	%r7030, [%rd2];
	setp.eq.s32 	%p3041, %r7030, 0;
	selp.b32 	%r12791, %r12790, 0, %p3041;
$L__BB10_2644:
	st.local.u32 	[%rd2], %r12791;
	mov.b16 	%rs1594, 0;
	bra.uni 	$L__BB10_2646;
$L__BB10_2645:
	cvt.u64.u32 	%rd5923, %r1476;
	add.s64 	%rd5924, %rd954, %rd5923;
	ld.u8 	%rs1594, [%rd5924+32];
$L__BB10_2646:
	setp.ne.s32 	%p3042, %r1454, -1;
	@%p3042 bra 	$L__BB10_2648;
	mov.b32 	%r7050, 21352;
	st.local.u32 	[%rd2], %r7050;
	bra.uni 	$L__BB10_2660;
$L__BB10_2648:
	ld.shared.u64 	%rd957, [m_Local_$_0];
	add.s64 	%rd958, %rd957, %rd952;
	ld.u32 	%r1482, [%rd958+12];
	setp.lt.s32 	%p3043, %r12789, %r1482;
	@%p3043 bra 	$L__BB10_2659;
	ld.shared.u64 	%rd5925, [m_Local_$_1];
	atom.global.add.u64 	%rd5926, [%rd25], 48;
	add.s64 	%rd5927, %rd5926, 56;
	setp.lt.u64 	%p3044, %rd5927, %rd5925;
	shr.u64 	%rd959, %rd5926, 4;
	cvt.u32.u64 	%r12792, %rd959;
	setp.ne.s32 	%p3045, %r12792, -1;
	and.pred  	%p3046, %p3044, %p3045;
	@%p3046 bra 	$L__BB10_2651;
	mov.b32 	%r7040, 21106;
	st.local.u32 	[%rd2], %r7040;
	mov.b32 	%r12792, -1;
	mov.pred 	%p6304, 0;
	bra.uni 	$L__BB10_2652;
$L__BB10_2651:
	shl.b64 	%rd5928, %rd959, 32;
	shr.s64 	%rd5929, %rd5928, 28;
	add.s64 	%rd5930, %rd957, %rd5929;
	mov.b16 	%rs825, 0;
	st.u8 	[%rd5930], %rs825;
	st.u8 	[%rd5930+1], %rs825;
	mov.b32 	%r7034, 3608;
	st.u32 	[%rd5930+4], %r7034;
	mov.b16 	%rs826, 1;
	st.u8 	[%rd5930+3], %rs826;
	mov.b32 	%r7035, 48;
	st.u32 	[%rd5930+8], %r7035;
	mov.b32 	%r7036, -1;
	st.u32 	[%rd5930+16], %r7036;
	ld.shared.u64 	%rd5931, [m_Local_$_0];
	add.s64 	%rd5932, %rd5931, %rd5929;
	mov.b32 	%r7037, 0;
	st.u32 	[%rd5932+32], %r7037;
	ld.shared.u64 	%rd5933, [m_Local_$_0];
	add.s64 	%rd5934, %rd5933, %rd5929;
	st.u32 	[%rd5934+36], %r7037;
	ld.shared.u64 	%rd5935, [m_Local_$_0];
	add.s64 	%rd5936, %rd5935, %rd5929;
	st.u32 	[%rd5936+40], %r7037;
	ld.local.u32 	%r7038, [%rd2];
	setp.eq.s32 	%p6304, %r7038, 0;
$L__BB10_2652:
	mov.b32 	%r12793, 0;
	not.pred 	%p3048, %p6304;
	@%p3048 bra 	$L__BB10_2658;
	setp.ne.s32 	%p3049, %r12792, -1;
	@%p3049 bra 	$L__BB10_2655;
	mov.b32 	%r7048, 21352;
	st.local.u32 	[%rd2], %r7048;
	bra.uni 	$L__BB10_2658;
$L__BB10_2655:
	ld.shared.u64 	%rd5937, [m_Local_$_0];
	mul.wide.s32 	%rd960, %r12792, 16;
	add.s64 	%rd5938, %rd5937, %rd960;
	st.u32 	[%rd5938+40], %r1482;
	ld.local.u32 	%r7043, [%rd2];
	setp.ne.s32 	%p3050, %r7043, 0;
	@%p3050 bra 	$L__BB10_2658;
	ld.shared.u64 	%rd5939, [m_Local_$_0];
	add.s64 	%rd5940, %rd5939, %rd960;
	st.u32 	[%rd5940+36], %r12789;
	ld.local.u32 	%r7045, [%rd2];
	setp.ne.s32 	%p3051, %r7045, 0;
	@%p3051 bra 	$L__BB10_2658;
	ld.shared.u64 	%rd5941, [m_Local_$_0];
	add.s64 	%rd5942, %rd5941, %rd960;
	st.u32 	[%rd5942+32], %r1454;
	ld.local.u32 	%r7046, [%rd2];
	setp.eq.s32 	%p3052, %r7046, 0;
	selp.b32 	%r12793, %r12792, 0, %p3052;
$L__BB10_2658:
	st.local.u32 	[%rd2], %r12793;
	bra.uni 	$L__BB10_2660;
$L__BB10_2659:
	cvt.u64.u32 	%rd5943, %r1476;
	add.s64 	%rd5944, %rd958, %rd5943;
	mov.b32 	%r7049, 0;
	st.u32 	[%rd5944+32], %r7049;
	st.u8 	[%rd5944+32], %rs1594;
$L__BB10_2660:
	add.s32 	%r12789, %r12789, 1;
	setp.ne.s32 	%p3053, %r12789, %r1450;
	@%p3053 bra 	$L__BB10_2632;
$L__BB10_2661:
	ld.shared.u64 	%rd5945, [m_Local_$_0];
	add.s64 	%rd5946, %rd5945, %rd935;
	st.u32 	[%rd5946+32], %r1454;
	ld.shared.u64 	%rd5947, [m_Local_$_0];
	add.s64 	%rd5948, %rd5947, %rd935;
	st.u32 	[%rd5948+40], %r1450;
	ld.shared.u64 	%rd5949, [m_Local_$_0];
	add.s64 	%rd5950, %rd5949, %rd935;
	mov.b32 	%r7051, 0;
	st.u32 	[%rd5950+48], %r7051;
$L__BB10_2662:
	setp.ne.s32 	%p3054, %r12754, -1;
	@%p3054 bra 	$L__BB10_2664;
	mov.b32 	%r7070, 21352;
	st.local.u32 	[%rd2], %r7070;
	bra.uni 	$L__BB10_2676;
$L__BB10_2664:
	ld.shared.u64 	%rd961, [m_Local_$_0];
	add.s64 	%rd962, %rd961, %rd912;
	ld.u32 	%r7053, [%rd962+12];
	setp.gt.s32 	%p3055, %r12766, -1;
	setp.lt.s32 	%p3056, %r12766, %r7053;
	and.pred  	%p3057, %p3055, %p3056;
	@%p3057 bra 	$L__BB10_2675;
	ld.shared.u64 	%rd5953, [m_Local_$_1];
	atom.global.add.u64 	%rd5954, [%rd25], 48;
	add.s64 	%rd5955, %rd5954, 56;
	setp.lt.u64 	%p3058, %rd5955, %rd5953;
	shr.u64 	%rd963, %rd5954, 4;
	cvt.u32.u64 	%r12794, %rd963;
	setp.ne.s32 	%p3059, %r12794, -1;
	and.pred  	%p3060, %p3058, %p3059;
	@%p3060 bra 	$L__BB10_2667;
	mov.b32 	%r7061, 21106;
	st.local.u32 	[%rd2], %r7061;
	mov.b32 	%r12794, -1;
	mov.pred 	%p6305, 0;
	bra.uni 	$L__BB10_2668;
$L__BB10_2667:
	shl.b64 	%rd5956, %rd963, 32;
	shr.s64 	%rd5957, %rd5956, 28;
	add.s64 	%rd5958, %rd961, %rd5957;
	mov.b16 	%rs827, 0;
	st.u8 	[%rd5958], %rs827;
	st.u8 	[%rd5958+1], %rs827;
	mov.b32 	%r7055, 3608;
	st.u32 	[%rd5958+4], %r7055;
	mov.b16 	%rs828, 1;
	st.u8 	[%rd5958+3], %rs828;
	mov.b32 	%r7056, 48;
	st.u32 	[%rd5958+8], %r7056;
	mov.b32 	%r7057, -1;
	st.u32 	[%rd5958+16], %r7057;
	ld.shared.u64 	%rd5959, [m_Local_$_0];
	add.s64 	%rd5960, %rd5959, %rd5957;
	mov.b32 	%r7058, 0;
	st.u32 	[%rd5960+32], %r7058;
	ld.shared.u64 	%rd5961, [m_Local_$_0];
	add.s64 	%rd5962, %rd5961, %rd5957;
	st.u32 	[%rd5962+36], %r7058;
	ld.shared.u64 	%rd5963, [m_Local_$_0];
	add.s64 	%rd5964, %rd5963, %rd5957;
	st.u32 	[%rd5964+40], %r7058;
	ld.local.u32 	%r7059, [%rd2];
	setp.eq.s32 	%p6305, %r7059, 0;
$L__BB10_2668:
	mov.b32 	%r12795, 0;
	not.pred 	%p3062, %p6305;
	@%p3062 bra 	$L__BB10_2674;
	setp.ne.s32 	%p3063, %r12794, -1;
	@%p3063 bra 	$L__BB10_2671;
	mov.b32 	%r7069, 21352;
	st.local.u32 	[%rd2], %r7069;
	bra.uni 	$L__BB10_2674;
$L__BB10_2671:
	ld.shared.u64 	%rd5965, [m_Local_$_0];
	mul.wide.s32 	%rd964, %r12794, 16;
	add.s64 	%rd5966, %rd5965, %rd964;
	st.u32 	[%rd5966+40], %r7053;
	ld.local.u32 	%r7064, [%rd2];
	setp.ne.s32 	%p3064, %r7064, 0;
	@%p3064 bra 	$L__BB10_2674;
	ld.shared.u64 	%rd5967, [m_Local_$_0];
	add.s64 	%rd5968, %rd5967, %rd964;
	st.u32 	[%rd5968+36], %r12766;
	ld.local.u32 	%r7066, [%rd2];
	setp.ne.s32 	%p3065, %r7066, 0;
	@%p3065 bra 	$L__BB10_2674;
	ld.shared.u64 	%rd5969, [m_Local_$_0];
	add.s64 	%rd5970, %rd5969, %rd964;
	st.u32 	[%rd5970+32], %r12754;
	ld.local.u32 	%r7067, [%rd2];
	setp.eq.s32 	%p3066, %r7067, 0;
	selp.b32 	%r12795, %r12794, 0, %p3066;
$L__BB10_2674:
	st.local.u32 	[%rd2], %r12795;
	bra.uni 	$L__BB10_2676;
$L__BB10_2675:
	shl.b32 	%r7054, %r12766, 2;
	cvt.u64.u32 	%rd5951, %r7054;
	add.s64 	%rd5952, %rd962, %rd5951;
	st.u32 	[%rd5952+32], %r1449;
$L__BB10_2676:
	add.s32 	%r12766, %r12766, 1;
	ld.global.u64 	%rd11617, [host_device_interface];
$L__BB10_2677:
	ld.volatile.u8 	%rs829, [%rd11617+26];
	setp.eq.s16 	%p3067, %rs829, 0;
	@%p3067 bra 	$L__BB10_2838;
	mov.b32 	%r12797, 0;
$L__BB10_2679:
	mov.u32 	%r1495, %r12797;
	cvt.u64.u32 	%rd5971, %r1495;
	add.s64 	%rd5972, %rd11617, %rd5971;
	ld.volatile.u8 	%rs830, [%rd5972+1104];
	setp.ne.s16 	%p3068, %rs830, 0;
	add.s32 	%r12797, %r1495, 1;
	@%p3068 bra 	$L__BB10_2679;
	shl.b32 	%r7072, %r1495, 2;
	add.s32 	%r7073, %r7072, 32;
	and.b32  	%r1497, %r1495, 1;
	setp.eq.s32 	%p3069, %r1497, 0;
	and.b32  	%r7074, %r7072, 2147483640;
	add.s32 	%r7075, %r7074, 40;
	selp.b32 	%r1498, %r7073, %r7075, %p3069;
	ld.shared.u64 	%rd967, [m_Local_$_1];
	and.b32  	%r7076, %r1498, 12;
	setp.eq.s32 	%p3070, %r7076, 0;
	mov.u32 	%r12798, %r1498;
	@%p3070 bra 	$L__BB10_2682;
	shr.s32 	%r7077, %r1498, 31;
	shr.u32 	%r7078, %r7077, 28;
	add.s32 	%r7079, %r1498, %r7078;
	and.b32  	%r7080, %r7079, -16;
	add.s32 	%r12798, %r7080, 16;
$L__BB10_2682:
	cvt.s64.s32 	%rd5973, %r12798;
	atom.global.add.u64 	%rd5974, [%rd25], %rd5973;
	cvt.s64.s32 	%rd5975, %r1498;
	add.s64 	%rd5976, %rd5975, %rd5974;
	add.s64 	%rd5977, %rd5976, 8;
	setp.lt.u64 	%p3071, %rd5977, %rd967;
	shr.u64 	%rd5978, %rd5974, 4;
	cvt.u32.u64 	%r7081, %rd5978;
	selp.b32 	%r1501, %r7081, -1, %p3071;
	setp.ne.s32 	%p3072, %r1501, -1;
	@%p3072 bra 	$L__BB10_2684;
	mov.b32 	%r7136, 21352;
	st.local.u32 	[%rd2], %r7136;
	bra.uni 	$L__BB10_2723;
$L__BB10_2684:
	ld.shared.u64 	%rd5979, [m_Local_$_0];
	mul.wide.s32 	%rd968, %r1501, 16;
	add.s64 	%rd5980, %rd5979, %rd968;
	mov.b16 	%rs831, 0;
	st.u8 	[%rd5980], %rs831;
	st.u8 	[%rd5980+1], %rs831;
	mov.b32 	%r7083, 4335;
	st.u32 	[%rd5980+4], %r7083;
	mov.b16 	%rs832, 1;
	st.u8 	[%rd5980+3], %rs832;
	st.u32 	[%rd5980+8], %r1498;
	st.u32 	[%rd5980+12], %r1495;
	mov.b32 	%r1516, 0;
	setp.eq.s32 	%p3073, %r1495, 0;
	@%p3073 bra 	$L__BB10_2723;
	setp.eq.s32 	%p3074, %r1495, 1;
	@%p3074 bra 	$L__BB10_2711;
	and.b32  	%r1516, %r1495, 2147483646;
	mov.b32 	%r12799, 0;
$L__BB10_2687:
	ld.shared.u64 	%rd969, [m_Local_$_0];
	add.s64 	%rd970, %rd969, %rd968;
	ld.u32 	%r1504, [%rd970+12];
	setp.lt.s32 	%p3075, %r12799, %r1504;
	@%p3075 bra 	$L__BB10_2698;
	ld.shared.u64 	%rd5981, [m_Local_$_1];
	atom.global.add.u64 	%rd5982, [%rd25], 48;
	add.s64 	%rd5983, %rd5982, 56;
	setp.lt.u64 	%p3076, %rd5983, %rd5981;
	shr.u64 	%rd971, %rd5982, 4;
	cvt.u32.u64 	%r12800, %rd971;
	setp.ne.s32 	%p3077, %r12800, -1;
	and.pred  	%p3078, %p3076, %p3077;
	@%p3078 bra 	$L__BB10_2690;
	mov.b32 	%r7091, 21106;
	st.local.u32 	[%rd2], %r7091;
	mov.b32 	%r12800, -1;
	mov.pred 	%p6306, 0;
	bra.uni 	$L__BB10_2691;
$L__BB10_2690:
	shl.b64 	%rd5984, %rd971, 32;
	shr.s64 	%rd5985, %rd5984, 28;
	add.s64 	%rd5986, %rd969, %rd5985;
	mov.b16 	%rs833, 0;
	st.u8 	[%rd5986], %rs833;
	st.u8 	[%rd5986+1], %rs833;
	mov.b32 	%r7085, 3608;
	st.u32 	[%rd5986+4], %r7085;
	mov.b16 	%rs834, 1;
	st.u8 	[%rd5986+3], %rs834;
	mov.b32 	%r7086, 48;
	st.u32 	[%rd5986+8], %r7086;
	mov.b32 	%r7087, -1;
	st.u32 	[%rd5986+16], %r7087;
	ld.shared.u64 	%rd5987, [m_Local_$_0];
	add.s64 	%rd5988, %rd5987, %rd5985;
	mov.b32 	%r7088, 0;
	st.u32 	[%rd5988+32], %r7088;
	ld.shared.u64 	%rd5989, [m_Local_$_0];
	add.s64 	%rd5990, %rd5989, %rd5985;
	st.u32 	[%rd5990+36], %r7088;
	ld.shared.u64 	%rd5991, [m_Local_$_0];
	add.s64 	%rd5992, %rd5991, %rd5985;
	st.u32 	[%rd5992+40], %r7088;
	ld.local.u32 	%r7089, [%rd2];
	setp.eq.s32 	%p6306, %r7089, 0;
$L__BB10_2691:
	mov.b32 	%r12801, 0;
	not.pred 	%p3080, %p6306;
	@%p3080 bra 	$L__BB10_2697;
	setp.ne.s32 	%p3081, %r12800, -1;
	@%p3081 bra 	$L__BB10_2694;
	mov.b32 	%r7099, 21352;
	st.local.u32 	[%rd2], %r7099;
	bra.uni 	$L__BB10_2697;
$L__BB10_2694:
	ld.shared.u64 	%rd5993, [m_Local_$_0];
	mul.wide.s32 	%rd972, %r12800, 16;
	add.s64 	%rd5994, %rd5993, %rd972;
	st.u32 	[%rd5994+40], %r1504;
	ld.local.u32 	%r7094, [%rd2];
	setp.ne.s32 	%p3082, %r7094, 0;
	@%p3082 bra 	$L__BB10_2697;
	ld.shared.u64 	%rd5995, [m_Local_$_0];
	add.s64 	%rd5996, %rd5995, %rd972;
	st.u32 	[%rd5996+36], %r12799;
	ld.local.u32 	%r7096, [%rd2];
	setp.ne.s32 	%p3083, %r7096, 0;
	@%p3083 bra 	$L__BB10_2697;
	ld.shared.u64 	%rd5997, [m_Local_$_0];
	add.s64 	%rd5998, %rd5997, %rd972;
	st.u32 	[%rd5998+32], %r1501;
	ld.local.u32 	%r7097, [%rd2];
	setp.eq.s32 	%p3084, %r7097, 0;
	selp.b32 	%r12801, %r12800, 0, %p3084;
$L__BB10_2697:
	st.local.u32 	[%rd2], %r12801;
	bra.uni 	$L__BB10_2699;
$L__BB10_2698:
	shl.b32 	%r7100, %r12799, 2;
	cvt.u64.u32 	%rd5999, %r7100;
	add.s64 	%rd6000, %rd970, %rd5999;
	mov.b32 	%r7101, 0;
	st.u32 	[%rd6000+32], %r7101;
	mov.b16 	%rs835, 0;
	st.u8 	[%rd6000+32], %rs835;
$L__BB10_2699:
	add.s32 	%r1509, %r12799, 1;
	ld.shared.u64 	%rd973, [m_Local_$_0];
	add.s64 	%rd974, %rd973, %rd968;
	ld.u32 	%r1510, [%rd974+12];
	setp.lt.s32 	%p3085, %r1509, %r1510;
	@%p3085 bra 	$L__BB10_2709;
	ld.shared.u64 	%rd6001, [m_Local_$_1];
	atom.global.add.u64 	%rd6002, [%rd25], 48;
	add.s64 	%rd6003, %rd6002, 56;
	setp.ge.u64 	%p3086, %rd6003, %rd6001;
	shr.u64 	%rd975, %rd6002, 4;
	cvt.u32.u64 	%r12802, %rd975;
	setp.eq.s32 	%p3087, %r12802, -1;
	or.pred  	%p3088, %p3086, %p3087;
	@%p3088 bra 	$L__BB10_2702;
	shl.b64 	%rd6004, %rd975, 32;
	shr.s64 	%rd6005, %rd6004, 28;
	add.s64 	%rd6006, %rd973, %rd6005;
	mov.b16 	%rs836, 0;
	st.u8 	[%rd6006], %rs836;
	st.u8 	[%rd6006+1], %rs836;
	mov.b32 	%r7102, 3608;
	st.u32 	[%rd6006+4], %r7102;
	mov.b16 	%rs837, 1;
	st.u8 	[%rd6006+3], %rs837;
	mov.b32 	%r7103, 48;
	st.u32 	[%rd6006+8], %r7103;
	mov.b32 	%r7104, -1;
	st.u32 	[%rd6006+16], %r7104;
	ld.shared.u64 	%rd6007, [m_Local_$_0];
	add.s64 	%rd6008, %rd6007, %rd6005;
	mov.b32 	%r7105, 0;
	st.u32 	[%rd6008+32], %r7105;
	ld.shared.u64 	%rd6009, [m_Local_$_0];
	add.s64 	%rd6010, %rd6009, %rd6005;
	st.u32 	[%rd6010+36], %r7105;
	ld.shared.u64 	%rd6011, [m_Local_$_0];
	add.s64 	%rd6012, %rd6011, %rd6005;
	st.u32 	[%rd6012+40], %r7105;
	ld.local.u32 	%r7106, [%rd2];
	setp.eq.s32 	%p6307, %r7106, 0;
	bra.uni 	$L__BB10_2703;
$L__BB10_2702:
	mov.b32 	%r7108, 21106;
	st.local.u32 	[%rd2], %r7108;
	mov.b32 	%r12802, -1;
	mov.pred 	%p6307, 0;
$L__BB10_2703:
	mov.b32 	%r12803, 0;
	not.pred 	%p3090, %p6307;
	@%p3090 bra 	$L__BB10_2708;
	setp.eq.s32 	%p3091, %r12802, -1;
	@%p3091 bra 	$L__BB10_6350;
	ld.shared.u64 	%rd6013, [m_Local_$_0];
	mul.wide.s32 	%rd976, %r12802, 16;
	add.s64 	%rd6014, %rd6013, %rd976;
	st.u32 	[%rd6014+40], %r1510;
	ld.local.u32 	%r7111, [%rd2];
	setp.eq.s32 	%p3092, %r7111, 0;
	@%p3092 bra 	$L__BB10_2706;
	bra.uni 	$L__BB10_2708;
$L__BB10_2706:
	ld.shared.u64 	%rd6015, [m_Local_$_0];
	add.s64 	%rd6016, %rd6015, %rd976;
	st.u32 	[%rd6016+36], %r1509;
	ld.local.u32 	%r7113, [%rd2];
	setp.ne.s32 	%p3093, %r7113, 0;
	@%p3093 bra 	$L__BB10_2708;
	ld.shared.u64 	%rd6017, [m_Local_$_0];
	add.s64 	%rd6018, %rd6017, %rd976;
	st.u32 	[%rd6018+32], %r1501;
	ld.local.u32 	%r7114, [%rd2];
	setp.eq.s32 	%p3094, %r7114, 0;
	selp.b32 	%r12803, %r12802, 0, %p3094;
$L__BB10_2708:
	st.local.u32 	[%rd2], %r12803;
	bra.uni 	$L__BB10_2710;
$L__BB10_2709:
	shl.b32 	%r7117, %r1509, 2;
	cvt.u64.u32 	%rd6019, %r7117;
	add.s64 	%rd6020, %rd974, %rd6019;
	mov.b32 	%r7118, 0;
	st.u32 	[%rd6020+32], %r7118;
	mov.b16 	%rs838, 0;
	st.u8 	[%rd6020+32], %rs838;
$L__BB10_2710:
	add.s32 	%r12799, %r12799, 2;
	setp.ne.s32 	%p3095, %r12799, %r1516;
	@%p3095 bra 	$L__BB10_2687;
$L__BB10_2711:
	setp.eq.s32 	%p3096, %r1497, 0;
	@%p3096 bra 	$L__BB10_2723;
	ld.shared.u64 	%rd977, [m_Local_$_0];
	add.s64 	%rd978, %rd977, %rd968;
	ld.u32 	%r1517, [%rd978+12];
	setp.lt.s32 	%p3097, %r1516, %r1517;
	@%p3097 bra 	$L__BB10_2722;
	ld.shared.u64 	%rd6021, [m_Local_$_1];
	atom.global.add.u64 	%rd6022, [%rd25], 48;
	add.s64 	%rd6023, %rd6022, 56;
	setp.ge.u64 	%p3098, %rd6023, %rd6021;
	shr.u64 	%rd979, %rd6022, 4;
	cvt.u32.u64 	%r12805, %rd979;
	setp.eq.s32 	%p3099, %r12805, -1;
	or.pred  	%p3100, %p3098, %p3099;
	@%p3100 bra 	$L__BB10_2715;
	shl.b64 	%rd6024, %rd979, 32;
	shr.s64 	%rd6025, %rd6024, 28;
	add.s64 	%rd6026, %rd977, %rd6025;
	mov.b16 	%rs839, 0;
	st.u8 	[%rd6026], %rs839;
	st.u8 	[%rd6026+1], %rs839;
	mov.b32 	%r7119, 3608;
	st.u32 	[%rd6026+4], %r7119;
	mov.b16 	%rs840, 1;
	st.u8 	[%rd6026+3], %rs840;
	mov.b32 	%r7120, 48;
	st.u32 	[%rd6026+8], %r7120;
	mov.b32 	%r7121, -1;
	st.u32 	[%rd6026+16], %r7121;
	ld.shared.u64 	%rd6027, [m_Local_$_0];
	add.s64 	%rd6028, %rd6027, %rd6025;
	mov.b32 	%r7122, 0;
	st.u32 	[%rd6028+32], %r7122;
	ld.shared.u64 	%rd6029, [m_Local_$_0];
	add.s64 	%rd6030, %rd6029, %rd6025;
	st.u32 	[%rd6030+36], %r7122;
	ld.shared.u64 	%rd6031, [m_Local_$_0];
	add.s64 	%rd6032, %rd6031, %rd6025;
	st.u32 	[%rd6032+40], %r7122;
	ld.local.u32 	%r7123, [%rd2];
	setp.eq.s32 	%p6308, %r7123, 0;
	bra.uni 	$L__BB10_2716;
$L__BB10_2715:
	mov.b32 	%r7125, 21106;
	st.local.u32 	[%rd2], %r7125;
	mov.b32 	%r12805, -1;
	mov.pred 	%p6308, 0;
$L__BB10_2716:
	mov.b32 	%r12806, 0;
	not.pred 	%p3102, %p6308;
	@%p3102 bra 	$L__BB10_2721;
	setp.eq.s32 	%p3103, %r12805, -1;
	@%p3103 bra 	$L__BB10_6351;
	ld.shared.u64 	%rd6033, [m_Local_$_0];
	mul.wide.s32 	%rd980, %r12805, 16;
	add.s64 	%rd6034, %rd6033, %rd980;
	st.u32 	[%rd6034+40], %r1517;
	ld.local.u32 	%r7128, [%rd2];
	setp.eq.s32 	%p3104, %r7128, 0;
	@%p3104 bra 	$L__BB10_2719;
	bra.uni 	$L__BB10_2721;
$L__BB10_2719:
	ld.shared.u64 	%rd6035, [m_Local_$_0];
	add.s64 	%rd6036, %rd6035, %rd980;
	st.u32 	[%rd6036+36], %r1516;
	ld.local.u32 	%r7130, [%rd2];
	setp.ne.s32 	%p3105, %r7130, 0;
	@%p3105 bra 	$L__BB10_2721;
	ld.shared.u64 	%rd6037, [m_Local_$_0];
	add.s64 	%rd6038, %rd6037, %rd980;
	st.u32 	[%rd6038+32], %r1501;
	ld.local.u32 	%r7131, [%rd2];
	setp.eq.s32 	%p3106, %r7131, 0;
	selp.b32 	%r12806, %r12805, 0, %p3106;
$L__BB10_2721:
	st.local.u32 	[%rd2], %r12806;
	bra.uni 	$L__BB10_2723;
$L__BB10_2722:
	shl.b32 	%r7134, %r1516, 2;
	cvt.u64.u32 	%rd6039, %r7134;
	add.s64 	%rd6040, %rd978, %rd6039;
	mov.b32 	%r7135, 0;
	st.u32 	[%rd6040+32], %r7135;
	mov.b16 	%rs841, 0;
	st.u8 	[%rd6040+32], %rs841;
$L__BB10_2723:
	ld.global.u64 	%rd6041, [host_device_interface];
	ld.volatile.u8 	%rs842, [%rd6041];
	setp.eq.s16 	%p3107, %rs842, 0;
	@%p3107 bra 	$L__BB10_2725;
	mov.u64 	%rd6042, $str$5;
	cvta.global.u64 	%rd6043, %rd6042;
	{ // callseq 53, 0
	.param .b64 param0;
	st.param.b64 	[param0], %rd6043;
	.param .b64 param1;
	st.param.b64 	[param1], 0;
	.param .b32 retval0;
	call.uni (retval0), 
	vprintf, 
	(
	param0, 
	param1
	);
	ld.param.b32 	%r7137, [retval0];
	} // callseq 53
$L__BB10_2725:
	setp.eq.s32 	%p3108, %r1495, 0;
	@%p3108 bra 	$L__BB10_2744;
	mul.wide.s32 	%rd981, %r1501, 16;
	mov.b32 	%r12807, 0;
$L__BB10_2727:
	setp.ne.s32 	%p3109, %r1501, -1;
	cvt.u64.u32 	%rd6044, %r12807;
	add.s64 	%rd982, %rd11617, %rd6044;
	ld.volatile.u8 	%rs184, [%rd982+1104];
	@%p3109 bra 	$L__BB10_2729;
	mov.b32 	%r7157, 21352;
	st.local.u32 	[%rd2], %r7157;
	bra.uni 	$L__BB10_2741;
$L__BB10_2729:
	ld.shared.u64 	%rd983, [m_Local_$_0];
	add.s64 	%rd984, %rd983, %rd981;
	ld.u32 	%r1523, [%rd984+12];
	setp.lt.s32 	%p3110, %r12807, %r1523;
	@%p3110 bra 	$L__BB10_2740;
	ld.shared.u64 	%rd6045, [m_Local_$_1];
	atom.global.add.u64 	%rd6046, [%rd25], 48;
	add.s64 	%rd6047, %rd6046, 56;
	setp.lt.u64 	%p3111, %rd6047, %rd6045;
	shr.u64 	%rd985, %rd6046, 4;
	cvt.u32.u64 	%r12808, %rd985;
	setp.ne.s32 	%p3112, %r12808, -1;
	and.pred  	%p3113, %p3111, %p3112;
	@%p3113 bra 	$L__BB10_2732;
	mov.b32 	%r7146, 21106;
	st.local.u32 	[%rd2], %r7146;
	mov.b32 	%r12808, -1;
	mov.pred 	%p6309, 0;
	bra.uni 	$L__BB10_2733;
$L__BB10_2732:
	shl.b64 	%rd6048, %rd985, 32;
	shr.s64 	%rd6049, %rd6048, 28;
	add.s64 	%rd6050, %rd983, %rd6049;
	mov.b16 	%rs843, 0;
	st.u8 	[%rd6050], %rs843;
	st.u8 	[%rd6050+1], %rs843;
	mov.b32 	%r7140, 3608;
	st.u32 	[%rd6050+4], %r7140;
	mov.b16 	%rs844, 1;
	st.u8 	[%rd6050+3], %rs844;
	mov.b32 	%r7141, 48;
	st.u32 	[%rd6050+8], %r7141;
	mov.b32 	%r7142, -1;
	st.u32 	[%rd6050+16], %r7142;
	ld.shared.u64 	%rd6051, [m_Local_$_0];
	add.s64 	%rd6052, %rd6051, %rd6049;
	mov.b32 	%r7143, 0;
	st.u32 	[%rd6052+32], %r7143;
	ld.shared.u64 	%rd6053, [m_Local_$_0];
	add.s64 	%rd6054, %rd6053, %rd6049;
	st.u32 	[%rd6054+36], %r7143;
	ld.shared.u64 	%rd6055, [m_Local_$_0];
	add.s64 	%rd6056, %rd6055, %rd6049;
	st.u32 	[%rd6056+40], %r7143;
	ld.local.u32 	%r7144, [%rd2];
	setp.eq.s32 	%p6309, %r7144, 0;
$L__BB10_2733:
	mov.b32 	%r12809, 0;
	not.pred 	%p3115, %p6309;
	@%p3115 bra 	$L__BB10_2739;
	setp.ne.s32 	%p3116, %r12808, -1;
	@%p3116 bra 	$L__BB10_2736;
	mov.b32 	%r7154, 21352;
	st.local.u32 	[%rd2], %r7154;
	bra.uni 	$L__BB10_2739;
$L__BB10_2736:
	ld.shared.u64 	%rd6057, [m_Local_$_0];
	mul.wide.s32 	%rd986, %r12808, 16;
	add.s64 	%rd6058, %rd6057, %rd986;
	st.u32 	[%rd6058+40], %r1523;
	ld.local.u32 	%r7149, [%rd2];
	setp.ne.s32 	%p3117, %r7149, 0;
	@%p3117 bra 	$L__BB10_2739;
	ld.shared.u64 	%rd6059, [m_Local_$_0];
	add.s64 	%rd6060, %rd6059, %rd986;
	st.u32 	[%rd6060+36], %r12807;
	ld.local.u32 	%r7151, [%rd2];
	setp.ne.s32 	%p3118, %r7151, 0;
	@%p3118 bra 	$L__BB10_2739;
	ld.shared.u64 	%rd6061, [m_Local_$_0];
	add.s64 	%rd6062, %rd6061, %rd986;
	st.u32 	[%rd6062+32], %r1501;
	ld.local.u32 	%r7152, [%rd2];
	setp.eq.s32 	%p3119, %r7152, 0;
	selp.b32 	%r12809, %r12808, 0, %p3119;
$L__BB10_2739:
	st.local.u32 	[%rd2], %r12809;
	bra.uni 	$L__BB10_2741;
$L__BB10_2740:
	shl.b32 	%r7155, %r12807, 2;
	cvt.u64.u32 	%rd6063, %r7155;
	add.s64 	%rd6064, %rd984, %rd6063;
	mov.b32 	%r7156, 0;
	st.u32 	[%rd6064+32], %r7156;
	st.u8 	[%rd6064+32], %rs184;
$L__BB10_2741:
	ld.global.u64 	%rd6065, [host_device_interface];
	ld.volatile.u8 	%rs845, [%rd6065];
	setp.eq.s16 	%p3120, %rs845, 0;
	@%p3120 bra 	$L__BB10_2743;
	ld.volatile.s8 	%r7158, [%rd982+1104];
	add.u64 	%rd6066, %SP, 0;
	add.u64 	%rd6067, %SPL, 0;
	st.local.u32 	[%rd6067], %r7158;
	mov.u64 	%rd6068, $str;
	cvta.global.u64 	%rd6069, %rd6068;
	{ // callseq 54, 0
	.param .b64 param0;
	st.param.b64 	[param0], %rd6069;
	.param .b64 param1;
	st.param.b64 	[param1], %rd6066;
	.param .b32 retval0;
	call.uni (retval0), 
	vprintf, 
	(
	param0, 
	param1
	);
	ld.param.b32 	%r7159, [retval0];
	} // callseq 54
$L__BB10_2743:
	add.s32 	%r12807, %r12807, 1;
	setp.ne.s32 	%p3121, %r12807, %r1495;
	@%p3121 bra 	$L__BB10_2727;
$L__BB10_2744:
	ld.global.u64 	%rd6070, [host_device_interface];
	ld.volatile.u8 	%rs846, [%rd6070];
	setp.eq.s16 	%p3122, %rs846, 0;
	@%p3122 bra 	$L__BB10_2746;
	mov.u64 	%rd6071, $str$6;
	cvta.global.u64 	%rd6072, %rd6071;
	{ // callseq 55, 0
	.param .b64 param0;
	st.param.b64 	[param0], %rd6072;
	.param .b64 param1;
	st.param.b64 	[param1], 0;
	.param .b32 retval0;
	call.uni (retval0), 
	vprintf, 
	(
	param0, 
	param1
	);
	ld.param.b32 	%r7161, [retval0];
	} // callseq 55
$L__BB10_2746:
	ld.shared.u64 	%rd6073, [m_Local_$_1];
	atom.global.add.u64 	%rd6074, [%rd25], 48;
	add.s64 	%rd6075, %rd6074, 56;
	setp.lt.u64 	%p3123, %rd6075, %rd6073;
	shr.u64 	%rd6076, %rd6074, 4;
	cvt.u32.u64 	%r7163, %rd6076;
	selp.b32 	%r1529, %r7163, -1, %p3123;
	setp.ne.s32 	%p3124, %r1529, -1;
	@%p3124 bra 	$L__BB10_2748;
	mov.b32 	%r7273, 21352;
	st.local.u32 	[%rd2], %r7273;
	bra.uni 	$L__BB10_2823;
$L__BB10_2748:
	ld.shared.u64 	%rd6077, [m_Local_$_0];
	mul.wide.s32 	%rd987, %r1529, 16;
	add.s64 	%rd6078, %rd6077, %rd987;
	mov.b16 	%rs847, 1;
	st.u8 	[%rd6078], %rs847;
	mov.b16 	%rs848, 0;
	st.u8 	[%rd6078+1], %rs848;
	mov.b32 	%r7164, 2906;
	st.u32 	[%rd6078+4], %r7164;
	st.u8 	[%rd6078+3], %rs847;
	mov.b32 	%r7165, 48;
	st.u32 	[%rd6078+8], %r7165;
	mov.b32 	%r7166, -1;
	st.u32 	[%rd6078+16], %r7166;
	ld.shared.u64 	%rd988, [m_Local_$_0];
	mul.wide.s32 	%rd989, %r1501, 16;
	add.s64 	%rd6079, %rd988, %rd989;
	ld.u32 	%r1530, [%rd6079+12];
	shl.b32 	%r7167, %r1530, 2;
	add.s32 	%r7168, %r7167, 32;
	shr.s32 	%r7169, %r7168, 31;
	shr.u32 	%r7170, %r7169, 29;
	add.s32 	%r7171, %r7168, %r7170;
	and.b32  	%r7172, %r7171, -8;
	sub.s32 	%r7173, %r7168, %r7172;
	setp.eq.s32 	%p3125, %r7173, 0;
	sub.s32 	%r7174, %r7167, %r7173;
	add.s32 	%r7175, %r7174, 40;
	selp.b32 	%r1531, %r7168, %r7175, %p3125;
	ld.shared.u64 	%rd990, [m_Local_$_1];
	and.b32  	%r7176, %r1531, 12;
	setp.eq.s32 	%p3126, %r7176, 0;
	mov.u32 	%r12810, %r1531;
	@%p3126 bra 	$L__BB10_2750;
	shr.s32 	%r7177, %r1531, 31;
	shr.u32 	%r7178, %r7177, 28;
	add.s32 	%r7179, %r1531, %r7178;
	and.b32  	%r7180, %r7179, -16;
	add.s32 	%r12810, %r7180, 16;
$L__BB10_2750:
	cvt.s64.s32 	%rd6080, %r12810;
	atom.global.add.u64 	%rd6081, [%rd25], %rd6080;
	cvt.s64.s32 	%rd6082, %r1531;
	add.s64 	%rd6083, %rd6082, %rd6081;
	add.s64 	%rd6084, %rd6083, 8;
	setp.lt.u64 	%p3127, %rd6084, %rd990;
	shr.u64 	%rd6085, %rd6081, 4;
	cvt.u32.u64 	%r7181, %rd6085;
	selp.b32 	%r1534, %r7181, -1, %p3127;
	setp.ne.s32 	%p3128, %r1534, -1;
	@%p3128 bra 	$L__BB10_2752;
	mov.b32 	%r7237, 21352;
	st.local.u32 	[%rd2], %r7237;
	bra.uni 	$L__BB10_2791;
$L__BB10_2752:
	mul.wide.s32 	%rd991, %r1534, 16;
	add.s64 	%rd6086, %rd988, %rd991;
	mov.b16 	%rs849, 0;
	st.u8 	[%rd6086], %rs849;
	st.u8 	[%rd6086+1], %rs849;
	mov.b32 	%r7182, 4335;
	st.u32 	[%rd6086+4], %r7182;
	mov.b16 	%rs850, 1;
	st.u8 	[%rd6086+3], %rs850;
	st.u32 	[%rd6086+8], %r1531;
	st.u32 	[%rd6086+12], %r1530;
	setp.lt.s32 	%p3129, %r1530, 1;
	@%p3129 bra 	$L__BB10_2791;
	setp.eq.s32 	%p3130, %r1530, 1;
	mov.b32 	%r1549, 0;
	@%p3130 bra 	$L__BB10_2779;
	and.b32  	%r1549, %r1530, 2147483646;
	mov.b32 	%r12811, 0;
$L__BB10_2755:
	ld.shared.u64 	%rd992, [m_Local_$_0];
	add.s64 	%rd993, %rd992, %rd991;
	ld.u32 	%r1537, [%rd993+12];
	setp.lt.s32 	%p3131, %r12811, %r1537;
	@%p3131 bra 	$L__BB10_2766;
	ld.shared.u64 	%rd6087, [m_Local_$_1];
	atom.global.add.u64 	%rd6088, [%rd25], 48;
	add.s64 	%rd6089, %rd6088, 56;
	setp.lt.u64 	%p3132, %rd6089, %rd6087;
	shr.u64 	%rd994, %rd6088, 4;
	cvt.u32.u64 	%r12812, %rd994;
	setp.ne.s32 	%p3133, %r12812, -1;
	and.pred  	%p3134, %p3132, %p3133;
	@%p3134 bra 	$L__BB10_2758;
	mov.b32 	%r7191, 21106;
	st.local.u32 	[%rd2], %r7191;
	mov.b32 	%r12812, -1;
	mov.pred 	%p6310, 0;
	bra.uni 	$L__BB10_2759;
$L__BB10_2758:
	shl.b64 	%rd6090, %rd994, 32;
	shr.s64 	%rd6091, %rd6090, 28;
	add.s64 	%rd6092, %rd992, %rd6091;
	mov.b16 	%rs851, 0;
	st.u8 	[%rd6092], %rs851;
	st.u8 	[%rd6092+1], %rs851;
	mov.b32 	%r7185, 3608;
	st.u32 	[%rd6092+4], %r7185;
	mov.b16 	%rs852, 1;
	st.u8 	[%rd6092+3], %rs852;
	mov.b32 	%r7186, 48;
	st.u32 	[%rd6092+8], %r7186;
	mov.b32 	%r7187, -1;
	st.u32 	[%rd6092+16], %r7187;
	ld.shared.u64 	%rd6093, [m_Local_$_0];
	add.s64 	%rd6094, %rd6093, %rd6091;
	mov.b32 	%r7188, 0;
	st.u32 	[%rd6094+32], %r7188;
	ld.shared.u64 	%rd6095, [m_Local_$_0];
	add.s64 	%rd6096, %rd6095, %rd6091;
	st.u32 	[%rd6096+36], %r7188;
	ld.shared.u64 	%rd6097, [m_Local_$_0];
	add.s64 	%rd6098, %rd6097, %rd6091;
	st.u32 	[%rd6098+40], %r7188;
	ld.local.u32 	%r7189, [%rd2];
	setp.eq.s32 	%p6310, %r7189, 0;
$L__BB10_2759:
	mov.b32 	%r12813, 0;
	not.pred 	%p3136, %p6310;
	@%p3136 bra 	$L__BB10_2765;
	setp.ne.s32 	%p3137, %r12812, -1;
	@%p3137 bra 	$L__BB10_2762;
	mov.b32 	%r7199, 21352;
	st.local.u32 	[%rd2], %r7199;
	bra.uni 	$L__BB10_2765;
$L__BB10_2762:
	ld.shared.u64 	%rd6099, [m_Local_$_0];
	mul.wide.s32 	%rd995, %r12812, 16;
	add.s64 	%rd6100, %rd6099, %rd995;
	st.u32 	[%rd6100+40], %r1537;
	ld.local.u32 	%r7194, [%rd2];
	setp.ne.s32 	%p3138, %r7194, 0;
	@%p3138 bra 	$L__BB10_2765;
	ld.shared.u64 	%rd6101, [m_Local_$_0];
	add.s64 	%rd6102, %rd6101, %rd995;
	st.u32 	[%rd6102+36], %r12811;
	ld.local.u32 	%r7196, [%rd2];
	setp.ne.s32 	%p3139, %r7196, 0;
	@%p3139 bra 	$L__BB10_2765;
	ld.shared.u64 	%rd6103, [m_Local_$_0];
	add.s64 	%rd6104, %rd6103, %rd995;
	st.u32 	[%rd6104+32], %r1534;
	ld.local.u32 	%r7197, [%rd2];
	setp.eq.s32 	%p3140, %r7197, 0;
	selp.b32 	%r12813, %r12812, 0, %p3140;
$L__BB10_2765:
	st.local.u32 	[%rd2], %r12813;
	bra.uni 	$L__BB10_2767;
$L__BB10_2766:
	shl.b32 	%r7200, %r12811, 2;
	cvt.u64.u32 	%rd6105, %r7200;
	add.s64 	%rd6106, %rd993, %rd6105;
	mov.b32 	%r7201, 0;
	st.u32 	[%rd6106+32], %r7201;
$L__BB10_2767:
	add.s32 	%r1542, %r12811, 1;
	ld.shared.u64 	%rd996, [m_Local_$_0];
	add.s64 	%rd997, %rd996, %rd991;
	ld.u32 	%r1543, [%rd997+12];
	setp.lt.s32 	%p3141, %r1542, %r1543;
	@%p3141 bra 	$L__BB10_2777;
	ld.shared.u64 	%rd6107, [m_Local_$_1];
	atom.global.add.u64 	%rd6108, [%rd25], 48;
	add.s64 	%rd6109, %rd6108, 56;
	setp.ge.u64 	%p3142, %rd6109, %rd6107;
	shr.u64 	%rd998, %rd6108, 4;
	cvt.u32.u64 	%r12814, %rd998;
	setp.eq.s32 	%p3143, %r12814, -1;
	or.pred  	%p3144, %p3142, %p3143;
	@%p3144 bra 	$L__BB10_2770;
	shl.b64 	%rd6110, %rd998, 32;
	shr.s64 	%rd6111, %rd6110, 28;
	add.s64 	%rd6112, %rd996, %rd6111;
	mov.b16 	%rs853, 0;
	st.u8 	[%rd6112], %rs853;
	st.u8 	[%rd6112+1], %rs853;
	mov.b32 	%r7202, 3608;
	st.u32 	[%rd6112+4], %r7202;
	mov.b16 	%rs854, 1;
	st.u8 	[%rd6112+3], %rs854;
	mov.b32 	%r7203, 48;
	st.u32 	[%rd6112+8], %r7203;
	mov.b32 	%r7204, -1;
	st.u32 	[%rd6112+16], %r7204;
	ld.shared.u64 	%rd6113, [m_Local_$_0];
	add.s64 	%rd6114, %rd6113, %rd6111;
	mov.b32 	%r7205, 0;
	st.u32 	[%rd6114+32], %r7205;
	ld.shared.u64 	%rd6115, [m_Local_$_0];
	add.s64 	%rd6116, %rd6115, %rd6111;
	st.u32 	[%rd6116+36], %r7205;
	ld.shared.u64 	%rd6117, [m_Local_$_0];
	add.s64 	%rd6118, %rd6117, %rd6111;
	st.u32 	[%rd6118+40], %r7205;
	ld.local.u32 	%r7206, [%rd2];
	setp.eq.s32 	%p6311, %r7206, 0;
	bra.uni 	$L__BB10_2771;
$L__BB10_2770:
	mov.b32 	%r7208, 21106;
	st.local.u32 	[%rd2], %r7208;
	mov.b32 	%r12814, -1;
	mov.pred 	%p6311, 0;
$L__BB10_2771:
	mov.b32 	%r12815, 0;
	not.pred 	%p3146, %p6311;
	@%p3146 bra 	$L__BB10_2776;
	setp.eq.s32 	%p3147, %r12814, -1;
	@%p3147 bra 	$L__BB10_6352;
	ld.shared.u64 	%rd6119, [m_Local_$_0];
	mul.wide.s32 	%rd999, %r12814, 16;
	add.s64 	%rd6120, %rd6119, %rd999;
	st.u32 	[%rd6120+40], %r1543;
	ld.local.u32 	%r7211, [%rd2];
	setp.eq.s32 	%p3148, %r7211, 0;
	@%p3148 bra 	$L__BB10_2774;
	bra.uni 	$L__BB10_2776;
$L__BB10_2774:
	ld.shared.u64 	%rd6121, [m_Local_$_0];
	add.s64 	%rd6122, %rd6121, %rd999;
	st.u32 	[%rd6122+36], %r1542;
	ld.local.u32 	%r7213, [%rd2];
	setp.ne.s32 	%p3149, %r7213, 0;
	@%p3149 bra 	$L__BB10_2776;
	ld.shared.u64 	%rd6123, [m_Local_$_0];
	add.s64 	%rd6124, %rd6123, %rd999;
	st.u32 	[%rd6124+32], %r1534;
	ld.local.u32 	%r7214, [%rd2];
	setp.eq.s32 	%p3150, %r7214, 0;
	selp.b32 	%r12815, %r12814, 0, %p3150;
$L__BB10_2776:
	st.local.u32 	[%rd2], %r12815;
	bra.uni 	$L__BB10_2778;
$L__BB10_2777:
	shl.b32 	%r7217, %r1542, 2;
	cvt.u64.u32 	%rd6125, %r7217;
	add.s64 	%rd6126, %rd997, %rd6125;
	mov.b32 	%r7218, 0;
	st.u32 	[%rd6126+32], %r7218;
$L__BB10_2778:
	add.s32 	%r12811, %r12811, 2;
	setp.ne.s32 	%p3151, %r12811, %r1549;
	@%p3151 bra 	$L__BB10_2755;
$L__BB10_2779:
	and.b32  	%r7219, %r1530, 1;
	setp.eq.b32 	%p3152, %r7219, 1;
	not.pred 	%p3153, %p3152;
	@%p3153 bra 	$L__BB10_2791;
	ld.shared.u64 	%rd1000, [m_Local_$_0];
	add.s64 	%rd1001, %rd1000, %rd991;
	ld.u32 	%r1550, [%rd1001+12];
	setp.lt.s32 	%p3154, %r1549, %r1550;
	@%p3154 bra 	$L__BB10_2790;
	ld.shared.u64 	%rd6127, [m_Local_$_1];
	atom.global.add.u64 	%rd6128, [%rd25], 48;
	add.s64 	%rd6129, %rd6128, 56;
	setp.ge.u64 	%p3155, %rd6129, %rd6127;
	shr.u64 	%rd1002, %rd6128, 4;
	cvt.u32.u64 	%r12817, %rd1002;
	setp.eq.s32 	%p3156, %r12817, -1;
	or.pred  	%p3157, %p3155, %p3156;
	@%p3157 bra 	$L__BB10_2783;
	shl.b64 	%rd6130, %rd1002, 32;
	shr.s64 	%rd6131, %rd6130, 28;
	add.s64 	%rd6132, %rd1000, %rd6131;
	mov.b16 	%rs855, 0;
	st.u8 	[%rd6132], %rs855;
	st.u8 	[%rd6132+1], %rs855;
	mov.b32 	%r7220, 3608;
	st.u32 	[%rd6132+4], %r7220;
	mov.b16 	%rs856, 1;
	st.u8 	[%rd6132+3], %rs856;
	mov.b32 	%r7221, 48;
	st.u32 	[%rd6132+8], %r7221;
	mov.b32 	%r7222, -1;
	st.u32 	[%rd6132+16], %r7222;
	ld.shared.u64 	%rd6133, [m_Local_$_0];
	add.s64 	%rd6134, %rd6133, %rd6131;
	mov.b32 	%r7223, 0;
	st.u32 	[%rd6134+32], %r7223;
	ld.shared.u64 	%rd6135, [m_Local_$_0];
	add.s64 	%rd6136, %rd6135, %rd6131;
	st.u32 	[%rd6136+36], %r7223;
	ld.shared.u64 	%rd6137, [m_Local_$_0];
	add.s64 	%rd6138, %rd6137, %rd6131;
	st.u32 	[%rd6138+40], %r7223;
	ld.local.u32 	%r7224, [%rd2];
	setp.eq.s32 	%p6312, %r7224, 0;
	bra.uni 	$L__BB10_2784;
$L__BB10_2783:
	mov.b32 	%r7226, 21106;
	st.local.u32 	[%rd2], %r7226;
	mov.b32 	%r12817, -1;
	mov.pred 	%p6312, 0;
$L__BB10_2784:
	mov.b32 	%r12818, 0;
	not.pred 	%p3159, %p6312;
	@%p3159 bra 	$L__BB10_2789;
	setp.eq.s32 	%p3160, %r12817, -1;
	@%p3160 bra 	$L__BB10_6353;
	ld.shared.u64 	%rd6139, [m_Local_$_0];
	mul.wide.s32 	%rd1003, %r12817, 16;
	add.s64 	%rd6140, %rd6139, %rd1003;
	st.u32 	[%rd6140+40], %r1550;
	ld.local.u32 	%r7229, [%rd2];
	setp.eq.s32 	%p3161, %r7229, 0;
	@%p3161 bra 	$L__BB10_2787;
	bra.uni 	$L__BB10_2789;
$L__BB10_2787:
	ld.shared.u64 	%rd6141, [m_Local_$_0];
	add.s64 	%rd6142, %rd6141, %rd1003;
	st.u32 	[%rd6142+36], %r1549;
	ld.local.u32 	%r7231, [%rd2];
	setp.ne.s32 	%p3162, %r7231, 0;
	@%p3162 bra 	$L__BB10_2789;
	ld.shared.u64 	%rd6143, [m_Local_$_0];
	add.s64 	%rd6144, %rd6143, %rd1003;
	st.u32 	[%rd6144+32], %r1534;
	ld.local.u32 	%r7232, [%rd2];
	setp.eq.s32 	%p3163, %r7232, 0;
	selp.b32 	%r12818, %r12817, 0, %p3163;
$L__BB10_2789:
	st.local.u32 	[%rd2], %r12818;
	bra.uni 	$L__BB10_2791;
$L__BB10_2790:
	shl.b32 	%r7235, %r1549, 2;
	cvt.u64.u32 	%rd6145, %r7235;
	add.s64 	%rd6146, %rd1001, %rd6145;
	mov.b32 	%r7236, 0;
	st.u32 	[%rd6146+32], %r7236;
$L__BB10_2791:
	setp.lt.s32 	%p3164, %r1530, 1;
	@%p3164 bra 	$L__BB10_2822;
	mul.wide.s32 	%rd1004, %r1534, 16;
	mov.b32 	%r12819, 0;
$L__BB10_2793:
	setp.ne.s32 	%p3165, %r1501, -1;
	shl.b32 	%r1556, %r12819, 2;
	@%p3165 bra 	$L__BB10_2795;
	mov.b32 	%r7254, 21352;
	st.local.u32 	[%rd2], %r7254;
	mov.b16 	%rs1595, 0;
	bra.uni 	$L__BB10_2807;
$L__BB10_2795:
	ld.shared.u64 	%rd1005, [m_Local_$_0];
	add.s64 	%rd1006, %rd1005, %rd989;
	ld.u32 	%r1557, [%rd1006+12];
	setp.lt.s32 	%p3166, %r12819, %r1557;
	@%p3166 bra 	$L__BB10_2806;
	ld.shared.u64 	%rd6147, [m_Local_$_1];
	atom.global.add.u64 	%rd6148, [%rd25], 48;
	add.s64 	%rd6149, %rd6148, 56;
	setp.lt.u64 	%p3167, %rd6149, %rd6147;
	shr.u64 	%rd1007, %rd6148, 4;
	cvt.u32.u64 	%r12820, %rd1007;
	setp.ne.s32 	%p3168, %r12820, -1;
	and.pred  	%p3169, %p3167, %p3168;
	@%p3169 bra 	$L__BB10_2798;
	mov.b32 	%r7245, 21106;
	st.local.u32 	[%rd2], %r7245;
	mov.b32 	%r12820, -1;
	mov.pred 	%p6313, 0;
	bra.uni 	$L__BB10_2799;
$L__BB10_2798:
	shl.b64 	%rd6150, %rd1007, 32;
	shr.s64 	%rd6151, %rd6150, 28;
	add.s64 	%rd6152, %rd1005, %rd6151;
	mov.b16 	%rs857, 0;
	st.u8 	[%rd6152], %rs857;
	st.u8 	[%rd6152+1], %rs857;
	mov.b32 	%r7239, 3608;
	st.u32 	[%rd6152+4], %r7239;
	mov.b16 	%rs858, 1;
	st.u8 	[%rd6152+3], %rs858;
	mov.b32 	%r7240, 48;
	st.u32 	[%rd6152+8], %r7240;
	mov.b32 	%r7241, -1;
	st.u32 	[%rd6152+16], %r7241;
	ld.shared.u64 	%rd6153, [m_Local_$_0];
	add.s64 	%rd6154, %rd6153, %rd6151;
	mov.b32 	%r7242, 0;
	st.u32 	[%rd6154+32], %r7242;
	ld.shared.u64 	%rd6155, [m_Local_$_0];
	add.s64 	%rd6156, %rd6155, %rd6151;
	st.u32 	[%rd6156+36], %r7242;
	ld.shared.u64 	%rd6157, [m_Local_$_0];
	add.s64 	%rd6158, %rd6157, %rd6151;
	st.u32 	[%rd6158+40], %r7242;
	ld.local.u32 	%r7243, [%rd2];
	setp.eq.s32 	%p6313, %r7243, 0;
$L__BB10_2799:
	mov.b32 	%r12821, 0;
	not.pred 	%p3171, %p6313;
	@%p3171 bra 	$L__BB10_2805;
	setp.ne.s32 	%p3172, %r12820, -1;
	@%p3172 bra 	$L__BB10_2802;
	mov.b32 	%r7253, 21352;
	st.local.u32 	[%rd2], %r7253;
	bra.uni 	$L__BB10_2805;
$L__BB10_2802:
	ld.shared.u64 	%rd6159, [m_Local_$_0];
	mul.wide.s32 	%rd1008, %r12820, 16;
	add.s64 	%rd6160, %rd6159, %rd1008;
	st.u32 	[%rd6160+40], %r1557;
	ld.local.u32 	%r7248, [%rd2];
	setp.ne.s32 	%p3173, %r7248, 0;
	@%p3173 bra 	$L__BB10_2805;
	ld.shared.u64 	%rd6161, [m_Local_$_0];
	add.s64 	%rd6162, %rd6161, %rd1008;
	st.u32 	[%rd6162+36], %r12819;
	ld.local.u32 	%r7250, [%rd2];
	setp.ne.s32 	%p3174, %r7250, 0;
	@%p3174 bra 	$L__BB10_2805;
	ld.shared.u64 	%rd6163, [m_Local_$_0];
	add.s64 	%rd6164, %rd6163, %rd1008;
	st.u32 	[%rd6164+32], %r1501;
	ld.local.u32 	%r7251, [%rd2];
	setp.eq.s32 	%p3175, %r7251, 0;
	selp.b32 	%r12821, %r12820, 0, %p3175;
$L__BB10_2805:
	st.local.u32 	[%rd2], %r12821;
	mov.b16 	%rs1595, 0;
	bra.uni 	$L__BB10_2807;
$L__BB10_2806:
	cvt.u64.u32 	%rd6165, %r1556;
	add.s64 	%rd6166, %rd1006, %rd6165;
	ld.u8 	%rs1595, [%rd6166+32];
$L__BB10_2807:
	setp.ne.s32 	%p3176, %r1534, -1;
	@%p3176 bra 	$L__BB10_2809;
	mov.b32 	%r7271, 21352;
	st.local.u32 	[%rd2], %r7271;
	bra.uni 	$L__BB10_2821;
$L__BB10_2809:
	ld.shared.u64 	%rd1009, [m_Local_$_0];
	add.s64 	%rd1010, %rd1009, %rd1004;
	ld.u32 	%r1562, [%rd1010+12];
	setp.lt.s32 	%p3177, %r12819, %r1562;
	@%p3177 bra 	$L__BB10_2820;
	ld.shared.u64 	%rd6167, [m_Local_$_1];
	atom.global.add.u64 	%rd6168, [%rd25], 48;
	add.s64 	%rd6169, %rd6168, 56;
	setp.lt.u64 	%p3178, %rd6169, %rd6167;
	shr.u64 	%rd1011, %rd6168, 4;
	cvt.u32.u64 	%r12822, %rd1011;
	setp.ne.s32 	%p3179, %r12822, -1;
	and.pred  	%p3180, %p3178, %p3179;
	@%p3180 bra 	$L__BB10_2812;
	mov.b32 	%r7261, 21106;
	st.local.u32 	[%rd2], %r7261;
	mov.b32 	%r12822, -1;
	mov.pred 	%p6314, 0;
	bra.uni 	$L__BB10_2813;
$L__BB10_2812:
	shl.b64 	%rd6170, %rd1011, 32;
	shr.s64 	%rd6171, %rd6170, 28;
	add.s64 	%rd6172, %rd1009, %rd6171;
	mov.b16 	%rs861, 0;
	st.u8 	[%rd6172], %rs861;
	st.u8 	[%rd6172+1], %rs861;
	mov.b32 	%r7255, 3608;
	st.u32 	[%rd6172+4], %r7255;
	mov.b16 	%rs862, 1;
	st.u8 	[%rd6172+3], %rs862;
	mov.b32 	%r7256, 48;
	st.u32 	[%rd6172+8], %r7256;
	mov.b32 	%r7257, -1;
	st.u32 	[%rd6172+16], %r7257;
	ld.shared.u64 	%rd6173, [m_Local_$_0];
	add.s64 	%rd6174, %rd6173, %rd6171;
	mov.b32 	%r7258, 0;
	st.u32 	[%rd6174+32], %r7258;
	ld.shared.u64 	%rd6175, [m_Local_$_0];
	add.s64 	%rd6176, %rd6175, %rd6171;
	st.u32 	[%rd6176+36], %r7258;
	ld.shared.u64 	%rd6177, [m_Local_$_0];
	add.s64 	%rd6178, %rd6177, %rd6171;
	st.u32 	[%rd6178+40], %r7258;
	ld.local.u32 	%r7259, [%rd2];
	setp.eq.s32 	%p6314, %r7259, 0;
$L__BB10_2813:
	mov.b32 	%r12823, 0;
	not.pred 	%p3182, %p6314;
	@%p3182 bra 	$L__BB10_2819;
	setp.ne.s32 	%p3183, %r12822, -1;
	@%p3183 bra 	$L__BB10_2816;
	mov.b32 	%r7269, 21352;
	st.local.u32 	[%rd2], %r7269;
	bra.uni 	$L__BB10_2819;
$L__BB10_2816:
	ld.shared.u64 	%rd6179, [m_Local_$_0];
	mul.wide.s32 	%rd1012, %r12822, 16;
	add.s64 	%rd6180, %rd6179, %rd1012;
	st.u32 	[%rd6180+40], %r1562;
	ld.local.u32 	%r7264, [%rd2];
	setp.ne.s32 	%p3184, %r7264, 0;
	@%p3184 bra 	$L__BB10_2819;
	ld.shared.u64 	%rd6181, [m_Local_$_0];
	add.s64 	%rd6182, %rd6181, %rd1012;
	st.u32 	[%rd6182+36], %r12819;
	ld.local.u32 	%r7266, [%rd2];
	setp.ne.s32 	%p3185, %r7266, 0;
	@%p3185 bra 	$L__BB10_2819;
	ld.shared.u64 	%rd6183, [m_Local_$_0];
	add.s64 	%rd6184, %rd6183, %rd1012;
	st.u32 	[%rd6184+32], %r1534;
	ld.local.u32 	%r7267, [%rd2];
	setp.eq.s32 	%p3186, %r7267, 0;
	selp.b32 	%r12823, %r12822, 0, %p3186;
$L__BB10_2819:
	st.local.u32 	[%rd2], %r12823;
	bra.uni 	$L__BB10_2821;
$L__BB10_2820:
	cvt.u64.u32 	%rd6185, %r1556;
	add.s64 	%rd6186, %rd1010, %rd6185;
	mov.b32 	%r7270, 0;
	st.u32 	[%rd6186+32], %r7270;
	st.u8 	[%rd6186+32], %rs1595;
$L__BB10_2821:
	add.s32 	%r12819, %r12819, 1;
	setp.ne.s32 	%p3187, %r12819, %r1530;
	@%p3187 bra 	$L__BB10_2793;
$L__BB10_2822:
	ld.shared.u64 	%rd6187, [m_Local_$_0];
	add.s64 	%rd6188, %rd6187, %rd987;
	st.u32 	[%rd6188+32], %r1534;
	ld.shared.u64 	%rd6189, [m_Local_$_0];
	add.s64 	%rd6190, %rd6189, %rd987;
	st.u32 	[%rd6190+40], %r1530;
	ld.shared.u64 	%rd6191, [m_Local_$_0];
	add.s64 	%rd6192, %rd6191, %rd987;
	mov.b32 	%r7272, 0;
	st.u32 	[%rd6192+48], %r7272;
$L__BB10_2823:
	setp.ne.s32 	%p3188, %r12754, -1;
	@%p3188 bra 	$L__BB10_2825;
	mov.b32 	%r7291, 21352;
	st.local.u32 	[%rd2], %r7291;
	bra.uni 	$L__BB10_2837;
$L__BB10_2825:
	ld.shared.u64 	%rd1013, [m_Local_$_0];
	add.s64 	%rd1014, %rd1013, %rd912;
	ld.u32 	%r7274, [%rd1014+12];
	setp.gt.s32 	%p3189, %r12766, -1;
	setp.lt.s32 	%p3190, %r12766, %r7274;
	and.pred  	%p3191, %p3189, %p3190;
	@%p3191 bra 	$L__BB10_2836;
	ld.shared.u64 	%rd6195, [m_Local_$_1];
	atom.global.add.u64 	%rd6196, [%rd25], 48;
	add.s64 	%rd6197, %rd6196, 56;
	setp.lt.u64 	%p3192, %rd6197, %rd6195;
	shr.u64 	%rd1015, %rd6196, 4;
	cvt.u32.u64 	%r12824, %rd1015;
	setp.ne.s32 	%p3193, %r12824, -1;
	and.pred  	%p3194, %p3192, %p3193;
	@%p3194 bra 	$L__BB10_2828;
	mov.b32 	%r7282, 21106;
	st.local.u32 	[%rd2], %r7282;
	mov.b32 	%r12824, -1;
	mov.pred 	%p6315, 0;
	bra.uni 	$L__BB10_2829;
$L__BB10_2828:
	shl.b64 	%rd6198, %rd1015, 32;
	shr.s64 	%rd6199, %rd6198, 28;
	add.s64 	%rd6200, %rd1013, %rd6199;
	mov.b16 	%rs863, 0;
	st.u8 	[%rd6200], %rs863;
	st.u8 	[%rd6200+1], %rs863;
	mov.b32 	%r7276, 3608;
	st.u32 	[%rd6200+4], %r7276;
	mov.b16 	%rs864, 1;
	st.u8 	[%rd6200+3], %rs864;
	mov.b32 	%r7277, 48;
	st.u32 	[%rd6200+8], %r7277;
	mov.b32 	%r7278, -1;
	st.u32 	[%rd6200+16], %r7278;
	ld.shared.u64 	%rd6201, [m_Local_$_0];
	add.s64 	%rd6202, %rd6201, %rd6199;
	mov.b32 	%r7279, 0;
	st.u32 	[%rd6202+32], %r7279;
	ld.shared.u64 	%rd6203, [m_Local_$_0];
	add.s64 	%rd6204, %rd6203, %rd6199;
	st.u32 	[%rd6204+36], %r7279;
	ld.shared.u64 	%rd6205, [m_Local_$_0];
	add.s64 	%rd6206, %rd6205, %rd6199;
	st.u32 	[%rd6206+40], %r7279;
	ld.local.u32 	%r7280, [%rd2];
	setp.eq.s32 	%p6315, %r7280, 0;
$L__BB10_2829:
	mov.b32 	%r12825, 0;
	not.pred 	%p3196, %p6315;
	@%p3196 bra 	$L__BB10_2835;
	setp.ne.s32 	%p3197, %r12824, -1;
	@%p3197 bra 	$L__BB10_2832;
	mov.b32 	%r7290, 21352;
	st.local.u32 	[%rd2], %r7290;
	bra.uni 	$L__BB10_2835;
$L__BB10_2832:
	ld.shared.u64 	%rd6207, [m_Local_$_0];
	mul.wide.s32 	%rd1016, %r12824, 16;
	add.s64 	%rd6208, %rd6207, %rd1016;
	st.u32 	[%rd6208+40], %r7274;
	ld.local.u32 	%r7285, [%rd2];
	setp.ne.s32 	%p3198, %r7285, 0;
	@%p3198 bra 	$L__BB10_2835;
	ld.shared.u64 	%rd6209, [m_Local_$_0];
	add.s64 	%rd6210, %rd6209, %rd1016;
	st.u32 	[%rd6210+36], %r12766;
	ld.local.u32 	%r7287, [%rd2];
	setp.ne.s32 	%p3199, %r7287, 0;
	@%p3199 bra 	$L__BB10_2835;
	ld.shared.u64 	%rd6211, [m_Local_$_0];
	add.s64 	%rd6212, %rd6211, %rd1016;
	st.u32 	[%rd6212+32], %r12754;
	ld.local.u32 	%r7288, [%rd2];
	setp.eq.s32 	%p3200, %r7288, 0;
	selp.b32 	%r12825, %r12824, 0, %p3200;
$L__BB10_2835:
	st.local.u32 	[%rd2], %r12825;
	bra.uni 	$L__BB10_2837;
$L__BB10_2836:
	shl.b32 	%r7275, %r12766, 2;
	cvt.u64.u32 	%rd6193, %r7275;
	add.s64 	%rd6194, %rd1014, %rd6193;
	st.u32 	[%rd6194+32], %r1529;
$L__BB10_2837:
	add.s32 	%r12766, %r12766, 1;
	ld.global.u64 	%rd11617, [host_device_interface];
$L__BB10_2838:
	ld.volatile.u8 	%rs865, [%rd11617+27];
	setp.eq.s16 	%p3201, %rs865, 0;
	@%p3201 bra 	$L__BB10_2999;
	mov.b32 	%r12827, 0;
$L__BB10_2840:
	mov.u32 	%r1575, %r12827;
	cvt.u64.u32 	%rd6213, %r1575;
	add.s64 	%rd6214, %rd11617, %rd6213;
	ld.volatile.u8 	%rs866, [%rd6214+2128];
	setp.ne.s16 	%p3202, %rs866, 0;
	add.s32 	%r12827, %r1575, 1;
	@%p3202 bra 	$L__BB10_2840;
	shl.b32 	%r7293, %r1575, 2;
	add.s32 	%r7294, %r7293, 32;
	and.b32  	%r1577, %r1575, 1;
	setp.eq.s32 	%p3203, %r1577, 0;
	and.b32  	%r7295, %r7293, 2147483640;
	add.s32 	%r7296, %r7295, 40;
	selp.b32 	%r1578, %r7294, %r7296, %p3203;
	ld.shared.u64 	%rd1019, [m_Local_$_1];
	and.b32  	%r7297, %r1578, 12;
	setp.eq.s32 	%p3204, %r7297, 0;
	mov.u32 	%r12828, %r1578;
	@%p3204 bra 	$L__BB10_2843;
	shr.s32 	%r7298, %r1578, 31;
	shr.u32 	%r7299, %r7298, 28;
	add.s32 	%r7300, %r1578, %r7299;
	and.b32  	%r7301, %r7300, -16;
	add.s32 	%r12828, %r7301, 16;
$L__BB10_2843:
	cvt.s64.s32 	%rd6215, %r12828;
	atom.global.add.u64 	%rd6216, [%rd25], %rd6215;
	cvt.s64.s32 	%rd6217, %r1578;
	add.s64 	%rd6218, %rd6217, %rd6216;
	add.s64 	%rd6219, %rd6218, 8;
	setp.lt.u64 	%p3205, %rd6219, %rd1019;
	shr.u64 	%rd6220, %rd6216, 4;
	cvt.u32.u64 	%r7302, %rd6220;
	selp.b32 	%r1581, %r7302, -1, %p3205;
	setp.ne.s32 	%p3206, %r1581, -1;
	@%p3206 bra 	$L__BB10_2845;
	mov.b32 	%r7357, 21352;
	st.local.u32 	[%rd2], %r7357;
	bra.uni 	$L__BB10_2884;
$L__BB10_2845:
	ld.shared.u64 	%rd6221, [m_Local_$_0];
	mul.wide.s32 	%rd1020, %r1581, 16;
	add.s64 	%rd6222, %rd6221, %rd1020;
	mov.b16 	%rs867, 0;
	st.u8 	[%rd6222], %rs867;
	st.u8 	[%rd6222+1], %rs867;
	mov.b32 	%r7304, 4335;
	st.u32 	[%rd6222+4], %r7304;
	mov.b16 	%rs868, 1;
	st.u8 	[%rd6222+3], %rs868;
	st.u32 	[%rd6222+8], %r1578;
	st.u32 	[%rd6222+12], %r1575;
	mov.b32 	%r1596, 0;
	setp.eq.s32 	%p3207, %r1575, 0;
	@%p3207 bra 	$L__BB10_2884;
	setp.eq.s32 	%p3208, %r1575, 1;
	@%p3208 bra 	$L__BB10_2872;
	and.b32  	%r1596, %r1575, 2147483646;
	mov.b32 	%r12829, 0;
$L__BB10_2848:
	ld.shared.u64 	%rd1021, [m_Local_$_0];
	add.s64 	%rd1022, %rd1021, %rd1020;
	ld.u32 	%r1584, [%rd1022+12];
	setp.lt.s32 	%p3209, %r12829, %r1584;
	@%p3209 bra 	$L__BB10_2859;
	ld.shared.u64 	%rd6223, [m_Local_$_1];
	atom.global.add.u64 	%rd6224, [%rd25], 48;
	add.s64 	%rd6225, %rd6224, 56;
	setp.lt.u64 	%p3210, %rd6225, %rd6223;
	shr.u64 	%rd1023, %rd6224, 4;
	cvt.u32.u64 	%r12830, %rd1023;
	setp.ne.s32 	%p3211, %r12830, -1;
	and.pred  	%p3212, %p3210, %p3211;
	@%p3212 bra 	$L__BB10_2851;
	mov.b32 	%r7312, 21106;
	st.local.u32 	[%rd2], %r7312;
	mov.b32 	%r12830, -1;
	mov.pred 	%p6316, 0;
	bra.uni 	$L__BB10_2852;
$L__BB10_2851:
	shl.b64 	%rd6226, %rd1023, 32;
	shr.s64 	%rd6227, %rd6226, 28;
	add.s64 	%rd6228, %rd1021, %rd6227;
	mov.b16 	%rs869, 0;
	st.u8 	[%rd6228], %rs869;
	st.u8 	[%rd6228+1], %rs869;
	mov.b32 	%r7306, 3608;
	st.u32 	[%rd6228+4], %r7306;
	mov.b16 	%rs870, 1;
	st.u8 	[%rd6228+3], %rs870;
	mov.b32 	%r7307, 48;
	st.u32 	[%rd6228+8], %r7307;
	mov.b32 	%r7308, -1;
	st.u32 	[%rd6228+16], %r7308;
	ld.shared.u64 	%rd6229, [m_Local_$_0];
	add.s64 	%rd6230, %rd6229, %rd6227;
	mov.b32 	%r7309, 0;
	st.u32 	[%rd6230+32], %r7309;
	ld.shared.u64 	%rd6231, [m_Local_$_0];
	add.s64 	%rd6232, %rd6231, %rd6227;
	st.u32 	[%rd6232+36], %r7309;
	ld.shared.u64 	%rd6233, [m_Local_$_0];
	add.s64 	%rd6234, %rd6233, %rd6227;
	st.u32 	[%rd6234+40], %r7309;
	ld.local.u32 	%r7310, [%rd2];
	setp.eq.s32 	%p6316, %r7310, 0;
$L__BB10_2852:
	mov.b32 	%r12831, 0;
	not.pred 	%p3214, %p6316;
	@%p3214 bra 	$L__BB10_2858;
	setp.ne.s32 	%p3215, %r12830, -1;
	@%p3215 bra 	$L__BB10_2855;
	mov.b32 	%r7320, 21352;
	st.local.u32 	[%rd2], %r7320;
	bra.uni 	$L__BB10_2858;
$L__BB10_2855:
	ld.shared.u64 	%rd6235, [m_Local_$_0];
	mul.wide.s32 	%rd1024, %r12830, 16;
	add.s64 	%rd6236, %rd6235, %rd1024;
	st.u32 	[%rd6236+40], %r1584;
	ld.local.u32 	%r7315, [%rd2];
	setp.ne.s32 	%p3216, %r7315, 0;
	@%p3216 bra 	$L__BB10_2858;
	ld.shared.u64 	%rd6237, [m_Local_$_0];
	add.s64 	%rd6238, %rd6237, %rd1024;
	st.u32 	[%rd6238+36], %r12829;
	ld.local.u32 	%r7317, [%rd2];
	setp.ne.s32 	%p3217, %r7317, 0;
	@%p3217 bra 	$L__BB10_2858;
	ld.shared.u64 	%rd6239, [m_Local_$_0];
	add.s64 	%rd6240, %rd6239, %rd1024;
	st.u32 	[%rd6240+32], %r1581;
	ld.local.u32 	%r7318, [%rd2];
	setp.eq.s32 	%p3218, %r7318, 0;
	selp.b32 	%r12831, %r12830, 0, %p3218;
$L__BB10_2858:
	st.local.u32 	[%rd2], %r12831;
	bra.uni 	$L__BB10_2860;
$L__BB10_2859:
	shl.b32 	%r7321, %r12829, 2;
	cvt.u64.u32 	%rd6241, %r7321;
	add.s64 	%rd6242, %rd1022, %rd6241;
	mov.b32 	%r7322, 0;
	st.u32 	[%rd6242+32], %r7322;
$L__BB10_2860:
	add.s32 	%r1589, %r12829, 1;
	ld.shared.u64 	%rd1025, [m_Local_$_0];
	add.s64 	%rd1026, %rd1025, %rd1020;
	ld.u32 	%r1590, [%rd1026+12];
	setp.lt.s32 	%p3219, %r1589, %r1590;
	@%p3219 bra 	$L__BB10_2870;
	ld.shared.u64 	%rd6243, [m_Local_$_1];
	atom.global.add.u64 	%rd6244, [%rd25], 48;
	add.s64 	%rd6245, %rd6244, 56;
	setp.ge.u64 	%p3220, %rd6245, %rd6243;
	shr.u64 	%rd1027, %rd6244, 4;
	cvt.u32.u64 	%r12832, %rd1027;
	setp.eq.s32 	%p3221, %r12832, -1;
	or.pred  	%p3222, %p3220, %p3221;
	@%p3222 bra 	$L__BB10_2863;
	shl.b64 	%rd6246, %rd1027, 32;
	shr.s64 	%rd6247, %rd6246, 28;
	add.s64 	%rd6248, %rd1025, %rd6247;
	mov.b16 	%rs871, 0;
	st.u8 	[%rd6248], %rs871;
	st.u8 	[%rd6248+1], %rs871;
	mov.b32 	%r7323, 3608;
	st.u32 	[%rd6248+4], %r7323;
	mov.b16 	%rs872, 1;
	st.u8 	[%rd6248+3], %rs872;
	mov.b32 	%r7324, 48;
	st.u32 	[%rd6248+8], %r7324;
	mov.b32 	%r7325, -1;
	st.u32 	[%rd6248+16], %r7325;
	ld.shared.u64 	%rd6249, [m_Local_$_0];
	add.s64 	%rd6250, %rd6249, %rd6247;
	mov.b32 	%r7326, 0;
	st.u32 	[%rd6250+32], %r7326;
	ld.shared.u64 	%rd6251, [m_Local_$_0];
	add.s64 	%rd6252, %rd6251, %rd6247;
	st.u32 	[%rd6252+36], %r7326;
	ld.shared.u64 	%rd6253, [m_Local_$_0];
	add.s64 	%rd6254, %rd6253, %rd6247;
	st.u32 	[%rd6254+40], %r7326;
	ld.local.u32 	%r7327, [%rd2];
	setp.eq.s32 	%p6317, %r7327, 0;
	bra.uni 	$L__BB10_2864;
$L__BB10_2863:
	mov.b32 	%r7329, 21106;
	st.local.u32 	[%rd2], %r7329;
	mov.b32 	%r12832, -1;
	mov.pred 	%p6317, 0;
$L__BB10_2864:
	mov.b32 	%r12833, 0;
	not.pred 	%p3224, %p6317;
	@%p3224 bra 	$L__BB10_2869;
	setp.eq.s32 	%p3225, %r12832, -1;
	@%p3225 bra 	$L__BB10_6354;
	ld.shared.u64 	%rd6255, [m_Local_$_0];
	mul.wide.s32 	%rd1028, %r12832, 16;
	add.s64 	%rd6256, %rd6255, %rd1028;
	st.u32 	[%rd6256+40], %r1590;
	ld.local.u32 	%r7332, [%rd2];
	setp.eq.s32 	%p3226, %r7332, 0;
	@%p3226 bra 	$L__BB10_2867;
	bra.uni 	$L__BB10_2869;
$L__BB10_2867:
	ld.shared.u64 	%rd6257, [m_Local_$_0];
	add.s64 	%rd6258, %rd6257, %rd1028;
	st.u32 	[%rd6258+36], %r1589;
	ld.local.u32 	%r7334, [%rd2];
	setp.ne.s32 	%p3227, %r7334, 0;
	@%p3227 bra 	$L__BB10_2869;
	ld.shared.u64 	%rd6259, [m_Local_$_0];
	add.s64 	%rd6260, %rd6259, %rd1028;
	st.u32 	[%rd6260+32], %r1581;
	ld.local.u32 	%r7335, [%rd2];
	setp.eq.s32 	%p3228, %r7335, 0;
	selp.b32 	%r12833, %r12832, 0, %p3228;
$L__BB10_2869:
	st.local.u32 	[%rd2], %r12833;
	bra.uni 	$L__BB10_2871;
$L__BB10_2870:
	shl.b32 	%r7338, %r1589, 2;
	cvt.u64.u32 	%rd6261, %r7338;
	add.s64 	%rd6262, %rd1026, %rd6261;
	mov.b32 	%r7339, 0;
	st.u32 	[%rd6262+32], %r7339;
$L__BB10_2871:
	add.s32 	%r12829, %r12829, 2;
	setp.ne.s32 	%p3229, %r12829, %r1596;
	@%p3229 bra 	$L__BB10_2848;
$L__BB10_2872:
	setp.eq.s32 	%p3230, %r1577, 0;
	@%p3230 bra 	$L__BB10_2884;
	ld.shared.u64 	%rd1029, [m_Local_$_0];
	add.s64 	%rd1030, %rd1029, %rd1020;
	ld.u32 	%r1597, [%rd1030+12];
	setp.lt.s32 	%p3231, %r1596, %r1597;
	@%p3231 bra 	$L__BB10_2883;
	ld.shared.u64 	%rd6263, [m_Local_$_1];
	atom.global.add.u64 	%rd6264, [%rd25], 48;
	add.s64 	%rd6265, %rd6264, 56;
	setp.ge.u64 	%p3232, %rd6265, %rd6263;
	shr.u64 	%rd1031, %rd6264, 4;
	cvt.u32.u64 	%r12835, %rd1031;
	setp.eq.s32 	%p3233, %r12835, -1;
	or.pred  	%p3234, %p3232, %p3233;
	@%p3234 bra 	$L__BB10_2876;
	shl.b64 	%rd6266, %rd1031, 32;
	shr.s64 	%rd6267, %rd6266, 28;
	add.s64 	%rd6268, %rd1029, %rd6267;
	mov.b16 	%rs873, 0;
	st.u8 	[%rd6268], %rs873;
	st.u8 	[%rd6268+1], %rs873;
	mov.b32 	%r7340, 3608;
	st.u32 	[%rd6268+4], %r7340;
	mov.b16 	%rs874, 1;
	st.u8 	[%rd6268+3], %rs874;
	mov.b32 	%r7341, 48;
	st.u32 	[%rd6268+8], %r7341;
	mov.b32 	%r7342, -1;
	st.u32 	[%rd6268+16], %r7342;
	ld.shared.u64 	%rd6269, [m_Local_$_0];
	add.s64 	%rd6270, %rd6269, %rd6267;
	mov.b32 	%r7343, 0;
	st.u32 	[%rd6270+32], %r7343;
	ld.shared.u64 	%rd6271, [m_Local_$_0];
	add.s64 	%rd6272, %rd6271, %rd6267;
	st.u32 	[%rd6272+36], %r7343;
	ld.shared.u64 	%rd6273, [m_Local_$_0];
	add.s64 	%rd6274, %rd6273, %rd6267;
	st.u32 	[%rd6274+40], %r7343;
	ld.local.u32 	%r7344, [%rd2];
	setp.eq.s32 	%p6318, %r7344, 0;
	bra.uni 	$L__BB10_2877;
$L__BB10_2876:
	mov.b32 	%r7346, 21106;
	st.local.u32 	[%rd2], %r7346;
	mov.b32 	%r12835, -1;
	mov.pred 	%p6318, 0;
$L__BB10_2877:
	mov.b32 	%r12836, 0;
	not.pred 	%p3236, %p6318;
	@%p3236 bra 	$L__BB10_2882;
	setp.eq.s32 	%p3237, %r12835, -1;
	@%p3237 bra 	$L__BB10_6355;
	ld.shared.u64 	%rd6275, [m_Local_$_0];
	mul.wide.s32 	%rd1032, %r12835, 16;
	add.s64 	%rd6276, %rd6275, %rd1032;
	st.u32 	[%rd6276+40], %r1597;
	ld.local.u32 	%r7349, [%rd2];
	setp.eq.s32 	%p3238, %r7349, 0;
	@%p3238 bra 	$L__BB10_2880;
	bra.uni 	$L__BB10_2882;
$L__BB10_2880:
	ld.shared.u64 	%rd6277, [m_Local_$_0];
	add.s64 	%rd6278, %rd6277, %rd1032;
	st.u32 	[%rd6278+36], %r1596;
	ld.local.u32 	%r7351, [%rd2];
	setp.ne.s32 	%p3239, %r7351, 0;
	@%p3239 bra 	$L__BB10_2882;
	ld.shared.u64 	%rd6279, [m_Local_$_0];
	add.s64 	%rd6280, %rd6279, %rd1032;
	st.u32 	[%rd6280+32], %r1581;
	ld.local.u32 	%r7352, [%rd2];
	setp.eq.s32 	%p3240, %r7352, 0;
	selp.b32 	%r12836, %r12835, 0, %p3240;
$L__BB10_2882:
	st.local.u32 	[%rd2], %r12836;
	bra.uni 	$L__BB10_2884;
$L__BB10_2883:
	shl.b32 	%r7355, %r1596, 2;
	cvt.u64.u32 	%rd6281, %r7355;
	add.s64 	%rd6282, %rd1030, %rd6281;
	mov.b32 	%r7356, 0;
	st.u32 	[%rd6282+32], %r7356;
$L__BB10_2884:
	ld.global.u64 	%rd6283, [host_device_interface];
	ld.volatile.u8 	%rs875, [%rd6283];
	setp.eq.s16 	%p3241, %rs875, 0;
	@%p3241 bra 	$L__BB10_2886;
	mov.u64 	%rd6284, $str$5;
	cvta.global.u64 	%rd6285, %rd6284;
	{ // callseq 56, 0
	.param .b64 param0;
	st.param.b64 	[param0], %rd6285;
	.param .b64 param1;
	st.param.b64 	[param1], 0;
	.param .b32 retval0;
	call.uni (retval0), 
	vprintf, 
	(
	param0, 
	param1
	);
	ld.param.b32 	%r7358, [retval0];
	} // callseq 56
$L__BB10_2886:
	setp.eq.s32 	%p3242, %r1575, 0;
	@%p3242 bra 	$L__BB10_2905;
	mul.wide.s32 	%rd1033, %r1581, 16;
	mov.b32 	%r12837, 0;
$L__BB10_2888:
	setp.ne.s32 	%p3243, %r1581, -1;
	cvt.u64.u32 	%rd6286, %r12837;
	add.s64 	%rd1034, %rd11617, %rd6286;
	ld.volatile.u8 	%rs187, [%rd1034+2128];
	@%p3243 bra 	$L__BB10_2890;
	mov.b32 	%r7378, 21352;
	st.local.u32 	[%rd2], %r7378;
	bra.uni 	$L__BB10_2902;
$L__BB10_2890:
	ld.shared.u64 	%rd1035, [m_Local_$_0];
	add.s64 	%rd1036, %rd1035, %rd1033;
	ld.u32 	%r1603, [%rd1036+12];
	setp.lt.s32 	%p3244, %r12837, %r1603;
	@%p3244 bra 	$L__BB10_2901;
	ld.shared.u64 	%rd6287, [m_Local_$_1];
	atom.global.add.u64 	%rd6288, [%rd25], 48;
	add.s64 	%rd6289, %rd6288, 56;
	setp.lt.u64 	%p3245, %rd6289, %rd6287;
	shr.u64 	%rd1037, %rd6288, 4;
	cvt.u32.u64 	%r12838, %rd1037;
	setp.ne.s32 	%p3246, %r12838, -1;
	and.pred  	%p3247, %p3245, %p3246;
	@%p3247 bra 	$L__BB10_2893;
	mov.b32 	%r7367, 21106;
	st.local.u32 	[%rd2], %r7367;
	mov.b32 	%r12838, -1;
	mov.pred 	%p6319, 0;
	bra.uni 	$L__BB10_2894;
$L__BB10_2893:
	shl.b64 	%rd6290, %rd1037, 32;
	shr.s64 	%rd6291, %rd6290, 28;
	add.s64 	%rd6292, %rd1035, %rd6291;
	mov.b16 	%rs876, 0;
	st.u8 	[%rd6292], %rs876;
	st.u8 	[%rd6292+1], %rs876;
	mov.b32 	%r7361, 3608;
	st.u32 	[%rd6292+4], %r7361;
	mov.b16 	%rs877, 1;
	st.u8 	[%rd6292+3], %rs877;
	mov.b32 	%r7362, 48;
	st.u32 	[%rd6292+8], %r7362;
	mov.b32 	%r7363, -1;
	st.u32 	[%rd6292+16], %r7363;
	ld.shared.u64 	%rd6293, [m_Local_$_0];
	add.s64 	%rd6294, %rd6293, %rd6291;
	mov.b32 	%r7364, 0;
	st.u32 	[%rd6294+32], %r7364;
	ld.shared.u64 	%rd6295, [m_Local_$_0];
	add.s64 	%rd6296, %rd6295, %rd6291;
	st.u32 	[%rd6296+36], %r7364;
	ld.shared.u64 	%rd6297, [m_Local_$_0];
	add.s64 	%rd6298, %rd6297, %rd6291;
	st.u32 	[%rd6298+40], %r7364;
	ld.local.u32 	%r7365, [%rd2];
	setp.eq.s32 	%p6319, %r7365, 0;
$L__BB10_2894:
	mov.b32 	%r12839, 0;
	not.pred 	%p3249, %p6319;
	@%p3249 bra 	$L__BB10_2900;
	setp.ne.s32 	%p3250, %r12838, -1;
	@%p3250 bra 	$L__BB10_2897;
	mov.b32 	%r7375, 21352;
	st.local.u32 	[%rd2], %r7375;
	bra.uni 	$L__BB10_2900;
$L__BB10_2897:
	ld.shared.u64 	%rd6299, [m_Local_$_0];
	mul.wide.s32 	%rd1038, %r12838, 16;
	add.s64 	%rd6300, %rd6299, %rd1038;
	st.u32 	[%rd6300+40], %r1603;
	ld.local.u32 	%r7370, [%rd2];
	setp.ne.s32 	%p3251, %r7370, 0;
	@%p3251 bra 	$L__BB10_2900;
	ld.shared.u64 	%rd6301, [m_Local_$_0];
	add.s64 	%rd6302, %rd6301, %rd1038;
	st.u32 	[%rd6302+36], %r12837;
	ld.local.u32 	%r7372, [%rd2];
	setp.ne.s32 	%p3252, %r7372, 0;
	@%p3252 bra 	$L__BB10_2900;
	ld.shared.u64 	%rd6303, [m_Local_$_0];
	add.s64 	%rd6304, %rd6303, %rd1038;
	st.u32 	[%rd6304+32], %r1581;
	ld.local.u32 	%r7373, [%rd2];
	setp.eq.s32 	%p3253, %r7373, 0;
	selp.b32 	%r12839, %r12838, 0, %p3253;
$L__BB10_2900:
	st.local.u32 	[%rd2], %r12839;
	bra.uni 	$L__BB10_2902;
$L__BB10_2901:
	shl.b32 	%r7376, %r12837, 2;
	cvt.u64.u32 	%rd6305, %r7376;
	add.s64 	%rd6306, %rd1036, %rd6305;
	mov.b32 	%r7377, 0;
	st.u32 	[%rd6306+32], %r7377;
	st.u8 	[%rd6306+32], %rs187;
$L__BB10_2902:
	ld.global.u64 	%rd6307, [host_device_interface];
	ld.volatile.u8 	%rs878, [%rd6307];
	setp.eq.s16 	%p3254, %rs878, 0;
	@%p3254 bra 	$L__BB10_2904;
	ld.volatile.s8 	%r7379, [%rd1034+2128];
	add.u64 	%rd6308, %SP, 0;
	add.u64 	%rd6309, %SPL, 0;
	st.local.u32 	[%rd6309], %r7379;
	mov.u64 	%rd6310, $str;
	cvta.global.u64 	%rd6311, %rd6310;
	{ // callseq 57, 0
	.param .b64 param0;
	st.param.b64 	[param0], %rd6311;
	.param .b64 param1;
	st.param.b64 	[param1], %rd6308;
	.param .b32 retval0;
	call.uni (retval0), 
	vprintf, 
	(
	param0, 
	param1
	);
	ld.param.b32 	%r7380, [retval0];
	} // callseq 57
$L__BB10_2904:
	add.s32 	%r12837, %r12837, 1;
	setp.ne.s32 	%p3255, %r12837, %r1575;
	@%p3255 bra 	$L__BB10_2888;
$L__BB10_2905:
	ld.global.u64 	%rd6312, [host_device_interface];
	ld.volatile.u8 	%rs879, [%rd6312];
	setp.eq.s16 	%p3256, %rs879, 0;
	@%p3256 bra 	$L__BB10_2907;
	mov.u64 	%rd6313, $str$6;
	cvta.global.u64 	%rd6314, %rd6313;
	{ // callseq 58, 0
	.param .b64 param0;
	st.param.b64 	[param0], %rd6314;
	.param .b64 param1;
	st.param.b64 	[param1], 0;
	.param .b32 retval0;
	call.uni (retval0), 
	vprintf, 
	(
	param0, 
	param1
	);
	ld.param.b32 	%r7382, [retval0];
	} // callseq 58
$L__BB10_2907:
	ld.shared.u64 	%rd6315, [m_Local_$_1];
	atom.global.add.u64 	%rd6316, [%rd25], 48;
	add.s64 	%rd6317, %rd6316, 56;
	setp.lt.u64 	%p3257, %rd6317, %rd6315;
	shr.u64 	%rd6318, %rd6316, 4;
	cvt.u32.u64 	%r7384, %rd6318;
	selp.b32 	%r1609, %r7384, -1, %p3257;
	setp.ne.s32 	%p3258, %r1609, -1;
	@%p3258 bra 	$L__BB10_2909;
	mov.b32 	%r7494, 21352;
	st.local.u32 	[%rd2], %r7494;
	bra.uni 	$L__BB10_2984;
$L__BB10_2909:
	ld.shared.u64 	%rd6319, [m_Local_$_0];
	mul.wide.s32 	%rd1039, %r1609, 16;
	add.s64 	%rd6320, %rd6319, %rd1039;
	mov.b16 	%rs880, 1;
	st.u8 	[%rd6320], %rs880;
	mov.b16 	%rs881, 0;
	st.u8 	[%rd6320+1], %rs881;
	mov.b32 	%r7385, 2906;
	st.u32 	[%rd6320+4], %r7385;
	st.u8 	[%rd6320+3], %rs880;
	mov.b32 	%r7386, 48;
	st.u32 	[%rd6320+8], %r7386;
	mov.b32 	%r7387, -1;
	st.u32 	[%rd6320+16], %r7387;
	ld.shared.u64 	%rd1040, [m_Local_$_0];
	mul.wide.s32 	%rd1041, %r1581, 16;
	add.s64 	%rd6321, %rd1040, %rd1041;
	ld.u32 	%r1610, [%rd6321+12];
	shl.b32 	%r7388, %r1610, 2;
	add.s32 	%r7389, %r7388, 32;
	shr.s32 	%r7390, %r7389, 31;
	shr.u32 	%r7391, %r7390, 29;
	add.s32 	%r7392, %r7389, %r7391;
	and.b32  	%r7393, %r7392, -8;
	sub.s32 	%r7394, %r7389, %r7393;
	setp.eq.s32 	%p3259, %r7394, 0;
	sub.s32 	%r7395, %r7388, %r7394;
	add.s32 	%r7396, %r7395, 40;
	selp.b32 	%r1611, %r7389, %r7396, %p3259;
	ld.shared.u64 	%rd1042, [m_Local_$_1];
	and.b32  	%r7397, %r1611, 12;
	setp.eq.s32 	%p3260, %r7397, 0;
	mov.u32 	%r12840, %r1611;
	@%p3260 bra 	$L__BB10_2911;
	shr.s32 	%r7398, %r1611, 31;
	shr.u32 	%r7399, %r7398, 28;
	add.s32 	%r7400, %r1611, %r7399;
	and.b32  	%r7401, %r7400, -16;
	add.s32 	%r12840, %r7401, 16;
$L__BB10_2911:
	cvt.s64.s32 	%rd6322, %r12840;
	atom.global.add.u64 	%rd6323, [%rd25], %rd6322;
	cvt.s64.s32 	%rd6324, %r1611;
	add.s64 	%rd6325, %rd6324, %rd6323;
	add.s64 	%rd6326, %rd6325, 8;
	setp.lt.u64 	%p3261, %rd6326, %rd1042;
	shr.u64 	%rd6327, %rd6323, 4;
	cvt.u32.u64 	%r7402, %rd6327;
	selp.b32 	%r1614, %r7402, -1, %p3261;
	setp.ne.s32 	%p3262, %r1614, -1;
	@%p3262 bra 	$L__BB10_2913;
	mov.b32 	%r7458, 21352;
	st.local.u32 	[%rd2], %r7458;
	bra.uni 	$L__BB10_2952;
$L__BB10_2913:
	mul.wide.s32 	%rd1043, %r1614, 16;
	add.s64 	%rd6328, %rd1040, %rd1043;
	mov.b16 	%rs882, 0;
	st.u8 	[%rd6328], %rs882;
	st.u8 	[%rd6328+1], %rs882;
	mov.b32 	%r7403, 4335;
	st.u32 	[%rd6328+4], %r7403;
	mov.b16 	%rs883, 1;
	st.u8 	[%rd6328+3], %rs883;
	st.u32 	[%rd6328+8], %r1611;
	st.u32 	[%rd6328+12], %r1610;
	setp.lt.s32 	%p3263, %r1610, 1;
	@%p3263 bra 	$L__BB10_2952;
	setp.eq.s32 	%p3264, %r1610, 1;
	mov.b32 	%r1629, 0;
	@%p3264 bra 	$L__BB10_2940;
	and.b32  	%r1629, %r1610, 2147483646;
	mov.b32 	%r12841, 0;
$L__BB10_2916:
	ld.shared.u64 	%rd1044, [m_Local_$_0];
	add.s64 	%rd1045, %rd1044, %rd1043;
	ld.u32 	%r1617, [%rd1045+12];
	setp.lt.s32 	%p3265, %r12841, %r1617;
	@%p3265 bra 	$L__BB10_2927;
	ld.shared.u64 	%rd6329, [m_Local_$_1];
	atom.global.add.u64 	%rd6330, [%rd25], 48;
	add.s64 	%rd6331, %rd6330, 56;
	setp.lt.u64 	%p3266, %rd6331, %rd6329;
	shr.u64 	%rd1046, %rd6330, 4;
	cvt.u32.u64 	%r12842, %rd1046;
	setp.ne.s32 	%p3267, %r12842, -1;
	and.pred  	%p3268, %p3266, %p3267;
	@%p3268 bra 	$L__BB10_2919;
	mov.b32 	%r7412, 21106;
	st.local.u32 	[%rd2], %r7412;
	mov.b32 	%r12842, -1;
	mov.pred 	%p6320, 0;
	bra.uni 	$L__BB10_2920;
$L__BB10_2919:
	shl.b64 	%rd6332, %rd1046, 32;
	shr.s64 	%rd6333, %rd6332, 28;
	add.s64 	%rd6334, %rd1044, %rd6333;
	mov.b16 	%rs884, 0;
	st.u8 	[%rd6334], %rs884;
	st.u8 	[%rd6334+1], %rs884;
	mov.b32 	%r7406, 3608;
	st.u32 	[%rd6334+4], %r7406;
	mov.b16 	%rs885, 1;
	st.u8 	[%rd6334+3], %rs885;
	mov.b32 	%r7407, 48;
	st.u32 	[%rd6334+8], %r7407;
	mov.b32 	%r7408, -1;
	st.u32 	[%rd6334+16], %r7408;
	ld.shared.u64 	%rd6335, [m_Local_$_0];
	add.s64 	%rd6336, %rd6335, %rd6333;
	mov.b32 	%r7409, 0;
	st.u32 	[%rd6336+32], %r7409;
	ld.shared.u64 	%rd6337, [m_Local_$_0];
	add.s64 	%rd6338, %rd6337, %rd6333;
	st.u32 	[%rd6338+36], %r7409;
	ld.shared.u64 	%rd6339, [m_Local_$_0];
	add.s64 	%rd6340, %rd6339, %rd6333;
	st.u32 	[%rd6340+40], %r7409;
	ld.local.u32 	%r7410, [%rd2];
	setp.eq.s32 	%p6320, %r7410, 0;
$L__BB10_2920:
	mov.b32 	%r12843, 0;
	not.pred 	%p3270, %p6320;
	@%p3270 bra 	$L__BB10_2926;
	setp.ne.s32 	%p3271, %r12842, -1;
	@%p3271 bra 	$L__BB10_2923;
	mov.b32 	%r7420, 21352;
	st.local.u32 	[%rd2], %r7420;
	bra.uni 	$L__BB10_2926;
$L__BB10_2923:
	ld.shared.u64 	%rd6341, [m_Local_$_0];
	mul.wide.s32 	%rd1047, %r12842, 16;
	add.s64 	%rd6342, %rd6341, %rd1047;
	st.u32 	[%rd6342+40], %r1617;
	ld.local.u32 	%r7415, [%rd2];
	setp.ne.s32 	%p3272, %r7415, 0;
	@%p3272 bra 	$L__BB10_2926;
	ld.shared.u64 	%rd6343, [m_Local_$_0];
	add.s64 	%rd6344, %rd6343, %rd1047;
	st.u32 	[%rd6344+36], %r12841;
	ld.local.u32 	%r7417, [%rd2];
	setp.ne.s32 	%p3273, %r7417, 0;
	@%p3273 bra 	$L__BB10_2926;
	ld.shared.u64 	%rd6345, [m_Local_$_0];
	add.s64 	%rd6346, %rd6345, %rd1047;
	st.u32 	[%rd6346+32], %r1614;
	ld.local.u32 	%r7418, [%rd2];
	setp.eq.s32 	%p3274, %r7418, 0;
	selp.b32 	%r12843, %r12842, 0, %p3274;
$L__BB10_2926:
	st.local.u32 	[%rd2], %r12843;
	bra.uni 	$L__BB10_2928;
$L__BB10_2927:
	shl.b32 	%r7421, %r12841, 2;
	cvt.u64.u32 	%rd6347, %r7421;
	add.s64 	%rd6348, %rd1045, %rd6347;
	mov.b32 	%r7422, 0;
	st.u32 	[%rd6348+32], %r7422;
$L__BB10_2928:
	add.s32 	%r1622, %r12841, 1;
	ld.shared.u64 	%rd1048, [m_Local_$_0];
	add.s64 	%rd1049, %rd1048, %rd1043;
	ld.u32 	%r1623, [%rd1049+12];
	setp.lt.s32 	%p3275, %r1622, %r1623;
	@%p3275 bra 	$L__BB10_2938;
	ld.shared.u64 	%rd6349, [m_Local_$_1];
	atom.global.add.u64 	%rd6350, [%rd25], 48;
	add.s64 	%rd6351, %rd6350, 56;
	setp.ge.u64 	%p3276, %rd6351, %rd6349;
	shr.u64 	%rd1050, %rd6350, 4;
	cvt.u32.u64 	%r12844, %rd1050;
	setp.eq.s32 	%p3277, %r12844, -1;
	or.pred  	%p3278, %p3276, %p3277;
	@%p3278 bra 	$L__BB10_2931;
	shl.b64 	%rd6352, %rd1050, 32;
	shr.s64 	%rd6353, %rd6352, 28;
	add.s64 	%rd6354, %rd1048, %rd6353;
	mov.b16 	%rs886, 0;
	st.u8 	[%rd6354], %rs886;
	st.u8 	[%rd6354+1], %rs886;
	mov.b32 	%r7423, 3608;
	st.u32 	[%rd6354+4], %r7423;
	mov.b16 	%rs887, 1;
	st.u8 	[%rd6354+3], %rs887;
	mov.b32 	%r7424, 48;
	st.u32 	[%rd6354+8], %r7424;
	mov.b32 	%r7425, -1;
	st.u32 	[%rd6354+16], %r7425;
	ld.shared.u64 	%rd6355, [m_Local_$_0];
	add.s64 	%rd6356, %rd6355, %rd6353;
	mov.b32 	%r7426, 0;
	st.u32 	[%rd6356+32], %r7426;
	ld.shared.u64 	%rd6357, [m_Local_$_0];
	add.s64 	%rd6358, %rd6357, %rd6353;
	st.u32 	[%rd6358+36], %r7426;
	ld.shared.u64 	%rd6359, [m_Local_$_0];
	add.s64 	%rd6360, %rd6359, %rd6353;
	st.u32 	[%rd6360+40], %r7426;
	ld.local.u32 	%r7427, [%rd2];
	setp.eq.s32 	%p6321, %r7427, 0;
	bra.uni 	$L__BB10_2932;
$L__BB10_2931:
	mov.b32 	%r7429, 21106;
	st.local.u32 	[%rd2], %r7429;
	mov.b32 	%r12844, -1;
	mov.pred 	%p6321, 0;
$L__BB10_2932:
	mov.b32 	%r12845, 0;
	not.pred 	%p3280, %p6321;
	@%p3280 bra 	$L__BB10_2937;
	setp.eq.s32 	%p3281, %r12844, -1;
	@%p3281 bra 	$L__BB10_6356;
	ld.shared.u64 	%rd6361, [m_Local_$_0];
	mul.wide.s32 	%rd1051, %r12844, 16;
	add.s64 	%rd6362, %rd6361, %rd1051;
	st.u32 	[%rd6362+40], %r1623;
	ld.local.u32 	%r7432, [%rd2];
	setp.eq.s32 	%p3282, %r7432, 0;
	@%p3282 bra 	$L__BB10_2935;
	bra.uni 	$L__BB10_2937;
$L__BB10_2935:
	ld.shared.u64 	%rd6363, [m_Local_$_0];
	add.s64 	%rd6364, %rd6363, %rd1051;
	st.u32 	[%rd6364+36], %r1622;
	ld.local.u32 	%r7434, [%rd2];
	setp.ne.s32 	%p3283, %r7434, 0;
	@%p3283 bra 	$L__BB10_2937;
	ld.shared.u64 	%rd6365, [m_Local_$_0];
	add.s64 	%rd6366, %rd6365, %rd1051;
	st.u32 	[%rd6366+32], %r1614;
	ld.local.u32 	%r7435, [%rd2];
	setp.eq.s32 	%p3284, %r7435, 0;
	selp.b32 	%r12845, %r12844, 0, %p3284;
$L__BB10_2937:
	st.local.u32 	[%rd2], %r12845;
	bra.uni 	$L__BB10_2939;
$L__BB10_2938:
	shl.b32 	%r7438, %r1622, 2;
	cvt.u64.u32 	%rd6367, %r7438;
	add.s64 	%rd6368, %rd1049, %rd6367;
	mov.b32 	%r7439, 0;
	st.u32 	[%rd6368+32], %r7439;
$L__BB10_2939:
	add.s32 	%r12841, %r12841, 2;
	setp.ne.s32 	%p3285, %r12841, %r1629;
	@%p3285 bra 	$L__BB10_2916;
$L__BB10_2940:
	and.b32  	%r7440, %r1610, 1;
	setp.eq.b32 	%p3286, %r7440, 1;
	not.pred 	%p3287, %p3286;
	@%p3287 bra 	$L__BB10_2952;
	ld.shared.u64 	%rd1052, [m_Local_$_0];
	add.s64 	%rd1053, %rd1052, %rd1043;
	ld.u32 	%r1630, [%rd1053+12];
	setp.lt.s32 	%p3288, %r1629, %r1630;
	@%p3288 bra 	$L__BB10_2951;
	ld.shared.u64 	%rd6369, [m_Local_$_1];
	atom.global.add.u64 	%rd6370, [%rd25], 48;
	add.s64 	%rd6371, %rd6370, 56;
	setp.ge.u64 	%p3289, %rd6371, %rd6369;
	shr.u64 	%rd1054, %rd6370, 4;
	cvt.u32.u64 	%r12847, %rd1054;
	setp.eq.s32 	%p3290, %r12847, -1;
	or.pred  	%p3291, %p3289, %p3290;
	@%p3291 bra 	$L__BB10_2944;
	shl.b64 	%rd6372, %rd1054, 32;
	shr.s64 	%rd6373, %rd6372, 28;
	add.s64 	%rd6374, %rd1052, %rd6373;
	mov.b16 	%rs888, 0;
	st.u8 	[%rd6374], %rs888;
	st.u8 	[%rd6374+1], %rs888;
	mov.b32 	%r7441, 3608;
	st.u32 	[%rd6374+4], %r7441;
	mov.b16 	%rs889, 1;
	st.u8 	[%rd6374+3], %rs889;
	mov.b32 	%r7442, 48;
	st.u32 	[%rd6374+8], %r7442;
	mov.b32 	%r7443, -1;
	st.u32 	[%rd6374+16], %r7443;
	ld.shared.u64 	%rd6375, [m_Local_$_0];
	add.s64 	%rd6376, %rd6375, %rd6373;
	mov.b32 	%r7444, 0;
	st.u32 	[%rd6376+32], %r7444;
	ld.shared.u64 	%rd6377, [m_Local_$_0];
	add.s64 	%rd6378, %rd6377, %rd6373;
	st.u32 	[%rd6378+36], %r7444;
	ld.shared.u64 	%rd6379, [m_Local_$_0];
	add.s64 	%rd6380, %rd6379, %rd6373;
	st.u32 	[%rd6380+40], %r7444;
	ld.local.u32 	%r7445, [%rd2];
	setp.eq.s32 	%p6322, %r7445, 0;
	bra.uni 	$L__BB10_2945;
$L__BB10_2944:
	mov.b32 	%r7447, 21106;
	st.local.u32 	[%rd2], %r7447;
	mov.b32 	%r12847, -1;
	mov.pred 	%p6322, 0;
$L__BB10_2945:
	mov.b32 	%r12848, 0;
	not.pred 	%p3293, %p6322;
	@%p3293 bra 	$L__BB10_2950;
	setp.eq.s32 	%p3294, %r12847, -1;
	@%p3294 bra 	$L__BB10_6357;
	ld.shared.u64 	%rd6381, [m_Local_$_0];
	mul.wide.s32 	%rd1055, %r12847, 16;
	add.s64 	%rd6382, %rd6381, %rd1055;
	st.u32 	[%rd6382+40], %r1630;
	ld.local.u32 	%r7450, [%rd2];
	setp.eq.s32 	%p3295, %r7450, 0;
	@%p3295 bra 	$L__BB10_2948;
	bra.uni 	$L__BB10_2950;
$L__BB10_2948:
	ld.shared.u64 	%rd6383, [m_Local_$_0];
	add.s64 	%rd6384, %rd6383, %rd1055;
	st.u32 	[%rd6384+36], %r1629;
	ld.local.u32 	%r7452, [%rd2];
	setp.ne.s32 	%p3296, %r7452, 0;
	@%p3296 bra 	$L__BB10_2950;
	ld.shared.u64 	%rd6385, [m_Local_$_0];
	add.s64 	%rd6386, %rd6385, %rd1055;
	st.u32 	[%rd6386+32], %r1614;
	ld.local.u32 	%r7453, [%rd2];
	setp.eq.s32 	%p3297, %r7453, 0;
	selp.b32 	%r12848, %r12847, 0, %p3297;
$L__BB10_2950:
	st.local.u32 	[%rd2], %r12848;
	bra.uni 	$L__BB10_2952;
$L__BB10_2951:
	shl.b32 	%r7456, %r1629, 2;
	cvt.u64.u32 	%rd6387, %r7456;
	add.s64 	%rd6388, %rd1053, %rd6387;
	mov.b32 	%r7457, 0;
	st.u32 	[%rd6388+32], %r7457;
$L__BB10_2952:
	setp.lt.s32 	%p3298, %r1610, 1;
	@%p3298 bra 	$L__BB10_2983;
	mul.wide.s32 	%rd1056, %r1614, 16;
	mov.b32 	%r12849, 0;
$L__BB10_2954:
	setp.ne.s32 	%p3299, %r1581, -1;
	shl.b32 	%r1636, %r12849, 2;
	@%p3299 bra 	$L__BB10_2956;
	mov.b32 	%r7475, 21352;
	st.local.u32 	[%rd2], %r7475;
	mov.b16 	%rs1596, 0;
	bra.uni 	$L__BB10_2968;
$L__BB10_2956:
	ld.shared.u64 	%rd1057, [m_Local_$_0];
	add.s64 	%rd1058, %rd1057, %rd1041;
	ld.u32 	%r1637, [%rd1058+12];
	setp.lt.s32 	%p3300, %r12849, %r1637;
	@%p3300 bra 	$L__BB10_2967;
	ld.shared.u64 	%rd6389, [m_Local_$_1];
	atom.global.add.u64 	%rd6390, [%rd25], 48;
	add.s64 	%rd6391, %rd6390, 56;
	setp.lt.u64 	%p3301, %rd6391, %rd6389;
	shr.u64 	%rd1059, %rd6390, 4;
	cvt.u32.u64 	%r12850, %rd1059;
	setp.ne.s32 	%p3302, %r12850, -1;
	and.pred  	%p3303, %p3301, %p3302;
	@%p3303 bra 	$L__BB10_2959;
	mov.b32 	%r7466, 21106;
	st.local.u32 	[%rd2], %r7466;
	mov.b32 	%r12850, -1;
	mov.pred 	%p6323, 0;
	bra.uni 	$L__BB10_2960;
$L__BB10_2959:
	shl.b64 	%rd6392, %rd1059, 32;
	shr.s64 	%rd6393, %rd6392, 28;
	add.s64 	%rd6394, %rd1057, %rd6393;
	mov.b16 	%rs890, 0;
	st.u8 	[%rd6394], %rs890;
	st.u8 	[%rd6394+1], %rs890;
	mov.b32 	%r7460, 3608;
	st.u32 	[%rd6394+4], %r7460;
	mov.b16 	%rs891, 1;
	st.u8 	[%rd6394+3], %rs891;
	mov.b32 	%r7461, 48;
	st.u32 	[%rd6394+8], %r7461;
	mov.b32 	%r7462, -1;
	st.u32 	[%rd6394+16], %r7462;
	ld.shared.u64 	%rd6395, [m_Local_$_0];
	add.s64 	%rd6396, %rd6395, %rd6393;
	mov.b32 	%r7463, 0;
	st.u32 	[%rd6396+32], %r7463;
	ld.shared.u64 	%rd6397, [m_Local_$_0];
	add.s64 	%rd6398, %rd6397, %rd6393;
	st.u32 	[%rd6398+36], %r7463;
	ld.shared.u64 	%rd6399, [m_Local_$_0];
	add.s64 	%rd6400, %rd6399, %rd6393;
	st.u32 	[%rd6400+40], %r7463;
	ld.local.u32 	%r7464, [%rd2];
	setp.eq.s32 	%p6323, %r7464, 0;
$L__BB10_2960:
	mov.b32 	%r12851, 0;
	not.pred 	%p3305, %p6323;
	@%p3305 bra 	$L__BB10_2966;
	setp.ne.s32 	%p3306, %r12850, -1;
	@%p3306 bra 	$L__BB10_2963;
	mov.b32 	%r7474, 21352;
	st.local.u32 	[%rd2], %r7474;
	bra.uni 	$L__BB10_2966;
$L__BB10_2963:
	ld.shared.u64 	%rd6401, [m_Local_$_0];
	mul.wide.s32 	%rd1060, %r12850, 16;
	add.s64 	%rd6402, %rd6401, %rd1060;
	st.u32 	[%rd6402+40], %r1637;
	ld.local.u32 	%r7469, [%rd2];
	setp.ne.s32 	%p3307, %r7469, 0;
	@%p3307 bra 	$L__BB10_2966;
	ld.shared.u64 	%rd6403, [m_Local_$_0];
	add.s64 	%rd6404, %rd6403, %rd1060;
	st.u32 	[%rd6404+36], %r12849;
	ld.local.u32 	%r7471, [%rd2];
	setp.ne.s32 	%p3308, %r7471, 0;
	@%p3308 bra 	$L__BB10_2966;
	ld.shared.u64 	%rd6405, [m_Local_$_0];
	add.s64 	%rd6406, %rd6405, %rd1060;
	st.u32 	[%rd6406+32], %r1581;
	ld.local.u32 	%r7472, [%rd2];
	setp.eq.s32 	%p3309, %r7472, 0;
	selp.b32 	%r12851, %r12850, 0, %p3309;
$L__BB10_2966:
	st.local.u32 	[%rd2], %r12851;
	mov.b16 	%rs1596, 0;
	bra.uni 	$L__BB10_2968;
$L__BB10_2967:
	cvt.u64.u32 	%rd6407, %r1636;
	add.s64 	%rd6408, %rd1058, %rd6407;
	ld.u8 	%rs1596, [%rd6408+32];
$L__BB10_2968:
	setp.ne.s32 	%p3310, %r1614, -1;
	@%p3310 bra 	$L__BB10_2970;
	mov.b32 	%r7492, 21352;
	st.local.u32 	[%rd2], %r7492;
	bra.uni 	$L__BB10_2982;
$L__BB10_2970:
	ld.shared.u64 	%rd1061, [m_Local_$_0];
	add.s64 	%rd1062, %rd1061, %rd1056;
	ld.u32 	%r1642, [%rd1062+12];
	setp.lt.s32 	%p3311, %r12849, %r1642;
	@%p3311 bra 	$L__BB10_2981;
	ld.shared.u64 	%rd6409, [m_Local_$_1];
	atom.global.add.u64 	%rd6410, [%rd25], 48;
	add.s64 	%rd6411, %rd6410, 56;
	setp.lt.u64 	%p3312, %rd6411, %rd6409;
	shr.u64 	%rd1063, %rd6410, 4;
	cvt.u32.u64 	%r12852, %rd1063;
	setp.ne.s32 	%p3313, %r12852, -1;
	and.pred  	%p3314, %p3312, %p3313;
	@%p3314 bra 	$L__BB10_2973;
	mov.b32 	%r7482, 21106;
	st.local.u32 	[%rd2], %r7482;
	mov.b32 	%r12852, -1;
	mov.pred 	%p6324, 0;
	bra.uni 	$L__BB10_2974;
$L__BB10_2973:
	shl.b64 	%rd6412, %rd1063, 32;
	shr.s64 	%rd6413, %rd6412, 28;
	add.s64 	%rd6414, %rd1061, %rd6413;
	mov.b16 	%rs894, 0;
	st.u8 	[%rd6414], %rs894;
	st.u8 	[%rd6414+1], %rs894;
	mov.b32 	%r7476, 3608;
	st.u32 	[%rd6414+4], %r7476;
	mov.b16 	%rs895, 1;
	st.u8 	[%rd6414+3], %rs895;
	mov.b32 	%r7477, 48;
	st.u32 	[%rd6414+8], %r7477;
	mov.b32 	%r7478, -1;
	st.u32 	[%rd6414+16], %r7478;
	ld.shared.u64 	%rd6415, [m_Local_$_0];
	add.s64 	%rd6416, %rd6415, %rd6413;
	mov.b32 	%r7479, 0;
	st.u32 	[%rd6416+32], %r7479;
	ld.shared.u64 	%rd6417, [m_Local_$_0];
	add.s64 	%rd6418, %rd6417, %rd6413;
	st.u32 	[%rd6418+36], %r7479;
	ld.shared.u64 	%rd6419, [m_Local_$_0];
	add.s64 	%rd6420, %rd6419, %rd6413;
	st.u32 	[%rd6420+40], %r7479;
	ld.local.u32 	%r7480, [%rd2];
	setp.eq.s32 	%p6324, %r7480, 0;
$L__BB10_2974:
	mov.b32 	%r12853, 0;
	not.pred 	%p3316, %p6324;
	@%p3316 bra 	$L__BB10_2980;
	setp.ne.s32 	%p3317, %r12852, -1;
	@%p3317 bra 	$L__BB10_2977;
	mov.b32 	%r7490, 21352;
	st.local.u32 	[%rd2], %r7490;
	bra.uni 	$L__BB10_2980;
$L__BB10_2977:
	ld.shared.u64 	%rd6421, [m_Local_$_0];
	mul.wide.s32 	%rd1064, %r12852, 16;
	add.s64 	%rd6422, %rd6421, %rd1064;
	st.u32 	[%rd6422+40], %r1642;
	ld.local.u32 	%r7485, [%rd2];
	setp.ne.s32 	%p3318, %r7485, 0;
	@%p3318 bra 	$L__BB10_2980;
	ld.shared.u64 	%rd6423, [m_Local_$_0];
	add.s64 	%rd6424, %rd6423, %rd1064;
	st.u32 	[%rd6424+36], %r12849;
	ld.local.u32 	%r7487, [%rd2];
	setp.ne.s32 	%p3319, %r7487, 0;
	@%p3319 bra 	$L__BB10_2980;
	ld.shared.u64 	%rd6425, [m_Local_$_0];
	add.s64 	%rd6426, %rd6425, %rd1064;
	st.u32 	[%rd6426+32], %r1614;
	ld.local.u32 	%r7488, [%rd2];
	setp.eq.s32 	%p3320, %r7488, 0;
	selp.b32 	%r12853, %r12852, 0, %p3320;
$L__BB10_2980:
	st.local.u32 	[%rd2], %r12853;
	bra.uni 	$L__BB10_2982;
$L__BB10_2981:
	cvt.u64.u32 	%rd6427, %r1636;
	add.s64 	%rd6428, %rd1062, %rd6427;
	mov.b32 	%r7491, 0;
	st.u32 	[%rd6428+32], %r7491;
	st.u8 	[%rd6428+32], %rs1596;
$L__BB10_2982:
	add.s32 	%r12849, %r12849, 1;
	setp.ne.s32 	%p3321, %r12849, %r1610;
	@%p3321 bra 	$L__BB10_2954;
$L__BB10_2983:
	ld.shared.u64 	%rd6429, [m_Local_$_0];
	add.s64 	%rd6430, %rd6429, %rd1039;
	st.u32 	[%rd6430+32], %r1614;
	ld.shared.u64 	%rd6431, [m_Local_$_0];
	add.s64 	%rd6432, %rd6431, %rd1039;
	st.u32 	[%rd6432+40], %r1610;
	ld.shared.u64 	%rd6433, [m_Local_$_0];
	add.s64 	%rd6434, %rd6433, %rd1039;
	mov.b32 	%r7493, 0;
	st.u32 	[%rd6434+48], %r7493;
$L__BB10_2984:
	setp.ne.s32 	%p3322, %r12754, -1;
	@%p3322 bra 	$L__BB10_2986;
	mov.b32 	%r7512, 21352;
	st.local.u32 	[%rd2], %r7512;
	bra.uni 	$L__BB10_2998;
$L__BB10_2986:
	ld.shared.u64 	%rd1065, [m_Local_$_0];
	add.s64 	%rd1066, %rd1065, %rd912;
	ld.u32 	%r7495, [%rd1066+12];
	setp.gt.s32 	%p3323, %r12766, -1;
	setp.lt.s32 	%p3324, %r12766, %r7495;
	and.pred  	%p3325, %p3323, %p3324;
	@%p3325 bra 	$L__BB10_2997;
	ld.shared.u64 	%rd6437, [m_Local_$_1];
	atom.global.add.u64 	%rd6438, [%rd25], 48;
	add.s64 	%rd6439, %rd6438, 56;
	setp.lt.u64 	%p3326, %rd6439, %rd6437;
	shr.u64 	%rd1067, %rd6438, 4;
	cvt.u32.u64 	%r12854, %rd1067;
	setp.ne.s32 	%p3327, %r12854, -1;
	and.pred  	%p3328, %p3326, %p3327;
	@%p3328 bra 	$L__BB10_2989;
	mov.b32 	%r7503, 21106;
	st.local.u32 	[%rd2], %r7503;
	mov.b32 	%r12854, -1;
	mov.pred 	%p6325, 0;
	bra.uni 	$L__BB10_2990;
$L__BB10_2989:
	shl.b64 	%rd6440, %rd1067, 32;
	shr.s64 	%rd6441, %rd6440, 28;
	add.s64 	%rd6442, %rd1065, %rd6441;
	mov.b16 	%rs896, 0;
	st.u8 	[%rd6442], %rs896;
	st.u8 	[%rd6442+1], %rs896;
	mov.b32 	%r7497, 3608;
	st.u32 	[%rd6442+4], %r7497;
	mov.b16 	%rs897, 1;
	st.u8 	[%rd6442+3], %rs897;
	mov.b32 	%r7498, 48;
	st.u32 	[%rd6442+8], %r7498;
	mov.b32 	%r7499, -1;
	st.u32 	[%rd6442+16], %r7499;
	ld.shared.u64 	%rd6443, [m_Local_$_0];
	add.s64 	%rd6444, %rd6443, %rd6441;
	mov.b32 	%r7500, 0;
	st.u32 	[%rd6444+32], %r7500;
	ld.shared.u64 	%rd6445, [m_Local_$_0];
	add.s64 	%rd6446, %rd6445, %rd6441;
	st.u32 	[%rd6446+36], %r7500;
	ld.shared.u64 	%rd6447, [m_Local_$_0];
	add.s64 	%rd6448, %rd6447, %rd6441;
	st.u32 	[%rd6448+40], %r7500;
	ld.local.u32 	%r7501, [%rd2];
	setp.eq.s32 	%p6325, %r7501, 0;
$L__BB10_2990:
	mov.b32 	%r12855, 0;
	not.pred 	%p3330, %p6325;
	@%p3330 bra 	$L__BB10_2996;
	setp.ne.s32 	%p3331, %r12854, -1;
	@%p3331 bra 	$L__BB10_2993;
	mov.b32 	%r7511, 21352;
	st.local.u32 	[%rd2], %r7511;
	bra.uni 	$L__BB10_2996;
$L__BB10_2993:
	ld.shared.u64 	%rd6449, [m_Local_$_0];
	mul.wide.s32 	%rd1068, %r12854, 16;
	add.s64 	%rd6450, %rd6449, %rd1068;
	st.u32 	[%rd6450+40], %r7495;
	ld.local.u32 	%r7506, [%rd2];
	setp.ne.s32 	%p3332, %r7506, 0;
	@%p3332 bra 	$L__BB10_2996;
	ld.shared.u64 	%rd6451, [m_Local_$_0];
	add.s64 	%rd6452, %rd6451, %rd1068;
	st.u32 	[%rd6452+36], %r12766;
	ld.local.u32 	%r7508, [%rd2];
	setp.ne.s32 	%p3333, %r7508, 0;
	@%p3333 bra 	$L__BB10_2996;
	ld.shared.u64 	%rd6453, [m_Local_$_0];
	add.s64 	%rd6454, %rd6453, %rd1068;
	st.u32 	[%rd6454+32], %r12754;
	ld.local.u32 	%r7509, [%rd2];
	setp.eq.s32 	%p3334, %r7509, 0;
	selp.b32 	%r12855, %r12854, 0, %p3334;
$L__BB10_2996:
	st.local.u32 	[%rd2], %r12855;
	bra.uni 	$L__BB10_2998;
$L__BB10_2997:
	shl.b32 	%r7496, %r12766, 2;
	cvt.u64.u32 	%rd6435, %r7496;
	add.s64 	%rd6436, %rd1066, %rd6435;
	st.u32 	[%rd6436+32], %r1609;
$L__BB10_2998:
	add.s32 	%r12766, %r12766, 1;
	ld.global.u64 	%rd11617, [host_device_interface];
$L__BB10_2999:
	mov.b16 	%rs898, 0;
	st.volatile.u8 	[%rd11617+2397], %rs898;
	membar.sys;
	ld.global.u64 	%rd11617, [host_device_interface];
	ld.volatile.u8 	%rs899, [%rd11617+2397];
	setp.ne.s16 	%p3335, %rs899, 0;
	@%p3335 bra 	$L__BB10_2515;
$L__BB10_3000:
	membar.sys;
	ld.global.u64 	%rd11617, [host_device_interface];
	ld.volatile.u8 	%rs900, [%rd11617+2397];
	setp.eq.s16 	%p3336, %rs900, 0;
	@%p3336 bra 	$L__BB10_3000;
	bra.uni 	$L__BB10_2515;
$L__BB10_3001:
	mov.b32 	%r7513, 0;
	st.volatile.u32 	[%rd11617+28], %r7513;
	mov.b16 	%rs903, 0;
	st.volatile.u8 	[%rd11617+16], %rs903;
	st.volatile.u8 	[%rd11617+80], %rs903;
	st.volatile.u8 	[%rd11617+25], %rs903;
	st.volatile.u8 	[%rd11617+1104], %rs903;
	st.volatile.u8 	[%rd11617+26], %rs903;
	st.volatile.u8 	[%rd11617+2128], %rs903;
	st.volatile.u8 	[%rd11617+27], %rs903;
	mov.b32 	%r7514, 33;
	st.volatile.u32 	[%rd11617+12], %r7514;
	mov.b32 	%r7515, 8;
	st.volatile.u32 	[%rd11617+2384], %r7515;
	st.volatile.u32 	[%rd11617+2388], %r7515;
	st.volatile.u32 	[%rd11617+2392], %r7515;
	st.volatile.u8 	[%rd11617+2397], %rs903;
	mov.b32 	%r7516, -1;
	st.volatile.u32 	[%rd11617+4], %r7516;
	membar.sys;
	mov.b16 	%rs1593, 1;
	bra.uni 	$L__BB10_3003;
$L__BB10_3002:
	add.s32 	%r6774, %r12753, 1;
	setp.gt.s32 	%p2884, %r12753, 49;
	selp.b32 	%r12753, 0, %r6774, %p2884;
	mov.b16 	%rs1593, 0;
$L__BB10_3003:
	setp.lt.s32 	%p3340, %r12753, 100;
	add.s32 	%r12752, %r12752, 1;
	@%p3340 bra 	$L__BB10_2456;
$L__BB10_3004:
	ld.local.u32 	%r7517, [%rd2];
	setp.ne.s32 	%p3341, %r7517, 0;
	@%p3341 bra 	$L__BB10_6297;
	setp.lt.s32 	%p3342, %r4, 1;
	@%p3342 bra 	$L__BB10_5695;
	mul.wide.s32 	%rd1074, %r12754, 16;
	mov.b32 	%r12861, 0;
$L__BB10_3007:
	shl.b32 	%r7519, %r12861, 2;
	add.s32 	%r1662, %r7519, %r13;
	setp.lt.u32 	%p3343, %r1662, 40956;
	@%p3343 bra 	$L__BB10_3018;
	ld.shared.u64 	%rd6455, [m_Local_$_1];
	atom.global.add.u64 	%rd6456, [%rd25], 48;
	add.s64 	%rd6457, %rd6456, 56;
	setp.lt.u64 	%p3345, %rd6457, %rd6455;
	shr.u64 	%rd1075, %rd6456, 4;
	cvt.u32.u64 	%r12862, %rd1075;
	setp.ne.s32 	%p3346, %r12862, -1;
	and.pred  	%p3347, %p3345, %p3346;
	@%p3347 bra 	$L__BB10_3010;
	mov.b32 	%r7539, 21106;
	st.local.u32 	[%rd2], %r7539;
	mov.b32 	%r12862, -1;
	mov.pred 	%p6326, 0;
	bra.uni 	$L__BB10_3011;
$L__BB10_3010:
	ld.shared.u64 	%rd6458, [m_Local_$_0];
	shl.b64 	%rd6459, %rd1075, 32;
	shr.s64 	%rd6460, %rd6459, 28;
	add.s64 	%rd6461, %rd6458, %rd6460;
	mov.b16 	%rs904, 0;
	st.u8 	[%rd6461], %rs904;
	st.u8 	[%rd6461+1], %rs904;
	mov.b32 	%r7533, 3608;
	st.u32 	[%rd6461+4], %r7533;
	mov.b16 	%rs905, 1;
	st.u8 	[%rd6461+3], %rs905;
	mov.b32 	%r7534, 48;
	st.u32 	[%rd6461+8], %r7534;
	mov.b32 	%r7535, -1;
	st.u32 	[%rd6461+16], %r7535;
	ld.shared.u64 	%rd6462, [m_Local_$_0];
	add.s64 	%rd6463, %rd6462, %rd6460;
	mov.b32 	%r7536, 0;
	st.u32 	[%rd6463+32], %r7536;
	ld.shared.u64 	%rd6464, [m_Local_$_0];
	add.s64 	%rd6465, %rd6464, %rd6460;
	st.u32 	[%rd6465+36], %r7536;
	ld.shared.u64 	%rd6466, [m_Local_$_0];
	add.s64 	%rd6467, %rd6466, %rd6460;
	st.u32 	[%rd6467+40], %r7536;
	ld.local.u32 	%r7537, [%rd2];
	setp.eq.s32 	%p6326, %r7537, 0;
$L__BB10_3011:
	mov.b32 	%r12863, 0;
	not.pred 	%p3349, %p6326;
	@%p3349 bra 	$L__BB10_3017;
	setp.ne.s32 	%p3350, %r12862, -1;
	@%p3350 bra 	$L__BB10_3014;
	mov.b32 	%r7549, 21352;
	st.local.u32 	[%rd2], %r7549;
	bra.uni 	$L__BB10_3017;
$L__BB10_3014:
	ld.shared.u64 	%rd6468, [m_Local_$_0];
	mul.wide.s32 	%rd1076, %r12862, 16;
	add.s64 	%rd6469, %rd6468, %rd1076;
	mov.b32 	%r7542, 40960;
	st.u32 	[%rd6469+40], %r7542;
	ld.local.u32 	%r7543, [%rd2];
	setp.ne.s32 	%p3351, %r7543, 0;
	@%p3351 bra 	$L__BB10_3017;
	ld.shared.u64 	%rd6470, [m_Local_$_0];
	add.s64 	%rd6471, %rd6470, %rd1076;
	st.u32 	[%rd6471+36], %r1662;
	ld.local.u32 	%r7545, [%rd2];
	setp.ne.s32 	%p3352, %r7545, 0;
	@%p3352 bra 	$L__BB10_3017;
	ld.shared.u64 	%rd6472, [m_Local_$_0];
	add.s64 	%rd6473, %rd6472, %rd1076;
	mov.b32 	%r7546, 0;
	st.u32 	[%rd6473+32], %r7546;
	ld.local.u32 	%r7547, [%rd2];
	setp.eq.s32 	%p3353, %r7547, 0;
	selp.b32 	%r12863, %r12862, 0, %p3353;
$L__BB10_3017:
	st.local.u32 	[%rd2], %r12863;
	setp.eq.s32 	%p6327, %r12863, 0;
	mov.b32 	%r12864, 0;
	bra.uni 	$L__BB10_3019;
$L__BB10_3018:
	mov.u32 	%r7520, m_shared;
	add.s32 	%r7521, %r7520, %r1662;
	ld.shared.u8 	%r7522, [%r7521];
	ld.shared.u8 	%r7523, [%r7521+1];
	shl.b32 	%r7524, %r7523, 8;
	and.b32  	%r7525, %r7524, 65280;
	or.b32  	%r7526, %r7525, %r7522;
	ld.shared.u8 	%r7527, [%r7521+2];
	shl.b32 	%r7528, %r7527, 16;
	and.b32  	%r7529, %r7528, 16711680;
	or.b32  	%r7530, %r7526, %r7529;
	ld.shared.u8 	%r7531, [%r7521+3];
	shl.b32 	%r7532, %r7531, 24;
	or.b32  	%r12864, %r7530, %r7532;
	mov.pred 	%p6327, -1;
$L__BB10_3019:
	not.pred 	%p3354, %p6327;
	@%p3354 bra 	$L__BB10_6297;
	setp.eq.s32 	%p3355, %r12864, -1;
	@%p3355 bra 	$L__BB10_5694;
	ld.shared.u64 	%rd11623, [m_Local_$_1];
	atom.global.add.u64 	%rd6474, [%rd25], 32;
	add.s64 	%rd6475, %rd6474, 40;
	setp.lt.u64 	%p3356, %rd6475, %rd11623;
	shr.u64 	%rd6476, %rd6474, 4;
	cvt.u32.u64 	%r7551, %rd6476;
	selp.b32 	%r1669, %r7551, -1, %p3356;
	setp.ne.s32 	%p3357, %r1669, -1;
	@%p3357 bra 	$L__BB10_3023;
	mov.b32 	%r7555, 21352;
	st.local.u32 	[%rd2], %r7555;
	bra.uni 	$L__BB10_3024;
$L__BB10_3023:
	ld.shared.u64 	%rd6477, [m_Local_$_0];
	mul.wide.s32 	%rd6478, %r1669, 16;
	add.s64 	%rd6479, %rd6477, %rd6478;
	mov.b16 	%rs906, 0;
	st.u8 	[%rd6479], %rs906;
	st.u8 	[%rd6479+1], %rs906;
	mov.b32 	%r7552, 4335;
	st.u32 	[%rd6479+4], %r7552;
	mov.b16 	%rs907, 1;
	st.u8 	[%rd6479+3], %rs907;
	mov.b32 	%r7553, 32;
	st.u32 	[%rd6479+8], %r7553;
	mov.b32 	%r7554, 0;
	st.u32 	[%rd6479+12], %r7554;
	ld.shared.u64 	%rd11623, [m_Local_$_1];
$L__BB10_3024:
	atom.global.add.u64 	%rd6480, [%rd25], 48;
	add.s64 	%rd6481, %rd6480, 56;
	setp.lt.u64 	%p3358, %rd6481, %rd11623;
	shr.u64 	%rd6482, %rd6480, 4;
	cvt.u32.u64 	%r7556, %rd6482;
	selp.b32 	%r1670, %r7556, -1, %p3358;
	setp.ne.s32 	%p3359, %r1670, -1;
	@%p3359 bra 	$L__BB10_3026;
	mov.b32 	%r7666, 21352;
	st.local.u32 	[%rd2], %r7666;
	bra.uni 	$L__BB10_3101;
$L__BB10_3026:
	ld.shared.u64 	%rd6483, [m_Local_$_0];
	mul.wide.s32 	%rd1080, %r1670, 16;
	add.s64 	%rd6484, %rd6483, %rd1080;
	mov.b16 	%rs908, 1;
	st.u8 	[%rd6484], %rs908;
	mov.b16 	%rs909, 0;
	st.u8 	[%rd6484+1], %rs909;
	mov.b32 	%r7557, 2906;
	st.u32 	[%rd6484+4], %r7557;
	st.u8 	[%rd6484+3], %rs908;
	mov.b32 	%r7558, 48;
	st.u32 	[%rd6484+8], %r7558;
	mov.b32 	%r7559, -1;
	st.u32 	[%rd6484+16], %r7559;
	ld.shared.u64 	%rd1081, [m_Local_$_0];
	mul.wide.s32 	%rd1082, %r1669, 16;
	add.s64 	%rd6485, %rd1081, %rd1082;
	ld.u32 	%r1671, [%rd6485+12];
	shl.b32 	%r7560, %r1671, 2;
	add.s32 	%r7561, %r7560, 32;
	shr.s32 	%r7562, %r7561, 31;
	shr.u32 	%r7563, %r7562, 29;
	add.s32 	%r7564, %r7561, %r7563;
	and.b32  	%r7565, %r7564, -8;
	sub.s32 	%r7566, %r7561, %r7565;
	setp.eq.s32 	%p3360, %r7566, 0;
	sub.s32 	%r7567, %r7560, %r7566;
	add.s32 	%r7568, %r7567, 40;
	selp.b32 	%r1672, %r7561, %r7568, %p3360;
	ld.shared.u64 	%rd1083, [m_Local_$_1];
	and.b32  	%r7569, %r1672, 12;
	setp.eq.s32 	%p3361, %r7569, 0;
	mov.u32 	%r12865, %r1672;
	@%p3361 bra 	$L__BB10_3028;
	shr.s32 	%r7570, %r1672, 31;
	shr.u32 	%r7571, %r7570, 28;
	add.s32 	%r7572, %r1672, %r7571;
	and.b32  	%r7573, %r7572, -16;
	add.s32 	%r12865, %r7573, 16;
$L__BB10_3028:
	cvt.s64.s32 	%rd6486, %r12865;
	atom.global.add.u64 	%rd6487, [%rd25], %rd6486;
	cvt.s64.s32 	%rd6488, %r1672;
	add.s64 	%rd6489, %rd6488, %rd6487;
	add.s64 	%rd6490, %rd6489, 8;
	setp.lt.u64 	%p3362, %rd6490, %rd1083;
	shr.u64 	%rd6491, %rd6487, 4;
	cvt.u32.u64 	%r7574, %rd6491;
	selp.b32 	%r1675, %r7574, -1, %p3362;
	setp.ne.s32 	%p3363, %r1675, -1;
	@%p3363 bra 	$L__BB10_3030;
	mov.b32 	%r7630, 21352;
	st.local.u32 	[%rd2], %r7630;
	bra.uni 	$L__BB10_3069;
$L__BB10_3030:
	mul.wide.s32 	%rd1084, %r1675, 16;
	add.s64 	%rd6492, %rd1081, %rd1084;
	mov.b16 	%rs910, 0;
	st.u8 	[%rd6492], %rs910;
	st.u8 	[%rd6492+1], %rs910;
	mov.b32 	%r7575, 4335;
	st.u32 	[%rd6492+4], %r7575;
	mov.b16 	%rs911, 1;
	st.u8 	[%rd6492+3], %rs911;
	st.u32 	[%rd6492+8], %r1672;
	st.u32 	[%rd6492+12], %r1671;
	setp.lt.s32 	%p3364, %r1671, 1;
	@%p3364 bra 	$L__BB10_3069;
	setp.eq.s32 	%p3365, %r1671, 1;
	mov.b32 	%r1690, 0;
	@%p3365 bra 	$L__BB10_3057;
	and.b32  	%r1690, %r1671, 2147483646;
	mov.b32 	%r12866, 0;
$L__BB10_3033:
	ld.shared.u64 	%rd1085, [m_Local_$_0];
	add.s64 	%rd1086, %rd1085, %rd1084;
	ld.u32 	%r1678, [%rd1086+12];
	setp.lt.s32 	%p3366, %r12866, %r1678;
	@%p3366 bra 	$L__BB10_3044;
	ld.shared.u64 	%rd6493, [m_Local_$_1];
	atom.global.add.u64 	%rd6494, [%rd25], 48;
	add.s64 	%rd6495, %rd6494, 56;
	setp.lt.u64 	%p3367, %rd6495, %rd6493;
	shr.u64 	%rd1087, %rd6494, 4;
	cvt.u32.u64 	%r12867, %rd1087;
	setp.ne.s32 	%p3368, %r12867, -1;
	and.pred  	%p3369, %p3367, %p3368;
	@%p3369 bra 	$L__BB10_3036;
	mov.b32 	%r7584, 21106;
	st.local.u32 	[%rd2], %r7584;
	mov.b32 	%r12867, -1;
	mov.pred 	%p6328, 0;
	bra.uni 	$L__BB10_3037;
$L__BB10_3036:
	shl.b64 	%rd6496, %rd1087, 32;
	shr.s64 	%rd6497, %rd6496, 28;
	add.s64 	%rd6498, %rd1085, %rd6497;
	mov.b16 	%rs912, 0;
	st.u8 	[%rd6498], %rs912;
	st.u8 	[%rd6498+1], %rs912;
	mov.b32 	%r7578, 3608;
	st.u32 	[%rd6498+4], %r7578;
	mov.b16 	%rs913, 1;
	st.u8 	[%rd6498+3], %rs913;
	mov.b32 	%r7579, 48;
	st.u32 	[%rd6498+8], %r7579;
	mov.b32 	%r7580, -1;
	st.u32 	[%rd6498+16], %r7580;
	ld.shared.u64 	%rd6499, [m_Local_$_0];
	add.s64 	%rd6500, %rd6499, %rd6497;
	mov.b32 	%r7581, 0;
	st.u32 	[%rd6500+32], %r7581;
	ld.shared.u64 	%rd6501, [m_Local_$_0];
	add.s64 	%rd6502, %rd6501, %rd6497;
	st.u32 	[%rd6502+36], %r7581;
	ld.shared.u64 	%rd6503, [m_Local_$_0];
	add.s64 	%rd6504, %rd6503, %rd6497;
	st.u32 	[%rd6504+40], %r7581;
	ld.local.u32 	%r7582, [%rd2];
	setp.eq.s32 	%p6328, %r7582, 0;
$L__BB10_3037:
	mov.b32 	%r12868, 0;
	not.pred 	%p3371, %p6328;
	@%p3371 bra 	$L__BB10_3043;
	setp.ne.s32 	%p3372, %r12867, -1;
	@%p3372 bra 	$L__BB10_3040;
	mov.b32 	%r7592, 21352;
	st.local.u32 	[%rd2], %r7592;
	bra.uni 	$L__BB10_3043;
$L__BB10_3040:
	ld.shared.u64 	%rd6505, [m_Local_$_0];
	mul.wide.s32 	%rd1088, %r12867, 16;
	add.s64 	%rd6506, %rd6505, %rd1088;
	st.u32 	[%rd6506+40], %r1678;
	ld.local.u32 	%r7587, [%rd2];
	setp.ne.s32 	%p3373, %r7587, 0;
	@%p3373 bra 	$L__BB10_3043;
	ld.shared.u64 	%rd6507, [m_Local_$_0];
	add.s64 	%rd6508, %rd6507, %rd1088;
	st.u32 	[%rd6508+36], %r12866;
	ld.local.u32 	%r7589, [%rd2];
	setp.ne.s32 	%p3374, %r7589, 0;
	@%p3374 bra 	$L__BB10_3043;
	ld.shared.u64 	%rd6509, [m_Local_$_0];
	add.s64 	%rd6510, %rd6509, %rd1088;
	st.u32 	[%rd6510+32], %r1675;
	ld.local.u32 	%r7590, [%rd2];
	setp.eq.s32 	%p3375, %r7590, 0;
	selp.b32 	%r12868, %r12867, 0, %p3375;
$L__BB10_3043:
	st.local.u32 	[%rd2], %r12868;
	bra.uni 	$L__BB10_3045;
$L__BB10_3044:
	shl.b32 	%r7593, %r12866, 2;
	cvt.u64.u32 	%rd6511, %r7593;
	add.s64 	%rd6512, %rd1086, %rd6511;
	mov.b32 	%r7594, 0;
	st.u32 	[%rd6512+32], %r7594;
$L__BB10_3045:
	add.s32 	%r1683, %r12866, 1;
	ld.shared.u64 	%rd1089, [m_Local_$_0];
	add.s64 	%rd1090, %rd1089, %rd1084;
	ld.u32 	%r1684, [%rd1090+12];
	setp.lt.s32 	%p3376, %r1683, %r1684;
	@%p3376 bra 	$L__BB10_3055;
	ld.shared.u64 	%rd6513, [m_Local_$_1];
	atom.global.add.u64 	%rd6514, [%rd25], 48;
	add.s64 	%rd6515, %rd6514, 56;
	setp.ge.u64 	%p3377, %rd6515, %rd6513;
	shr.u64 	%rd1091, %rd6514, 4;
	cvt.u32.u64 	%r12869, %rd1091;
	setp.eq.s32 	%p3378, %r12869, -1;
	or.pred  	%p3379, %p3377, %p3378;
	@%p3379 bra 	$L__BB10_3048;
	shl.b64 	%rd6516, %rd1091, 32;
	shr.s64 	%rd6517, %rd6516, 28;
	add.s64 	%rd6518, %rd1089, %rd6517;
	mov.b16 	%rs914, 0;
	st.u8 	[%rd6518], %rs914;
	st.u8 	[%rd6518+1], %rs914;
	mov.b32 	%r7595, 3608;
	st.u32 	[%rd6518+4], %r7595;
	mov.b16 	%rs915, 1;
	st.u8 	[%rd6518+3], %rs915;
	mov.b32 	%r7596, 48;
	st.u32 	[%rd6518+8], %r7596;
	mov.b32 	%r7597, -1;
	st.u32 	[%rd6518+16], %r7597;
	ld.shared.u64 	%rd6519, [m_Local_$_0];
	add.s64 	%rd6520, %rd6519, %rd6517;
	mov.b32 	%r7598, 0;
	st.u32 	[%rd6520+32], %r7598;
	ld.shared.u64 	%rd6521, [m_Local_$_0];
	add.s64 	%rd6522, %rd6521, %rd6517;
	st.u32 	[%rd6522+36], %r7598;
	ld.shared.u64 	%rd6523, [m_Local_$_0];
	add.s64 	%rd6524, %rd6523, %rd6517;
	st.u32 	[%rd6524+40], %r7598;
	ld.local.u32 	%r7599, [%rd2];
	setp.eq.s32 	%p6329, %r7599, 0;
	bra.uni 	$L__BB10_3049;
$L__BB10_3048:
	mov.b32 	%r7601, 21106;
	st.local.u32 	[%rd2], %r7601;
	mov.b32 	%r12869, -1;
	mov.pred 	%p6329, 0;
$L__BB10_3049:
	mov.b32 	%r12870, 0;
	not.pred 	%p3381, %p6329;
	@%p3381 bra 	$L__BB10_3054;
	setp.eq.s32 	%p3382, %r12869, -1;
	@%p3382 bra 	$L__BB10_6358;
	ld.shared.u64 	%rd6525, [m_Local_$_0];
	mul.wide.s32 	%rd1092, %r12869, 16;
	add.s64 	%rd6526, %rd6525, %rd1092;
	st.u32 	[%rd6526+40], %r1684;
	ld.local.u32 	%r7604, [%rd2];
	setp.eq.s32 	%p3383, %r7604, 0;
	@%p3383 bra 	$L__BB10_3052;
	bra.uni 	$L__BB10_3054;
$L__BB10_3052:
	ld.shared.u64 	%rd6527, [m_Local_$_0];
	add.s64 	%rd6528, %rd6527, %rd1092;
	st.u32 	[%rd6528+36], %r1683;
	ld.local.u32 	%r7606, [%rd2];
	setp.ne.s32 	%p3384, %r7606, 0;
	@%p3384 bra 	$L__BB10_3054;
	ld.shared.u64 	%rd6529, [m_Local_$_0];
	add.s64 	%rd6530, %rd6529, %rd1092;
	st.u32 	[%rd6530+32], %r1675;
	ld.local.u32 	%r7607, [%rd2];
	setp.eq.s32 	%p3385, %r7607, 0;
	selp.b32 	%r12870, %r12869, 0, %p3385;
$L__BB10_3054:
	st.local.u32 	[%rd2], %r12870;
	bra.uni 	$L__BB10_3056;
$L__BB10_3055:
	shl.b32 	%r7610, %r1683, 2;
	cvt.u64.u32 	%rd6531, %r7610;
	add.s64 	%rd6532, %rd1090, %rd6531;
	mov.b32 	%r7611, 0;
	st.u32 	[%rd6532+32], %r7611;
$L__BB10_3056:
	add.s32 	%r12866, %r12866, 2;
	setp.ne.s32 	%p3386, %r12866, %r1690;
	@%p3386 bra 	$L__BB10_3033;
$L__BB10_3057:
	and.b32  	%r7612, %r1671, 1;
	setp.eq.b32 	%p3387, %r7612, 1;
	not.pred 	%p3388, %p3387;
	@%p3388 bra 	$L__BB10_3069;
	ld.shared.u64 	%rd1093, [m_Local_$_0];
	add.s64 	%rd1094, %rd1093, %rd1084;
	ld.u32 	%r1691, [%rd1094+12];
	setp.lt.s32 	%p3389, %r1690, %r1691;
	@%p3389 bra 	$L__BB10_3068;
	ld.shared.u64 	%rd6533, [m_Local_$_1];
	atom.global.add.u64 	%rd6534, [%rd25], 48;
	add.s64 	%rd6535, %rd6534, 56;
	setp.ge.u64 	%p3390, %rd6535, %rd6533;
	shr.u64 	%rd1095, %rd6534, 4;
	cvt.u32.u64 	%r12872, %rd1095;
	setp.eq.s32 	%p3391, %r12872, -1;
	or.pred  	%p3392, %p3390, %p3391;
	@%p3392 bra 	$L__BB10_3061;
	shl.b64 	%rd6536, %rd1095, 32;
	shr.s64 	%rd6537, %rd6536, 28;
	add.s64 	%rd6538, %rd1093, %rd6537;
	mov.b16 	%rs916, 0;
	st.u8 	[%rd6538], %rs916;
	st.u8 	[%rd6538+1], %rs916;
	mov.b32 	%r7613, 3608;
	st.u32 	[%rd6538+4], %r7613;
	mov.b16 	%rs917, 1;
	st.u8 	[%rd6538+3], %rs917;
	mov.b32 	%r7614, 48;
	st.u32 	[%rd6538+8], %r7614;
	mov.b32 	%r7615, -1;
	st.u32 	[%rd6538+16], %r7615;
	ld.shared.u64 	%rd6539, [m_Local_$_0];
	add.s64 	%rd6540, %rd6539, %rd6537;
	mov.b32 	%r7616, 0;
	st.u32 	[%rd6540+32], %r7616;
	ld.shared.u64 	%rd6541, [m_Local_$_0];
	add.s64 	%rd6542, %rd6541, %rd6537;
	st.u32 	[%rd6542+36], %r7616;
	ld.shared.u64 	%rd6543, [m_Local_$_0];
	add.s64 	%rd6544, %rd6543, %rd6537;
	st.u32 	[%rd6544+40], %r7616;
	ld.local.u32 	%r7617, [%rd2];
	setp.eq.s32 	%p6330, %r7617, 0;
	bra.uni 	$L__BB10_3062;
$L__BB10_3061:
	mov.b32 	%r7619, 21106;
	st.local.u32 	[%rd2], %r7619;
	mov.b32 	%r12872, -1;
	mov.pred 	%p6330, 0;
$L__BB10_3062:
	mov.b32 	%r12873, 0;
	not.pred 	%p3394, %p6330;
	@%p3394 bra 	$L__BB10_3067;
	setp.eq.s32 	%p3395, %r12872, -1;
	@%p3395 bra 	$L__BB10_6359;
	ld.shared.u64 	%rd6545, [m_Local_$_0];
	mul.wide.s32 	%rd1096, %r12872, 16;
	add.s64 	%rd6546, %rd6545, %rd1096;
	st.u32 	[%rd6546+40], %r1691;
	ld.local.u32 	%r7622, [%rd2];
	setp.eq.s32 	%p3396, %r7622, 0;
	@%p3396 bra 	$L__BB10_3065;
	bra.uni 	$L__BB10_3067;
$L__BB10_3065:
	ld.shared.u64 	%rd6547, [m_Local_$_0];
	add.s64 	%rd6548, %rd6547, %rd1096;
	st.u32 	[%rd6548+36], %r1690;
	ld.local.u32 	%r7624, [%rd2];
	setp.ne.s32 	%p3397, %r7624, 0;
	@%p3397 bra 	$L__BB10_3067;
	ld.shared.u64 	%rd6549, [m_Local_$_0];
	add.s64 	%rd6550, %rd6549, %rd1096;
	st.u32 	[%rd6550+32], %r1675;
	ld.local.u32 	%r7625, [%rd2];
	setp.eq.s32 	%p3398, %r7625, 0;
	selp.b32 	%r12873, %r12872, 0, %p3398;
$L__BB10_3067:
	st.local.u32 	[%rd2], %r12873;
	bra.uni 	$L__BB10_3069;
$L__BB10_3068:
	shl.b32 	%r7628, %r1690, 2;
	cvt.u64.u32 	%rd6551, %r7628;
	add.s64 	%rd6552, %rd1094, %rd6551;
	mov.b32 	%r7629, 0;
	st.u32 	[%rd6552+32], %r7629;
$L__BB10_3069:
	setp.lt.s32 	%p3399, %r1671, 1;
	@%p3399 bra 	$L__BB10_3100;
	mul.wide.s32 	%rd1097, %r1675, 16;
	mov.b32 	%r12874, 0;
$L__BB10_3071:
	setp.ne.s32 	%p3400, %r1669, -1;
	shl.b32 	%r1697, %r12874, 2;
	@%p3400 bra 	$L__BB10_3073;
	mov.b32 	%r7647, 21352;
	st.local.u32 	[%rd2], %r7647;
	mov.b16 	%rs1598, 0;
	bra.uni 	$L__BB10_3085;
$L__BB10_3073:
	ld.shared.u64 	%rd1098, [m_Local_$_0];
	add.s64 	%rd1099, %rd1098, %rd1082;
	ld.u32 	%r1698, [%rd1099+12];
	setp.lt.s32 	%p3401, %r12874, %r1698;
	@%p3401 bra 	$L__BB10_3084;
	ld.shared.u64 	%rd6553, [m_Local_$_1];
	atom.global.add.u64 	%rd6554, [%rd25], 48;
	add.s64 	%rd6555, %rd6554, 56;
	setp.lt.u64 	%p3402, %rd6555, %rd6553;
	shr.u64 	%rd1100, %rd6554, 4;
	cvt.u32.u64 	%r12875, %rd1100;
	setp.ne.s32 	%p3403, %r12875, -1;
	and.pred  	%p3404, %p3402, %p3403;
	@%p3404 bra 	$L__BB10_3076;
	mov.b32 	%r7638, 21106;
	st.local.u32 	[%rd2], %r7638;
	mov.b32 	%r12875, -1;
	mov.pred 	%p6331, 0;
	bra.uni 	$L__BB10_3077;
$L__BB10_3076:
	shl.b64 	%rd6556, %rd1100, 32;
	shr.s64 	%rd6557, %rd6556, 28;
	add.s64 	%rd6558, %rd1098, %rd6557;
	mov.b16 	%rs918, 0;
	st.u8 	[%rd6558], %rs918;
	st.u8 	[%rd6558+1], %rs918;
	mov.b32 	%r7632, 3608;
	st.u32 	[%rd6558+4], %r7632;
	mov.b16 	%rs919, 1;
	st.u8 	[%rd6558+3], %rs919;
	mov.b32 	%r7633, 48;
	st.u32 	[%rd6558+8], %r7633;
	mov.b32 	%r7634, -1;
	st.u32 	[%rd6558+16], %r7634;
	ld.shared.u64 	%rd6559, [m_Local_$_0];
	add.s64 	%rd6560, %rd6559, %rd6557;
	mov.b32 	%r7635, 0;
	st.u32 	[%rd6560+32], %r7635;
	ld.shared.u64 	%rd6561, [m_Local_$_0];
	add.s64 	%rd6562, %rd6561, %rd6557;
	st.u32 	[%rd6562+36], %r7635;
	ld.shared.u64 	%rd6563, [m_Local_$_0];
	add.s64 	%rd6564, %rd6563, %rd6557;
	st.u32 	[%rd6564+40], %r7635;
	ld.local.u32 	%r7636, [%rd2];
	setp.eq.s32 	%p6331, %r7636, 0;
$L__BB10_3077:
	mov.b32 	%r12876, 0;
	not.pred 	%p3406, %p6331;
	@%p3406 bra 	$L__BB10_3083;
	setp.ne.s32 	%p3407, %r12875, -1;
	@%p3407 bra 	$L__BB10_3080;
	mov.b32 	%r7646, 21352;
	st.local.u32 	[%rd2], %r7646;
	bra.uni 	$L__BB10_3083;
$L__BB10_3080:
	ld.shared.u64 	%rd6565, [m_Local_$_0];
	mul.wide.s32 	%rd1101, %r12875, 16;
	add.s64 	%rd6566, %rd6565, %rd1101;
	st.u32 	[%rd6566+40], %r1698;
	ld.local.u32 	%r7641, [%rd2];
	setp.ne.s32 	%p3408, %r7641, 0;
	@%p3408 bra 	$L__BB10_3083;
	ld.shared.u64 	%rd6567, [m_Local_$_0];
	add.s64 	%rd6568, %rd6567, %rd1101;
	st.u32 	[%rd6568+36], %r12874;
	ld.local.u32 	%r7643, [%rd2];
	setp.ne.s32 	%p3409, %r7643, 0;
	@%p3409 bra 	$L__BB10_3083;
	ld.shared.u64 	%rd6569, [m_Local_$_0];
	add.s64 	%rd6570, %rd6569, %rd1101;
	st.u32 	[%rd6570+32], %r1669;
	ld.local.u32 	%r7644, [%rd2];
	setp.eq.s32 	%p3410, %r7644, 0;
	selp.b32 	%r12876, %r12875, 0, %p3410;
$L__BB10_3083:
	st.local.u32 	[%rd2], %r12876;
	mov.b16 	%rs1598, 0;
	bra.uni 	$L__BB10_3085;
$L__BB10_3084:
	cvt.u64.u32 	%rd6571, %r1697;
	add.s64 	%rd6572, %rd1099, %rd6571;
	ld.u8 	%rs1598, [%rd6572+32];
$L__BB10_3085:
	setp.ne.s32 	%p3411, %r1675, -1;
	@%p3411 bra 	$L__BB10_3087;
	mov.b32 	%r7664, 21352;
	st.local.u32 	[%rd2], %r7664;
	bra.uni 	$L__BB10_3099;
$L__BB10_3087:
	ld.shared.u64 	%rd1102, [m_Local_$_0];
	add.s64 	%rd1103, %rd1102, %rd1097;
	ld.u32 	%r1703, [%rd1103+12];
	setp.lt.s32 	%p3412, %r12874, %r1703;
	@%p3412 bra 	$L__BB10_3098;
	ld.shared.u64 	%rd6573, [m_Local_$_1];
	atom.global.add.u64 	%rd6574, [%rd25], 48;
	add.s64 	%rd6575, %rd6574, 56;
	setp.lt.u64 	%p3413, %rd6575, %rd6573;
	shr.u64 	%rd1104, %rd6574, 4;
	cvt.u32.u64 	%r12877, %rd1104;
	setp.ne.s32 	%p3414, %r12877, -1;
	and.pred  	%p3415, %p3413, %p3414;
	@%p3415 bra 	$L__BB10_3090;
	mov.b32 	%r7654, 21106;
	st.local.u32 	[%rd2], %r7654;
	mov.b32 	%r12877, -1;
	mov.pred 	%p6332, 0;
	bra.uni 	$L__BB10_3091;
$L__BB10_3090:
	shl.b64 	%rd6576, %rd1104, 32;
	shr.s64 	%rd6577, %rd6576, 28;
	add.s64 	%rd6578, %rd1102, %rd6577;
	mov.b16 	%rs922, 0;
	st.u8 	[%rd6578], %rs922;
	st.u8 	[%rd6578+1], %rs922;
	mov.b32 	%r7648, 3608;
	st.u32 	[%rd6578+4], %r7648;
	mov.b16 	%rs923, 1;
	st.u8 	[%rd6578+3], %rs923;
	mov.b32 	%r7649, 48;
	st.u32 	[%rd6578+8], %r7649;
	mov.b32 	%r7650, -1;
	st.u32 	[%rd6578+16], %r7650;
	ld.shared.u64 	%rd6579, [m_Local_$_0];
	add.s64 	%rd6580, %rd6579, %rd6577;
	mov.b32 	%r7651, 0;
	st.u32 	[%rd6580+32], %r7651;
	ld.shared.u64 	%rd6581, [m_Local_$_0];
	add.s64 	%rd6582, %rd6581, %rd6577;
	st.u32 	[%rd6582+36], %r7651;
	ld.shared.u64 	%rd6583, [m_Local_$_0];
	add.s64 	%rd6584, %rd6583, %rd6577;
	st.u32 	[%rd6584+40], %r7651;
	ld.local.u32 	%r7652, [%rd2];
	setp.eq.s32 	%p6332, %r7652, 0;
$L__BB10_3091:
	mov.b32 	%r12878, 0;
	not.pred 	%p3417, %p6332;
	@%p3417 bra 	$L__BB10_3097;
	setp.ne.s32 	%p3418, %r12877, -1;
	@%p3418 bra 	$L__BB10_3094;
	mov.b32 	%r7662, 21352;
	st.local.u32 	[%rd2], %r7662;
	bra.uni 	$L__BB10_3097;
$L__BB10_3094:
	ld.shared.u64 	%rd6585, [m_Local_$_0];
	mul.wide.s32 	%rd1105, %r12877, 16;
	add.s64 	%rd6586, %rd6585, %rd1105;
	st.u32 	[%rd6586+40], %r1703;
	ld.local.u32 	%r7657, [%rd2];
	setp.ne.s32 	%p3419, %r7657, 0;
	@%p3419 bra 	$L__BB10_3097;
	ld.shared.u64 	%rd6587, [m_Local_$_0];
	add.s64 	%rd6588, %rd6587, %rd1105;
	st.u32 	[%rd6588+36], %r12874;
	ld.local.u32 	%r7659, [%rd2];
	setp.ne.s32 	%p3420, %r7659, 0;
	@%p3420 bra 	$L__BB10_3097;
	ld.shared.u64 	%rd6589, [m_Local_$_0];
	add.s64 	%rd6590, %rd6589, %rd1105;
	st.u32 	[%rd6590+32], %r1675;
	ld.local.u32 	%r7660, [%rd2];
	setp.eq.s32 	%p3421, %r7660, 0;
	selp.b32 	%r12878, %r12877, 0, %p3421;
$L__BB10_3097:
	st.local.u32 	[%rd2], %r12878;
	bra.uni 	$L__BB10_3099;
$L__BB10_3098:
	cvt.u64.u32 	%rd6591, %r1697;
	add.s64 	%rd6592, %rd1103, %rd6591;
	mov.b32 	%r7663, 0;
	st.u32 	[%rd6592+32], %r7663;
	st.u8 	[%rd6592+32], %rs1598;
$L__BB10_3099:
	add.s32 	%r12874, %r12874, 1;
	setp.ne.s32 	%p3422, %r12874, %r1671;
	@%p3422 bra 	$L__BB10_3071;
$L__BB10_3100:
	ld.shared.u64 	%rd6593, [m_Local_$_0];
	add.s64 	%rd6594, %rd6593, %rd1080;
	st.u32 	[%rd6594+32], %r1675;
	ld.shared.u64 	%rd6595, [m_Local_$_0];
	add.s64 	%rd6596, %rd6595, %rd1080;
	st.u32 	[%rd6596+40], %r1671;
	ld.shared.u64 	%rd6597, [m_Local_$_0];
	add.s64 	%rd6598, %rd6597, %rd1080;
	mov.b32 	%r7665, 0;
	st.u32 	[%rd6598+48], %r7665;
	ld.shared.u64 	%rd11623, [m_Local_$_1];
$L__BB10_3101:
	atom.global.add.u64 	%rd6599, [%rd25], 48;
	add.s64 	%rd6600, %rd6599, 56;
	setp.lt.u64 	%p3423, %rd6600, %rd11623;
	shr.u64 	%rd1108, %rd6599, 4;
	cvt.u32.u64 	%r12880, %rd1108;
	setp.ne.s32 	%p3424, %r12880, -1;
	and.pred  	%p3425, %p3423, %p3424;
	@%p3425 bra 	$L__BB10_3103;
	mov.b32 	%r7678, 21352;
	st.local.u32 	[%rd2], %r7678;
	mov.b32 	%r12880, -1;
	mov.pred 	%p6333, 0;
	bra.uni 	$L__BB10_3107;
$L__BB10_3103:
	ld.shared.u64 	%rd6601, [m_Local_$_0];
	shl.b64 	%rd6602, %rd1108, 32;
	shr.s64 	%rd1109, %rd6602, 28;
	add.s64 	%rd6603, %rd6601, %rd1109;
	mov.b16 	%rs924, 1;
	st.u8 	[%rd6603], %rs924;
	mov.b16 	%rs925, 0;
	st.u8 	[%rd6603+1], %rs925;
	mov.b32 	%r7667, 2906;
	st.u32 	[%rd6603+4], %r7667;
	st.u8 	[%rd6603+3], %rs924;
	mov.b32 	%r7668, 48;
	st.u32 	[%rd6603+8], %r7668;
	mov.b32 	%r7669, -1;
	st.u32 	[%rd6603+16], %r7669;
	ld.shared.u64 	%rd6604, [m_Local_$_1];
	atom.global.add.u64 	%rd6605, [%rd25], 32;
	add.s64 	%rd6606, %rd6605, 40;
	setp.lt.u64 	%p3426, %rd6606, %rd6604;
	shr.u64 	%rd1110, %rd6605, 4;
	cvt.u32.u64 	%r12879, %rd1110;
	setp.ne.s32 	%p3427, %r12879, -1;
	and.pred  	%p3428, %p3426, %p3427;
	@%p3428 bra 	$L__BB10_3105;
	mov.b32 	%r7674, 21352;
	st.local.u32 	[%rd2], %r7674;
	mov.b32 	%r12879, -1;
	bra.uni 	$L__BB10_3106;
$L__BB10_3105:
	ld.shared.u64 	%rd6607, [m_Local_$_0];
	shl.b64 	%rd6608, %rd1110, 32;
	shr.s64 	%rd6609, %rd6608, 28;
	add.s64 	%rd6610, %rd6607, %rd6609;
	mov.b16 	%rs926, 0;
	st.u8 	[%rd6610], %rs926;
	st.u8 	[%rd6610+1], %rs926;
	mov.b32 	%r7670, 4335;
	st.u32 	[%rd6610+4], %r7670;
	mov.b16 	%rs927, 1;
	st.u8 	[%rd6610+3], %rs927;
	mov.b32 	%r7671, 32;
	st.u32 	[%rd6610+8], %r7671;
	mov.b32 	%r7672, 0;
	st.u32 	[%rd6610+12], %r7672;
$L__BB10_3106:
	ld.shared.u64 	%rd6611, [m_Local_$_0];
	add.s64 	%rd6612, %rd6611, %rd1109;
	st.u32 	[%rd6612+32], %r12879;
	ld.shared.u64 	%rd6613, [m_Local_$_0];
	add.s64 	%rd6614, %rd6613, %rd1109;
	mov.b32 	%r7675, 0;
	st.u32 	[%rd6614+40], %r7675;
	ld.local.u32 	%r7676, [%rd2];
	setp.eq.s32 	%p6333, %r7676, 0;
$L__BB10_3107:
	not.pred 	%p3430, %p6333;
	@%p3430 bra 	$L__BB10_6297;
	setp.ne.s32 	%p3431, %r12880, -1;
	@%p3431 bra 	$L__BB10_3110;
	mov.b32 	%r7680, 21352;
	st.local.u32 	[%rd2], %r7680;
	mov.b32 	%r12881, 0;
	mov.u32 	%r12882, %r12881;
	bra.uni 	$L__BB10_3111;
$L__BB10_3110:
	ld.shared.u64 	%rd6615, [m_Local_$_0];
	mul.wide.s32 	%rd6616, %r12880, 16;
	add.s64 	%rd6617, %rd6615, %rd6616;
	ld.u32 	%r12881, [%rd6617+32];
	ld.u32 	%r12882, [%rd6617+40];
$L__BB10_3111:
	setp.ne.s32 	%p3432, %r1670, -1;
	@%p3432 bra 	$L__BB10_3113;
	mov.b32 	%r7682, 21352;
	st.local.u32 	[%rd2], %r7682;
	mov.b32 	%r12883, 0;
	mov.u32 	%r12884, %r12883;
	bra.uni 	$L__BB10_3114;
$L__BB10_3113:
	ld.shared.u64 	%rd6618, [m_Local_$_0];
	mul.wide.s32 	%rd6619, %r1670, 16;
	add.s64 	%rd6620, %rd6618, %rd6619;
	ld.u32 	%r12883, [%rd6620+32];
	ld.u32 	%r12884, [%rd6620+40];
$L__BB10_3114:
	add.s32 	%r1721, %r12884, %r12882;
	shl.b32 	%r7683, %r1721, 2;
	add.s32 	%r7684, %r7683, 32;
	shr.s32 	%r7685, %r7684, 31;
	shr.u32 	%r7686, %r7685, 29;
	add.s32 	%r7687, %r7684, %r7686;
	and.b32  	%r7688, %r7687, -8;
	sub.s32 	%r7689, %r7684, %r7688;
	setp.eq.s32 	%p3433, %r7689, 0;
	sub.s32 	%r7690, %r7683, %r7689;
	add.s32 	%r7691, %r7690, 40;
	selp.b32 	%r1722, %r7684, %r7691, %p3433;
	ld.shared.u64 	%rd1111, [m_Local_$_1];
	and.b32  	%r7692, %r1722, 12;
	setp.eq.s32 	%p3434, %r7692, 0;
	mov.u32 	%r12885, %r1722;
	@%p3434 bra 	$L__BB10_3116;
	shr.s32 	%r7693, %r1722, 31;
	shr.u32 	%r7694, %r7693, 28;
	add.s32 	%r7695, %r1722, %r7694;
	and.b32  	%r7696, %r7695, -16;
	add.s32 	%r12885, %r7696, 16;
$L__BB10_3116:
	cvt.s64.s32 	%rd6621, %r12885;
	atom.global.add.u64 	%rd6622, [%rd25], %rd6621;
	cvt.s64.s32 	%rd6623, %r1722;
	add.s64 	%rd6624, %rd6623, %rd6622;
	add.s64 	%rd6625, %rd6624, 8;
	setp.lt.u64 	%p3435, %rd6625, %rd1111;
	shr.u64 	%rd6626, %rd6622, 4;
	cvt.u32.u64 	%r7697, %rd6626;
	selp.b32 	%r1725, %r7697, -1, %p3435;
	setp.ne.s32 	%p3436, %r1725, -1;
	@%p3436 bra 	$L__BB10_3118;
	mov.b32 	%r7755, 21352;
	st.local.u32 	[%rd2], %r7755;
	bra.uni 	$L__BB10_3157;
$L__BB10_3118:
	ld.shared.u64 	%rd6627, [m_Local_$_0];
	mul.wide.s32 	%rd1112, %r1725, 16;
	add.s64 	%rd6628, %rd6627, %rd1112;
	mov.b16 	%rs928, 0;
	st.u8 	[%rd6628], %rs928;
	st.u8 	[%rd6628+1], %rs928;
	mov.b32 	%r7698, 4335;
	st.u32 	[%rd6628+4], %r7698;
	mov.b16 	%rs929, 1;
	st.u8 	[%rd6628+3], %rs929;
	st.u32 	[%rd6628+8], %r1722;
	st.u32 	[%rd6628+12], %r1721;
	setp.lt.s32 	%p3437, %r1721, 1;
	@%p3437 bra 	$L__BB10_3157;
	add.s32 	%r7700, %r12882, -1;
	neg.s32 	%r7701, %r12884;
	setp.eq.s32 	%p3438, %r7700, %r7701;
	mov.b32 	%r1740, 0;
	@%p3438 bra 	$L__BB10_3145;
	and.b32  	%r1740, %r1721, 2147483646;
	mov.b32 	%r12886, 0;
$L__BB10_3121:
	ld.shared.u64 	%rd1113, [m_Local_$_0];
	add.s64 	%rd1114, %rd1113, %rd1112;
	ld.u32 	%r1728, [%rd1114+12];
	setp.lt.s32 	%p3439, %r12886, %r1728;
	@%p3439 bra 	$L__BB10_3132;
	ld.shared.u64 	%rd6629, [m_Local_$_1];
	atom.global.add.u64 	%rd6630, [%rd25], 48;
	add.s64 	%rd6631, %rd6630, 56;
	setp.lt.u64 	%p3440, %rd6631, %rd6629;
	shr.u64 	%rd1115, %rd6630, 4;
	cvt.u32.u64 	%r12887, %rd1115;
	setp.ne.s32 	%p3441, %r12887, -1;
	and.pred  	%p3442, %p3440, %p3441;
	@%p3442 bra 	$L__BB10_3124;
	mov.b32 	%r7709, 21106;
	st.local.u32 	[%rd2], %r7709;
	mov.b32 	%r12887, -1;
	mov.pred 	%p6334, 0;
	bra.uni 	$L__BB10_3125;
$L__BB10_3124:
	shl.b64 	%rd6632, %rd1115, 32;
	shr.s64 	%rd6633, %rd6632, 28;
	add.s64 	%rd6634, %rd1113, %rd6633;
	mov.b16 	%rs930, 0;
	st.u8 	[%rd6634], %rs930;
	st.u8 	[%rd6634+1], %rs930;
	mov.b32 	%r7703, 3608;
	st.u32 	[%rd6634+4], %r7703;
	mov.b16 	%rs931, 1;
	st.u8 	[%rd6634+3], %rs931;
	mov.b32 	%r7704, 48;
	st.u32 	[%rd6634+8], %r7704;
	mov.b32 	%r7705, -1;
	st.u32 	[%rd6634+16], %r7705;
	ld.shared.u64 	%rd6635, [m_Local_$_0];
	add.s64 	%rd6636, %rd6635, %rd6633;
	mov.b32 	%r7706, 0;
	st.u32 	[%rd6636+32], %r7706;
	ld.shared.u64 	%rd6637, [m_Local_$_0];
	add.s64 	%rd6638, %rd6637, %rd6633;
	st.u32 	[%rd6638+36], %r7706;
	ld.shared.u64 	%rd6639, [m_Local_$_0];
	add.s64 	%rd6640, %rd6639, %rd6633;
	st.u32 	[%rd6640+40], %r7706;
	ld.local.u32 	%r7707, [%rd2];
	setp.eq.s32 	%p6334, %r7707, 0;
$L__BB10_3125:
	mov.b32 	%r12888, 0;
	not.pred 	%p3444, %p6334;
	@%p3444 bra 	$L__BB10_3131;
	setp.ne.s32 	%p3445, %r12887, -1;
	@%p3445 bra 	$L__BB10_3128;
	mov.b32 	%r7717, 21352;
	st.local.u32 	[%rd2], %r7717;
	bra.uni 	$L__BB10_3131;
$L__BB10_3128:
	ld.shared.u64 	%rd6641, [m_Local_$_0];
	mul.wide.s32 	%rd1116, %r12887, 16;
	add.s64 	%rd6642, %rd6641, %rd1116;
	st.u32 	[%rd6642+40], %r1728;
	ld.local.u32 	%r7712, [%rd2];
	setp.ne.s32 	%p3446, %r7712, 0;
	@%p3446 bra 	$L__BB10_3131;
	ld.shared.u64 	%rd6643, [m_Local_$_0];
	add.s64 	%rd6644, %rd6643, %rd1116;
	st.u32 	[%rd6644+36], %r12886;
	ld.local.u32 	%r7714, [%rd2];
	setp.ne.s32 	%p3447, %r7714, 0;
	@%p3447 bra 	$L__BB10_3131;
	ld.shared.u64 	%rd6645, [m_Local_$_0];
	add.s64 	%rd6646, %rd6645, %rd1116;
	st.u32 	[%rd6646+32], %r1725;
	ld.local.u32 	%r7715, [%rd2];
	setp.eq.s32 	%p3448, %r7715, 0;
	selp.b32 	%r12888, %r12887, 0, %p3448;
$L__BB10_3131:
	st.local.u32 	[%rd2], %r12888;
	bra.uni 	$L__BB10_3133;
$L__BB10_3132:
	shl.b32 	%r7718, %r12886, 2;
	cvt.u64.u32 	%rd6647, %r7718;
	add.s64 	%rd6648, %rd1114, %rd6647;
	mov.b32 	%r7719, 0;
	st.u32 	[%rd6648+32], %r7719;
$L__BB10_3133:
	add.s32 	%r1733, %r12886, 1;
	ld.shared.u64 	%rd1117, [m_Local_$_0];
	add.s64 	%rd1118, %rd1117, %rd1112;
	ld.u32 	%r1734, [%rd1118+12];
	setp.lt.s32 	%p3449, %r1733, %r1734;
	@%p3449 bra 	$L__BB10_3143;
	ld.shared.u64 	%rd6649, [m_Local_$_1];
	atom.global.add.u64 	%rd6650, [%rd25], 48;
	add.s64 	%rd6651, %rd6650, 56;
	setp.ge.u64 	%p3450, %rd6651, %rd6649;
	shr.u64 	%rd1119, %rd6650, 4;
	cvt.u32.u64 	%r12889, %rd1119;
	setp.eq.s32 	%p3451, %r12889, -1;
	or.pred  	%p3452, %p3450, %p3451;
	@%p3452 bra 	$L__BB10_3136;
	shl.b64 	%rd6652, %rd1119, 32;
	shr.s64 	%rd6653, %rd6652, 28;
	add.s64 	%rd6654, %rd1117, %rd6653;
	mov.b16 	%rs932, 0;
	st.u8 	[%rd6654], %rs932;
	st.u8 	[%rd6654+1], %rs932;
	mov.b32 	%r7720, 3608;
	st.u32 	[%rd6654+4], %r7720;
	mov.b16 	%rs933, 1;
	st.u8 	[%rd6654+3], %rs933;
	mov.b32 	%r7721, 48;
	st.u32 	[%rd6654+8], %r7721;
	mov.b32 	%r7722, -1;
	st.u32 	[%rd6654+16], %r7722;
	ld.shared.u64 	%rd6655, [m_Local_$_0];
	add.s64 	%rd6656, %rd6655, %rd6653;
	mov.b32 	%r7723, 0;
	st.u32 	[%rd6656+32], %r7723;
	ld.shared.u64 	%rd6657, [m_Local_$_0];
	add.s64 	%rd6658, %rd6657, %rd6653;
	st.u32 	[%rd6658+36], %r7723;
	ld.shared.u64 	%rd6659, [m_Local_$_0];
	add.s64 	%rd6660, %rd6659, %rd6653;
	st.u32 	[%rd6660+40], %r7723;
	ld.local.u32 	%r7724, [%rd2];
	setp.eq.s32 	%p6335, %r7724, 0;
	bra.uni 	$L__BB10_3137;
$L__BB10_3136:
	mov.b32 	%r7726, 21106;
	st.local.u32 	[%rd2], %r7726;
	mov.b32 	%r12889, -1;
	mov.pred 	%p6335, 0;
$L__BB10_3137:
	mov.b32 	%r12890, 0;
	not.pred 	%p3454, %p6335;
	@%p3454 bra 	$L__BB10_3142;
	setp.eq.s32 	%p3455, %r12889, -1;
	@%p3455 bra 	$L__BB10_6360;
	ld.shared.u64 	%rd6661, [m_Local_$_0];
	mul.wide.s32 	%rd1120, %r12889, 16;
	add.s64 	%rd6662, %rd6661, %rd1120;
	st.u32 	[%rd6662+40], %r1734;
	ld.local.u32 	%r7729, [%rd2];
	setp.eq.s32 	%p3456, %r7729, 0;
	@%p3456 bra 	$L__BB10_3140;
	bra.uni 	$L__BB10_3142;
$L__BB10_3140:
	ld.shared.u64 	%rd6663, [m_Local_$_0];
	add.s64 	%rd6664, %rd6663, %rd1120;
	st.u32 	[%rd6664+36], %r1733;
	ld.local.u32 	%r7731, [%rd2];
	setp.ne.s32 	%p3457, %r7731, 0;
	@%p3457 bra 	$L__BB10_3142;
	ld.shared.u64 	%rd6665, [m_Local_$_0];
	add.s64 	%rd6666, %rd6665, %rd1120;
	st.u32 	[%rd6666+32], %r1725;
	ld.local.u32 	%r7732, [%rd2];
	setp.eq.s32 	%p3458, %r7732, 0;
	selp.b32 	%r12890, %r12889, 0, %p3458;
$L__BB10_3142:
	st.local.u32 	[%rd2], %r12890;
	bra.uni 	$L__BB10_3144;
$L__BB10_3143:
	shl.b32 	%r7735, %r1733, 2;
	cvt.u64.u32 	%rd6667, %r7735;
	add.s64 	%rd6668, %rd1118, %rd6667;
	mov.b32 	%r7736, 0;
	st.u32 	[%rd6668+32], %r7736;
$L__BB10_3144:
	add.s32 	%r12886, %r12886, 2;
	setp.ne.s32 	%p3459, %r12886, %r1740;
	@%p3459 bra 	$L__BB10_3121;
$L__BB10_3145:
	and.b32  	%r7737, %r1721, 1;
	setp.eq.b32 	%p3460, %r7737, 1;
	not.pred 	%p3461, %p3460;
	@%p3461 bra 	$L__BB10_3157;
	ld.shared.u64 	%rd1121, [m_Local_$_0];
	add.s64 	%rd1122, %rd1121, %rd1112;
	ld.u32 	%r1741, [%rd1122+12];
	setp.lt.s32 	%p3462, %r1740, %r1741;
	@%p3462 bra 	$L__BB10_3156;
	ld.shared.u64 	%rd6669, [m_Local_$_1];
	atom.global.add.u64 	%rd6670, [%rd25], 48;
	add.s64 	%rd6671, %rd6670, 56;
	setp.ge.u64 	%p3463, %rd6671, %rd6669;
	shr.u64 	%rd1123, %rd6670, 4;
	cvt.u32.u64 	%r12892, %rd1123;
	setp.eq.s32 	%p3464, %r12892, -1;
	or.pred  	%p3465, %p3463, %p3464;
	@%p3465 bra 	$L__BB10_3149;
	shl.b64 	%rd6672, %rd1123, 32;
	shr.s64 	%rd6673, %rd6672, 28;
	add.s64 	%rd6674, %rd1121, %rd6673;
	mov.b16 	%rs934, 0;
	st.u8 	[%rd6674], %rs934;
	st.u8 	[%rd6674+1], %rs934;
	mov.b32 	%r7738, 3608;
	st.u32 	[%rd6674+4], %r7738;
	mov.b16 	%rs935, 1;
	st.u8 	[%rd6674+3], %rs935;
	mov.b32 	%r7739, 48;
	st.u32 	[%rd6674+8], %r7739;
	mov.b32 	%r7740, -1;
	st.u32 	[%rd6674+16], %r7740;
	ld.shared.u64 	%rd6675, [m_Local_$_0];
	add.s64 	%rd6676, %rd6675, %rd6673;
	mov.b32 	%r7741, 0;
	st.u32 	[%rd6676+32], %r7741;
	ld.shared.u64 	%rd6677, [m_Local_$_0];
	add.s64 	%rd6678, %rd6677, %rd6673;
	st.u32 	[%rd6678+36], %r7741;
	ld.shared.u64 	%rd6679, [m_Local_$_0];
	add.s64 	%rd6680, %rd6679, %rd6673;
	st.u32 	[%rd6680+40], %r7741;
	ld.local.u32 	%r7742, [%rd2];
	setp.eq.s32 	%p6336, %r7742, 0;
	bra.uni 	$L__BB10_3150;
$L__BB10_3149:
	mov.b32 	%r7744, 21106;
	st.local.u32 	[%rd2], %r7744;
	mov.b32 	%r12892, -1;
	mov.pred 	%p6336, 0;
$L__BB10_3150:
	mov.b32 	%r12893, 0;
	not.pred 	%p3467, %p6336;
	@%p3467 bra 	$L__BB10_3155;
	setp.eq.s32 	%p3468, %r12892, -1;
	@%p3468 bra 	$L__BB10_6361;
	ld.shared.u64 	%rd6681, [m_Local_$_0];
	mul.wide.s32 	%rd1124, %r12892, 16;
	add.s64 	%rd6682, %rd6681, %rd1124;
	st.u32 	[%rd6682+40], %r1741;
	ld.local.u32 	%r7747, [%rd2];
	setp.eq.s32 	%p3469, %r7747, 0;
	@%p3469 bra 	$L__BB10_3153;
	bra.uni 	$L__BB10_3155;
$L__BB10_3153:
	ld.shared.u64 	%rd6683, [m_Local_$_0];
	add.s64 	%rd6684, %rd6683, %rd1124;
	st.u32 	[%rd6684+36], %r1740;
	ld.local.u32 	%r7749, [%rd2];
	setp.ne.s32 	%p3470, %r7749, 0;
	@%p3470 bra 	$L__BB10_3155;
	ld.shared.u64 	%rd6685, [m_Local_$_0];
	add.s64 	%rd6686, %rd6685, %rd1124;
	st.u32 	[%rd6686+32], %r1725;
	ld.local.u32 	%r7750, [%rd2];
	setp.eq.s32 	%p3471, %r7750, 0;
	selp.b32 	%r12893, %r12892, 0, %p3471;
$L__BB10_3155:
	st.local.u32 	[%rd2], %r12893;
	bra.uni 	$L__BB10_3157;
$L__BB10_3156:
	shl.b32 	%r7753, %r1740, 2;
	cvt.u64.u32 	%rd6687, %r7753;
	add.s64 	%rd6688, %rd1122, %rd6687;
	mov.b32 	%r7754, 0;
	st.u32 	[%rd6688+32], %r7754;
$L__BB10_3157:
	setp.lt.s32 	%p3472, %r12882, 1;
	@%p3472 bra 	$L__BB10_3161;
	mul.wide.s32 	%rd1125, %r12881, 16;
	mul.wide.s32 	%rd1126, %r1725, 16;
	mov.b32 	%r12894, 0;
$L__BB10_3159:
	setp.ne.s32 	%p3473, %r12881, -1;
	shl.b32 	%r1747, %r12894, 2;
	@%p3473 bra 	$L__BB10_3165;
	mov.b32 	%r7772, 21352;
	st.local.u32 	[%rd2], %r7772;
	mov.b16 	%rs1599, 0;
	bra.uni 	$L__BB10_3177;
$L__BB10_3161:
	setp.lt.s32 	%p3496, %r12884, 1;
	@%p3496 bra 	$L__BB10_3219;
	mul.wide.s32 	%rd1127, %r12883, 16;
	mul.wide.s32 	%rd1128, %r1725, 16;
	mov.b32 	%r12899, 0;
$L__BB10_3163:
	setp.ne.s32 	%p3497, %r12883, -1;
	@%p3497 bra 	$L__BB10_3192;
	mov.b32 	%r7807, 21352;
	st.local.u32 	[%rd2], %r7807;
	mov.b16 	%rs1600, 0;
	bra.uni 	$L__BB10_3204;
$L__BB10_3165:
	ld.shared.u64 	%rd1129, [m_Local_$_0];
	add.s64 	%rd1130, %rd1129, %rd1125;
	ld.u32 	%r1748, [%rd1130+12];
	setp.lt.s32 	%p3474, %r12894, %r1748;
	@%p3474 bra 	$L__BB10_3176;
	ld.shared.u64 	%rd6689, [m_Local_$_1];
	atom.global.add.u64 	%rd6690, [%rd25], 48;
	add.s64 	%rd6691, %rd6690, 56;
	setp.lt.u64 	%p3475, %rd6691, %rd6689;
	shr.u64 	%rd1131, %rd6690, 4;
	cvt.u32.u64 	%r12895, %rd1131;
	setp.ne.s32 	%p3476, %r12895, -1;
	and.pred  	%p3477, %p3475, %p3476;
	@%p3477 bra 	$L__BB10_3168;
	mov.b32 	%r7763, 21106;
	st.local.u32 	[%rd2], %r7763;
	mov.b32 	%r12895, -1;
	mov.pred 	%p6337, 0;
	bra.uni 	$L__BB10_3169;
$L__BB10_3168:
	shl.b64 	%rd6692, %rd1131, 32;
	shr.s64 	%rd6693, %rd6692, 28;
	add.s64 	%rd6694, %rd1129, %rd6693;
	mov.b16 	%rs936, 0;
	st.u8 	[%rd6694], %rs936;
	st.u8 	[%rd6694+1], %rs936;
	mov.b32 	%r7757, 3608;
	st.u32 	[%rd6694+4], %r7757;
	mov.b16 	%rs937, 1;
	st.u8 	[%rd6694+3], %rs937;
	mov.b32 	%r7758, 48;
	st.u32 	[%rd6694+8], %r7758;
	mov.b32 	%r7759, -1;
	st.u32 	[%rd6694+16], %r7759;
	ld.shared.u64 	%rd6695, [m_Local_$_0];
	add.s64 	%rd6696, %rd6695, %rd6693;
	mov.b32 	%r7760, 0;
	st.u32 	[%rd6696+32], %r7760;
	ld.shared.u64 	%rd6697, [m_Local_$_0];
	add.s64 	%rd6698, %rd6697, %rd6693;
	st.u32 	[%rd6698+36], %r7760;
	ld.shared.u64 	%rd6699, [m_Local_$_0];
	add.s64 	%rd6700, %rd6699, %rd6693;
	st.u32 	[%rd6700+40], %r7760;
	ld.local.u32 	%r7761, [%rd2];
	setp.eq.s32 	%p6337, %r7761, 0;
$L__BB10_3169:
	mov.b32 	%r12896, 0;
	not.pred 	%p3479, %p6337;
	@%p3479 bra 	$L__BB10_3175;
	setp.ne.s32 	%p3480, %r12895, -1;
	@%p3480 bra 	$L__BB10_3172;
	mov.b32 	%r7771, 21352;
	st.local.u32 	[%rd2], %r7771;
	bra.uni 	$L__BB10_3175;
$L__BB10_3172:
	ld.shared.u64 	%rd6701, [m_Local_$_0];
	mul.wide.s32 	%rd1132, %r12895, 16;
	add.s64 	%rd6702, %rd6701, %rd1132;
	st.u32 	[%rd6702+40], %r1748;
	ld.local.u32 	%r7766, [%rd2];
	setp.ne.s32 	%p3481, %r7766, 0;
	@%p3481 bra 	$L__BB10_3175;
	ld.shared.u64 	%rd6703, [m_Local_$_0];
	add.s64 	%rd6704, %rd6703, %rd1132;
	st.u32 	[%rd6704+36], %r12894;
	ld.local.u32 	%r7768, [%rd2];
	setp.ne.s32 	%p3482, %r7768, 0;
	@%p3482 bra 	$L__BB10_3175;
	ld.shared.u64 	%rd6705, [m_Local_$_0];
	add.s64 	%rd6706, %rd6705, %rd1132;
	st.u32 	[%rd6706+32], %r12881;
	ld.local.u32 	%r7769, [%rd2];
	setp.eq.s32 	%p3483, %r7769, 0;
	selp.b32 	%r12896, %r12895, 0, %p3483;
$L__BB10_3175:
	st.local.u32 	[%rd2], %r12896;
	mov.b16 	%rs1599, 0;
	bra.uni 	$L__BB10_3177;
$L__BB10_3176:
	cvt.u64.u32 	%rd6707, %r1747;
	add.s64 	%rd6708, %rd1130, %rd6707;
	ld.u8 	%rs1599, [%rd6708+32];
$L__BB10_3177:
	setp.ne.s32 	%p3484, %r1725, -1;
	@%p3484 bra 	$L__BB10_3179;
	mov.b32 	%r7789, 21352;
	st.local.u32 	[%rd2], %r7789;
	bra.uni 	$L__BB10_3191;
$L__BB10_3179:
	ld.shared.u64 	%rd1133, [m_Local_$_0];
	add.s64 	%rd1134, %rd1133, %rd1126;
	ld.u32 	%r1753, [%rd1134+12];
	setp.lt.s32 	%p3485, %r12894, %r1753;
	@%p3485 bra 	$L__BB10_3190;
	ld.shared.u64 	%rd6709, [m_Local_$_1];
	atom.global.add.u64 	%rd6710, [%rd25], 48;
	add.s64 	%rd6711, %rd6710, 56;
	setp.lt.u64 	%p3486, %rd6711, %rd6709;
	shr.u64 	%rd1135, %rd6710, 4;
	cvt.u32.u64 	%r12897, %rd1135;
	setp.ne.s32 	%p3487, %r12897, -1;
	and.pred  	%p3488, %p3486, %p3487;
	@%p3488 bra 	$L__BB10_3182;
	mov.b32 	%r7779, 21106;
	st.local.u32 	[%rd2], %r7779;
	mov.b32 	%r12897, -1;
	mov.pred 	%p6338, 0;
	bra.uni 	$L__BB10_3183;
$L__BB10_3182:
	shl.b64 	%rd6712, %rd1135, 32;
	shr.s64 	%rd6713, %rd6712, 28;
	add.s64 	%rd6714, %rd1133, %rd6713;
	mov.b16 	%rs940, 0;
	st.u8 	[%rd6714], %rs940;
	st.u8 	[%rd6714+1], %rs940;
	mov.b32 	%r7773, 3608;
	st.u32 	[%rd6714+4], %r7773;
	mov.b16 	%rs941, 1;
	st.u8 	[%rd6714+3], %rs941;
	mov.b32 	%r7774, 48;
	st.u32 	[%rd6714+8], %r7774;
	mov.b32 	%r7775, -1;
	st.u32 	[%rd6714+16], %r7775;
	ld.shared.u64 	%rd6715, [m_Local_$_0];
	add.s64 	%rd6716, %rd6715, %rd6713;
	mov.b32 	%r7776, 0;
	st.u32 	[%rd6716+32], %r7776;
	ld.shared.u64 	%rd6717, [m_Local_$_0];
	add.s64 	%rd6718, %rd6717, %rd6713;
	st.u32 	[%rd6718+36], %r7776;
	ld.shared.u64 	%rd6719, [m_Local_$_0];
	add.s64 	%rd6720, %rd6719, %rd6713;
	st.u32 	[%rd6720+40], %r7776;
	ld.local.u32 	%r7777, [%rd2];
	setp.eq.s32 	%p6338, %r7777, 0;
$L__BB10_3183:
	mov.b32 	%r12898, 0;
	not.pred 	%p3490, %p6338;
	@%p3490 bra 	$L__BB10_3189;
	setp.ne.s32 	%p3491, %r12897, -1;
	@%p3491 bra 	$L__BB10_3186;
	mov.b32 	%r7787, 21352;
	st.local.u32 	[%rd2], %r7787;
	bra.uni 	$L__BB10_3189;
$L__BB10_3186:
	ld.shared.u64 	%rd6721, [m_Local_$_0];
	mul.wide.s32 	%rd1136, %r12897, 16;
	add.s64 	%rd6722, %rd6721, %rd1136;
	st.u32 	[%rd6722+40], %r1753;
	ld.local.u32 	%r7782, [%rd2];
	setp.ne.s32 	%p3492, %r7782, 0;
	@%p3492 bra 	$L__BB10_3189;
	ld.shared.u64 	%rd6723, [m_Local_$_0];
	add.s64 	%rd6724, %rd6723, %rd1136;
	st.u32 	[%rd6724+36], %r12894;
	ld.local.u32 	%r7784, [%rd2];
	setp.ne.s32 	%p3493, %r7784, 0;
	@%p3493 bra 	$L__BB10_3189;
	ld.shared.u64 	%rd6725, [m_Local_$_0];
	add.s64 	%rd6726, %rd6725, %rd1136;
	st.u32 	[%rd6726+32], %r1725;
	ld.local.u32 	%r7785, [%rd2];
	setp.eq.s32 	%p3494, %r7785, 0;
	selp.b32 	%r12898, %r12897, 0, %p3494;
$L__BB10_3189:
	st.local.u32 	[%rd2], %r12898;
	bra.uni 	$L__BB10_3191;
$L__BB10_3190:
	cvt.u64.u32 	%rd6727, %r1747;
	add.s64 	%rd6728, %rd1134, %rd6727;
	mov.b32 	%r7788, 0;
	st.u32 	[%rd6728+32], %r7788;
	st.u8 	[%rd6728+32], %rs1599;
$L__BB10_3191:
	add.s32 	%r12894, %r12894, 1;
	setp.eq.s32 	%p3495, %r12894, %r12882;
	@%p3495 bra 	$L__BB10_3161;
	bra.uni 	$L__BB10_3159;
$L__BB10_3192:
	ld.shared.u64 	%rd1137, [m_Local_$_0];
	add.s64 	%rd1138, %rd1137, %rd1127;
	ld.u32 	%r1760, [%rd1138+12];
	setp.lt.s32 	%p3498, %r12899, %r1760;
	@%p3498 bra 	$L__BB10_3203;
	ld.shared.u64 	%rd6729, [m_Local_$_1];
	atom.global.add.u64 	%rd6730, [%rd25], 48;
	add.s64 	%rd6731, %rd6730, 56;
	setp.lt.u64 	%p3499, %rd6731, %rd6729;
	shr.u64 	%rd1139, %rd6730, 4;
	cvt.u32.u64 	%r12900, %rd1139;
	setp.ne.s32 	%p3500, %r12900, -1;
	and.pred  	%p3501, %p3499, %p3500;
	@%p3501 bra 	$L__BB10_3195;
	mov.b32 	%r7797, 21106;
	st.local.u32 	[%rd2], %r7797;
	mov.b32 	%r12900, -1;
	mov.pred 	%p6339, 0;
	bra.uni 	$L__BB10_3196;
$L__BB10_3195:
	shl.b64 	%rd6732, %rd1139, 32;
	shr.s64 	%rd6733, %rd6732, 28;
	add.s64 	%rd6734, %rd1137, %rd6733;
	mov.b16 	%rs942, 0;
	st.u8 	[%rd6734], %rs942;
	st.u8 	[%rd6734+1], %rs942;
	mov.b32 	%r7791, 3608;
	st.u32 	[%rd6734+4], %r7791;
	mov.b16 	%rs943, 1;
	st.u8 	[%rd6734+3], %rs943;
	mov.b32 	%r7792, 48;
	st.u32 	[%rd6734+8], %r7792;
	mov.b32 	%r7793, -1;
	st.u32 	[%rd6734+16], %r7793;
	ld.shared.u64 	%rd6735, [m_Local_$_0];
	add.s64 	%rd6736, %rd6735, %rd6733;
	mov.b32 	%r7794, 0;
	st.u32 	[%rd6736+32], %r7794;
	ld.shared.u64 	%rd6737, [m_Local_$_0];
	add.s64 	%rd6738, %rd6737, %rd6733;
	st.u32 	[%rd6738+36], %r7794;
	ld.shared.u64 	%rd6739, [m_Local_$_0];
	add.s64 	%rd6740, %rd6739, %rd6733;
	st.u32 	[%rd6740+40], %r7794;
	ld.local.u32 	%r7795, [%rd2];
	setp.eq.s32 	%p6339, %r7795, 0;
$L__BB10_3196:
	mov.b32 	%r12901, 0;
	not.pred 	%p3503, %p6339;
	@%p3503 bra 	$L__BB10_3202;
	setp.ne.s32 	%p3504, %r12900, -1;
	@%p3504 bra 	$L__BB10_3199;
	mov.b32 	%r7805, 21352;
	st.local.u32 	[%rd2], %r7805;
	bra.uni 	$L__BB10_3202;
$L__BB10_3199:
	ld.shared.u64 	%rd6741, [m_Local_$_0];
	mul.wide.s32 	%rd1140, %r12900, 16;
	add.s64 	%rd6742, %rd6741, %rd1140;
	st.u32 	[%rd6742+40], %r1760;
	ld.local.u32 	%r7800, [%rd2];
	setp.ne.s32 	%p3505, %r7800, 0;
	@%p3505 bra 	$L__BB10_3202;
	ld.shared.u64 	%rd6743, [m_Local_$_0];
	add.s64 	%rd6744, %rd6743, %rd1140;
	st.u32 	[%rd6744+36], %r12899;
	ld.local.u32 	%r7802, [%rd2];
	setp.ne.s32 	%p3506, %r7802, 0;
	@%p3506 bra 	$L__BB10_3202;
	ld.shared.u64 	%rd6745, [m_Local_$_0];
	add.s64 	%rd6746, %rd6745, %rd1140;
	st.u32 	[%rd6746+32], %r12883;
	ld.local.u32 	%r7803, [%rd2];
	setp.eq.s32 	%p3507, %r7803, 0;
	selp.b32 	%r12901, %r12900, 0, %p3507;
$L__BB10_3202:
	st.local.u32 	[%rd2], %r12901;
	mov.b16 	%rs1600, 0;
	bra.uni 	$L__BB10_3204;
$L__BB10_3203:
	shl.b32 	%r7806, %r12899, 2;
	cvt.u64.u32 	%rd6747, %r7806;
	add.s64 	%rd6748, %rd1138, %rd6747;
	ld.u8 	%rs1600, [%rd6748+32];
$L__BB10_3204:
	setp.ne.s32 	%p3508, %r1725, -1;
	add.s32 	%r1765, %r12899, %r12882;
	@%p3508 bra 	$L__BB10_3206;
	mov.b32 	%r7826, 21352;
	st.local.u32 	[%rd2], %r7826;
	bra.uni 	$L__BB10_3218;
$L__BB10_3206:
	ld.shared.u64 	%rd1141, [m_Local_$_0];
	add.s64 	%rd1142, %rd1141, %rd1128;
	ld.u32 	%r7808, [%rd1142+12];
	setp.gt.s32 	%p3509, %r1765, -1;
	setp.lt.s32 	%p3510, %r1765, %r7808;
	and.pred  	%p3511, %p3509, %p3510;
	@%p3511 bra 	$L__BB10_3217;
	ld.shared.u64 	%rd6751, [m_Local_$_1];
	atom.global.add.u64 	%rd6752, [%rd25], 48;
	add.s64 	%rd6753, %rd6752, 56;
	setp.lt.u64 	%p3512, %rd6753, %rd6751;
	shr.u64 	%rd1143, %rd6752, 4;
	cvt.u32.u64 	%r12902, %rd1143;
	setp.ne.s32 	%p3513, %r12902, -1;
	and.pred  	%p3514, %p3512, %p3513;
	@%p3514 bra 	$L__BB10_3209;
	mov.b32 	%r7817, 21106;
	st.local.u32 	[%rd2], %r7817;
	mov.b32 	%r12902, -1;
	mov.pred 	%p6340, 0;
	bra.uni 	$L__BB10_3210;
$L__BB10_3209:
	shl.b64 	%rd6754, %rd1143, 32;
	shr.s64 	%rd6755, %rd6754, 28;
	add.s64 	%rd6756, %rd1141, %rd6755;
	mov.b16 	%rs946, 0;
	st.u8 	[%rd6756], %rs946;
	st.u8 	[%rd6756+1], %rs946;
	mov.b32 	%r7811, 3608;
	st.u32 	[%rd6756+4], %r7811;
	mov.b16 	%rs947, 1;
	st.u8 	[%rd6756+3], %rs947;
	mov.b32 	%r7812, 48;
	st.u32 	[%rd6756+8], %r7812;
	mov.b32 	%r7813, -1;
	st.u32 	[%rd6756+16], %r7813;
	ld.shared.u64 	%rd6757, [m_Local_$_0];
	add.s64 	%rd6758, %rd6757, %rd6755;
	mov.b32 	%r7814, 0;
	st.u32 	[%rd6758+32], %r7814;
	ld.shared.u64 	%rd6759, [m_Local_$_0];
	add.s64 	%rd6760, %rd6759, %rd6755;
	st.u32 	[%rd6760+36], %r7814;
	ld.shared.u64 	%rd6761, [m_Local_$_0];
	add.s64 	%rd6762, %rd6761, %rd6755;
	st.u32 	[%rd6762+40], %r7814;
	ld.local.u32 	%r7815, [%rd2];
	setp.eq.s32 	%p6340, %r7815, 0;
$L__BB10_3210:
	mov.b32 	%r12903, 0;
	not.pred 	%p3516, %p6340;
	@%p3516 bra 	$L__BB10_3216;
	setp.ne.s32 	%p3517, %r12902, -1;
	@%p3517 bra 	$L__BB10_3213;
	mov.b32 	%r7825, 21352;
	st.local.u32 	[%rd2], %r7825;
	bra.uni 	$L__BB10_3216;
$L__BB10_3213:
	ld.shared.u64 	%rd6763, [m_Local_$_0];
	mul.wide.s32 	%rd1144, %r12902, 16;
	add.s64 	%rd6764, %rd6763, %rd1144;
	st.u32 	[%rd6764+40], %r7808;
	ld.local.u32 	%r7820, [%rd2];
	setp.ne.s32 	%p3518, %r7820, 0;
	@%p3518 bra 	$L__BB10_3216;
	ld.shared.u64 	%rd6765, [m_Local_$_0];
	add.s64 	%rd6766, %rd6765, %rd1144;
	st.u32 	[%rd6766+36], %r1765;
	ld.local.u32 	%r7822, [%rd2];
	setp.ne.s32 	%p3519, %r7822, 0;
	@%p3519 bra 	$L__BB10_3216;
	ld.shared.u64 	%rd6767, [m_Local_$_0];
	add.s64 	%rd6768, %rd6767, %rd1144;
	st.u32 	[%rd6768+32], %r1725;
	ld.local.u32 	%r7823, [%rd2];
	setp.eq.s32 	%p3520, %r7823, 0;
	selp.b32 	%r12903, %r12902, 0, %p3520;
$L__BB10_3216:
	st.local.u32 	[%rd2], %r12903;
	bra.uni 	$L__BB10_3218;
$L__BB10_3217:
	shl.b32 	%r7809, %r1765, 2;
	cvt.u64.u32 	%rd6749, %r7809;
	add.s64 	%rd6750, %rd1142, %rd6749;
	mov.b32 	%r7810, 0;
	st.u32 	[%rd6750+32], %r7810;
	st.u8 	[%rd6750+32], %rs1600;
$L__BB10_3218:
	add.s32 	%r12899, %r12899, 1;
	setp.ne.s32 	%p3521, %r12899, %r12884;
	@%p3521 bra 	$L__BB10_3163;
$L__BB10_3219:
	ld.shared.u64 	%rd11624, [m_Local_$_1];
	atom.global.add.u64 	%rd6769, [%rd25], 48;
	add.s64 	%rd6770, %rd6769, 56;
	setp.lt.u64 	%p3522, %rd6770, %rd11624;
	shr.u64 	%rd6771, %rd6769, 4;
	cvt.u32.u64 	%r7827, %rd6771;
	selp.b32 	%r1772, %r7827, -1, %p3522;
	setp.ne.s32 	%p3523, %r1772, -1;
	@%p3523 bra 	$L__BB10_3221;
	mov.b32 	%r7937, 21352;
	st.local.u32 	[%rd2], %r7937;
	bra.uni 	$L__BB10_3296;
$L__BB10_3221:
	ld.shared.u64 	%rd6772, [m_Local_$_0];
	mul.wide.s32 	%rd1146, %r1772, 16;
	add.s64 	%rd6773, %rd6772, %rd1146;
	mov.b16 	%rs948, 1;
	st.u8 	[%rd6773], %rs948;
	mov.b16 	%rs949, 0;
	st.u8 	[%rd6773+1], %rs949;
	mov.b32 	%r7828, 2906;
	st.u32 	[%rd6773+4], %r7828;
	st.u8 	[%rd6773+3], %rs948;
	mov.b32 	%r7829, 48;
	st.u32 	[%rd6773+8], %r7829;
	mov.b32 	%r7830, -1;
	st.u32 	[%rd6773+16], %r7830;
	ld.shared.u64 	%rd1147, [m_Local_$_0];
	mul.wide.s32 	%rd1148, %r1725, 16;
	add.s64 	%rd6774, %rd1147, %rd1148;
	ld.u32 	%r1773, [%rd6774+12];
	shl.b32 	%r7831, %r1773, 2;
	add.s32 	%r7832, %r7831, 32;
	shr.s32 	%r7833, %r7832, 31;
	shr.u32 	%r7834, %r7833, 29;
	add.s32 	%r7835, %r7832, %r7834;
	and.b32  	%r7836, %r7835, -8;
	sub.s32 	%r7837, %r7832, %r7836;
	setp.eq.s32 	%p3524, %r7837, 0;
	sub.s32 	%r7838, %r7831, %r7837;
	add.s32 	%r7839, %r7838, 40;
	selp.b32 	%r1774, %r7832, %r7839, %p3524;
	ld.shared.u64 	%rd1149, [m_Local_$_1];
	and.b32  	%r7840, %r1774, 12;
	setp.eq.s32 	%p3525, %r7840, 0;
	mov.u32 	%r12904, %r1774;
	@%p3525 bra 	$L__BB10_3223;
	shr.s32 	%r7841, %r1774, 31;
	shr.u32 	%r7842, %r7841, 28;
	add.s32 	%r7843, %r1774, %r7842;
	and.b32  	%r7844, %r7843, -16;
	add.s32 	%r12904, %r7844, 16;
$L__BB10_3223:
	cvt.s64.s32 	%rd6775, %r12904;
	atom.global.add.u64 	%rd6776, [%rd25], %rd6775;
	cvt.s64.s32 	%rd6777, %r1774;
	add.s64 	%rd6778, %rd6777, %rd6776;
	add.s64 	%rd6779, %rd6778, 8;
	setp.lt.u64 	%p3526, %rd6779, %rd1149;
	shr.u64 	%rd6780, %rd6776, 4;
	cvt.u32.u64 	%r7845, %rd6780;
	selp.b32 	%r1777, %r7845, -1, %p3526;
	setp.ne.s32 	%p3527, %r1777, -1;
	@%p3527 bra 	$L__BB10_3225;
	mov.b32 	%r7901, 21352;
	st.local.u32 	[%rd2], %r7901;
	bra.uni 	$L__BB10_3264;
$L__BB10_3225:
	mul.wide.s32 	%rd1150, %r1777, 16;
	add.s64 	%rd6781, %rd1147, %rd1150;
	mov.b16 	%rs950, 0;
	st.u8 	[%rd6781], %rs950;
	st.u8 	[%rd6781+1], %rs950;
	mov.b32 	%r7846, 4335;
	st.u32 	[%rd6781+4], %r7846;
	mov.b16 	%rs951, 1;
	st.u8 	[%rd6781+3], %rs951;
	st.u32 	[%rd6781+8], %r1774;
	st.u32 	[%rd6781+12], %r1773;
	setp.lt.s32 	%p3528, %r1773, 1;
	@%p3528 bra 	$L__BB10_3264;
	setp.eq.s32 	%p3529, %r1773, 1;
	mov.b32 	%r1792, 0;
	@%p3529 bra 	$L__BB10_3252;
	and.b32  	%r1792, %r1773, 2147483646;
	mov.b32 	%r12905, 0;
$L__BB10_3228:
	ld.shared.u64 	%rd1151, [m_Local_$_0];
	add.s64 	%rd1152, %rd1151, %rd1150;
	ld.u32 	%r1780, [%rd1152+12];
	setp.lt.s32 	%p3530, %r12905, %r1780;
	@%p3530 bra 	$L__BB10_3239;
	ld.shared.u64 	%rd6782, [m_Local_$_1];
	atom.global.add.u64 	%rd6783, [%rd25], 48;
	add.s64 	%rd6784, %rd6783, 56;
	setp.lt.u64 	%p3531, %rd6784, %rd6782;
	shr.u64 	%rd1153, %rd6783, 4;
	cvt.u32.u64 	%r12906, %rd1153;
	setp.ne.s32 	%p3532, %r12906, -1;
	and.pred  	%p3533, %p3531, %p3532;
	@%p3533 bra 	$L__BB10_3231;
	mov.b32 	%r7855, 21106;
	st.local.u32 	[%rd2], %r7855;
	mov.b32 	%r12906, -1;
	mov.pred 	%p6341, 0;
	bra.uni 	$L__BB10_3232;
$L__BB10_3231:
	shl.b64 	%rd6785, %rd1153, 32;
	shr.s64 	%rd6786, %rd6785, 28;
	add.s64 	%rd6787, %rd1151, %rd6786;
	mov.b16 	%rs952, 0;
	st.u8 	[%rd6787], %rs952;
	st.u8 	[%rd6787+1], %rs952;
	mov.b32 	%r7849, 3608;
	st.u32 	[%rd6787+4], %r7849;
	mov.b16 	%rs953, 1;
	st.u8 	[%rd6787+3], %rs953;
	mov.b32 	%r7850, 48;
	st.u32 	[%rd6787+8], %r7850;
	mov.b32 	%r7851, -1;
	st.u32 	[%rd6787+16], %r7851;
	ld.shared.u64 	%rd6788, [m_Local_$_0];
	add.s64 	%rd6789, %rd6788, %rd6786;
	mov.b32 	%r7852, 0;
	st.u32 	[%rd6789+32], %r7852;
	ld.shared.u64 	%rd6790, [m_Local_$_0];
	add.s64 	%rd6791, %rd6790, %rd6786;
	st.u32 	[%rd6791+36], %r7852;
	ld.shared.u64 	%rd6792, [m_Local_$_0];
	add.s64 	%rd6793, %rd6792, %rd6786;
	st.u32 	[%rd6793+40], %r7852;
	ld.local.u32 	%r7853, [%rd2];
	setp.eq.s32 	%p6341, %r7853, 0;
$L__BB10_3232:
	mov.b32 	%r12907, 0;
	not.pred 	%p3535, %p6341;
	@%p3535 bra 	$L__BB10_3238;
	setp.ne.s32 	%p3536, %r12906, -1;
	@%p3536 bra 	$L__BB10_3235;
	mov.b32 	%r7863, 21352;
	st.local.u32 	[%rd2], %r7863;
	bra.uni 	$L__BB10_3238;
$L__BB10_3235:
	ld.shared.u64 	%rd6794, [m_Local_$_0];
	mul.wide.s32 	%rd1154, %r12906, 16;
	add.s64 	%rd6795, %rd6794, %rd1154;
	st.u32 	[%rd6795+40], %r1780;
	ld.local.u32 	%r7858, [%rd2];
	setp.ne.s32 	%p3537, %r7858, 0;
	@%p3537 bra 	$L__BB10_3238;
	ld.shared.u64 	%rd6796, [m_Local_$_0];
	add.s64 	%rd6797, %rd6796, %rd1154;
	st.u32 	[%rd6797+36], %r12905;
	ld.local.u32 	%r7860, [%rd2];
	setp.ne.s32 	%p3538, %r7860, 0;
	@%p3538 bra 	$L__BB10_3238;
	ld.shared.u64 	%rd6798, [m_Local_$_0];
	add.s64 	%rd6799, %rd6798, %rd1154;
	st.u32 	[%rd6799+32], %r1777;
	ld.local.u32 	%r7861, [%rd2];
	setp.eq.s32 	%p3539, %r7861, 0;
	selp.b32 	%r12907, %r12906, 0, %p3539;
$L__BB10_3238:
	st.local.u32 	[%rd2], %r12907;
	bra.uni 	$L__BB10_3240;
$L__BB10_3239:
	shl.b32 	%r7864, %r12905, 2;
	cvt.u64.u32 	%rd6800, %r7864;
	add.s64 	%rd6801, %rd1152, %rd6800;
	mov.b32 	%r7865, 0;
	st.u32 	[%rd6801+32], %r7865;
$L__BB10_3240:
	add.s32 	%r1785, %r12905, 1;
	ld.shared.u64 	%rd1155, [m_Local_$_0];
	add.s64 	%rd1156, %rd1155, %rd1150;
	ld.u32 	%r1786, [%rd1156+12];
	setp.lt.s32 	%p3540, %r1785, %r1786;
	@%p3540 bra 	$L__BB10_3250;
	ld.shared.u64 	%rd6802, [m_Local_$_1];
	atom.global.add.u64 	%rd6803, [%rd25], 48;
	add.s64 	%rd6804, %rd6803, 56;
	setp.ge.u64 	%p3541, %rd6804, %rd6802;
	shr.u64 	%rd1157, %rd6803, 4;
	cvt.u32.u64 	%r12908, %rd1157;
	setp.eq.s32 	%p3542, %r12908, -1;
	or.pred  	%p3543, %p3541, %p3542;
	@%p3543 bra 	$L__BB10_3243;
	shl.b64 	%rd6805, %rd1157, 32;
	shr.s64 	%rd6806, %rd6805, 28;
	add.s64 	%rd6807, %rd1155, %rd6806;
	mov.b16 	%rs954, 0;
	st.u8 	[%rd6807], %rs954;
	st.u8 	[%rd6807+1], %rs954;
	mov.b32 	%r7866, 3608;
	st.u32 	[%rd6807+4], %r7866;
	mov.b16 	%rs955, 1;
	st.u8 	[%rd6807+3], %rs955;
	mov.b32 	%r7867, 48;
	st.u32 	[%rd6807+8], %r7867;
	mov.b32 	%r7868, -1;
	st.u32 	[%rd6807+16], %r7868;
	ld.shared.u64 	%rd6808, [m_Local_$_0];
	add.s64 	%rd6809, %rd6808, %rd6806;
	mov.b32 	%r7869, 0;
	st.u32 	[%rd6809+32], %r7869;
	ld.shared.u64 	%rd6810, [m_Local_$_0];
	add.s64 	%rd6811, %rd6810, %rd6806;
	st.u32 	[%rd6811+36], %r7869;
	ld.shared.u64 	%rd6812, [m_Local_$_0];
	add.s64 	%rd6813, %rd6812, %rd6806;
	st.u32 	[%rd6813+40], %r7869;
	ld.local.u32 	%r7870, [%rd2];
	setp.eq.s32 	%p6342, %r7870, 0;
	bra.uni 	$L__BB10_3244;
$L__BB10_3243:
	mov.b32 	%r7872, 21106;
	st.local.u32 	[%rd2], %r7872;
	mov.b32 	%r12908, -1;
	mov.pred 	%p6342, 0;
$L__BB10_3244:
	mov.b32 	%r12909, 0;
	not.pred 	%p3545, %p6342;
	@%p3545 bra 	$L__BB10_3249;
	setp.eq.s32 	%p3546, %r12908, -1;
	@%p3546 bra 	$L__BB10_6362;
	ld.shared.u64 	%rd6814, [m_Local_$_0];
	mul.wide.s32 	%rd1158, %r12908, 16;
	add.s64 	%rd6815, %rd6814, %rd1158;
	st.u32 	[%rd6815+40], %r1786;
	ld.local.u32 	%r7875, [%rd2];
	setp.eq.s32 	%p3547, %r7875, 0;
	@%p3547 bra 	$L__BB10_3247;
	bra.uni 	$L__BB10_3249;
$L__BB10_3247:
	ld.shared.u64 	%rd6816, [m_Local_$_0];
	add.s64 	%rd6817, %rd6816, %rd1158;
	st.u32 	[%rd6817+36], %r1785;
	ld.local.u32 	%r7877, [%rd2];
	setp.ne.s32 	%p3548, %r7877, 0;
	@%p3548 bra 	$L__BB10_3249;
	ld.shared.u64 	%rd6818, [m_Local_$_0];
	add.s64 	%rd6819, %rd6818, %rd1158;
	st.u32 	[%rd6819+32], %r1777;
	ld.local.u32 	%r7878, [%rd2];
	setp.eq.s32 	%p3549, %r7878, 0;
	selp.b32 	%r12909, %r12908, 0, %p3549;
$L__BB10_3249:
	st.local.u32 	[%rd2], %r12909;
	bra.uni 	$L__BB10_3251;
$L__BB10_3250:
	shl.b32 	%r7881, %r1785, 2;
	cvt.u64.u32 	%rd6820, %r7881;
	add.s64 	%rd6821, %rd1156, %rd6820;
	mov.b32 	%r7882, 0;
	st.u32 	[%rd6821+32], %r7882;
$L__BB10_3251:
	add.s32 	%r12905, %r12905, 2;
	setp.ne.s32 	%p3550, %r12905, %r1792;
	@%p3550 bra 	$L__BB10_3228;
$L__BB10_3252:
	and.b32  	%r7883, %r1773, 1;
	setp.eq.b32 	%p3551, %r7883, 1;
	not.pred 	%p3552, %p3551;
	@%p3552 bra 	$L__BB10_3264;
	ld.shared.u64 	%rd1159, [m_Local_$_0];
	add.s64 	%rd1160, %rd1159, %rd1150;
	ld.u32 	%r1793, [%rd1160+12];
	setp.lt.s32 	%p3553, %r1792, %r1793;
	@%p3553 bra 	$L__BB10_3263;
	ld.shared.u64 	%rd6822, [m_Local_$_1];
	atom.global.add.u64 	%rd6823, [%rd25], 48;
	add.s64 	%rd6824, %rd6823, 56;
	setp.ge.u64 	%p3554, %rd6824, %rd6822;
	shr.u64 	%rd1161, %rd6823, 4;
	cvt.u32.u64 	%r12911, %rd1161;
	setp.eq.s32 	%p3555, %r12911, -1;
	or.pred  	%p3556, %p3554, %p3555;
	@%p3556 bra 	$L__BB10_3256;
	shl.b64 	%rd6825, %rd1161, 32;
	shr.s64 	%rd6826, %rd6825, 28;
	add.s64 	%rd6827, %rd1159, %rd6826;
	mov.b16 	%rs956, 0;
	st.u8 	[%rd6827], %rs956;
	st.u8 	[%rd6827+1], %rs956;
	mov.b32 	%r7884, 3608;
	st.u32 	[%rd6827+4], %r7884;
	mov.b16 	%rs957, 1;
	st.u8 	[%rd6827+3], %rs957;
	mov.b32 	%r7885, 48;
	st.u32 	[%rd6827+8], %r7885;
	mov.b32 	%r7886, -1;
	st.u32 	[%rd6827+16], %r7886;
	ld.shared.u64 	%rd6828, [m_Local_$_0];
	add.s64 	%rd6829, %rd6828, %rd6826;
	mov.b32 	%r7887, 0;
	st.u32 	[%rd6829+32], %r7887;
	ld.shared.u64 	%rd6830, [m_Local_$_0];
	add.s64 	%rd6831, %rd6830, %rd6826;
	st.u32 	[%rd6831+36], %r7887;
	ld.shared.u64 	%rd6832, [m_Local_$_0];
	add.s64 	%rd6833, %rd6832, %rd6826;
	st.u32 	[%rd6833+40], %r7887;
	ld.local.u32 	%r7888, [%rd2];
	setp.eq.s32 	%p6343, %r7888, 0;
	bra.uni 	$L__BB10_3257;
$L__BB10_3256:
	mov.b32 	%r7890, 21106;
	st.local.u32 	[%rd2], %r7890;
	mov.b32 	%r12911, -1;
	mov.pred 	%p6343, 0;
$L__BB10_3257:
	mov.b32 	%r12912, 0;
	not.pred 	%p3558, %p6343;
	@%p3558 bra 	$L__BB10_3262;
	setp.eq.s32 	%p3559, %r12911, -1;
	@%p3559 bra 	$L__BB10_6363;
	ld.shared.u64 	%rd6834, [m_Local_$_0];
	mul.wide.s32 	%rd1162, %r12911, 16;
	add.s64 	%rd6835, %rd6834, %rd1162;
	st.u32 	[%rd6835+40], %r1793;
	ld.local.u32 	%r7893, [%rd2];
	setp.eq.s32 	%p3560, %r7893, 0;
	@%p3560 bra 	$L__BB10_3260;
	bra.uni 	$L__BB10_3262;
$L__BB10_3260:
	ld.shared.u64 	%rd6836, [m_Local_$_0];
	add.s64 	%rd6837, %rd6836, %rd1162;
	st.u32 	[%rd6837+36], %r1792;
	ld.local.u32 	%r7895, [%rd2];
	setp.ne.s32 	%p3561, %r7895, 0;
	@%p3561 bra 	$L__BB10_3262;
	ld.shared.u64 	%rd6838, [m_Local_$_0];
	add.s64 	%rd6839, %rd6838, %rd1162;
	st.u32 	[%rd6839+32], %r1777;
	ld.local.u32 	%r7896, [%rd2];
	setp.eq.s32 	%p3562, %r7896, 0;
	selp.b32 	%r12912, %r12911, 0, %p3562;
$L__BB10_3262:
	st.local.u32 	[%rd2], %r12912;
	bra.uni 	$L__BB10_3264;
$L__BB10_3263:
	shl.b32 	%r7899, %r1792, 2;
	cvt.u64.u32 	%rd6840, %r7899;
	add.s64 	%rd6841, %rd1160, %rd6840;
	mov.b32 	%r7900, 0;
	st.u32 	[%rd6841+32], %r7900;
$L__BB10_3264:
	setp.lt.s32 	%p3563, %r1773, 1;
	@%p3563 bra 	$L__BB10_3295;
	mul.wide.s32 	%rd1163, %r1777, 16;
	mov.b32 	%r12913, 0;
$L__BB10_3266:
	setp.ne.s32 	%p3564, %r1725, -1;
	shl.b32 	%r1799, %r12913, 2;
	@%p3564 bra 	$L__BB10_3268;
	mov.b32 	%r7918, 21352;
	st.local.u32 	[%rd2], %r7918;
	mov.b16 	%rs1601, 0;
	bra.uni 	$L__BB10_3280;
$L__BB10_3268:
	ld.shared.u64 	%rd1164, [m_Local_$_0];
	add.s64 	%rd1165, %rd1164, %rd1148;
	ld.u32 	%r1800, [%rd1165+12];
	setp.lt.s32 	%p3565, %r12913, %r1800;
	@%p3565 bra 	$L__BB10_3279;
	ld.shared.u64 	%rd6842, [m_Local_$_1];
	atom.global.add.u64 	%rd6843, [%rd25], 48;
	add.s64 	%rd6844, %rd6843, 56;
	setp.lt.u64 	%p3566, %rd6844, %rd6842;
	shr.u64 	%rd1166, %rd6843, 4;
	cvt.u32.u64 	%r12914, %rd1166;
	setp.ne.s32 	%p3567, %r12914, -1;
	and.pred  	%p3568, %p3566, %p3567;
	@%p3568 bra 	$L__BB10_3271;
	mov.b32 	%r7909, 21106;
	st.local.u32 	[%rd2], %r7909;
	mov.b32 	%r12914, -1;
	mov.pred 	%p6344, 0;
	bra.uni 	$L__BB10_3272;
$L__BB10_3271:
	shl.b64 	%rd6845, %rd1166, 32;
	shr.s64 	%rd6846, %rd6845, 28;
	add.s64 	%rd6847, %rd1164, %rd6846;
	mov.b16 	%rs958, 0;
	st.u8 	[%rd6847], %rs958;
	st.u8 	[%rd6847+1], %rs958;
	mov.b32 	%r7903, 3608;
	st.u32 	[%rd6847+4], %r7903;
	mov.b16 	%rs959, 1;
	st.u8 	[%rd6847+3], %rs959;
	mov.b32 	%r7904, 48;
	st.u32 	[%rd6847+8], %r7904;
	mov.b32 	%r7905, -1;
	st.u32 	[%rd6847+16], %r7905;
	ld.shared.u64 	%rd6848, [m_Local_$_0];
	add.s64 	%rd6849, %rd6848, %rd6846;
	mov.b32 	%r7906, 0;
	st.u32 	[%rd6849+32], %r7906;
	ld.shared.u64 	%rd6850, [m_Local_$_0];
	add.s64 	%rd6851, %rd6850, %rd6846;
	st.u32 	[%rd6851+36], %r7906;
	ld.shared.u64 	%rd6852, [m_Local_$_0];
	add.s64 	%rd6853, %rd6852, %rd6846;
	st.u32 	[%rd6853+40], %r7906;
	ld.local.u32 	%r7907, [%rd2];
	setp.eq.s32 	%p6344, %r7907, 0;
$L__BB10_3272:
	mov.b32 	%r12915, 0;
	not.pred 	%p3570, %p6344;
	@%p3570 bra 	$L__BB10_3278;
	setp.ne.s32 	%p3571, %r12914, -1;
	@%p3571 bra 	$L__BB10_3275;
	mov.b32 	%r7917, 21352;
	st.local.u32 	[%rd2], %r7917;
	bra.uni 	$L__BB10_3278;
$L__BB10_3275:
	ld.shared.u64 	%rd6854, [m_Local_$_0];
	mul.wide.s32 	%rd1167, %r12914, 16;
	add.s64 	%rd6855, %rd6854, %rd1167;
	st.u32 	[%rd6855+40], %r1800;
	ld.local.u32 	%r7912, [%rd2];
	setp.ne.s32 	%p3572, %r7912, 0;
	@%p3572 bra 	$L__BB10_3278;
	ld.shared.u64 	%rd6856, [m_Local_$_0];
	add.s64 	%rd6857, %rd6856, %rd1167;
	st.u32 	[%rd6857+36], %r12913;
	ld.local.u32 	%r7914, [%rd2];
	setp.ne.s32 	%p3573, %r7914, 0;
	@%p3573 bra 	$L__BB10_3278;
	ld.shared.u64 	%rd6858, [m_Local_$_0];
	add.s64 	%rd6859, %rd6858, %rd1167;
	st.u32 	[%rd6859+32], %r1725;
	ld.local.u32 	%r7915, [%rd2];
	setp.eq.s32 	%p3574, %r7915, 0;
	selp.b32 	%r12915, %r12914, 0, %p3574;
$L__BB10_3278:
	st.local.u32 	[%rd2], %r12915;
	mov.b16 	%rs1601, 0;
	bra.uni 	$L__BB10_3280;
$L__BB10_3279:
	cvt.u64.u32 	%rd6860, %r1799;
	add.s64 	%rd6861, %rd1165, %rd6860;
	ld.u8 	%rs1601, [%rd6861+32];
$L__BB10_3280:
	setp.ne.s32 	%p3575, %r1777, -1;
	@%p3575 bra 	$L__BB10_3282;
	mov.b32 	%r7935, 21352;
	st.local.u32 	[%rd2], %r7935;
	bra.uni 	$L__BB10_3294;
$L__BB10_3282:
	ld.shared.u64 	%rd1168, [m_Local_$_0];
	add.s64 	%rd1169, %rd1168, %rd1163;
	ld.u32 	%r1805, [%rd1169+12];
	setp.lt.s32 	%p3576, %r12913, %r1805;
	@%p3576 bra 	$L__BB10_3293;
	ld.shared.u64 	%rd6862, [m_Local_$_1];
	atom.global.add.u64 	%rd6863, [%rd25], 48;
	add.s64 	%rd6864, %rd6863, 56;
	setp.lt.u64 	%p3577, %rd6864, %rd6862;
	shr.u64 	%rd1170, %rd6863, 4;
	cvt.u32.u64 	%r12916, %rd1170;
	setp.ne.s32 	%p3578, %r12916, -1;
	and.pred  	%p3579, %p3577, %p3578;
	@%p3579 bra 	$L__BB10_3285;
	mov.b32 	%r7925, 21106;
	st.local.u32 	[%rd2], %r7925;
	mov.b32 	%r12916, -1;
	mov.pred 	%p6345, 0;
	bra.uni 	$L__BB10_3286;
$L__BB10_3285:
	shl.b64 	%rd6865, %rd1170, 32;
	shr.s64 	%rd6866, %rd6865, 28;
	add.s64 	%rd6867, %rd1168, %rd6866;
	mov.b16 	%rs962, 0;
	st.u8 	[%rd6867], %rs962;
	st.u8 	[%rd6867+1], %rs962;
	mov.b32 	%r7919, 3608;
	st.u32 	[%rd6867+4], %r7919;
	mov.b16 	%rs963, 1;
	st.u8 	[%rd6867+3], %rs963;
	mov.b32 	%r7920, 48;
	st.u32 	[%rd6867+8], %r7920;
	mov.b32 	%r7921, -1;
	st.u32 	[%rd6867+16], %r7921;
	ld.shared.u64 	%rd6868, [m_Local_$_0];
	add.s64 	%rd6869, %rd6868, %rd6866;
	mov.b32 	%r7922, 0;
	st.u32 	[%rd6869+32], %r7922;
	ld.shared.u64 	%rd6870, [m_Local_$_0];
	add.s64 	%rd6871, %rd6870, %rd6866;
	st.u32 	[%rd6871+36], %r7922;
	ld.shared.u64 	%rd6872, [m_Local_$_0];
	add.s64 	%rd6873, %rd6872, %rd6866;
	st.u32 	[%rd6873+40], %r7922;
	ld.local.u32 	%r7923, [%rd2];
	setp.eq.s32 	%p6345, %r7923, 0;
$L__BB10_3286:
	mov.b32 	%r12917, 0;
	not.pred 	%p3581, %p6345;
	@%p3581 bra 	$L__BB10_3292;
	setp.ne.s32 	%p3582, %r12916, -1;
	@%p3582 bra 	$L__BB10_3289;
	mov.b32 	%r7933, 21352;
	st.local.u32 	[%rd2], %r7933;
	bra.uni 	$L__BB10_3292;
$L__BB10_3289:
	ld.shared.u64 	%rd6874, [m_Local_$_0];
	mul.wide.s32 	%rd1171, %r12916, 16;
	add.s64 	%rd6875, %rd6874, %rd1171;
	st.u32 	[%rd6875+40], %r1805;
	ld.local.u32 	%r7928, [%rd2];
	setp.ne.s32 	%p3583, %r7928, 0;
	@%p3583 bra 	$L__BB10_3292;
	ld.shared.u64 	%rd6876, [m_Local_$_0];
	add.s64 	%rd6877, %rd6876, %rd1171;
	st.u32 	[%rd6877+36], %r12913;
	ld.local.u32 	%r7930, [%rd2];
	setp.ne.s32 	%p3584, %r7930, 0;
	@%p3584 bra 	$L__BB10_3292;
	ld.shared.u64 	%rd6878, [m_Local_$_0];
	add.s64 	%rd6879, %rd6878, %rd1171;
	st.u32 	[%rd6879+32], %r1777;
	ld.local.u32 	%r7931, [%rd2];
	setp.eq.s32 	%p3585, %r7931, 0;
	selp.b32 	%r12917, %r12916, 0, %p3585;
$L__BB10_3292:
	st.local.u32 	[%rd2], %r12917;
	bra.uni 	$L__BB10_3294;
$L__BB10_3293:
	cvt.u64.u32 	%rd6880, %r1799;
	add.s64 	%rd6881, %rd1169, %rd6880;
	mov.b32 	%r7934, 0;
	st.u32 	[%rd6881+32], %r7934;
	st.u8 	[%rd6881+32], %rs1601;
$L__BB10_3294:
	add.s32 	%r12913, %r12913, 1;
	setp.ne.s32 	%p3586, %r12913, %r1773;
	@%p3586 bra 	$L__BB10_3266;
$L__BB10_3295:
	ld.shared.u64 	%rd6882, [m_Local_$_0];
	add.s64 	%rd6883, %rd6882, %rd1146;
	st.u32 	[%rd6883+32], %r1777;
	ld.shared.u64 	%rd6884, [m_Local_$_0];
	add.s64 	%rd6885, %rd6884, %rd1146;
	st.u32 	[%rd6885+40], %r1773;
	ld.shared.u64 	%rd6886, [m_Local_$_0];
	add.s64 	%rd6887, %rd6886, %rd1146;
	mov.b32 	%r7936, 0;
	st.u32 	[%rd6887+48], %r7936;
	ld.shared.u64 	%rd11624, [m_Local_$_1];
$L__BB10_3296:
	atom.global.add.u64 	%rd6888, [%rd25], 48;
	add.s64 	%rd6889, %rd6888, 56;
	setp.lt.u64 	%p3587, %rd6889, %rd11624;
	shr.u64 	%rd1174, %rd6888, 4;
	cvt.u32.u64 	%r12920, %rd1174;
	setp.ne.s32 	%p3588, %r12920, -1;
	and.pred  	%p3589, %p3587, %p3588;
	@%p3589 bra 	$L__BB10_3298;
	mov.b32 	%r7945, 21352;
	st.local.u32 	[%rd2], %r7945;
	mov.b32 	%r12920, -1;
	mov.pred 	%p6346, 0;
	bra.uni 	$L__BB10_3302;
$L__BB10_3298:
	setp.ne.s32 	%p3590, %r1772, -1;
	ld.shared.u64 	%rd6890, [m_Local_$_0];
	shl.b64 	%rd6891, %rd1174, 32;
	shr.s64 	%rd1175, %rd6891, 28;
	add.s64 	%rd6892, %rd6890, %rd1175;
	mov.b16 	%rs964, 0;
	st.u8 	[%rd6892], %rs964;
	st.u8 	[%rd6892+1], %rs964;
	mov.b32 	%r7938, 16901;
	st.u32 	[%rd6892+4], %r7938;
	mov.b16 	%rs965, 1;
	st.u8 	[%rd6892+3], %rs965;
	mov.b32 	%r7939, 44;
	st.u32 	[%rd6892+8], %r7939;
	mov.b32 	%r7940, -1;
	st.u32 	[%rd6892+16], %r7940;
	@%p3590 bra 	$L__BB10_3300;
	mov.b32 	%r7942, 21352;
	st.local.u32 	[%rd2], %r7942;
	mov.b32 	%r12918, 0;
	ld.shared.u64 	%rd11625, [m_Local_$_0];
	mov.u32 	%r12919, %r12918;
	bra.uni 	$L__BB10_3301;
$L__BB10_3300:
	ld.shared.u64 	%rd11625, [m_Local_$_0];
	mul.wide.s32 	%rd6893, %r1772, 16;
	add.s64 	%rd6894, %rd11625, %rd6893;
	ld.u32 	%r12918, [%rd6894+32];
	ld.u32 	%r12919, [%rd6894+40];
$L__BB10_3301:
	add.s64 	%rd6895, %rd11625, %rd1175;
	st.u32 	[%rd6895+32], %r12918;
	ld.shared.u64 	%rd6896, [m_Local_$_0];
	add.s64 	%rd6897, %rd6896, %rd1175;
	st.u32 	[%rd6897+40], %r12919;
	ld.local.u32 	%r7943, [%rd2];
	setp.eq.s32 	%p6346, %r7943, 0;
$L__BB10_3302:
	not.pred 	%p3592, %p6346;
	@%p3592 bra 	$L__BB10_6297;
	mov.b32 	%r12924, 0;
	mov.u32 	%r12922, %r12924;
$L__BB10_3304:
	ld.shared.u64 	%rd1179, [m_Local_$_0];
	ld.u32 	%r1819, [%rd1179+8];
	setp.ne.s32 	%p3593, %r1819, -1;
	@%p3593 bra 	$L__BB10_3306;
	mov.b32 	%r12924, 21352;
	st.local.u32 	[%rd2], %r12924;
	mov.b32 	%r12926, 0;
	mov.pred 	%p6348, 0;
	bra.uni 	$L__BB10_3318;
$L__BB10_3306:
	mul.wide.s32 	%rd6898, %r1819, 16;
	add.s64 	%rd1180, %rd1179, %rd6898;
	ld.u32 	%r1820, [%rd1180+12];
	setp.lt.s32 	%p3594, %r12922, %r1820;
	@%p3594 bra 	$L__BB10_3317;
	ld.shared.u64 	%rd6899, [m_Local_$_1];
	atom.global.add.u64 	%rd6900, [%rd25], 48;
	add.s64 	%rd6901, %rd6900, 56;
	setp.lt.u64 	%p3595, %rd6901, %rd6899;
	shr.u64 	%rd1181, %rd6900, 4;
	cvt.u32.u64 	%r12923, %rd1181;
	setp.ne.s32 	%p3596, %r12923, -1;
	and.pred  	%p3597, %p3595, %p3596;
	@%p3597 bra 	$L__BB10_3309;
	mov.b32 	%r7953, 21106;
	st.local.u32 	[%rd2], %r7953;
	mov.b32 	%r12923, -1;
	mov.pred 	%p6347, 0;
	bra.uni 	$L__BB10_3310;
$L__BB10_3309:
	shl.b64 	%rd6902, %rd1181, 32;
	shr.s64 	%rd6903, %rd6902, 28;
	add.s64 	%rd6904, %rd1179, %rd6903;
	mov.b16 	%rs966, 0;
	st.u8 	[%rd6904], %rs966;
	st.u8 	[%rd6904+1], %rs966;
	mov.b32 	%r7947, 3608;
	st.u32 	[%rd6904+4], %r7947;
	mov.b16 	%rs967, 1;
	st.u8 	[%rd6904+3], %rs967;
	mov.b32 	%r7948, 48;
	st.u32 	[%rd6904+8], %r7948;
	mov.b32 	%r7949, -1;
	st.u32 	[%rd6904+16], %r7949;
	ld.shared.u64 	%rd6905, [m_Local_$_0];
	add.s64 	%rd6906, %rd6905, %rd6903;
	mov.b32 	%r7950, 0;
	st.u32 	[%rd6906+32], %r7950;
	ld.shared.u64 	%rd6907, [m_Local_$_0];
	add.s64 	%rd6908, %rd6907, %rd6903;
	st.u32 	[%rd6908+36], %r7950;
	ld.shared.u64 	%rd6909, [m_Local_$_0];
	add.s64 	%rd6910, %rd6909, %rd6903;
	st.u32 	[%rd6910+40], %r7950;
	ld.local.u32 	%r7951, [%rd2];
	setp.eq.s32 	%p6347, %r7951, 0;
$L__BB10_3310:
	mov.b32 	%r12924, 0;
	not.pred 	%p3599, %p6347;
	@%p3599 bra 	$L__BB10_3316;
	setp.ne.s32 	%p3600, %r12923, -1;
	@%p3600 bra 	$L__BB10_3313;
	mov.b32 	%r7961, 21352;
	st.local.u32 	[%rd2], %r7961;
	bra.uni 	$L__BB10_3316;
$L__BB10_3313:
	ld.shared.u64 	%rd6911, [m_Local_$_0];
	mul.wide.s32 	%rd1182, %r12923, 16;
	add.s64 	%rd6912, %rd6911, %rd1182;
	st.u32 	[%rd6912+40], %r1820;
	ld.local.u32 	%r7956, [%rd2];
	setp.ne.s32 	%p3601, %r7956, 0;
	@%p3601 bra 	$L__BB10_3316;
	ld.shared.u64 	%rd6913, [m_Local_$_0];
	add.s64 	%rd6914, %rd6913, %rd1182;
	st.u32 	[%rd6914+36], %r12922;
	ld.local.u32 	%r7958, [%rd2];
	setp.ne.s32 	%p3602, %r7958, 0;
	@%p3602 bra 	$L__BB10_3316;
	ld.shared.u64 	%rd6915, [m_Local_$_0];
	add.s64 	%rd6916, %rd6915, %rd1182;
	st.u32 	[%rd6916+32], %r1819;
	ld.local.u32 	%r7959, [%rd2];
	setp.eq.s32 	%p3603, %r7959, 0;
	selp.b32 	%r12924, %r12923, 0, %p3603;
$L__BB10_3316:
	st.local.u32 	[%rd2], %r12924;
	setp.eq.s32 	%p6348, %r12924, 0;
	mov.b32 	%r12926, 0;
	bra.uni 	$L__BB10_3318;
$L__BB10_3317:
	shl.b32 	%r7963, %r12922, 2;
	cvt.u64.u32 	%rd6917, %r7963;
	add.s64 	%rd6918, %rd1180, %rd6917;
	ld.u32 	%r12926, [%rd6918+32];
	mov.pred 	%p6348, -1;
$L__BB10_3318:
	mov.b32 	%r12927, 0;
	not.pred 	%p3606, %p6348;
	@%p3606 bra 	$L__BB10_3321;
	setp.gt.s32 	%p3607, %r12861, %r12926;
	@%p3607 bra 	$L__BB10_6364;
	add.s32 	%r12927, %r12922, 1;
$L__BB10_3321:
	setp.ne.s32 	%p3609, %r12924, 0;
	mov.b32 	%r12960, 0;
	mov.pred 	%p6359, 0;
	@%p3609 bra 	$L__BB10_3464;
	shl.b32 	%r7968, %r12927, 2;
	add.s32 	%r7969, %r7968, 32;
	shr.s32 	%r7970, %r7969, 31;
	shr.u32 	%r7971, %r7970, 29;
	add.s32 	%r7972, %r7969, %r7971;
	and.b32  	%r7973, %r7972, -8;
	sub.s32 	%r7974, %r7969, %r7973;
	setp.eq.s32 	%p3610, %r7974, 0;
	sub.s32 	%r7975, %r7968, %r7974;
	add.s32 	%r7976, %r7975, 40;
	selp.b32 	%r1831, %r7969, %r7976, %p3610;
	ld.shared.u64 	%rd1183, [m_Local_$_1];
	and.b32  	%r7977, %r1831, 12;
	setp.eq.s32 	%p3611, %r7977, 0;
	mov.u32 	%r12928, %r1831;
	@%p3611 bra 	$L__BB10_3324;
	shr.s32 	%r7978, %r1831, 31;
	shr.u32 	%r7979, %r7978, 28;
	add.s32 	%r7980, %r1831, %r7979;
	and.b32  	%r7981, %r7980, -16;
	add.s32 	%r12928, %r7981, 16;
$L__BB10_3324:
	cvt.s64.s32 	%rd6919, %r12928;
	atom.global.add.u64 	%rd6920, [%rd25], %rd6919;
	cvt.s64.s32 	%rd6921, %r1831;
	add.s64 	%rd6922, %rd6921, %rd6920;
	add.s64 	%rd6923, %rd6922, 8;
	setp.lt.u64 	%p3612, %rd6923, %rd1183;
	shr.u64 	%rd6924, %rd6920, 4;
	cvt.u32.u64 	%r7982, %rd6924;
	selp.b32 	%r1834, %r7982, -1, %p3612;
	setp.ne.s32 	%p3613, %r1834, -1;
	@%p3613 bra 	$L__BB10_3326;
	mov.b32 	%r8038, 21352;
	st.local.u32 	[%rd2], %r8038;
	bra.uni 	$L__BB10_3365;
$L__BB10_3326:
	ld.shared.u64 	%rd6925, [m_Local_$_0];
	mul.wide.s32 	%rd1184, %r1834, 16;
	add.s64 	%rd6926, %rd6925, %rd1184;
	mov.b16 	%rs968, 0;
	st.u8 	[%rd6926], %rs968;
	st.u8 	[%rd6926+1], %rs968;
	mov.b32 	%r7983, 4335;
	st.u32 	[%rd6926+4], %r7983;
	mov.b16 	%rs969, 1;
	st.u8 	[%rd6926+3], %rs969;
	st.u32 	[%rd6926+8], %r1831;
	st.u32 	[%rd6926+12], %r12927;
	setp.lt.s32 	%p3614, %r12927, 1;
	@%p3614 bra 	$L__BB10_3365;
	setp.eq.s32 	%p3615, %r12927, 1;
	mov.b32 	%r1849, 0;
	@%p3615 bra 	$L__BB10_3353;
	and.b32  	%r1849, %r12927, 2147483646;
	mov.b32 	%r12929, 0;
$L__BB10_3329:
	ld.shared.u64 	%rd1185, [m_Local_$_0];
	add.s64 	%rd1186, %rd1185, %rd1184;
	ld.u32 	%r1837, [%rd1186+12];
	setp.lt.s32 	%p3616, %r12929, %r1837;
	@%p3616 bra 	$L__BB10_3340;
	ld.shared.u64 	%rd6927, [m_Local_$_1];
	atom.global.add.u64 	%rd6928, [%rd25], 48;
	add.s64 	%rd6929, %rd6928, 56;
	setp.lt.u64 	%p3617, %rd6929, %rd6927;
	shr.u64 	%rd1187, %rd6928, 4;
	cvt.u32.u64 	%r12930, %rd1187;
	setp.ne.s32 	%p3618, %r12930, -1;
	and.pred  	%p3619, %p3617, %p3618;
	@%p3619 bra 	$L__BB10_3332;
	mov.b32 	%r7992, 21106;
	st.local.u32 	[%rd2], %r7992;
	mov.b32 	%r12930, -1;
	mov.pred 	%p6349, 0;
	bra.uni 	$L__BB10_3333;
$L__BB10_3332:
	shl.b64 	%rd6930, %rd1187, 32;
	shr.s64 	%rd6931, %rd6930, 28;
	add.s64 	%rd6932, %rd1185, %rd6931;
	mov.b16 	%rs970, 0;
	st.u8 	[%rd6932], %rs970;
	st.u8 	[%rd6932+1], %rs970;
	mov.b32 	%r7986, 3608;
	st.u32 	[%rd6932+4], %r7986;
	mov.b16 	%rs971, 1;
	st.u8 	[%rd6932+3], %rs971;
	mov.b32 	%r7987, 48;
	st.u32 	[%rd6932+8], %r7987;
	mov.b32 	%r7988, -1;
	st.u32 	[%rd6932+16], %r7988;
	ld.shared.u64 	%rd6933, [m_Local_$_0];
	add.s64 	%rd6934, %rd6933, %rd6931;
	mov.b32 	%r7989, 0;
	st.u32 	[%rd6934+32], %r7989;
	ld.shared.u64 	%rd6935, [m_Local_$_0];
	add.s64 	%rd6936, %rd6935, %rd6931;
	st.u32 	[%rd6936+36], %r7989;
	ld.shared.u64 	%rd6937, [m_Local_$_0];
	add.s64 	%rd6938, %rd6937, %rd6931;
	st.u32 	[%rd6938+40], %r7989;
	ld.local.u32 	%r7990, [%rd2];
	setp.eq.s32 	%p6349, %r7990, 0;
$L__BB10_3333:
	mov.b32 	%r12931, 0;
	not.pred 	%p3621, %p6349;
	@%p3621 bra 	$L__BB10_3339;
	setp.ne.s32 	%p3622, %r12930, -1;
	@%p3622 bra 	$L__BB10_3336;
	mov.b32 	%r8000, 21352;
	st.local.u32 	[%rd2], %r8000;
	bra.uni 	$L__BB10_3339;
$L__BB10_3336:
	ld.shared.u64 	%rd6939, [m_Local_$_0];
	mul.wide.s32 	%rd1188, %r12930, 16;
	add.s64 	%rd6940, %rd6939, %rd1188;
	st.u32 	[%rd6940+40], %r1837;
	ld.local.u32 	%r7995, [%rd2];
	setp.ne.s32 	%p3623, %r7995, 0;
	@%p3623 bra 	$L__BB10_3339;
	ld.shared.u64 	%rd6941, [m_Local_$_0];
	add.s64 	%rd6942, %rd6941, %rd1188;
	st.u32 	[%rd6942+36], %r12929;
	ld.local.u32 	%r7997, [%rd2];
	setp.ne.s32 	%p3624, %r7997, 0;
	@%p3624 bra 	$L__BB10_3339;
	ld.shared.u64 	%rd6943, [m_Local_$_0];
	add.s64 	%rd6944, %rd6943, %rd1188;
	st.u32 	[%rd6944+32], %r1834;
	ld.local.u32 	%r7998, [%rd2];
	setp.eq.s32 	%p3625, %r7998, 0;
	selp.b32 	%r12931, %r12930, 0, %p3625;
$L__BB10_3339:
	st.local.u32 	[%rd2], %r12931;
	bra.uni 	$L__BB10_3341;
$L__BB10_3340:
	shl.b32 	%r8001, %r12929, 2;
	cvt.u64.u32 	%rd6945, %r8001;
	add.s64 	%rd6946, %rd1186, %rd6945;
	mov.b32 	%r8002, 0;
	st.u32 	[%rd6946+32], %r8002;
$L__BB10_3341:
	add.s32 	%r1842, %r12929, 1;
	ld.shared.u64 	%rd1189, [m_Local_$_0];
	add.s64 	%rd1190, %rd1189, %rd1184;
	ld.u32 	%r1843, [%rd1190+12];
	setp.lt.s32 	%p3626, %r1842, %r1843;
	@%p3626 bra 	$L__BB10_3351;
	ld.shared.u64 	%rd6947, [m_Local_$_1];
	atom.global.add.u64 	%rd6948, [%rd25], 48;
	add.s64 	%rd6949, %rd6948, 56;
	setp.ge.u64 	%p3627, %rd6949, %rd6947;
	shr.u64 	%rd1191, %rd6948, 4;
	cvt.u32.u64 	%r12932, %rd1191;
	setp.eq.s32 	%p3628, %r12932, -1;
	or.pred  	%p3629, %p3627, %p3628;
	@%p3629 bra 	$L__BB10_3344;
	shl.b64 	%rd6950, %rd1191, 32;
	shr.s64 	%rd6951, %rd6950, 28;
	add.s64 	%rd6952, %rd1189, %rd6951;
	mov.b16 	%rs972, 0;
	st.u8 	[%rd6952], %rs972;
	st.u8 	[%rd6952+1], %rs972;
	mov.b32 	%r8003, 3608;
	st.u32 	[%rd6952+4], %r8003;
	mov.b16 	%rs973, 1;
	st.u8 	[%rd6952+3], %rs973;
	mov.b32 	%r8004, 48;
	st.u32 	[%rd6952+8], %r8004;
	mov.b32 	%r8005, -1;
	st.u32 	[%rd6952+16], %r8005;
	ld.shared.u64 	%rd6953, [m_Local_$_0];
	add.s64 	%rd6954, %rd6953, %rd6951;
	mov.b32 	%r8006, 0;
	st.u32 	[%rd6954+32], %r8006;
	ld.shared.u64 	%rd6955, [m_Local_$_0];
	add.s64 	%rd6956, %rd6955, %rd6951;
	st.u32 	[%rd6956+36], %r8006;
	ld.shared.u64 	%rd6957, [m_Local_$_0];
	add.s64 	%rd6958, %rd6957, %rd6951;
	st.u32 	[%rd6958+40], %r8006;
	ld.local.u32 	%r8007, [%rd2];
	setp.eq.s32 	%p6350, %r8007, 0;
	bra.uni 	$L__BB10_3345;
$L__BB10_3344:
	mov.b32 	%r8009, 21106;
	st.local.u32 	[%rd2], %r8009;
	mov.b32 	%r12932, -1;
	mov.pred 	%p6350, 0;
$L__BB10_3345:
	mov.b32 	%r12933, 0;
	not.pred 	%p3631, %p6350;
	@%p3631 bra 	$L__BB10_3350;
	setp.eq.s32 	%p3632, %r12932, -1;
	@%p3632 bra 	$L__BB10_6365;
	ld.shared.u64 	%rd6959, [m_Local_$_0];
	mul.wide.s32 	%rd1192, %r12932, 16;
	add.s64 	%rd6960, %rd6959, %rd1192;
	st.u32 	[%rd6960+40], %r1843;
	ld.local.u32 	%r8012, [%rd2];
	setp.eq.s32 	%p3633, %r8012, 0;
	@%p3633 bra 	$L__BB10_3348;
	bra.uni 	$L__BB10_3350;
$L__BB10_3348:
	ld.shared.u64 	%rd6961, [m_Local_$_0];
	add.s64 	%rd6962, %rd6961, %rd1192;
	st.u32 	[%rd6962+36], %r1842;
	ld.local.u32 	%r8014, [%rd2];
	setp.ne.s32 	%p3634, %r8014, 0;
	@%p3634 bra 	$L__BB10_3350;
	ld.shared.u64 	%rd6963, [m_Local_$_0];
	add.s64 	%rd6964, %rd6963, %rd1192;
	st.u32 	[%rd6964+32], %r1834;
	ld.local.u32 	%r8015, [%rd2];
	setp.eq.s32 	%p3635, %r8015, 0;
	selp.b32 	%r12933, %r12932, 0, %p3635;
$L__BB10_3350:
	st.local.u32 	[%rd2], %r12933;
	bra.uni 	$L__BB10_3352;
$L__BB10_3351:
	shl.b32 	%r8018, %r1842, 2;
	cvt.u64.u32 	%rd6965, %r8018;
	add.s64 	%rd6966, %rd1190, %rd6965;
	mov.b32 	%r8019, 0;
	st.u32 	[%rd6966+32], %r8019;
$L__BB10_3352:
	add.s32 	%r12929, %r12929, 2;
	setp.ne.s32 	%p3636, %r12929, %r1849;
	@%p3636 bra 	$L__BB10_3329;
$L__BB10_3353:
	and.b32  	%r8020, %r12927, 1;
	setp.eq.b32 	%p3637, %r8020, 1;
	not.pred 	%p3638, %p3637;
	@%p3638 bra 	$L__BB10_3365;
	ld.shared.u64 	%rd1193, [m_Local_$_0];
	add.s64 	%rd1194, %rd1193, %rd1184;
	ld.u32 	%r1850, [%rd1194+12];
	setp.lt.s32 	%p3639, %r1849, %r1850;
	@%p3639 bra 	$L__BB10_3364;
	ld.shared.u64 	%rd6967, [m_Local_$_1];
	atom.global.add.u64 	%rd6968, [%rd25], 48;
	add.s64 	%rd6969, %rd6968, 56;
	setp.ge.u64 	%p3640, %rd6969, %rd6967;
	shr.u64 	%rd1195, %rd6968, 4;
	cvt.u32.u64 	%r12935, %rd1195;
	setp.eq.s32 	%p3641, %r12935, -1;
	or.pred  	%p3642, %p3640, %p3641;
	@%p3642 bra 	$L__BB10_3357;
	shl.b64 	%rd6970, %rd1195, 32;
	shr.s64 	%rd6971, %rd6970, 28;
	add.s64 	%rd6972, %rd1193, %rd6971;
	mov.b16 	%rs974, 0;
	st.u8 	[%rd6972], %rs974;
	st.u8 	[%rd6972+1], %rs974;
	mov.b32 	%r8021, 3608;
	st.u32 	[%rd6972+4], %r8021;
	mov.b16 	%rs975, 1;
	st.u8 	[%rd6972+3], %rs975;
	mov.b32 	%r8022, 48;
	st.u32 	[%rd6972+8], %r8022;
	mov.b32 	%r8023, -1;
	st.u32 	[%rd6972+16], %r8023;
	ld.shared.u64 	%rd6973, [m_Local_$_0];
	add.s64 	%rd6974, %rd6973, %rd6971;
	mov.b32 	%r8024, 0;
	st.u32 	[%rd6974+32], %r8024;
	ld.shared.u64 	%rd6975, [m_Local_$_0];
	add.s64 	%rd6976, %rd6975, %rd6971;
	st.u32 	[%rd6976+36], %r8024;
	ld.shared.u64 	%rd6977, [m_Local_$_0];
	add.s64 	%rd6978, %rd6977, %rd6971;
	st.u32 	[%rd6978+40], %r8024;
	ld.local.u32 	%r8025, [%rd2];
	setp.eq.s32 	%p6351, %r8025, 0;
	bra.uni 	$L__BB10_3358;
$L__BB10_3357:
	mov.b32 	%r8027, 21106;
	st.local.u32 	[%rd2], %r8027;
	mov.b32 	%r12935, -1;
	mov.pred 	%p6351, 0;
$L__BB10_3358:
	mov.b32 	%r12936, 0;
	not.pred 	%p3644, %p6351;
	@%p3644 bra 	$L__BB10_3363;
	setp.eq.s32 	%p3645, %r12935, -1;
	@%p3645 bra 	$L__BB10_6366;
	ld.shared.u64 	%rd6979, [m_Local_$_0];
	mul.wide.s32 	%rd1196, %r12935, 16;
	add.s64 	%rd6980, %rd6979, %rd1196;
	st.u32 	[%rd6980+40], %r1850;
	ld.local.u32 	%r8030, [%rd2];
	setp.eq.s32 	%p3646, %r8030, 0;
	@%p3646 bra 	$L__BB10_3361;
	bra.uni 	$L__BB10_3363;
$L__BB10_3361:
	ld.shared.u64 	%rd6981, [m_Local_$_0];
	add.s64 	%rd6982, %rd6981, %rd1196;
	st.u32 	[%rd6982+36], %r1849;
	ld.local.u32 	%r8032, [%rd2];
	setp.ne.s32 	%p3647, %r8032, 0;
	@%p3647 bra 	$L__BB10_3363;
	ld.shared.u64 	%rd6983, [m_Local_$_0];
	add.s64 	%rd6984, %rd6983, %rd1196;
	st.u32 	[%rd6984+32], %r1834;
	ld.local.u32 	%r8033, [%rd2];
	setp.eq.s32 	%p3648, %r8033, 0;
	selp.b32 	%r12936, %r12935, 0, %p3648;
$L__BB10_3363:
	st.local.u32 	[%rd2], %r12936;
	bra.uni 	$L__BB10_3365;
$L__BB10_3364:
	shl.b32 	%r8036, %r1849, 2;
	cvt.u64.u32 	%rd6985, %r8036;
	add.s64 	%rd6986, %rd1194, %rd6985;
	mov.b32 	%r8037, 0;
	st.u32 	[%rd6986+32], %r8037;
$L__BB10_3365:
	mul.wide.s32 	%rd1197, %r1834, 16;
	mov.u32 	%r12937, %r12861;
	mov.u32 	%r12938, %r12927;
$L__BB10_3366:
	mov.u32 	%r12951, %r12938;
	mov.u32 	%r12950, %r12937;
	setp.gt.u32 	%p3649, %r12950, 65535;
	@%p3649 bra 	$L__BB10_3367;
	bra.uni 	$L__BB10_3427;
$L__BB10_3367:
	mul.hi.u32 	%r8039, %r12950, 1374389535;
	shr.u32 	%r12937, %r8039, 5;
	and.b32  	%r8040, %r8039, 2147483616;
	shl.b32 	%r8041, %r12937, 6;
	add.s32 	%r8042, %r8040, %r8041;
	shl.b32 	%r8043, %r12937, 2;
	add.s32 	%r8044, %r8042, %r8043;
	sub.s32 	%r1858, %r12950, %r8044;
	ld.shared.u64 	%rd1198, [m_Local_$_0];
	ld.u32 	%r1859, [%rd1198+16];
	shl.b32 	%r1860, %r1858, 2;
	setp.ne.s32 	%p3650, %r1859, -1;
	@%p3650 bra 	$L__BB10_3369;
	mov.b32 	%r12940, 21352;
	st.local.u32 	[%rd2], %r12940;
	mov.b16 	%rs1602, 0;
	bra.uni 	$L__BB10_3381;
$L__BB10_3369:
	mul.wide.s32 	%rd6987, %r1859, 16;
	add.s64 	%rd1199, %rd1198, %rd6987;
	ld.u32 	%r1861, [%rd1199+12];
	setp.lt.s32 	%p3651, %r1858, %r1861;
	@%p3651 bra 	$L__BB10_3380;
	ld.shared.u64 	%rd6988, [m_Local_$_1];
	atom.global.add.u64 	%rd6989, [%rd25], 48;
	add.s64 	%rd6990, %rd6989, 56;
	setp.lt.u64 	%p3652, %rd6990, %rd6988;
	shr.u64 	%rd1200, %rd6989, 4;
	cvt.u32.u64 	%r12939, %rd1200;
	setp.ne.s32 	%p3653, %r12939, -1;
	and.pred  	%p3654, %p3652, %p3653;
	@%p3654 bra 	$L__BB10_3372;
	mov.b32 	%r8051, 21106;
	st.local.u32 	[%rd2], %r8051;
	mov.b32 	%r12939, -1;
	mov.pred 	%p6352, 0;
	bra.uni 	$L__BB10_3373;
$L__BB10_3372:
	shl.b64 	%rd6991, %rd1200, 32;
	shr.s64 	%rd6992, %rd6991, 28;
	add.s64 	%rd6993, %rd1198, %rd6992;
	mov.b16 	%rs976, 0;
	st.u8 	[%rd6993], %rs976;
	st.u8 	[%rd6993+1], %rs976;
	mov.b32 	%r8045, 3608;
	st.u32 	[%rd6993+4], %r8045;
	mov.b16 	%rs977, 1;
	st.u8 	[%rd6993+3], %rs977;
	mov.b32 	%r8046, 48;
	st.u32 	[%rd6993+8], %r8046;
	mov.b32 	%r8047, -1;
	st.u32 	[%rd6993+16], %r8047;
	ld.shared.u64 	%rd6994, [m_Local_$_0];
	add.s64 	%rd6995, %rd6994, %rd6992;
	mov.b32 	%r8048, 0;
	st.u32 	[%rd6995+32], %r8048;
	ld.shared.u64 	%rd6996, [m_Local_$_0];
	add.s64 	%rd6997, %rd6996, %rd6992;
	st.u32 	[%rd6997+36], %r8048;
	ld.shared.u64 	%rd6998, [m_Local_$_0];
	add.s64 	%rd6999, %rd6998, %rd6992;
	st.u32 	[%rd6999+40], %r8048;
	ld.local.u32 	%r8049, [%rd2];
	setp.eq.s32 	%p6352, %r8049, 0;
$L__BB10_3373:
	mov.b32 	%r12940, 0;
	not.pred 	%p3656, %p6352;
	@%p3656 bra 	$L__BB10_3379;
	setp.ne.s32 	%p3657, %r12939, -1;
	@%p3657 bra 	$L__BB10_3376;
	mov.b32 	%r8059, 21352;
	st.local.u32 	[%rd2], %r8059;
	bra.uni 	$L__BB10_3379;
$L__BB10_3376:
	ld.shared.u64 	%rd7000, [m_Local_$_0];
	mul.wide.s32 	%rd1201, %r12939, 16;
	add.s64 	%rd7001, %rd7000, %rd1201;
	st.u32 	[%rd7001+40], %r1861;
	ld.local.u32 	%r8054, [%rd2];
	setp.ne.s32 	%p3658, %r8054, 0;
	@%p3658 bra 	$L__BB10_3379;
	ld.shared.u64 	%rd7002, [m_Local_$_0];
	add.s64 	%rd7003, %rd7002, %rd1201;
	st.u32 	[%rd7003+36], %r1858;
	ld.local.u32 	%r8056, [%rd2];
	setp.ne.s32 	%p3659, %r8056, 0;
	@%p3659 bra 	$L__BB10_3379;
	ld.shared.u64 	%rd7004, [m_Local_$_0];
	add.s64 	%rd7005, %rd7004, %rd1201;
	st.u32 	[%rd7005+32], %r1859;
	ld.local.u32 	%r8057, [%rd2];
	setp.eq.s32 	%p3660, %r8057, 0;
	selp.b32 	%r12940, %r12939, 0, %p3660;
$L__BB10_3379:
	st.local.u32 	[%rd2], %r12940;
	mov.b16 	%rs1602, 0;
	bra.uni 	$L__BB10_3381;
$L__BB10_3380:
	cvt.u64.u32 	%rd7006, %r1860;
	add.s64 	%rd7007, %rd1199, %rd7006;
	ld.u8 	%rs1602, [%rd7007+32];
	ld.local.u32 	%r12940, [%rd2];
$L__BB10_3381:
	setp.ne.s32 	%p3662, %r12940, 0;
	@%p3662 bra 	$L__BB10_3464;
	setp.ne.s32 	%p3663, %r1834, -1;
	add.s32 	%r1868, %r12951, -1;
	@%p3663 bra 	$L__BB10_3384;
	mov.b32 	%r12943, 21352;
	st.local.u32 	[%rd2], %r12943;
	bra.uni 	$L__BB10_3396;
$L__BB10_3384:
	ld.shared.u64 	%rd1202, [m_Local_$_0];
	add.s64 	%rd1203, %rd1202, %rd1197;
	ld.u32 	%r8062, [%rd1203+12];
	setp.gt.s32 	%p3664, %r12951, 0;
	setp.le.s32 	%p3665, %r12951, %r8062;
	and.pred  	%p3666, %p3664, %p3665;
	@%p3666 bra 	$L__BB10_3395;
	ld.shared.u64 	%rd7010, [m_Local_$_1];
	atom.global.add.u64 	%rd7011, [%rd25], 48;
	add.s64 	%rd7012, %rd7011, 56;
	setp.lt.u64 	%p3667, %rd7012, %rd7010;
	shr.u64 	%rd1204, %rd7011, 4;
	cvt.u32.u64 	%r12942, %rd1204;
	setp.ne.s32 	%p3668, %r12942, -1;
	and.pred  	%p3669, %p3667, %p3668;
	@%p3669 bra 	$L__BB10_3387;
	mov.b32 	%r8071, 21106;
	st.local.u32 	[%rd2], %r8071;
	mov.b32 	%r12942, -1;
	mov.pred 	%p6353, 0;
	bra.uni 	$L__BB10_3388;
$L__BB10_3387:
	shl.b64 	%rd7013, %rd1204, 32;
	shr.s64 	%rd7014, %rd7013, 28;
	add.s64 	%rd7015, %rd1202, %rd7014;
	mov.b16 	%rs980, 0;
	st.u8 	[%rd7015], %rs980;
	st.u8 	[%rd7015+1], %rs980;
	mov.b32 	%r8065, 3608;
	st.u32 	[%rd7015+4], %r8065;
	mov.b16 	%rs981, 1;
	st.u8 	[%rd7015+3], %rs981;
	mov.b32 	%r8066, 48;
	st.u32 	[%rd7015+8], %r8066;
	mov.b32 	%r8067, -1;
	st.u32 	[%rd7015+16], %r8067;
	ld.shared.u64 	%rd7016, [m_Local_$_0];
	add.s64 	%rd7017, %rd7016, %rd7014;
	mov.b32 	%r8068, 0;
	st.u32 	[%rd7017+32], %r8068;
	ld.shared.u64 	%rd7018, [m_Local_$_0];
	add.s64 	%rd7019, %rd7018, %rd7014;
	st.u32 	[%rd7019+36], %r8068;
	ld.shared.u64 	%rd7020, [m_Local_$_0];
	add.s64 	%rd7021, %rd7020, %rd7014;
	st.u32 	[%rd7021+40], %r8068;
	ld.local.u32 	%r8069, [%rd2];
	setp.eq.s32 	%p6353, %r8069, 0;
$L__BB10_3388:
	mov.b32 	%r12943, 0;
	not.pred 	%p3671, %p6353;
	@%p3671 bra 	$L__BB10_3394;
	setp.ne.s32 	%p3672, %r12942, -1;
	@%p3672 bra 	$L__BB10_3391;
	mov.b32 	%r8079, 21352;
	st.local.u32 	[%rd2], %r8079;
	bra.uni 	$L__BB10_3394;
$L__BB10_3391:
	ld.shared.u64 	%rd7022, [m_Local_$_0];
	mul.wide.s32 	%rd1205, %r12942, 16;
	add.s64 	%rd7023, %rd7022, %rd1205;
	st.u32 	[%rd7023+40], %r8062;
	ld.local.u32 	%r8074, [%rd2];
	setp.ne.s32 	%p3673, %r8074, 0;
	@%p3673 bra 	$L__BB10_3394;
	ld.shared.u64 	%rd7024, [m_Local_$_0];
	add.s64 	%rd7025, %rd7024, %rd1205;
	st.u32 	[%rd7025+36], %r1868;
	ld.local.u32 	%r8076, [%rd2];
	setp.ne.s32 	%p3674, %r8076, 0;
	@%p3674 bra 	$L__BB10_3394;
	ld.shared.u64 	%rd7026, [m_Local_$_0];
	add.s64 	%rd7027, %rd7026, %rd1205;
	st.u32 	[%rd7027+32], %r1834;
	ld.local.u32 	%r8077, [%rd2];
	setp.eq.s32 	%p3675, %r8077, 0;
	selp.b32 	%r12943, %r12942, 0, %p3675;
$L__BB10_3394:
	st.local.u32 	[%rd2], %r12943;
	bra.uni 	$L__BB10_3396;
$L__BB10_3395:
	shl.b32 	%r8063, %r1868, 2;
	cvt.u64.u32 	%rd7008, %r8063;
	add.s64 	%rd7009, %rd1203, %rd7008;
	mov.b32 	%r8064, 0;
	st.u32 	[%rd7009+32], %r8064;
	st.u8 	[%rd7009+32], %rs1602;
	ld.local.u32 	%r12943, [%rd2];
$L__BB10_3396:
	setp.ne.s32 	%p3677, %r12943, 0;
	@%p3677 bra 	$L__BB10_3464;
	ld.shared.u64 	%rd1206, [m_Local_$_0];
	ld.u32 	%r1876, [%rd1206+20];
	setp.ne.s32 	%p3678, %r1876, -1;
	@%p3678 bra 	$L__BB10_3399;
	mov.b32 	%r8097, 21352;
	st.local.u32 	[%rd2], %r8097;
	mov.b16 	%rs1603, 0;
	mov.pred 	%p6355, 0;
	bra.uni 	$L__BB10_3411;
$L__BB10_3399:
	mul.wide.s32 	%rd7028, %r1876, 16;
	add.s64 	%rd1207, %rd1206, %rd7028;
	ld.u32 	%r1877, [%rd1207+12];
	setp.lt.s32 	%p3679, %r1858, %r1877;
	@%p3679 bra 	$L__BB10_3410;
	ld.shared.u64 	%rd7029, [m_Local_$_1];
	atom.global.add.u64 	%rd7030, [%rd25], 48;
	add.s64 	%rd7031, %rd7030, 56;
	setp.lt.u64 	%p3680, %rd7031, %rd7029;
	shr.u64 	%rd1208, %rd7030, 4;
	cvt.u32.u64 	%r12945, %rd1208;
	setp.ne.s32 	%p3681, %r12945, -1;
	and.pred  	%p3682, %p3680, %p3681;
	@%p3682 bra 	$L__BB10_3402;
	mov.b32 	%r8088, 21106;
	st.local.u32 	[%rd2], %r8088;
	mov.b32 	%r12945, -1;
	mov.pred 	%p6354, 0;
	bra.uni 	$L__BB10_3403;
$L__BB10_3402:
	shl.b64 	%rd7032, %rd1208, 32;
	shr.s64 	%rd7033, %rd7032, 28;
	add.s64 	%rd7034, %rd1206, %rd7033;
	mov.b16 	%rs982, 0;
	st.u8 	[%rd7034], %rs982;
	st.u8 	[%rd7034+1], %rs982;
	mov.b32 	%r8082, 3608;
	st.u32 	[%rd7034+4], %r8082;
	mov.b16 	%rs983, 1;
	st.u8 	[%rd7034+3], %rs983;
	mov.b32 	%r8083, 48;
	st.u32 	[%rd7034+8], %r8083;
	mov.b32 	%r8084, -1;
	st.u32 	[%rd7034+16], %r8084;
	ld.shared.u64 	%rd7035, [m_Local_$_0];
	add.s64 	%rd7036, %rd7035, %rd7033;
	mov.b32 	%r8085, 0;
	st.u32 	[%rd7036+32], %r8085;
	ld.shared.u64 	%rd7037, [m_Local_$_0];
	add.s64 	%rd7038, %rd7037, %rd7033;
	st.u32 	[%rd7038+36], %r8085;
	ld.shared.u64 	%rd7039, [m_Local_$_0];
	add.s64 	%rd7040, %rd7039, %rd7033;
	st.u32 	[%rd7040+40], %r8085;
	ld.local.u32 	%r8086, [%rd2];
	setp.eq.s32 	%p6354, %r8086, 0;
$L__BB10_3403:
	mov.b32 	%r12946, 0;
	not.pred 	%p3684, %p6354;
	@%p3684 bra 	$L__BB10_3409;
	setp.ne.s32 	%p3685, %r12945, -1;
	@%p3685 bra 	$L__BB10_3406;
	mov.b32 	%r8096, 21352;
	st.local.u32 	[%rd2], %r8096;
	bra.uni 	$L__BB10_3409;
$L__BB10_3406:
	ld.shared.u64 	%rd7041, [m_Local_$_0];
	mul.wide.s32 	%rd1209, %r12945, 16;
	add.s64 	%rd7042, %rd7041, %rd1209;
	st.u32 	[%rd7042+40], %r1877;
	ld.local.u32 	%r8091, [%rd2];
	setp.ne.s32 	%p3686, %r8091, 0;
	@%p3686 bra 	$L__BB10_3409;
	ld.shared.u64 	%rd7043, [m_Local_$_0];
	add.s64 	%rd7044, %rd7043, %rd1209;
	st.u32 	[%rd7044+36], %r1858;
	ld.local.u32 	%r8093, [%rd2];
	setp.ne.s32 	%p3687, %r8093, 0;
	@%p3687 bra 	$L__BB10_3409;
	ld.shared.u64 	%rd7045, [m_Local_$_0];
	add.s64 	%rd7046, %rd7045, %rd1209;
	st.u32 	[%rd7046+32], %r1876;
	ld.local.u32 	%r8094, [%rd2];
	setp.eq.s32 	%p3688, %r8094, 0;
	selp.b32 	%r12946, %r12945, 0, %p3688;
$L__BB10_3409:
	st.local.u32 	[%rd2], %r12946;
	setp.eq.s32 	%p6355, %r12946, 0;
	mov.b16 	%rs1603, 0;
	bra.uni 	$L__BB10_3411;
$L__BB10_3410:
	cvt.u64.u32 	%rd7047, %r1860;
	add.s64 	%rd7048, %rd1207, %rd7047;
	ld.u8 	%rs1603, [%rd7048+32];
	mov.pred 	%p6355, -1;
$L__BB10_3411:
	not.pred 	%p3692, %p6355;
	@%p3692 bra 	$L__BB10_3464;
	setp.ne.s32 	%p3693, %r1834, -1;
	add.s32 	%r12938, %r12951, -2;
	@%p3693 bra 	$L__BB10_3414;
	mov.b32 	%r12948, 21352;
	st.local.u32 	[%rd2], %r12948;
	bra.uni 	$L__BB10_3426;
$L__BB10_3414:
	ld.shared.u64 	%rd1210, [m_Local_$_0];
	add.s64 	%rd1211, %rd1210, %rd1197;
	ld.u32 	%r8099, [%rd1211+12];
	setp.gt.s32 	%p3694, %r12951, 1;
	setp.lt.s32 	%p3695, %r12938, %r8099;
	and.pred  	%p3696, %p3694, %p3695;
	@%p3696 bra 	$L__BB10_3425;
	ld.shared.u64 	%rd7051, [m_Local_$_1];
	atom.global.add.u64 	%rd7052, [%rd25], 48;
	add.s64 	%rd7053, %rd7052, 56;
	setp.lt.u64 	%p3697, %rd7053, %rd7051;
	shr.u64 	%rd1212, %rd7052, 4;
	cvt.u32.u64 	%r12947, %rd1212;
	setp.ne.s32 	%p3698, %r12947, -1;
	and.pred  	%p3699, %p3697, %p3698;
	@%p3699 bra 	$L__BB10_3417;
	mov.b32 	%r8108, 21106;
	st.local.u32 	[%rd2], %r8108;
	mov.b32 	%r12947, -1;
	mov.pred 	%p6356, 0;
	bra.uni 	$L__BB10_3418;
$L__BB10_3417:
	shl.b64 	%rd7054, %rd1212, 32;
	shr.s64 	%rd7055, %rd7054, 28;
	add.s64 	%rd7056, %rd1210, %rd7055;
	mov.b16 	%rs986, 0;
	st.u8 	[%rd7056], %rs986;
	st.u8 	[%rd7056+1], %rs986;
	mov.b32 	%r8102, 3608;
	st.u32 	[%rd7056+4], %r8102;
	mov.b16 	%rs987, 1;
	st.u8 	[%rd7056+3], %rs987;
	mov.b32 	%r8103, 48;
	st.u32 	[%rd7056+8], %r8103;
	mov.b32 	%r8104, -1;
	st.u32 	[%rd7056+16], %r8104;
	ld.shared.u64 	%rd7057, [m_Local_$_0];
	add.s64 	%rd7058, %rd7057, %rd7055;
	mov.b32 	%r8105, 0;
	st.u32 	[%rd7058+32], %r8105;
	ld.shared.u64 	%rd7059, [m_Local_$_0];
	add.s64 	%rd7060, %rd7059, %rd7055;
	st.u32 	[%rd7060+36], %r8105;
	ld.shared.u64 	%rd7061, [m_Local_$_0];
	add.s64 	%rd7062, %rd7061, %rd7055;
	st.u32 	[%rd7062+40], %r8105;
	ld.local.u32 	%r8106, [%rd2];
	setp.eq.s32 	%p6356, %r8106, 0;
$L__BB10_3418:
	mov.b32 	%r12948, 0;
	not.pred 	%p3701, %p6356;
	@%p3701 bra 	$L__BB10_3424;
	setp.ne.s32 	%p3702, %r12947, -1;
	@%p3702 bra 	$L__BB10_3421;
	mov.b32 	%r8116, 21352;
	st.local.u32 	[%rd2], %r8116;
	bra.uni 	$L__BB10_3424;
$L__BB10_3421:
	ld.shared.u64 	%rd7063, [m_Local_$_0];
	mul.wide.s32 	%rd1213, %r12947, 16;
	add.s64 	%rd7064, %rd7063, %rd1213;
	st.u32 	[%rd7064+40], %r8099;
	ld.local.u32 	%r8111, [%rd2];
	setp.ne.s32 	%p3703, %r8111, 0;
	@%p3703 bra 	$L__BB10_3424;
	ld.shared.u64 	%rd7065, [m_Local_$_0];
	add.s64 	%rd7066, %rd7065, %rd1213;
	st.u32 	[%rd7066+36], %r12938;
	ld.local.u32 	%r8113, [%rd2];
	setp.ne.s32 	%p3704, %r8113, 0;
	@%p3704 bra 	$L__BB10_3424;
	ld.shared.u64 	%rd7067, [m_Local_$_0];
	add.s64 	%rd7068, %rd7067, %rd1213;
	st.u32 	[%rd7068+32], %r1834;
	ld.local.u32 	%r8114, [%rd2];
	setp.eq.s32 	%p3705, %r8114, 0;
	selp.b32 	%r12948, %r12947, 0, %p3705;
$L__BB10_3424:
	st.local.u32 	[%rd2], %r12948;
	bra.uni 	$L__BB10_3426;
$L__BB10_3425:
	shl.b32 	%r8100, %r12938, 2;
	cvt.u64.u32 	%rd7049, %r8100;
	add.s64 	%rd7050, %rd1211, %rd7049;
	mov.b32 	%r8101, 0;
	st.u32 	[%rd7050+32], %r8101;
	st.u8 	[%rd7050+32], %rs1603;
	ld.local.u32 	%r12948, [%rd2];
$L__BB10_3426:
	setp.eq.s32 	%p3707, %r12948, 0;
	@%p3707 bra 	$L__BB10_3366;
	bra.uni 	$L__BB10_3464;
$L__BB10_3427:
	mov.u32 	%r1891, %r12951;
	mov.u32 	%r1890, %r12950;
	mul.lo.s32 	%r8119, %r1890, 52429;
	shr.u32 	%r12950, %r8119, 19;
	shl.b32 	%r8120, %r12950, 1;
	shl.b32 	%r8121, %r12950, 3;
	add.s32 	%r8122, %r8120, %r8121;
	sub.s32 	%r1893, %r1890, %r8122;
	add.s32 	%r12951, %r1891, -1;
	ld.shared.u64 	%rd1214, [m_Local_$_0];
	ld.u32 	%r1895, [%rd1214];
	setp.ne.s32 	%p3708, %r1895, -1;
	@%p3708 bra 	$L__BB10_3429;
	mov.b32 	%r12953, 21352;
	st.local.u32 	[%rd2], %r12953;
	mov.b16 	%rs1604, 0;
	bra.uni 	$L__BB10_3441;
$L__BB10_3429:
	mul.wide.s32 	%rd7069, %r1895, 16;
	add.s64 	%rd1215, %rd1214, %rd7069;
	ld.u32 	%r8123, [%rd1215+12];
	setp.gt.s32 	%p3709, %r1893, -1;
	setp.lt.s32 	%p3710, %r1893, %r8123;
	and.pred  	%p3711, %p3709, %p3710;
	@%p3711 bra 	$L__BB10_3440;
	ld.shared.u64 	%rd7072, [m_Local_$_1];
	atom.global.add.u64 	%rd7073, [%rd25], 48;
	add.s64 	%rd7074, %rd7073, 56;
	setp.lt.u64 	%p3712, %rd7074, %rd7072;
	shr.u64 	%rd1216, %rd7073, 4;
	cvt.u32.u64 	%r12952, %rd1216;
	setp.ne.s32 	%p3713, %r12952, -1;
	and.pred  	%p3714, %p3712, %p3713;
	@%p3714 bra 	$L__BB10_3432;
	mov.b32 	%r8132, 21106;
	st.local.u32 	[%rd2], %r8132;
	mov.b32 	%r12952, -1;
	mov.pred 	%p6357, 0;
	bra.uni 	$L__BB10_3433;
$L__BB10_3432:
	shl.b64 	%rd7075, %rd1216, 32;
	shr.s64 	%rd7076, %rd7075, 28;
	add.s64 	%rd7077, %rd1214, %rd7076;
	mov.b16 	%rs988, 0;
	st.u8 	[%rd7077], %rs988;
	st.u8 	[%rd7077+1], %rs988;
	mov.b32 	%r8126, 3608;
	st.u32 	[%rd7077+4], %r8126;
	mov.b16 	%rs989, 1;
	st.u8 	[%rd7077+3], %rs989;
	mov.b32 	%r8127, 48;
	st.u32 	[%rd7077+8], %r8127;
	mov.b32 	%r8128, -1;
	st.u32 	[%rd7077+16], %r8128;
	ld.shared.u64 	%rd7078, [m_Local_$_0];
	add.s64 	%rd7079, %rd7078, %rd7076;
	mov.b32 	%r8129, 0;
	st.u32 	[%rd7079+32], %r8129;
	ld.shared.u64 	%rd7080, [m_Local_$_0];
	add.s64 	%rd7081, %rd7080, %rd7076;
	st.u32 	[%rd7081+36], %r8129;
	ld.shared.u64 	%rd7082, [m_Local_$_0];
	add.s64 	%rd7083, %rd7082, %rd7076;
	st.u32 	[%rd7083+40], %r8129;
	ld.local.u32 	%r8130, [%rd2];
	setp.eq.s32 	%p6357, %r8130, 0;
$L__BB10_3433:
	mov.b32 	%r12953, 0;
	not.pred 	%p3716, %p6357;
	@%p3716 bra 	$L__BB10_3439;
	setp.ne.s32 	%p3717, %r12952, -1;
	@%p3717 bra 	$L__BB10_3436;
	mov.b32 	%r8140, 21352;
	st.local.u32 	[%rd2], %r8140;
	bra.uni 	$L__BB10_3439;
$L__BB10_3436:
	ld.shared.u64 	%rd7084, [m_Local_$_0];
	mul.wide.s32 	%rd1217, %r12952, 16;
	add.s64 	%rd7085, %rd7084, %rd1217;
	st.u32 	[%rd7085+40], %r8123;
	ld.local.u32 	%r8135, [%rd2];
	setp.ne.s32 	%p3718, %r8135, 0;
	@%p3718 bra 	$L__BB10_3439;
	ld.shared.u64 	%rd7086, [m_Local_$_0];
	add.s64 	%rd7087, %rd7086, %rd1217;
	st.u32 	[%rd7087+36], %r1893;
	ld.local.u32 	%r8137, [%rd2];
	setp.ne.s32 	%p3719, %r8137, 0;
	@%p3719 bra 	$L__BB10_3439;
	ld.shared.u64 	%rd7088, [m_Local_$_0];
	add.s64 	%rd7089, %rd7088, %rd1217;
	st.u32 	[%rd7089+32], %r1895;
	ld.local.u32 	%r8138, [%rd2];
	setp.eq.s32 	%p3720, %r8138, 0;
	selp.b32 	%r12953, %r12952, 0, %p3720;
$L__BB10_3439:
	st.local.u32 	[%rd2], %r12953;
	mov.b16 	%rs1604, 0;
	bra.uni 	$L__BB10_3441;
$L__BB10_3440:
	shl.b32 	%r8124, %r1893, 2;
	add.s32 	%r8125, %r8124, 32;
	cvt.u64.u32 	%rd7070, %r8125;
	add.s64 	%rd7071, %rd1215, %rd7070;
	ld.u8 	%rs1604, [%rd7071];
	ld.local.u32 	%r12953, [%rd2];
$L__BB10_3441:
	setp.ne.s32 	%p3721, %r12953, 0;
	@%p3721 bra 	$L__BB10_3457;
	setp.ne.s32 	%p3722, %r1834, -1;
	@%p3722 bra 	$L__BB10_3444;
	mov.b32 	%r12953, 21352;
	st.local.u32 	[%rd2], %r12953;
	bra.uni 	$L__BB10_3456;
$L__BB10_3444:
	ld.shared.u64 	%rd1218, [m_Local_$_0];
	add.s64 	%rd1219, %rd1218, %rd1197;
	ld.u32 	%r8142, [%rd1219+12];
	setp.gt.s32 	%p3723, %r1891, 0;
	setp.le.s32 	%p3724, %r1891, %r8142;
	and.pred  	%p3725, %p3723, %p3724;
	@%p3725 bra 	$L__BB10_3455;
	ld.shared.u64 	%rd7092, [m_Local_$_1];
	atom.global.add.u64 	%rd7093, [%rd25], 48;
	add.s64 	%rd7094, %rd7093, 56;
	setp.lt.u64 	%p3726, %rd7094, %rd7092;
	shr.u64 	%rd1220, %rd7093, 4;
	cvt.u32.u64 	%r12955, %rd1220;
	setp.ne.s32 	%p3727, %r12955, -1;
	and.pred  	%p3728, %p3726, %p3727;
	@%p3728 bra 	$L__BB10_3447;
	mov.b32 	%r8151, 21106;
	st.local.u32 	[%rd2], %r8151;
	mov.b32 	%r12955, -1;
	mov.pred 	%p6358, 0;
	bra.uni 	$L__BB10_3448;
$L__BB10_3447:
	shl.b64 	%rd7095, %rd1220, 32;
	shr.s64 	%rd7096, %rd7095, 28;
	add.s64 	%rd7097, %rd1218, %rd7096;
	mov.b16 	%rs992, 0;
	st.u8 	[%rd7097], %rs992;
	st.u8 	[%rd7097+1], %rs992;
	mov.b32 	%r8145, 3608;
	st.u32 	[%rd7097+4], %r8145;
	mov.b16 	%rs993, 1;
	st.u8 	[%rd7097+3], %rs993;
	mov.b32 	%r8146, 48;
	st.u32 	[%rd7097+8], %r8146;
	mov.b32 	%r8147, -1;
	st.u32 	[%rd7097+16], %r8147;
	ld.shared.u64 	%rd7098, [m_Local_$_0];
	add.s64 	%rd7099, %rd7098, %rd7096;
	mov.b32 	%r8148, 0;
	st.u32 	[%rd7099+32], %r8148;
	ld.shared.u64 	%rd7100, [m_Local_$_0];
	add.s64 	%rd7101, %rd7100, %rd7096;
	st.u32 	[%rd7101+36], %r8148;
	ld.shared.u64 	%rd7102, [m_Local_$_0];
	add.s64 	%rd7103, %rd7102, %rd7096;
	st.u32 	[%rd7103+40], %r8148;
	ld.local.u32 	%r8149, [%rd2];
	setp.eq.s32 	%p6358, %r8149, 0;
$L__BB10_3448:
	mov.b32 	%r12953, 0;
	not.pred 	%p3730, %p6358;
	@%p3730 bra 	$L__BB10_3454;
	setp.ne.s32 	%p3731, %r12955, -1;
	@%p3731 bra 	$L__BB10_3451;
	mov.b32 	%r8159, 21352;
	st.local.u32 	[%rd2], %r8159;
	bra.uni 	$L__BB10_3454;
$L__BB10_3451:
	ld.shared.u64 	%rd7104, [m_Local_$_0];
	mul.wide.s32 	%rd1221, %r12955, 16;
	add.s64 	%rd7105, %rd7104, %rd1221;
	st.u32 	[%rd7105+40], %r8142;
	ld.local.u32 	%r8154, [%rd2];
	setp.ne.s32 	%p3732, %r8154, 0;
	@%p3732 bra 	$L__BB10_3454;
	ld.shared.u64 	%rd7106, [m_Local_$_0];
	add.s64 	%rd7107, %rd7106, %rd1221;
	st.u32 	[%rd7107+36], %r12951;
	ld.local.u32 	%r8156, [%rd2];
	setp.ne.s32 	%p3733, %r8156, 0;
	@%p3733 bra 	$L__BB10_3454;
	ld.shared.u64 	%rd7108, [m_Local_$_0];
	add.s64 	%rd7109, %rd7108, %rd1221;
	st.u32 	[%rd7109+32], %r1834;
	ld.local.u32 	%r8157, [%rd2];
	setp.eq.s32 	%p3734, %r8157, 0;
	selp.b32 	%r12953, %r12955, 0, %p3734;
$L__BB10_3454:
	st.local.u32 	[%rd2], %r12953;
	bra.uni 	$L__BB10_3456;
$L__BB10_3455:
	shl.b32 	%r8143, %r12951, 2;
	cvt.u64.u32 	%rd7090, %r8143;
	add.s64 	%rd7091, %rd1219, %rd7090;
	mov.b32 	%r8144, 0;
	st.u32 	[%rd7091+32], %r8144;
	st.u8 	[%rd7091+32], %rs1604;
	ld.local.u32 	%r12953, [%rd2];
$L__BB10_3456:
	setp.eq.s32 	%p3735, %r12953, 0;
	setp.gt.u32 	%p3736, %r1890, 9;
	and.pred  	%p3737, %p3735, %p3736;
	@%p3737 bra 	$L__BB10_3427;
$L__BB10_3457:
	setp.ne.s32 	%p3739, %r12953, 0;
	@%p3739 bra 	$L__BB10_3464;
	ld.shared.u64 	%rd7110, [m_Local_$_1];
	atom.global.add.u64 	%rd7111, [%rd25], 64;
	add.s64 	%rd7112, %rd7111, 72;
	setp.lt.u64 	%p3740, %rd7112, %rd7110;
	shr.u64 	%rd1222, %rd7111, 4;
	cvt.u32.u64 	%r1911, %rd1222;
	setp.ne.s32 	%p3741, %r1911, -1;
	and.pred  	%p3742, %p3740, %p3741;
	@%p3742 bra 	$L__BB10_3460;
	mov.b32 	%r8171, 21106;
	st.local.u32 	[%rd2], %r8171;
	mov.b32 	%r12959, -1;
	mov.pred 	%p6359, 0;
	bra.uni 	$L__BB10_3463;
$L__BB10_3460:
	ld.shared.u64 	%rd7113, [m_Local_$_0];
	shl.b64 	%rd7114, %rd1222, 32;
	shr.s64 	%rd1223, %rd7114, 28;
	add.s64 	%rd7115, %rd7113, %rd1223;
	mov.b16 	%rs994, 1;
	st.u8 	[%rd7115], %rs994;
	mov.b16 	%rs995, 0;
	st.u8 	[%rd7115+1], %rs995;
	mov.b32 	%r8163, 2906;
	st.u32 	[%rd7115+4], %r8163;
	st.u8 	[%rd7115+3], %rs994;
	mov.b32 	%r8164, 64;
	st.u32 	[%rd7115+8], %r8164;
	mov.b32 	%r8165, -1;
	st.u32 	[%rd7115+16], %r8165;
	ld.shared.u64 	%rd7116, [m_Local_$_0];
	add.s64 	%rd7117, %rd7116, %rd1223;
	st.u32 	[%rd7117+32], %r8165;
	ld.shared.u64 	%rd7118, [m_Local_$_0];
	add.s64 	%rd7119, %rd7118, %rd1223;
	mov.b32 	%r12959, 0;
	st.u32 	[%rd7119+40], %r12959;
	ld.shared.u64 	%rd7120, [m_Local_$_0];
	add.s64 	%rd7121, %rd7120, %rd1223;
	st.u32 	[%rd7121+44], %r12959;
	ld.shared.u64 	%rd7122, [m_Local_$_0];
	add.s64 	%rd7123, %rd7122, %rd1223;
	st.u32 	[%rd7123+48], %r12959;
	ld.shared.u64 	%rd7124, [m_Local_$_0];
	add.s64 	%rd7125, %rd7124, %rd1223;
	st.u32 	[%rd7125+32], %r1834;
	ld.local.u32 	%r8166, [%rd2];
	setp.ne.s32 	%p3744, %r8166, 0;
	mov.pred 	%p6359, 0;
	@%p3744 bra 	$L__BB10_3463;
	ld.shared.u64 	%rd7126, [m_Local_$_0];
	add.s64 	%rd7127, %rd7126, %rd1223;
	mov.b32 	%r12959, 0;
	st.u32 	[%rd7127+48], %r12959;
	ld.local.u32 	%r8168, [%rd2];
	setp.ne.s32 	%p3746, %r8168, 0;
	@%p3746 bra 	$L__BB10_3463;
	ld.shared.u64 	%rd7128, [m_Local_$_0];
	add.s64 	%rd7129, %rd7128, %rd1223;
	st.u32 	[%rd7129+40], %r12927;
	ld.local.u32 	%r8169, [%rd2];
	setp.eq.s32 	%p6359, %r8169, 0;
	selp.b32 	%r12959, %r1911, 0, %p6359;
$L__BB10_3463:
	selp.b32 	%r12960, %r12959, 0, %p6359;
$L__BB10_3464:
	not.pred 	%p3748, %p6359;
	@%p3748 bra 	$L__BB10_6297;
	setp.ne.s32 	%p3749, %r12920, -1;
	@%p3749 bra 	$L__BB10_3467;
	mov.b32 	%r8173, 21352;
	st.local.u32 	[%rd2], %r8173;
	mov.b32 	%r12961, 0;
	mov.u32 	%r12962, %r12961;
	bra.uni 	$L__BB10_3468;
$L__BB10_3467:
	ld.shared.u64 	%rd7130, [m_Local_$_0];
	mul.wide.s32 	%rd7131, %r12920, 16;
	add.s64 	%rd7132, %rd7130, %rd7131;
	ld.u32 	%r12961, [%rd7132+32];
	ld.u32 	%r12962, [%rd7132+40];
$L__BB10_3468:
	setp.ne.s32 	%p3750, %r12960, -1;
	@%p3750 bra 	$L__BB10_3470;
	mov.b32 	%r8175, 21352;
	st.local.u32 	[%rd2], %r8175;
	mov.b32 	%r12963, 0;
	mov.u32 	%r12964, %r12963;
	bra.uni 	$L__BB10_3471;
$L__BB10_3470:
	ld.shared.u64 	%rd7133, [m_Local_$_0];
	mul.wide.s32 	%rd7134, %r12960, 16;
	add.s64 	%rd7135, %rd7133, %rd7134;
	ld.u32 	%r12963, [%rd7135+32];
	ld.u32 	%r12964, [%rd7135+40];
$L__BB10_3471:
	add.s32 	%r1924, %r12964, %r12962;
	shl.b32 	%r8176, %r1924, 2;
	add.s32 	%r8177, %r8176, 32;
	shr.s32 	%r8178, %r8177, 31;
	shr.u32 	%r8179, %r8178, 29;
	add.s32 	%r8180, %r8177, %r8179;
	and.b32  	%r8181, %r8180, -8;
	sub.s32 	%r8182, %r8177, %r8181;
	setp.eq.s32 	%p3751, %r8182, 0;
	sub.s32 	%r8183, %r8176, %r8182;
	add.s32 	%r8184, %r8183, 40;
	selp.b32 	%r1925, %r8177, %r8184, %p3751;
	ld.shared.u64 	%rd1224, [m_Local_$_1];
	and.b32  	%r8185, %r1925, 12;
	setp.eq.s32 	%p3752, %r8185, 0;
	mov.u32 	%r12965, %r1925;
	@%p3752 bra 	$L__BB10_3473;
	shr.s32 	%r8186, %r1925, 31;
	shr.u32 	%r8187, %r8186, 28;
	add.s32 	%r8188, %r1925, %r8187;
	and.b32  	%r8189, %r8188, -16;
	add.s32 	%r12965, %r8189, 16;
$L__BB10_3473:
	cvt.s64.s32 	%rd7136, %r12965;
	atom.global.add.u64 	%rd7137, [%rd25], %rd7136;
	cvt.s64.s32 	%rd7138, %r1925;
	add.s64 	%rd7139, %rd7138, %rd7137;
	add.s64 	%rd7140, %rd7139, 8;
	setp.lt.u64 	%p3753, %rd7140, %rd1224;
	shr.u64 	%rd7141, %rd7137, 4;
	cvt.u32.u64 	%r8190, %rd7141;
	selp.b32 	%r1928, %r8190, -1, %p3753;
	setp.ne.s32 	%p3754, %r1928, -1;
	@%p3754 bra 	$L__BB10_3475;
	mov.b32 	%r8248, 21352;
	st.local.u32 	[%rd2], %r8248;
	bra.uni 	$L__BB10_3514;
$L__BB10_3475:
	ld.shared.u64 	%rd7142, [m_Local_$_0];
	mul.wide.s32 	%rd1225, %r1928, 16;
	add.s64 	%rd7143, %rd7142, %rd1225;
	mov.b16 	%rs996, 0;
	st.u8 	[%rd7143], %rs996;
	st.u8 	[%rd7143+1], %rs996;
	mov.b32 	%r8191, 4335;
	st.u32 	[%rd7143+4], %r8191;
	mov.b16 	%rs997, 1;
	st.u8 	[%rd7143+3], %rs997;
	st.u32 	[%rd7143+8], %r1925;
	st.u32 	[%rd7143+12], %r1924;
	setp.lt.s32 	%p3755, %r1924, 1;
	@%p3755 bra 	$L__BB10_3514;
	add.s32 	%r8193, %r12962, -1;
	neg.s32 	%r8194, %r12964;
	setp.eq.s32 	%p3756, %r8193, %r8194;
	mov.b32 	%r1943, 0;
	@%p3756 bra 	$L__BB10_3502;
	and.b32  	%r1943, %r1924, 2147483646;
	mov.b32 	%r12966, 0;
$L__BB10_3478:
	ld.shared.u64 	%rd1226, [m_Local_$_0];
	add.s64 	%rd1227, %rd1226, %rd1225;
	ld.u32 	%r1931, [%rd1227+12];
	setp.lt.s32 	%p3757, %r12966, %r1931;
	@%p3757 bra 	$L__BB10_3489;
	ld.shared.u64 	%rd7144, [m_Local_$_1];
	atom.global.add.u64 	%rd7145, [%rd25], 48;
	add.s64 	%rd7146, %rd7145, 56;
	setp.lt.u64 	%p3758, %rd7146, %rd7144;
	shr.u64 	%rd1228, %rd7145, 4;
	cvt.u32.u64 	%r12967, %rd1228;
	setp.ne.s32 	%p3759, %r12967, -1;
	and.pred  	%p3760, %p3758, %p3759;
	@%p3760 bra 	$L__BB10_3481;
	mov.b32 	%r8202, 21106;
	st.local.u32 	[%rd2], %r8202;
	mov.b32 	%r12967, -1;
	mov.pred 	%p6361, 0;
	bra.uni 	$L__BB10_3482;
$L__BB10_3481:
	shl.b64 	%rd7147, %rd1228, 32;
	shr.s64 	%rd7148, %rd7147, 28;
	add.s64 	%rd7149, %rd1226, %rd7148;
	mov.b16 	%rs998, 0;
	st.u8 	[%rd7149], %rs998;
	st.u8 	[%rd7149+1], %rs998;
	mov.b32 	%r8196, 3608;
	st.u32 	[%rd7149+4], %r8196;
	mov.b16 	%rs999, 1;
	st.u8 	[%rd7149+3], %rs999;
	mov.b32 	%r8197, 48;
	st.u32 	[%rd7149+8], %r8197;
	mov.b32 	%r8198, -1;
	st.u32 	[%rd7149+16], %r8198;
	ld.shared.u64 	%rd7150, [m_Local_$_0];
	add.s64 	%rd7151, %rd7150, %rd7148;
	mov.b32 	%r8199, 0;
	st.u32 	[%rd7151+32], %r8199;
	ld.shared.u64 	%rd7152, [m_Local_$_0];
	add.s64 	%rd7153, %rd7152, %rd7148;
	st.u32 	[%rd7153+36], %r8199;
	ld.shared.u64 	%rd7154, [m_Local_$_0];
	add.s64 	%rd7155, %rd7154, %rd7148;
	st.u32 	[%rd7155+40], %r8199;
	ld.local.u32 	%r8200, [%rd2];
	setp.eq.s32 	%p6361, %r8200, 0;
$L__BB10_3482:
	mov.b32 	%r12968, 0;
	not.pred 	%p3762, %p6361;
	@%p3762 bra 	$L__BB10_3488;
	setp.ne.s32 	%p3763, %r12967, -1;
	@%p3763 bra 	$L__BB10_3485;
	mov.b32 	%r8210, 21352;
	st.local.u32 	[%rd2], %r8210;
	bra.uni 	$L__BB10_3488;
$L__BB10_3485:
	ld.shared.u64 	%rd7156, [m_Local_$_0];
	mul.wide.s32 	%rd1229, %r12967, 16;
	add.s64 	%rd7157, %rd7156, %rd1229;
	st.u32 	[%rd7157+40], %r1931;
	ld.local.u32 	%r8205, [%rd2];
	setp.ne.s32 	%p3764, %r8205, 0;
	@%p3764 bra 	$L__BB10_3488;
	ld.shared.u64 	%rd7158, [m_Local_$_0];
	add.s64 	%rd7159, %rd7158, %rd1229;
	st.u32 	[%rd7159+36], %r12966;
	ld.local.u32 	%r8207, [%rd2];
	setp.ne.s32 	%p3765, %r8207, 0;
	@%p3765 bra 	$L__BB10_3488;
	ld.shared.u64 	%rd7160, [m_Local_$_0];
	add.s64 	%rd7161, %rd7160, %rd1229;
	st.u32 	[%rd7161+32], %r1928;
	ld.local.u32 	%r8208, [%rd2];
	setp.eq.s32 	%p3766, %r8208, 0;
	selp.b32 	%r12968, %r12967, 0, %p3766;
$L__BB10_3488:
	st.local.u32 	[%rd2], %r12968;
	bra.uni 	$L__BB10_3490;
$L__BB10_3489:
	shl.b32 	%r8211, %r12966, 2;
	cvt.u64.u32 	%rd7162, %r8211;
	add.s64 	%rd7163, %rd1227, %rd7162;
	mov.b32 	%r8212, 0;
	st.u32 	[%rd7163+32], %r8212;
$L__BB10_3490:
	add.s32 	%r1936, %r12966, 1;
	ld.shared.u64 	%rd1230, [m_Local_$_0];
	add.s64 	%rd1231, %rd1230, %rd1225;
	ld.u32 	%r1937, [%rd1231+12];
	setp.lt.s32 	%p3767, %r1936, %r1937;
	@%p3767 bra 	$L__BB10_3500;
	ld.shared.u64 	%rd7164, [m_Local_$_1];
	atom.global.add.u64 	%rd7165, [%rd25], 48;
	add.s64 	%rd7166, %rd7165, 56;
	setp.ge.u64 	%p3768, %rd7166, %rd7164;
	shr.u64 	%rd1232, %rd7165, 4;
	cvt.u32.u64 	%r12969, %rd1232;
	setp.eq.s32 	%p3769, %r12969, -1;
	or.pred  	%p3770, %p3768, %p3769;
	@%p3770 bra 	$L__BB10_3493;
	shl.b64 	%rd7167, %rd1232, 32;
	shr.s64 	%rd7168, %rd7167, 28;
	add.s64 	%rd7169, %rd1230, %rd7168;
	mov.b16 	%rs1000, 0;
	st.u8 	[%rd7169], %rs1000;
	st.u8 	[%rd7169+1], %rs1000;
	mov.b32 	%r8213, 3608;
	st.u32 	[%rd7169+4], %r8213;
	mov.b16 	%rs1001, 1;
	st.u8 	[%rd7169+3], %rs1001;
	mov.b32 	%r8214, 48;
	st.u32 	[%rd7169+8], %r8214;
	mov.b32 	%r8215, -1;
	st.u32 	[%rd7169+16], %r8215;
	ld.shared.u64 	%rd7170, [m_Local_$_0];
	add.s64 	%rd7171, %rd7170, %rd7168;
	mov.b32 	%r8216, 0;
	st.u32 	[%rd7171+32], %r8216;
	ld.shared.u64 	%rd7172, [m_Local_$_0];
	add.s64 	%rd7173, %rd7172, %rd7168;
	st.u32 	[%rd7173+36], %r8216;
	ld.shared.u64 	%rd7174, [m_Local_$_0];
	add.s64 	%rd7175, %rd7174, %rd7168;
	st.u32 	[%rd7175+40], %r8216;
	ld.local.u32 	%r8217, [%rd2];
	setp.eq.s32 	%p6362, %r8217, 0;
	bra.uni 	$L__BB10_3494;
$L__BB10_3493:
	mov.b32 	%r8219, 21106;
	st.local.u32 	[%rd2], %r8219;
	mov.b32 	%r12969, -1;
	mov.pred 	%p6362, 0;
$L__BB10_3494:
	mov.b32 	%r12970, 0;
	not.pred 	%p3772, %p6362;
	@%p3772 bra 	$L__BB10_3499;
	setp.eq.s32 	%p3773, %r12969, -1;
	@%p3773 bra 	$L__BB10_6367;
	ld.shared.u64 	%rd7176, [m_Local_$_0];
	mul.wide.s32 	%rd1233, %r12969, 16;
	add.s64 	%rd7177, %rd7176, %rd1233;
	st.u32 	[%rd7177+40], %r1937;
	ld.local.u32 	%r8222, [%rd2];
	setp.eq.s32 	%p3774, %r8222, 0;
	@%p3774 bra 	$L__BB10_3497;
	bra.uni 	$L__BB10_3499;
$L__BB10_3497:
	ld.shared.u64 	%rd7178, [m_Local_$_0];
	add.s64 	%rd7179, %rd7178, %rd1233;
	st.u32 	[%rd7179+36], %r1936;
	ld.local.u32 	%r8224, [%rd2];
	setp.ne.s32 	%p3775, %r8224, 0;
	@%p3775 bra 	$L__BB10_3499;
	ld.shared.u64 	%rd7180, [m_Local_$_0];
	add.s64 	%rd7181, %rd7180, %rd1233;
	st.u32 	[%rd7181+32], %r1928;
	ld.local.u32 	%r8225, [%rd2];
	setp.eq.s32 	%p3776, %r8225, 0;
	selp.b32 	%r12970, %r12969, 0, %p3776;
$L__BB10_3499:
	st.local.u32 	[%rd2], %r12970;
	bra.uni 	$L__BB10_3501;
$L__BB10_3500:
	shl.b32 	%r8228, %r1936, 2;
	cvt.u64.u32 	%rd7182, %r8228;
	add.s64 	%rd7183, %rd1231, %rd7182;
	mov.b32 	%r8229, 0;
	st.u32 	[%rd7183+32], %r8229;
$L__BB10_3501:
	add.s32 	%r12966, %r12966, 2;
	setp.ne.s32 	%p3777, %r12966, %r1943;
	@%p3777 bra 	$L__BB10_3478;
$L__BB10_3502:
	and.b32  	%r8230, %r1924, 1;
	setp.eq.b32 	%p3778, %r8230, 1;
	not.pred 	%p3779, %p3778;
	@%p3779 bra 	$L__BB10_3514;
	ld.shared.u64 	%rd1234, [m_Local_$_0];
	add.s64 	%rd1235, %rd1234, %rd1225;
	ld.u32 	%r1944, [%rd1235+12];
	setp.lt.s32 	%p3780, %r1943, %r1944;
	@%p3780 bra 	$L__BB10_3513;
	ld.shared.u64 	%rd7184, [m_Local_$_1];
	atom.global.add.u64 	%rd7185, [%rd25], 48;
	add.s64 	%rd7186, %rd7185, 56;
	setp.ge.u64 	%p3781, %rd7186, %rd7184;
	shr.u64 	%rd1236, %rd7185, 4;
	cvt.u32.u64 	%r12972, %rd1236;
	setp.eq.s32 	%p3782, %r12972, -1;
	or.pred  	%p3783, %p3781, %p3782;
	@%p3783 bra 	$L__BB10_3506;
	shl.b64 	%rd7187, %rd1236, 32;
	shr.s64 	%rd7188, %rd7187, 28;
	add.s64 	%rd7189, %rd1234, %rd7188;
	mov.b16 	%rs1002, 0;
	st.u8 	[%rd7189], %rs1002;
	st.u8 	[%rd7189+1], %rs1002;
	mov.b32 	%r8231, 3608;
	st.u32 	[%rd7189+4], %r8231;
	mov.b16 	%rs1003, 1;
	st.u8 	[%rd7189+3], %rs1003;
	mov.b32 	%r8232, 48;
	st.u32 	[%rd7189+8], %r8232;
	mov.b32 	%r8233, -1;
	st.u32 	[%rd7189+16], %r8233;
	ld.shared.u64 	%rd7190, [m_Local_$_0];
	add.s64 	%rd7191, %rd7190, %rd7188;
	mov.b32 	%r8234, 0;
	st.u32 	[%rd7191+32], %r8234;
	ld.shared.u64 	%rd7192, [m_Local_$_0];
	add.s64 	%rd7193, %rd7192, %rd7188;
	st.u32 	[%rd7193+36], %r8234;
	ld.shared.u64 	%rd7194, [m_Local_$_0];
	add.s64 	%rd7195, %rd7194, %rd7188;
	st.u32 	[%rd7195+40], %r8234;
	ld.local.u32 	%r8235, [%rd2];
	setp.eq.s32 	%p6363, %r8235, 0;
	bra.uni 	$L__BB10_3507;
$L__BB10_3506:
	mov.b32 	%r8237, 21106;
	st.local.u32 	[%rd2], %r8237;
	mov.b32 	%r12972, -1;
	mov.pred 	%p6363, 0;
$L__BB10_3507:
	mov.b32 	%r12973, 0;
	not.pred 	%p3785, %p6363;
	@%p3785 bra 	$L__BB10_3512;
	setp.eq.s32 	%p3786, %r12972, -1;
	@%p3786 bra 	$L__BB10_6368;
	ld.shared.u64 	%rd7196, [m_Local_$_0];
	mul.wide.s32 	%rd1237, %r12972, 16;
	add.s64 	%rd7197, %rd7196, %rd1237;
	st.u32 	[%rd7197+40], %r1944;
	ld.local.u32 	%r8240, [%rd2];
	setp.eq.s32 	%p3787, %r8240, 0;
	@%p3787 bra 	$L__BB10_3510;
	bra.uni 	$L__BB10_3512;
$L__BB10_3510:
	ld.shared.u64 	%rd7198, [m_Local_$_0];
	add.s64 	%rd7199, %rd7198, %rd1237;
	st.u32 	[%rd7199+36], %r1943;
	ld.local.u32 	%r8242, [%rd2];
	setp.ne.s32 	%p3788, %r8242, 0;
	@%p3788 bra 	$L__BB10_3512;
	ld.shared.u64 	%rd7200, [m_Local_$_0];
	add.s64 	%rd7201, %rd7200, %rd1237;
	st.u32 	[%rd7201+32], %r1928;
	ld.local.u32 	%r8243, [%rd2];
	setp.eq.s32 	%p3789, %r8243, 0;
	selp.b32 	%r12973, %r12972, 0, %p3789;
$L__BB10_3512:
	st.local.u32 	[%rd2], %r12973;
	bra.uni 	$L__BB10_3514;
$L__BB10_3513:
	shl.b32 	%r8246, %r1943, 2;
	cvt.u64.u32 	%rd7202, %r8246;
	add.s64 	%rd7203, %rd1235, %rd7202;
	mov.b32 	%r8247, 0;
	st.u32 	[%rd7203+32], %r8247;
$L__BB10_3514:
	setp.lt.s32 	%p3790, %r12962, 1;
	@%p3790 bra 	$L__BB10_3518;
	mul.wide.s32 	%rd1238, %r12961, 16;
	mul.wide.s32 	%rd1239, %r1928, 16;
	mov.b32 	%r12974, 0;
$L__BB10_3516:
	setp.ne.s32 	%p3791, %r12961, -1;
	shl.b32 	%r1950, %r12974, 2;
	@%p3791 bra 	$L__BB10_3522;
	mov.b32 	%r8265, 21352;
	st.local.u32 	[%rd2], %r8265;
	mov.b16 	%rs1605, 0;
	bra.uni 	$L__BB10_3534;
$L__BB10_3518:
	setp.lt.s32 	%p3814, %r12964, 1;
	@%p3814 bra 	$L__BB10_3576;
	mul.wide.s32 	%rd1240, %r12963, 16;
	mul.wide.s32 	%rd1241, %r1928, 16;
	mov.b32 	%r12979, 0;
$L__BB10_3520:
	setp.ne.s32 	%p3815, %r12963, -1;
	@%p3815 bra 	$L__BB10_3549;
	mov.b32 	%r8300, 21352;
	st.local.u32 	[%rd2], %r8300;
	mov.b16 	%rs1606, 0;
	bra.uni 	$L__BB10_3561;
$L__BB10_3522:
	ld.shared.u64 	%rd1242, [m_Local_$_0];
	add.s64 	%rd1243, %rd1242, %rd1238;
	ld.u32 	%r1951, [%rd1243+12];
	setp.lt.s32 	%p3792, %r12974, %r1951;
	@%p3792 bra 	$L__BB10_3533;
	ld.shared.u64 	%rd7204, [m_Local_$_1];
	atom.global.add.u64 	%rd7205, [%rd25], 48;
	add.s64 	%rd7206, %rd7205, 56;
	setp.lt.u64 	%p3793, %rd7206, %rd7204;
	shr.u64 	%rd1244, %rd7205, 4;
	cvt.u32.u64 	%r12975, %rd1244;
	setp.ne.s32 	%p3794, %r12975, -1;
	and.pred  	%p3795, %p3793, %p3794;
	@%p3795 bra 	$L__BB10_3525;
	mov.b32 	%r8256, 21106;
	st.local.u32 	[%rd2], %r8256;
	mov.b32 	%r12975, -1;
	mov.pred 	%p6364, 0;
	bra.uni 	$L__BB10_3526;
$L__BB10_3525:
	shl.b64 	%rd7207, %rd1244, 32;
	shr.s64 	%rd7208, %rd7207, 28;
	add.s64 	%rd7209, %rd1242, %rd7208;
	mov.b16 	%rs1004, 0;
	st.u8 	[%rd7209], %rs1004;
	st.u8 	[%rd7209+1], %rs1004;
	mov.b32 	%r8250, 3608;
	st.u32 	[%rd7209+4], %r8250;
	mov.b16 	%rs1005, 1;
	st.u8 	[%rd7209+3], %rs1005;
	mov.b32 	%r8251, 48;
	st.u32 	[%rd7209+8], %r8251;
	mov.b32 	%r8252, -1;
	st.u32 	[%rd7209+16], %r8252;
	ld.shared.u64 	%rd7210, [m_Local_$_0];
	add.s64 	%rd7211, %rd7210, %rd7208;
	mov.b32 	%r8253, 0;
	st.u32 	[%rd7211+32], %r8253;
	ld.shared.u64 	%rd7212, [m_Local_$_0];
	add.s64 	%rd7213, %rd7212, %rd7208;
	st.u32 	[%rd7213+36], %r8253;
	ld.shared.u64 	%rd7214, [m_Local_$_0];
	add.s64 	%rd7215, %rd7214, %rd7208;
	st.u32 	[%rd7215+40], %r8253;
	ld.local.u32 	%r8254, [%rd2];
	setp.eq.s32 	%p6364, %r8254, 0;
$L__BB10_3526:
	mov.b32 	%r12976, 0;
	not.pred 	%p3797, %p6364;
	@%p3797 bra 	$L__BB10_3532;
	setp.ne.s32 	%p3798, %r12975, -1;
	@%p3798 bra 	$L__BB10_3529;
	mov.b32 	%r8264, 21352;
	st.local.u32 	[%rd2], %r8264;
	bra.uni 	$L__BB10_3532;
$L__BB10_3529:
	ld.shared.u64 	%rd7216, [m_Local_$_0];
	mul.wide.s32 	%rd1245, %r12975, 16;
	add.s64 	%rd7217, %rd7216, %rd1245;
	st.u32 	[%rd7217+40], %r1951;
	ld.local.u32 	%r8259, [%rd2];
	setp.ne.s32 	%p3799, %r8259, 0;
	@%p3799 bra 	$L__BB10_3532;
	ld.shared.u64 	%rd7218, [m_Local_$_0];
	add.s64 	%rd7219, %rd7218, %rd1245;
	st.u32 	[%rd7219+36], %r12974;
	ld.local.u32 	%r8261, [%rd2];
	setp.ne.s32 	%p3800, %r8261, 0;
	@%p3800 bra 	$L__BB10_3532;
	ld.shared.u64 	%rd7220, [m_Local_$_0];
	add.s64 	%rd7221, %rd7220, %rd1245;
	st.u32 	[%rd7221+32], %r12961;
	ld.local.u32 	%r8262, [%rd2];
	setp.eq.s32 	%p3801, %r8262, 0;
	selp.b32 	%r12976, %r12975, 0, %p3801;
$L__BB10_3532:
	st.local.u32 	[%rd2], %r12976;
	mov.b16 	%rs1605, 0;
	bra.uni 	$L__BB10_3534;
$L__BB10_3533:
	cvt.u64.u32 	%rd7222, %r1950;
	add.s64 	%rd7223, %rd1243, %rd7222;
	ld.u8 	%rs1605, [%rd7223+32];
$L__BB10_3534:
	setp.ne.s32 	%p3802, %r1928, -1;
	@%p3802 bra 	$L__BB10_3536;
	mov.b32 	%r8282, 21352;
	st.local.u32 	[%rd2], %r8282;
	bra.uni 	$L__BB10_3548;
$L__BB10_3536:
	ld.shared.u64 	%rd1246, [m_Local_$_0];
	add.s64 	%rd1247, %rd1246, %rd1239;
	ld.u32 	%r1956, [%rd1247+12];
	setp.lt.s32 	%p3803, %r12974, %r1956;
	@%p3803 bra 	$L__BB10_3547;
	ld.shared.u64 	%rd7224, [m_Local_$_1];
	atom.global.add.u64 	%rd7225, [%rd25], 48;
	add.s64 	%rd7226, %rd7225, 56;
	setp.lt.u64 	%p3804, %rd7226, %rd7224;
	shr.u64 	%rd1248, %rd7225, 4;
	cvt.u32.u64 	%r12977, %rd1248;
	setp.ne.s32 	%p3805, %r12977, -1;
	and.pred  	%p3806, %p3804, %p3805;
	@%p3806 bra 	$L__BB10_3539;
	mov.b32 	%r8272, 21106;
	st.local.u32 	[%rd2], %r8272;
	mov.b32 	%r12977, -1;
	mov.pred 	%p6365, 0;
	bra.uni 	$L__BB10_3540;
$L__BB10_3539:
	shl.b64 	%rd7227, %rd1248, 32;
	shr.s64 	%rd7228, %rd7227, 28;
	add.s64 	%rd7229, %rd1246, %rd7228;
	mov.b16 	%rs1008, 0;
	st.u8 	[%rd7229], %rs1008;
	st.u8 	[%rd7229+1], %rs1008;
	mov.b32 	%r8266, 3608;
	st.u32 	[%rd7229+4], %r8266;
	mov.b16 	%rs1009, 1;
	st.u8 	[%rd7229+3], %rs1009;
	mov.b32 	%r8267, 48;
	st.u32 	[%rd7229+8], %r8267;
	mov.b32 	%r8268, -1;
	st.u32 	[%rd7229+16], %r8268;
	ld.shared.u64 	%rd7230, [m_Local_$_0];
	add.s64 	%rd7231, %rd7230, %rd7228;
	mov.b32 	%r8269, 0;
	st.u32 	[%rd7231+32], %r8269;
	ld.shared.u64 	%rd7232, [m_Local_$_0];
	add.s64 	%rd7233, %rd7232, %rd7228;
	st.u32 	[%rd7233+36], %r8269;
	ld.shared.u64 	%rd7234, [m_Local_$_0];
	add.s64 	%rd7235, %rd7234, %rd7228;
	st.u32 	[%rd7235+40], %r8269;
	ld.local.u32 	%r8270, [%rd2];
	setp.eq.s32 	%p6365, %r8270, 0;
$L__BB10_3540:
	mov.b32 	%r12978, 0;
	not.pred 	%p3808, %p6365;
	@%p3808 bra 	$L__BB10_3546;
	setp.ne.s32 	%p3809, %r12977, -1;
	@%p3809 bra 	$L__BB10_3543;
	mov.b32 	%r8280, 21352;
	st.local.u32 	[%rd2], %r8280;
	bra.uni 	$L__BB10_3546;
$L__BB10_3543:
	ld.shared.u64 	%rd7236, [m_Local_$_0];
	mul.wide.s32 	%rd1249, %r12977, 16;
	add.s64 	%rd7237, %rd7236, %rd1249;
	st.u32 	[%rd7237+40], %r1956;
	ld.local.u32 	%r8275, [%rd2];
	setp.ne.s32 	%p3810, %r8275, 0;
	@%p3810 bra 	$L__BB10_3546;
	ld.shared.u64 	%rd7238, [m_Local_$_0];
	add.s64 	%rd7239, %rd7238, %rd1249;
	st.u32 	[%rd7239+36], %r12974;
	ld.local.u32 	%r8277, [%rd2];
	setp.ne.s32 	%p3811, %r8277, 0;
	@%p3811 bra 	$L__BB10_3546;
	ld.shared.u64 	%rd7240, [m_Local_$_0];
	add.s64 	%rd7241, %rd7240, %rd1249;
	st.u32 	[%rd7241+32], %r1928;
	ld.local.u32 	%r8278, [%rd2];
	setp.eq.s32 	%p3812, %r8278, 0;
	selp.b32 	%r12978, %r12977, 0, %p3812;
$L__BB10_3546:
	st.local.u32 	[%rd2], %r12978;
	bra.uni 	$L__BB10_3548;
$L__BB10_3547:
	cvt.u64.u32 	%rd7242, %r1950;
	add.s64 	%rd7243, %rd1247, %rd7242;
	mov.b32 	%r8281, 0;
	st.u32 	[%rd7243+32], %r8281;
	st.u8 	[%rd7243+32], %rs1605;
$L__BB10_3548:
	add.s32 	%r12974, %r12974, 1;
	setp.eq.s32 	%p3813, %r12974, %r12962;
	@%p3813 bra 	$L__BB10_3518;
	bra.uni 	$L__BB10_3516;
$L__BB10_3549:
	ld.shared.u64 	%rd1250, [m_Local_$_0];
	add.s64 	%rd1251, %rd1250, %rd1240;
	ld.u32 	%r1963, [%rd1251+12];
	setp.lt.s32 	%p3816, %r12979, %r1963;
	@%p3816 bra 	$L__BB10_3560;
	ld.shared.u64 	%rd7244, [m_Local_$_1];
	atom.global.add.u64 	%rd7245, [%rd25], 48;
	add.s64 	%rd7246, %rd7245, 56;
	setp.lt.u64 	%p3817, %rd7246, %rd7244;
	shr.u64 	%rd1252, %rd7245, 4;
	cvt.u32.u64 	%r12980, %rd1252;
	setp.ne.s32 	%p3818, %r12980, -1;
	and.pred  	%p3819, %p3817, %p3818;
	@%p3819 bra 	$L__BB10_3552;
	mov.b32 	%r8290, 21106;
	st.local.u32 	[%rd2], %r8290;
	mov.b32 	%r12980, -1;
	mov.pred 	%p6366, 0;
	bra.uni 	$L__BB10_3553;
$L__BB10_3552:
	shl.b64 	%rd7247, %rd1252, 32;
	shr.s64 	%rd7248, %rd7247, 28;
	add.s64 	%rd7249, %rd1250, %rd7248;
	mov.b16 	%rs1010, 0;
	st.u8 	[%rd7249], %rs1010;
	st.u8 	[%rd7249+1], %rs1010;
	mov.b32 	%r8284, 3608;
	st.u32 	[%rd7249+4], %r8284;
	mov.b16 	%rs1011, 1;
	st.u8 	[%rd7249+3], %rs1011;
	mov.b32 	%r8285, 48;
	st.u32 	[%rd7249+8], %r8285;
	mov.b32 	%r8286, -1;
	st.u32 	[%rd7249+16], %r8286;
	ld.shared.u64 	%rd7250, [m_Local_$_0];
	add.s64 	%rd7251, %rd7250, %rd7248;
	mov.b32 	%r8287, 0;
	st.u32 	[%rd7251+32], %r8287;
	ld.shared.u64 	%rd7252, [m_Local_$_0];
	add.s64 	%rd7253, %rd7252, %rd7248;
	st.u32 	[%rd7253+36], %r8287;
	ld.shared.u64 	%rd7254, [m_Local_$_0];
	add.s64 	%rd7255, %rd7254, %rd7248;
	st.u32 	[%rd7255+40], %r8287;
	ld.local.u32 	%r8288, [%rd2];
	setp.eq.s32 	%p6366, %r8288, 0;
$L__BB10_3553:
	mov.b32 	%r12981, 0;
	not.pred 	%p3821, %p6366;
	@%p3821 bra 	$L__BB10_3559;
	setp.ne.s32 	%p3822, %r12980, -1;
	@%p3822 bra 	$L__BB10_3556;
	mov.b32 	%r8298, 21352;
	st.local.u32 	[%rd2], %r8298;
	bra.uni 	$L__BB10_3559;
$L__BB10_3556:
	ld.shared.u64 	%rd7256, [m_Local_$_0];
	mul.wide.s32 	%rd1253, %r12980, 16;
	add.s64 	%rd7257, %rd7256, %rd1253;
	st.u32 	[%rd7257+40], %r1963;
	ld.local.u32 	%r8293, [%rd2];
	setp.ne.s32 	%p3823, %r8293, 0;
	@%p3823 bra 	$L__BB10_3559;
	ld.shared.u64 	%rd7258, [m_Local_$_0];
	add.s64 	%rd7259, %rd7258, %rd1253;
	st.u32 	[%rd7259+36], %r12979;
	ld.local.u32 	%r8295, [%rd2];
	setp.ne.s32 	%p3824, %r8295, 0;
	@%p3824 bra 	$L__BB10_3559;
	ld.shared.u64 	%rd7260, [m_Local_$_0];
	add.s64 	%rd7261, %rd7260, %rd1253;
	st.u32 	[%rd7261+32], %r12963;
	ld.local.u32 	%r8296, [%rd2];
	setp.eq.s32 	%p3825, %r8296, 0;
	selp.b32 	%r12981, %r12980, 0, %p3825;
$L__BB10_3559:
	st.local.u32 	[%rd2], %r12981;
	mov.b16 	%rs1606, 0;
	bra.uni 	$L__BB10_3561;
$L__BB10_3560:
	shl.b32 	%r8299, %r12979, 2;
	cvt.u64.u32 	%rd7262, %r8299;
	add.s64 	%rd7263, %rd1251, %rd7262;
	ld.u8 	%rs1606, [%rd7263+32];
$L__BB10_3561:
	setp.ne.s32 	%p3826, %r1928, -1;
	add.s32 	%r1968, %r12979, %r12962;
	@%p3826 bra 	$L__BB10_3563;
	mov.b32 	%r8319, 21352;
	st.local.u32 	[%rd2], %r8319;
	bra.uni 	$L__BB10_3575;
$L__BB10_3563:
	ld.shared.u64 	%rd1254, [m_Local_$_0];
	add.s64 	%rd1255, %rd1254, %rd1241;
	ld.u32 	%r8301, [%rd1255+12];
	setp.gt.s32 	%p3827, %r1968, -1;
	setp.lt.s32 	%p3828, %r1968, %r8301;
	and.pred  	%p3829, %p3827, %p3828;
	@%p3829 bra 	$L__BB10_3574;
	ld.shared.u64 	%rd7266, [m_Local_$_1];
	atom.global.add.u64 	%rd7267, [%rd25], 48;
	add.s64 	%rd7268, %rd7267, 56;
	setp.lt.u64 	%p3830, %rd7268, %rd7266;
	shr.u64 	%rd1256, %rd7267, 4;
	cvt.u32.u64 	%r12982, %rd1256;
	setp.ne.s32 	%p3831, %r12982, -1;
	and.pred  	%p3832, %p3830, %p3831;
	@%p3832 bra 	$L__BB10_3566;
	mov.b32 	%r8310, 21106;
	st.local.u32 	[%rd2], %r8310;
	mov.b32 	%r12982, -1;
	mov.pred 	%p6367, 0;
	bra.uni 	$L__BB10_3567;
$L__BB10_3566:
	shl.b64 	%rd7269, %rd1256, 32;
	shr.s64 	%rd7270, %rd7269, 28;
	add.s64 	%rd7271, %rd1254, %rd7270;
	mov.b16 	%rs1014, 0;
	st.u8 	[%rd7271], %rs1014;
	st.u8 	[%rd7271+1], %rs1014;
	mov.b32 	%r8304, 3608;
	st.u32 	[%rd7271+4], %r8304;
	mov.b16 	%rs1015, 1;
	st.u8 	[%rd7271+3], %rs1015;
	mov.b32 	%r8305, 48;
	st.u32 	[%rd7271+8], %r8305;
	mov.b32 	%r8306, -1;
	st.u32 	[%rd7271+16], %r8306;
	ld.shared.u64 	%rd7272, [m_Local_$_0];
	add.s64 	%rd7273, %rd7272, %rd7270;
	mov.b32 	%r8307, 0;
	st.u32 	[%rd7273+32], %r8307;
	ld.shared.u64 	%rd7274, [m_Local_$_0];
	add.s64 	%rd7275, %rd7274, %rd7270;
	st.u32 	[%rd7275+36], %r8307;
	ld.shared.u64 	%rd7276, [m_Local_$_0];
	add.s64 	%rd7277, %rd7276, %rd7270;
	st.u32 	[%rd7277+40], %r8307;
	ld.local.u32 	%r8308, [%rd2];
	setp.eq.s32 	%p6367, %r8308, 0;
$L__BB10_3567:
	mov.b32 	%r12983, 0;
	not.pred 	%p3834, %p6367;
	@%p3834 bra 	$L__BB10_3573;
	setp.ne.s32 	%p3835, %r12982, -1;
	@%p3835 bra 	$L__BB10_3570;
	mov.b32 	%r8318, 21352;
	st.local.u32 	[%rd2], %r8318;
	bra.uni 	$L__BB10_3573;
$L__BB10_3570:
	ld.shared.u64 	%rd7278, [m_Local_$_0];
	mul.wide.s32 	%rd1257, %r12982, 16;
	add.s64 	%rd7279, %rd7278, %rd1257;
	st.u32 	[%rd7279+40], %r8301;
	ld.local.u32 	%r8313, [%rd2];
	setp.ne.s32 	%p3836, %r8313, 0;
	@%p3836 bra 	$L__BB10_3573;
	ld.shared.u64 	%rd7280, [m_Local_$_0];
	add.s64 	%rd7281, %rd7280, %rd1257;
	st.u32 	[%rd7281+36], %r1968;
	ld.local.u32 	%r8315, [%rd2];
	setp.ne.s32 	%p3837, %r8315, 0;
	@%p3837 bra 	$L__BB10_3573;
	ld.shared.u64 	%rd7282, [m_Local_$_0];
	add.s64 	%rd7283, %rd7282, %rd1257;
	st.u32 	[%rd7283+32], %r1928;
	ld.local.u32 	%r8316, [%rd2];
	setp.eq.s32 	%p3838, %r8316, 0;
	selp.b32 	%r12983, %r12982, 0, %p3838;
$L__BB10_3573:
	st.local.u32 	[%rd2], %r12983;
	bra.uni 	$L__BB10_3575;
$L__BB10_3574:
	shl.b32 	%r8302, %r1968, 2;
	cvt.u64.u32 	%rd7264, %r8302;
	add.s64 	%rd7265, %rd1255, %rd7264;
	mov.b32 	%r8303, 0;
	st.u32 	[%rd7265+32], %r8303;
	st.u8 	[%rd7265+32], %rs1606;
$L__BB10_3575:
	add.s32 	%r12979, %r12979, 1;
	setp.ne.s32 	%p3839, %r12979, %r12964;
	@%p3839 bra 	$L__BB10_3520;
$L__BB10_3576:
	ld.shared.u64 	%rd11626, [m_Local_$_1];
	atom.global.add.u64 	%rd7284, [%rd25], 48;
	add.s64 	%rd7285, %rd7284, 56;
	setp.lt.u64 	%p3840, %rd7285, %rd11626;
	shr.u64 	%rd7286, %rd7284, 4;
	cvt.u32.u64 	%r8320, %rd7286;
	selp.b32 	%r1975, %r8320, -1, %p3840;
	setp.ne.s32 	%p3841, %r1975, -1;
	@%p3841 bra 	$L__BB10_3578;
	mov.b32 	%r8430, 21352;
	st.local.u32 	[%rd2], %r8430;
	bra.uni 	$L__BB10_3653;
$L__BB10_3578:
	ld.shared.u64 	%rd7287, [m_Local_$_0];
	mul.wide.s32 	%rd1259, %r1975, 16;
	add.s64 	%rd7288, %rd7287, %rd1259;
	mov.b16 	%rs1016, 1;
	st.u8 	[%rd7288], %rs1016;
	mov.b16 	%rs1017, 0;
	st.u8 	[%rd7288+1], %rs1017;
	mov.b32 	%r8321, 2906;
	st.u32 	[%rd7288+4], %r8321;
	st.u8 	[%rd7288+3], %rs1016;
	mov.b32 	%r8322, 48;
	st.u32 	[%rd7288+8], %r8322;
	mov.b32 	%r8323, -1;
	st.u32 	[%rd7288+16], %r8323;
	ld.shared.u64 	%rd1260, [m_Local_$_0];
	mul.wide.s32 	%rd1261, %r1928, 16;
	add.s64 	%rd7289, %rd1260, %rd1261;
	ld.u32 	%r1976, [%rd7289+12];
	shl.b32 	%r8324, %r1976, 2;
	add.s32 	%r8325, %r8324, 32;
	shr.s32 	%r8326, %r8325, 31;
	shr.u32 	%r8327, %r8326, 29;
	add.s32 	%r8328, %r8325, %r8327;
	and.b32  	%r8329, %r8328, -8;
	sub.s32 	%r8330, %r8325, %r8329;
	setp.eq.s32 	%p3842, %r8330, 0;
	sub.s32 	%r8331, %r8324, %r8330;
	add.s32 	%r8332, %r8331, 40;
	selp.b32 	%r1977, %r8325, %r8332, %p3842;
	ld.shared.u64 	%rd1262, [m_Local_$_1];
	and.b32  	%r8333, %r1977, 12;
	setp.eq.s32 	%p3843, %r8333, 0;
	mov.u32 	%r12984, %r1977;
	@%p3843 bra 	$L__BB10_3580;
	shr.s32 	%r8334, %r1977, 31;
	shr.u32 	%r8335, %r8334, 28;
	add.s32 	%r8336, %r1977, %r8335;
	and.b32  	%r8337, %r8336, -16;
	add.s32 	%r12984, %r8337, 16;
$L__BB10_3580:
	cvt.s64.s32 	%rd7290, %r12984;
	atom.global.add.u64 	%rd7291, [%rd25], %rd7290;
	cvt.s64.s32 	%rd7292, %r1977;
	add.s64 	%rd7293, %rd7292, %rd7291;
	add.s64 	%rd7294, %rd7293, 8;
	setp.lt.u64 	%p3844, %rd7294, %rd1262;
	shr.u64 	%rd7295, %rd7291, 4;
	cvt.u32.u64 	%r8338, %rd7295;
	selp.b32 	%r1980, %r8338, -1, %p3844;
	setp.ne.s32 	%p3845, %r1980, -1;
	@%p3845 bra 	$L__BB10_3582;
	mov.b32 	%r8394, 21352;
	st.local.u32 	[%rd2], %r8394;
	bra.uni 	$L__BB10_3621;
$L__BB10_3582:
	mul.wide.s32 	%rd1263, %r1980, 16;
	add.s64 	%rd7296, %rd1260, %rd1263;
	mov.b16 	%rs1018, 0;
	st.u8 	[%rd7296], %rs1018;
	st.u8 	[%rd7296+1], %rs1018;
	mov.b32 	%r8339, 4335;
	st.u32 	[%rd7296+4], %r8339;
	mov.b16 	%rs1019, 1;
	st.u8 	[%rd7296+3], %rs1019;
	st.u32 	[%rd7296+8], %r1977;
	st.u32 	[%rd7296+12], %r1976;
	setp.lt.s32 	%p3846, %r1976, 1;
	@%p3846 bra 	$L__BB10_3621;
	setp.eq.s32 	%p3847, %r1976, 1;
	mov.b32 	%r1995, 0;
	@%p3847 bra 	$L__BB10_3609;
	and.b32  	%r1995, %r1976, 2147483646;
	mov.b32 	%r12985, 0;
$L__BB10_3585:
	ld.shared.u64 	%rd1264, [m_Local_$_0];
	add.s64 	%rd1265, %rd1264, %rd1263;
	ld.u32 	%r1983, [%rd1265+12];
	setp.lt.s32 	%p3848, %r12985, %r1983;
	@%p3848 bra 	$L__BB10_3596;
	ld.shared.u64 	%rd7297, [m_Local_$_1];
	atom.global.add.u64 	%rd7298, [%rd25], 48;
	add.s64 	%rd7299, %rd7298, 56;
	setp.lt.u64 	%p3849, %rd7299, %rd7297;
	shr.u64 	%rd1266, %rd7298, 4;
	cvt.u32.u64 	%r12986, %rd1266;
	setp.ne.s32 	%p3850, %r12986, -1;
	and.pred  	%p3851, %p3849, %p3850;
	@%p3851 bra 	$L__BB10_3588;
	mov.b32 	%r8348, 21106;
	st.local.u32 	[%rd2], %r8348;
	mov.b32 	%r12986, -1;
	mov.pred 	%p6368, 0;
	bra.uni 	$L__BB10_3589;
$L__BB10_3588:
	shl.b64 	%rd7300, %rd1266, 32;
	shr.s64 	%rd7301, %rd7300, 28;
	add.s64 	%rd7302, %rd1264, %rd7301;
	mov.b16 	%rs1020, 0;
	st.u8 	[%rd7302], %rs1020;
	st.u8 	[%rd7302+1], %rs1020;
	mov.b32 	%r8342, 3608;
	st.u32 	[%rd7302+4], %r8342;
	mov.b16 	%rs1021, 1;
	st.u8 	[%rd7302+3], %rs1021;
	mov.b32 	%r8343, 48;
	st.u32 	[%rd7302+8], %r8343;
	mov.b32 	%r8344, -1;
	st.u32 	[%rd7302+16], %r8344;
	ld.shared.u64 	%rd7303, [m_Local_$_0];
	add.s64 	%rd7304, %rd7303, %rd7301;
	mov.b32 	%r8345, 0;
	st.u32 	[%rd7304+32], %r8345;
	ld.shared.u64 	%rd7305, [m_Local_$_0];
	add.s64 	%rd7306, %rd7305, %rd7301;
	st.u32 	[%rd7306+36], %r8345;
	ld.shared.u64 	%rd7307, [m_Local_$_0];
	add.s64 	%rd7308, %rd7307, %rd7301;
	st.u32 	[%rd7308+40], %r8345;
	ld.local.u32 	%r8346, [%rd2];
	setp.eq.s32 	%p6368, %r8346, 0;
$L__BB10_3589:
	mov.b32 	%r12987, 0;
	not.pred 	%p3853, %p6368;
	@%p3853 bra 	$L__BB10_3595;
	setp.ne.s32 	%p3854, %r12986, -1;
	@%p3854 bra 	$L__BB10_3592;
	mov.b32 	%r8356, 21352;
	st.local.u32 	[%rd2], %r8356;
	bra.uni 	$L__BB10_3595;
$L__BB10_3592:
	ld.shared.u64 	%rd7309, [m_Local_$_0];
	mul.wide.s32 	%rd1267, %r12986, 16;
	add.s64 	%rd7310, %rd7309, %rd1267;
	st.u32 	[%rd7310+40], %r1983;
	ld.local.u32 	%r8351, [%rd2];
	setp.ne.s32 	%p3855, %r8351, 0;
	@%p3855 bra 	$L__BB10_3595;
	ld.shared.u64 	%rd7311, [m_Local_$_0];
	add.s64 	%rd7312, %rd7311, %rd1267;
	st.u32 	[%rd7312+36], %r12985;
	ld.local.u32 	%r8353, [%rd2];
	setp.ne.s32 	%p3856, %r8353, 0;
	@%p3856 bra 	$L__BB10_3595;
	ld.shared.u64 	%rd7313, [m_Local_$_0];
	add.s64 	%rd7314, %rd7313, %rd1267;
	st.u32 	[%rd7314+32], %r1980;
	ld.local.u32 	%r8354, [%rd2];
	setp.eq.s32 	%p3857, %r8354, 0;
	selp.b32 	%r12987, %r12986, 0, %p3857;
$L__BB10_3595:
	st.local.u32 	[%rd2], %r12987;
	bra.uni 	$L__BB10_3597;
$L__BB10_3596:
	shl.b32 	%r8357, %r12985, 2;
	cvt.u64.u32 	%rd7315, %r8357;
	add.s64 	%rd7316, %rd1265, %rd7315;
	mov.b32 	%r8358, 0;
	st.u32 	[%rd7316+32], %r8358;
$L__BB10_3597:
	add.s32 	%r1988, %r12985, 1;
	ld.shared.u64 	%rd1268, [m_Local_$_0];
	add.s64 	%rd1269, %rd1268, %rd1263;
	ld.u32 	%r1989, [%rd1269+12];
	setp.lt.s32 	%p3858, %r1988, %r1989;
	@%p3858 bra 	$L__BB10_3607;
	ld.shared.u64 	%rd7317, [m_Local_$_1];
	atom.global.add.u64 	%rd7318, [%rd25], 48;
	add.s64 	%rd7319, %rd7318, 56;
	setp.ge.u64 	%p3859, %rd7319, %rd7317;
	shr.u64 	%rd1270, %rd7318, 4;
	cvt.u32.u64 	%r12988, %rd1270;
	setp.eq.s32 	%p3860, %r12988, -1;
	or.pred  	%p3861, %p3859, %p3860;
	@%p3861 bra 	$L__BB10_3600;
	shl.b64 	%rd7320, %rd1270, 32;
	shr.s64 	%rd7321, %rd7320, 28;
	add.s64 	%rd7322, %rd1268, %rd7321;
	mov.b16 	%rs1022, 0;
	st.u8 	[%rd7322], %rs1022;
	st.u8 	[%rd7322+1], %rs1022;
	mov.b32 	%r8359, 3608;
	st.u32 	[%rd7322+4], %r8359;
	mov.b16 	%rs1023, 1;
	st.u8 	[%rd7322+3], %rs1023;
	mov.b32 	%r8360, 48;
	st.u32 	[%rd7322+8], %r8360;
	mov.b32 	%r8361, -1;
	st.u32 	[%rd7322+16], %r8361;
	ld.shared.u64 	%rd7323, [m_Local_$_0];
	add.s64 	%rd7324, %rd7323, %rd7321;
	mov.b32 	%r8362, 0;
	st.u32 	[%rd7324+32], %r8362;
	ld.shared.u64 	%rd7325, [m_Local_$_0];
	add.s64 	%rd7326, %rd7325, %rd7321;
	st.u32 	[%rd7326+36], %r8362;
	ld.shared.u64 	%rd7327, [m_Local_$_0];
	add.s64 	%rd7328, %rd7327, %rd7321;
	st.u32 	[%rd7328+40], %r8362;
	ld.local.u32 	%r8363, [%rd2];
	setp.eq.s32 	%p6369, %r8363, 0;
	bra.uni 	$L__BB10_3601;
$L__BB10_3600:
	mov.b32 	%r8365, 21106;
	st.local.u32 	[%rd2], %r8365;
	mov.b32 	%r12988, -1;
	mov.pred 	%p6369, 0;
$L__BB10_3601:
	mov.b32 	%r12989, 0;
	not.pred 	%p3863, %p6369;
	@%p3863 bra 	$L__BB10_3606;
	setp.eq.s32 	%p3864, %r12988, -1;
	@%p3864 bra 	$L__BB10_6369;
	ld.shared.u64 	%rd7329, [m_Local_$_0];
	mul.wide.s32 	%rd1271, %r12988, 16;
	add.s64 	%rd7330, %rd7329, %rd1271;
	st.u32 	[%rd7330+40], %r1989;
	ld.local.u32 	%r8368, [%rd2];
	setp.eq.s32 	%p3865, %r8368, 0;
	@%p3865 bra 	$L__BB10_3604;
	bra.uni 	$L__BB10_3606;
$L__BB10_3604:
	ld.shared.u64 	%rd7331, [m_Local_$_0];
	add.s64 	%rd7332, %rd7331, %rd1271;
	st.u32 	[%rd7332+36], %r1988;
	ld.local.u32 	%r8370, [%rd2];
	setp.ne.s32 	%p3866, %r8370, 0;
	@%p3866 bra 	$L__BB10_3606;
	ld.shared.u64 	%rd7333, [m_Local_$_0];
	add.s64 	%rd7334, %rd7333, %rd1271;
	st.u32 	[%rd7334+32], %r1980;
	ld.local.u32 	%r8371, [%rd2];
	setp.eq.s32 	%p3867, %r8371, 0;
	selp.b32 	%r12989, %r12988, 0, %p3867;
$L__BB10_3606:
	st.local.u32 	[%rd2], %r12989;
	bra.uni 	$L__BB10_3608;
$L__BB10_3607:
	shl.b32 	%r8374, %r1988, 2;
	cvt.u64.u32 	%rd7335, %r8374;
	add.s64 	%rd7336, %rd1269, %rd7335;
	mov.b32 	%r8375, 0;
	st.u32 	[%rd7336+32], %r8375;
$L__BB10_3608:
	add.s32 	%r12985, %r12985, 2;
	setp.ne.s32 	%p3868, %r12985, %r1995;
	@%p3868 bra 	$L__BB10_3585;
$L__BB10_3609:
	and.b32  	%r8376, %r1976, 1;
	setp.eq.b32 	%p3869, %r8376, 1;
	not.pred 	%p3870, %p3869;
	@%p3870 bra 	$L__BB10_3621;
	ld.shared.u64 	%rd1272, [m_Local_$_0];
	add.s64 	%rd1273, %rd1272, %rd1263;
	ld.u32 	%r1996, [%rd1273+12];
	setp.lt.s32 	%p3871, %r1995, %r1996;
	@%p3871 bra 	$L__BB10_3620;
	ld.shared.u64 	%rd7337, [m_Local_$_1];
	atom.global.add.u64 	%rd7338, [%rd25], 48;
	add.s64 	%rd7339, %rd7338, 56;
	setp.ge.u64 	%p3872, %rd7339, %rd7337;
	shr.u64 	%rd1274, %rd7338, 4;
	cvt.u32.u64 	%r12991, %rd1274;
	setp.eq.s32 	%p3873, %r12991, -1;
	or.pred  	%p3874, %p3872, %p3873;
	@%p3874 bra 	$L__BB10_3613;
	shl.b64 	%rd7340, %rd1274, 32;
	shr.s64 	%rd7341, %rd7340, 28;
	add.s64 	%rd7342, %rd1272, %rd7341;
	mov.b16 	%rs1024, 0;
	st.u8 	[%rd7342], %rs1024;
	st.u8 	[%rd7342+1], %rs1024;
	mov.b32 	%r8377, 3608;
	st.u32 	[%rd7342+4], %r8377;
	mov.b16 	%rs1025, 1;
	st.u8 	[%rd7342+3], %rs1025;
	mov.b32 	%r8378, 48;
	st.u32 	[%rd7342+8], %r8378;
	mov.b32 	%r8379, -1;
	st.u32 	[%rd7342+16], %r8379;
	ld.shared.u64 	%rd7343, [m_Local_$_0];
	add.s64 	%rd7344, %rd7343, %rd7341;
	mov.b32 	%r8380, 0;
	st.u32 	[%rd7344+32], %r8380;
	ld.shared.u64 	%rd7345, [m_Local_$_0];
	add.s64 	%rd7346, %rd7345, %rd7341;
	st.u32 	[%rd7346+36], %r8380;
	ld.shared.u64 	%rd7347, [m_Local_$_0];
	add.s64 	%rd7348, %rd7347, %rd7341;
	st.u32 	[%rd7348+40], %r8380;
	ld.local.u32 	%r8381, [%rd2];
	setp.eq.s32 	%p6370, %r8381, 0;
	bra.uni 	$L__BB10_3614;
$L__BB10_3613:
	mov.b32 	%r8383, 21106;
	st.local.u32 	[%rd2], %r8383;
	mov.b32 	%r12991, -1;
	mov.pred 	%p6370, 0;
$L__BB10_3614:
	mov.b32 	%r12992, 0;
	not.pred 	%p3876, %p6370;
	@%p3876 bra 	$L__BB10_3619;
	setp.eq.s32 	%p3877, %r12991, -1;
	@%p3877 bra 	$L__BB10_6370;
	ld.shared.u64 	%rd7349, [m_Local_$_0];
	mul.wide.s32 	%rd1275, %r12991, 16;
	add.s64 	%rd7350, %rd7349, %rd1275;
	st.u32 	[%rd7350+40], %r1996;
	ld.local.u32 	%r8386, [%rd2];
	setp.eq.s32 	%p3878, %r8386, 0;
	@%p3878 bra 	$L__BB10_3617;
	bra.uni 	$L__BB10_3619;
$L__BB10_3617:
	ld.shared.u64 	%rd7351, [m_Local_$_0];
	add.s64 	%rd7352, %rd7351, %rd1275;
	st.u32 	[%rd7352+36], %r1995;
	ld.local.u32 	%r8388, [%rd2];
	setp.ne.s32 	%p3879, %r8388, 0;
	@%p3879 bra 	$L__BB10_3619;
	ld.shared.u64 	%rd7353, [m_Local_$_0];
	add.s64 	%rd7354, %rd7353, %rd1275;
	st.u32 	[%rd7354+32], %r1980;
	ld.local.u32 	%r8389, [%rd2];
	setp.eq.s32 	%p3880, %r8389, 0;
	selp.b32 	%r12992, %r12991, 0, %p3880;
$L__BB10_3619:
	st.local.u32 	[%rd2], %r12992;
	bra.uni 	$L__BB10_3621;
$L__BB10_3620:
	shl.b32 	%r8392, %r1995, 2;
	cvt.u64.u32 	%rd7355, %r8392;
	add.s64 	%rd7356, %rd1273, %rd7355;
	mov.b32 	%r8393, 0;
	st.u32 	[%rd7356+32], %r8393;
$L__BB10_3621:
	setp.lt.s32 	%p3881, %r1976, 1;
	@%p3881 bra 	$L__BB10_3652;
	mul.wide.s32 	%rd1276, %r1980, 16;
	mov.b32 	%r12993, 0;
$L__BB10_3623:
	setp.ne.s32 	%p3882, %r1928, -1;
	shl.b32 	%r2002, %r12993, 2;
	@%p3882 bra 	$L__BB10_3625;
	mov.b32 	%r8411, 21352;
	st.local.u32 	[%rd2], %r8411;
	mov.b16 	%rs1607, 0;
	bra.uni 	$L__BB10_3637;
$L__BB10_3625:
	ld.shared.u64 	%rd1277, [m_Local_$_0];
	add.s64 	%rd1278, %rd1277, %rd1261;
	ld.u32 	%r2003, [%rd1278+12];
	setp.lt.s32 	%p3883, %r12993, %r2003;
	@%p3883 bra 	$L__BB10_3636;
	ld.shared.u64 	%rd7357, [m_Local_$_1];
	atom.global.add.u64 	%rd7358, [%rd25], 48;
	add.s64 	%rd7359, %rd7358, 56;
	setp.lt.u64 	%p3884, %rd7359, %rd7357;
	shr.u64 	%rd1279, %rd7358, 4;
	cvt.u32.u64 	%r12994, %rd1279;
	setp.ne.s32 	%p3885, %r12994, -1;
	and.pred  	%p3886, %p3884, %p3885;
	@%p3886 bra 	$L__BB10_3628;
	mov.b32 	%r8402, 21106;
	st.local.u32 	[%rd2], %r8402;
	mov.b32 	%r12994, -1;
	mov.pred 	%p6371, 0;
	bra.uni 	$L__BB10_3629;
$L__BB10_3628:
	shl.b64 	%rd7360, %rd1279, 32;
	shr.s64 	%rd7361, %rd7360, 28;
	add.s64 	%rd7362, %rd1277, %rd7361;
	mov.b16 	%rs1026, 0;
	st.u8 	[%rd7362], %rs1026;
	st.u8 	[%rd7362+1], %rs1026;
	mov.b32 	%r8396, 3608;
	st.u32 	[%rd7362+4], %r8396;
	mov.b16 	%rs1027, 1;
	st.u8 	[%rd7362+3], %rs1027;
	mov.b32 	%r8397, 48;
	st.u32 	[%rd7362+8], %r8397;
	mov.b32 	%r8398, -1;
	st.u32 	[%rd7362+16], %r8398;
	ld.shared.u64 	%rd7363, [m_Local_$_0];
	add.s64 	%rd7364, %rd7363, %rd7361;
	mov.b32 	%r8399, 0;
	st.u32 	[%rd7364+32], %r8399;
	ld.shared.u64 	%rd7365, [m_Local_$_0];
	add.s64 	%rd7366, %rd7365, %rd7361;
	st.u32 	[%rd7366+36], %r8399;
	ld.shared.u64 	%rd7367, [m_Local_$_0];
	add.s64 	%rd7368, %rd7367, %rd7361;
	st.u32 	[%rd7368+40], %r8399;
	ld.local.u32 	%r8400, [%rd2];
	setp.eq.s32 	%p6371, %r8400, 0;
$L__BB10_3629:
	mov.b32 	%r12995, 0;
	not.pred 	%p3888, %p6371;
	@%p3888 bra 	$L__BB10_3635;
	setp.ne.s32 	%p3889, %r12994, -1;
	@%p3889 bra 	$L__BB10_3632;
	mov.b32 	%r8410, 21352;
	st.local.u32 	[%rd2], %r8410;
	bra.uni 	$L__BB10_3635;
$L__BB10_3632:
	ld.shared.u64 	%rd7369, [m_Local_$_0];
	mul.wide.s32 	%rd1280, %r12994, 16;
	add.s64 	%rd7370, %rd7369, %rd1280;
	st.u32 	[%rd7370+40], %r2003;
	ld.local.u32 	%r8405, [%rd2];
	setp.ne.s32 	%p3890, %r8405, 0;
	@%p3890 bra 	$L__BB10_3635;
	ld.shared.u64 	%rd7371, [m_Local_$_0];
	add.s64 	%rd7372, %rd7371, %rd1280;
	st.u32 	[%rd7372+36], %r12993;
	ld.local.u32 	%r8407, [%rd2];
	setp.ne.s32 	%p3891, %r8407, 0;
	@%p3891 bra 	$L__BB10_3635;
	ld.shared.u64 	%rd7373, [m_Local_$_0];
	add.s64 	%rd7374, %rd7373, %rd1280;
	st.u32 	[%rd7374+32], %r1928;
	ld.local.u32 	%r8408, [%rd2];
	setp.eq.s32 	%p3892, %r8408, 0;
	selp.b32 	%r12995, %r12994, 0, %p3892;
$L__BB10_3635:
	st.local.u32 	[%rd2], %r12995;
	mov.b16 	%rs1607, 0;
	bra.uni 	$L__BB10_3637;
$L__BB10_3636:
	cvt.u64.u32 	%rd7375, %r2002;
	add.s64 	%rd7376, %rd1278, %rd7375;
	ld.u8 	%rs1607, [%rd7376+32];
$L__BB10_3637:
	setp.ne.s32 	%p3893, %r1980, -1;
	@%p3893 bra 	$L__BB10_3639;
	mov.b32 	%r8428, 21352;
	st.local.u32 	[%rd2], %r8428;
	bra.uni 	$L__BB10_3651;
$L__BB10_3639:
	ld.shared.u64 	%rd1281, [m_Local_$_0];
	add.s64 	%rd1282, %rd1281, %rd1276;
	ld.u32 	%r2008, [%rd1282+12];
	setp.lt.s32 	%p3894, %r12993, %r2008;
	@%p3894 bra 	$L__BB10_3650;
	ld.shared.u64 	%rd7377, [m_Local_$_1];
	atom.global.add.u64 	%rd7378, [%rd25], 48;
	add.s64 	%rd7379, %rd7378, 56;
	setp.lt.u64 	%p3895, %rd7379, %rd7377;
	shr.u64 	%rd1283, %rd7378, 4;
	cvt.u32.u64 	%r12996, %rd1283;
	setp.ne.s32 	%p3896, %r12996, -1;
	and.pred  	%p3897, %p3895, %p3896;
	@%p3897 bra 	$L__BB10_3642;
	mov.b32 	%r8418, 21106;
	st.local.u32 	[%rd2], %r8418;
	mov.b32 	%r12996, -1;
	mov.pred 	%p6372, 0;
	bra.uni 	$L__BB10_3643;
$L__BB10_3642:
	shl.b64 	%rd7380, %rd1283, 32;
	shr.s64 	%rd7381, %rd7380, 28;
	add.s64 	%rd7382, %rd1281, %rd7381;
	mov.b16 	%rs1030, 0;
	st.u8 	[%rd7382], %rs1030;
	st.u8 	[%rd7382+1], %rs1030;
	mov.b32 	%r8412, 3608;
	st.u32 	[%rd7382+4], %r8412;
	mov.b16 	%rs1031, 1;
	st.u8 	[%rd7382+3], %rs1031;
	mov.b32 	%r8413, 48;
	st.u32 	[%rd7382+8], %r8413;
	mov.b32 	%r8414, -1;
	st.u32 	[%rd7382+16], %r8414;
	ld.shared.u64 	%rd7383, [m_Local_$_0];
	add.s64 	%rd7384, %rd7383, %rd7381;
	mov.b32 	%r8415, 0;
	st.u32 	[%rd7384+32], %r8415;
	ld.shared.u64 	%rd7385, [m_Local_$_0];
	add.s64 	%rd7386, %rd7385, %rd7381;
	st.u32 	[%rd7386+36], %r8415;
	ld.shared.u64 	%rd7387, [m_Local_$_0];
	add.s64 	%rd7388, %rd7387, %rd7381;
	st.u32 	[%rd7388+40], %r8415;
	ld.local.u32 	%r8416, [%rd2];
	setp.eq.s32 	%p6372, %r8416, 0;
$L__BB10_3643:
	mov.b32 	%r12997, 0;
	not.pred 	%p3899, %p6372;
	@%p3899 bra 	$L__BB10_3649;
	setp.ne.s32 	%p3900, %r12996, -1;
	@%p3900 bra 	$L__BB10_3646;
	mov.b32 	%r8426, 21352;
	st.local.u32 	[%rd2], %r8426;
	bra.uni 	$L__BB10_3649;
$L__BB10_3646:
	ld.shared.u64 	%rd7389, [m_Local_$_0];
	mul.wide.s32 	%rd1284, %r12996, 16;
	add.s64 	%rd7390, %rd7389, %rd1284;
	st.u32 	[%rd7390+40], %r2008;
	ld.local.u32 	%r8421, [%rd2];
	setp.ne.s32 	%p3901, %r8421, 0;
	@%p3901 bra 	$L__BB10_3649;
	ld.shared.u64 	%rd7391, [m_Local_$_0];
	add.s64 	%rd7392, %rd7391, %rd1284;
	st.u32 	[%rd7392+36], %r12993;
	ld.local.u32 	%r8423, [%rd2];
	setp.ne.s32 	%p3902, %r8423, 0;
	@%p3902 bra 	$L__BB10_3649;
	ld.shared.u64 	%rd7393, [m_Local_$_0];
	add.s64 	%rd7394, %rd7393, %rd1284;
	st.u32 	[%rd7394+32], %r1980;
	ld.local.u32 	%r8424, [%rd2];
	setp.eq.s32 	%p3903, %r8424, 0;
	selp.b32 	%r12997, %r12996, 0, %p3903;
$L__BB10_3649:
	st.local.u32 	[%rd2], %r12997;
	bra.uni 	$L__BB10_3651;
$L__BB10_3650:
	cvt.u64.u32 	%rd7395, %r2002;
	add.s64 	%rd7396, %rd1282, %rd7395;
	mov.b32 	%r8427, 0;
	st.u32 	[%rd7396+32], %r8427;
	st.u8 	[%rd7396+32], %rs1607;
$L__BB10_3651:
	add.s32 	%r12993, %r12993, 1;
	setp.ne.s32 	%p3904, %r12993, %r1976;
	@%p3904 bra 	$L__BB10_3623;
$L__BB10_3652:
	ld.shared.u64 	%rd7397, [m_Local_$_0];
	add.s64 	%rd7398, %rd7397, %rd1259;
	st.u32 	[%rd7398+32], %r1980;
	ld.shared.u64 	%rd7399, [m_Local_$_0];
	add.s64 	%rd7400, %rd7399, %rd1259;
	st.u32 	[%rd7400+40], %r1976;
	ld.shared.u64 	%rd7401, [m_Local_$_0];
	add.s64 	%rd7402, %rd7401, %rd1259;
	mov.b32 	%r8429, 0;
	st.u32 	[%rd7402+48], %r8429;
	ld.shared.u64 	%rd11626, [m_Local_$_1];
$L__BB10_3653:
	atom.global.add.u64 	%rd7403, [%rd25], 48;
	add.s64 	%rd7404, %rd7403, 56;
	setp.lt.u64 	%p3905, %rd7404, %rd11626;
	shr.u64 	%rd1287, %rd7403, 4;
	cvt.u32.u64 	%r13000, %rd1287;
	setp.ne.s32 	%p3906, %r13000, -1;
	and.pred  	%p3907, %p3905, %p3906;
	@%p3907 bra 	$L__BB10_3655;
	mov.b32 	%r8438, 21352;
	st.local.u32 	[%rd2], %r8438;
	mov.b32 	%r13000, -1;
	mov.pred 	%p6373, 0;
	bra.uni 	$L__BB10_3659;
$L__BB10_3655:
	setp.ne.s32 	%p3908, %r1975, -1;
	ld.shared.u64 	%rd7405, [m_Local_$_0];
	shl.b64 	%rd7406, %rd1287, 32;
	shr.s64 	%rd1288, %rd7406, 28;
	add.s64 	%rd7407, %rd7405, %rd1288;
	mov.b16 	%rs1032, 0;
	st.u8 	[%rd7407], %rs1032;
	st.u8 	[%rd7407+1], %rs1032;
	mov.b32 	%r8431, 16901;
	st.u32 	[%rd7407+4], %r8431;
	mov.b16 	%rs1033, 1;
	st.u8 	[%rd7407+3], %rs1033;
	mov.b32 	%r8432, 44;
	st.u32 	[%rd7407+8], %r8432;
	mov.b32 	%r8433, -1;
	st.u32 	[%rd7407+16], %r8433;
	@%p3908 bra 	$L__BB10_3657;
	mov.b32 	%r8435, 21352;
	st.local.u32 	[%rd2], %r8435;
	mov.b32 	%r12998, 0;
	ld.shared.u64 	%rd11627, [m_Local_$_0];
	mov.u32 	%r12999, %r12998;
	bra.uni 	$L__BB10_3658;
$L__BB10_3657:
	ld.shared.u64 	%rd11627, [m_Local_$_0];
	mul.wide.s32 	%rd7408, %r1975, 16;
	add.s64 	%rd7409, %rd11627, %rd7408;
	ld.u32 	%r12998, [%rd7409+32];
	ld.u32 	%r12999, [%rd7409+40];
$L__BB10_3658:
	add.s64 	%rd7410, %rd11627, %rd1288;
	st.u32 	[%rd7410+32], %r12998;
	ld.shared.u64 	%rd7411, [m_Local_$_0];
	add.s64 	%rd7412, %rd7411, %rd1288;
	st.u32 	[%rd7412+40], %r12999;
	ld.local.u32 	%r8436, [%rd2];
	setp.eq.s32 	%p6373, %r8436, 0;
$L__BB10_3659:
	not.pred 	%p3910, %p6373;
	@%p3910 bra 	$L__BB10_6297;
	{ // callseq 59, 0
	.param .b64 param0;
	st.param.b64 	[param0], %rd2113;
	.param .b32 param1;
	st.param.b32 	[param1], %r13000;
	.param .b64 param2;
	st.param.b64 	[param2], %rd2114;
	.param .b32 retval0;
	call.uni (retval0), 
	_Z41invoke_java_lang_StringBuilder_toString9_PciPi, 
	(
	param0, 
	param1, 
	param2
	);
	ld.param.b32 	%r8439, [retval0];
	} // callseq 59
	ld.local.u32 	%r8440, [%rd2];
	setp.ne.s32 	%p3911, %r8440, 0;
	@%p3911 bra 	$L__BB10_6297;
	ld.shared.u64 	%rd7413, [m_Local_$_1];
	atom.global.add.u64 	%rd7414, [%rd25], 48;
	add.s64 	%rd7415, %rd7414, 56;
	setp.lt.u64 	%p3912, %rd7415, %rd7413;
	shr.u64 	%rd1292, %rd7414, 4;
	cvt.u32.u64 	%r13002, %rd1292;
	setp.ne.s32 	%p3913, %r13002, -1;
	and.pred  	%p3914, %p3912, %p3913;
	@%p3914 bra 	$L__BB10_3663;
	mov.b32 	%r8452, 21352;
	st.local.u32 	[%rd2], %r8452;
	mov.b32 	%r13002, -1;
	mov.pred 	%p6374, 0;
	bra.uni 	$L__BB10_3667;
$L__BB10_3663:
	ld.shared.u64 	%rd7416, [m_Local_$_0];
	shl.b64 	%rd7417, %rd1292, 32;
	shr.s64 	%rd1293, %rd7417, 28;
	add.s64 	%rd7418, %rd7416, %rd1293;
	mov.b16 	%rs1034, 1;
	st.u8 	[%rd7418], %rs1034;
	mov.b16 	%rs1035, 0;
	st.u8 	[%rd7418+1], %rs1035;
	mov.b32 	%r8441, 2906;
	st.u32 	[%rd7418+4], %r8441;
	st.u8 	[%rd7418+3], %rs1034;
	mov.b32 	%r8442, 48;
	st.u32 	[%rd7418+8], %r8442;
	mov.b32 	%r8443, -1;
	st.u32 	[%rd7418+16], %r8443;
	ld.shared.u64 	%rd7419, [m_Local_$_1];
	atom.global.add.u64 	%rd7420, [%rd25], 32;
	add.s64 	%rd7421, %rd7420, 40;
	setp.lt.u64 	%p3915, %rd7421, %rd7419;
	shr.u64 	%rd1294, %rd7420, 4;
	cvt.u32.u64 	%r13001, %rd1294;
	setp.ne.s32 	%p3916, %r13001, -1;
	and.pred  	%p3917, %p3915, %p3916;
	@%p3917 bra 	$L__BB10_3665;
	mov.b32 	%r8448, 21352;
	st.local.u32 	[%rd2], %r8448;
	mov.b32 	%r13001, -1;
	bra.uni 	$L__BB10_3666;
$L__BB10_3665:
	ld.shared.u64 	%rd7422, [m_Local_$_0];
	shl.b64 	%rd7423, %rd1294, 32;
	shr.s64 	%rd7424, %rd7423, 28;
	add.s64 	%rd7425, %rd7422, %rd7424;
	mov.b16 	%rs1036, 0;
	st.u8 	[%rd7425], %rs1036;
	st.u8 	[%rd7425+1], %rs1036;
	mov.b32 	%r8444, 4335;
	st.u32 	[%rd7425+4], %r8444;
	mov.b16 	%rs1037, 1;
	st.u8 	[%rd7425+3], %rs1037;
	mov.b32 	%r8445, 32;
	st.u32 	[%rd7425+8], %r8445;
	mov.b32 	%r8446, 0;
	st.u32 	[%rd7425+12], %r8446;
$L__BB10_3666:
	ld.shared.u64 	%rd7426, [m_Local_$_0];
	add.s64 	%rd7427, %rd7426, %rd1293;
	st.u32 	[%rd7427+32], %r13001;
	ld.shared.u64 	%rd7428, [m_Local_$_0];
	add.s64 	%rd7429, %rd7428, %rd1293;
	mov.b32 	%r8449, 0;
	st.u32 	[%rd7429+40], %r8449;
	ld.local.u32 	%r8450, [%rd2];
	setp.eq.s32 	%p6374, %r8450, 0;
$L__BB10_3667:
	not.pred 	%p3919, %p6374;
	@%p3919 bra 	$L__BB10_6297;
	setp.ne.s32 	%p3920, %r13002, -1;
	@%p3920 bra 	$L__BB10_3670;
	mov.b32 	%r8454, 21352;
	st.local.u32 	[%rd2], %r8454;
	mov.b32 	%r13003, 0;
	mov.u32 	%r13004, %r13003;
	bra.uni 	$L__BB10_3671;
$L__BB10_3670:
	ld.shared.u64 	%rd7430, [m_Local_$_0];
	mul.wide.s32 	%rd7431, %r13002, 16;
	add.s64 	%rd7432, %rd7430, %rd7431;
	ld.u32 	%r13003, [%rd7432+32];
	ld.u32 	%r13004, [%rd7432+40];
$L__BB10_3671:
	setp.ne.s32 	%p3921, %r8439, -1;
	@%p3921 bra 	$L__BB10_3673;
	mov.b32 	%r8456, 21352;
	st.local.u32 	[%rd2], %r8456;
	mov.b32 	%r13005, 0;
	mov.u32 	%r13006, %r13005;
	bra.uni 	$L__BB10_3674;
$L__BB10_3673:
	ld.shared.u64 	%rd7433, [m_Local_$_0];
	mul.wide.s32 	%rd7434, %r8439, 16;
	add.s64 	%rd7435, %rd7433, %rd7434;
	ld.u32 	%r13005, [%rd7435+32];
	ld.u32 	%r13006, [%rd7435+40];
$L__BB10_3674:
	add.s32 	%r2033, %r13006, %r13004;
	shl.b32 	%r8457, %r2033, 2;
	add.s32 	%r8458, %r8457, 32;
	shr.s32 	%r8459, %r8458, 31;
	shr.u32 	%r8460, %r8459, 29;
	add.s32 	%r8461, %r8458, %r8460;
	and.b32  	%r8462, %r8461, -8;
	sub.s32 	%r8463, %r8458, %r8462;
	setp.eq.s32 	%p3922, %r8463, 0;
	sub.s32 	%r8464, %r8457, %r8463;
	add.s32 	%r8465, %r8464, 40;
	selp.b32 	%r2034, %r8458, %r8465, %p3922;
	ld.shared.u64 	%rd1295, [m_Local_$_1];
	and.b32  	%r8466, %r2034, 12;
	setp.eq.s32 	%p3923, %r8466, 0;
	mov.u32 	%r13007, %r2034;
	@%p3923 bra 	$L__BB10_3676;
	shr.s32 	%r8467, %r2034, 31;
	shr.u32 	%r8468, %r8467, 28;
	add.s32 	%r8469, %r2034, %r8468;
	and.b32  	%r8470, %r8469, -16;
	add.s32 	%r13007, %r8470, 16;
$L__BB10_3676:
	cvt.s64.s32 	%rd7436, %r13007;
	atom.global.add.u64 	%rd7437, [%rd25], %rd7436;
	cvt.s64.s32 	%rd7438, %r2034;
	add.s64 	%rd7439, %rd7438, %rd7437;
	add.s64 	%rd7440, %rd7439, 8;
	setp.lt.u64 	%p3924, %rd7440, %rd1295;
	shr.u64 	%rd7441, %rd7437, 4;
	cvt.u32.u64 	%r8471, %rd7441;
	selp.b32 	%r2037, %r8471, -1, %p3924;
	setp.ne.s32 	%p3925, %r2037, -1;
	@%p3925 bra 	$L__BB10_3678;
	mov.b32 	%r8529, 21352;
	st.local.u32 	[%rd2], %r8529;
	bra.uni 	$L__BB10_3717;
$L__BB10_3678:
	ld.shared.u64 	%rd7442, [m_Local_$_0];
	mul.wide.s32 	%rd1296, %r2037, 16;
	add.s64 	%rd7443, %rd7442, %rd1296;
	mov.b16 	%rs1038, 0;
	st.u8 	[%rd7443], %rs1038;
	st.u8 	[%rd7443+1], %rs1038;
	mov.b32 	%r8472, 4335;
	st.u32 	[%rd7443+4], %r8472;
	mov.b16 	%rs1039, 1;
	st.u8 	[%rd7443+3], %rs1039;
	st.u32 	[%rd7443+8], %r2034;
	st.u32 	[%rd7443+12], %r2033;
	setp.lt.s32 	%p3926, %r2033, 1;
	@%p3926 bra 	$L__BB10_3717;
	add.s32 	%r8474, %r13004, -1;
	neg.s32 	%r8475, %r13006;
	setp.eq.s32 	%p3927, %r8474, %r8475;
	mov.b32 	%r2052, 0;
	@%p3927 bra 	$L__BB10_3705;
	and.b32  	%r2052, %r2033, 2147483646;
	mov.b32 	%r13008, 0;
$L__BB10_3681:
	ld.shared.u64 	%rd1297, [m_Local_$_0];
	add.s64 	%rd1298, %rd1297, %rd1296;
	ld.u32 	%r2040, [%rd1298+12];
	setp.lt.s32 	%p3928, %r13008, %r2040;
	@%p3928 bra 	$L__BB10_3692;
	ld.shared.u64 	%rd7444, [m_Local_$_1];
	atom.global.add.u64 	%rd7445, [%rd25], 48;
	add.s64 	%rd7446, %rd7445, 56;
	setp.lt.u64 	%p3929, %rd7446, %rd7444;
	shr.u64 	%rd1299, %rd7445, 4;
	cvt.u32.u64 	%r13009, %rd1299;
	setp.ne.s32 	%p3930, %r13009, -1;
	and.pred  	%p3931, %p3929, %p3930;
	@%p3931 bra 	$L__BB10_3684;
	mov.b32 	%r8483, 21106;
	st.local.u32 	[%rd2], %r8483;
	mov.b32 	%r13009, -1;
	mov.pred 	%p6375, 0;
	bra.uni 	$L__BB10_3685;
$L__BB10_3684:
	shl.b64 	%rd7447, %rd1299, 32;
	shr.s64 	%rd7448, %rd7447, 28;
	add.s64 	%rd7449, %rd1297, %rd7448;
	mov.b16 	%rs1040, 0;
	st.u8 	[%rd7449], %rs1040;
	st.u8 	[%rd7449+1], %rs1040;
	mov.b32 	%r8477, 3608;
	st.u32 	[%rd7449+4], %r8477;
	mov.b16 	%rs1041, 1;
	st.u8 	[%rd7449+3], %rs1041;
	mov.b32 	%r8478, 48;
	st.u32 	[%rd7449+8], %r8478;
	mov.b32 	%r8479, -1;
	st.u32 	[%rd7449+16], %r8479;
	ld.shared.u64 	%rd7450, [m_Local_$_0];
	add.s64 	%rd7451, %rd7450, %rd7448;
	mov.b32 	%r8480, 0;
	st.u32 	[%rd7451+32], %r8480;
	ld.shared.u64 	%rd7452, [m_Local_$_0];
	add.s64 	%rd7453, %rd7452, %rd7448;
	st.u32 	[%rd7453+36], %r8480;
	ld.shared.u64 	%rd7454, [m_Local_$_0];
	add.s64 	%rd7455, %rd7454, %rd7448;
	st.u32 	[%rd7455+40], %r8480;
	ld.local.u32 	%r8481, [%rd2];
	setp.eq.s32 	%p6375, %r8481, 0;
$L__BB10_3685:
	mov.b32 	%r13010, 0;
	not.pred 	%p3933, %p6375;
	@%p3933 bra 	$L__BB10_3691;
	setp.ne.s32 	%p3934, %r13009, -1;
	@%p3934 bra 	$L__BB10_3688;
	mov.b32 	%r8491, 21352;
	st.local.u32 	[%rd2], %r8491;
	bra.uni 	$L__BB10_3691;
$L__BB10_3688:
	ld.shared.u64 	%rd7456, [m_Local_$_0];
	mul.wide.s32 	%rd1300, %r13009, 16;
	add.s64 	%rd7457, %rd7456, %rd1300;
	st.u32 	[%rd7457+40], %r2040;
	ld.local.u32 	%r8486, [%rd2];
	setp.ne.s32 	%p3935, %r8486, 0;
	@%p3935 bra 	$L__BB10_3691;
	ld.shared.u64 	%rd7458, [m_Local_$_0];
	add.s64 	%rd7459, %rd7458, %rd1300;
	st.u32 	[%rd7459+36], %r13008;
	ld.local.u32 	%r8488, [%rd2];
	setp.ne.s32 	%p3936, %r8488, 0;
	@%p3936 bra 	$L__BB10_3691;
	ld.shared.u64 	%rd7460, [m_Local_$_0];
	add.s64 	%rd7461, %rd7460, %rd1300;
	st.u32 	[%rd7461+32], %r2037;
	ld.local.u32 	%r8489, [%rd2];
	setp.eq.s32 	%p3937, %r8489, 0;
	selp.b32 	%r13010, %r13009, 0, %p3937;
$L__BB10_3691:
	st.local.u32 	[%rd2], %r13010;
	bra.uni 	$L__BB10_3693;
$L__BB10_3692:
	shl.b32 	%r8492, %r13008, 2;
	cvt.u64.u32 	%rd7462, %r8492;
	add.s64 	%rd7463, %rd1298, %rd7462;
	mov.b32 	%r8493, 0;
	st.u32 	[%rd7463+32], %r8493;
$L__BB10_3693:
	add.s32 	%r2045, %r13008, 1;
	ld.shared.u64 	%rd1301, [m_Local_$_0];
	add.s64 	%rd1302, %rd1301, %rd1296;
	ld.u32 	%r2046, [%rd1302+12];
	setp.lt.s32 	%p3938, %r2045, %r2046;
	@%p3938 bra 	$L__BB10_3703;
	ld.shared.u64 	%rd7464, [m_Local_$_1];
	atom.global.add.u64 	%rd7465, [%rd25], 48;
	add.s64 	%rd7466, %rd7465, 56;
	setp.ge.u64 	%p3939, %rd7466, %rd7464;
	shr.u64 	%rd1303, %rd7465, 4;
	cvt.u32.u64 	%r13011, %rd1303;
	setp.eq.s32 	%p3940, %r13011, -1;
	or.pred  	%p3941, %p3939, %p3940;
	@%p3941 bra 	$L__BB10_3696;
	shl.b64 	%rd7467, %rd1303, 32;
	shr.s64 	%rd7468, %rd7467, 28;
	add.s64 	%rd7469, %rd1301, %rd7468;
	mov.b16 	%rs1042, 0;
	st.u8 	[%rd7469], %rs1042;
	st.u8 	[%rd7469+1], %rs1042;
	mov.b32 	%r8494, 3608;
	st.u32 	[%rd7469+4], %r8494;
	mov.b16 	%rs1043, 1;
	st.u8 	[%rd7469+3], %rs1043;
	mov.b32 	%r8495, 48;
	st.u32 	[%rd7469+8], %r8495;
	mov.b32 	%r8496, -1;
	st.u32 	[%rd7469+16], %r8496;
	ld.shared.u64 	%rd7470, [m_Local_$_0];
	add.s64 	%rd7471, %rd7470, %rd7468;
	mov.b32 	%r8497, 0;
	st.u32 	[%rd7471+32], %r8497;
	ld.shared.u64 	%rd7472, [m_Local_$_0];
	add.s64 	%rd7473, %rd7472, %rd7468;
	st.u32 	[%rd7473+36], %r8497;
	ld.shared.u64 	%rd7474, [m_Local_$_0];
	add.s64 	%rd7475, %rd7474, %rd7468;
	st.u32 	[%rd7475+40], %r8497;
	ld.local.u32 	%r8498, [%rd2];
	setp.eq.s32 	%p6376, %r8498, 0;
	bra.uni 	$L__BB10_3697;
$L__BB10_3696:
	mov.b32 	%r8500, 21106;
	st.local.u32 	[%rd2], %r8500;
	mov.b32 	%r13011, -1;
	mov.pred 	%p6376, 0;
$L__BB10_3697:
	mov.b32 	%r13012, 0;
	not.pred 	%p3943, %p6376;
	@%p3943 bra 	$L__BB10_3702;
	setp.eq.s32 	%p3944, %r13011, -1;
	@%p3944 bra 	$L__BB10_6371;
	ld.shared.u64 	%rd7476, [m_Local_$_0];
	mul.wide.s32 	%rd1304, %r13011, 16;
	add.s64 	%rd7477, %rd7476, %rd1304;
	st.u32 	[%rd7477+40], %r2046;
	ld.local.u32 	%r8503, [%rd2];
	setp.eq.s32 	%p3945, %r8503, 0;
	@%p3945 bra 	$L__BB10_3700;
	bra.uni 	$L__BB10_3702;
$L__BB10_3700:
	ld.shared.u64 	%rd7478, [m_Local_$_0];
	add.s64 	%rd7479, %rd7478, %rd1304;
	st.u32 	[%rd7479+36], %r2045;
	ld.local.u32 	%r8505, [%rd2];
	setp.ne.s32 	%p3946, %r8505, 0;
	@%p3946 bra 	$L__BB10_3702;
	ld.shared.u64 	%rd7480, [m_Local_$_0];
	add.s64 	%rd7481, %rd7480, %rd1304;
	st.u32 	[%rd7481+32], %r2037;
	ld.local.u32 	%r8506, [%rd2];
	setp.eq.s32 	%p3947, %r8506, 0;
	selp.b32 	%r13012, %r13011, 0, %p3947;
$L__BB10_3702:
	st.local.u32 	[%rd2], %r13012;
	bra.uni 	$L__BB10_3704;
$L__BB10_3703:
	shl.b32 	%r8509, %r2045, 2;
	cvt.u64.u32 	%rd7482, %r8509;
	add.s64 	%rd7483, %rd1302, %rd7482;
	mov.b32 	%r8510, 0;
	st.u32 	[%rd7483+32], %r8510;
$L__BB10_3704:
	add.s32 	%r13008, %r13008, 2;
	setp.ne.s32 	%p3948, %r13008, %r2052;
	@%p3948 bra 	$L__BB10_3681;
$L__BB10_3705:
	and.b32  	%r8511, %r2033, 1;
	setp.eq.b32 	%p3949, %r8511, 1;
	not.pred 	%p3950, %p3949;
	@%p3950 bra 	$L__BB10_3717;
	ld.shared.u64 	%rd1305, [m_Local_$_0];
	add.s64 	%rd1306, %rd1305, %rd1296;
	ld.u32 	%r2053, [%rd1306+12];
	setp.lt.s32 	%p3951, %r2052, %r2053;
	@%p3951 bra 	$L__BB10_3716;
	ld.shared.u64 	%rd7484, [m_Local_$_1];
	atom.global.add.u64 	%rd7485, [%rd25], 48;
	add.s64 	%rd7486, %rd7485, 56;
	setp.ge.u64 	%p3952, %rd7486, %rd7484;
	shr.u64 	%rd1307, %rd7485, 4;
	cvt.u32.u64 	%r13014, %rd1307;
	setp.eq.s32 	%p3953, %r13014, -1;
	or.pred  	%p3954, %p3952, %p3953;
	@%p3954 bra 	$L__BB10_3709;
	shl.b64 	%rd7487, %rd1307, 32;
	shr.s64 	%rd7488, %rd7487, 28;
	add.s64 	%rd7489, %rd1305, %rd7488;
	mov.b16 	%rs1044, 0;
	st.u8 	[%rd7489], %rs1044;
	st.u8 	[%rd7489+1], %rs1044;
	mov.b32 	%r8512, 3608;
	st.u32 	[%rd7489+4], %r8512;
	mov.b16 	%rs1045, 1;
	st.u8 	[%rd7489+3], %rs1045;
	mov.b32 	%r8513, 48;
	st.u32 	[%rd7489+8], %r8513;
	mov.b32 	%r8514, -1;
	st.u32 	[%rd7489+16], %r8514;
	ld.shared.u64 	%rd7490, [m_Local_$_0];
	add.s64 	%rd7491, %rd7490, %rd7488;
	mov.b32 	%r8515, 0;
	st.u32 	[%rd7491+32], %r8515;
	ld.shared.u64 	%rd7492, [m_Local_$_0];
	add.s64 	%rd7493, %rd7492, %rd7488;
	st.u32 	[%rd7493+36], %r8515;
	ld.shared.u64 	%rd7494, [m_Local_$_0];
	add.s64 	%rd7495, %rd7494, %rd7488;
	st.u32 	[%rd7495+40], %r8515;
	ld.local.u32 	%r8516, [%rd2];
	setp.eq.s32 	%p6377, %r8516, 0;
	bra.uni 	$L__BB10_3710;
$L__BB10_3709:
	mov.b32 	%r8518, 21106;
	st.local.u32 	[%rd2], %r8518;
	mov.b32 	%r13014, -1;
	mov.pred 	%p6377, 0;
$L__BB10_3710:
	mov.b32 	%r13015, 0;
	not.pred 	%p3956, %p6377;
	@%p3956 bra 	$L__BB10_3715;
	setp.eq.s32 	%p3957, %r13014, -1;
	@%p3957 bra 	$L__BB10_6372;
	ld.shared.u64 	%rd7496, [m_Local_$_0];
	mul.wide.s32 	%rd1308, %r13014, 16;
	add.s64 	%rd7497, %rd7496, %rd1308;
	st.u32 	[%rd7497+40], %r2053;
	ld.local.u32 	%r8521, [%rd2];
	setp.eq.s32 	%p3958, %r8521, 0;
	@%p3958 bra 	$L__BB10_3713;
	bra.uni 	$L__BB10_3715;
$L__BB10_3713:
	ld.shared.u64 	%rd7498, [m_Local_$_0];
	add.s64 	%rd7499, %rd7498, %rd1308;
	st.u32 	[%rd7499+36], %r2052;
	ld.local.u32 	%r8523, [%rd2];
	setp.ne.s32 	%p3959, %r8523, 0;
	@%p3959 bra 	$L__BB10_3715;
	ld.shared.u64 	%rd7500, [m_Local_$_0];
	add.s64 	%rd7501, %rd7500, %rd1308;
	st.u32 	[%rd7501+32], %r2037;
	ld.local.u32 	%r8524, [%rd2];
	setp.eq.s32 	%p3960, %r8524, 0;
	selp.b32 	%r13015, %r13014, 0, %p3960;
$L__BB10_3715:
	st.local.u32 	[%rd2], %r13015;
	bra.uni 	$L__BB10_3717;
$L__BB10_3716:
	shl.b32 	%r8527, %r2052, 2;
	cvt.u64.u32 	%rd7502, %r8527;
	add.s64 	%rd7503, %rd1306, %rd7502;
	mov.b32 	%r8528, 0;
	st.u32 	[%rd7503+32], %r8528;
$L__BB10_3717:
	setp.lt.s32 	%p3961, %r13004, 1;
	@%p3961 bra 	$L__BB10_3721;
	mul.wide.s32 	%rd1309, %r13003, 16;
	mul.wide.s32 	%rd1310, %r2037, 16;
	mov.b32 	%r13016, 0;
$L__BB10_3719:
	setp.ne.s32 	%p3962, %r13003, -1;
	shl.b32 	%r2059, %r13016, 2;
	@%p3962 bra 	$L__BB10_3725;
	mov.b32 	%r8546, 21352;
	st.local.u32 	[%rd2], %r8546;
	mov.b16 	%rs1608, 0;
	bra.uni 	$L__BB10_3737;
$L__BB10_3721:
	setp.lt.s32 	%p3985, %r13006, 1;
	@%p3985 bra 	$L__BB10_3779;
	mul.wide.s32 	%rd1311, %r13005, 16;
	mul.wide.s32 	%rd1312, %r2037, 16;
	mov.b32 	%r13021, 0;
$L__BB10_3723:
	setp.ne.s32 	%p3986, %r13005, -1;
	@%p3986 bra 	$L__BB10_3752;
	mov.b32 	%r8581, 21352;
	st.local.u32 	[%rd2], %r8581;
	mov.b16 	%rs1609, 0;
	bra.uni 	$L__BB10_3764;
$L__BB10_3725:
	ld.shared.u64 	%rd1313, [m_Local_$_0];
	add.s64 	%rd1314, %rd1313, %rd1309;
	ld.u32 	%r2060, [%rd1314+12];
	setp.lt.s32 	%p3963, %r13016, %r2060;
	@%p3963 bra 	$L__BB10_3736;
	ld.shared.u64 	%rd7504, [m_Local_$_1];
	atom.global.add.u64 	%rd7505, [%rd25], 48;
	add.s64 	%rd7506, %rd7505, 56;
	setp.lt.u64 	%p3964, %rd7506, %rd7504;
	shr.u64 	%rd1315, %rd7505, 4;
	cvt.u32.u64 	%r13017, %rd1315;
	setp.ne.s32 	%p3965, %r13017, -1;
	and.pred  	%p3966, %p3964, %p3965;
	@%p3966 bra 	$L__BB10_3728;
	mov.b32 	%r8537, 21106;
	st.local.u32 	[%rd2], %r8537;
	mov.b32 	%r13017, -1;
	mov.pred 	%p6378, 0;
	bra.uni 	$L__BB10_3729;
$L__BB10_3728:
	shl.b64 	%rd7507, %rd1315, 32;
	shr.s64 	%rd7508, %rd7507, 28;
	add.s64 	%rd7509, %rd1313, %rd7508;
	mov.b16 	%rs1046, 0;
	st.u8 	[%rd7509], %rs1046;
	st.u8 	[%rd7509+1], %rs1046;
	mov.b32 	%r8531, 3608;
	st.u32 	[%rd7509+4], %r8531;
	mov.b16 	%rs1047, 1;
	st.u8 	[%rd7509+3], %rs1047;
	mov.b32 	%r8532, 48;
	st.u32 	[%rd7509+8], %r8532;
	mov.b32 	%r8533, -1;
	st.u32 	[%rd7509+16], %r8533;
	ld.shared.u64 	%rd7510, [m_Local_$_0];
	add.s64 	%rd7511, %rd7510, %rd7508;
	mov.b32 	%r8534, 0;
	st.u32 	[%rd7511+32], %r8534;
	ld.shared.u64 	%rd7512, [m_Local_$_0];
	add.s64 	%rd7513, %rd7512, %rd7508;
	st.u32 	[%rd7513+36], %r8534;
	ld.shared.u64 	%rd7514, [m_Local_$_0];
	add.s64 	%rd7515, %rd7514, %rd7508;
	st.u32 	[%rd7515+40], %r8534;
	ld.local.u32 	%r8535, [%rd2];
	setp.eq.s32 	%p6378, %r8535, 0;
$L__BB10_3729:
	mov.b32 	%r13018, 0;
	not.pred 	%p3968, %p6378;
	@%p3968 bra 	$L__BB10_3735;
	setp.ne.s32 	%p3969, %r13017, -1;
	@%p3969 bra 	$L__BB10_3732;
	mov.b32 	%r8545, 21352;
	st.local.u32 	[%rd2], %r8545;
	bra.uni 	$L__BB10_3735;
$L__BB10_3732:
	ld.shared.u64 	%rd7516, [m_Local_$_0];
	mul.wide.s32 	%rd1316, %r13017, 16;
	add.s64 	%rd7517, %rd7516, %rd1316;
	st.u32 	[%rd7517+40], %r2060;
	ld.local.u32 	%r8540, [%rd2];
	setp.ne.s32 	%p3970, %r8540, 0;
	@%p3970 bra 	$L__BB10_3735;
	ld.shared.u64 	%rd7518, [m_Local_$_0];
	add.s64 	%rd7519, %rd7518, %rd1316;
	st.u32 	[%rd7519+36], %r13016;
	ld.local.u32 	%r8542, [%rd2];
	setp.ne.s32 	%p3971, %r8542, 0;
	@%p3971 bra 	$L__BB10_3735;
	ld.shared.u64 	%rd7520, [m_Local_$_0];
	add.s64 	%rd7521, %rd7520, %rd1316;
	st.u32 	[%rd7521+32], %r13003;
	ld.local.u32 	%r8543, [%rd2];
	setp.eq.s32 	%p3972, %r8543, 0;
	selp.b32 	%r13018, %r13017, 0, %p3972;
$L__BB10_3735:
	st.local.u32 	[%rd2], %r13018;
	mov.b16 	%rs1608, 0;
	bra.uni 	$L__BB10_3737;
$L__BB10_3736:
	cvt.u64.u32 	%rd7522, %r2059;
	add.s64 	%rd7523, %rd1314, %rd7522;
	ld.u8 	%rs1608, [%rd7523+32];
$L__BB10_3737:
	setp.ne.s32 	%p3973, %r2037, -1;
	@%p3973 bra 	$L__BB10_3739;
	mov.b32 	%r8563, 21352;
	st.local.u32 	[%rd2], %r8563;
	bra.uni 	$L__BB10_3751;
$L__BB10_3739:
	ld.shared.u64 	%rd1317, [m_Local_$_0];
	add.s64 	%rd1318, %rd1317, %rd1310;
	ld.u32 	%r2065, [%rd1318+12];
	setp.lt.s32 	%p3974, %r13016, %r2065;
	@%p3974 bra 	$L__BB10_3750;
	ld.shared.u64 	%rd7524, [m_Local_$_1];
	atom.global.add.u64 	%rd7525, [%rd25], 48;
	add.s64 	%rd7526, %rd7525, 56;
	setp.lt.u64 	%p3975, %rd7526, %rd7524;
	shr.u64 	%rd1319, %rd7525, 4;
	cvt.u32.u64 	%r13019, %rd1319;
	setp.ne.s32 	%p3976, %r13019, -1;
	and.pred  	%p3977, %p3975, %p3976;
	@%p3977 bra 	$L__BB10_3742;
	mov.b32 	%r8553, 21106;
	st.local.u32 	[%rd2], %r8553;
	mov.b32 	%r13019, -1;
	mov.pred 	%p6379, 0;
	bra.uni 	$L__BB10_3743;
$L__BB10_3742:
	shl.b64 	%rd7527, %rd1319, 32;
	shr.s64 	%rd7528, %rd7527, 28;
	add.s64 	%rd7529, %rd1317, %rd7528;
	mov.b16 	%rs1050, 0;
	st.u8 	[%rd7529], %rs1050;
	st.u8 	[%rd7529+1], %rs1050;
	mov.b32 	%r8547, 3608;
	st.u32 	[%rd7529+4], %r8547;
	mov.b16 	%rs1051, 1;
	st.u8 	[%rd7529+3], %rs1051;
	mov.b32 	%r8548, 48;
	st.u32 	[%rd7529+8], %r8548;
	mov.b32 	%r8549, -1;
	st.u32 	[%rd7529+16], %r8549;
	ld.shared.u64 	%rd7530, [m_Local_$_0];
	add.s64 	%rd7531, %rd7530, %rd7528;
	mov.b32 	%r8550, 0;
	st.u32 	[%rd7531+32], %r8550;
	ld.shared.u64 	%rd7532, [m_Local_$_0];
	add.s64 	%rd7533, %rd7532, %rd7528;
	st.u32 	[%rd7533+36], %r8550;
	ld.shared.u64 	%rd7534, [m_Local_$_0];
	add.s64 	%rd7535, %rd7534, %rd7528;
	st.u32 	[%rd7535+40], %r8550;
	ld.local.u32 	%r8551, [%rd2];
	setp.eq.s32 	%p6379, %r8551, 0;
$L__BB10_3743:
	mov.b32 	%r13020, 0;
	not.pred 	%p3979, %p6379;
	@%p3979 bra 	$L__BB10_3749;
	setp.ne.s32 	%p3980, %r13019, -1;
	@%p3980 bra 	$L__BB10_3746;
	mov.b32 	%r8561, 21352;
	st.local.u32 	[%rd2], %r8561;
	bra.uni 	$L__BB10_3749;
$L__BB10_3746:
	ld.shared.u64 	%rd7536, [m_Local_$_0];
	mul.wide.s32 	%rd1320, %r13019, 16;
	add.s64 	%rd7537, %rd7536, %rd1320;
	st.u32 	[%rd7537+40], %r2065;
	ld.local.u32 	%r8556, [%rd2];
	setp.ne.s32 	%p3981, %r8556, 0;
	@%p3981 bra 	$L__BB10_3749;
	ld.shared.u64 	%rd7538, [m_Local_$_0];
	add.s64 	%rd7539, %rd7538, %rd1320;
	st.u32 	[%rd7539+36], %r13016;
	ld.local.u32 	%r8558, [%rd2];
	setp.ne.s32 	%p3982, %r8558, 0;
	@%p3982 bra 	$L__BB10_3749;
	ld.shared.u64 	%rd7540, [m_Local_$_0];
	add.s64 	%rd7541, %rd7540, %rd1320;
	st.u32 	[%rd7541+32], %r2037;
	ld.local.u32 	%r8559, [%rd2];
	setp.eq.s32 	%p3983, %r8559, 0;
	selp.b32 	%r13020, %r13019, 0, %p3983;
$L__BB10_3749:
	st.local.u32 	[%rd2], %r13020;
	bra.uni 	$L__BB10_3751;
$L__BB10_3750:
	cvt.u64.u32 	%rd7542, %r2059;
	add.s64 	%rd7543, %rd1318, %rd7542;
	mov.b32 	%r8562, 0;
	st.u32 	[%rd7543+32], %r8562;
	st.u8 	[%rd7543+32], %rs1608;
$L__BB10_3751:
	add.s32 	%r13016, %r13016, 1;
	setp.eq.s32 	%p3984, %r13016, %r13004;
	@%p3984 bra 	$L__BB10_3721;
	bra.uni 	$L__BB10_3719;
$L__BB10_3752:
	ld.shared.u64 	%rd1321, [m_Local_$_0];
	add.s64 	%rd1322, %rd1321, %rd1311;
	ld.u32 	%r2072, [%rd1322+12];
	setp.lt.s32 	%p3987, %r13021, %r2072;
	@%p3987 bra 	$L__BB10_3763;
	ld.shared.u64 	%rd7544, [m_Local_$_1];
	atom.global.add.u64 	%rd7545, [%rd25], 48;
	add.s64 	%rd7546, %rd7545, 56;
	setp.lt.u64 	%p3988, %rd7546, %rd7544;
	shr.u64 	%rd1323, %rd7545, 4;
	cvt.u32.u64 	%r13022, %rd1323;
	setp.ne.s32 	%p3989, %r13022, -1;
	and.pred  	%p3990, %p3988, %p3989;
	@%p3990 bra 	$L__BB10_3755;
	mov.b32 	%r8571, 21106;
	st.local.u32 	[%rd2], %r8571;
	mov.b32 	%r13022, -1;
	mov.pred 	%p6380, 0;
	bra.uni 	$L__BB10_3756;
$L__BB10_3755:
	shl.b64 	%rd7547, %rd1323, 32;
	shr.s64 	%rd7548, %rd7547, 28;
	add.s64 	%rd7549, %rd1321, %rd7548;
	mov.b16 	%rs1052, 0;
	st.u8 	[%rd7549], %rs1052;
	st.u8 	[%rd7549+1], %rs1052;
	mov.b32 	%r8565, 3608;
	st.u32 	[%rd7549+4], %r8565;
	mov.b16 	%rs1053, 1;
	st.u8 	[%rd7549+3], %rs1053;
	mov.b32 	%r8566, 48;
	st.u32 	[%rd7549+8], %r8566;
	mov.b32 	%r8567, -1;
	st.u32 	[%rd7549+16], %r8567;
	ld.shared.u64 	%rd7550, [m_Local_$_0];
	add.s64 	%rd7551, %rd7550, %rd7548;
	mov.b32 	%r8568, 0;
	st.u32 	[%rd7551+32], %r8568;
	ld.shared.u64 	%rd7552, [m_Local_$_0];
	add.s64 	%rd7553, %rd7552, %rd7548;
	st.u32 	[%rd7553+36], %r8568;
	ld.shared.u64 	%rd7554, [m_Local_$_0];
	add.s64 	%rd7555, %rd7554, %rd7548;
	st.u32 	[%rd7555+40], %r8568;
	ld.local.u32 	%r8569, [%rd2];
	setp.eq.s32 	%p6380, %r8569, 0;
$L__BB10_3756:
	mov.b32 	%r13023, 0;
	not.pred 	%p3992, %p6380;
	@%p3992 bra 	$L__BB10_3762;
	setp.ne.s32 	%p3993, %r13022, -1;
	@%p3993 bra 	$L__BB10_3759;
	mov.b32 	%r8579, 21352;
	st.local.u32 	[%rd2], %r8579;
	bra.uni 	$L__BB10_3762;
$L__BB10_3759:
	ld.shared.u64 	%rd7556, [m_Local_$_0];
	mul.wide.s32 	%rd1324, %r13022, 16;
	add.s64 	%rd7557, %rd7556, %rd1324;
	st.u32 	[%rd7557+40], %r2072;
	ld.local.u32 	%r8574, [%rd2];
	setp.ne.s32 	%p3994, %r8574, 0;
	@%p3994 bra 	$L__BB10_3762;
	ld.shared.u64 	%rd7558, [m_Local_$_0];
	add.s64 	%rd7559, %rd7558, %rd1324;
	st.u32 	[%rd7559+36], %r13021;
	ld.local.u32 	%r8576, [%rd2];
	setp.ne.s32 	%p3995, %r8576, 0;
	@%p3995 bra 	$L__BB10_3762;
	ld.shared.u64 	%rd7560, [m_Local_$_0];
	add.s64 	%rd7561, %rd7560, %rd1324;
	st.u32 	[%rd7561+32], %r13005;
	ld.local.u32 	%r8577, [%rd2];
	setp.eq.s32 	%p3996, %r8577, 0;
	selp.b32 	%r13023, %r13022, 0, %p3996;
$L__BB10_3762:
	st.local.u32 	[%rd2], %r13023;
	mov.b16 	%rs1609, 0;
	bra.uni 	$L__BB10_3764;
$L__BB10_3763:
	shl.b32 	%r8580, %r13021, 2;
	cvt.u64.u32 	%rd7562, %r8580;
	add.s64 	%rd7563, %rd1322, %rd7562;
	ld.u8 	%rs1609, [%rd7563+32];
$L__BB10_3764:
	setp.ne.s32 	%p3997, %r2037, -1;
	add.s32 	%r2077, %r13021, %r13004;
	@%p3997 bra 	$L__BB10_3766;
	mov.b32 	%r8600, 21352;
	st.local.u32 	[%rd2], %r8600;
	bra.uni 	$L__BB10_3778;
$L__BB10_3766:
	ld.shared.u64 	%rd1325, [m_Local_$_0];
	add.s64 	%rd1326, %rd1325, %rd1312;
	ld.u32 	%r8582, [%rd1326+12];
	setp.gt.s32 	%p3998, %r2077, -1;
	setp.lt.s32 	%p3999, %r2077, %r8582;
	and.pred  	%p4000, %p3998, %p3999;
	@%p4000 bra 	$L__BB10_3777;
	ld.shared.u64 	%rd7566, [m_Local_$_1];
	atom.global.add.u64 	%rd7567, [%rd25], 48;
	add.s64 	%rd7568, %rd7567, 56;
	setp.lt.u64 	%p4001, %rd7568, %rd7566;
	shr.u64 	%rd1327, %rd7567, 4;
	cvt.u32.u64 	%r13024, %rd1327;
	setp.ne.s32 	%p4002, %r13024, -1;
	and.pred  	%p4003, %p4001, %p4002;
	@%p4003 bra 	$L__BB10_3769;
	mov.b32 	%r8591, 21106;
	st.local.u32 	[%rd2], %r8591;
	mov.b32 	%r13024, -1;
	mov.pred 	%p6381, 0;
	bra.uni 	$L__BB10_3770;
$L__BB10_3769:
	shl.b64 	%rd7569, %rd1327, 32;
	shr.s64 	%rd7570, %rd7569, 28;
	add.s64 	%rd7571, %rd1325, %rd7570;
	mov.b16 	%rs1056, 0;
	st.u8 	[%rd7571], %rs1056;
	st.u8 	[%rd7571+1], %rs1056;
	mov.b32 	%r8585, 3608;
	st.u32 	[%rd7571+4], %r8585;
	mov.b16 	%rs1057, 1;
	st.u8 	[%rd7571+3], %rs1057;
	mov.b32 	%r8586, 48;
	st.u32 	[%rd7571+8], %r8586;
	mov.b32 	%r8587, -1;
	st.u32 	[%rd7571+16], %r8587;
	ld.shared.u64 	%rd7572, [m_Local_$_0];
	add.s64 	%rd7573, %rd7572, %rd7570;
	mov.b32 	%r8588, 0;
	st.u32 	[%rd7573+32], %r8588;
	ld.shared.u64 	%rd7574, [m_Local_$_0];
	add.s64 	%rd7575, %rd7574, %rd7570;
	st.u32 	[%rd7575+36], %r8588;
	ld.shared.u64 	%rd7576, [m_Local_$_0];
	add.s64 	%rd7577, %rd7576, %rd7570;
	st.u32 	[%rd7577+40], %r8588;
	ld.local.u32 	%r8589, [%rd2];
	setp.eq.s32 	%p6381, %r8589, 0;
$L__BB10_3770:
	mov.b32 	%r13025, 0;
	not.pred 	%p4005, %p6381;
	@%p4005 bra 	$L__BB10_3776;
	setp.ne.s32 	%p4006, %r13024, -1;
	@%p4006 bra 	$L__BB10_3773;
	mov.b32 	%r8599, 21352;
	st.local.u32 	[%rd2], %r8599;
	bra.uni 	$L__BB10_3776;
$L__BB10_3773:
	ld.shared.u64 	%rd7578, [m_Local_$_0];
	mul.wide.s32 	%rd1328, %r13024, 16;
	add.s64 	%rd7579, %rd7578, %rd1328;
	st.u32 	[%rd7579+40], %r8582;
	ld.local.u32 	%r8594, [%rd2];
	setp.ne.s32 	%p4007, %r8594, 0;
	@%p4007 bra 	$L__BB10_3776;
	ld.shared.u64 	%rd7580, [m_Local_$_0];
	add.s64 	%rd7581, %rd7580, %rd1328;
	st.u32 	[%rd7581+36], %r2077;
	ld.local.u32 	%r8596, [%rd2];
	setp.ne.s32 	%p4008, %r8596, 0;
	@%p4008 bra 	$L__BB10_3776;
	ld.shared.u64 	%rd7582, [m_Local_$_0];
	add.s64 	%rd7583, %rd7582, %rd1328;
	st.u32 	[%rd7583+32], %r2037;
	ld.local.u32 	%r8597, [%rd2];
	setp.eq.s32 	%p4009, %r8597, 0;
	selp.b32 	%r13025, %r13024, 0, %p4009;
$L__BB10_3776:
	st.local.u32 	[%rd2], %r13025;
	bra.uni 	$L__BB10_3778;
$L__BB10_3777:
	shl.b32 	%r8583, %r2077, 2;
	cvt.u64.u32 	%rd7564, %r8583;
	add.s64 	%rd7565, %rd1326, %rd7564;
	mov.b32 	%r8584, 0;
	st.u32 	[%rd7565+32], %r8584;
	st.u8 	[%rd7565+32], %rs1609;
$L__BB10_3778:
	add.s32 	%r13021, %r13021, 1;
	setp.ne.s32 	%p4010, %r13021, %r13006;
	@%p4010 bra 	$L__BB10_3723;
$L__BB10_3779:
	ld.shared.u64 	%rd11628, [m_Local_$_1];
	atom.global.add.u64 	%rd7584, [%rd25], 48;
	add.s64 	%rd7585, %rd7584, 56;
	setp.lt.u64 	%p4011, %rd7585, %rd11628;
	shr.u64 	%rd7586, %rd7584, 4;
	cvt.u32.u64 	%r8601, %rd7586;
	selp.b32 	%r2084, %r8601, -1, %p4011;
	setp.ne.s32 	%p4012, %r2084, -1;
	@%p4012 bra 	$L__BB10_3781;
	mov.b32 	%r8711, 21352;
	st.local.u32 	[%rd2], %r8711;
	bra.uni 	$L__BB10_3856;
$L__BB10_3781:
	ld.shared.u64 	%rd7587, [m_Local_$_0];
	mul.wide.s32 	%rd1330, %r2084, 16;
	add.s64 	%rd7588, %rd7587, %rd1330;
	mov.b16 	%rs1058, 1;
	st.u8 	[%rd7588], %rs1058;
	mov.b16 	%rs1059, 0;
	st.u8 	[%rd7588+1], %rs1059;
	mov.b32 	%r8602, 2906;
	st.u32 	[%rd7588+4], %r8602;
	st.u8 	[%rd7588+3], %rs1058;
	mov.b32 	%r8603, 48;
	st.u32 	[%rd7588+8], %r8603;
	mov.b32 	%r8604, -1;
	st.u32 	[%rd7588+16], %r8604;
	ld.shared.u64 	%rd1331, [m_Local_$_0];
	mul.wide.s32 	%rd1332, %r2037, 16;
	add.s64 	%rd7589, %rd1331, %rd1332;
	ld.u32 	%r2085, [%rd7589+12];
	shl.b32 	%r8605, %r2085, 2;
	add.s32 	%r8606, %r8605, 32;
	shr.s32 	%r8607, %r8606, 31;
	shr.u32 	%r8608, %r8607, 29;
	add.s32 	%r8609, %r8606, %r8608;
	and.b32  	%r8610, %r8609, -8;
	sub.s32 	%r8611, %r8606, %r8610;
	setp.eq.s32 	%p4013, %r8611, 0;
	sub.s32 	%r8612, %r8605, %r8611;
	add.s32 	%r8613, %r8612, 40;
	selp.b32 	%r2086, %r8606, %r8613, %p4013;
	ld.shared.u64 	%rd1333, [m_Local_$_1];
	and.b32  	%r8614, %r2086, 12;
	setp.eq.s32 	%p4014, %r8614, 0;
	mov.u32 	%r13026, %r2086;
	@%p4014 bra 	$L__BB10_3783;
	shr.s32 	%r8615, %r2086, 31;
	shr.u32 	%r8616, %r8615, 28;
	add.s32 	%r8617, %r2086, %r8616;
	and.b32  	%r8618, %r8617, -16;
	add.s32 	%r13026, %r8618, 16;
$L__BB10_3783:
	cvt.s64.s32 	%rd7590, %r13026;
	atom.global.add.u64 	%rd7591, [%rd25], %rd7590;
	cvt.s64.s32 	%rd7592, %r2086;
	add.s64 	%rd7593, %rd7592, %rd7591;
	add.s64 	%rd7594, %rd7593, 8;
	setp.lt.u64 	%p4015, %rd7594, %rd1333;
	shr.u64 	%rd7595, %rd7591, 4;
	cvt.u32.u64 	%r8619, %rd7595;
	selp.b32 	%r2089, %r8619, -1, %p4015;
	setp.ne.s32 	%p4016, %r2089, -1;
	@%p4016 bra 	$L__BB10_3785;
	mov.b32 	%r8675, 21352;
	st.local.u32 	[%rd2], %r8675;
	bra.uni 	$L__BB10_3824;
$L__BB10_3785:
	mul.wide.s32 	%rd1334, %r2089, 16;
	add.s64 	%rd7596, %rd1331, %rd1334;
	mov.b16 	%rs1060, 0;
	st.u8 	[%rd7596], %rs1060;
	st.u8 	[%rd7596+1], %rs1060;
	mov.b32 	%r8620, 4335;
	st.u32 	[%rd7596+4], %r8620;
	mov.b16 	%rs1061, 1;
	st.u8 	[%rd7596+3], %rs1061;
	st.u32 	[%rd7596+8], %r2086;
	st.u32 	[%rd7596+12], %r2085;
	setp.lt.s32 	%p4017, %r2085, 1;
	@%p4017 bra 	$L__BB10_3824;
	setp.eq.s32 	%p4018, %r2085, 1;
	mov.b32 	%r2104, 0;
	@%p4018 bra 	$L__BB10_3812;
	and.b32  	%r2104, %r2085, 2147483646;
	mov.b32 	%r13027, 0;
$L__BB10_3788:
	ld.shared.u64 	%rd1335, [m_Local_$_0];
	add.s64 	%rd1336, %rd1335, %rd1334;
	ld.u32 	%r2092, [%rd1336+12];
	setp.lt.s32 	%p4019, %r13027, %r2092;
	@%p4019 bra 	$L__BB10_3799;
	ld.shared.u64 	%rd7597, [m_Local_$_1];
	atom.global.add.u64 	%rd7598, [%rd25], 48;
	add.s64 	%rd7599, %rd7598, 56;
	setp.lt.u64 	%p4020, %rd7599, %rd7597;
	shr.u64 	%rd1337, %rd7598, 4;
	cvt.u32.u64 	%r13028, %rd1337;
	setp.ne.s32 	%p4021, %r13028, -1;
	and.pred  	%p4022, %p4020, %p4021;
	@%p4022 bra 	$L__BB10_3791;
	mov.b32 	%r8629, 21106;
	st.local.u32 	[%rd2], %r8629;
	mov.b32 	%r13028, -1;
	mov.pred 	%p6382, 0;
	bra.uni 	$L__BB10_3792;
$L__BB10_3791:
	shl.b64 	%rd7600, %rd1337, 32;
	shr.s64 	%rd7601, %rd7600, 28;
	add.s64 	%rd7602, %rd1335, %rd7601;
	mov.b16 	%rs1062, 0;
	st.u8 	[%rd7602], %rs1062;
	st.u8 	[%rd7602+1], %rs1062;
	mov.b32 	%r8623, 3608;
	st.u32 	[%rd7602+4], %r8623;
	mov.b16 	%rs1063, 1;
	st.u8 	[%rd7602+3], %rs1063;
	mov.b32 	%r8624, 48;
	st.u32 	[%rd7602+8], %r8624;
	mov.b32 	%r8625, -1;
	st.u32 	[%rd7602+16], %r8625;
	ld.shared.u64 	%rd7603, [m_Local_$_0];
	add.s64 	%rd7604, %rd7603, %rd7601;
	mov.b32 	%r8626, 0;
	st.u32 	[%rd7604+32], %r8626;
	ld.shared.u64 	%rd7605, [m_Local_$_0];
	add.s64 	%rd7606, %rd7605, %rd7601;
	st.u32 	[%rd7606+36], %r8626;
	ld.shared.u64 	%rd7607, [m_Local_$_0];
	add.s64 	%rd7608, %rd7607, %rd7601;
	st.u32 	[%rd7608+40], %r8626;
	ld.local.u32 	%r8627, [%rd2];
	setp.eq.s32 	%p6382, %r8627, 0;
$L__BB10_3792:
	mov.b32 	%r13029, 0;
	not.pred 	%p4024, %p6382;
	@%p4024 bra 	$L__BB10_3798;
	setp.ne.s32 	%p4025, %r13028, -1;
	@%p4025 bra 	$L__BB10_3795;
	mov.b32 	%r8637, 21352;
	st.local.u32 	[%rd2], %r8637;
	bra.uni 	$L__BB10_3798;
$L__BB10_3795:
	ld.shared.u64 	%rd7609, [m_Local_$_0];
	mul.wide.s32 	%rd1338, %r13028, 16;
	add.s64 	%rd7610, %rd7609, %rd1338;
	st.u32 	[%rd7610+40], %r2092;
	ld.local.u32 	%r8632, [%rd2];
	setp.ne.s32 	%p4026, %r8632, 0;
	@%p4026 bra 	$L__BB10_3798;
	ld.shared.u64 	%rd7611, [m_Local_$_0];
	add.s64 	%rd7612, %rd7611, %rd1338;
	st.u32 	[%rd7612+36], %r13027;
	ld.local.u32 	%r8634, [%rd2];
	setp.ne.s32 	%p4027, %r8634, 0;
	@%p4027 bra 	$L__BB10_3798;
	ld.shared.u64 	%rd7613, [m_Local_$_0];
	add.s64 	%rd7614, %rd7613, %rd1338;
	st.u32 	[%rd7614+32], %r2089;
	ld.local.u32 	%r8635, [%rd2];
	setp.eq.s32 	%p4028, %r8635, 0;
	selp.b32 	%r13029, %r13028, 0, %p4028;
$L__BB10_3798:
	st.local.u32 	[%rd2], %r13029;
	bra.uni 	$L__BB10_3800;
$L__BB10_3799:
	shl.b32 	%r8638, %r13027, 2;
	cvt.u64.u32 	%rd7615, %r8638;
	add.s64 	%rd7616, %rd1336, %rd7615;
	mov.b32 	%r8639, 0;
	st.u32 	[%rd7616+32], %r8639;
$L__BB10_3800:
	add.s32 	%r2097, %r13027, 1;
	ld.shared.u64 	%rd1339, [m_Local_$_0];
	add.s64 	%rd1340, %rd1339, %rd1334;
	ld.u32 	%r2098, [%rd1340+12];
	setp.lt.s32 	%p4029, %r2097, %r2098;
	@%p4029 bra 	$L__BB10_3810;
	ld.shared.u64 	%rd7617, [m_Local_$_1];
	atom.global.add.u64 	%rd7618, [%rd25], 48;
	add.s64 	%rd7619, %rd7618, 56;
	setp.ge.u64 	%p4030, %rd7619, %rd7617;
	shr.u64 	%rd1341, %rd7618, 4;
	cvt.u32.u64 	%r13030, %rd1341;
	setp.eq.s32 	%p4031, %r13030, -1;
	or.pred  	%p4032, %p4030, %p4031;
	@%p4032 bra 	$L__BB10_3803;
	shl.b64 	%rd7620, %rd1341, 32;
	shr.s64 	%rd7621, %rd7620, 28;
	add.s64 	%rd7622, %rd1339, %rd7621;
	mov.b16 	%rs1064, 0;
	st.u8 	[%rd7622], %rs1064;
	st.u8 	[%rd7622+1], %rs1064;
	mov.b32 	%r8640, 3608;
	st.u32 	[%rd7622+4], %r8640;
	mov.b16 	%rs1065, 1;
	st.u8 	[%rd7622+3], %rs1065;
	mov.b32 	%r8641, 48;
	st.u32 	[%rd7622+8], %r8641;
	mov.b32 	%r8642, -1;
	st.u32 	[%rd7622+16], %r8642;
	ld.shared.u64 	%rd7623, [m_Local_$_0];
	add.s64 	%rd7624, %rd7623, %rd7621;
	mov.b32 	%r8643, 0;
	st.u32 	[%rd7624+32], %r8643;
	ld.shared.u64 	%rd7625, [m_Local_$_0];
	add.s64 	%rd7626, %rd7625, %rd7621;
	st.u32 	[%rd7626+36], %r8643;
	ld.shared.u64 	%rd7627, [m_Local_$_0];
	add.s64 	%rd7628, %rd7627, %rd7621;
	st.u32 	[%rd7628+40], %r8643;
	ld.local.u32 	%r8644, [%rd2];
	setp.eq.s32 	%p6383, %r8644, 0;
	bra.uni 	$L__BB10_3804;
$L__BB10_3803:
	mov.b32 	%r8646, 21106;
	st.local.u32 	[%rd2], %r8646;
	mov.b32 	%r13030, -1;
	mov.pred 	%p6383, 0;
$L__BB10_3804:
	mov.b32 	%r13031, 0;
	not.pred 	%p4034, %p6383;
	@%p4034 bra 	$L__BB10_3809;
	setp.eq.s32 	%p4035, %r13030, -1;
	@%p4035 bra 	$L__BB10_6373;
	ld.shared.u64 	%rd7629, [m_Local_$_0];
	mul.wide.s32 	%rd1342, %r13030, 16;
	add.s64 	%rd7630, %rd7629, %rd1342;
	st.u32 	[%rd7630+40], %r2098;
	ld.local.u32 	%r8649, [%rd2];
	setp.eq.s32 	%p4036, %r8649, 0;
	@%p4036 bra 	$L__BB10_3807;
	bra.uni 	$L__BB10_3809;
$L__BB10_3807:
	ld.shared.u64 	%rd7631, [m_Local_$_0];
	add.s64 	%rd7632, %rd7631, %rd1342;
	st.u32 	[%rd7632+36], %r2097;
	ld.local.u32 	%r8651, [%rd2];
	setp.ne.s32 	%p4037, %r8651, 0;
	@%p4037 bra 	$L__BB10_3809;
	ld.shared.u64 	%rd7633, [m_Local_$_0];
	add.s64 	%rd7634, %rd7633, %rd1342;
	st.u32 	[%rd7634+32], %r2089;
	ld.local.u32 	%r8652, [%rd2];
	setp.eq.s32 	%p4038, %r8652, 0;
	selp.b32 	%r13031, %r13030, 0, %p4038;
$L__BB10_3809:
	st.local.u32 	[%rd2], %r13031;
	bra.uni 	$L__BB10_3811;
$L__BB10_3810:
	shl.b32 	%r8655, %r2097, 2;
	cvt.u64.u32 	%rd7635, %r8655;
	add.s64 	%rd7636, %rd1340, %rd7635;
	mov.b32 	%r8656, 0;
	st.u32 	[%rd7636+32], %r8656;
$L__BB10_3811:
	add.s32 	%r13027, %r13027, 2;
	setp.ne.s32 	%p4039, %r13027, %r2104;
	@%p4039 bra 	$L__BB10_3788;
$L__BB10_3812:
	and.b32  	%r8657, %r2085, 1;
	setp.eq.b32 	%p4040, %r8657, 1;
	not.pred 	%p4041, %p4040;
	@%p4041 bra 	$L__BB10_3824;
	ld.shared.u64 	%rd1343, [m_Local_$_0];
	add.s64 	%rd1344, %rd1343, %rd1334;
	ld.u32 	%r2105, [%rd1344+12];
	setp.lt.s32 	%p4042, %r2104, %r2105;
	@%p4042 bra 	$L__BB10_3823;
	ld.shared.u64 	%rd7637, [m_Local_$_1];
	atom.global.add.u64 	%rd7638, [%rd25], 48;
	add.s64 	%rd7639, %rd7638, 56;
	setp.ge.u64 	%p4043, %rd7639, %rd7637;
	shr.u64 	%rd1345, %rd7638, 4;
	cvt.u32.u64 	%r13033, %rd1345;
	setp.eq.s32 	%p4044, %r13033, -1;
	or.pred  	%p4045, %p4043, %p4044;
	@%p4045 bra 	$L__BB10_3816;
	shl.b64 	%rd7640, %rd1345, 32;
	shr.s64 	%rd7641, %rd7640, 28;
	add.s64 	%rd7642, %rd1343, %rd7641;
	mov.b16 	%rs1066, 0;
	st.u8 	[%rd7642], %rs1066;
	st.u8 	[%rd7642+1], %rs1066;
	mov.b32 	%r8658, 3608;
	st.u32 	[%rd7642+4], %r8658;
	mov.b16 	%rs1067, 1;
	st.u8 	[%rd7642+3], %rs1067;
	mov.b32 	%r8659, 48;
	st.u32 	[%rd7642+8], %r8659;
	mov.b32 	%r8660, -1;
	st.u32 	[%rd7642+16], %r8660;
	ld.shared.u64 	%rd7643, [m_Local_$_0];
	add.s64 	%rd7644, %rd7643, %rd7641;
	mov.b32 	%r8661, 0;
	st.u32 	[%rd7644+32], %r8661;
	ld.shared.u64 	%rd7645, [m_Local_$_0];
	add.s64 	%rd7646, %rd7645, %rd7641;
	st.u32 	[%rd7646+36], %r8661;
	ld.shared.u64 	%rd7647, [m_Local_$_0];
	add.s64 	%rd7648, %rd7647, %rd7641;
	st.u32 	[%rd7648+40], %r8661;
	ld.local.u32 	%r8662, [%rd2];
	setp.eq.s32 	%p6384, %r8662, 0;
	bra.uni 	$L__BB10_3817;
$L__BB10_3816:
	mov.b32 	%r8664, 21106;
	st.local.u32 	[%rd2], %r8664;
	mov.b32 	%r13033, -1;
	mov.pred 	%p6384, 0;
$L__BB10_3817:
	mov.b32 	%r13034, 0;
	not.pred 	%p4047, %p6384;
	@%p4047 bra 	$L__BB10_3822;
	setp.eq.s32 	%p4048, %r13033, -1;
	@%p4048 bra 	$L__BB10_6374;
	ld.shared.u64 	%rd7649, [m_Local_$_0];
	mul.wide.s32 	%rd1346, %r13033, 16;
	add.s64 	%rd7650, %rd7649, %rd1346;
	st.u32 	[%rd7650+40], %r2105;
	ld.local.u32 	%r8667, [%rd2];
	setp.eq.s32 	%p4049, %r8667, 0;
	@%p4049 bra 	$L__BB10_3820;
	bra.uni 	$L__BB10_3822;
$L__BB10_3820:
	ld.shared.u64 	%rd7651, [m_Local_$_0];
	add.s64 	%rd7652, %rd7651, %rd1346;
	st.u32 	[%rd7652+36], %r2104;
	ld.local.u32 	%r8669, [%rd2];
	setp.ne.s32 	%p4050, %r8669, 0;
	@%p4050 bra 	$L__BB10_3822;
	ld.shared.u64 	%rd7653, [m_Local_$_0];
	add.s64 	%rd7654, %rd7653, %rd1346;
	st.u32 	[%rd7654+32], %r2089;
	ld.local.u32 	%r8670, [%rd2];
	setp.eq.s32 	%p4051, %r8670, 0;
	selp.b32 	%r13034, %r13033, 0, %p4051;
$L__BB10_3822:
	st.local.u32 	[%rd2], %r13034;
	bra.uni 	$L__BB10_3824;
$L__BB10_3823:
	shl.b32 	%r8673, %r2104, 2;
	cvt.u64.u32 	%rd7655, %r8673;
	add.s64 	%rd7656, %rd1344, %rd7655;
	mov.b32 	%r8674, 0;
	st.u32 	[%rd7656+32], %r8674;
$L__BB10_3824:
	setp.lt.s32 	%p4052, %r2085, 1;
	@%p4052 bra 	$L__BB10_3855;
	mul.wide.s32 	%rd1347, %r2089, 16;
	mov.b32 	%r13035, 0;
$L__BB10_3826:
	setp.ne.s32 	%p4053, %r2037, -1;
	shl.b32 	%r2111, %r13035, 2;
	@%p4053 bra 	$L__BB10_3828;
	mov.b32 	%r8692, 21352;
	st.local.u32 	[%rd2], %r8692;
	mov.b16 	%rs1610, 0;
	bra.uni 	$L__BB10_3840;
$L__BB10_3828:
	ld.shared.u64 	%rd1348, [m_Local_$_0];
	add.s64 	%rd1349, %rd1348, %rd1332;
	ld.u32 	%r2112, [%rd1349+12];
	setp.lt.s32 	%p4054, %r13035, %r2112;
	@%p4054 bra 	$L__BB10_3839;
	ld.shared.u64 	%rd7657, [m_Local_$_1];
	atom.global.add.u64 	%rd7658, [%rd25], 48;
	add.s64 	%rd7659, %rd7658, 56;
	setp.lt.u64 	%p4055, %rd7659, %rd7657;
	shr.u64 	%rd1350, %rd7658, 4;
	cvt.u32.u64 	%r13036, %rd1350;
	setp.ne.s32 	%p4056, %r13036, -1;
	and.pred  	%p4057, %p4055, %p4056;
	@%p4057 bra 	$L__BB10_3831;
	mov.b32 	%r8683, 21106;
	st.local.u32 	[%rd2], %r8683;
	mov.b32 	%r13036, -1;
	mov.pred 	%p6385, 0;
	bra.uni 	$L__BB10_3832;
$L__BB10_3831:
	shl.b64 	%rd7660, %rd1350, 32;
	shr.s64 	%rd7661, %rd7660, 28;
	add.s64 	%rd7662, %rd1348, %rd7661;
	mov.b16 	%rs1068, 0;
	st.u8 	[%rd7662], %rs1068;
	st.u8 	[%rd7662+1], %rs1068;
	mov.b32 	%r8677, 3608;
	st.u32 	[%rd7662+4], %r8677;
	mov.b16 	%rs1069, 1;
	st.u8 	[%rd7662+3], %rs1069;
	mov.b32 	%r8678, 48;
	st.u32 	[%rd7662+8], %r8678;
	mov.b32 	%r8679, -1;
	st.u32 	[%rd7662+16], %r8679;
	ld.shared.u64 	%rd7663, [m_Local_$_0];
	add.s64 	%rd7664, %rd7663, %rd7661;
	mov.b32 	%r8680, 0;
	st.u32 	[%rd7664+32], %r8680;
	ld.shared.u64 	%rd7665, [m_Local_$_0];
	add.s64 	%rd7666, %rd7665, %rd7661;
	st.u32 	[%rd7666+36], %r8680;
	ld.shared.u64 	%rd7667, [m_Local_$_0];
	add.s64 	%rd7668, %rd7667, %rd7661;
	st.u32 	[%rd7668+40], %r8680;
	ld.local.u32 	%r8681, [%rd2];
	setp.eq.s32 	%p6385, %r8681, 0;
$L__BB10_3832:
	mov.b32 	%r13037, 0;
	not.pred 	%p4059, %p6385;
	@%p4059 bra 	$L__BB10_3838;
	setp.ne.s32 	%p4060, %r13036, -1;
	@%p4060 bra 	$L__BB10_3835;
	mov.b32 	%r8691, 21352;
	st.local.u32 	[%rd2], %r8691;
	bra.uni 	$L__BB10_3838;
$L__BB10_3835:
	ld.shared.u64 	%rd7669, [m_Local_$_0];
	mul.wide.s32 	%rd1351, %r13036, 16;
	add.s64 	%rd7670, %rd7669, %rd1351;
	st.u32 	[%rd7670+40], %r2112;
	ld.local.u32 	%r8686, [%rd2];
	setp.ne.s32 	%p4061, %r8686, 0;
	@%p4061 bra 	$L__BB10_3838;
	ld.shared.u64 	%rd7671, [m_Local_$_0];
	add.s64 	%rd7672, %rd7671, %rd1351;
	st.u32 	[%rd7672+36], %r13035;
	ld.local.u32 	%r8688, [%rd2];
	setp.ne.s32 	%p4062, %r8688, 0;
	@%p4062 bra 	$L__BB10_3838;
	ld.shared.u64 	%rd7673, [m_Local_$_0];
	add.s64 	%rd7674, %rd7673, %rd1351;
	st.u32 	[%rd7674+32], %r2037;
	ld.local.u32 	%r8689, [%rd2];
	setp.eq.s32 	%p4063, %r8689, 0;
	selp.b32 	%r13037, %r13036, 0, %p4063;
$L__BB10_3838:
	st.local.u32 	[%rd2], %r13037;
	mov.b16 	%rs1610, 0;
	bra.uni 	$L__BB10_3840;
$L__BB10_3839:
	cvt.u64.u32 	%rd7675, %r2111;
	add.s64 	%rd7676, %rd1349, %rd7675;
	ld.u8 	%rs1610, [%rd7676+32];
$L__BB10_3840:
	setp.ne.s32 	%p4064, %r2089, -1;
	@%p4064 bra 	$L__BB10_3842;
	mov.b32 	%r8709, 21352;
	st.local.u32 	[%rd2], %r8709;
	bra.uni 	$L__BB10_3854;
$L__BB10_3842:
	ld.shared.u64 	%rd1352, [m_Local_$_0];
	add.s64 	%rd1353, %rd1352, %rd1347;
	ld.u32 	%r2117, [%rd1353+12];
	setp.lt.s32 	%p4065, %r13035, %r2117;
	@%p4065 bra 	$L__BB10_3853;
	ld.shared.u64 	%rd7677, [m_Local_$_1];
	atom.global.add.u64 	%rd7678, [%rd25], 48;
	add.s64 	%rd7679, %rd7678, 56;
	setp.lt.u64 	%p4066, %rd7679, %rd7677;
	shr.u64 	%rd1354, %rd7678, 4;
	cvt.u32.u64 	%r13038, %rd1354;
	setp.ne.s32 	%p4067, %r13038, -1;
	and.pred  	%p4068, %p4066, %p4067;
	@%p4068 bra 	$L__BB10_3845;
	mov.b32 	%r8699, 21106;
	st.local.u32 	[%rd2], %r8699;
	mov.b32 	%r13038, -1;
	mov.pred 	%p6386, 0;
	bra.uni 	$L__BB10_3846;
$L__BB10_3845:
	shl.b64 	%rd7680, %rd1354, 32;
	shr.s64 	%rd7681, %rd7680, 28;
	add.s64 	%rd7682, %rd1352, %rd7681;
	mov.b16 	%rs1072, 0;
	st.u8 	[%rd7682], %rs1072;
	st.u8 	[%rd7682+1], %rs1072;
	mov.b32 	%r8693, 3608;
	st.u32 	[%rd7682+4], %r8693;
	mov.b16 	%rs1073, 1;
	st.u8 	[%rd7682+3], %rs1073;
	mov.b32 	%r8694, 48;
	st.u32 	[%rd7682+8], %r8694;
	mov.b32 	%r8695, -1;
	st.u32 	[%rd7682+16], %r8695;
	ld.shared.u64 	%rd7683, [m_Local_$_0];
	add.s64 	%rd7684, %rd7683, %rd7681;
	mov.b32 	%r8696, 0;
	st.u32 	[%rd7684+32], %r8696;
	ld.shared.u64 	%rd7685, [m_Local_$_0];
	add.s64 	%rd7686, %rd7685, %rd7681;
	st.u32 	[%rd7686+36], %r8696;
	ld.shared.u64 	%rd7687, [m_Local_$_0];
	add.s64 	%rd7688, %rd7687, %rd7681;
	st.u32 	[%rd7688+40], %r8696;
	ld.local.u32 	%r8697, [%rd2];
	setp.eq.s32 	%p6386, %r8697, 0;
$L__BB10_3846:
	mov.b32 	%r13039, 0;
	not.pred 	%p4070, %p6386;
	@%p4070 bra 	$L__BB10_3852;
	setp.ne.s32 	%p4071, %r13038, -1;
	@%p4071 bra 	$L__BB10_3849;
	mov.b32 	%r8707, 21352;
	st.local.u32 	[%rd2], %r8707;
	bra.uni 	$L__BB10_3852;
$L__BB10_3849:
	ld.shared.u64 	%rd7689, [m_Local_$_0];
	mul.wide.s32 	%rd1355, %r13038, 16;
	add.s64 	%rd7690, %rd7689, %rd1355;
	st.u32 	[%rd7690+40], %r2117;
	ld.local.u32 	%r8702, [%rd2];
	setp.ne.s32 	%p4072, %r8702, 0;
	@%p4072 bra 	$L__BB10_3852;
	ld.shared.u64 	%rd7691, [m_Local_$_0];
	add.s64 	%rd7692, %rd7691, %rd1355;
	st.u32 	[%rd7692+36], %r13035;
	ld.local.u32 	%r8704, [%rd2];
	setp.ne.s32 	%p4073, %r8704, 0;
	@%p4073 bra 	$L__BB10_3852;
	ld.shared.u64 	%rd7693, [m_Local_$_0];
	add.s64 	%rd7694, %rd7693, %rd1355;
	st.u32 	[%rd7694+32], %r2089;
	ld.local.u32 	%r8705, [%rd2];
	setp.eq.s32 	%p4074, %r8705, 0;
	selp.b32 	%r13039, %r13038, 0, %p4074;
$L__BB10_3852:
	st.local.u32 	[%rd2], %r13039;
	bra.uni 	$L__BB10_3854;
$L__BB10_3853:
	cvt.u64.u32 	%rd7695, %r2111;
	add.s64 	%rd7696, %rd1353, %rd7695;
	mov.b32 	%r8708, 0;
	st.u32 	[%rd7696+32], %r8708;
	st.u8 	[%rd7696+32], %rs1610;
$L__BB10_3854:
	add.s32 	%r13035, %r13035, 1;
	setp.ne.s32 	%p4075, %r13035, %r2085;
	@%p4075 bra 	$L__BB10_3826;
$L__BB10_3855:
	ld.shared.u64 	%rd7697, [m_Local_$_0];
	add.s64 	%rd7698, %rd7697, %rd1330;
	st.u32 	[%rd7698+32], %r2089;
	ld.shared.u64 	%rd7699, [m_Local_$_0];
	add.s64 	%rd7700, %rd7699, %rd1330;
	st.u32 	[%rd7700+40], %r2085;
	ld.shared.u64 	%rd7701, [m_Local_$_0];
	add.s64 	%rd7702, %rd7701, %rd1330;
	mov.b32 	%r8710, 0;
	st.u32 	[%rd7702+48], %r8710;
	ld.shared.u64 	%rd11628, [m_Local_$_1];
$L__BB10_3856:
	atom.global.add.u64 	%rd7703, [%rd25], 48;
	add.s64 	%rd7704, %rd7703, 56;
	setp.lt.u64 	%p4076, %rd7704, %rd11628;
	shr.u64 	%rd1358, %rd7703, 4;
	cvt.u32.u64 	%r13042, %rd1358;
	setp.ne.s32 	%p4077, %r13042, -1;
	and.pred  	%p4078, %p4076, %p4077;
	@%p4078 bra 	$L__BB10_3858;
	mov.b32 	%r8719, 21352;
	st.local.u32 	[%rd2], %r8719;
	mov.b32 	%r13042, -1;
	mov.pred 	%p6387, 0;
	bra.uni 	$L__BB10_3862;
$L__BB10_3858:
	setp.ne.s32 	%p4079, %r2084, -1;
	ld.shared.u64 	%rd7705, [m_Local_$_0];
	shl.b64 	%rd7706, %rd1358, 32;
	shr.s64 	%rd1359, %rd7706, 28;
	add.s64 	%rd7707, %rd7705, %rd1359;
	mov.b16 	%rs1074, 0;
	st.u8 	[%rd7707], %rs1074;
	st.u8 	[%rd7707+1], %rs1074;
	mov.b32 	%r8712, 16901;
	st.u32 	[%rd7707+4], %r8712;
	mov.b16 	%rs1075, 1;
	st.u8 	[%rd7707+3], %rs1075;
	mov.b32 	%r8713, 44;
	st.u32 	[%rd7707+8], %r8713;
	mov.b32 	%r8714, -1;
	st.u32 	[%rd7707+16], %r8714;
	@%p4079 bra 	$L__BB10_3860;
	mov.b32 	%r8716, 21352;
	st.local.u32 	[%rd2], %r8716;
	mov.b32 	%r13040, 0;
	ld.shared.u64 	%rd11629, [m_Local_$_0];
	mov.u32 	%r13041, %r13040;
	bra.uni 	$L__BB10_3861;
$L__BB10_3860:
	ld.shared.u64 	%rd11629, [m_Local_$_0];
	mul.wide.s32 	%rd7708, %r2084, 16;
	add.s64 	%rd7709, %rd11629, %rd7708;
	ld.u32 	%r13040, [%rd7709+32];
	ld.u32 	%r13041, [%rd7709+40];
$L__BB10_3861:
	add.s64 	%rd7710, %rd11629, %rd1359;
	st.u32 	[%rd7710+32], %r13040;
	ld.shared.u64 	%rd7711, [m_Local_$_0];
	add.s64 	%rd7712, %rd7711, %rd1359;
	st.u32 	[%rd7712+40], %r13041;
	ld.local.u32 	%r8717, [%rd2];
	setp.eq.s32 	%p6387, %r8717, 0;
$L__BB10_3862:
	not.pred 	%p4081, %p6387;
	@%p4081 bra 	$L__BB10_6297;
	ld.shared.u64 	%rd7713, [m_Local_$_1];
	atom.global.add.u64 	%rd7714, [%rd25], 48;
	add.s64 	%rd7715, %rd7714, 48;
	setp.lt.u64 	%p4082, %rd7715, %rd7713;
	shr.u64 	%rd7716, %rd7714, 4;
	cvt.u32.u64 	%r8720, %rd7716;
	selp.b32 	%r2129, %r8720, -1, %p4082;
	setp.ne.s32 	%p4083, %r2129, -1;
	@%p4083 bra 	$L__BB10_3865;
	mov.b32 	%r8740, 21352;
	st.local.u32 	[%rd2], %r8740;
	bra.uni 	$L__BB10_3877;
$L__BB10_3865:
	ld.shared.u64 	%rd7717, [m_Local_$_0];
	mul.wide.s32 	%rd7718, %r2129, 16;
	add.s64 	%rd7719, %rd7717, %rd7718;
	mov.b16 	%rs1076, 0;
	st.u8 	[%rd7719], %rs1076;
	st.u8 	[%rd7719+1], %rs1076;
	mov.b32 	%r8721, 4335;
	st.u32 	[%rd7719+4], %r8721;
	mov.b16 	%rs1077, 1;
	st.u8 	[%rd7719+3], %rs1077;
	mov.b32 	%r8722, 40;
	st.u32 	[%rd7719+8], %r8722;
	mov.b32 	%r8723, 1;
	st.u32 	[%rd7719+12], %r8723;
	ld.shared.u64 	%rd1363, [m_Local_$_0];
	add.s64 	%rd1364, %rd1363, %rd7718;
	ld.u32 	%r2130, [%rd1364+12];
	setp.gt.s32 	%p4084, %r2130, 0;
	@%p4084 bra 	$L__BB10_3876;
	ld.shared.u64 	%rd7720, [m_Local_$_1];
	atom.global.add.u64 	%rd7721, [%rd25], 48;
	add.s64 	%rd7722, %rd7721, 56;
	setp.lt.u64 	%p4085, %rd7722, %rd7720;
	shr.u64 	%rd1365, %rd7721, 4;
	cvt.u32.u64 	%r13043, %rd1365;
	setp.ne.s32 	%p4086, %r13043, -1;
	and.pred  	%p4087, %p4085, %p4086;
	@%p4087 bra 	$L__BB10_3868;
	mov.b32 	%r8730, 21106;
	st.local.u32 	[%rd2], %r8730;
	mov.b32 	%r13043, -1;
	mov.pred 	%p6388, 0;
	bra.uni 	$L__BB10_3869;
$L__BB10_3868:
	shl.b64 	%rd7723, %rd1365, 32;
	shr.s64 	%rd7724, %rd7723, 28;
	add.s64 	%rd7725, %rd1363, %rd7724;
	mov.b16 	%rs1078, 0;
	st.u8 	[%rd7725], %rs1078;
	st.u8 	[%rd7725+1], %rs1078;
	mov.b32 	%r8724, 3608;
	st.u32 	[%rd7725+4], %r8724;
	mov.b16 	%rs1079, 1;
	st.u8 	[%rd7725+3], %rs1079;
	mov.b32 	%r8725, 48;
	st.u32 	[%rd7725+8], %r8725;
	mov.b32 	%r8726, -1;
	st.u32 	[%rd7725+16], %r8726;
	ld.shared.u64 	%rd7726, [m_Local_$_0];
	add.s64 	%rd7727, %rd7726, %rd7724;
	mov.b32 	%r8727, 0;
	st.u32 	[%rd7727+32], %r8727;
	ld.shared.u64 	%rd7728, [m_Local_$_0];
	add.s64 	%rd7729, %rd7728, %rd7724;
	st.u32 	[%rd7729+36], %r8727;
	ld.shared.u64 	%rd7730, [m_Local_$_0];
	add.s64 	%rd7731, %rd7730, %rd7724;
	st.u32 	[%rd7731+40], %r8727;
	ld.local.u32 	%r8728, [%rd2];
	setp.eq.s32 	%p6388, %r8728, 0;
$L__BB10_3869:
	mov.b32 	%r13044, 0;
	not.pred 	%p4089, %p6388;
	@%p4089 bra 	$L__BB10_3875;
	setp.ne.s32 	%p4090, %r13043, -1;
	@%p4090 bra 	$L__BB10_3872;
	mov.b32 	%r8738, 21352;
	st.local.u32 	[%rd2], %r8738;
	bra.uni 	$L__BB10_3875;
$L__BB10_3872:
	ld.shared.u64 	%rd7732, [m_Local_$_0];
	mul.wide.s32 	%rd1366, %r13043, 16;
	add.s64 	%rd7733, %rd7732, %rd1366;
	st.u32 	[%rd7733+40], %r2130;
	ld.local.u32 	%r8733, [%rd2];
	setp.ne.s32 	%p4091, %r8733, 0;
	@%p4091 bra 	$L__BB10_3875;
	ld.shared.u64 	%rd7734, [m_Local_$_0];
	add.s64 	%rd7735, %rd7734, %rd1366;
	mov.b32 	%r13044, 0;
	st.u32 	[%rd7735+36], %r13044;
	ld.local.u32 	%r8735, [%rd2];
	setp.ne.s32 	%p4092, %r8735, 0;
	@%p4092 bra 	$L__BB10_3875;
	ld.shared.u64 	%rd7736, [m_Local_$_0];
	add.s64 	%rd7737, %rd7736, %rd1366;
	st.u32 	[%rd7737+32], %r2129;
	ld.local.u32 	%r8736, [%rd2];
	setp.eq.s32 	%p4093, %r8736, 0;
	selp.b32 	%r13044, %r13043, 0, %p4093;
$L__BB10_3875:
	st.local.u32 	[%rd2], %r13044;
	bra.uni 	$L__BB10_3877;
$L__BB10_3876:
	mov.b32 	%r8739, 0;
	st.u32 	[%rd1364+32], %r8739;
$L__BB10_3877:
	setp.ne.s32 	%p4094, %r2129, -1;
	@%p4094 bra 	$L__BB10_3879;
	mov.b32 	%r8757, 21352;
	st.local.u32 	[%rd2], %r8757;
	bra.uni 	$L__BB10_3891;
$L__BB10_3879:
	mul.wide.s32 	%rd7738, %r2129, 16;
	ld.shared.u64 	%rd1367, [m_Local_$_0];
	add.s64 	%rd1368, %rd1367, %rd7738;
	ld.u32 	%r2135, [%rd1368+12];
	setp.gt.s32 	%p4095, %r2135, 0;
	@%p4095 bra 	$L__BB10_3890;
	ld.shared.u64 	%rd7739, [m_Local_$_1];
	atom.global.add.u64 	%rd7740, [%rd25], 48;
	add.s64 	%rd7741, %rd7740, 56;
	setp.lt.u64 	%p4096, %rd7741, %rd7739;
	shr.u64 	%rd1369, %rd7740, 4;
	cvt.u32.u64 	%r13045, %rd1369;
	setp.ne.s32 	%p4097, %r13045, -1;
	and.pred  	%p4098, %p4096, %p4097;
	@%p4098 bra 	$L__BB10_3882;
	mov.b32 	%r8747, 21106;
	st.local.u32 	[%rd2], %r8747;
	mov.b32 	%r13045, -1;
	mov.pred 	%p6389, 0;
	bra.uni 	$L__BB10_3883;
$L__BB10_3882:
	shl.b64 	%rd7742, %rd1369, 32;
	shr.s64 	%rd7743, %rd7742, 28;
	add.s64 	%rd7744, %rd1367, %rd7743;
	mov.b16 	%rs1080, 0;
	st.u8 	[%rd7744], %rs1080;
	st.u8 	[%rd7744+1], %rs1080;
	mov.b32 	%r8741, 3608;
	st.u32 	[%rd7744+4], %r8741;
	mov.b16 	%rs1081, 1;
	st.u8 	[%rd7744+3], %rs1081;
	mov.b32 	%r8742, 48;
	st.u32 	[%rd7744+8], %r8742;
	mov.b32 	%r8743, -1;
	st.u32 	[%rd7744+16], %r8743;
	ld.shared.u64 	%rd7745, [m_Local_$_0];
	add.s64 	%rd7746, %rd7745, %rd7743;
	mov.b32 	%r8744, 0;
	st.u32 	[%rd7746+32], %r8744;
	ld.shared.u64 	%rd7747, [m_Local_$_0];
	add.s64 	%rd7748, %rd7747, %rd7743;
	st.u32 	[%rd7748+36], %r8744;
	ld.shared.u64 	%rd7749, [m_Local_$_0];
	add.s64 	%rd7750, %rd7749, %rd7743;
	st.u32 	[%rd7750+40], %r8744;
	ld.local.u32 	%r8745, [%rd2];
	setp.eq.s32 	%p6389, %r8745, 0;
$L__BB10_3883:
	mov.b32 	%r13046, 0;
	not.pred 	%p4100, %p6389;
	@%p4100 bra 	$L__BB10_3889;
	setp.ne.s32 	%p4101, %r13045, -1;
	@%p4101 bra 	$L__BB10_3886;
	mov.b32 	%r8755, 21352;
	st.local.u32 	[%rd2], %r8755;
	bra.uni 	$L__BB10_3889;
$L__BB10_3886:
	ld.shared.u64 	%rd7751, [m_Local_$_0];
	mul.wide.s32 	%rd1370, %r13045, 16;
	add.s64 	%rd7752, %rd7751, %rd1370;
	st.u32 	[%rd7752+40], %r2135;
	ld.local.u32 	%r8750, [%rd2];
	setp.ne.s32 	%p4102, %r8750, 0;
	@%p4102 bra 	$L__BB10_3889;
	ld.shared.u64 	%rd7753, [m_Local_$_0];
	add.s64 	%rd7754, %rd7753, %rd1370;
	mov.b32 	%r13046, 0;
	st.u32 	[%rd7754+36], %r13046;
	ld.local.u32 	%r8752, [%rd2];
	setp.ne.s32 	%p4103, %r8752, 0;
	@%p4103 bra 	$L__BB10_3889;
	ld.shared.u64 	%rd7755, [m_Local_$_0];
	add.s64 	%rd7756, %rd7755, %rd1370;
	st.u32 	[%rd7756+32], %r2129;
	ld.local.u32 	%r8753, [%rd2];
	setp.eq.s32 	%p4104, %r8753, 0;
	selp.b32 	%r13046, %r13045, 0, %p4104;
$L__BB10_3889:
	st.local.u32 	[%rd2], %r13046;
	bra.uni 	$L__BB10_3891;
$L__BB10_3890:
	mov.b32 	%r8756, 58;
	st.u32 	[%rd1368+32], %r8756;
$L__BB10_3891:
	ld.shared.u64 	%rd7757, [m_Local_$_1];
	atom.global.add.u64 	%rd7758, [%rd25], 48;
	add.s64 	%rd7759, %rd7758, 56;
	setp.lt.u64 	%p4105, %rd7759, %rd7757;
	shr.u64 	%rd7760, %rd7758, 4;
	cvt.u32.u64 	%r8758, %rd7760;
	selp.b32 	%r2140, %r8758, -1, %p4105;
	setp.ne.s32 	%p4106, %r2140, -1;
	@%p4106 bra 	$L__BB10_3893;
	mov.b32 	%r8868, 21352;
	st.local.u32 	[%rd2], %r8868;
	bra.uni 	$L__BB10_3968;
$L__BB10_3893:
	ld.shared.u64 	%rd7761, [m_Local_$_0];
	mul.wide.s32 	%rd1371, %r2140, 16;
	add.s64 	%rd7762, %rd7761, %rd1371;
	mov.b16 	%rs1082, 1;
	st.u8 	[%rd7762], %rs1082;
	mov.b16 	%rs1083, 0;
	st.u8 	[%rd7762+1], %rs1083;
	mov.b32 	%r8759, 2906;
	st.u32 	[%rd7762+4], %r8759;
	st.u8 	[%rd7762+3], %rs1082;
	mov.b32 	%r8760, 48;
	st.u32 	[%rd7762+8], %r8760;
	mov.b32 	%r8761, -1;
	st.u32 	[%rd7762+16], %r8761;
	ld.shared.u64 	%rd1372, [m_Local_$_0];
	mul.wide.s32 	%rd1373, %r2129, 16;
	add.s64 	%rd7763, %rd1372, %rd1373;
	ld.u32 	%r2141, [%rd7763+12];
	shl.b32 	%r8762, %r2141, 2;
	add.s32 	%r8763, %r8762, 32;
	shr.s32 	%r8764, %r8763, 31;
	shr.u32 	%r8765, %r8764, 29;
	add.s32 	%r8766, %r8763, %r8765;
	and.b32  	%r8767, %r8766, -8;
	sub.s32 	%r8768, %r8763, %r8767;
	setp.eq.s32 	%p4107, %r8768, 0;
	sub.s32 	%r8769, %r8762, %r8768;
	add.s32 	%r8770, %r8769, 40;
	selp.b32 	%r2142, %r8763, %r8770, %p4107;
	ld.shared.u64 	%rd1374, [m_Local_$_1];
	and.b32  	%r8771, %r2142, 12;
	setp.eq.s32 	%p4108, %r8771, 0;
	mov.u32 	%r13047, %r2142;
	@%p4108 bra 	$L__BB10_3895;
	shr.s32 	%r8772, %r2142, 31;
	shr.u32 	%r8773, %r8772, 28;
	add.s32 	%r8774, %r2142, %r8773;
	and.b32  	%r8775, %r8774, -16;
	add.s32 	%r13047, %r8775, 16;
$L__BB10_3895:
	cvt.s64.s32 	%rd7764, %r13047;
	atom.global.add.u64 	%rd7765, [%rd25], %rd7764;
	cvt.s64.s32 	%rd7766, %r2142;
	add.s64 	%rd7767, %rd7766, %rd7765;
	add.s64 	%rd7768, %rd7767, 8;
	setp.lt.u64 	%p4109, %rd7768, %rd1374;
	shr.u64 	%rd7769, %rd7765, 4;
	cvt.u32.u64 	%r8776, %rd7769;
	selp.b32 	%r2145, %r8776, -1, %p4109;
	setp.ne.s32 	%p4110, %r2145, -1;
	@%p4110 bra 	$L__BB10_3897;
	mov.b32 	%r8832, 21352;
	st.local.u32 	[%rd2], %r8832;
	bra.uni 	$L__BB10_3936;
$L__BB10_3897:
	mul.wide.s32 	%rd1375, %r2145, 16;
	add.s64 	%rd7770, %rd1372, %rd1375;
	mov.b16 	%rs1084, 0;
	st.u8 	[%rd7770], %rs1084;
	st.u8 	[%rd7770+1], %rs1084;
	mov.b32 	%r8777, 4335;
	st.u32 	[%rd7770+4], %r8777;
	mov.b16 	%rs1085, 1;
	st.u8 	[%rd7770+3], %rs1085;
	st.u32 	[%rd7770+8], %r2142;
	st.u32 	[%rd7770+12], %r2141;
	setp.lt.s32 	%p4111, %r2141, 1;
	@%p4111 bra 	$L__BB10_3936;
	setp.eq.s32 	%p4112, %r2141, 1;
	mov.b32 	%r2160, 0;
	@%p4112 bra 	$L__BB10_3924;
	and.b32  	%r2160, %r2141, 2147483646;
	mov.b32 	%r13048, 0;
$L__BB10_3900:
	ld.shared.u64 	%rd1376, [m_Local_$_0];
	add.s64 	%rd1377, %rd1376, %rd1375;
	ld.u32 	%r2148, [%rd1377+12];
	setp.lt.s32 	%p4113, %r13048, %r2148;
	@%p4113 bra 	$L__BB10_3911;
	ld.shared.u64 	%rd7771, [m_Local_$_1];
	atom.global.add.u64 	%rd7772, [%rd25], 48;
	add.s64 	%rd7773, %rd7772, 56;
	setp.lt.u64 	%p4114, %rd7773, %rd7771;
	shr.u64 	%rd1378, %rd7772, 4;
	cvt.u32.u64 	%r13049, %rd1378;
	setp.ne.s32 	%p4115, %r13049, -1;
	and.pred  	%p4116, %p4114, %p4115;
	@%p4116 bra 	$L__BB10_3903;
	mov.b32 	%r8786, 21106;
	st.local.u32 	[%rd2], %r8786;
	mov.b32 	%r13049, -1;
	mov.pred 	%p6390, 0;
	bra.uni 	$L__BB10_3904;
$L__BB10_3903:
	shl.b64 	%rd7774, %rd1378, 32;
	shr.s64 	%rd7775, %rd7774, 28;
	add.s64 	%rd7776, %rd1376, %rd7775;
	mov.b16 	%rs1086, 0;
	st.u8 	[%rd7776], %rs1086;
	st.u8 	[%rd7776+1], %rs1086;
	mov.b32 	%r8780, 3608;
	st.u32 	[%rd7776+4], %r8780;
	mov.b16 	%rs1087, 1;
	st.u8 	[%rd7776+3], %rs1087;
	mov.b32 	%r8781, 48;
	st.u32 	[%rd7776+8], %r8781;
	mov.b32 	%r8782, -1;
	st.u32 	[%rd7776+16], %r8782;
	ld.shared.u64 	%rd7777, [m_Local_$_0];
	add.s64 	%rd7778, %rd7777, %rd7775;
	mov.b32 	%r8783, 0;
	st.u32 	[%rd7778+32], %r8783;
	ld.shared.u64 	%rd7779, [m_Local_$_0];
	add.s64 	%rd7780, %rd7779, %rd7775;
	st.u32 	[%rd7780+36], %r8783;
	ld.shared.u64 	%rd7781, [m_Local_$_0];
	add.s64 	%rd7782, %rd7781, %rd7775;
	st.u32 	[%rd7782+40], %r8783;
	ld.local.u32 	%r8784, [%rd2];
	setp.eq.s32 	%p6390, %r8784, 0;
$L__BB10_3904:
	mov.b32 	%r13050, 0;
	not.pred 	%p4118, %p6390;
	@%p4118 bra 	$L__BB10_3910;
	setp.ne.s32 	%p4119, %r13049, -1;
	@%p4119 bra 	$L__BB10_3907;
	mov.b32 	%r8794, 21352;
	st.local.u32 	[%rd2], %r8794;
	bra.uni 	$L__BB10_3910;
$L__BB10_3907:
	ld.shared.u64 	%rd7783, [m_Local_$_0];
	mul.wide.s32 	%rd1379, %r13049, 16;
	add.s64 	%rd7784, %rd7783, %rd1379;
	st.u32 	[%rd7784+40], %r2148;
	ld.local.u32 	%r8789, [%rd2];
	setp.ne.s32 	%p4120, %r8789, 0;
	@%p4120 bra 	$L__BB10_3910;
	ld.shared.u64 	%rd7785, [m_Local_$_0];
	add.s64 	%rd7786, %rd7785, %rd1379;
	st.u32 	[%rd7786+36], %r13048;
	ld.local.u32 	%r8791, [%rd2];
	setp.ne.s32 	%p4121, %r8791, 0;
	@%p4121 bra 	$L__BB10_3910;
	ld.shared.u64 	%rd7787, [m_Local_$_0];
	add.s64 	%rd7788, %rd7787, %rd1379;
	st.u32 	[%rd7788+32], %r2145;
	ld.local.u32 	%r8792, [%rd2];
	setp.eq.s32 	%p4122, %r8792, 0;
	selp.b32 	%r13050, %r13049, 0, %p4122;
$L__BB10_3910:
	st.local.u32 	[%rd2], %r13050;
	bra.uni 	$L__BB10_3912;
$L__BB10_3911:
	shl.b32 	%r8795, %r13048, 2;
	cvt.u64.u32 	%rd7789, %r8795;
	add.s64 	%rd7790, %rd1377, %rd7789;
	mov.b32 	%r8796, 0;
	st.u32 	[%rd7790+32], %r8796;
$L__BB10_3912:
	add.s32 	%r2153, %r13048, 1;
	ld.shared.u64 	%rd1380, [m_Local_$_0];
	add.s64 	%rd1381, %rd1380, %rd1375;
	ld.u32 	%r2154, [%rd1381+12];
	setp.lt.s32 	%p4123, %r2153, %r2154;
	@%p4123 bra 	$L__BB10_3922;
	ld.shared.u64 	%rd7791, [m_Local_$_1];
	atom.global.add.u64 	%rd7792, [%rd25], 48;
	add.s64 	%rd7793, %rd7792, 56;
	setp.ge.u64 	%p4124, %rd7793, %rd7791;
	shr.u64 	%rd1382, %rd7792, 4;
	cvt.u32.u64 	%r13051, %rd1382;
	setp.eq.s32 	%p4125, %r13051, -1;
	or.pred  	%p4126, %p4124, %p4125;
	@%p4126 bra 	$L__BB10_3915;
	shl.b64 	%rd7794, %rd1382, 32;
	shr.s64 	%rd7795, %rd7794, 28;
	add.s64 	%rd7796, %rd1380, %rd7795;
	mov.b16 	%rs1088, 0;
	st.u8 	[%rd7796], %rs1088;
	st.u8 	[%rd7796+1], %rs1088;
	mov.b32 	%r8797, 3608;
	st.u32 	[%rd7796+4], %r8797;
	mov.b16 	%rs1089, 1;
	st.u8 	[%rd7796+3], %rs1089;
	mov.b32 	%r8798, 48;
	st.u32 	[%rd7796+8], %r8798;
	mov.b32 	%r8799, -1;
	st.u32 	[%rd7796+16], %r8799;
	ld.shared.u64 	%rd7797, [m_Local_$_0];
	add.s64 	%rd7798, %rd7797, %rd7795;
	mov.b32 	%r8800, 0;
	st.u32 	[%rd7798+32], %r8800;
	ld.shared.u64 	%rd7799, [m_Local_$_0];
	add.s64 	%rd7800, %rd7799, %rd7795;
	st.u32 	[%rd7800+36], %r8800;
	ld.shared.u64 	%rd7801, [m_Local_$_0];
	add.s64 	%rd7802, %rd7801, %rd7795;
	st.u32 	[%rd7802+40], %r8800;
	ld.local.u32 	%r8801, [%rd2];
	setp.eq.s32 	%p6391, %r8801, 0;
	bra.uni 	$L__BB10_3916;
$L__BB10_3915:
	mov.b32 	%r8803, 21106;
	st.local.u32 	[%rd2], %r8803;
	mov.b32 	%r13051, -1;
	mov.pred 	%p6391, 0;
$L__BB10_3916:
	mov.b32 	%r13052, 0;
	not.pred 	%p4128, %p6391;
	@%p4128 bra 	$L__BB10_3921;
	setp.eq.s32 	%p4129, %r13051, -1;
	@%p4129 bra 	$L__BB10_6375;
	ld.shared.u64 	%rd7803, [m_Local_$_0];
	mul.wide.s32 	%rd1383, %r13051, 16;
	add.s64 	%rd7804, %rd7803, %rd1383;
	st.u32 	[%rd7804+40], %r2154;
	ld.local.u32 	%r8806, [%rd2];
	setp.eq.s32 	%p4130, %r8806, 0;
	@%p4130 bra 	$L__BB10_3919;
	bra.uni 	$L__BB10_3921;
$L__BB10_3919:
	ld.shared.u64 	%rd7805, [m_Local_$_0];
	add.s64 	%rd7806, %rd7805, %rd1383;
	st.u32 	[%rd7806+36], %r2153;
	ld.local.u32 	%r8808, [%rd2];
	setp.ne.s32 	%p4131, %r8808, 0;
	@%p4131 bra 	$L__BB10_3921;
	ld.shared.u64 	%rd7807, [m_Local_$_0];
	add.s64 	%rd7808, %rd7807, %rd1383;
	st.u32 	[%rd7808+32], %r2145;
	ld.local.u32 	%r8809, [%rd2];
	setp.eq.s32 	%p4132, %r8809, 0;
	selp.b32 	%r13052, %r13051, 0, %p4132;
$L__BB10_3921:
	st.local.u32 	[%rd2], %r13052;
	bra.uni 	$L__BB10_3923;
$L__BB10_3922:
	shl.b32 	%r8812, %r2153, 2;
	cvt.u64.u32 	%rd7809, %r8812;
	add.s64 	%rd7810, %rd1381, %rd7809;
	mov.b32 	%r8813, 0;
	st.u32 	[%rd7810+32], %r8813;
$L__BB10_3923:
	add.s32 	%r13048, %r13048, 2;
	setp.ne.s32 	%p4133, %r13048, %r2160;
	@%p4133 bra 	$L__BB10_3900;
$L__BB10_3924:
	and.b32  	%r8814, %r2141, 1;
	setp.eq.b32 	%p4134, %r8814, 1;
	not.pred 	%p4135, %p4134;
	@%p4135 bra 	$L__BB10_3936;
	ld.shared.u64 	%rd1384, [m_Local_$_0];
	add.s64 	%rd1385, %rd1384, %rd1375;
	ld.u32 	%r2161, [%rd1385+12];
	setp.lt.s32 	%p4136, %r2160, %r2161;
	@%p4136 bra 	$L__BB10_3935;
	ld.shared.u64 	%rd7811, [m_Local_$_1];
	atom.global.add.u64 	%rd7812, [%rd25], 48;
	add.s64 	%rd7813, %rd7812, 56;
	setp.ge.u64 	%p4137, %rd7813, %rd7811;
	shr.u64 	%rd1386, %rd7812, 4;
	cvt.u32.u64 	%r13054, %rd1386;
	setp.eq.s32 	%p4138, %r13054, -1;
	or.pred  	%p4139, %p4137, %p4138;
	@%p4139 bra 	$L__BB10_3928;
	shl.b64 	%rd7814, %rd1386, 32;
	shr.s64 	%rd7815, %rd7814, 28;
	add.s64 	%rd7816, %rd1384, %rd7815;
	mov.b16 	%rs1090, 0;
	st.u8 	[%rd7816], %rs1090;
	st.u8 	[%rd7816+1], %rs1090;
	mov.b32 	%r8815, 3608;
	st.u32 	[%rd7816+4], %r8815;
	mov.b16 	%rs1091, 1;
	st.u8 	[%rd7816+3], %rs1091;
	mov.b32 	%r8816, 48;
	st.u32 	[%rd7816+8], %r8816;
	mov.b32 	%r8817, -1;
	st.u32 	[%rd7816+16], %r8817;
	ld.shared.u64 	%rd7817, [m_Local_$_0];
	add.s64 	%rd7818, %rd7817, %rd7815;
	mov.b32 	%r8818, 0;
	st.u32 	[%rd7818+32], %r8818;
	ld.shared.u64 	%rd7819, [m_Local_$_0];
	add.s64 	%rd7820, %rd7819, %rd7815;
	st.u32 	[%rd7820+36], %r8818;
	ld.shared.u64 	%rd7821, [m_Local_$_0];
	add.s64 	%rd7822, %rd7821, %rd7815;
	st.u32 	[%rd7822+40], %r8818;
	ld.local.u32 	%r8819, [%rd2];
	setp.eq.s32 	%p6392, %r8819, 0;
	bra.uni 	$L__BB10_3929;
$L__BB10_3928:
	mov.b32 	%r8821, 21106;
	st.local.u32 	[%rd2], %r8821;
	mov.b32 	%r13054, -1;
	mov.pred 	%p6392, 0;
$L__BB10_3929:
	mov.b32 	%r13055, 0;
	not.pred 	%p4141, %p6392;
	@%p4141 bra 	$L__BB10_3934;
	setp.eq.s32 	%p4142, %r13054, -1;
	@%p4142 bra 	$L__BB10_6376;
	ld.shared.u64 	%rd7823, [m_Local_$_0];
	mul.wide.s32 	%rd1387, %r13054, 16;
	add.s64 	%rd7824, %rd7823, %rd1387;
	st.u32 	[%rd7824+40], %r2161;
	ld.local.u32 	%r8824, [%rd2];
	setp.eq.s32 	%p4143, %r8824, 0;
	@%p4143 bra 	$L__BB10_3932;
	bra.uni 	$L__BB10_3934;
$L__BB10_3932:
	ld.shared.u64 	%rd7825, [m_Local_$_0];
	add.s64 	%rd7826, %rd7825, %rd1387;
	st.u32 	[%rd7826+36], %r2160;
	ld.local.u32 	%r8826, [%rd2];
	setp.ne.s32 	%p4144, %r8826, 0;
	@%p4144 bra 	$L__BB10_3934;
	ld.shared.u64 	%rd7827, [m_Local_$_0];
	add.s64 	%rd7828, %rd7827, %rd1387;
	st.u32 	[%rd7828+32], %r2145;
	ld.local.u32 	%r8827, [%rd2];
	setp.eq.s32 	%p4145, %r8827, 0;
	selp.b32 	%r13055, %r13054, 0, %p4145;
$L__BB10_3934:
	st.local.u32 	[%rd2], %r13055;
	bra.uni 	$L__BB10_3936;
$L__BB10_3935:
	shl.b32 	%r8830, %r2160, 2;
	cvt.u64.u32 	%rd7829, %r8830;
	add.s64 	%rd7830, %rd1385, %rd7829;
	mov.b32 	%r8831, 0;
	st.u32 	[%rd7830+32], %r8831;
$L__BB10_3936:
	setp.lt.s32 	%p4146, %r2141, 1;
	@%p4146 bra 	$L__BB10_3967;
	mul.wide.s32 	%rd1388, %r2145, 16;
	mov.b32 	%r13056, 0;
$L__BB10_3938:
	setp.ne.s32 	%p4147, %r2129, -1;
	shl.b32 	%r2167, %r13056, 2;
	@%p4147 bra 	$L__BB10_3940;
	mov.b32 	%r8849, 21352;
	st.local.u32 	[%rd2], %r8849;
	mov.b16 	%rs1611, 0;
	bra.uni 	$L__BB10_3952;
$L__BB10_3940:
	ld.shared.u64 	%rd1389, [m_Local_$_0];
	add.s64 	%rd1390, %rd1389, %rd1373;
	ld.u32 	%r2168, [%rd1390+12];
	setp.lt.s32 	%p4148, %r13056, %r2168;
	@%p4148 bra 	$L__BB10_3951;
	ld.shared.u64 	%rd7831, [m_Local_$_1];
	atom.global.add.u64 	%rd7832, [%rd25], 48;
	add.s64 	%rd7833, %rd7832, 56;
	setp.lt.u64 	%p4149, %rd7833, %rd7831;
	shr.u64 	%rd1391, %rd7832, 4;
	cvt.u32.u64 	%r13057, %rd1391;
	setp.ne.s32 	%p4150, %r13057, -1;
	and.pred  	%p4151, %p4149, %p4150;
	@%p4151 bra 	$L__BB10_3943;
	mov.b32 	%r8840, 21106;
	st.local.u32 	[%rd2], %r8840;
	mov.b32 	%r13057, -1;
	mov.pred 	%p6393, 0;
	bra.uni 	$L__BB10_3944;
$L__BB10_3943:
	shl.b64 	%rd7834, %rd1391, 32;
	shr.s64 	%rd7835, %rd7834, 28;
	add.s64 	%rd7836, %rd1389, %rd7835;
	mov.b16 	%rs1092, 0;
	st.u8 	[%rd7836], %rs1092;
	st.u8 	[%rd7836+1], %rs1092;
	mov.b32 	%r8834, 3608;
	st.u32 	[%rd7836+4], %r8834;
	mov.b16 	%rs1093, 1;
	st.u8 	[%rd7836+3], %rs1093;
	mov.b32 	%r8835, 48;
	st.u32 	[%rd7836+8], %r8835;
	mov.b32 	%r8836, -1;
	st.u32 	[%rd7836+16], %r8836;
	ld.shared.u64 	%rd7837, [m_Local_$_0];
	add.s64 	%rd7838, %rd7837, %rd7835;
	mov.b32 	%r8837, 0;
	st.u32 	[%rd7838+32], %r8837;
	ld.shared.u64 	%rd7839, [m_Local_$_0];
	add.s64 	%rd7840, %rd7839, %rd7835;
	st.u32 	[%rd7840+36], %r8837;
	ld.shared.u64 	%rd7841, [m_Local_$_0];
	add.s64 	%rd7842, %rd7841, %rd7835;
	st.u32 	[%rd7842+40], %r8837;
	ld.local.u32 	%r8838, [%rd2];
	setp.eq.s32 	%p6393, %r8838, 0;
$L__BB10_3944:
	mov.b32 	%r13058, 0;
	not.pred 	%p4153, %p6393;
	@%p4153 bra 	$L__BB10_3950;
	setp.ne.s32 	%p4154, %r13057, -1;
	@%p4154 bra 	$L__BB10_3947;
	mov.b32 	%r8848, 21352;
	st.local.u32 	[%rd2], %r8848;
	bra.uni 	$L__BB10_3950;
$L__BB10_3947:
	ld.shared.u64 	%rd7843, [m_Local_$_0];
	mul.wide.s32 	%rd1392, %r13057, 16;
	add.s64 	%rd7844, %rd7843, %rd1392;
	st.u32 	[%rd7844+40], %r2168;
	ld.local.u32 	%r8843, [%rd2];
	setp.ne.s32 	%p4155, %r8843, 0;
	@%p4155 bra 	$L__BB10_3950;
	ld.shared.u64 	%rd7845, [m_Local_$_0];
	add.s64 	%rd7846, %rd7845, %rd1392;
	st.u32 	[%rd7846+36], %r13056;
	ld.local.u32 	%r8845, [%rd2];
	setp.ne.s32 	%p4156, %r8845, 0;
	@%p4156 bra 	$L__BB10_3950;
	ld.shared.u64 	%rd7847, [m_Local_$_0];
	add.s64 	%rd7848, %rd7847, %rd1392;
	st.u32 	[%rd7848+32], %r2129;
	ld.local.u32 	%r8846, [%rd2];
	setp.eq.s32 	%p4157, %r8846, 0;
	selp.b32 	%r13058, %r13057, 0, %p4157;
$L__BB10_3950:
	st.local.u32 	[%rd2], %r13058;
	mov.b16 	%rs1611, 0;
	bra.uni 	$L__BB10_3952;
$L__BB10_3951:
	cvt.u64.u32 	%rd7849, %r2167;
	add.s64 	%rd7850, %rd1390, %rd7849;
	ld.u8 	%rs1611, [%rd7850+32];
$L__BB10_3952:
	setp.ne.s32 	%p4158, %r2145, -1;
	@%p4158 bra 	$L__BB10_3954;
	mov.b32 	%r8866, 21352;
	st.local.u32 	[%rd2], %r8866;
	bra.uni 	$L__BB10_3966;
$L__BB10_3954:
	ld.shared.u64 	%rd1393, [m_Local_$_0];
	add.s64 	%rd1394, %rd1393, %rd1388;
	ld.u32 	%r2173, [%rd1394+12];
	setp.lt.s32 	%p4159, %r13056, %r2173;
	@%p4159 bra 	$L__BB10_3965;
	ld.shared.u64 	%rd7851, [m_Local_$_1];
	atom.global.add.u64 	%rd7852, [%rd25], 48;
	add.s64 	%rd7853, %rd7852, 56;
	setp.lt.u64 	%p4160, %rd7853, %rd7851;
	shr.u64 	%rd1395, %rd7852, 4;
	cvt.u32.u64 	%r13059, %rd1395;
	setp.ne.s32 	%p4161, %r13059, -1;
	and.pred  	%p4162, %p4160, %p4161;
	@%p4162 bra 	$L__BB10_3957;
	mov.b32 	%r8856, 21106;
	st.local.u32 	[%rd2], %r8856;
	mov.b32 	%r13059, -1;
	mov.pred 	%p6394, 0;
	bra.uni 	$L__BB10_3958;
$L__BB10_3957:
	shl.b64 	%rd7854, %rd1395, 32;
	shr.s64 	%rd7855, %rd7854, 28;
	add.s64 	%rd7856, %rd1393, %rd7855;
	mov.b16 	%rs1096, 0;
	st.u8 	[%rd7856], %rs1096;
	st.u8 	[%rd7856+1], %rs1096;
	mov.b32 	%r8850, 3608;
	st.u32 	[%rd7856+4], %r8850;
	mov.b16 	%rs1097, 1;
	st.u8 	[%rd7856+3], %rs1097;
	mov.b32 	%r8851, 48;
	st.u32 	[%rd7856+8], %r8851;
	mov.b32 	%r8852, -1;
	st.u32 	[%rd7856+16], %r8852;
	ld.shared.u64 	%rd7857, [m_Local_$_0];
	add.s64 	%rd7858, %rd7857, %rd7855;
	mov.b32 	%r8853, 0;
	st.u32 	[%rd7858+32], %r8853;
	ld.shared.u64 	%rd7859, [m_Local_$_0];
	add.s64 	%rd7860, %rd7859, %rd7855;
	st.u32 	[%rd7860+36], %r8853;
	ld.shared.u64 	%rd7861, [m_Local_$_0];
	add.s64 	%rd7862, %rd7861, %rd7855;
	st.u32 	[%rd7862+40], %r8853;
	ld.local.u32 	%r8854, [%rd2];
	setp.eq.s32 	%p6394, %r8854, 0;
$L__BB10_3958:
	mov.b32 	%r13060, 0;
	not.pred 	%p4164, %p6394;
	@%p4164 bra 	$L__BB10_3964;
	setp.ne.s32 	%p4165, %r13059, -1;
	@%p4165 bra 	$L__BB10_3961;
	mov.b32 	%r8864, 21352;
	st.local.u32 	[%rd2], %r8864;
	bra.uni 	$L__BB10_3964;
$L__BB10_3961:
	ld.shared.u64 	%rd7863, [m_Local_$_0];
	mul.wide.s32 	%rd1396, %r13059, 16;
	add.s64 	%rd7864, %rd7863, %rd1396;
	st.u32 	[%rd7864+40], %r2173;
	ld.local.u32 	%r8859, [%rd2];
	setp.ne.s32 	%p4166, %r8859, 0;
	@%p4166 bra 	$L__BB10_3964;
	ld.shared.u64 	%rd7865, [m_Local_$_0];
	add.s64 	%rd7866, %rd7865, %rd1396;
	st.u32 	[%rd7866+36], %r13056;
	ld.local.u32 	%r8861, [%rd2];
	setp.ne.s32 	%p4167, %r8861, 0;
	@%p4167 bra 	$L__BB10_3964;
	ld.shared.u64 	%rd7867, [m_Local_$_0];
	add.s64 	%rd7868, %rd7867, %rd1396;
	st.u32 	[%rd7868+32], %r2145;
	ld.local.u32 	%r8862, [%rd2];
	setp.eq.s32 	%p4168, %r8862, 0;
	selp.b32 	%r13060, %r13059, 0, %p4168;
$L__BB10_3964:
	st.local.u32 	[%rd2], %r13060;
	bra.uni 	$L__BB10_3966;
$L__BB10_3965:
	cvt.u64.u32 	%rd7869, %r2167;
	add.s64 	%rd7870, %rd1394, %rd7869;
	mov.b32 	%r8865, 0;
	st.u32 	[%rd7870+32], %r8865;
	st.u8 	[%rd7870+32], %rs1611;
$L__BB10_3966:
	add.s32 	%r13056, %r13056, 1;
	setp.ne.s32 	%p4169, %r13056, %r2141;
	@%p4169 bra 	$L__BB10_3938;
$L__BB10_3967:
	ld.shared.u64 	%rd7871, [m_Local_$_0];
	add.s64 	%rd7872, %rd7871, %rd1371;
	st.u32 	[%rd7872+32], %r2145;
	ld.shared.u64 	%rd7873, [m_Local_$_0];
	add.s64 	%rd7874, %rd7873, %rd1371;
	st.u32 	[%rd7874+40], %r2141;
	ld.shared.u64 	%rd7875, [m_Local_$_0];
	add.s64 	%rd7876, %rd7875, %rd1371;
	mov.b32 	%r8867, 0;
	st.u32 	[%rd7876+48], %r8867;
$L__BB10_3968:
	setp.ne.s32 	%p4170, %r13042, -1;
	@%p4170 bra 	$L__BB10_3970;
	mov.b32 	%r8870, 21352;
	st.local.u32 	[%rd2], %r8870;
	mov.b32 	%r13061, 0;
	mov.u32 	%r13062, %r13061;
	bra.uni 	$L__BB10_3971;
$L__BB10_3970:
	ld.shared.u64 	%rd7877, [m_Local_$_0];
	mul.wide.s32 	%rd7878, %r13042, 16;
	add.s64 	%rd7879, %rd7877, %rd7878;
	ld.u32 	%r13061, [%rd7879+32];
	ld.u32 	%r13062, [%rd7879+40];
$L__BB10_3971:
	setp.ne.s32 	%p4171, %r2140, -1;
	@%p4171 bra 	$L__BB10_3973;
	mov.b32 	%r8872, 21352;
	st.local.u32 	[%rd2], %r8872;
	mov.b32 	%r13063, 0;
	mov.u32 	%r13064, %r13063;
	bra.uni 	$L__BB10_3974;
$L__BB10_3973:
	ld.shared.u64 	%rd7880, [m_Local_$_0];
	mul.wide.s32 	%rd7881, %r2140, 16;
	add.s64 	%rd7882, %rd7880, %rd7881;
	ld.u32 	%r13063, [%rd7882+32];
	ld.u32 	%r13064, [%rd7882+40];
$L__BB10_3974:
	add.s32 	%r2187, %r13064, %r13062;
	shl.b32 	%r8873, %r2187, 2;
	add.s32 	%r8874, %r8873, 32;
	shr.s32 	%r8875, %r8874, 31;
	shr.u32 	%r8876, %r8875, 29;
	add.s32 	%r8877, %r8874, %r8876;
	and.b32  	%r8878, %r8877, -8;
	sub.s32 	%r8879, %r8874, %r8878;
	setp.eq.s32 	%p4172, %r8879, 0;
	sub.s32 	%r8880, %r8873, %r8879;
	add.s32 	%r8881, %r8880, 40;
	selp.b32 	%r2188, %r8874, %r8881, %p4172;
	ld.shared.u64 	%rd1397, [m_Local_$_1];
	and.b32  	%r8882, %r2188, 12;
	setp.eq.s32 	%p4173, %r8882, 0;
	mov.u32 	%r13065, %r2188;
	@%p4173 bra 	$L__BB10_3976;
	shr.s32 	%r8883, %r2188, 31;
	shr.u32 	%r8884, %r8883, 28;
	add.s32 	%r8885, %r2188, %r8884;
	and.b32  	%r8886, %r8885, -16;
	add.s32 	%r13065, %r8886, 16;
$L__BB10_3976:
	cvt.s64.s32 	%rd7883, %r13065;
	atom.global.add.u64 	%rd7884, [%rd25], %rd7883;
	cvt.s64.s32 	%rd7885, %r2188;
	add.s64 	%rd7886, %rd7885, %rd7884;
	add.s64 	%rd7887, %rd7886, 8;
	setp.lt.u64 	%p4174, %rd7887, %rd1397;
	shr.u64 	%rd7888, %rd7884, 4;
	cvt.u32.u64 	%r8887, %rd7888;
	selp.b32 	%r2191, %r8887, -1, %p4174;
	setp.ne.s32 	%p4175, %r2191, -1;
	@%p4175 bra 	$L__BB10_3978;
	mov.b32 	%r8945, 21352;
	st.local.u32 	[%rd2], %r8945;
	bra.uni 	$L__BB10_4017;
$L__BB10_3978:
	ld.shared.u64 	%rd7889, [m_Local_$_0];
	mul.wide.s32 	%rd1398, %r2191, 16;
	add.s64 	%rd7890, %rd7889, %rd1398;
	mov.b16 	%rs1098, 0;
	st.u8 	[%rd7890], %rs1098;
	st.u8 	[%rd7890+1], %rs1098;
	mov.b32 	%r8888, 4335;
	st.u32 	[%rd7890+4], %r8888;
	mov.b16 	%rs1099, 1;
	st.u8 	[%rd7890+3], %rs1099;
	st.u32 	[%rd7890+8], %r2188;
	st.u32 	[%rd7890+12], %r2187;
	setp.lt.s32 	%p4176, %r2187, 1;
	@%p4176 bra 	$L__BB10_4017;
	add.s32 	%r8890, %r13062, -1;
	neg.s32 	%r8891, %r13064;
	setp.eq.s32 	%p4177, %r8890, %r8891;
	mov.b32 	%r2206, 0;
	@%p4177 bra 	$L__BB10_4005;
	and.b32  	%r2206, %r2187, 2147483646;
	mov.b32 	%r13066, 0;
$L__BB10_3981:
	ld.shared.u64 	%rd1399, [m_Local_$_0];
	add.s64 	%rd1400, %rd1399, %rd1398;
	ld.u32 	%r2194, [%rd1400+12];
	setp.lt.s32 	%p4178, %r13066, %r2194;
	@%p4178 bra 	$L__BB10_3992;
	ld.shared.u64 	%rd7891, [m_Local_$_1];
	atom.global.add.u64 	%rd7892, [%rd25], 48;
	add.s64 	%rd7893, %rd7892, 56;
	setp.lt.u64 	%p4179, %rd7893, %rd7891;
	shr.u64 	%rd1401, %rd7892, 4;
	cvt.u32.u64 	%r13067, %rd1401;
	setp.ne.s32 	%p4180, %r13067, -1;
	and.pred  	%p4181, %p4179, %p4180;
	@%p4181 bra 	$L__BB10_3984;
	mov.b32 	%r8899, 21106;
	st.local.u32 	[%rd2], %r8899;
	mov.b32 	%r13067, -1;
	mov.pred 	%p6395, 0;
	bra.uni 	$L__BB10_3985;
$L__BB10_3984:
	shl.b64 	%rd7894, %rd1401, 32;
	shr.s64 	%rd7895, %rd7894, 28;
	add.s64 	%rd7896, %rd1399, %rd7895;
	mov.b16 	%rs1100, 0;
	st.u8 	[%rd7896], %rs1100;
	st.u8 	[%rd7896+1], %rs1100;
	mov.b32 	%r8893, 3608;
	st.u32 	[%rd7896+4], %r8893;
	mov.b16 	%rs1101, 1;
	st.u8 	[%rd7896+3], %rs1101;
	mov.b32 	%r8894, 48;
	st.u32 	[%rd7896+8], %r8894;
	mov.b32 	%r8895, -1;
	st.u32 	[%rd7896+16], %r8895;
	ld.shared.u64 	%rd7897, [m_Local_$_0];
	add.s64 	%rd7898, %rd7897, %rd7895;
	mov.b32 	%r8896, 0;
	st.u32 	[%rd7898+32], %r8896;
	ld.shared.u64 	%rd7899, [m_Local_$_0];
	add.s64 	%rd7900, %rd7899, %rd7895;
	st.u32 	[%rd7900+36], %r8896;
	ld.shared.u64 	%rd7901, [m_Local_$_0];
	add.s64 	%rd7902, %rd7901, %rd7895;
	st.u32 	[%rd7902+40], %r8896;
	ld.local.u32 	%r8897, [%rd2];
	setp.eq.s32 	%p6395, %r8897, 0;
$L__BB10_3985:
	mov.b32 	%r13068, 0;
	not.pred 	%p4183, %p6395;
	@%p4183 bra 	$L__BB10_3991;
	setp.ne.s32 	%p4184, %r13067, -1;
	@%p4184 bra 	$L__BB10_3988;
	mov.b32 	%r8907, 21352;
	st.local.u32 	[%rd2], %r8907;
	bra.uni 	$L__BB10_3991;
$L__BB10_3988:
	ld.shared.u64 	%rd7903, [m_Local_$_0];
	mul.wide.s32 	%rd1402, %r13067, 16;
	add.s64 	%rd7904, %rd7903, %rd1402;
	st.u32 	[%rd7904+40], %r2194;
	ld.local.u32 	%r8902, [%rd2];
	setp.ne.s32 	%p4185, %r8902, 0;
	@%p4185 bra 	$L__BB10_3991;
	ld.shared.u64 	%rd7905, [m_Local_$_0];
	add.s64 	%rd7906, %rd7905, %rd1402;
	st.u32 	[%rd7906+36], %r13066;
	ld.local.u32 	%r8904, [%rd2];
	setp.ne.s32 	%p4186, %r8904, 0;
	@%p4186 bra 	$L__BB10_3991;
	ld.shared.u64 	%rd7907, [m_Local_$_0];
	add.s64 	%rd7908, %rd7907, %rd1402;
	st.u32 	[%rd7908+32], %r2191;
	ld.local.u32 	%r8905, [%rd2];
	setp.eq.s32 	%p4187, %r8905, 0;
	selp.b32 	%r13068, %r13067, 0, %p4187;
$L__BB10_3991:
	st.local.u32 	[%rd2], %r13068;
	bra.uni 	$L__BB10_3993;
$L__BB10_3992:
	shl.b32 	%r8908, %r13066, 2;
	cvt.u64.u32 	%rd7909, %r8908;
	add.s64 	%rd7910, %rd1400, %rd7909;
	mov.b32 	%r8909, 0;
	st.u32 	[%rd7910+32], %r8909;
$L__BB10_3993:
	add.s32 	%r2199, %r13066, 1;
	ld.shared.u64 	%rd1403, [m_Local_$_0];
	add.s64 	%rd1404, %rd1403, %rd1398;
	ld.u32 	%r2200, [%rd1404+12];
	setp.lt.s32 	%p4188, %r2199, %r2200;
	@%p4188 bra 	$L__BB10_4003;
	ld.shared.u64 	%rd7911, [m_Local_$_1];
	atom.global.add.u64 	%rd7912, [%rd25], 48;
	add.s64 	%rd7913, %rd7912, 56;
	setp.ge.u64 	%p4189, %rd7913, %rd7911;
	shr.u64 	%rd1405, %rd7912, 4;
	cvt.u32.u64 	%r13069, %rd1405;
	setp.eq.s32 	%p4190, %r13069, -1;
	or.pred  	%p4191, %p4189, %p4190;
	@%p4191 bra 	$L__BB10_3996;
	shl.b64 	%rd7914, %rd1405, 32;
	shr.s64 	%rd7915, %rd7914, 28;
	add.s64 	%rd7916, %rd1403, %rd7915;
	mov.b16 	%rs1102, 0;
	st.u8 	[%rd7916], %rs1102;
	st.u8 	[%rd7916+1], %rs1102;
	mov.b32 	%r8910, 3608;
	st.u32 	[%rd7916+4], %r8910;
	mov.b16 	%rs1103, 1;
	st.u8 	[%rd7916+3], %rs1103;
	mov.b32 	%r8911, 48;
	st.u32 	[%rd7916+8], %r8911;
	mov.b32 	%r8912, -1;
	st.u32 	[%rd7916+16], %r8912;
	ld.shared.u64 	%rd7917, [m_Local_$_0];
	add.s64 	%rd7918, %rd7917, %rd7915;
	mov.b32 	%r8913, 0;
	st.u32 	[%rd7918+32], %r8913;
	ld.shared.u64 	%rd7919, [m_Local_$_0];
	add.s64 	%rd7920, %rd7919, %rd7915;
	st.u32 	[%rd7920+36], %r8913;
	ld.shared.u64 	%rd7921, [m_Local_$_0];
	add.s64 	%rd7922, %rd7921, %rd7915;
	st.u32 	[%rd7922+40], %r8913;
	ld.local.u32 	%r8914, [%rd2];
	setp.eq.s32 	%p6396, %r8914, 0;
	bra.uni 	$L__BB10_3997;
$L__BB10_3996:
	mov.b32 	%r8916, 21106;
	st.local.u32 	[%rd2], %r8916;
	mov.b32 	%r13069, -1;
	mov.pred 	%p6396, 0;
$L__BB10_3997:
	mov.b32 	%r13070, 0;
	not.pred 	%p4193, %p6396;
	@%p4193 bra 	$L__BB10_4002;
	setp.eq.s32 	%p4194, %r13069, -1;
	@%p4194 bra 	$L__BB10_6377;
	ld.shared.u64 	%rd7923, [m_Local_$_0];
	mul.wide.s32 	%rd1406, %r13069, 16;
	add.s64 	%rd7924, %rd7923, %rd1406;
	st.u32 	[%rd7924+40], %r2200;
	ld.local.u32 	%r8919, [%rd2];
	setp.eq.s32 	%p4195, %r8919, 0;
	@%p4195 bra 	$L__BB10_4000;
	bra.uni 	$L__BB10_4002;
$L__BB10_4000:
	ld.shared.u64 	%rd7925, [m_Local_$_0];
	add.s64 	%rd7926, %rd7925, %rd1406;
	st.u32 	[%rd7926+36], %r2199;
	ld.local.u32 	%r8921, [%rd2];
	setp.ne.s32 	%p4196, %r8921, 0;
	@%p4196 bra 	$L__BB10_4002;
	ld.shared.u64 	%rd7927, [m_Local_$_0];
	add.s64 	%rd7928, %rd7927, %rd1406;
	st.u32 	[%rd7928+32], %r2191;
	ld.local.u32 	%r8922, [%rd2];
	setp.eq.s32 	%p4197, %r8922, 0;
	selp.b32 	%r13070, %r13069, 0, %p4197;
$L__BB10_4002:
	st.local.u32 	[%rd2], %r13070;
	bra.uni 	$L__BB10_4004;
$L__BB10_4003:
	shl.b32 	%r8925, %r2199, 2;
	cvt.u64.u32 	%rd7929, %r8925;
	add.s64 	%rd7930, %rd1404, %rd7929;
	mov.b32 	%r8926, 0;
	st.u32 	[%rd7930+32], %r8926;
$L__BB10_4004:
	add.s32 	%r13066, %r13066, 2;
	setp.ne.s32 	%p4198, %r13066, %r2206;
	@%p4198 bra 	$L__BB10_3981;
$L__BB10_4005:
	and.b32  	%r8927, %r2187, 1;
	setp.eq.b32 	%p4199, %r8927, 1;
	not.pred 	%p4200, %p4199;
	@%p4200 bra 	$L__BB10_4017;
	ld.shared.u64 	%rd1407, [m_Local_$_0];
	add.s64 	%rd1408, %rd1407, %rd1398;
	ld.u32 	%r2207, [%rd1408+12];
	setp.lt.s32 	%p4201, %r2206, %r2207;
	@%p4201 bra 	$L__BB10_4016;
	ld.shared.u64 	%rd7931, [m_Local_$_1];
	atom.global.add.u64 	%rd7932, [%rd25], 48;
	add.s64 	%rd7933, %rd7932, 56;
	setp.ge.u64 	%p4202, %rd7933, %rd7931;
	shr.u64 	%rd1409, %rd7932, 4;
	cvt.u32.u64 	%r13072, %rd1409;
	setp.eq.s32 	%p4203, %r13072, -1;
	or.pred  	%p4204, %p4202, %p4203;
	@%p4204 bra 	$L__BB10_4009;
	shl.b64 	%rd7934, %rd1409, 32;
	shr.s64 	%rd7935, %rd7934, 28;
	add.s64 	%rd7936, %rd1407, %rd7935;
	mov.b16 	%rs1104, 0;
	st.u8 	[%rd7936], %rs1104;
	st.u8 	[%rd7936+1], %rs1104;
	mov.b32 	%r8928, 3608;
	st.u32 	[%rd7936+4], %r8928;
	mov.b16 	%rs1105, 1;
	st.u8 	[%rd7936+3], %rs1105;
	mov.b32 	%r8929, 48;
	st.u32 	[%rd7936+8], %r8929;
	mov.b32 	%r8930, -1;
	st.u32 	[%rd7936+16], %r8930;
	ld.shared.u64 	%rd7937, [m_Local_$_0];
	add.s64 	%rd7938, %rd7937, %rd7935;
	mov.b32 	%r8931, 0;
	st.u32 	[%rd7938+32], %r8931;
	ld.shared.u64 	%rd7939, [m_Local_$_0];
	add.s64 	%rd7940, %rd7939, %rd7935;
	st.u32 	[%rd7940+36], %r8931;
	ld.shared.u64 	%rd7941, [m_Local_$_0];
	add.s64 	%rd7942, %rd7941, %rd7935;
	st.u32 	[%rd7942+40], %r8931;
	ld.local.u32 	%r8932, [%rd2];
	setp.eq.s32 	%p6397, %r8932, 0;
	bra.uni 	$L__BB10_4010;
$L__BB10_4009:
	mov.b32 	%r8934, 21106;
	st.local.u32 	[%rd2], %r8934;
	mov.b32 	%r13072, -1;
	mov.pred 	%p6397, 0;
$L__BB10_4010:
	mov.b32 	%r13073, 0;
	not.pred 	%p4206, %p6397;
	@%p4206 bra 	$L__BB10_4015;
	setp.eq.s32 	%p4207, %r13072, -1;
	@%p4207 bra 	$L__BB10_6378;
	ld.shared.u64 	%rd7943, [m_Local_$_0];
	mul.wide.s32 	%rd1410, %r13072, 16;
	add.s64 	%rd7944, %rd7943, %rd1410;
	st.u32 	[%rd7944+40], %r2207;
	ld.local.u32 	%r8937, [%rd2];
	setp.eq.s32 	%p4208, %r8937, 0;
	@%p4208 bra 	$L__BB10_4013;
	bra.uni 	$L__BB10_4015;
$L__BB10_4013:
	ld.shared.u64 	%rd7945, [m_Local_$_0];
	add.s64 	%rd7946, %rd7945, %rd1410;
	st.u32 	[%rd7946+36], %r2206;
	ld.local.u32 	%r8939, [%rd2];
	setp.ne.s32 	%p4209, %r8939, 0;
	@%p4209 bra 	$L__BB10_4015;
	ld.shared.u64 	%rd7947, [m_Local_$_0];
	add.s64 	%rd7948, %rd7947, %rd1410;
	st.u32 	[%rd7948+32], %r2191;
	ld.local.u32 	%r8940, [%rd2];
	setp.eq.s32 	%p4210, %r8940, 0;
	selp.b32 	%r13073, %r13072, 0, %p4210;
$L__BB10_4015:
	st.local.u32 	[%rd2], %r13073;
	bra.uni 	$L__BB10_4017;
$L__BB10_4016:
	shl.b32 	%r8943, %r2206, 2;
	cvt.u64.u32 	%rd7949, %r8943;
	add.s64 	%rd7950, %rd1408, %rd7949;
	mov.b32 	%r8944, 0;
	st.u32 	[%rd7950+32], %r8944;
$L__BB10_4017:
	setp.lt.s32 	%p4211, %r13062, 1;
	@%p4211 bra 	$L__BB10_4021;
	mul.wide.s32 	%rd1411, %r13061, 16;
	mul.wide.s32 	%rd1412, %r2191, 16;
	mov.b32 	%r13074, 0;
$L__BB10_4019:
	setp.ne.s32 	%p4212, %r13061, -1;
	shl.b32 	%r2213, %r13074, 2;
	@%p4212 bra 	$L__BB10_4025;
	mov.b32 	%r8962, 21352;
	st.local.u32 	[%rd2], %r8962;
	mov.b16 	%rs1612, 0;
	bra.uni 	$L__BB10_4037;
$L__BB10_4021:
	setp.lt.s32 	%p4235, %r13064, 1;
	@%p4235 bra 	$L__BB10_4079;
	mul.wide.s32 	%rd1413, %r13063, 16;
	mul.wide.s32 	%rd1414, %r2191, 16;
	mov.b32 	%r13079, 0;
$L__BB10_4023:
	setp.ne.s32 	%p4236, %r13063, -1;
	@%p4236 bra 	$L__BB10_4052;
	mov.b32 	%r8997, 21352;
	st.local.u32 	[%rd2], %r8997;
	mov.b16 	%rs1613, 0;
	bra.uni 	$L__BB10_4064;
$L__BB10_4025:
	ld.shared.u64 	%rd1415, [m_Local_$_0];
	add.s64 	%rd1416, %rd1415, %rd1411;
	ld.u32 	%r2214, [%rd1416+12];
	setp.lt.s32 	%p4213, %r13074, %r2214;
	@%p4213 bra 	$L__BB10_4036;
	ld.shared.u64 	%rd7951, [m_Local_$_1];
	atom.global.add.u64 	%rd7952, [%rd25], 48;
	add.s64 	%rd7953, %rd7952, 56;
	setp.lt.u64 	%p4214, %rd7953, %rd7951;
	shr.u64 	%rd1417, %rd7952, 4;
	cvt.u32.u64 	%r13075, %rd1417;
	setp.ne.s32 	%p4215, %r13075, -1;
	and.pred  	%p4216, %p4214, %p4215;
	@%p4216 bra 	$L__BB10_4028;
	mov.b32 	%r8953, 21106;
	st.local.u32 	[%rd2], %r8953;
	mov.b32 	%r13075, -1;
	mov.pred 	%p6398, 0;
	bra.uni 	$L__BB10_4029;
$L__BB10_4028:
	shl.b64 	%rd7954, %rd1417, 32;
	shr.s64 	%rd7955, %rd7954, 28;
	add.s64 	%rd7956, %rd1415, %rd7955;
	mov.b16 	%rs1106, 0;
	st.u8 	[%rd7956], %rs1106;
	st.u8 	[%rd7956+1], %rs1106;
	mov.b32 	%r8947, 3608;
	st.u32 	[%rd7956+4], %r8947;
	mov.b16 	%rs1107, 1;
	st.u8 	[%rd7956+3], %rs1107;
	mov.b32 	%r8948, 48;
	st.u32 	[%rd7956+8], %r8948;
	mov.b32 	%r8949, -1;
	st.u32 	[%rd7956+16], %r8949;
	ld.shared.u64 	%rd7957, [m_Local_$_0];
	add.s64 	%rd7958, %rd7957, %rd7955;
	mov.b32 	%r8950, 0;
	st.u32 	[%rd7958+32], %r8950;
	ld.shared.u64 	%rd7959, [m_Local_$_0];
	add.s64 	%rd7960, %rd7959, %rd7955;
	st.u32 	[%rd7960+36], %r8950;
	ld.shared.u64 	%rd7961, [m_Local_$_0];
	add.s64 	%rd7962, %rd7961, %rd7955;
	st.u32 	[%rd7962+40], %r8950;
	ld.local.u32 	%r8951, [%rd2];
	setp.eq.s32 	%p6398, %r8951, 0;
$L__BB10_4029:
	mov.b32 	%r13076, 0;
	not.pred 	%p4218, %p6398;
	@%p4218 bra 	$L__BB10_4035;
	setp.ne.s32 	%p4219, %r13075, -1;
	@%p4219 bra 	$L__BB10_4032;
	mov.b32 	%r8961, 21352;
	st.local.u32 	[%rd2], %r8961;
	bra.uni 	$L__BB10_4035;
$L__BB10_4032:
	ld.shared.u64 	%rd7963, [m_Local_$_0];
	mul.wide.s32 	%rd1418, %r13075, 16;
	add.s64 	%rd7964, %rd7963, %rd1418;
	st.u32 	[%rd7964+40], %r2214;
	ld.local.u32 	%r8956, [%rd2];
	setp.ne.s32 	%p4220, %r8956, 0;
	@%p4220 bra 	$L__BB10_4035;
	ld.shared.u64 	%rd7965, [m_Local_$_0];
	add.s64 	%rd7966, %rd7965, %rd1418;
	st.u32 	[%rd7966+36], %r13074;
	ld.local.u32 	%r8958, [%rd2];
	setp.ne.s32 	%p4221, %r8958, 0;
	@%p4221 bra 	$L__BB10_4035;
	ld.shared.u64 	%rd7967, [m_Local_$_0];
	add.s64 	%rd7968, %rd7967, %rd1418;
	st.u32 	[%rd7968+32], %r13061;
	ld.local.u32 	%r8959, [%rd2];
	setp.eq.s32 	%p4222, %r8959, 0;
	selp.b32 	%r13076, %r13075, 0, %p4222;
$L__BB10_4035:
	st.local.u32 	[%rd2], %r13076;
	mov.b16 	%rs1612, 0;
	bra.uni 	$L__BB10_4037;
$L__BB10_4036:
	cvt.u64.u32 	%rd7969, %r2213;
	add.s64 	%rd7970, %rd1416, %rd7969;
	ld.u8 	%rs1612, [%rd7970+32];
$L__BB10_4037:
	setp.ne.s32 	%p4223, %r2191, -1;
	@%p4223 bra 	$L__BB10_4039;
	mov.b32 	%r8979, 21352;
	st.local.u32 	[%rd2], %r8979;
	bra.uni 	$L__BB10_4051;
$L__BB10_4039:
	ld.shared.u64 	%rd1419, [m_Local_$_0];
	add.s64 	%rd1420, %rd1419, %rd1412;
	ld.u32 	%r2219, [%rd1420+12];
	setp.lt.s32 	%p4224, %r13074, %r2219;
	@%p4224 bra 	$L__BB10_4050;
	ld.shared.u64 	%rd7971, [m_Local_$_1];
	atom.global.add.u64 	%rd7972, [%rd25], 48;
	add.s64 	%rd7973, %rd7972, 56;
	setp.lt.u64 	%p4225, %rd7973, %rd7971;
	shr.u64 	%rd1421, %rd7972, 4;
	cvt.u32.u64 	%r13077, %rd1421;
	setp.ne.s32 	%p4226, %r13077, -1;
	and.pred  	%p4227, %p4225, %p4226;
	@%p4227 bra 	$L__BB10_4042;
	mov.b32 	%r8969, 21106;
	st.local.u32 	[%rd2], %r8969;
	mov.b32 	%r13077, -1;
	mov.pred 	%p6399, 0;
	bra.uni 	$L__BB10_4043;
$L__BB10_4042:
	shl.b64 	%rd7974, %rd1421, 32;
	shr.s64 	%rd7975, %rd7974, 28;
	add.s64 	%rd7976, %rd1419, %rd7975;
	mov.b16 	%rs1110, 0;
	st.u8 	[%rd7976], %rs1110;
	st.u8 	[%rd7976+1], %rs1110;
	mov.b32 	%r8963, 3608;
	st.u32 	[%rd7976+4], %r8963;
	mov.b16 	%rs1111, 1;
	st.u8 	[%rd7976+3], %rs1111;
	mov.b32 	%r8964, 48;
	st.u32 	[%rd7976+8], %r8964;
	mov.b32 	%r8965, -1;
	st.u32 	[%rd7976+16], %r8965;
	ld.shared.u64 	%rd7977, [m_Local_$_0];
	add.s64 	%rd7978, %rd7977, %rd7975;
	mov.b32 	%r8966, 0;
	st.u32 	[%rd7978+32], %r8966;
	ld.shared.u64 	%rd7979, [m_Local_$_0];
	add.s64 	%rd7980, %rd7979, %rd7975;
	st.u32 	[%rd7980+36], %r8966;
	ld.shared.u64 	%rd7981, [m_Local_$_0];
	add.s64 	%rd7982, %rd7981, %rd7975;
	st.u32 	[%rd7982+40], %r8966;
	ld.local.u32 	%r8967, [%rd2];
	setp.eq.s32 	%p6399, %r8967, 0;
$L__BB10_4043:
	mov.b32 	%r13078, 0;
	not.pred 	%p4229, %p6399;
	@%p4229 bra 	$L__BB10_4049;
	setp.ne.s32 	%p4230, %r13077, -1;
	@%p4230 bra 	$L__BB10_4046;
	mov.b32 	%r8977, 21352;
	st.local.u32 	[%rd2], %r8977;
	bra.uni 	$L__BB10_4049;
$L__BB10_4046:
	ld.shared.u64 	%rd7983, [m_Local_$_0];
	mul.wide.s32 	%rd1422, %r13077, 16;
	add.s64 	%rd7984, %rd7983, %rd1422;
	st.u32 	[%rd7984+40], %r2219;
	ld.local.u32 	%r8972, [%rd2];
	setp.ne.s32 	%p4231, %r8972, 0;
	@%p4231 bra 	$L__BB10_4049;
	ld.shared.u64 	%rd7985, [m_Local_$_0];
	add.s64 	%rd7986, %rd7985, %rd1422;
	st.u32 	[%rd7986+36], %r13074;
	ld.local.u32 	%r8974, [%rd2];
	setp.ne.s32 	%p4232, %r8974, 0;
	@%p4232 bra 	$L__BB10_4049;
	ld.shared.u64 	%rd7987, [m_Local_$_0];
	add.s64 	%rd7988, %rd7987, %rd1422;
	st.u32 	[%rd7988+32], %r2191;
	ld.local.u32 	%r8975, [%rd2];
	setp.eq.s32 	%p4233, %r8975, 0;
	selp.b32 	%r13078, %r13077, 0, %p4233;
$L__BB10_4049:
	st.local.u32 	[%rd2], %r13078;
	bra.uni 	$L__BB10_4051;
$L__BB10_4050:
	cvt.u64.u32 	%rd7989, %r2213;
	add.s64 	%rd7990, %rd1420, %rd7989;
	mov.b32 	%r8978, 0;
	st.u32 	[%rd7990+32], %r8978;
	st.u8 	[%rd7990+32], %rs1612;
$L__BB10_4051:
	add.s32 	%r13074, %r13074, 1;
	setp.eq.s32 	%p4234, %r13074, %r13062;
	@%p4234 bra 	$L__BB10_4021;
	bra.uni 	$L__BB10_4019;
$L__BB10_4052:
	ld.shared.u64 	%rd1423, [m_Local_$_0];
	add.s64 	%rd1424, %rd1423, %rd1413;
	ld.u32 	%r2226, [%rd1424+12];
	setp.lt.s32 	%p4237, %r13079, %r2226;
	@%p4237 bra 	$L__BB10_4063;
	ld.shared.u64 	%rd7991, [m_Local_$_1];
	atom.global.add.u64 	%rd7992, [%rd25], 48;
	add.s64 	%rd7993, %rd7992, 56;
	setp.lt.u64 	%p4238, %rd7993, %rd7991;
	shr.u64 	%rd1425, %rd7992, 4;
	cvt.u32.u64 	%r13080, %rd1425;
	setp.ne.s32 	%p4239, %r13080, -1;
	and.pred  	%p4240, %p4238, %p4239;
	@%p4240 bra 	$L__BB10_4055;
	mov.b32 	%r8987, 21106;
	st.local.u32 	[%rd2], %r8987;
	mov.b32 	%r13080, -1;
	mov.pred 	%p6400, 0;
	bra.uni 	$L__BB10_4056;
$L__BB10_4055:
	shl.b64 	%rd7994, %rd1425, 32;
	shr.s64 	%rd7995, %rd7994, 28;
	add.s64 	%rd7996, %rd1423, %rd7995;
	mov.b16 	%rs1112, 0;
	st.u8 	[%rd7996], %rs1112;
	st.u8 	[%rd7996+1], %rs1112;
	mov.b32 	%r8981, 3608;
	st.u32 	[%rd7996+4], %r8981;
	mov.b16 	%rs1113, 1;
	st.u8 	[%rd7996+3], %rs1113;
	mov.b32 	%r8982, 48;
	st.u32 	[%rd7996+8], %r8982;
	mov.b32 	%r8983, -1;
	st.u32 	[%rd7996+16], %r8983;
	ld.shared.u64 	%rd7997, [m_Local_$_0];
	add.s64 	%rd7998, %rd7997, %rd7995;
	mov.b32 	%r8984, 0;
	st.u32 	[%rd7998+32], %r8984;
	ld.shared.u64 	%rd7999, [m_Local_$_0];
	add.s64 	%rd8000, %rd7999, %rd7995;
	st.u32 	[%rd8000+36], %r8984;
	ld.shared.u64 	%rd8001, [m_Local_$_0];
	add.s64 	%rd8002, %rd8001, %rd7995;
	st.u32 	[%rd8002+40], %r8984;
	ld.local.u32 	%r8985, [%rd2];
	setp.eq.s32 	%p6400, %r8985, 0;
$L__BB10_4056:
	mov.b32 	%r13081, 0;
	not.pred 	%p4242, %p6400;
	@%p4242 bra 	$L__BB10_4062;
	setp.ne.s32 	%p4243, %r13080, -1;
	@%p4243 bra 	$L__BB10_4059;
	mov.b32 	%r8995, 21352;
	st.local.u32 	[%rd2], %r8995;
	bra.uni 	$L__BB10_4062;
$L__BB10_4059:
	ld.shared.u64 	%rd8003, [m_Local_$_0];
	mul.wide.s32 	%rd1426, %r13080, 16;
	add.s64 	%rd8004, %rd8003, %rd1426;
	st.u32 	[%rd8004+40], %r2226;
	ld.local.u32 	%r8990, [%rd2];
	setp.ne.s32 	%p4244, %r8990, 0;
	@%p4244 bra 	$L__BB10_4062;
	ld.shared.u64 	%rd8005, [m_Local_$_0];
	add.s64 	%rd8006, %rd8005, %rd1426;
	st.u32 	[%rd8006+36], %r13079;
	ld.local.u32 	%r8992, [%rd2];
	setp.ne.s32 	%p4245, %r8992, 0;
	@%p4245 bra 	$L__BB10_4062;
	ld.shared.u64 	%rd8007, [m_Local_$_0];
	add.s64 	%rd8008, %rd8007, %rd1426;
	st.u32 	[%rd8008+32], %r13063;
	ld.local.u32 	%r8993, [%rd2];
	setp.eq.s32 	%p4246, %r8993, 0;
	selp.b32 	%r13081, %r13080, 0, %p4246;
$L__BB10_4062:
	st.local.u32 	[%rd2], %r13081;
	mov.b16 	%rs1613, 0;
	bra.uni 	$L__BB10_4064;
$L__BB10_4063:
	shl.b32 	%r8996, %r13079, 2;
	cvt.u64.u32 	%rd8009, %r8996;
	add.s64 	%rd8010, %rd1424, %rd8009;
	ld.u8 	%rs1613, [%rd8010+32];
$L__BB10_4064:
	setp.ne.s32 	%p4247, %r2191, -1;
	add.s32 	%r2231, %r13079, %r13062;
	@%p4247 bra 	$L__BB10_4066;
	mov.b32 	%r9016, 21352;
	st.local.u32 	[%rd2], %r9016;
	bra.uni 	$L__BB10_4078;
$L__BB10_4066:
	ld.shared.u64 	%rd1427, [m_Local_$_0];
	add.s64 	%rd1428, %rd1427, %rd1414;
	ld.u32 	%r8998, [%rd1428+12];
	setp.gt.s32 	%p4248, %r2231, -1;
	setp.lt.s32 	%p4249, %r2231, %r8998;
	and.pred  	%p4250, %p4248, %p4249;
	@%p4250 bra 	$L__BB10_4077;
	ld.shared.u64 	%rd8013, [m_Local_$_1];
	atom.global.add.u64 	%rd8014, [%rd25], 48;
	add.s64 	%rd8015, %rd8014, 56;
	setp.lt.u64 	%p4251, %rd8015, %rd8013;
	shr.u64 	%rd1429, %rd8014, 4;
	cvt.u32.u64 	%r13082, %rd1429;
	setp.ne.s32 	%p4252, %r13082, -1;
	and.pred  	%p4253, %p4251, %p4252;
	@%p4253 bra 	$L__BB10_4069;
	mov.b32 	%r9007, 21106;
	st.local.u32 	[%rd2], %r9007;
	mov.b32 	%r13082, -1;
	mov.pred 	%p6401, 0;
	bra.uni 	$L__BB10_4070;
$L__BB10_4069:
	shl.b64 	%rd8016, %rd1429, 32;
	shr.s64 	%rd8017, %rd8016, 28;
	add.s64 	%rd8018, %rd1427, %rd8017;
	mov.b16 	%rs1116, 0;
	st.u8 	[%rd8018], %rs1116;
	st.u8 	[%rd8018+1], %rs1116;
	mov.b32 	%r9001, 3608;
	st.u32 	[%rd8018+4], %r9001;
	mov.b16 	%rs1117, 1;
	st.u8 	[%rd8018+3], %rs1117;
	mov.b32 	%r9002, 48;
	st.u32 	[%rd8018+8], %r9002;
	mov.b32 	%r9003, -1;
	st.u32 	[%rd8018+16], %r9003;
	ld.shared.u64 	%rd8019, [m_Local_$_0];
	add.s64 	%rd8020, %rd8019, %rd8017;
	mov.b32 	%r9004, 0;
	st.u32 	[%rd8020+32], %r9004;
	ld.shared.u64 	%rd8021, [m_Local_$_0];
	add.s64 	%rd8022, %rd8021, %rd8017;
	st.u32 	[%rd8022+36], %r9004;
	ld.shared.u64 	%rd8023, [m_Local_$_0];
	add.s64 	%rd8024, %rd8023, %rd8017;
	st.u32 	[%rd8024+40], %r9004;
	ld.local.u32 	%r9005, [%rd2];
	setp.eq.s32 	%p6401, %r9005, 0;
$L__BB10_4070:
	mov.b32 	%r13083, 0;
	not.pred 	%p4255, %p6401;
	@%p4255 bra 	$L__BB10_4076;
	setp.ne.s32 	%p4256, %r13082, -1;
	@%p4256 bra 	$L__BB10_4073;
	mov.b32 	%r9015, 21352;
	st.local.u32 	[%rd2], %r9015;
	bra.uni 	$L__BB10_4076;
$L__BB10_4073:
	ld.shared.u64 	%rd8025, [m_Local_$_0];
	mul.wide.s32 	%rd1430, %r13082, 16;
	add.s64 	%rd8026, %rd8025, %rd1430;
	st.u32 	[%rd8026+40], %r8998;
	ld.local.u32 	%r9010, [%rd2];
	setp.ne.s32 	%p4257, %r9010, 0;
	@%p4257 bra 	$L__BB10_4076;
	ld.shared.u64 	%rd8027, [m_Local_$_0];
	add.s64 	%rd8028, %rd8027, %rd1430;
	st.u32 	[%rd8028+36], %r2231;
	ld.local.u32 	%r9012, [%rd2];
	setp.ne.s32 	%p4258, %r9012, 0;
	@%p4258 bra 	$L__BB10_4076;
	ld.shared.u64 	%rd8029, [m_Local_$_0];
	add.s64 	%rd8030, %rd8029, %rd1430;
	st.u32 	[%rd8030+32], %r2191;
	ld.local.u32 	%r9013, [%rd2];
	setp.eq.s32 	%p4259, %r9013, 0;
	selp.b32 	%r13083, %r13082, 0, %p4259;
$L__BB10_4076:
	st.local.u32 	[%rd2], %r13083;
	bra.uni 	$L__BB10_4078;
$L__BB10_4077:
	shl.b32 	%r8999, %r2231, 2;
	cvt.u64.u32 	%rd8011, %r8999;
	add.s64 	%rd8012, %rd1428, %rd8011;
	mov.b32 	%r9000, 0;
	st.u32 	[%rd8012+32], %r9000;
	st.u8 	[%rd8012+32], %rs1613;
$L__BB10_4078:
	add.s32 	%r13079, %r13079, 1;
	setp.ne.s32 	%p4260, %r13079, %r13064;
	@%p4260 bra 	$L__BB10_4023;
$L__BB10_4079:
	ld.shared.u64 	%rd11630, [m_Local_$_1];
	atom.global.add.u64 	%rd8031, [%rd25], 48;
	add.s64 	%rd8032, %rd8031, 56;
	setp.lt.u64 	%p4261, %rd8032, %rd11630;
	shr.u64 	%rd8033, %rd8031, 4;
	cvt.u32.u64 	%r9017, %rd8033;
	selp.b32 	%r2238, %r9017, -1, %p4261;
	setp.ne.s32 	%p4262, %r2238, -1;
	@%p4262 bra 	$L__BB10_4081;
	mov.b32 	%r9127, 21352;
	st.local.u32 	[%rd2], %r9127;
	bra.uni 	$L__BB10_4156;
$L__BB10_4081:
	ld.shared.u64 	%rd8034, [m_Local_$_0];
	mul.wide.s32 	%rd1432, %r2238, 16;
	add.s64 	%rd8035, %rd8034, %rd1432;
	mov.b16 	%rs1118, 1;
	st.u8 	[%rd8035], %rs1118;
	mov.b16 	%rs1119, 0;
	st.u8 	[%rd8035+1], %rs1119;
	mov.b32 	%r9018, 2906;
	st.u32 	[%rd8035+4], %r9018;
	st.u8 	[%rd8035+3], %rs1118;
	mov.b32 	%r9019, 48;
	st.u32 	[%rd8035+8], %r9019;
	mov.b32 	%r9020, -1;
	st.u32 	[%rd8035+16], %r9020;
	ld.shared.u64 	%rd1433, [m_Local_$_0];
	mul.wide.s32 	%rd1434, %r2191, 16;
	add.s64 	%rd8036, %rd1433, %rd1434;
	ld.u32 	%r2239, [%rd8036+12];
	shl.b32 	%r9021, %r2239, 2;
	add.s32 	%r9022, %r9021, 32;
	shr.s32 	%r9023, %r9022, 31;
	shr.u32 	%r9024, %r9023, 29;
	add.s32 	%r9025, %r9022, %r9024;
	and.b32  	%r9026, %r9025, -8;
	sub.s32 	%r9027, %r9022, %r9026;
	setp.eq.s32 	%p4263, %r9027, 0;
	sub.s32 	%r9028, %r9021, %r9027;
	add.s32 	%r9029, %r9028, 40;
	selp.b32 	%r2240, %r9022, %r9029, %p4263;
	ld.shared.u64 	%rd1435, [m_Local_$_1];
	and.b32  	%r9030, %r2240, 12;
	setp.eq.s32 	%p4264, %r9030, 0;
	mov.u32 	%r13084, %r2240;
	@%p4264 bra 	$L__BB10_4083;
	shr.s32 	%r9031, %r2240, 31;
	shr.u32 	%r9032, %r9031, 28;
	add.s32 	%r9033, %r2240, %r9032;
	and.b32  	%r9034, %r9033, -16;
	add.s32 	%r13084, %r9034, 16;
$L__BB10_4083:
	cvt.s64.s32 	%rd8037, %r13084;
	atom.global.add.u64 	%rd8038, [%rd25], %rd8037;
	cvt.s64.s32 	%rd8039, %r2240;
	add.s64 	%rd8040, %rd8039, %rd8038;
	add.s64 	%rd8041, %rd8040, 8;
	setp.lt.u64 	%p4265, %rd8041, %rd1435;
	shr.u64 	%rd8042, %rd8038, 4;
	cvt.u32.u64 	%r9035, %rd8042;
	selp.b32 	%r2243, %r9035, -1, %p4265;
	setp.ne.s32 	%p4266, %r2243, -1;
	@%p4266 bra 	$L__BB10_4085;
	mov.b32 	%r9091, 21352;
	st.local.u32 	[%rd2], %r9091;
	bra.uni 	$L__BB10_4124;
$L__BB10_4085:
	mul.wide.s32 	%rd1436, %r2243, 16;
	add.s64 	%rd8043, %rd1433, %rd1436;
	mov.b16 	%rs1120, 0;
	st.u8 	[%rd8043], %rs1120;
	st.u8 	[%rd8043+1], %rs1120;
	mov.b32 	%r9036, 4335;
	st.u32 	[%rd8043+4], %r9036;
	mov.b16 	%rs1121, 1;
	st.u8 	[%rd8043+3], %rs1121;
	st.u32 	[%rd8043+8], %r2240;
	st.u32 	[%rd8043+12], %r2239;
	setp.lt.s32 	%p4267, %r2239, 1;
	@%p4267 bra 	$L__BB10_4124;
	setp.eq.s32 	%p4268, %r2239, 1;
	mov.b32 	%r2258, 0;
	@%p4268 bra 	$L__BB10_4112;
	and.b32  	%r2258, %r2239, 2147483646;
	mov.b32 	%r13085, 0;
$L__BB10_4088:
	ld.shared.u64 	%rd1437, [m_Local_$_0];
	add.s64 	%rd1438, %rd1437, %rd1436;
	ld.u32 	%r2246, [%rd1438+12];
	setp.lt.s32 	%p4269, %r13085, %r2246;
	@%p4269 bra 	$L__BB10_4099;
	ld.shared.u64 	%rd8044, [m_Local_$_1];
	atom.global.add.u64 	%rd8045, [%rd25], 48;
	add.s64 	%rd8046, %rd8045, 56;
	setp.lt.u64 	%p4270, %rd8046, %rd8044;
	shr.u64 	%rd1439, %rd8045, 4;
	cvt.u32.u64 	%r13086, %rd1439;
	setp.ne.s32 	%p4271, %r13086, -1;
	and.pred  	%p4272, %p4270, %p4271;
	@%p4272 bra 	$L__BB10_4091;
	mov.b32 	%r9045, 21106;
	st.local.u32 	[%rd2], %r9045;
	mov.b32 	%r13086, -1;
	mov.pred 	%p6402, 0;
	bra.uni 	$L__BB10_4092;
$L__BB10_4091:
	shl.b64 	%rd8047, %rd1439, 32;
	shr.s64 	%rd8048, %rd8047, 28;
	add.s64 	%rd8049, %rd1437, %rd8048;
	mov.b16 	%rs1122, 0;
	st.u8 	[%rd8049], %rs1122;
	st.u8 	[%rd8049+1], %rs1122;
	mov.b32 	%r9039, 3608;
	st.u32 	[%rd8049+4], %r9039;
	mov.b16 	%rs1123, 1;
	st.u8 	[%rd8049+3], %rs1123;
	mov.b32 	%r9040, 48;
	st.u32 	[%rd8049+8], %r9040;
	mov.b32 	%r9041, -1;
	st.u32 	[%rd8049+16], %r9041;
	ld.shared.u64 	%rd8050, [m_Local_$_0];
	add.s64 	%rd8051, %rd8050, %rd8048;
	mov.b32 	%r9042, 0;
	st.u32 	[%rd8051+32], %r9042;
	ld.shared.u64 	%rd8052, [m_Local_$_0];
	add.s64 	%rd8053, %rd8052, %rd8048;
	st.u32 	[%rd8053+36], %r9042;
	ld.shared.u64 	%rd8054, [m_Local_$_0];
	add.s64 	%rd8055, %rd8054, %rd8048;
	st.u32 	[%rd8055+40], %r9042;
	ld.local.u32 	%r9043, [%rd2];
	setp.eq.s32 	%p6402, %r9043, 0;
$L__BB10_4092:
	mov.b32 	%r13087, 0;
	not.pred 	%p4274, %p6402;
	@%p4274 bra 	$L__BB10_4098;
	setp.ne.s32 	%p4275, %r13086, -1;
	@%p4275 bra 	$L__BB10_4095;
	mov.b32 	%r9053, 21352;
	st.local.u32 	[%rd2], %r9053;
	bra.uni 	$L__BB10_4098;
$L__BB10_4095:
	ld.shared.u64 	%rd8056, [m_Local_$_0];
	mul.wide.s32 	%rd1440, %r13086, 16;
	add.s64 	%rd8057, %rd8056, %rd1440;
	st.u32 	[%rd8057+40], %r2246;
	ld.local.u32 	%r9048, [%rd2];
	setp.ne.s32 	%p4276, %r9048, 0;
	@%p4276 bra 	$L__BB10_4098;
	ld.shared.u64 	%rd8058, [m_Local_$_0];
	add.s64 	%rd8059, %rd8058, %rd1440;
	st.u32 	[%rd8059+36], %r13085;
	ld.local.u32 	%r9050, [%rd2];
	setp.ne.s32 	%p4277, %r9050, 0;
	@%p4277 bra 	$L__BB10_4098;
	ld.shared.u64 	%rd8060, [m_Local_$_0];
	add.s64 	%rd8061, %rd8060, %rd1440;
	st.u32 	[%rd8061+32], %r2243;
	ld.local.u32 	%r9051, [%rd2];
	setp.eq.s32 	%p4278, %r9051, 0;
	selp.b32 	%r13087, %r13086, 0, %p4278;
$L__BB10_4098:
	st.local.u32 	[%rd2], %r13087;
	bra.uni 	$L__BB10_4100;
$L__BB10_4099:
	shl.b32 	%r9054, %r13085, 2;
	cvt.u64.u32 	%rd8062, %r9054;
	add.s64 	%rd8063, %rd1438, %rd8062;
	mov.b32 	%r9055, 0;
	st.u32 	[%rd8063+32], %r9055;
$L__BB10_4100:
	add.s32 	%r2251, %r13085, 1;
	ld.shared.u64 	%rd1441, [m_Local_$_0];
	add.s64 	%rd1442, %rd1441, %rd1436;
	ld.u32 	%r2252, [%rd1442+12];
	setp.lt.s32 	%p4279, %r2251, %r2252;
	@%p4279 bra 	$L__BB10_4110;
	ld.shared.u64 	%rd8064, [m_Local_$_1];
	atom.global.add.u64 	%rd8065, [%rd25], 48;
	add.s64 	%rd8066, %rd8065, 56;
	setp.ge.u64 	%p4280, %rd8066, %rd8064;
	shr.u64 	%rd1443, %rd8065, 4;
	cvt.u32.u64 	%r13088, %rd1443;
	setp.eq.s32 	%p4281, %r13088, -1;
	or.pred  	%p4282, %p4280, %p4281;
	@%p4282 bra 	$L__BB10_4103;
	shl.b64 	%rd8067, %rd1443, 32;
	shr.s64 	%rd8068, %rd8067, 28;
	add.s64 	%rd8069, %rd1441, %rd8068;
	mov.b16 	%rs1124, 0;
	st.u8 	[%rd8069], %rs1124;
	st.u8 	[%rd8069+1], %rs1124;
	mov.b32 	%r9056, 3608;
	st.u32 	[%rd8069+4], %r9056;
	mov.b16 	%rs1125, 1;
	st.u8 	[%rd8069+3], %rs1125;
	mov.b32 	%r9057, 48;
	st.u32 	[%rd8069+8], %r9057;
	mov.b32 	%r9058, -1;
	st.u32 	[%rd8069+16], %r9058;
	ld.shared.u64 	%rd8070, [m_Local_$_0];
	add.s64 	%rd8071, %rd8070, %rd8068;
	mov.b32 	%r9059, 0;
	st.u32 	[%rd8071+32], %r9059;
	ld.shared.u64 	%rd8072, [m_Local_$_0];
	add.s64 	%rd8073, %rd8072, %rd8068;
	st.u32 	[%rd8073+36], %r9059;
	ld.shared.u64 	%rd8074, [m_Local_$_0];
	add.s64 	%rd8075, %rd8074, %rd8068;
	st.u32 	[%rd8075+40], %r9059;
	ld.local.u32 	%r9060, [%rd2];
	setp.eq.s32 	%p6403, %r9060, 0;
	bra.uni 	$L__BB10_4104;
$L__BB10_4103:
	mov.b32 	%r9062, 21106;
	st.local.u32 	[%rd2], %r9062;
	mov.b32 	%r13088, -1;
	mov.pred 	%p6403, 0;
$L__BB10_4104:
	mov.b32 	%r13089, 0;
	not.pred 	%p4284, %p6403;
	@%p4284 bra 	$L__BB10_4109;
	setp.eq.s32 	%p4285, %r13088, -1;
	@%p4285 bra 	$L__BB10_6379;
	ld.shared.u64 	%rd8076, [m_Local_$_0];
	mul.wide.s32 	%rd1444, %r13088, 16;
	add.s64 	%rd8077, %rd8076, %rd1444;
	st.u32 	[%rd8077+40], %r2252;
	ld.local.u32 	%r9065, [%rd2];
	setp.eq.s32 	%p4286, %r9065, 0;
	@%p4286 bra 	$L__BB10_4107;
	bra.uni 	$L__BB10_4109;
$L__BB10_4107:
	ld.shared.u64 	%rd8078, [m_Local_$_0];
	add.s64 	%rd8079, %rd8078, %rd1444;
	st.u32 	[%rd8079+36], %r2251;
	ld.local.u32 	%r9067, [%rd2];
	setp.ne.s32 	%p4287, %r9067, 0;
	@%p4287 bra 	$L__BB10_4109;
	ld.shared.u64 	%rd8080, [m_Local_$_0];
	add.s64 	%rd8081, %rd8080, %rd1444;
	st.u32 	[%rd8081+32], %r2243;
	ld.local.u32 	%r9068, [%rd2];
	setp.eq.s32 	%p4288, %r9068, 0;
	selp.b32 	%r13089, %r13088, 0, %p4288;
$L__BB10_4109:
	st.local.u32 	[%rd2], %r13089;
	bra.uni 	$L__BB10_4111;
$L__BB10_4110:
	shl.b32 	%r9071, %r2251, 2;
	cvt.u64.u32 	%rd8082, %r9071;
	add.s64 	%rd8083, %rd1442, %rd8082;
	mov.b32 	%r9072, 0;
	st.u32 	[%rd8083+32], %r9072;
$L__BB10_4111:
	add.s32 	%r13085, %r13085, 2;
	setp.ne.s32 	%p4289, %r13085, %r2258;
	@%p4289 bra 	$L__BB10_4088;
$L__BB10_4112:
	and.b32  	%r9073, %r2239, 1;
	setp.eq.b32 	%p4290, %r9073, 1;
	not.pred 	%p4291, %p4290;
	@%p4291 bra 	$L__BB10_4124;
	ld.shared.u64 	%rd1445, [m_Local_$_0];
	add.s64 	%rd1446, %rd1445, %rd1436;
	ld.u32 	%r2259, [%rd1446+12];
	setp.lt.s32 	%p4292, %r2258, %r2259;
	@%p4292 bra 	$L__BB10_4123;
	ld.shared.u64 	%rd8084, [m_Local_$_1];
	atom.global.add.u64 	%rd8085, [%rd25], 48;
	add.s64 	%rd8086, %rd8085, 56;
	setp.ge.u64 	%p4293, %rd8086, %rd8084;
	shr.u64 	%rd1447, %rd8085, 4;
	cvt.u32.u64 	%r13091, %rd1447;
	setp.eq.s32 	%p4294, %r13091, -1;
	or.pred  	%p4295, %p4293, %p4294;
	@%p4295 bra 	$L__BB10_4116;
	shl.b64 	%rd8087, %rd1447, 32;
	shr.s64 	%rd8088, %rd8087, 28;
	add.s64 	%rd8089, %rd1445, %rd8088;
	mov.b16 	%rs1126, 0;
	st.u8 	[%rd8089], %rs1126;
	st.u8 	[%rd8089+1], %rs1126;
	mov.b32 	%r9074, 3608;
	st.u32 	[%rd8089+4], %r9074;
	mov.b16 	%rs1127, 1;
	st.u8 	[%rd8089+3], %rs1127;
	mov.b32 	%r9075, 48;
	st.u32 	[%rd8089+8], %r9075;
	mov.b32 	%r9076, -1;
	st.u32 	[%rd8089+16], %r9076;
	ld.shared.u64 	%rd8090, [m_Local_$_0];
	add.s64 	%rd8091, %rd8090, %rd8088;
	mov.b32 	%r9077, 0;
	st.u32 	[%rd8091+32], %r9077;
	ld.shared.u64 	%rd8092, [m_Local_$_0];
	add.s64 	%rd8093, %rd8092, %rd8088;
	st.u32 	[%rd8093+36], %r9077;
	ld.shared.u64 	%rd8094, [m_Local_$_0];
	add.s64 	%rd8095, %rd8094, %rd8088;
	st.u32 	[%rd8095+40], %r9077;
	ld.local.u32 	%r9078, [%rd2];
	setp.eq.s32 	%p6404, %r9078, 0;
	bra.uni 	$L__BB10_4117;
$L__BB10_4116:
	mov.b32 	%r9080, 21106;
	st.local.u32 	[%rd2], %r9080;
	mov.b32 	%r13091, -1;
	mov.pred 	%p6404, 0;
$L__BB10_4117:
	mov.b32 	%r13092, 0;
	not.pred 	%p4297, %p6404;
	@%p4297 bra 	$L__BB10_4122;
	setp.eq.s32 	%p4298, %r13091, -1;
	@%p4298 bra 	$L__BB10_6380;
	ld.shared.u64 	%rd8096, [m_Local_$_0];
	mul.wide.s32 	%rd1448, %r13091, 16;
	add.s64 	%rd8097, %rd8096, %rd1448;
	st.u32 	[%rd8097+40], %r2259;
	ld.local.u32 	%r9083, [%rd2];
	setp.eq.s32 	%p4299, %r9083, 0;
	@%p4299 bra 	$L__BB10_4120;
	bra.uni 	$L__BB10_4122;
$L__BB10_4120:
	ld.shared.u64 	%rd8098, [m_Local_$_0];
	add.s64 	%rd8099, %rd8098, %rd1448;
	st.u32 	[%rd8099+36], %r2258;
	ld.local.u32 	%r9085, [%rd2];
	setp.ne.s32 	%p4300, %r9085, 0;
	@%p4300 bra 	$L__BB10_4122;
	ld.shared.u64 	%rd8100, [m_Local_$_0];
	add.s64 	%rd8101, %rd8100, %rd1448;
	st.u32 	[%rd8101+32], %r2243;
	ld.local.u32 	%r9086, [%rd2];
	setp.eq.s32 	%p4301, %r9086, 0;
	selp.b32 	%r13092, %r13091, 0, %p4301;
$L__BB10_4122:
	st.local.u32 	[%rd2], %r13092;
	bra.uni 	$L__BB10_4124;
$L__BB10_4123:
	shl.b32 	%r9089, %r2258, 2;
	cvt.u64.u32 	%rd8102, %r9089;
	add.s64 	%rd8103, %rd1446, %rd8102;
	mov.b32 	%r9090, 0;
	st.u32 	[%rd8103+32], %r9090;
$L__BB10_4124:
	setp.lt.s32 	%p4302, %r2239, 1;
	@%p4302 bra 	$L__BB10_4155;
	mul.wide.s32 	%rd1449, %r2243, 16;
	mov.b32 	%r13093, 0;
$L__BB10_4126:
	setp.ne.s32 	%p4303, %r2191, -1;
	shl.b32 	%r2265, %r13093, 2;
	@%p4303 bra 	$L__BB10_4128;
	mov.b32 	%r9108, 21352;
	st.local.u32 	[%rd2], %r9108;
	mov.b16 	%rs1614, 0;
	bra.uni 	$L__BB10_4140;
$L__BB10_4128:
	ld.shared.u64 	%rd1450, [m_Local_$_0];
	add.s64 	%rd1451, %rd1450, %rd1434;
	ld.u32 	%r2266, [%rd1451+12];
	setp.lt.s32 	%p4304, %r13093, %r2266;
	@%p4304 bra 	$L__BB10_4139;
	ld.shared.u64 	%rd8104, [m_Local_$_1];
	atom.global.add.u64 	%rd8105, [%rd25], 48;
	add.s64 	%rd8106, %rd8105, 56;
	setp.lt.u64 	%p4305, %rd8106, %rd8104;
	shr.u64 	%rd1452, %rd8105, 4;
	cvt.u32.u64 	%r13094, %rd1452;
	setp.ne.s32 	%p4306, %r13094, -1;
	and.pred  	%p4307, %p4305, %p4306;
	@%p4307 bra 	$L__BB10_4131;
	mov.b32 	%r9099, 21106;
	st.local.u32 	[%rd2], %r9099;
	mov.b32 	%r13094, -1;
	mov.pred 	%p6405, 0;
	bra.uni 	$L__BB10_4132;
$L__BB10_4131:
	shl.b64 	%rd8107, %rd1452, 32;
	shr.s64 	%rd8108, %rd8107, 28;
	add.s64 	%rd8109, %rd1450, %rd8108;
	mov.b16 	%rs1128, 0;
	st.u8 	[%rd8109], %rs1128;
	st.u8 	[%rd8109+1], %rs1128;
	mov.b32 	%r9093, 3608;
	st.u32 	[%rd8109+4], %r9093;
	mov.b16 	%rs1129, 1;
	st.u8 	[%rd8109+3], %rs1129;
	mov.b32 	%r9094, 48;
	st.u32 	[%rd8109+8], %r9094;
	mov.b32 	%r9095, -1;
	st.u32 	[%rd8109+16], %r9095;
	ld.shared.u64 	%rd8110, [m_Local_$_0];
	add.s64 	%rd8111, %rd8110, %rd8108;
	mov.b32 	%r9096, 0;
	st.u32 	[%rd8111+32], %r9096;
	ld.shared.u64 	%rd8112, [m_Local_$_0];
	add.s64 	%rd8113, %rd8112, %rd8108;
	st.u32 	[%rd8113+36], %r9096;
	ld.shared.u64 	%rd8114, [m_Local_$_0];
	add.s64 	%rd8115, %rd8114, %rd8108;
	st.u32 	[%rd8115+40], %r9096;
	ld.local.u32 	%r9097, [%rd2];
	setp.eq.s32 	%p6405, %r9097, 0;
$L__BB10_4132:
	mov.b32 	%r13095, 0;
	not.pred 	%p4309, %p6405;
	@%p4309 bra 	$L__BB10_4138;
	setp.ne.s32 	%p4310, %r13094, -1;
	@%p4310 bra 	$L__BB10_4135;
	mov.b32 	%r9107, 21352;
	st.local.u32 	[%rd2], %r9107;
	bra.uni 	$L__BB10_4138;
$L__BB10_4135:
	ld.shared.u64 	%rd8116, [m_Local_$_0];
	mul.wide.s32 	%rd1453, %r13094, 16;
	add.s64 	%rd8117, %rd8116, %rd1453;
	st.u32 	[%rd8117+40], %r2266;
	ld.local.u32 	%r9102, [%rd2];
	setp.ne.s32 	%p4311, %r9102, 0;
	@%p4311 bra 	$L__BB10_4138;
	ld.shared.u64 	%rd8118, [m_Local_$_0];
	add.s64 	%rd8119, %rd8118, %rd1453;
	st.u32 	[%rd8119+36], %r13093;
	ld.local.u32 	%r9104, [%rd2];
	setp.ne.s32 	%p4312, %r9104, 0;
	@%p4312 bra 	$L__BB10_4138;
	ld.shared.u64 	%rd8120, [m_Local_$_0];
	add.s64 	%rd8121, %rd8120, %rd1453;
	st.u32 	[%rd8121+32], %r2191;
	ld.local.u32 	%r9105, [%rd2];
	setp.eq.s32 	%p4313, %r9105, 0;
	selp.b32 	%r13095, %r13094, 0, %p4313;
$L__BB10_4138:
	st.local.u32 	[%rd2], %r13095;
	mov.b16 	%rs1614, 0;
	bra.uni 	$L__BB10_4140;
$L__BB10_4139:
	cvt.u64.u32 	%rd8122, %r2265;
	add.s64 	%rd8123, %rd1451, %rd8122;
	ld.u8 	%rs1614, [%rd8123+32];
$L__BB10_4140:
	setp.ne.s32 	%p4314, %r2243, -1;
	@%p4314 bra 	$L__BB10_4142;
	mov.b32 	%r9125, 21352;
	st.local.u32 	[%rd2], %r9125;
	bra.uni 	$L__BB10_4154;
$L__BB10_4142:
	ld.shared.u64 	%rd1454, [m_Local_$_0];
	add.s64 	%rd1455, %rd1454, %rd1449;
	ld.u32 	%r2271, [%rd1455+12];
	setp.lt.s32 	%p4315, %r13093, %r2271;
	@%p4315 bra 	$L__BB10_4153;
	ld.shared.u64 	%rd8124, [m_Local_$_1];
	atom.global.add.u64 	%rd8125, [%rd25], 48;
	add.s64 	%rd8126, %rd8125, 56;
	setp.lt.u64 	%p4316, %rd8126, %rd8124;
	shr.u64 	%rd1456, %rd8125, 4;
	cvt.u32.u64 	%r13096, %rd1456;
	setp.ne.s32 	%p4317, %r13096, -1;
	and.pred  	%p4318, %p4316, %p4317;
	@%p4318 bra 	$L__BB10_4145;
	mov.b32 	%r9115, 21106;
	st.local.u32 	[%rd2], %r9115;
	mov.b32 	%r13096, -1;
	mov.pred 	%p6406, 0;
	bra.uni 	$L__BB10_4146;
$L__BB10_4145:
	shl.b64 	%rd8127, %rd1456, 32;
	shr.s64 	%rd8128, %rd8127, 28;
	add.s64 	%rd8129, %rd1454, %rd8128;
	mov.b16 	%rs1132, 0;
	st.u8 	[%rd8129], %rs1132;
	st.u8 	[%rd8129+1], %rs1132;
	mov.b32 	%r9109, 3608;
	st.u32 	[%rd8129+4], %r9109;
	mov.b16 	%rs1133, 1;
	st.u8 	[%rd8129+3], %rs1133;
	mov.b32 	%r9110, 48;
	st.u32 	[%rd8129+8], %r9110;
	mov.b32 	%r9111, -1;
	st.u32 	[%rd8129+16], %r9111;
	ld.shared.u64 	%rd8130, [m_Local_$_0];
	add.s64 	%rd8131, %rd8130, %rd8128;
	mov.b32 	%r9112, 0;
	st.u32 	[%rd8131+32], %r9112;
	ld.shared.u64 	%rd8132, [m_Local_$_0];
	add.s64 	%rd8133, %rd8132, %rd8128;
	st.u32 	[%rd8133+36], %r9112;
	ld.shared.u64 	%rd8134, [m_Local_$_0];
	add.s64 	%rd8135, %rd8134, %rd8128;
	st.u32 	[%rd8135+40], %r9112;
	ld.local.u32 	%r9113, [%rd2];
	setp.eq.s32 	%p6406, %r9113, 0;
$L__BB10_4146:
	mov.b32 	%r13097, 0;
	not.pred 	%p4320, %p6406;
	@%p4320 bra 	$L__BB10_4152;
	setp.ne.s32 	%p4321, %r13096, -1;
	@%p4321 bra 	$L__BB10_4149;
	mov.b32 	%r9123, 21352;
	st.local.u32 	[%rd2], %r9123;
	bra.uni 	$L__BB10_4152;
$L__BB10_4149:
	ld.shared.u64 	%rd8136, [m_Local_$_0];
	mul.wide.s32 	%rd1457, %r13096, 16;
	add.s64 	%rd8137, %rd8136, %rd1457;
	st.u32 	[%rd8137+40], %r2271;
	ld.local.u32 	%r9118, [%rd2];
	setp.ne.s32 	%p4322, %r9118, 0;
	@%p4322 bra 	$L__BB10_4152;
	ld.shared.u64 	%rd8138, [m_Local_$_0];
	add.s64 	%rd8139, %rd8138, %rd1457;
	st.u32 	[%rd8139+36], %r13093;
	ld.local.u32 	%r9120, [%rd2];
	setp.ne.s32 	%p4323, %r9120, 0;
	@%p4323 bra 	$L__BB10_4152;
	ld.shared.u64 	%rd8140, [m_Local_$_0];
	add.s64 	%rd8141, %rd8140, %rd1457;
	st.u32 	[%rd8141+32], %r2243;
	ld.local.u32 	%r9121, [%rd2];
	setp.eq.s32 	%p4324, %r9121, 0;
	selp.b32 	%r13097, %r13096, 0, %p4324;
$L__BB10_4152:
	st.local.u32 	[%rd2], %r13097;
	bra.uni 	$L__BB10_4154;
$L__BB10_4153:
	cvt.u64.u32 	%rd8142, %r2265;
	add.s64 	%rd8143, %rd1455, %rd8142;
	mov.b32 	%r9124, 0;
	st.u32 	[%rd8143+32], %r9124;
	st.u8 	[%rd8143+32], %rs1614;
$L__BB10_4154:
	add.s32 	%r13093, %r13093, 1;
	setp.ne.s32 	%p4325, %r13093, %r2239;
	@%p4325 bra 	$L__BB10_4126;
$L__BB10_4155:
	ld.shared.u64 	%rd8144, [m_Local_$_0];
	add.s64 	%rd8145, %rd8144, %rd1432;
	st.u32 	[%rd8145+32], %r2243;
	ld.shared.u64 	%rd8146, [m_Local_$_0];
	add.s64 	%rd8147, %rd8146, %rd1432;
	st.u32 	[%rd8147+40], %r2239;
	ld.shared.u64 	%rd8148, [m_Local_$_0];
	add.s64 	%rd8149, %rd8148, %rd1432;
	mov.b32 	%r9126, 0;
	st.u32 	[%rd8149+48], %r9126;
	ld.shared.u64 	%rd11630, [m_Local_$_1];
$L__BB10_4156:
	atom.global.add.u64 	%rd8150, [%rd25], 48;
	add.s64 	%rd8151, %rd8150, 56;
	setp.lt.u64 	%p4326, %rd8151, %rd11630;
	shr.u64 	%rd1460, %rd8150, 4;
	cvt.u32.u64 	%r13100, %rd1460;
	setp.ne.s32 	%p4327, %r13100, -1;
	and.pred  	%p4328, %p4326, %p4327;
	@%p4328 bra 	$L__BB10_4158;
	mov.b32 	%r9135, 21352;
	st.local.u32 	[%rd2], %r9135;
	mov.b32 	%r13100, -1;
	mov.pred 	%p6407, 0;
	bra.uni 	$L__BB10_4162;
$L__BB10_4158:
	setp.ne.s32 	%p4329, %r2238, -1;
	ld.shared.u64 	%rd8152, [m_Local_$_0];
	shl.b64 	%rd8153, %rd1460, 32;
	shr.s64 	%rd1461, %rd8153, 28;
	add.s64 	%rd8154, %rd8152, %rd1461;
	mov.b16 	%rs1134, 0;
	st.u8 	[%rd8154], %rs1134;
	st.u8 	[%rd8154+1], %rs1134;
	mov.b32 	%r9128, 16901;
	st.u32 	[%rd8154+4], %r9128;
	mov.b16 	%rs1135, 1;
	st.u8 	[%rd8154+3], %rs1135;
	mov.b32 	%r9129, 44;
	st.u32 	[%rd8154+8], %r9129;
	mov.b32 	%r9130, -1;
	st.u32 	[%rd8154+16], %r9130;
	@%p4329 bra 	$L__BB10_4160;
	mov.b32 	%r9132, 21352;
	st.local.u32 	[%rd2], %r9132;
	mov.b32 	%r13098, 0;
	ld.shared.u64 	%rd11631, [m_Local_$_0];
	mov.u32 	%r13099, %r13098;
	bra.uni 	$L__BB10_4161;
$L__BB10_4160:
	ld.shared.u64 	%rd11631, [m_Local_$_0];
	mul.wide.s32 	%rd8155, %r2238, 16;
	add.s64 	%rd8156, %rd11631, %rd8155;
	ld.u32 	%r13098, [%rd8156+32];
	ld.u32 	%r13099, [%rd8156+40];
$L__BB10_4161:
	add.s64 	%rd8157, %rd11631, %rd1461;
	st.u32 	[%rd8157+32], %r13098;
	ld.shared.u64 	%rd8158, [m_Local_$_0];
	add.s64 	%rd8159, %rd8158, %rd1461;
	st.u32 	[%rd8159+40], %r13099;
	ld.local.u32 	%r9133, [%rd2];
	setp.eq.s32 	%p6407, %r9133, 0;
$L__BB10_4162:
	not.pred 	%p4331, %p6407;
	@%p4331 bra 	$L__BB10_6297;
	{ // callseq 60, 0
	.param .b64 param0;
	st.param.b64 	[param0], %rd2113;
	.param .b32 param1;
	st.param.b32 	[param1], %r13100;
	.param .b64 param2;
	st.param.b64 	[param2], %rd2114;
	.param .b32 retval0;
	call.uni (retval0), 
	_Z41invoke_java_lang_StringBuilder_toString9_PciPi, 
	(
	param0, 
	param1, 
	param2
	);
	ld.param.b32 	%r9136, [retval0];
	} // callseq 60
	ld.local.u32 	%r9137, [%rd2];
	setp.ne.s32 	%p4332, %r9137, 0;
	@%p4332 bra 	$L__BB10_6297;
	ld.shared.u64 	%rd8160, [m_Local_$_1];
	atom.global.add.u64 	%rd8161, [%rd25], 48;
	add.s64 	%rd8162, %rd8161, 56;
	setp.lt.u64 	%p4333, %rd8162, %rd8160;
	shr.u64 	%rd1465, %rd8161, 4;
	cvt.u32.u64 	%r13102, %rd1465;
	setp.ne.s32 	%p4334, %r13102, -1;
	and.pred  	%p4335, %p4333, %p4334;
	@%p4335 bra 	$L__BB10_4166;
	mov.b32 	%r9149, 21352;
	st.local.u32 	[%rd2], %r9149;
	mov.b32 	%r13102, -1;
	mov.pred 	%p6408, 0;
	bra.uni 	$L__BB10_4170;
$L__BB10_4166:
	ld.shared.u64 	%rd8163, [m_Local_$_0];
	shl.b64 	%rd8164, %rd1465, 32;
	shr.s64 	%rd1466, %rd8164, 28;
	add.s64 	%rd8165, %rd8163, %rd1466;
	mov.b16 	%rs1136, 1;
	st.u8 	[%rd8165], %rs1136;
	mov.b16 	%rs1137, 0;
	st.u8 	[%rd8165+1], %rs1137;
	mov.b32 	%r9138, 2906;
	st.u32 	[%rd8165+4], %r9138;
	st.u8 	[%rd8165+3], %rs1136;
	mov.b32 	%r9139, 48;
	st.u32 	[%rd8165+8], %r9139;
	mov.b32 	%r9140, -1;
	st.u32 	[%rd8165+16], %r9140;
	ld.shared.u64 	%rd8166, [m_Local_$_1];
	atom.global.add.u64 	%rd8167, [%rd25], 32;
	add.s64 	%rd8168, %rd8167, 40;
	setp.lt.u64 	%p4336, %rd8168, %rd8166;
	shr.u64 	%rd1467, %rd8167, 4;
	cvt.u32.u64 	%r13101, %rd1467;
	setp.ne.s32 	%p4337, %r13101, -1;
	and.pred  	%p4338, %p4336, %p4337;
	@%p4338 bra 	$L__BB10_4168;
	mov.b32 	%r9145, 21352;
	st.local.u32 	[%rd2], %r9145;
	mov.b32 	%r13101, -1;
	bra.uni 	$L__BB10_4169;
$L__BB10_4168:
	ld.shared.u64 	%rd8169, [m_Local_$_0];
	shl.b64 	%rd8170, %rd1467, 32;
	shr.s64 	%rd8171, %rd8170, 28;
	add.s64 	%rd8172, %rd8169, %rd8171;
	mov.b16 	%rs1138, 0;
	st.u8 	[%rd8172], %rs1138;
	st.u8 	[%rd8172+1], %rs1138;
	mov.b32 	%r9141, 4335;
	st.u32 	[%rd8172+4], %r9141;
	mov.b16 	%rs1139, 1;
	st.u8 	[%rd8172+3], %rs1139;
	mov.b32 	%r9142, 32;
	st.u32 	[%rd8172+8], %r9142;
	mov.b32 	%r9143, 0;
	st.u32 	[%rd8172+12], %r9143;
$L__BB10_4169:
	ld.shared.u64 	%rd8173, [m_Local_$_0];
	add.s64 	%rd8174, %rd8173, %rd1466;
	st.u32 	[%rd8174+32], %r13101;
	ld.shared.u64 	%rd8175, [m_Local_$_0];
	add.s64 	%rd8176, %rd8175, %rd1466;
	mov.b32 	%r9146, 0;
	st.u32 	[%rd8176+40], %r9146;
	ld.local.u32 	%r9147, [%rd2];
	setp.eq.s32 	%p6408, %r9147, 0;
$L__BB10_4170:
	not.pred 	%p4340, %p6408;
	@%p4340 bra 	$L__BB10_6297;
	setp.ne.s32 	%p4341, %r13102, -1;
	@%p4341 bra 	$L__BB10_4173;
	mov.b32 	%r9151, 21352;
	st.local.u32 	[%rd2], %r9151;
	mov.b32 	%r13103, 0;
	mov.u32 	%r13104, %r13103;
	bra.uni 	$L__BB10_4174;
$L__BB10_4173:
	ld.shared.u64 	%rd8177, [m_Local_$_0];
	mul.wide.s32 	%rd8178, %r13102, 16;
	add.s64 	%rd8179, %rd8177, %rd8178;
	ld.u32 	%r13103, [%rd8179+32];
	ld.u32 	%r13104, [%rd8179+40];
$L__BB10_4174:
	setp.ne.s32 	%p4342, %r9136, -1;
	@%p4342 bra 	$L__BB10_4176;
	mov.b32 	%r9153, 21352;
	st.local.u32 	[%rd2], %r9153;
	mov.b32 	%r13105, 0;
	mov.u32 	%r13106, %r13105;
	bra.uni 	$L__BB10_4177;
$L__BB10_4176:
	ld.shared.u64 	%rd8180, [m_Local_$_0];
	mul.wide.s32 	%rd8181, %r9136, 16;
	add.s64 	%rd8182, %rd8180, %rd8181;
	ld.u32 	%r13105, [%rd8182+32];
	ld.u32 	%r13106, [%rd8182+40];
$L__BB10_4177:
	add.s32 	%r2296, %r13106, %r13104;
	shl.b32 	%r9154, %r2296, 2;
	add.s32 	%r9155, %r9154, 32;
	shr.s32 	%r9156, %r9155, 31;
	shr.u32 	%r9157, %r9156, 29;
	add.s32 	%r9158, %r9155, %r9157;
	and.b32  	%r9159, %r9158, -8;
	sub.s32 	%r9160, %r9155, %r9159;
	setp.eq.s32 	%p4343, %r9160, 0;
	sub.s32 	%r9161, %r9154, %r9160;
	add.s32 	%r9162, %r9161, 40;
	selp.b32 	%r2297, %r9155, %r9162, %p4343;
	ld.shared.u64 	%rd1468, [m_Local_$_1];
	and.b32  	%r9163, %r2297, 12;
	setp.eq.s32 	%p4344, %r9163, 0;
	mov.u32 	%r13107, %r2297;
	@%p4344 bra 	$L__BB10_4179;
	shr.s32 	%r9164, %r2297, 31;
	shr.u32 	%r9165, %r9164, 28;
	add.s32 	%r9166, %r2297, %r9165;
	and.b32  	%r9167, %r9166, -16;
	add.s32 	%r13107, %r9167, 16;
$L__BB10_4179:
	cvt.s64.s32 	%rd8183, %r13107;
	atom.global.add.u64 	%rd8184, [%rd25], %rd8183;
	cvt.s64.s32 	%rd8185, %r2297;
	add.s64 	%rd8186, %rd8185, %rd8184;
	add.s64 	%rd8187, %rd8186, 8;
	setp.lt.u64 	%p4345, %rd8187, %rd1468;
	shr.u64 	%rd8188, %rd8184, 4;
	cvt.u32.u64 	%r9168, %rd8188;
	selp.b32 	%r2300, %r9168, -1, %p4345;
	setp.ne.s32 	%p4346, %r2300, -1;
	@%p4346 bra 	$L__BB10_4181;
	mov.b32 	%r9226, 21352;
	st.local.u32 	[%rd2], %r9226;
	bra.uni 	$L__BB10_4220;
$L__BB10_4181:
	ld.shared.u64 	%rd8189, [m_Local_$_0];
	mul.wide.s32 	%rd1469, %r2300, 16;
	add.s64 	%rd8190, %rd8189, %rd1469;
	mov.b16 	%rs1140, 0;
	st.u8 	[%rd8190], %rs1140;
	st.u8 	[%rd8190+1], %rs1140;
	mov.b32 	%r9169, 4335;
	st.u32 	[%rd8190+4], %r9169;
	mov.b16 	%rs1141, 1;
	st.u8 	[%rd8190+3], %rs1141;
	st.u32 	[%rd8190+8], %r2297;
	st.u32 	[%rd8190+12], %r2296;
	setp.lt.s32 	%p4347, %r2296, 1;
	@%p4347 bra 	$L__BB10_4220;
	add.s32 	%r9171, %r13104, -1;
	neg.s32 	%r9172, %r13106;
	setp.eq.s32 	%p4348, %r9171, %r9172;
	mov.b32 	%r2315, 0;
	@%p4348 bra 	$L__BB10_4208;
	and.b32  	%r2315, %r2296, 2147483646;
	mov.b32 	%r13108, 0;
$L__BB10_4184:
	ld.shared.u64 	%rd1470, [m_Local_$_0];
	add.s64 	%rd1471, %rd1470, %rd1469;
	ld.u32 	%r2303, [%rd1471+12];
	setp.lt.s32 	%p4349, %r13108, %r2303;
	@%p4349 bra 	$L__BB10_4195;
	ld.shared.u64 	%rd8191, [m_Local_$_1];
	atom.global.add.u64 	%rd8192, [%rd25], 48;
	add.s64 	%rd8193, %rd8192, 56;
	setp.lt.u64 	%p4350, %rd8193, %rd8191;
	shr.u64 	%rd1472, %rd8192, 4;
	cvt.u32.u64 	%r13109, %rd1472;
	setp.ne.s32 	%p4351, %r13109, -1;
	and.pred  	%p4352, %p4350, %p4351;
	@%p4352 bra 	$L__BB10_4187;
	mov.b32 	%r9180, 21106;
	st.local.u32 	[%rd2], %r9180;
	mov.b32 	%r13109, -1;
	mov.pred 	%p6409, 0;
	bra.uni 	$L__BB10_4188;
$L__BB10_4187:
	shl.b64 	%rd8194, %rd1472, 32;
	shr.s64 	%rd8195, %rd8194, 28;
	add.s64 	%rd8196, %rd1470, %rd8195;
	mov.b16 	%rs1142, 0;
	st.u8 	[%rd8196], %rs1142;
	st.u8 	[%rd8196+1], %rs1142;
	mov.b32 	%r9174, 3608;
	st.u32 	[%rd8196+4], %r9174;
	mov.b16 	%rs1143, 1;
	st.u8 	[%rd8196+3], %rs1143;
	mov.b32 	%r9175, 48;
	st.u32 	[%rd8196+8], %r9175;
	mov.b32 	%r9176, -1;
	st.u32 	[%rd8196+16], %r9176;
	ld.shared.u64 	%rd8197, [m_Local_$_0];
	add.s64 	%rd8198, %rd8197, %rd8195;
	mov.b32 	%r9177, 0;
	st.u32 	[%rd8198+32], %r9177;
	ld.shared.u64 	%rd8199, [m_Local_$_0];
	add.s64 	%rd8200, %rd8199, %rd8195;
	st.u32 	[%rd8200+36], %r9177;
	ld.shared.u64 	%rd8201, [m_Local_$_0];
	add.s64 	%rd8202, %rd8201, %rd8195;
	st.u32 	[%rd8202+40], %r9177;
	ld.local.u32 	%r9178, [%rd2];
	setp.eq.s32 	%p6409, %r9178, 0;
$L__BB10_4188:
	mov.b32 	%r13110, 0;
	not.pred 	%p4354, %p6409;
	@%p4354 bra 	$L__BB10_4194;
	setp.ne.s32 	%p4355, %r13109, -1;
	@%p4355 bra 	$L__BB10_4191;
	mov.b32 	%r9188, 21352;
	st.local.u32 	[%rd2], %r9188;
	bra.uni 	$L__BB10_4194;
$L__BB10_4191:
	ld.shared.u64 	%rd8203, [m_Local_$_0];
	mul.wide.s32 	%rd1473, %r13109, 16;
	add.s64 	%rd8204, %rd8203, %rd1473;
	st.u32 	[%rd8204+40], %r2303;
	ld.local.u32 	%r9183, [%rd2];
	setp.ne.s32 	%p4356, %r9183, 0;
	@%p4356 bra 	$L__BB10_4194;
	ld.shared.u64 	%rd8205, [m_Local_$_0];
	add.s64 	%rd8206, %rd8205, %rd1473;
	st.u32 	[%rd8206+36], %r13108;
	ld.local.u32 	%r9185, [%rd2];
	setp.ne.s32 	%p4357, %r9185, 0;
	@%p4357 bra 	$L__BB10_4194;
	ld.shared.u64 	%rd8207, [m_Local_$_0];
	add.s64 	%rd8208, %rd8207, %rd1473;
	st.u32 	[%rd8208+32], %r2300;
	ld.local.u32 	%r9186, [%rd2];
	setp.eq.s32 	%p4358, %r9186, 0;
	selp.b32 	%r13110, %r13109, 0, %p4358;
$L__BB10_4194:
	st.local.u32 	[%rd2], %r13110;
	bra.uni 	$L__BB10_4196;
$L__BB10_4195:
	shl.b32 	%r9189, %r13108, 2;
	cvt.u64.u32 	%rd8209, %r9189;
	add.s64 	%rd8210, %rd1471, %rd8209;
	mov.b32 	%r9190, 0;
	st.u32 	[%rd8210+32], %r9190;
$L__BB10_4196:
	add.s32 	%r2308, %r13108, 1;
	ld.shared.u64 	%rd1474, [m_Local_$_0];
	add.s64 	%rd1475, %rd1474, %rd1469;
	ld.u32 	%r2309, [%rd1475+12];
	setp.lt.s32 	%p4359, %r2308, %r2309;
	@%p4359 bra 	$L__BB10_4206;
	ld.shared.u64 	%rd8211, [m_Local_$_1];
	atom.global.add.u64 	%rd8212, [%rd25], 48;
	add.s64 	%rd8213, %rd8212, 56;
	setp.ge.u64 	%p4360, %rd8213, %rd8211;
	shr.u64 	%rd1476, %rd8212, 4;
	cvt.u32.u64 	%r13111, %rd1476;
	setp.eq.s32 	%p4361, %r13111, -1;
	or.pred  	%p4362, %p4360, %p4361;
	@%p4362 bra 	$L__BB10_4199;
	shl.b64 	%rd8214, %rd1476, 32;
	shr.s64 	%rd8215, %rd8214, 28;
	add.s64 	%rd8216, %rd1474, %rd8215;
	mov.b16 	%rs1144, 0;
	st.u8 	[%rd8216], %rs1144;
	st.u8 	[%rd8216+1], %rs1144;
	mov.b32 	%r9191, 3608;
	st.u32 	[%rd8216+4], %r9191;
	mov.b16 	%rs1145, 1;
	st.u8 	[%rd8216+3], %rs1145;
	mov.b32 	%r9192, 48;
	st.u32 	[%rd8216+8], %r9192;
	mov.b32 	%r9193, -1;
	st.u32 	[%rd8216+16], %r9193;
	ld.shared.u64 	%rd8217, [m_Local_$_0];
	add.s64 	%rd8218, %rd8217, %rd8215;
	mov.b32 	%r9194, 0;
	st.u32 	[%rd8218+32], %r9194;
	ld.shared.u64 	%rd8219, [m_Local_$_0];
	add.s64 	%rd8220, %rd8219, %rd8215;
	st.u32 	[%rd8220+36], %r9194;
	ld.shared.u64 	%rd8221, [m_Local_$_0];
	add.s64 	%rd8222, %rd8221, %rd8215;
	st.u32 	[%rd8222+40], %r9194;
	ld.local.u32 	%r9195, [%rd2];
	setp.eq.s32 	%p6410, %r9195, 0;
	bra.uni 	$L__BB10_4200;
$L__BB10_4199:
	mov.b32 	%r9197, 21106;
	st.local.u32 	[%rd2], %r9197;
	mov.b32 	%r13111, -1;
	mov.pred 	%p6410, 0;
$L__BB10_4200:
	mov.b32 	%r13112, 0;
	not.pred 	%p4364, %p6410;
	@%p4364 bra 	$L__BB10_4205;
	setp.eq.s32 	%p4365, %r13111, -1;
	@%p4365 bra 	$L__BB10_6381;
	ld.shared.u64 	%rd8223, [m_Local_$_0];
	mul.wide.s32 	%rd1477, %r13111, 16;
	add.s64 	%rd8224, %rd8223, %rd1477;
	st.u32 	[%rd8224+40], %r2309;
	ld.local.u32 	%r9200, [%rd2];
	setp.eq.s32 	%p4366, %r9200, 0;
	@%p4366 bra 	$L__BB10_4203;
	bra.uni 	$L__BB10_4205;
$L__BB10_4203:
	ld.shared.u64 	%rd8225, [m_Local_$_0];
	add.s64 	%rd8226, %rd8225, %rd1477;
	st.u32 	[%rd8226+36], %r2308;
	ld.local.u32 	%r9202, [%rd2];
	setp.ne.s32 	%p4367, %r9202, 0;
	@%p4367 bra 	$L__BB10_4205;
	ld.shared.u64 	%rd8227, [m_Local_$_0];
	add.s64 	%rd8228, %rd8227, %rd1477;
	st.u32 	[%rd8228+32], %r2300;
	ld.local.u32 	%r9203, [%rd2];
	setp.eq.s32 	%p4368, %r9203, 0;
	selp.b32 	%r13112, %r13111, 0, %p4368;
$L__BB10_4205:
	st.local.u32 	[%rd2], %r13112;
	bra.uni 	$L__BB10_4207;
$L__BB10_4206:
	shl.b32 	%r9206, %r2308, 2;
	cvt.u64.u32 	%rd8229, %r9206;
	add.s64 	%rd8230, %rd1475, %rd8229;
	mov.b32 	%r9207, 0;
	st.u32 	[%rd8230+32], %r9207;
$L__BB10_4207:
	add.s32 	%r13108, %r13108, 2;
	setp.ne.s32 	%p4369, %r13108, %r2315;
	@%p4369 bra 	$L__BB10_4184;
$L__BB10_4208:
	and.b32  	%r9208, %r2296, 1;
	setp.eq.b32 	%p4370, %r9208, 1;
	not.pred 	%p4371, %p4370;
	@%p4371 bra 	$L__BB10_4220;
	ld.shared.u64 	%rd1478, [m_Local_$_0];
	add.s64 	%rd1479, %rd1478, %rd1469;
	ld.u32 	%r2316, [%rd1479+12];
	setp.lt.s32 	%p4372, %r2315, %r2316;
	@%p4372 bra 	$L__BB10_4219;
	ld.shared.u64 	%rd8231, [m_Local_$_1];
	atom.global.add.u64 	%rd8232, [%rd25], 48;
	add.s64 	%rd8233, %rd8232, 56;
	setp.ge.u64 	%p4373, %rd8233, %rd8231;
	shr.u64 	%rd1480, %rd8232, 4;
	cvt.u32.u64 	%r13114, %rd1480;
	setp.eq.s32 	%p4374, %r13114, -1;
	or.pred  	%p4375, %p4373, %p4374;
	@%p4375 bra 	$L__BB10_4212;
	shl.b64 	%rd8234, %rd1480, 32;
	shr.s64 	%rd8235, %rd8234, 28;
	add.s64 	%rd8236, %rd1478, %rd8235;
	mov.b16 	%rs1146, 0;
	st.u8 	[%rd8236], %rs1146;
	st.u8 	[%rd8236+1], %rs1146;
	mov.b32 	%r9209, 3608;
	st.u32 	[%rd8236+4], %r9209;
	mov.b16 	%rs1147, 1;
	st.u8 	[%rd8236+3], %rs1147;
	mov.b32 	%r9210, 48;
	st.u32 	[%rd8236+8], %r9210;
	mov.b32 	%r9211, -1;
	st.u32 	[%rd8236+16], %r9211;
	ld.shared.u64 	%rd8237, [m_Local_$_0];
	add.s64 	%rd8238, %rd8237, %rd8235;
	mov.b32 	%r9212, 0;
	st.u32 	[%rd8238+32], %r9212;
	ld.shared.u64 	%rd8239, [m_Local_$_0];
	add.s64 	%rd8240, %rd8239, %rd8235;
	st.u32 	[%rd8240+36], %r9212;
	ld.shared.u64 	%rd8241, [m_Local_$_0];
	add.s64 	%rd8242, %rd8241, %rd8235;
	st.u32 	[%rd8242+40], %r9212;
	ld.local.u32 	%r9213, [%rd2];
	setp.eq.s32 	%p6411, %r9213, 0;
	bra.uni 	$L__BB10_4213;
$L__BB10_4212:
	mov.b32 	%r9215, 21106;
	st.local.u32 	[%rd2], %r9215;
	mov.b32 	%r13114, -1;
	mov.pred 	%p6411, 0;
$L__BB10_4213:
	mov.b32 	%r13115, 0;
	not.pred 	%p4377, %p6411;
	@%p4377 bra 	$L__BB10_4218;
	setp.eq.s32 	%p4378, %r13114, -1;
	@%p4378 bra 	$L__BB10_6382;
	ld.shared.u64 	%rd8243, [m_Local_$_0];
	mul.wide.s32 	%rd1481, %r13114, 16;
	add.s64 	%rd8244, %rd8243, %rd1481;
	st.u32 	[%rd8244+40], %r2316;
	ld.local.u32 	%r9218, [%rd2];
	setp.eq.s32 	%p4379, %r9218, 0;
	@%p4379 bra 	$L__BB10_4216;
	bra.uni 	$L__BB10_4218;
$L__BB10_4216:
	ld.shared.u64 	%rd8245, [m_Local_$_0];
	add.s64 	%rd8246, %rd8245, %rd1481;
	st.u32 	[%rd8246+36], %r2315;
	ld.local.u32 	%r9220, [%rd2];
	setp.ne.s32 	%p4380, %r9220, 0;
	@%p4380 bra 	$L__BB10_4218;
	ld.shared.u64 	%rd8247, [m_Local_$_0];
	add.s64 	%rd8248, %rd8247, %rd1481;
	st.u32 	[%rd8248+32], %r2300;
	ld.local.u32 	%r9221, [%rd2];
	setp.eq.s32 	%p4381, %r9221, 0;
	selp.b32 	%r13115, %r13114, 0, %p4381;
$L__BB10_4218:
	st.local.u32 	[%rd2], %r13115;
	bra.uni 	$L__BB10_4220;
$L__BB10_4219:
	shl.b32 	%r9224, %r2315, 2;
	cvt.u64.u32 	%rd8249, %r9224;
	add.s64 	%rd8250, %rd1479, %rd8249;
	mov.b32 	%r9225, 0;
	st.u32 	[%rd8250+32], %r9225;
$L__BB10_4220:
	setp.lt.s32 	%p4382, %r13104, 1;
	@%p4382 bra 	$L__BB10_4224;
	mul.wide.s32 	%rd1482, %r13103, 16;
	mul.wide.s32 	%rd1483, %r2300, 16;
	mov.b32 	%r13116, 0;
$L__BB10_4222:
	setp.ne.s32 	%p4383, %r13103, -1;
	shl.b32 	%r2322, %r13116, 2;
	@%p4383 bra 	$L__BB10_4228;
	mov.b32 	%r9243, 21352;
	st.local.u32 	[%rd2], %r9243;
	mov.b16 	%rs1615, 0;
	bra.uni 	$L__BB10_4240;
$L__BB10_4224:
	setp.lt.s32 	%p4406, %r13106, 1;
	@%p4406 bra 	$L__BB10_4282;
	mul.wide.s32 	%rd1484, %r13105, 16;
	mul.wide.s32 	%rd1485, %r2300, 16;
	mov.b32 	%r13121, 0;
$L__BB10_4226:
	setp.ne.s32 	%p4407, %r13105, -1;
	@%p4407 bra 	$L__BB10_4255;
	mov.b32 	%r9278, 21352;
	st.local.u32 	[%rd2], %r9278;
	mov.b16 	%rs1616, 0;
	bra.uni 	$L__BB10_4267;
$L__BB10_4228:
	ld.shared.u64 	%rd1486, [m_Local_$_0];
	add.s64 	%rd1487, %rd1486, %rd1482;
	ld.u32 	%r2323, [%rd1487+12];
	setp.lt.s32 	%p4384, %r13116, %r2323;
	@%p4384 bra 	$L__BB10_4239;
	ld.shared.u64 	%rd8251, [m_Local_$_1];
	atom.global.add.u64 	%rd8252, [%rd25], 48;
	add.s64 	%rd8253, %rd8252, 56;
	setp.lt.u64 	%p4385, %rd8253, %rd8251;
	shr.u64 	%rd1488, %rd8252, 4;
	cvt.u32.u64 	%r13117, %rd1488;
	setp.ne.s32 	%p4386, %r13117, -1;
	and.pred  	%p4387, %p4385, %p4386;
	@%p4387 bra 	$L__BB10_4231;
	mov.b32 	%r9234, 21106;
	st.local.u32 	[%rd2], %r9234;
	mov.b32 	%r13117, -1;
	mov.pred 	%p6412, 0;
	bra.uni 	$L__BB10_4232;
$L__BB10_4231:
	shl.b64 	%rd8254, %rd1488, 32;
	shr.s64 	%rd8255, %rd8254, 28;
	add.s64 	%rd8256, %rd1486, %rd8255;
	mov.b16 	%rs1148, 0;
	st.u8 	[%rd8256], %rs1148;
	st.u8 	[%rd8256+1], %rs1148;
	mov.b32 	%r9228, 3608;
	st.u32 	[%rd8256+4], %r9228;
	mov.b16 	%rs1149, 1;
	st.u8 	[%rd8256+3], %rs1149;
	mov.b32 	%r9229, 48;
	st.u32 	[%rd8256+8], %r9229;
	mov.b32 	%r9230, -1;
	st.u32 	[%rd8256+16], %r9230;
	ld.shared.u64 	%rd8257, [m_Local_$_0];
	add.s64 	%rd8258, %rd8257, %rd8255;
	mov.b32 	%r9231, 0;
	st.u32 	[%rd8258+32], %r9231;
	ld.shared.u64 	%rd8259, [m_Local_$_0];
	add.s64 	%rd8260, %rd8259, %rd8255;
	st.u32 	[%rd8260+36], %r9231;
	ld.shared.u64 	%rd8261, [m_Local_$_0];
	add.s64 	%rd8262, %rd8261, %rd8255;
	st.u32 	[%rd8262+40], %r9231;
	ld.local.u32 	%r9232, [%rd2];
	setp.eq.s32 	%p6412, %r9232, 0;
$L__BB10_4232:
	mov.b32 	%r13118, 0;
	not.pred 	%p4389, %p6412;
	@%p4389 bra 	$L__BB10_4238;
	setp.ne.s32 	%p4390, %r13117, -1;
	@%p4390 bra 	$L__BB10_4235;
	mov.b32 	%r9242, 21352;
	st.local.u32 	[%rd2], %r9242;
	bra.uni 	$L__BB10_4238;
$L__BB10_4235:
	ld.shared.u64 	%rd8263, [m_Local_$_0];
	mul.wide.s32 	%rd1489, %r13117, 16;
	add.s64 	%rd8264, %rd8263, %rd1489;
	st.u32 	[%rd8264+40], %r2323;
	ld.local.u32 	%r9237, [%rd2];
	setp.ne.s32 	%p4391, %r9237, 0;
	@%p4391 bra 	$L__BB10_4238;
	ld.shared.u64 	%rd8265, [m_Local_$_0];
	add.s64 	%rd8266, %rd8265, %rd1489;
	st.u32 	[%rd8266+36], %r13116;
	ld.local.u32 	%r9239, [%rd2];
	setp.ne.s32 	%p4392, %r9239, 0;
	@%p4392 bra 	$L__BB10_4238;
	ld.shared.u64 	%rd8267, [m_Local_$_0];
	add.s64 	%rd8268, %rd8267, %rd1489;
	st.u32 	[%rd8268+32], %r13103;
	ld.local.u32 	%r9240, [%rd2];
	setp.eq.s32 	%p4393, %r9240, 0;
	selp.b32 	%r13118, %r13117, 0, %p4393;
$L__BB10_4238:
	st.local.u32 	[%rd2], %r13118;
	mov.b16 	%rs1615, 0;
	bra.uni 	$L__BB10_4240;
$L__BB10_4239:
	cvt.u64.u32 	%rd8269, %r2322;
	add.s64 	%rd8270, %rd1487, %rd8269;
	ld.u8 	%rs1615, [%rd8270+32];
$L__BB10_4240:
	setp.ne.s32 	%p4394, %r2300, -1;
	@%p4394 bra 	$L__BB10_4242;
	mov.b32 	%r9260, 21352;
	st.local.u32 	[%rd2], %r9260;
	bra.uni 	$L__BB10_4254;
$L__BB10_4242:
	ld.shared.u64 	%rd1490, [m_Local_$_0];
	add.s64 	%rd1491, %rd1490, %rd1483;
	ld.u32 	%r2328, [%rd1491+12];
	setp.lt.s32 	%p4395, %r13116, %r2328;
	@%p4395 bra 	$L__BB10_4253;
	ld.shared.u64 	%rd8271, [m_Local_$_1];
	atom.global.add.u64 	%rd8272, [%rd25], 48;
	add.s64 	%rd8273, %rd8272, 56;
	setp.lt.u64 	%p4396, %rd8273, %rd8271;
	shr.u64 	%rd1492, %rd8272, 4;
	cvt.u32.u64 	%r13119, %rd1492;
	setp.ne.s32 	%p4397, %r13119, -1;
	and.pred  	%p4398, %p4396, %p4397;
	@%p4398 bra 	$L__BB10_4245;
	mov.b32 	%r9250, 21106;
	st.local.u32 	[%rd2], %r9250;
	mov.b32 	%r13119, -1;
	mov.pred 	%p6413, 0;
	bra.uni 	$L__BB10_4246;
$L__BB10_4245:
	shl.b64 	%rd8274, %rd1492, 32;
	shr.s64 	%rd8275, %rd8274, 28;
	add.s64 	%rd8276, %rd1490, %rd8275;
	mov.b16 	%rs1152, 0;
	st.u8 	[%rd8276], %rs1152;
	st.u8 	[%rd8276+1], %rs1152;
	mov.b32 	%r9244, 3608;
	st.u32 	[%rd8276+4], %r9244;
	mov.b16 	%rs1153, 1;
	st.u8 	[%rd8276+3], %rs1153;
	mov.b32 	%r9245, 48;
	st.u32 	[%rd8276+8], %r9245;
	mov.b32 	%r9246, -1;
	st.u32 	[%rd8276+16], %r9246;
	ld.shared.u64 	%rd8277, [m_Local_$_0];
	add.s64 	%rd8278, %rd8277, %rd8275;
	mov.b32 	%r9247, 0;
	st.u32 	[%rd8278+32], %r9247;
	ld.shared.u64 	%rd8279, [m_Local_$_0];
	add.s64 	%rd8280, %rd8279, %rd8275;
	st.u32 	[%rd8280+36], %r9247;
	ld.shared.u64 	%rd8281, [m_Local_$_0];
	add.s64 	%rd8282, %rd8281, %rd8275;
	st.u32 	[%rd8282+40], %r9247;
	ld.local.u32 	%r9248, [%rd2];
	setp.eq.s32 	%p6413, %r9248, 0;
$L__BB10_4246:
	mov.b32 	%r13120, 0;
	not.pred 	%p4400, %p6413;
	@%p4400 bra 	$L__BB10_4252;
	setp.ne.s32 	%p4401, %r13119, -1;
	@%p4401 bra 	$L__BB10_4249;
	mov.b32 	%r9258, 21352;
	st.local.u32 	[%rd2], %r9258;
	bra.uni 	$L__BB10_4252;
$L__BB10_4249:
	ld.shared.u64 	%rd8283, [m_Local_$_0];
	mul.wide.s32 	%rd1493, %r13119, 16;
	add.s64 	%rd8284, %rd8283, %rd1493;
	st.u32 	[%rd8284+40], %r2328;
	ld.local.u32 	%r9253, [%rd2];
	setp.ne.s32 	%p4402, %r9253, 0;
	@%p4402 bra 	$L__BB10_4252;
	ld.shared.u64 	%rd8285, [m_Local_$_0];
	add.s64 	%rd8286, %rd8285, %rd1493;
	st.u32 	[%rd8286+36], %r13116;
	ld.local.u32 	%r9255, [%rd2];
	setp.ne.s32 	%p4403, %r9255, 0;
	@%p4403 bra 	$L__BB10_4252;
	ld.shared.u64 	%rd8287, [m_Local_$_0];
	add.s64 	%rd8288, %rd8287, %rd1493;
	st.u32 	[%rd8288+32], %r2300;
	ld.local.u32 	%r9256, [%rd2];
	setp.eq.s32 	%p4404, %r9256, 0;
	selp.b32 	%r13120, %r13119, 0, %p4404;
$L__BB10_4252:
	st.local.u32 	[%rd2], %r13120;
	bra.uni 	$L__BB10_4254;
$L__BB10_4253:
	cvt.u64.u32 	%rd8289, %r2322;
	add.s64 	%rd8290, %rd1491, %rd8289;
	mov.b32 	%r9259, 0;
	st.u32 	[%rd8290+32], %r9259;
	st.u8 	[%rd8290+32], %rs1615;
$L__BB10_4254:
	add.s32 	%r13116, %r13116, 1;
	setp.eq.s32 	%p4405, %r13116, %r13104;
	@%p4405 bra 	$L__BB10_4224;
	bra.uni 	$L__BB10_4222;
$L__BB10_4255:
	ld.shared.u64 	%rd1494, [m_Local_$_0];
	add.s64 	%rd1495, %rd1494, %rd1484;
	ld.u32 	%r2335, [%rd1495+12];
	setp.lt.s32 	%p4408, %r13121, %r2335;
	@%p4408 bra 	$L__BB10_4266;
	ld.shared.u64 	%rd8291, [m_Local_$_1];
	atom.global.add.u64 	%rd8292, [%rd25], 48;
	add.s64 	%rd8293, %rd8292, 56;
	setp.lt.u64 	%p4409, %rd8293, %rd8291;
	shr.u64 	%rd1496, %rd8292, 4;
	cvt.u32.u64 	%r13122, %rd1496;
	setp.ne.s32 	%p4410, %r13122, -1;
	and.pred  	%p4411, %p4409, %p4410;
	@%p4411 bra 	$L__BB10_4258;
	mov.b32 	%r9268, 21106;
	st.local.u32 	[%rd2], %r9268;
	mov.b32 	%r13122, -1;
	mov.pred 	%p6414, 0;
	bra.uni 	$L__BB10_4259;
$L__BB10_4258:
	shl.b64 	%rd8294, %rd1496, 32;
	shr.s64 	%rd8295, %rd8294, 28;
	add.s64 	%rd8296, %rd1494, %rd8295;
	mov.b16 	%rs1154, 0;
	st.u8 	[%rd8296], %rs1154;
	st.u8 	[%rd8296+1], %rs1154;
	mov.b32 	%r9262, 3608;
	st.u32 	[%rd8296+4], %r9262;
	mov.b16 	%rs1155, 1;
	st.u8 	[%rd8296+3], %rs1155;
	mov.b32 	%r9263, 48;
	st.u32 	[%rd8296+8], %r9263;
	mov.b32 	%r9264, -1;
	st.u32 	[%rd8296+16], %r9264;
	ld.shared.u64 	%rd8297, [m_Local_$_0];
	add.s64 	%rd8298, %rd8297, %rd8295;
	mov.b32 	%r9265, 0;
	st.u32 	[%rd8298+32], %r9265;
	ld.shared.u64 	%rd8299, [m_Local_$_0];
	add.s64 	%rd8300, %rd8299, %rd8295;
	st.u32 	[%rd8300+36], %r9265;
	ld.shared.u64 	%rd8301, [m_Local_$_0];
	add.s64 	%rd8302, %rd8301, %rd8295;
	st.u32 	[%rd8302+40], %r9265;
	ld.local.u32 	%r9266, [%rd2];
	setp.eq.s32 	%p6414, %r9266, 0;
$L__BB10_4259:
	mov.b32 	%r13123, 0;
	not.pred 	%p4413, %p6414;
	@%p4413 bra 	$L__BB10_4265;
	setp.ne.s32 	%p4414, %r13122, -1;
	@%p4414 bra 	$L__BB10_4262;
	mov.b32 	%r9276, 21352;
	st.local.u32 	[%rd2], %r9276;
	bra.uni 	$L__BB10_4265;
$L__BB10_4262:
	ld.shared.u64 	%rd8303, [m_Local_$_0];
	mul.wide.s32 	%rd1497, %r13122, 16;
	add.s64 	%rd8304, %rd8303, %rd1497;
	st.u32 	[%rd8304+40], %r2335;
	ld.local.u32 	%r9271, [%rd2];
	setp.ne.s32 	%p4415, %r9271, 0;
	@%p4415 bra 	$L__BB10_4265;
	ld.shared.u64 	%rd8305, [m_Local_$_0];
	add.s64 	%rd8306, %rd8305, %rd1497;
	st.u32 	[%rd8306+36], %r13121;
	ld.local.u32 	%r9273, [%rd2];
	setp.ne.s32 	%p4416, %r9273, 0;
	@%p4416 bra 	$L__BB10_4265;
	ld.shared.u64 	%rd8307, [m_Local_$_0];
	add.s64 	%rd8308, %rd8307, %rd1497;
	st.u32 	[%rd8308+32], %r13105;
	ld.local.u32 	%r9274, [%rd2];
	setp.eq.s32 	%p4417, %r9274, 0;
	selp.b32 	%r13123, %r13122, 0, %p4417;
$L__BB10_4265:
	st.local.u32 	[%rd2], %r13123;
	mov.b16 	%rs1616, 0;
	bra.uni 	$L__BB10_4267;
$L__BB10_4266:
	shl.b32 	%r9277, %r13121, 2;
	cvt.u64.u32 	%rd8309, %r9277;
	add.s64 	%rd8310, %rd1495, %rd8309;
	ld.u8 	%rs1616, [%rd8310+32];
$L__BB10_4267:
	setp.ne.s32 	%p4418, %r2300, -1;
	add.s32 	%r2340, %r13121, %r13104;
	@%p4418 bra 	$L__BB10_4269;
	mov.b32 	%r9297, 21352;
	st.local.u32 	[%rd2], %r9297;
	bra.uni 	$L__BB10_4281;
$L__BB10_4269:
	ld.shared.u64 	%rd1498, [m_Local_$_0];
	add.s64 	%rd1499, %rd1498, %rd1485;
	ld.u32 	%r9279, [%rd1499+12];
	setp.gt.s32 	%p4419, %r2340, -1;
	setp.lt.s32 	%p4420, %r2340, %r9279;
	and.pred  	%p4421, %p4419, %p4420;
	@%p4421 bra 	$L__BB10_4280;
	ld.shared.u64 	%rd8313, [m_Local_$_1];
	atom.global.add.u64 	%rd8314, [%rd25], 48;
	add.s64 	%rd8315, %rd8314, 56;
	setp.lt.u64 	%p4422, %rd8315, %rd8313;
	shr.u64 	%rd1500, %rd8314, 4;
	cvt.u32.u64 	%r13124, %rd1500;
	setp.ne.s32 	%p4423, %r13124, -1;
	and.pred  	%p4424, %p4422, %p4423;
	@%p4424 bra 	$L__BB10_4272;
	mov.b32 	%r9288, 21106;
	st.local.u32 	[%rd2], %r9288;
	mov.b32 	%r13124, -1;
	mov.pred 	%p6415, 0;
	bra.uni 	$L__BB10_4273;
$L__BB10_4272:
	shl.b64 	%rd8316, %rd1500, 32;
	shr.s64 	%rd8317, %rd8316, 28;
	add.s64 	%rd8318, %rd1498, %rd8317;
	mov.b16 	%rs1158, 0;
	st.u8 	[%rd8318], %rs1158;
	st.u8 	[%rd8318+1], %rs1158;
	mov.b32 	%r9282, 3608;
	st.u32 	[%rd8318+4], %r9282;
	mov.b16 	%rs1159, 1;
	st.u8 	[%rd8318+3], %rs1159;
	mov.b32 	%r9283, 48;
	st.u32 	[%rd8318+8], %r9283;
	mov.b32 	%r9284, -1;
	st.u32 	[%rd8318+16], %r9284;
	ld.shared.u64 	%rd8319, [m_Local_$_0];
	add.s64 	%rd8320, %rd8319, %rd8317;
	mov.b32 	%r9285, 0;
	st.u32 	[%rd8320+32], %r9285;
	ld.shared.u64 	%rd8321, [m_Local_$_0];
	add.s64 	%rd8322, %rd8321, %rd8317;
	st.u32 	[%rd8322+36], %r9285;
	ld.shared.u64 	%rd8323, [m_Local_$_0];
	add.s64 	%rd8324, %rd8323, %rd8317;
	st.u32 	[%rd8324+40], %r9285;
	ld.local.u32 	%r9286, [%rd2];
	setp.eq.s32 	%p6415, %r9286, 0;
$L__BB10_4273:
	mov.b32 	%r13125, 0;
	not.pred 	%p4426, %p6415;
	@%p4426 bra 	$L__BB10_4279;
	setp.ne.s32 	%p4427, %r13124, -1;
	@%p4427 bra 	$L__BB10_4276;
	mov.b32 	%r9296, 21352;
	st.local.u32 	[%rd2], %r9296;
	bra.uni 	$L__BB10_4279;
$L__BB10_4276:
	ld.shared.u64 	%rd8325, [m_Local_$_0];
	mul.wide.s32 	%rd1501, %r13124, 16;
	add.s64 	%rd8326, %rd8325, %rd1501;
	st.u32 	[%rd8326+40], %r9279;
	ld.local.u32 	%r9291, [%rd2];
	setp.ne.s32 	%p4428, %r9291, 0;
	@%p4428 bra 	$L__BB10_4279;
	ld.shared.u64 	%rd8327, [m_Local_$_0];
	add.s64 	%rd8328, %rd8327, %rd1501;
	st.u32 	[%rd8328+36], %r2340;
	ld.local.u32 	%r9293, [%rd2];
	setp.ne.s32 	%p4429, %r9293, 0;
	@%p4429 bra 	$L__BB10_4279;
	ld.shared.u64 	%rd8329, [m_Local_$_0];
	add.s64 	%rd8330, %rd8329, %rd1501;
	st.u32 	[%rd8330+32], %r2300;
	ld.local.u32 	%r9294, [%rd2];
	setp.eq.s32 	%p4430, %r9294, 0;
	selp.b32 	%r13125, %r13124, 0, %p4430;
$L__BB10_4279:
	st.local.u32 	[%rd2], %r13125;
	bra.uni 	$L__BB10_4281;
$L__BB10_4280:
	shl.b32 	%r9280, %r2340, 2;
	cvt.u64.u32 	%rd8311, %r9280;
	add.s64 	%rd8312, %rd1499, %rd8311;
	mov.b32 	%r9281, 0;
	st.u32 	[%rd8312+32], %r9281;
	st.u8 	[%rd8312+32], %rs1616;
$L__BB10_4281:
	add.s32 	%r13121, %r13121, 1;
	setp.ne.s32 	%p4431, %r13121, %r13106;
	@%p4431 bra 	$L__BB10_4226;
$L__BB10_4282:
	ld.shared.u64 	%rd11632, [m_Local_$_1];
	atom.global.add.u64 	%rd8331, [%rd25], 48;
	add.s64 	%rd8332, %rd8331, 56;
	setp.lt.u64 	%p4432, %rd8332, %rd11632;
	shr.u64 	%rd8333, %rd8331, 4;
	cvt.u32.u64 	%r9298, %rd8333;
	selp.b32 	%r2347, %r9298, -1, %p4432;
	setp.ne.s32 	%p4433, %r2347, -1;
	@%p4433 bra 	$L__BB10_4284;
	mov.b32 	%r9408, 21352;
	st.local.u32 	[%rd2], %r9408;
	bra.uni 	$L__BB10_4359;
$L__BB10_4284:
	ld.shared.u64 	%rd8334, [m_Local_$_0];
	mul.wide.s32 	%rd1503, %r2347, 16;
	add.s64 	%rd8335, %rd8334, %rd1503;
	mov.b16 	%rs1160, 1;
	st.u8 	[%rd8335], %rs1160;
	mov.b16 	%rs1161, 0;
	st.u8 	[%rd8335+1], %rs1161;
	mov.b32 	%r9299, 2906;
	st.u32 	[%rd8335+4], %r9299;
	st.u8 	[%rd8335+3], %rs1160;
	mov.b32 	%r9300, 48;
	st.u32 	[%rd8335+8], %r9300;
	mov.b32 	%r9301, -1;
	st.u32 	[%rd8335+16], %r9301;
	ld.shared.u64 	%rd1504, [m_Local_$_0];
	mul.wide.s32 	%rd1505, %r2300, 16;
	add.s64 	%rd8336, %rd1504, %rd1505;
	ld.u32 	%r2348, [%rd8336+12];
	shl.b32 	%r9302, %r2348, 2;
	add.s32 	%r9303, %r9302, 32;
	shr.s32 	%r9304, %r9303, 31;
	shr.u32 	%r9305, %r9304, 29;
	add.s32 	%r9306, %r9303, %r9305;
	and.b32  	%r9307, %r9306, -8;
	sub.s32 	%r9308, %r9303, %r9307;
	setp.eq.s32 	%p4434, %r9308, 0;
	sub.s32 	%r9309, %r9302, %r9308;
	add.s32 	%r9310, %r9309, 40;
	selp.b32 	%r2349, %r9303, %r9310, %p4434;
	ld.shared.u64 	%rd1506, [m_Local_$_1];
	and.b32  	%r9311, %r2349, 12;
	setp.eq.s32 	%p4435, %r9311, 0;
	mov.u32 	%r13126, %r2349;
	@%p4435 bra 	$L__BB10_4286;
	shr.s32 	%r9312, %r2349, 31;
	shr.u32 	%r9313, %r9312, 28;
	add.s32 	%r9314, %r2349, %r9313;
	and.b32  	%r9315, %r9314, -16;
	add.s32 	%r13126, %r9315, 16;
$L__BB10_4286:
	cvt.s64.s32 	%rd8337, %r13126;
	atom.global.add.u64 	%rd8338, [%rd25], %rd8337;
	cvt.s64.s32 	%rd8339, %r2349;
	add.s64 	%rd8340, %rd8339, %rd8338;
	add.s64 	%rd8341, %rd8340, 8;
	setp.lt.u64 	%p4436, %rd8341, %rd1506;
	shr.u64 	%rd8342, %rd8338, 4;
	cvt.u32.u64 	%r9316, %rd8342;
	selp.b32 	%r2352, %r9316, -1, %p4436;
	setp.ne.s32 	%p4437, %r2352, -1;
	@%p4437 bra 	$L__BB10_4288;
	mov.b32 	%r9372, 21352;
	st.local.u32 	[%rd2], %r9372;
	bra.uni 	$L__BB10_4327;
$L__BB10_4288:
	mul.wide.s32 	%rd1507, %r2352, 16;
	add.s64 	%rd8343, %rd1504, %rd1507;
	mov.b16 	%rs1162, 0;
	st.u8 	[%rd8343], %rs1162;
	st.u8 	[%rd8343+1], %rs1162;
	mov.b32 	%r9317, 4335;
	st.u32 	[%rd8343+4], %r9317;
	mov.b16 	%rs1163, 1;
	st.u8 	[%rd8343+3], %rs1163;
	st.u32 	[%rd8343+8], %r2349;
	st.u32 	[%rd8343+12], %r2348;
	setp.lt.s32 	%p4438, %r2348, 1;
	@%p4438 bra 	$L__BB10_4327;
	setp.eq.s32 	%p4439, %r2348, 1;
	mov.b32 	%r2367, 0;
	@%p4439 bra 	$L__BB10_4315;
	and.b32  	%r2367, %r2348, 2147483646;
	mov.b32 	%r13127, 0;
$L__BB10_4291:
	ld.shared.u64 	%rd1508, [m_Local_$_0];
	add.s64 	%rd1509, %rd1508, %rd1507;
	ld.u32 	%r2355, [%rd1509+12];
	setp.lt.s32 	%p4440, %r13127, %r2355;
	@%p4440 bra 	$L__BB10_4302;
	ld.shared.u64 	%rd8344, [m_Local_$_1];
	atom.global.add.u64 	%rd8345, [%rd25], 48;
	add.s64 	%rd8346, %rd8345, 56;
	setp.lt.u64 	%p4441, %rd8346, %rd8344;
	shr.u64 	%rd1510, %rd8345, 4;
	cvt.u32.u64 	%r13128, %rd1510;
	setp.ne.s32 	%p4442, %r13128, -1;
	and.pred  	%p4443, %p4441, %p4442;
	@%p4443 bra 	$L__BB10_4294;
	mov.b32 	%r9326, 21106;
	st.local.u32 	[%rd2], %r9326;
	mov.b32 	%r13128, -1;
	mov.pred 	%p6416, 0;
	bra.uni 	$L__BB10_4295;
$L__BB10_4294:
	shl.b64 	%rd8347, %rd1510, 32;
	shr.s64 	%rd8348, %rd8347, 28;
	add.s64 	%rd8349, %rd1508, %rd8348;
	mov.b16 	%rs1164, 0;
	st.u8 	[%rd8349], %rs1164;
	st.u8 	[%rd8349+1], %rs1164;
	mov.b32 	%r9320, 3608;
	st.u32 	[%rd8349+4], %r9320;
	mov.b16 	%rs1165, 1;
	st.u8 	[%rd8349+3], %rs1165;
	mov.b32 	%r9321, 48;
	st.u32 	[%rd8349+8], %r9321;
	mov.b32 	%r9322, -1;
	st.u32 	[%rd8349+16], %r9322;
	ld.shared.u64 	%rd8350, [m_Local_$_0];
	add.s64 	%rd8351, %rd8350, %rd8348;
	mov.b32 	%r9323, 0;
	st.u32 	[%rd8351+32], %r9323;
	ld.shared.u64 	%rd8352, [m_Local_$_0];
	add.s64 	%rd8353, %rd8352, %rd8348;
	st.u32 	[%rd8353+36], %r9323;
	ld.shared.u64 	%rd8354, [m_Local_$_0];
	add.s64 	%rd8355, %rd8354, %rd8348;
	st.u32 	[%rd8355+40], %r9323;
	ld.local.u32 	%r9324, [%rd2];
	setp.eq.s32 	%p6416, %r9324, 0;
$L__BB10_4295:
	mov.b32 	%r13129, 0;
	not.pred 	%p4445, %p6416;
	@%p4445 bra 	$L__BB10_4301;
	setp.ne.s32 	%p4446, %r13128, -1;
	@%p4446 bra 	$L__BB10_4298;
	mov.b32 	%r9334, 21352;
	st.local.u32 	[%rd2], %r9334;
	bra.uni 	$L__BB10_4301;
$L__BB10_4298:
	ld.shared.u64 	%rd8356, [m_Local_$_0];
	mul.wide.s32 	%rd1511, %r13128, 16;
	add.s64 	%rd8357, %rd8356, %rd1511;
	st.u32 	[%rd8357+40], %r2355;
	ld.local.u32 	%r9329, [%rd2];
	setp.ne.s32 	%p4447, %r9329, 0;
	@%p4447 bra 	$L__BB10_4301;
	ld.shared.u64 	%rd8358, [m_Local_$_0];
	add.s64 	%rd8359, %rd8358, %rd1511;
	st.u32 	[%rd8359+36], %r13127;
	ld.local.u32 	%r9331, [%rd2];
	setp.ne.s32 	%p4448, %r9331, 0;
	@%p4448 bra 	$L__BB10_4301;
	ld.shared.u64 	%rd8360, [m_Local_$_0];
	add.s64 	%rd8361, %rd8360, %rd1511;
	st.u32 	[%rd8361+32], %r2352;
	ld.local.u32 	%r9332, [%rd2];
	setp.eq.s32 	%p4449, %r9332, 0;
	selp.b32 	%r13129, %r13128, 0, %p4449;
$L__BB10_4301:
	st.local.u32 	[%rd2], %r13129;
	bra.uni 	$L__BB10_4303;
$L__BB10_4302:
	shl.b32 	%r9335, %r13127, 2;
	cvt.u64.u32 	%rd8362, %r9335;
	add.s64 	%rd8363, %rd1509, %rd8362;
	mov.b32 	%r9336, 0;
	st.u32 	[%rd8363+32], %r9336;
$L__BB10_4303:
	add.s32 	%r2360, %r13127, 1;
	ld.shared.u64 	%rd1512, [m_Local_$_0];
	add.s64 	%rd1513, %rd1512, %rd1507;
	ld.u32 	%r2361, [%rd1513+12];
	setp.lt.s32 	%p4450, %r2360, %r2361;
	@%p4450 bra 	$L__BB10_4313;
	ld.shared.u64 	%rd8364, [m_Local_$_1];
	atom.global.add.u64 	%rd8365, [%rd25], 48;
	add.s64 	%rd8366, %rd8365, 56;
	setp.ge.u64 	%p4451, %rd8366, %rd8364;
	shr.u64 	%rd1514, %rd8365, 4;
	cvt.u32.u64 	%r13130, %rd1514;
	setp.eq.s32 	%p4452, %r13130, -1;
	or.pred  	%p4453, %p4451, %p4452;
	@%p4453 bra 	$L__BB10_4306;
	shl.b64 	%rd8367, %rd1514, 32;
	shr.s64 	%rd8368, %rd8367, 28;
	add.s64 	%rd8369, %rd1512, %rd8368;
	mov.b16 	%rs1166, 0;
	st.u8 	[%rd8369], %rs1166;
	st.u8 	[%rd8369+1], %rs1166;
	mov.b32 	%r9337, 3608;
	st.u32 	[%rd8369+4], %r9337;
	mov.b16 	%rs1167, 1;
	st.u8 	[%rd8369+3], %rs1167;
	mov.b32 	%r9338, 48;
	st.u32 	[%rd8369+8], %r9338;
	mov.b32 	%r9339, -1;
	st.u32 	[%rd8369+16], %r9339;
	ld.shared.u64 	%rd8370, [m_Local_$_0];
	add.s64 	%rd8371, %rd8370, %rd8368;
	mov.b32 	%r9340, 0;
	st.u32 	[%rd8371+32], %r9340;
	ld.shared.u64 	%rd8372, [m_Local_$_0];
	add.s64 	%rd8373, %rd8372, %rd8368;
	st.u32 	[%rd8373+36], %r9340;
	ld.shared.u64 	%rd8374, [m_Local_$_0];
	add.s64 	%rd8375, %rd8374, %rd8368;
	st.u32 	[%rd8375+40], %r9340;
	ld.local.u32 	%r9341, [%rd2];
	setp.eq.s32 	%p6417, %r9341, 0;
	bra.uni 	$L__BB10_4307;
$L__BB10_4306:
	mov.b32 	%r9343, 21106;
	st.local.u32 	[%rd2], %r9343;
	mov.b32 	%r13130, -1;
	mov.pred 	%p6417, 0;
$L__BB10_4307:
	mov.b32 	%r13131, 0;
	not.pred 	%p4455, %p6417;
	@%p4455 bra 	$L__BB10_4312;
	setp.eq.s32 	%p4456, %r13130, -1;
	@%p4456 bra 	$L__BB10_6383;
	ld.shared.u64 	%rd8376, [m_Local_$_0];
	mul.wide.s32 	%rd1515, %r13130, 16;
	add.s64 	%rd8377, %rd8376, %rd1515;
	st.u32 	[%rd8377+40], %r2361;
	ld.local.u32 	%r9346, [%rd2];
	setp.eq.s32 	%p4457, %r9346, 0;
	@%p4457 bra 	$L__BB10_4310;
	bra.uni 	$L__BB10_4312;
$L__BB10_4310:
	ld.shared.u64 	%rd8378, [m_Local_$_0];
	add.s64 	%rd8379, %rd8378, %rd1515;
	st.u32 	[%rd8379+36], %r2360;
	ld.local.u32 	%r9348, [%rd2];
	setp.ne.s32 	%p4458, %r9348, 0;
	@%p4458 bra 	$L__BB10_4312;
	ld.shared.u64 	%rd8380, [m_Local_$_0];
	add.s64 	%rd8381, %rd8380, %rd1515;
	st.u32 	[%rd8381+32], %r2352;
	ld.local.u32 	%r9349, [%rd2];
	setp.eq.s32 	%p4459, %r9349, 0;
	selp.b32 	%r13131, %r13130, 0, %p4459;
$L__BB10_4312:
	st.local.u32 	[%rd2], %r13131;
	bra.uni 	$L__BB10_4314;
$L__BB10_4313:
	shl.b32 	%r9352, %r2360, 2;
	cvt.u64.u32 	%rd8382, %r9352;
	add.s64 	%rd8383, %rd1513, %rd8382;
	mov.b32 	%r9353, 0;
	st.u32 	[%rd8383+32], %r9353;
$L__BB10_4314:
	add.s32 	%r13127, %r13127, 2;
	setp.ne.s32 	%p4460, %r13127, %r2367;
	@%p4460 bra 	$L__BB10_4291;
$L__BB10_4315:
	and.b32  	%r9354, %r2348, 1;
	setp.eq.b32 	%p4461, %r9354, 1;
	not.pred 	%p4462, %p4461;
	@%p4462 bra 	$L__BB10_4327;
	ld.shared.u64 	%rd1516, [m_Local_$_0];
	add.s64 	%rd1517, %rd1516, %rd1507;
	ld.u32 	%r2368, [%rd1517+12];
	setp.lt.s32 	%p4463, %r2367, %r2368;
	@%p4463 bra 	$L__BB10_4326;
	ld.shared.u64 	%rd8384, [m_Local_$_1];
	atom.global.add.u64 	%rd8385, [%rd25], 48;
	add.s64 	%rd8386, %rd8385, 56;
	setp.ge.u64 	%p4464, %rd8386, %rd8384;
	shr.u64 	%rd1518, %rd8385, 4;
	cvt.u32.u64 	%r13133, %rd1518;
	setp.eq.s32 	%p4465, %r13133, -1;
	or.pred  	%p4466, %p4464, %p4465;
	@%p4466 bra 	$L__BB10_4319;
	shl.b64 	%rd8387, %rd1518, 32;
	shr.s64 	%rd8388, %rd8387, 28;
	add.s64 	%rd8389, %rd1516, %rd8388;
	mov.b16 	%rs1168, 0;
	st.u8 	[%rd8389], %rs1168;
	st.u8 	[%rd8389+1], %rs1168;
	mov.b32 	%r9355, 3608;
	st.u32 	[%rd8389+4], %r9355;
	mov.b16 	%rs1169, 1;
	st.u8 	[%rd8389+3], %rs1169;
	mov.b32 	%r9356, 48;
	st.u32 	[%rd8389+8], %r9356;
	mov.b32 	%r9357, -1;
	st.u32 	[%rd8389+16], %r9357;
	ld.shared.u64 	%rd8390, [m_Local_$_0];
	add.s64 	%rd8391, %rd8390, %rd8388;
	mov.b32 	%r9358, 0;
	st.u32 	[%rd8391+32], %r9358;
	ld.shared.u64 	%rd8392, [m_Local_$_0];
	add.s64 	%rd8393, %rd8392, %rd8388;
	st.u32 	[%rd8393+36], %r9358;
	ld.shared.u64 	%rd8394, [m_Local_$_0];
	add.s64 	%rd8395, %rd8394, %rd8388;
	st.u32 	[%rd8395+40], %r9358;
	ld.local.u32 	%r9359, [%rd2];
	setp.eq.s32 	%p6418, %r9359, 0;
	bra.uni 	$L__BB10_4320;
$L__BB10_4319:
	mov.b32 	%r9361, 21106;
	st.local.u32 	[%rd2], %r9361;
	mov.b32 	%r13133, -1;
	mov.pred 	%p6418, 0;
$L__BB10_4320:
	mov.b32 	%r13134, 0;
	not.pred 	%p4468, %p6418;
	@%p4468 bra 	$L__BB10_4325;
	setp.eq.s32 	%p4469, %r13133, -1;
	@%p4469 bra 	$L__BB10_6384;
	ld.shared.u64 	%rd8396, [m_Local_$_0];
	mul.wide.s32 	%rd1519, %r13133, 16;
	add.s64 	%rd8397, %rd8396, %rd1519;
	st.u32 	[%rd8397+40], %r2368;
	ld.local.u32 	%r9364, [%rd2];
	setp.eq.s32 	%p4470, %r9364, 0;
	@%p4470 bra 	$L__BB10_4323;
	bra.uni 	$L__BB10_4325;
$L__BB10_4323:
	ld.shared.u64 	%rd8398, [m_Local_$_0];
	add.s64 	%rd8399, %rd8398, %rd1519;
	st.u32 	[%rd8399+36], %r2367;
	ld.local.u32 	%r9366, [%rd2];
	setp.ne.s32 	%p4471, %r9366, 0;
	@%p4471 bra 	$L__BB10_4325;
	ld.shared.u64 	%rd8400, [m_Local_$_0];
	add.s64 	%rd8401, %rd8400, %rd1519;
	st.u32 	[%rd8401+32], %r2352;
	ld.local.u32 	%r9367, [%rd2];
	setp.eq.s32 	%p4472, %r9367, 0;
	selp.b32 	%r13134, %r13133, 0, %p4472;
$L__BB10_4325:
	st.local.u32 	[%rd2], %r13134;
	bra.uni 	$L__BB10_4327;
$L__BB10_4326:
	shl.b32 	%r9370, %r2367, 2;
	cvt.u64.u32 	%rd8402, %r9370;
	add.s64 	%rd8403, %rd1517, %rd8402;
	mov.b32 	%r9371, 0;
	st.u32 	[%rd8403+32], %r9371;
$L__BB10_4327:
	setp.lt.s32 	%p4473, %r2348, 1;
	@%p4473 bra 	$L__BB10_4358;
	mul.wide.s32 	%rd1520, %r2352, 16;
	mov.b32 	%r13135, 0;
$L__BB10_4329:
	setp.ne.s32 	%p4474, %r2300, -1;
	shl.b32 	%r2374, %r13135, 2;
	@%p4474 bra 	$L__BB10_4331;
	mov.b32 	%r9389, 21352;
	st.local.u32 	[%rd2], %r9389;
	mov.b16 	%rs1617, 0;
	bra.uni 	$L__BB10_4343;
$L__BB10_4331:
	ld.shared.u64 	%rd1521, [m_Local_$_0];
	add.s64 	%rd1522, %rd1521, %rd1505;
	ld.u32 	%r2375, [%rd1522+12];
	setp.lt.s32 	%p4475, %r13135, %r2375;
	@%p4475 bra 	$L__BB10_4342;
	ld.shared.u64 	%rd8404, [m_Local_$_1];
	atom.global.add.u64 	%rd8405, [%rd25], 48;
	add.s64 	%rd8406, %rd8405, 56;
	setp.lt.u64 	%p4476, %rd8406, %rd8404;
	shr.u64 	%rd1523, %rd8405, 4;
	cvt.u32.u64 	%r13136, %rd1523;
	setp.ne.s32 	%p4477, %r13136, -1;
	and.pred  	%p4478, %p4476, %p4477;
	@%p4478 bra 	$L__BB10_4334;
	mov.b32 	%r9380, 21106;
	st.local.u32 	[%rd2], %r9380;
	mov.b32 	%r13136, -1;
	mov.pred 	%p6419, 0;
	bra.uni 	$L__BB10_4335;
$L__BB10_4334:
	shl.b64 	%rd8407, %rd1523, 32;
	shr.s64 	%rd8408, %rd8407, 28;
	add.s64 	%rd8409, %rd1521, %rd8408;
	mov.b16 	%rs1170, 0;
	st.u8 	[%rd8409], %rs1170;
	st.u8 	[%rd8409+1], %rs1170;
	mov.b32 	%r9374, 3608;
	st.u32 	[%rd8409+4], %r9374;
	mov.b16 	%rs1171, 1;
	st.u8 	[%rd8409+3], %rs1171;
	mov.b32 	%r9375, 48;
	st.u32 	[%rd8409+8], %r9375;
	mov.b32 	%r9376, -1;
	st.u32 	[%rd8409+16], %r9376;
	ld.shared.u64 	%rd8410, [m_Local_$_0];
	add.s64 	%rd8411, %rd8410, %rd8408;
	mov.b32 	%r9377, 0;
	st.u32 	[%rd8411+32], %r9377;
	ld.shared.u64 	%rd8412, [m_Local_$_0];
	add.s64 	%rd8413, %rd8412, %rd8408;
	st.u32 	[%rd8413+36], %r9377;
	ld.shared.u64 	%rd8414, [m_Local_$_0];
	add.s64 	%rd8415, %rd8414, %rd8408;
	st.u32 	[%rd8415+40], %r9377;
	ld.local.u32 	%r9378, [%rd2];
	setp.eq.s32 	%p6419, %r9378, 0;
$L__BB10_4335:
	mov.b32 	%r13137, 0;
	not.pred 	%p4480, %p6419;
	@%p4480 bra 	$L__BB10_4341;
	setp.ne.s32 	%p4481, %r13136, -1;
	@%p4481 bra 	$L__BB10_4338;
	mov.b32 	%r9388, 21352;
	st.local.u32 	[%rd2], %r9388;
	bra.uni 	$L__BB10_4341;
$L__BB10_4338:
	ld.shared.u64 	%rd8416, [m_Local_$_0];
	mul.wide.s32 	%rd1524, %r13136, 16;
	add.s64 	%rd8417, %rd8416, %rd1524;
	st.u32 	[%rd8417+40], %r2375;
	ld.local.u32 	%r9383, [%rd2];
	setp.ne.s32 	%p4482, %r9383, 0;
	@%p4482 bra 	$L__BB10_4341;
	ld.shared.u64 	%rd8418, [m_Local_$_0];
	add.s64 	%rd8419, %rd8418, %rd1524;
	st.u32 	[%rd8419+36], %r13135;
	ld.local.u32 	%r9385, [%rd2];
	setp.ne.s32 	%p4483, %r9385, 0;
	@%p4483 bra 	$L__BB10_4341;
	ld.shared.u64 	%rd8420, [m_Local_$_0];
	add.s64 	%rd8421, %rd8420, %rd1524;
	st.u32 	[%rd8421+32], %r2300;
	ld.local.u32 	%r9386, [%rd2];
	setp.eq.s32 	%p4484, %r9386, 0;
	selp.b32 	%r13137, %r13136, 0, %p4484;
$L__BB10_4341:
	st.local.u32 	[%rd2], %r13137;
	mov.b16 	%rs1617, 0;
	bra.uni 	$L__BB10_4343;
$L__BB10_4342:
	cvt.u64.u32 	%rd8422, %r2374;
	add.s64 	%rd8423, %rd1522, %rd8422;
	ld.u8 	%rs1617, [%rd8423+32];
$L__BB10_4343:
	setp.ne.s32 	%p4485, %r2352, -1;
	@%p4485 bra 	$L__BB10_4345;
	mov.b32 	%r9406, 21352;
	st.local.u32 	[%rd2], %r9406;
	bra.uni 	$L__BB10_4357;
$L__BB10_4345:
	ld.shared.u64 	%rd1525, [m_Local_$_0];
	add.s64 	%rd1526, %rd1525, %rd1520;
	ld.u32 	%r2380, [%rd1526+12];
	setp.lt.s32 	%p4486, %r13135, %r2380;
	@%p4486 bra 	$L__BB10_4356;
	ld.shared.u64 	%rd8424, [m_Local_$_1];
	atom.global.add.u64 	%rd8425, [%rd25], 48;
	add.s64 	%rd8426, %rd8425, 56;
	setp.lt.u64 	%p4487, %rd8426, %rd8424;
	shr.u64 	%rd1527, %rd8425, 4;
	cvt.u32.u64 	%r13138, %rd1527;
	setp.ne.s32 	%p4488, %r13138, -1;
	and.pred  	%p4489, %p4487, %p4488;
	@%p4489 bra 	$L__BB10_4348;
	mov.b32 	%r9396, 21106;
	st.local.u32 	[%rd2], %r9396;
	mov.b32 	%r13138, -1;
	mov.pred 	%p6420, 0;
	bra.uni 	$L__BB10_4349;
$L__BB10_4348:
	shl.b64 	%rd8427, %rd1527, 32;
	shr.s64 	%rd8428, %rd8427, 28;
	add.s64 	%rd8429, %rd1525, %rd8428;
	mov.b16 	%rs1174, 0;
	st.u8 	[%rd8429], %rs1174;
	st.u8 	[%rd8429+1], %rs1174;
	mov.b32 	%r9390, 3608;
	st.u32 	[%rd8429+4], %r9390;
	mov.b16 	%rs1175, 1;
	st.u8 	[%rd8429+3], %rs1175;
	mov.b32 	%r9391, 48;
	st.u32 	[%rd8429+8], %r9391;
	mov.b32 	%r9392, -1;
	st.u32 	[%rd8429+16], %r9392;
	ld.shared.u64 	%rd8430, [m_Local_$_0];
	add.s64 	%rd8431, %rd8430, %rd8428;
	mov.b32 	%r9393, 0;
	st.u32 	[%rd8431+32], %r9393;
	ld.shared.u64 	%rd8432, [m_Local_$_0];
	add.s64 	%rd8433, %rd8432, %rd8428;
	st.u32 	[%rd8433+36], %r9393;
	ld.shared.u64 	%rd8434, [m_Local_$_0];
	add.s64 	%rd8435, %rd8434, %rd8428;
	st.u32 	[%rd8435+40], %r9393;
	ld.local.u32 	%r9394, [%rd2];
	setp.eq.s32 	%p6420, %r9394, 0;
$L__BB10_4349:
	mov.b32 	%r13139, 0;
	not.pred 	%p4491, %p6420;
	@%p4491 bra 	$L__BB10_4355;
	setp.ne.s32 	%p4492, %r13138, -1;
	@%p4492 bra 	$L__BB10_4352;
	mov.b32 	%r9404, 21352;
	st.local.u32 	[%rd2], %r9404;
	bra.uni 	$L__BB10_4355;
$L__BB10_4352:
	ld.shared.u64 	%rd8436, [m_Local_$_0];
	mul.wide.s32 	%rd1528, %r13138, 16;
	add.s64 	%rd8437, %rd8436, %rd1528;
	st.u32 	[%rd8437+40], %r2380;
	ld.local.u32 	%r9399, [%rd2];
	setp.ne.s32 	%p4493, %r9399, 0;
	@%p4493 bra 	$L__BB10_4355;
	ld.shared.u64 	%rd8438, [m_Local_$_0];
	add.s64 	%rd8439, %rd8438, %rd1528;
	st.u32 	[%rd8439+36], %r13135;
	ld.local.u32 	%r9401, [%rd2];
	setp.ne.s32 	%p4494, %r9401, 0;
	@%p4494 bra 	$L__BB10_4355;
	ld.shared.u64 	%rd8440, [m_Local_$_0];
	add.s64 	%rd8441, %rd8440, %rd1528;
	st.u32 	[%rd8441+32], %r2352;
	ld.local.u32 	%r9402, [%rd2];
	setp.eq.s32 	%p4495, %r9402, 0;
	selp.b32 	%r13139, %r13138, 0, %p4495;
$L__BB10_4355:
	st.local.u32 	[%rd2], %r13139;
	bra.uni 	$L__BB10_4357;
$L__BB10_4356:
	cvt.u64.u32 	%rd8442, %r2374;
	add.s64 	%rd8443, %rd1526, %rd8442;
	mov.b32 	%r9405, 0;
	st.u32 	[%rd8443+32], %r9405;
	st.u8 	[%rd8443+32], %rs1617;
$L__BB10_4357:
	add.s32 	%r13135, %r13135, 1;
	setp.ne.s32 	%p4496, %r13135, %r2348;
	@%p4496 bra 	$L__BB10_4329;
$L__BB10_4358:
	ld.shared.u64 	%rd8444, [m_Local_$_0];
	add.s64 	%rd8445, %rd8444, %rd1503;
	st.u32 	[%rd8445+32], %r2352;
	ld.shared.u64 	%rd8446, [m_Local_$_0];
	add.s64 	%rd8447, %rd8446, %rd1503;
	st.u32 	[%rd8447+40], %r2348;
	ld.shared.u64 	%rd8448, [m_Local_$_0];
	add.s64 	%rd8449, %rd8448, %rd1503;
	mov.b32 	%r9407, 0;
	st.u32 	[%rd8449+48], %r9407;
	ld.shared.u64 	%rd11632, [m_Local_$_1];
$L__BB10_4359:
	atom.global.add.u64 	%rd8450, [%rd25], 48;
	add.s64 	%rd8451, %rd8450, 56;
	setp.lt.u64 	%p4497, %rd8451, %rd11632;
	shr.u64 	%rd1531, %rd8450, 4;
	cvt.u32.u64 	%r13142, %rd1531;
	setp.ne.s32 	%p4498, %r13142, -1;
	and.pred  	%p4499, %p4497, %p4498;
	@%p4499 bra 	$L__BB10_4361;
	mov.b32 	%r9416, 21352;
	st.local.u32 	[%rd2], %r9416;
	mov.b32 	%r13142, -1;
	mov.pred 	%p6421, 0;
	bra.uni 	$L__BB10_4365;
$L__BB10_4361:
	setp.ne.s32 	%p4500, %r2347, -1;
	ld.shared.u64 	%rd8452, [m_Local_$_0];
	shl.b64 	%rd8453, %rd1531, 32;
	shr.s64 	%rd1532, %rd8453, 28;
	add.s64 	%rd8454, %rd8452, %rd1532;
	mov.b16 	%rs1176, 0;
	st.u8 	[%rd8454], %rs1176;
	st.u8 	[%rd8454+1], %rs1176;
	mov.b32 	%r9409, 16901;
	st.u32 	[%rd8454+4], %r9409;
	mov.b16 	%rs1177, 1;
	st.u8 	[%rd8454+3], %rs1177;
	mov.b32 	%r9410, 44;
	st.u32 	[%rd8454+8], %r9410;
	mov.b32 	%r9411, -1;
	st.u32 	[%rd8454+16], %r9411;
	@%p4500 bra 	$L__BB10_4363;
	mov.b32 	%r9413, 21352;
	st.local.u32 	[%rd2], %r9413;
	mov.b32 	%r13140, 0;
	ld.shared.u64 	%rd11633, [m_Local_$_0];
	mov.u32 	%r13141, %r13140;
	bra.uni 	$L__BB10_4364;
$L__BB10_4363:
	ld.shared.u64 	%rd11633, [m_Local_$_0];
	mul.wide.s32 	%rd8455, %r2347, 16;
	add.s64 	%rd8456, %rd11633, %rd8455;
	ld.u32 	%r13140, [%rd8456+32];
	ld.u32 	%r13141, [%rd8456+40];
$L__BB10_4364:
	add.s64 	%rd8457, %rd11633, %rd1532;
	st.u32 	[%rd8457+32], %r13140;
	ld.shared.u64 	%rd8458, [m_Local_$_0];
	add.s64 	%rd8459, %rd8458, %rd1532;
	st.u32 	[%rd8459+40], %r13141;
	ld.local.u32 	%r9414, [%rd2];
	setp.eq.s32 	%p6421, %r9414, 0;
$L__BB10_4365:
	not.pred 	%p4502, %p6421;
	@%p4502 bra 	$L__BB10_6297;
	setp.ne.s32 	%p4503, %r12864, -2147483648;
	@%p4503 bra 	$L__BB10_4500;
	ld.shared.u64 	%rd8733, [m_Local_$_1];
	atom.global.add.u64 	%rd8734, [%rd25], 80;
	add.s64 	%rd8735, %rd8734, 88;
	setp.lt.u64 	%p4680, %rd8735, %rd8733;
	shr.u64 	%rd8736, %rd8734, 4;
	cvt.u32.u64 	%r9679, %rd8736;
	selp.b32 	%r2392, %r9679, -1, %p4680;
	setp.ne.s32 	%p4681, %r2392, -1;
	@%p4681 bra 	$L__BB10_4370;
	mov.b32 	%r9718, 21352;
	st.local.u32 	[%rd2], %r9718;
$L__BB10_4369:
	mul.wide.s32 	%rd1545, %r2392, 16;
	mov.b32 	%r13148, 0;
	bra.uni 	$L__BB10_4396;
$L__BB10_4370:
	ld.shared.u64 	%rd8737, [m_Local_$_0];
	mul.wide.s32 	%rd1536, %r2392, 16;
	add.s64 	%rd8738, %rd8737, %rd1536;
	mov.b16 	%rs1212, 0;
	st.u8 	[%rd8738], %rs1212;
	st.u8 	[%rd8738+1], %rs1212;
	mov.b32 	%r9681, 4335;
	st.u32 	[%rd8738+4], %r9681;
	mov.b16 	%rs1213, 1;
	st.u8 	[%rd8738+3], %rs1213;
	mov.b32 	%r9682, 80;
	st.u32 	[%rd8738+8], %r9682;
	mov.b32 	%r9683, 11;
	st.u32 	[%rd8738+12], %r9683;
	mov.b32 	%r13143, 0;
$L__BB10_4371:
	ld.shared.u64 	%rd1537, [m_Local_$_0];
	add.s64 	%rd1538, %rd1537, %rd1536;
	ld.u32 	%r2394, [%rd1538+12];
	setp.lt.s32 	%p4682, %r13143, %r2394;
	@%p4682 bra 	$L__BB10_4382;
	ld.shared.u64 	%rd8739, [m_Local_$_1];
	atom.global.add.u64 	%rd8740, [%rd25], 48;
	add.s64 	%rd8741, %rd8740, 56;
	setp.lt.u64 	%p4683, %rd8741, %rd8739;
	shr.u64 	%rd1539, %rd8740, 4;
	cvt.u32.u64 	%r13144, %rd1539;
	setp.ne.s32 	%p4684, %r13144, -1;
	and.pred  	%p4685, %p4683, %p4684;
	@%p4685 bra 	$L__BB10_4374;
	mov.b32 	%r9690, 21106;
	st.local.u32 	[%rd2], %r9690;
	mov.b32 	%r13144, -1;
	mov.pred 	%p6422, 0;
	bra.uni 	$L__BB10_4375;
$L__BB10_4374:
	shl.b64 	%rd8742, %rd1539, 32;
	shr.s64 	%rd8743, %rd8742, 28;
	add.s64 	%rd8744, %rd1537, %rd8743;
	mov.b16 	%rs1214, 0;
	st.u8 	[%rd8744], %rs1214;
	st.u8 	[%rd8744+1], %rs1214;
	mov.b32 	%r9684, 3608;
	st.u32 	[%rd8744+4], %r9684;
	mov.b16 	%rs1215, 1;
	st.u8 	[%rd8744+3], %rs1215;
	mov.b32 	%r9685, 48;
	st.u32 	[%rd8744+8], %r9685;
	mov.b32 	%r9686, -1;
	st.u32 	[%rd8744+16], %r9686;
	ld.shared.u64 	%rd8745, [m_Local_$_0];
	add.s64 	%rd8746, %rd8745, %rd8743;
	mov.b32 	%r9687, 0;
	st.u32 	[%rd8746+32], %r9687;
	ld.shared.u64 	%rd8747, [m_Local_$_0];
	add.s64 	%rd8748, %rd8747, %rd8743;
	st.u32 	[%rd8748+36], %r9687;
	ld.shared.u64 	%rd8749, [m_Local_$_0];
	add.s64 	%rd8750, %rd8749, %rd8743;
	st.u32 	[%rd8750+40], %r9687;
	ld.local.u32 	%r9688, [%rd2];
	setp.eq.s32 	%p6422, %r9688, 0;
$L__BB10_4375:
	mov.b32 	%r13145, 0;
	not.pred 	%p4687, %p6422;
	@%p4687 bra 	$L__BB10_4381;
	setp.ne.s32 	%p4688, %r13144, -1;
	@%p4688 bra 	$L__BB10_4378;
	mov.b32 	%r9698, 21352;
	st.local.u32 	[%rd2], %r9698;
	bra.uni 	$L__BB10_4381;
$L__BB10_4378:
	ld.shared.u64 	%rd8751, [m_Local_$_0];
	mul.wide.s32 	%rd1540, %r13144, 16;
	add.s64 	%rd8752, %rd8751, %rd1540;
	st.u32 	[%rd8752+40], %r2394;
	ld.local.u32 	%r9693, [%rd2];
	setp.ne.s32 	%p4689, %r9693, 0;
	@%p4689 bra 	$L__BB10_4381;
	ld.shared.u64 	%rd8753, [m_Local_$_0];
	add.s64 	%rd8754, %rd8753, %rd1540;
	st.u32 	[%rd8754+36], %r13143;
	ld.local.u32 	%r9695, [%rd2];
	setp.ne.s32 	%p4690, %r9695, 0;
	@%p4690 bra 	$L__BB10_4381;
	ld.shared.u64 	%rd8755, [m_Local_$_0];
	add.s64 	%rd8756, %rd8755, %rd1540;
	st.u32 	[%rd8756+32], %r2392;
	ld.local.u32 	%r9696, [%rd2];
	setp.eq.s32 	%p4691, %r9696, 0;
	selp.b32 	%r13145, %r13144, 0, %p4691;
$L__BB10_4381:
	st.local.u32 	[%rd2], %r13145;
	bra.uni 	$L__BB10_4383;
$L__BB10_4382:
	shl.b32 	%r9699, %r13143, 2;
	cvt.u64.u32 	%rd8757, %r9699;
	add.s64 	%rd8758, %rd1538, %rd8757;
	mov.b32 	%r9700, 0;
	st.u32 	[%rd8758+32], %r9700;
$L__BB10_4383:
	add.s32 	%r2399, %r13143, 1;
	setp.eq.s32 	%p4692, %r2399, 11;
	@%p4692 bra 	$L__BB10_4369;
	ld.shared.u64 	%rd1541, [m_Local_$_0];
	add.s64 	%rd1542, %rd1541, %rd1536;
	ld.u32 	%r2400, [%rd1542+12];
	setp.lt.s32 	%p4693, %r2399, %r2400;
	@%p4693 bra 	$L__BB10_4394;
	ld.shared.u64 	%rd8759, [m_Local_$_1];
	atom.global.add.u64 	%rd8760, [%rd25], 48;
	add.s64 	%rd8761, %rd8760, 56;
	setp.ge.u64 	%p4694, %rd8761, %rd8759;
	shr.u64 	%rd1543, %rd8760, 4;
	cvt.u32.u64 	%r13146, %rd1543;
	setp.eq.s32 	%p4695, %r13146, -1;
	or.pred  	%p4696, %p4694, %p4695;
	@%p4696 bra 	$L__BB10_4387;
	shl.b64 	%rd8762, %rd1543, 32;
	shr.s64 	%rd8763, %rd8762, 28;
	add.s64 	%rd8764, %rd1541, %rd8763;
	mov.b16 	%rs1216, 0;
	st.u8 	[%rd8764], %rs1216;
	st.u8 	[%rd8764+1], %rs1216;
	mov.b32 	%r9701, 3608;
	st.u32 	[%rd8764+4], %r9701;
	mov.b16 	%rs1217, 1;
	st.u8 	[%rd8764+3], %rs1217;
	mov.b32 	%r9702, 48;
	st.u32 	[%rd8764+8], %r9702;
	mov.b32 	%r9703, -1;
	st.u32 	[%rd8764+16], %r9703;
	ld.shared.u64 	%rd8765, [m_Local_$_0];
	add.s64 	%rd8766, %rd8765, %rd8763;
	mov.b32 	%r9704, 0;
	st.u32 	[%rd8766+32], %r9704;
	ld.shared.u64 	%rd8767, [m_Local_$_0];
	add.s64 	%rd8768, %rd8767, %rd8763;
	st.u32 	[%rd8768+36], %r9704;
	ld.shared.u64 	%rd8769, [m_Local_$_0];
	add.s64 	%rd8770, %rd8769, %rd8763;
	st.u32 	[%rd8770+40], %r9704;
	ld.local.u32 	%r9705, [%rd2];
	setp.eq.s32 	%p6423, %r9705, 0;
	bra.uni 	$L__BB10_4388;
$L__BB10_4387:
	mov.b32 	%r9707, 21106;
	st.local.u32 	[%rd2], %r9707;
	mov.b32 	%r13146, -1;
	mov.pred 	%p6423, 0;
$L__BB10_4388:
	mov.b32 	%r13147, 0;
	not.pred 	%p4698, %p6423;
	@%p4698 bra 	$L__BB10_4393;
	setp.eq.s32 	%p4699, %r13146, -1;
	@%p4699 bra 	$L__BB10_6385;
	ld.shared.u64 	%rd8771, [m_Local_$_0];
	mul.wide.s32 	%rd1544, %r13146, 16;
	add.s64 	%rd8772, %rd8771, %rd1544;
	st.u32 	[%rd8772+40], %r2400;
	ld.local.u32 	%r9710, [%rd2];
	setp.eq.s32 	%p4700, %r9710, 0;
	@%p4700 bra 	$L__BB10_4391;
	bra.uni 	$L__BB10_4393;
$L__BB10_4391:
	ld.shared.u64 	%rd8773, [m_Local_$_0];
	add.s64 	%rd8774, %rd8773, %rd1544;
	st.u32 	[%rd8774+36], %r2399;
	ld.local.u32 	%r9712, [%rd2];
	setp.ne.s32 	%p4701, %r9712, 0;
	@%p4701 bra 	$L__BB10_4393;
	ld.shared.u64 	%rd8775, [m_Local_$_0];
	add.s64 	%rd8776, %rd8775, %rd1544;
	st.u32 	[%rd8776+32], %r2392;
	ld.local.u32 	%r9713, [%rd2];
	setp.eq.s32 	%p4702, %r9713, 0;
	selp.b32 	%r13147, %r13146, 0, %p4702;
$L__BB10_4393:
	st.local.u32 	[%rd2], %r13147;
	add.s32 	%r13143, %r13143, 2;
	bra.uni 	$L__BB10_4371;
$L__BB10_4394:
	shl.b32 	%r9716, %r2399, 2;
	cvt.u64.u32 	%rd8777, %r9716;
	add.s64 	%rd8778, %rd1542, %rd8777;
	mov.b32 	%r9717, 0;
	st.u32 	[%rd8778+32], %r9717;
	add.s32 	%r13143, %r13143, 2;
	bra.uni 	$L__BB10_4371;
$L__BB10_4395:
	shl.b32 	%r9753, %r2412, 2;
	cvt.u64.u32 	%rd8819, %r9753;
	add.s64 	%rd8820, %rd1552, %rd8819;
	mov.b32 	%r9754, 0;
	st.u32 	[%rd8820+32], %r9754;
	st.u8 	[%rd8820+32], %rs231;
	add.s32 	%r13148, %r13148, 2;
$L__BB10_4396:
	setp.ne.s32 	%p4703, %r2392, -1;
	cvt.u64.u32 	%rd8779, %r13148;
	mov.u64 	%rd8780, $str$14;
	add.s64 	%rd1546, %rd8780, %rd8779;
	@%p4703 bra 	$L__BB10_4398;
	mov.b32 	%r9737, 21352;
	st.local.u32 	[%rd2], %r9737;
	bra.uni 	$L__BB10_4410;
$L__BB10_4398:
	ld.shared.u64 	%rd1547, [m_Local_$_0];
	add.s64 	%rd1548, %rd1547, %rd1545;
	ld.u32 	%r2407, [%rd1548+12];
	setp.lt.s32 	%p4704, %r13148, %r2407;
	@%p4704 bra 	$L__BB10_4409;
	ld.shared.u64 	%rd8781, [m_Local_$_1];
	atom.global.add.u64 	%rd8782, [%rd25], 48;
	add.s64 	%rd8783, %rd8782, 56;
	setp.lt.u64 	%p4705, %rd8783, %rd8781;
	shr.u64 	%rd1549, %rd8782, 4;
	cvt.u32.u64 	%r13149, %rd1549;
	setp.ne.s32 	%p4706, %r13149, -1;
	and.pred  	%p4707, %p4705, %p4706;
	@%p4707 bra 	$L__BB10_4401;
	mov.b32 	%r9726, 21106;
	st.local.u32 	[%rd2], %r9726;
	mov.b32 	%r13149, -1;
	mov.pred 	%p6424, 0;
	bra.uni 	$L__BB10_4402;
$L__BB10_4401:
	shl.b64 	%rd8784, %rd1549, 32;
	shr.s64 	%rd8785, %rd8784, 28;
	add.s64 	%rd8786, %rd1547, %rd8785;
	mov.b16 	%rs1218, 0;
	st.u8 	[%rd8786], %rs1218;
	st.u8 	[%rd8786+1], %rs1218;
	mov.b32 	%r9720, 3608;
	st.u32 	[%rd8786+4], %r9720;
	mov.b16 	%rs1219, 1;
	st.u8 	[%rd8786+3], %rs1219;
	mov.b32 	%r9721, 48;
	st.u32 	[%rd8786+8], %r9721;
	mov.b32 	%r9722, -1;
	st.u32 	[%rd8786+16], %r9722;
	ld.shared.u64 	%rd8787, [m_Local_$_0];
	add.s64 	%rd8788, %rd8787, %rd8785;
	mov.b32 	%r9723, 0;
	st.u32 	[%rd8788+32], %r9723;
	ld.shared.u64 	%rd8789, [m_Local_$_0];
	add.s64 	%rd8790, %rd8789, %rd8785;
	st.u32 	[%rd8790+36], %r9723;
	ld.shared.u64 	%rd8791, [m_Local_$_0];
	add.s64 	%rd8792, %rd8791, %rd8785;
	st.u32 	[%rd8792+40], %r9723;
	ld.local.u32 	%r9724, [%rd2];
	setp.eq.s32 	%p6424, %r9724, 0;
$L__BB10_4402:
	mov.b32 	%r13150, 0;
	not.pred 	%p4709, %p6424;
	@%p4709 bra 	$L__BB10_4408;
	setp.ne.s32 	%p4710, %r13149, -1;
	@%p4710 bra 	$L__BB10_4405;
	mov.b32 	%r9734, 21352;
	st.local.u32 	[%rd2], %r9734;
	bra.uni 	$L__BB10_4408;
$L__BB10_4405:
	ld.shared.u64 	%rd8793, [m_Local_$_0];
	mul.wide.s32 	%rd1550, %r13149, 16;
	add.s64 	%rd8794, %rd8793, %rd1550;
	st.u32 	[%rd8794+40], %r2407;
	ld.local.u32 	%r9729, [%rd2];
	setp.ne.s32 	%p4711, %r9729, 0;
	@%p4711 bra 	$L__BB10_4408;
	ld.shared.u64 	%rd8795, [m_Local_$_0];
	add.s64 	%rd8796, %rd8795, %rd1550;
	st.u32 	[%rd8796+36], %r13148;
	ld.local.u32 	%r9731, [%rd2];
	setp.ne.s32 	%p4712, %r9731, 0;
	@%p4712 bra 	$L__BB10_4408;
	ld.shared.u64 	%rd8797, [m_Local_$_0];
	add.s64 	%rd8798, %rd8797, %rd1550;
	st.u32 	[%rd8798+32], %r2392;
	ld.local.u32 	%r9732, [%rd2];
	setp.eq.s32 	%p4713, %r9732, 0;
	selp.b32 	%r13150, %r13149, 0, %p4713;
$L__BB10_4408:
	st.local.u32 	[%rd2], %r13150;
	bra.uni 	$L__BB10_4410;
$L__BB10_4409:
	ld.global.nc.u8 	%rs1220, [%rd1546];
	cvt.u16.u8 	%rs1221, %rs1220;
	shl.b32 	%r9735, %r13148, 2;
	cvt.u64.u32 	%rd8799, %r9735;
	add.s64 	%rd8800, %rd1548, %rd8799;
	mov.b32 	%r9736, 0;
	st.u32 	[%rd8800+32], %r9736;
	st.u8 	[%rd8800+32], %rs1221;
$L__BB10_4410:
	add.s32 	%r2412, %r13148, 1;
	setp.eq.s32 	%p4714, %r2412, 11;
	@%p4714 bra 	$L__BB10_4423;
	setp.eq.s32 	%p4715, %r2392, -1;
	ld.global.nc.u8 	%rs1222, [%rd1546+1];
	cvt.u16.u8 	%rs231, %rs1222;
	@%p4715 bra 	$L__BB10_4422;
	ld.shared.u64 	%rd1551, [m_Local_$_0];
	add.s64 	%rd1552, %rd1551, %rd1545;
	ld.u32 	%r2413, [%rd1552+12];
	setp.lt.s32 	%p4716, %r2412, %r2413;
	@%p4716 bra 	$L__BB10_4395;
	ld.shared.u64 	%rd8801, [m_Local_$_1];
	atom.global.add.u64 	%rd8802, [%rd25], 48;
	add.s64 	%rd8803, %rd8802, 56;
	setp.ge.u64 	%p4717, %rd8803, %rd8801;
	shr.u64 	%rd1553, %rd8802, 4;
	cvt.u32.u64 	%r13151, %rd1553;
	setp.eq.s32 	%p4718, %r13151, -1;
	or.pred  	%p4719, %p4717, %p4718;
	@%p4719 bra 	$L__BB10_4415;
	shl.b64 	%rd8804, %rd1553, 32;
	shr.s64 	%rd8805, %rd8804, 28;
	add.s64 	%rd8806, %rd1551, %rd8805;
	mov.b16 	%rs1223, 0;
	st.u8 	[%rd8806], %rs1223;
	st.u8 	[%rd8806+1], %rs1223;
	mov.b32 	%r9738, 3608;
	st.u32 	[%rd8806+4], %r9738;
	mov.b16 	%rs1224, 1;
	st.u8 	[%rd8806+3], %rs1224;
	mov.b32 	%r9739, 48;
	st.u32 	[%rd8806+8], %r9739;
	mov.b32 	%r9740, -1;
	st.u32 	[%rd8806+16], %r9740;
	ld.shared.u64 	%rd8807, [m_Local_$_0];
	add.s64 	%rd8808, %rd8807, %rd8805;
	mov.b32 	%r9741, 0;
	st.u32 	[%rd8808+32], %r9741;
	ld.shared.u64 	%rd8809, [m_Local_$_0];
	add.s64 	%rd8810, %rd8809, %rd8805;
	st.u32 	[%rd8810+36], %r9741;
	ld.shared.u64 	%rd8811, [m_Local_$_0];
	add.s64 	%rd8812, %rd8811, %rd8805;
	st.u32 	[%rd8812+40], %r9741;
	ld.local.u32 	%r9742, [%rd2];
	setp.eq.s32 	%p6425, %r9742, 0;
	bra.uni 	$L__BB10_4416;
$L__BB10_4415:
	mov.b32 	%r9744, 21106;
	st.local.u32 	[%rd2], %r9744;
	mov.b32 	%r13151, -1;
	mov.pred 	%p6425, 0;
$L__BB10_4416:
	mov.b32 	%r13152, 0;
	not.pred 	%p4721, %p6425;
	@%p4721 bra 	$L__BB10_4421;
	setp.eq.s32 	%p4722, %r13151, -1;
	@%p4722 bra 	$L__BB10_6386;
	ld.shared.u64 	%rd8813, [m_Local_$_0];
	mul.wide.s32 	%rd1554, %r13151, 16;
	add.s64 	%rd8814, %rd8813, %rd1554;
	st.u32 	[%rd8814+40], %r2413;
	ld.local.u32 	%r9747, [%rd2];
	setp.eq.s32 	%p4723, %r9747, 0;
	@%p4723 bra 	$L__BB10_4419;
	bra.uni 	$L__BB10_4421;
$L__BB10_4419:
	ld.shared.u64 	%rd8815, [m_Local_$_0];
	add.s64 	%rd8816, %rd8815, %rd1554;
	st.u32 	[%rd8816+36], %r2412;
	ld.local.u32 	%r9749, [%rd2];
	setp.ne.s32 	%p4724, %r9749, 0;
	@%p4724 bra 	$L__BB10_4421;
	ld.shared.u64 	%rd8817, [m_Local_$_0];
	add.s64 	%rd8818, %rd8817, %rd1554;
	st.u32 	[%rd8818+32], %r2392;
	ld.local.u32 	%r9750, [%rd2];
	setp.eq.s32 	%p4725, %r9750, 0;
	selp.b32 	%r13152, %r13151, 0, %p4725;
$L__BB10_4421:
	st.local.u32 	[%rd2], %r13152;
	add.s32 	%r13148, %r13148, 2;
	bra.uni 	$L__BB10_4396;
$L__BB10_4422:
	mov.b32 	%r9755, 21352;
	st.local.u32 	[%rd2], %r9755;
	add.s32 	%r13148, %r13148, 2;
	bra.uni 	$L__BB10_4396;
$L__BB10_4423:
	ld.shared.u64 	%rd8821, [m_Local_$_1];
	atom.global.add.u64 	%rd8822, [%rd25], 48;
	add.s64 	%rd8823, %rd8822, 56;
	setp.lt.u64 	%p4726, %rd8823, %rd8821;
	shr.u64 	%rd8824, %rd8822, 4;
	cvt.u32.u64 	%r9756, %rd8824;
	selp.b32 	%r13219, %r9756, -1, %p4726;
	setp.ne.s32 	%p4727, %r13219, -1;
	@%p4727 bra 	$L__BB10_4425;
	mov.b32 	%r13215, 21352;
	st.local.u32 	[%rd2], %r13215;
	mov.b32 	%r13219, -1;
	bra.uni 	$L__BB10_4698;
$L__BB10_4425:
	ld.shared.u64 	%rd8825, [m_Local_$_0];
	mul.wide.s32 	%rd1555, %r13219, 16;
	add.s64 	%rd8826, %rd8825, %rd1555;
	mov.b16 	%rs1225, 1;
	st.u8 	[%rd8826], %rs1225;
	mov.b16 	%rs1226, 0;
	st.u8 	[%rd8826+1], %rs1226;
	mov.b32 	%r9757, 2906;
	st.u32 	[%rd8826+4], %r9757;
	st.u8 	[%rd8826+3], %rs1225;
	mov.b32 	%r9758, 48;
	st.u32 	[%rd8826+8], %r9758;
	mov.b32 	%r9759, -1;
	st.u32 	[%rd8826+16], %r9759;
	ld.shared.u64 	%rd1556, [m_Local_$_0];
	add.s64 	%rd8827, %rd1556, %rd1545;
	ld.u32 	%r2420, [%rd8827+12];
	shl.b32 	%r9760, %r2420, 2;
	add.s32 	%r9761, %r9760, 32;
	shr.s32 	%r9762, %r9761, 31;
	shr.u32 	%r9763, %r9762, 29;
	add.s32 	%r9764, %r9761, %r9763;
	and.b32  	%r9765, %r9764, -8;
	sub.s32 	%r9766, %r9761, %r9765;
	setp.eq.s32 	%p4728, %r9766, 0;
	sub.s32 	%r9767, %r9760, %r9766;
	add.s32 	%r9768, %r9767, 40;
	selp.b32 	%r2421, %r9761, %r9768, %p4728;
	ld.shared.u64 	%rd1557, [m_Local_$_1];
	and.b32  	%r9769, %r2421, 12;
	setp.eq.s32 	%p4729, %r9769, 0;
	mov.u32 	%r13153, %r2421;
	@%p4729 bra 	$L__BB10_4427;
	shr.s32 	%r9770, %r2421, 31;
	shr.u32 	%r9771, %r9770, 28;
	add.s32 	%r9772, %r2421, %r9771;
	and.b32  	%r9773, %r9772, -16;
	add.s32 	%r13153, %r9773, 16;
$L__BB10_4427:
	cvt.s64.s32 	%rd8828, %r13153;
	atom.global.add.u64 	%rd8829, [%rd25], %rd8828;
	cvt.s64.s32 	%rd8830, %r2421;
	add.s64 	%rd8831, %rd8830, %rd8829;
	add.s64 	%rd8832, %rd8831, 8;
	setp.lt.u64 	%p4730, %rd8832, %rd1557;
	shr.u64 	%rd8833, %rd8829, 4;
	cvt.u32.u64 	%r9774, %rd8833;
	selp.b32 	%r2424, %r9774, -1, %p4730;
	setp.ne.s32 	%p4731, %r2424, -1;
	@%p4731 bra 	$L__BB10_4429;
	mov.b32 	%r9830, 21352;
	st.local.u32 	[%rd2], %r9830;
	bra.uni 	$L__BB10_4468;
$L__BB10_4429:
	mul.wide.s32 	%rd1558, %r2424, 16;
	add.s64 	%rd8834, %rd1556, %rd1558;
	mov.b16 	%rs1227, 0;
	st.u8 	[%rd8834], %rs1227;
	st.u8 	[%rd8834+1], %rs1227;
	mov.b32 	%r9775, 4335;
	st.u32 	[%rd8834+4], %r9775;
	mov.b16 	%rs1228, 1;
	st.u8 	[%rd8834+3], %rs1228;
	st.u32 	[%rd8834+8], %r2421;
	st.u32 	[%rd8834+12], %r2420;
	setp.lt.s32 	%p4732, %r2420, 1;
	@%p4732 bra 	$L__BB10_4468;
	setp.eq.s32 	%p4733, %r2420, 1;
	mov.b32 	%r2439, 0;
	@%p4733 bra 	$L__BB10_4456;
	and.b32  	%r2439, %r2420, 2147483646;
	mov.b32 	%r13154, 0;
$L__BB10_4432:
	ld.shared.u64 	%rd1559, [m_Local_$_0];
	add.s64 	%rd1560, %rd1559, %rd1558;
	ld.u32 	%r2427, [%rd1560+12];
	setp.lt.s32 	%p4734, %r13154, %r2427;
	@%p4734 bra 	$L__BB10_4443;
	ld.shared.u64 	%rd8835, [m_Local_$_1];
	atom.global.add.u64 	%rd8836, [%rd25], 48;
	add.s64 	%rd8837, %rd8836, 56;
	setp.lt.u64 	%p4735, %rd8837, %rd8835;
	shr.u64 	%rd1561, %rd8836, 4;
	cvt.u32.u64 	%r13155, %rd1561;
	setp.ne.s32 	%p4736, %r13155, -1;
	and.pred  	%p4737, %p4735, %p4736;
	@%p4737 bra 	$L__BB10_4435;
	mov.b32 	%r9784, 21106;
	st.local.u32 	[%rd2], %r9784;
	mov.b32 	%r13155, -1;
	mov.pred 	%p6426, 0;
	bra.uni 	$L__BB10_4436;
$L__BB10_4435:
	shl.b64 	%rd8838, %rd1561, 32;
	shr.s64 	%rd8839, %rd8838, 28;
	add.s64 	%rd8840, %rd1559, %rd8839;
	mov.b16 	%rs1229, 0;
	st.u8 	[%rd8840], %rs1229;
	st.u8 	[%rd8840+1], %rs1229;
	mov.b32 	%r9778, 3608;
	st.u32 	[%rd8840+4], %r9778;
	mov.b16 	%rs1230, 1;
	st.u8 	[%rd8840+3], %rs1230;
	mov.b32 	%r9779, 48;
	st.u32 	[%rd8840+8], %r9779;
	mov.b32 	%r9780, -1;
	st.u32 	[%rd8840+16], %r9780;
	ld.shared.u64 	%rd8841, [m_Local_$_0];
	add.s64 	%rd8842, %rd8841, %rd8839;
	mov.b32 	%r9781, 0;
	st.u32 	[%rd8842+32], %r9781;
	ld.shared.u64 	%rd8843, [m_Local_$_0];
	add.s64 	%rd8844, %rd8843, %rd8839;
	st.u32 	[%rd8844+36], %r9781;
	ld.shared.u64 	%rd8845, [m_Local_$_0];
	add.s64 	%rd8846, %rd8845, %rd8839;
	st.u32 	[%rd8846+40], %r9781;
	ld.local.u32 	%r9782, [%rd2];
	setp.eq.s32 	%p6426, %r9782, 0;
$L__BB10_4436:
	mov.b32 	%r13156, 0;
	not.pred 	%p4739, %p6426;
	@%p4739 bra 	$L__BB10_4442;
	setp.ne.s32 	%p4740, %r13155, -1;
	@%p4740 bra 	$L__BB10_4439;
	mov.b32 	%r9792, 21352;
	st.local.u32 	[%rd2], %r9792;
	bra.uni 	$L__BB10_4442;
$L__BB10_4439:
	ld.shared.u64 	%rd8847, [m_Local_$_0];
	mul.wide.s32 	%rd1562, %r13155, 16;
	add.s64 	%rd8848, %rd8847, %rd1562;
	st.u32 	[%rd8848+40], %r2427;
	ld.local.u32 	%r9787, [%rd2];
	setp.ne.s32 	%p4741, %r9787, 0;
	@%p4741 bra 	$L__BB10_4442;
	ld.shared.u64 	%rd8849, [m_Local_$_0];
	add.s64 	%rd8850, %rd8849, %rd1562;
	st.u32 	[%rd8850+36], %r13154;
	ld.local.u32 	%r9789, [%rd2];
	setp.ne.s32 	%p4742, %r9789, 0;
	@%p4742 bra 	$L__BB10_4442;
	ld.shared.u64 	%rd8851, [m_Local_$_0];
	add.s64 	%rd8852, %rd8851, %rd1562;
	st.u32 	[%rd8852+32], %r2424;
	ld.local.u32 	%r9790, [%rd2];
	setp.eq.s32 	%p4743, %r9790, 0;
	selp.b32 	%r13156, %r13155, 0, %p4743;
$L__BB10_4442:
	st.local.u32 	[%rd2], %r13156;
	bra.uni 	$L__BB10_4444;
$L__BB10_4443:
	shl.b32 	%r9793, %r13154, 2;
	cvt.u64.u32 	%rd8853, %r9793;
	add.s64 	%rd8854, %rd1560, %rd8853;
	mov.b32 	%r9794, 0;
	st.u32 	[%rd8854+32], %r9794;
$L__BB10_4444:
	add.s32 	%r2432, %r13154, 1;
	ld.shared.u64 	%rd1563, [m_Local_$_0];
	add.s64 	%rd1564, %rd1563, %rd1558;
	ld.u32 	%r2433, [%rd1564+12];
	setp.lt.s32 	%p4744, %r2432, %r2433;
	@%p4744 bra 	$L__BB10_4454;
	ld.shared.u64 	%rd8855, [m_Local_$_1];
	atom.global.add.u64 	%rd8856, [%rd25], 48;
	add.s64 	%rd8857, %rd8856, 56;
	setp.ge.u64 	%p4745, %rd8857, %rd8855;
	shr.u64 	%rd1565, %rd8856, 4;
	cvt.u32.u64 	%r13157, %rd1565;
	setp.eq.s32 	%p4746, %r13157, -1;
	or.pred  	%p4747, %p4745, %p4746;
	@%p4747 bra 	$L__BB10_4447;
	shl.b64 	%rd8858, %rd1565, 32;
	shr.s64 	%rd8859, %rd8858, 28;
	add.s64 	%rd8860, %rd1563, %rd8859;
	mov.b16 	%rs1231, 0;
	st.u8 	[%rd8860], %rs1231;
	st.u8 	[%rd8860+1], %rs1231;
	mov.b32 	%r9795, 3608;
	st.u32 	[%rd8860+4], %r9795;
	mov.b16 	%rs1232, 1;
	st.u8 	[%rd8860+3], %rs1232;
	mov.b32 	%r9796, 48;
	st.u32 	[%rd8860+8], %r9796;
	mov.b32 	%r9797, -1;
	st.u32 	[%rd8860+16], %r9797;
	ld.shared.u64 	%rd8861, [m_Local_$_0];
	add.s64 	%rd8862, %rd8861, %rd8859;
	mov.b32 	%r9798, 0;
	st.u32 	[%rd8862+32], %r9798;
	ld.shared.u64 	%rd8863, [m_Local_$_0];
	add.s64 	%rd8864, %rd8863, %rd8859;
	st.u32 	[%rd8864+36], %r9798;
	ld.shared.u64 	%rd8865, [m_Local_$_0];
	add.s64 	%rd8866, %rd8865, %rd8859;
	st.u32 	[%rd8866+40], %r9798;
	ld.local.u32 	%r9799, [%rd2];
	setp.eq.s32 	%p6427, %r9799, 0;
	bra.uni 	$L__BB10_4448;
$L__BB10_4447:
	mov.b32 	%r9801, 21106;
	st.local.u32 	[%rd2], %r9801;
	mov.b32 	%r13157, -1;
	mov.pred 	%p6427, 0;
$L__BB10_4448:
	mov.b32 	%r13158, 0;
	not.pred 	%p4749, %p6427;
	@%p4749 bra 	$L__BB10_4453;
	setp.eq.s32 	%p4750, %r13157, -1;
	@%p4750 bra 	$L__BB10_6387;
	ld.shared.u64 	%rd8867, [m_Local_$_0];
	mul.wide.s32 	%rd1566, %r13157, 16;
	add.s64 	%rd8868, %rd8867, %rd1566;
	st.u32 	[%rd8868+40], %r2433;
	ld.local.u32 	%r9804, [%rd2];
	setp.eq.s32 	%p4751, %r9804, 0;
	@%p4751 bra 	$L__BB10_4451;
	bra.uni 	$L__BB10_4453;
$L__BB10_4451:
	ld.shared.u64 	%rd8869, [m_Local_$_0];
	add.s64 	%rd8870, %rd8869, %rd1566;
	st.u32 	[%rd8870+36], %r2432;
	ld.local.u32 	%r9806, [%rd2];
	setp.ne.s32 	%p4752, %r9806, 0;
	@%p4752 bra 	$L__BB10_4453;
	ld.shared.u64 	%rd8871, [m_Local_$_0];
	add.s64 	%rd8872, %rd8871, %rd1566;
	st.u32 	[%rd8872+32], %r2424;
	ld.local.u32 	%r9807, [%rd2];
	setp.eq.s32 	%p4753, %r9807, 0;
	selp.b32 	%r13158, %r13157, 0, %p4753;
$L__BB10_4453:
	st.local.u32 	[%rd2], %r13158;
	bra.uni 	$L__BB10_4455;
$L__BB10_4454:
	shl.b32 	%r9810, %r2432, 2;
	cvt.u64.u32 	%rd8873, %r9810;
	add.s64 	%rd8874, %rd1564, %rd8873;
	mov.b32 	%r9811, 0;
	st.u32 	[%rd8874+32], %r9811;
$L__BB10_4455:
	add.s32 	%r13154, %r13154, 2;
	setp.ne.s32 	%p4754, %r13154, %r2439;
	@%p4754 bra 	$L__BB10_4432;
$L__BB10_4456:
	and.b32  	%r9812, %r2420, 1;
	setp.eq.b32 	%p4755, %r9812, 1;
	not.pred 	%p4756, %p4755;
	@%p4756 bra 	$L__BB10_4468;
	ld.shared.u64 	%rd1567, [m_Local_$_0];
	add.s64 	%rd1568, %rd1567, %rd1558;
	ld.u32 	%r2440, [%rd1568+12];
	setp.lt.s32 	%p4757, %r2439, %r2440;
	@%p4757 bra 	$L__BB10_4467;
	ld.shared.u64 	%rd8875, [m_Local_$_1];
	atom.global.add.u64 	%rd8876, [%rd25], 48;
	add.s64 	%rd8877, %rd8876, 56;
	setp.ge.u64 	%p4758, %rd8877, %rd8875;
	shr.u64 	%rd1569, %rd8876, 4;
	cvt.u32.u64 	%r13160, %rd1569;
	setp.eq.s32 	%p4759, %r13160, -1;
	or.pred  	%p4760, %p4758, %p4759;
	@%p4760 bra 	$L__BB10_4460;
	shl.b64 	%rd8878, %rd1569, 32;
	shr.s64 	%rd8879, %rd8878, 28;
	add.s64 	%rd8880, %rd1567, %rd8879;
	mov.b16 	%rs1233, 0;
	st.u8 	[%rd8880], %rs1233;
	st.u8 	[%rd8880+1], %rs1233;
	mov.b32 	%r9813, 3608;
	st.u32 	[%rd8880+4], %r9813;
	mov.b16 	%rs1234, 1;
	st.u8 	[%rd8880+3], %rs1234;
	mov.b32 	%r9814, 48;
	st.u32 	[%rd8880+8], %r9814;
	mov.b32 	%r9815, -1;
	st.u32 	[%rd8880+16], %r9815;
	ld.shared.u64 	%rd8881, [m_Local_$_0];
	add.s64 	%rd8882, %rd8881, %rd8879;
	mov.b32 	%r9816, 0;
	st.u32 	[%rd8882+32], %r9816;
	ld.shared.u64 	%rd8883, [m_Local_$_0];
	add.s64 	%rd8884, %rd8883, %rd8879;
	st.u32 	[%rd8884+36], %r9816;
	ld.shared.u64 	%rd8885, [m_Local_$_0];
	add.s64 	%rd8886, %rd8885, %rd8879;
	st.u32 	[%rd8886+40], %r9816;
	ld.local.u32 	%r9817, [%rd2];
	setp.eq.s32 	%p6428, %r9817, 0;
	bra.uni 	$L__BB10_4461;
$L__BB10_4460:
	mov.b32 	%r9819, 21106;
	st.local.u32 	[%rd2], %r9819;
	mov.b32 	%r13160, -1;
	mov.pred 	%p6428, 0;
$L__BB10_4461:
	mov.b32 	%r13161, 0;
	not.pred 	%p4762, %p6428;
	@%p4762 bra 	$L__BB10_4466;
	setp.eq.s32 	%p4763, %r13160, -1;
	@%p4763 bra 	$L__BB10_6388;
	ld.shared.u64 	%rd8887, [m_Local_$_0];
	mul.wide.s32 	%rd1570, %r13160, 16;
	add.s64 	%rd8888, %rd8887, %rd1570;
	st.u32 	[%rd8888+40], %r2440;
	ld.local.u32 	%r9822, [%rd2];
	setp.eq.s32 	%p4764, %r9822, 0;
	@%p4764 bra 	$L__BB10_4464;
	bra.uni 	$L__BB10_4466;
$L__BB10_4464:
	ld.shared.u64 	%rd8889, [m_Local_$_0];
	add.s64 	%rd8890, %rd8889, %rd1570;
	st.u32 	[%rd8890+36], %r2439;
	ld.local.u32 	%r9824, [%rd2];
	setp.ne.s32 	%p4765, %r9824, 0;
	@%p4765 bra 	$L__BB10_4466;
	ld.shared.u64 	%rd8891, [m_Local_$_0];
	add.s64 	%rd8892, %rd8891, %rd1570;
	st.u32 	[%rd8892+32], %r2424;
	ld.local.u32 	%r9825, [%rd2];
	setp.eq.s32 	%p4766, %r9825, 0;
	selp.b32 	%r13161, %r13160, 0, %p4766;
$L__BB10_4466:
	st.local.u32 	[%rd2], %r13161;
	bra.uni 	$L__BB10_4468;
$L__BB10_4467:
	shl.b32 	%r9828, %r2439, 2;
	cvt.u64.u32 	%rd8893, %r9828;
	add.s64 	%rd8894, %rd1568, %rd8893;
	mov.b32 	%r9829, 0;
	st.u32 	[%rd8894+32], %r9829;
$L__BB10_4468:
	setp.lt.s32 	%p4767, %r2420, 1;
	@%p4767 bra 	$L__BB10_4499;
	mul.wide.s32 	%rd1571, %r2424, 16;
	mov.b32 	%r13162, 0;
$L__BB10_4470:
	setp.ne.s32 	%p4768, %r2392, -1;
	shl.b32 	%r2446, %r13162, 2;
	@%p4768 bra 	$L__BB10_4472;
	mov.b32 	%r9847, 21352;
	st.local.u32 	[%rd2], %r9847;
	mov.b16 	%rs1618, 0;
	bra.uni 	$L__BB10_4484;
$L__BB10_4472:
	ld.shared.u64 	%rd1572, [m_Local_$_0];
	add.s64 	%rd1573, %rd1572, %rd1545;
	ld.u32 	%r2447, [%rd1573+12];
	setp.lt.s32 	%p4769, %r13162, %r2447;
	@%p4769 bra 	$L__BB10_4483;
	ld.shared.u64 	%rd8895, [m_Local_$_1];
	atom.global.add.u64 	%rd8896, [%rd25], 48;
	add.s64 	%rd8897, %rd8896, 56;
	setp.lt.u64 	%p4770, %rd8897, %rd8895;
	shr.u64 	%rd1574, %rd8896, 4;
	cvt.u32.u64 	%r13163, %rd1574;
	setp.ne.s32 	%p4771, %r13163, -1;
	and.pred  	%p4772, %p4770, %p4771;
	@%p4772 bra 	$L__BB10_4475;
	mov.b32 	%r9838, 21106;
	st.local.u32 	[%rd2], %r9838;
	mov.b32 	%r13163, -1;
	mov.pred 	%p6429, 0;
	bra.uni 	$L__BB10_4476;
$L__BB10_4475:
	shl.b64 	%rd8898, %rd1574, 32;
	shr.s64 	%rd8899, %rd8898, 28;
	add.s64 	%rd8900, %rd1572, %rd8899;
	mov.b16 	%rs1235, 0;
	st.u8 	[%rd8900], %rs1235;
	st.u8 	[%rd8900+1], %rs1235;
	mov.b32 	%r9832, 3608;
	st.u32 	[%rd8900+4], %r9832;
	mov.b16 	%rs1236, 1;
	st.u8 	[%rd8900+3], %rs1236;
	mov.b32 	%r9833, 48;
	st.u32 	[%rd8900+8], %r9833;
	mov.b32 	%r9834, -1;
	st.u32 	[%rd8900+16], %r9834;
	ld.shared.u64 	%rd8901, [m_Local_$_0];
	add.s64 	%rd8902, %rd8901, %rd8899;
	mov.b32 	%r9835, 0;
	st.u32 	[%rd8902+32], %r9835;
	ld.shared.u64 	%rd8903, [m_Local_$_0];
	add.s64 	%rd8904, %rd8903, %rd8899;
	st.u32 	[%rd8904+36], %r9835;
	ld.shared.u64 	%rd8905, [m_Local_$_0];
	add.s64 	%rd8906, %rd8905, %rd8899;
	st.u32 	[%rd8906+40], %r9835;
	ld.local.u32 	%r9836, [%rd2];
	setp.eq.s32 	%p6429, %r9836, 0;
$L__BB10_4476:
	mov.b32 	%r13164, 0;
	not.pred 	%p4774, %p6429;
	@%p4774 bra 	$L__BB10_4482;
	setp.ne.s32 	%p4775, %r13163, -1;
	@%p4775 bra 	$L__BB10_4479;
	mov.b32 	%r9846, 21352;
	st.local.u32 	[%rd2], %r9846;
	bra.uni 	$L__BB10_4482;
$L__BB10_4479:
	ld.shared.u64 	%rd8907, [m_Local_$_0];
	mul.wide.s32 	%rd1575, %r13163, 16;
	add.s64 	%rd8908, %rd8907, %rd1575;
	st.u32 	[%rd8908+40], %r2447;
	ld.local.u32 	%r9841, [%rd2];
	setp.ne.s32 	%p4776, %r9841, 0;
	@%p4776 bra 	$L__BB10_4482;
	ld.shared.u64 	%rd8909, [m_Local_$_0];
	add.s64 	%rd8910, %rd8909, %rd1575;
	st.u32 	[%rd8910+36], %r13162;
	ld.local.u32 	%r9843, [%rd2];
	setp.ne.s32 	%p4777, %r9843, 0;
	@%p4777 bra 	$L__BB10_4482;
	ld.shared.u64 	%rd8911, [m_Local_$_0];
	add.s64 	%rd8912, %rd8911, %rd1575;
	st.u32 	[%rd8912+32], %r2392;
	ld.local.u32 	%r9844, [%rd2];
	setp.eq.s32 	%p4778, %r9844, 0;
	selp.b32 	%r13164, %r13163, 0, %p4778;
$L__BB10_4482:
	st.local.u32 	[%rd2], %r13164;
	mov.b16 	%rs1618, 0;
	bra.uni 	$L__BB10_4484;
$L__BB10_4483:
	cvt.u64.u32 	%rd8913, %r2446;
	add.s64 	%rd8914, %rd1573, %rd8913;
	ld.u8 	%rs1618, [%rd8914+32];
$L__BB10_4484:
	setp.ne.s32 	%p4779, %r2424, -1;
	@%p4779 bra 	$L__BB10_4486;
	mov.b32 	%r9864, 21352;
	st.local.u32 	[%rd2], %r9864;
	bra.uni 	$L__BB10_4498;
$L__BB10_4486:
	ld.shared.u64 	%rd1576, [m_Local_$_0];
	add.s64 	%rd1577, %rd1576, %rd1571;
	ld.u32 	%r2452, [%rd1577+12];
	setp.lt.s32 	%p4780, %r13162, %r2452;
	@%p4780 bra 	$L__BB10_4497;
	ld.shared.u64 	%rd8915, [m_Local_$_1];
	atom.global.add.u64 	%rd8916, [%rd25], 48;
	add.s64 	%rd8917, %rd8916, 56;
	setp.lt.u64 	%p4781, %rd8917, %rd8915;
	shr.u64 	%rd1578, %rd8916, 4;
	cvt.u32.u64 	%r13165, %rd1578;
	setp.ne.s32 	%p4782, %r13165, -1;
	and.pred  	%p4783, %p4781, %p4782;
	@%p4783 bra 	$L__BB10_4489;
	mov.b32 	%r9854, 21106;
	st.local.u32 	[%rd2], %r9854;
	mov.b32 	%r13165, -1;
	mov.pred 	%p6430, 0;
	bra.uni 	$L__BB10_4490;
$L__BB10_4489:
	shl.b64 	%rd8918, %rd1578, 32;
	shr.s64 	%rd8919, %rd8918, 28;
	add.s64 	%rd8920, %rd1576, %rd8919;
	mov.b16 	%rs1239, 0;
	st.u8 	[%rd8920], %rs1239;
	st.u8 	[%rd8920+1], %rs1239;
	mov.b32 	%r9848, 3608;
	st.u32 	[%rd8920+4], %r9848;
	mov.b16 	%rs1240, 1;
	st.u8 	[%rd8920+3], %rs1240;
	mov.b32 	%r9849, 48;
	st.u32 	[%rd8920+8], %r9849;
	mov.b32 	%r9850, -1;
	st.u32 	[%rd8920+16], %r9850;
	ld.shared.u64 	%rd8921, [m_Local_$_0];
	add.s64 	%rd8922, %rd8921, %rd8919;
	mov.b32 	%r9851, 0;
	st.u32 	[%rd8922+32], %r9851;
	ld.shared.u64 	%rd8923, [m_Local_$_0];
	add.s64 	%rd8924, %rd8923, %rd8919;
	st.u32 	[%rd8924+36], %r9851;
	ld.shared.u64 	%rd8925, [m_Local_$_0];
	add.s64 	%rd8926, %rd8925, %rd8919;
	st.u32 	[%rd8926+40], %r9851;
	ld.local.u32 	%r9852, [%rd2];
	setp.eq.s32 	%p6430, %r9852, 0;
$L__BB10_4490:
	mov.b32 	%r13166, 0;
	not.pred 	%p4785, %p6430;
	@%p4785 bra 	$L__BB10_4496;
	setp.ne.s32 	%p4786, %r13165, -1;
	@%p4786 bra 	$L__BB10_4493;
	mov.b32 	%r9862, 21352;
	st.local.u32 	[%rd2], %r9862;
	bra.uni 	$L__BB10_4496;
$L__BB10_4493:
	ld.shared.u64 	%rd8927, [m_Local_$_0];
	mul.wide.s32 	%rd1579, %r13165, 16;
	add.s64 	%rd8928, %rd8927, %rd1579;
	st.u32 	[%rd8928+40], %r2452;
	ld.local.u32 	%r9857, [%rd2];
	setp.ne.s32 	%p4787, %r9857, 0;
	@%p4787 bra 	$L__BB10_4496;
	ld.shared.u64 	%rd8929, [m_Local_$_0];
	add.s64 	%rd8930, %rd8929, %rd1579;
	st.u32 	[%rd8930+36], %r13162;
	ld.local.u32 	%r9859, [%rd2];
	setp.ne.s32 	%p4788, %r9859, 0;
	@%p4788 bra 	$L__BB10_4496;
	ld.shared.u64 	%rd8931, [m_Local_$_0];
	add.s64 	%rd8932, %rd8931, %rd1579;
	st.u32 	[%rd8932+32], %r2424;
	ld.local.u32 	%r9860, [%rd2];
	setp.eq.s32 	%p4789, %r9860, 0;
	selp.b32 	%r13166, %r13165, 0, %p4789;
$L__BB10_4496:
	st.local.u32 	[%rd2], %r13166;
	bra.uni 	$L__BB10_4498;
$L__BB10_4497:
	cvt.u64.u32 	%rd8933, %r2446;
	add.s64 	%rd8934, %rd1577, %rd8933;
	mov.b32 	%r9863, 0;
	st.u32 	[%rd8934+32], %r9863;
	st.u8 	[%rd8934+32], %rs1618;
$L__BB10_4498:
	add.s32 	%r13162, %r13162, 1;
	setp.ne.s32 	%p4790, %r13162, %r2420;
	@%p4790 bra 	$L__BB10_4470;
$L__BB10_4499:
	ld.shared.u64 	%rd8935, [m_Local_$_0];
	add.s64 	%rd8936, %rd8935, %rd1555;
	st.u32 	[%rd8936+32], %r2424;
	ld.shared.u64 	%rd8937, [m_Local_$_0];
	add.s64 	%rd8938, %rd8937, %rd1555;
	st.u32 	[%rd8938+40], %r2420;
	ld.shared.u64 	%rd8939, [m_Local_$_0];
	add.s64 	%rd8940, %rd8939, %rd1555;
	mov.b32 	%r9865, 0;
	st.u32 	[%rd8940+48], %r9865;
	ld.local.u32 	%r13215, [%rd2];
	bra.uni 	$L__BB10_4698;
$L__BB10_4500:
	setp.lt.s32 	%p4504, %r12864, 0;
	@%p4504 bra 	$L__BB10_4502;
	mov.b32 	%r13215, 0;
	mov.u32 	%r13175, %r13215;
	bra.uni 	$L__BB10_4522;
$L__BB10_4502:
	neg.s32 	%r2459, %r12864;
	mov.b32 	%r13215, 0;
	mov.u32 	%r13168, %r13215;
$L__BB10_4503:
	ld.shared.u64 	%rd1580, [m_Local_$_0];
	ld.u32 	%r2462, [%rd1580+8];
	setp.ne.s32 	%p4505, %r2462, -1;
	@%p4505 bra 	$L__BB10_4505;
	mov.b32 	%r13215, 21352;
	st.local.u32 	[%rd2], %r13215;
	mov.b32 	%r13172, 0;
	mov.pred 	%p6432, 0;
	bra.uni 	$L__BB10_4517;
$L__BB10_4505:
	mul.wide.s32 	%rd8460, %r2462, 16;
	add.s64 	%rd1581, %rd1580, %rd8460;
	ld.u32 	%r2463, [%rd1581+12];
	setp.lt.s32 	%p4506, %r13168, %r2463;
	@%p4506 bra 	$L__BB10_4516;
	ld.shared.u64 	%rd8461, [m_Local_$_1];
	atom.global.add.u64 	%rd8462, [%rd25], 48;
	add.s64 	%rd8463, %rd8462, 56;
	setp.lt.u64 	%p4507, %rd8463, %rd8461;
	shr.u64 	%rd1582, %rd8462, 4;
	cvt.u32.u64 	%r13169, %rd1582;
	setp.ne.s32 	%p4508, %r13169, -1;
	and.pred  	%p4509, %p4507, %p4508;
	@%p4509 bra 	$L__BB10_4508;
	mov.b32 	%r9424, 21106;
	st.local.u32 	[%rd2], %r9424;
	mov.b32 	%r13169, -1;
	mov.pred 	%p6431, 0;
	bra.uni 	$L__BB10_4509;
$L__BB10_4508:
	shl.b64 	%rd8464, %rd1582, 32;
	shr.s64 	%rd8465, %rd8464, 28;
	add.s64 	%rd8466, %rd1580, %rd8465;
	mov.b16 	%rs1178, 0;
	st.u8 	[%rd8466], %rs1178;
	st.u8 	[%rd8466+1], %rs1178;
	mov.b32 	%r9418, 3608;
	st.u32 	[%rd8466+4], %r9418;
	mov.b16 	%rs1179, 1;
	st.u8 	[%rd8466+3], %rs1179;
	mov.b32 	%r9419, 48;
	st.u32 	[%rd8466+8], %r9419;
	mov.b32 	%r9420, -1;
	st.u32 	[%rd8466+16], %r9420;
	ld.shared.u64 	%rd8467, [m_Local_$_0];
	add.s64 	%rd8468, %rd8467, %rd8465;
	mov.b32 	%r9421, 0;
	st.u32 	[%rd8468+32], %r9421;
	ld.shared.u64 	%rd8469, [m_Local_$_0];
	add.s64 	%rd8470, %rd8469, %rd8465;
	st.u32 	[%rd8470+36], %r9421;
	ld.shared.u64 	%rd8471, [m_Local_$_0];
	add.s64 	%rd8472, %rd8471, %rd8465;
	st.u32 	[%rd8472+40], %r9421;
	ld.local.u32 	%r9422, [%rd2];
	setp.eq.s32 	%p6431, %r9422, 0;
$L__BB10_4509:
	mov.b32 	%r13215, 0;
	not.pred 	%p4511, %p6431;
	@%p4511 bra 	$L__BB10_4515;
	setp.ne.s32 	%p4512, %r13169, -1;
	@%p4512 bra 	$L__BB10_4512;
	mov.b32 	%r9432, 21352;
	st.local.u32 	[%rd2], %r9432;
	bra.uni 	$L__BB10_4515;
$L__BB10_4512:
	ld.shared.u64 	%rd8473, [m_Local_$_0];
	mul.wide.s32 	%rd1583, %r13169, 16;
	add.s64 	%rd8474, %rd8473, %rd1583;
	st.u32 	[%rd8474+40], %r2463;
	ld.local.u32 	%r9427, [%rd2];
	setp.ne.s32 	%p4513, %r9427, 0;
	@%p4513 bra 	$L__BB10_4515;
	ld.shared.u64 	%rd8475, [m_Local_$_0];
	add.s64 	%rd8476, %rd8475, %rd1583;
	st.u32 	[%rd8476+36], %r13168;
	ld.local.u32 	%r9429, [%rd2];
	setp.ne.s32 	%p4514, %r9429, 0;
	@%p4514 bra 	$L__BB10_4515;
	ld.shared.u64 	%rd8477, [m_Local_$_0];
	add.s64 	%rd8478, %rd8477, %rd1583;
	st.u32 	[%rd8478+32], %r2462;
	ld.local.u32 	%r9430, [%rd2];
	setp.eq.s32 	%p4515, %r9430, 0;
	selp.b32 	%r13215, %r13169, 0, %p4515;
$L__BB10_4515:
	st.local.u32 	[%rd2], %r13215;
	setp.eq.s32 	%p6432, %r13215, 0;
	mov.b32 	%r13172, 0;
	bra.uni 	$L__BB10_4517;
$L__BB10_4516:
	shl.b32 	%r9434, %r13168, 2;
	cvt.u64.u32 	%rd8479, %r9434;
	add.s64 	%rd8480, %rd1581, %rd8479;
	ld.u32 	%r13172, [%rd8480+32];
	mov.pred 	%p6432, -1;
$L__BB10_4517:
	mov.b32 	%r13181, 1;
	not.pred 	%p4518, %p6432;
	@%p4518 bra 	$L__BB10_4520;
	setp.lt.s32 	%p4519, %r13172, %r2459;
	@%p4519 bra 	$L__BB10_6389;
	add.s32 	%r13181, %r13168, 2;
$L__BB10_4520:
	setp.eq.s32 	%p4520, %r13215, 0;
	mov.b32 	%r13219, 0;
	@%p4520 bra 	$L__BB10_4540;
	bra.uni 	$L__BB10_4698;
$L__BB10_4521:
	add.s32 	%r13175, %r13175, 1;
$L__BB10_4522:
	ld.shared.u64 	%rd1584, [m_Local_$_0];
	ld.u32 	%r2476, [%rd1584+8];
	setp.ne.s32 	%p4521, %r2476, -1;
	@%p4521 bra 	$L__BB10_4524;
	mov.b32 	%r13215, 21352;
	st.local.u32 	[%rd2], %r13215;
	mov.b32 	%r13179, 0;
	mov.pred 	%p6434, 0;
	bra.uni 	$L__BB10_4536;
$L__BB10_4524:
	mul.wide.s32 	%rd8481, %r2476, 16;
	add.s64 	%rd1585, %rd1584, %rd8481;
	ld.u32 	%r2477, [%rd1585+12];
	setp.lt.s32 	%p4522, %r13175, %r2477;
	@%p4522 bra 	$L__BB10_4535;
	ld.shared.u64 	%rd8482, [m_Local_$_1];
	atom.global.add.u64 	%rd8483, [%rd25], 48;
	add.s64 	%rd8484, %rd8483, 56;
	setp.lt.u64 	%p4523, %rd8484, %rd8482;
	shr.u64 	%rd1586, %rd8483, 4;
	cvt.u32.u64 	%r13176, %rd1586;
	setp.ne.s32 	%p4524, %r13176, -1;
	and.pred  	%p4525, %p4523, %p4524;
	@%p4525 bra 	$L__BB10_4527;
	mov.b32 	%r9446, 21106;
	st.local.u32 	[%rd2], %r9446;
	mov.b32 	%r13176, -1;
	mov.pred 	%p6433, 0;
	bra.uni 	$L__BB10_4528;
$L__BB10_4527:
	shl.b64 	%rd8485, %rd1586, 32;
	shr.s64 	%rd8486, %rd8485, 28;
	add.s64 	%rd8487, %rd1584, %rd8486;
	mov.b16 	%rs1180, 0;
	st.u8 	[%rd8487], %rs1180;
	st.u8 	[%rd8487+1], %rs1180;
	mov.b32 	%r9440, 3608;
	st.u32 	[%rd8487+4], %r9440;
	mov.b16 	%rs1181, 1;
	st.u8 	[%rd8487+3], %rs1181;
	mov.b32 	%r9441, 48;
	st.u32 	[%rd8487+8], %r9441;
	mov.b32 	%r9442, -1;
	st.u32 	[%rd8487+16], %r9442;
	ld.shared.u64 	%rd8488, [m_Local_$_0];
	add.s64 	%rd8489, %rd8488, %rd8486;
	mov.b32 	%r9443, 0;
	st.u32 	[%rd8489+32], %r9443;
	ld.shared.u64 	%rd8490, [m_Local_$_0];
	add.s64 	%rd8491, %rd8490, %rd8486;
	st.u32 	[%rd8491+36], %r9443;
	ld.shared.u64 	%rd8492, [m_Local_$_0];
	add.s64 	%rd8493, %rd8492, %rd8486;
	st.u32 	[%rd8493+40], %r9443;
	ld.local.u32 	%r9444, [%rd2];
	setp.eq.s32 	%p6433, %r9444, 0;
$L__BB10_4528:
	mov.b32 	%r13215, 0;
	not.pred 	%p4527, %p6433;
	@%p4527 bra 	$L__BB10_4534;
	setp.ne.s32 	%p4528, %r13176, -1;
	@%p4528 bra 	$L__BB10_4531;
	mov.b32 	%r9454, 21352;
	st.local.u32 	[%rd2], %r9454;
	bra.uni 	$L__BB10_4534;
$L__BB10_4531:
	ld.shared.u64 	%rd8494, [m_Local_$_0];
	mul.wide.s32 	%rd1587, %r13176, 16;
	add.s64 	%rd8495, %rd8494, %rd1587;
	st.u32 	[%rd8495+40], %r2477;
	ld.local.u32 	%r9449, [%rd2];
	setp.ne.s32 	%p4529, %r9449, 0;
	@%p4529 bra 	$L__BB10_4534;
	ld.shared.u64 	%rd8496, [m_Local_$_0];
	add.s64 	%rd8497, %rd8496, %rd1587;
	st.u32 	[%rd8497+36], %r13175;
	ld.local.u32 	%r9451, [%rd2];
	setp.ne.s32 	%p4530, %r9451, 0;
	@%p4530 bra 	$L__BB10_4534;
	ld.shared.u64 	%rd8498, [m_Local_$_0];
	add.s64 	%rd8499, %rd8498, %rd1587;
	st.u32 	[%rd8499+32], %r2476;
	ld.local.u32 	%r9452, [%rd2];
	setp.eq.s32 	%p4531, %r9452, 0;
	selp.b32 	%r13215, %r13176, 0, %p4531;
$L__BB10_4534:
	st.local.u32 	[%rd2], %r13215;
	setp.eq.s32 	%p6434, %r13215, 0;
	mov.b32 	%r13179, 0;
	bra.uni 	$L__BB10_4536;
$L__BB10_4535:
	shl.b32 	%r9456, %r13175, 2;
	cvt.u64.u32 	%rd8500, %r9456;
	add.s64 	%rd8501, %rd1585, %rd8500;
	ld.u32 	%r13179, [%rd8501+32];
	mov.pred 	%p6434, -1;
$L__BB10_4536:
	mov.b32 	%r13181, 0;
	not.pred 	%p4534, %p6434;
	@%p4534 bra 	$L__BB10_4539;
	setp.gt.s32 	%p4535, %r12864, %r13179;
	@%p4535 bra 	$L__BB10_4521;
	add.s32 	%r13181, %r13175, 1;
$L__BB10_4539:
	setp.ne.s32 	%p4536, %r13215, 0;
	mov.b32 	%r13219, 0;
	@%p4536 bra 	$L__BB10_4698;
$L__BB10_4540:
	shl.b32 	%r9461, %r13181, 2;
	add.s32 	%r9462, %r9461, 32;
	shr.s32 	%r9463, %r9462, 31;
	shr.u32 	%r9464, %r9463, 29;
	add.s32 	%r9465, %r9462, %r9464;
	and.b32  	%r9466, %r9465, -8;
	sub.s32 	%r9467, %r9462, %r9466;
	setp.eq.s32 	%p4537, %r9467, 0;
	sub.s32 	%r9468, %r9461, %r9467;
	add.s32 	%r9469, %r9468, 40;
	selp.b32 	%r2489, %r9462, %r9469, %p4537;
	ld.shared.u64 	%rd1588, [m_Local_$_1];
	and.b32  	%r9470, %r2489, 12;
	setp.eq.s32 	%p4538, %r9470, 0;
	mov.u32 	%r13182, %r2489;
	@%p4538 bra 	$L__BB10_4542;
	shr.s32 	%r9471, %r2489, 31;
	shr.u32 	%r9472, %r9471, 28;
	add.s32 	%r9473, %r2489, %r9472;
	and.b32  	%r9474, %r9473, -16;
	add.s32 	%r13182, %r9474, 16;
$L__BB10_4542:
	cvt.s64.s32 	%rd8502, %r13182;
	atom.global.add.u64 	%rd8503, [%rd25], %rd8502;
	cvt.s64.s32 	%rd8504, %r2489;
	add.s64 	%rd8505, %rd8504, %rd8503;
	add.s64 	%rd8506, %rd8505, 8;
	setp.lt.u64 	%p4539, %rd8506, %rd1588;
	shr.u64 	%rd8507, %rd8503, 4;
	cvt.u32.u64 	%r9475, %rd8507;
	selp.b32 	%r2492, %r9475, -1, %p4539;
	setp.ne.s32 	%p4540, %r2492, -1;
	@%p4540 bra 	$L__BB10_4544;
	mov.b32 	%r9531, 21352;
	st.local.u32 	[%rd2], %r9531;
	bra.uni 	$L__BB10_4583;
$L__BB10_4544:
	ld.shared.u64 	%rd8508, [m_Local_$_0];
	mul.wide.s32 	%rd1589, %r2492, 16;
	add.s64 	%rd8509, %rd8508, %rd1589;
	mov.b16 	%rs1182, 0;
	st.u8 	[%rd8509], %rs1182;
	st.u8 	[%rd8509+1], %rs1182;
	mov.b32 	%r9476, 4335;
	st.u32 	[%rd8509+4], %r9476;
	mov.b16 	%rs1183, 1;
	st.u8 	[%rd8509+3], %rs1183;
	st.u32 	[%rd8509+8], %r2489;
	st.u32 	[%rd8509+12], %r13181;
	setp.lt.s32 	%p4541, %r13181, 1;
	@%p4541 bra 	$L__BB10_4583;
	setp.eq.s32 	%p4542, %r13181, 1;
	mov.b32 	%r2507, 0;
	@%p4542 bra 	$L__BB10_4571;
	and.b32  	%r2507, %r13181, 2147483646;
	mov.b32 	%r13183, 0;
$L__BB10_4547:
	ld.shared.u64 	%rd1590, [m_Local_$_0];
	add.s64 	%rd1591, %rd1590, %rd1589;
	ld.u32 	%r2495, [%rd1591+12];
	setp.lt.s32 	%p4543, %r13183, %r2495;
	@%p4543 bra 	$L__BB10_4558;
	ld.shared.u64 	%rd8510, [m_Local_$_1];
	atom.global.add.u64 	%rd8511, [%rd25], 48;
	add.s64 	%rd8512, %rd8511, 56;
	setp.lt.u64 	%p4544, %rd8512, %rd8510;
	shr.u64 	%rd1592, %rd8511, 4;
	cvt.u32.u64 	%r13184, %rd1592;
	setp.ne.s32 	%p4545, %r13184, -1;
	and.pred  	%p4546, %p4544, %p4545;
	@%p4546 bra 	$L__BB10_4550;
	mov.b32 	%r9485, 21106;
	st.local.u32 	[%rd2], %r9485;
	mov.b32 	%r13184, -1;
	mov.pred 	%p6435, 0;
	bra.uni 	$L__BB10_4551;
$L__BB10_4550:
	shl.b64 	%rd8513, %rd1592, 32;
	shr.s64 	%rd8514, %rd8513, 28;
	add.s64 	%rd8515, %rd1590, %rd8514;
	mov.b16 	%rs1184, 0;
	st.u8 	[%rd8515], %rs1184;
	st.u8 	[%rd8515+1], %rs1184;
	mov.b32 	%r9479, 3608;
	st.u32 	[%rd8515+4], %r9479;
	mov.b16 	%rs1185, 1;
	st.u8 	[%rd8515+3], %rs1185;
	mov.b32 	%r9480, 48;
	st.u32 	[%rd8515+8], %r9480;
	mov.b32 	%r9481, -1;
	st.u32 	[%rd8515+16], %r9481;
	ld.shared.u64 	%rd8516, [m_Local_$_0];
	add.s64 	%rd8517, %rd8516, %rd8514;
	mov.b32 	%r9482, 0;
	st.u32 	[%rd8517+32], %r9482;
	ld.shared.u64 	%rd8518, [m_Local_$_0];
	add.s64 	%rd8519, %rd8518, %rd8514;
	st.u32 	[%rd8519+36], %r9482;
	ld.shared.u64 	%rd8520, [m_Local_$_0];
	add.s64 	%rd8521, %rd8520, %rd8514;
	st.u32 	[%rd8521+40], %r9482;
	ld.local.u32 	%r9483, [%rd2];
	setp.eq.s32 	%p6435, %r9483, 0;
$L__BB10_4551:
	mov.b32 	%r13185, 0;
	not.pred 	%p4548, %p6435;
	@%p4548 bra 	$L__BB10_4557;
	setp.ne.s32 	%p4549, %r13184, -1;
	@%p4549 bra 	$L__BB10_4554;
	mov.b32 	%r9493, 21352;
	st.local.u32 	[%rd2], %r9493;
	bra.uni 	$L__BB10_4557;
$L__BB10_4554:
	ld.shared.u64 	%rd8522, [m_Local_$_0];
	mul.wide.s32 	%rd1593, %r13184, 16;
	add.s64 	%rd8523, %rd8522, %rd1593;
	st.u32 	[%rd8523+40], %r2495;
	ld.local.u32 	%r9488, [%rd2];
	setp.ne.s32 	%p4550, %r9488, 0;
	@%p4550 bra 	$L__BB10_4557;
	ld.shared.u64 	%rd8524, [m_Local_$_0];
	add.s64 	%rd8525, %rd8524, %rd1593;
	st.u32 	[%rd8525+36], %r13183;
	ld.local.u32 	%r9490, [%rd2];
	setp.ne.s32 	%p4551, %r9490, 0;
	@%p4551 bra 	$L__BB10_4557;
	ld.shared.u64 	%rd8526, [m_Local_$_0];
	add.s64 	%rd8527, %rd8526, %rd1593;
	st.u32 	[%rd8527+32], %r2492;
	ld.local.u32 	%r9491, [%rd2];
	setp.eq.s32 	%p4552, %r9491, 0;
	selp.b32 	%r13185, %r13184, 0, %p4552;
$L__BB10_4557:
	st.local.u32 	[%rd2], %r13185;
	bra.uni 	$L__BB10_4559;
$L__BB10_4558:
	shl.b32 	%r9494, %r13183, 2;
	cvt.u64.u32 	%rd8528, %r9494;
	add.s64 	%rd8529, %rd1591, %rd8528;
	mov.b32 	%r9495, 0;
	st.u32 	[%rd8529+32], %r9495;
$L__BB10_4559:
	add.s32 	%r2500, %r13183, 1;
	ld.shared.u64 	%rd1594, [m_Local_$_0];
	add.s64 	%rd1595, %rd1594, %rd1589;
	ld.u32 	%r2501, [%rd1595+12];
	setp.lt.s32 	%p4553, %r2500, %r2501;
	@%p4553 bra 	$L__BB10_4569;
	ld.shared.u64 	%rd8530, [m_Local_$_1];
	atom.global.add.u64 	%rd8531, [%rd25], 48;
	add.s64 	%rd8532, %rd8531, 56;
	setp.ge.u64 	%p4554, %rd8532, %rd8530;
	shr.u64 	%rd1596, %rd8531, 4;
	cvt.u32.u64 	%r13186, %rd1596;
	setp.eq.s32 	%p4555, %r13186, -1;
	or.pred  	%p4556, %p4554, %p4555;
	@%p4556 bra 	$L__BB10_4562;
	shl.b64 	%rd8533, %rd1596, 32;
	shr.s64 	%rd8534, %rd8533, 28;
	add.s64 	%rd8535, %rd1594, %rd8534;
	mov.b16 	%rs1186, 0;
	st.u8 	[%rd8535], %rs1186;
	st.u8 	[%rd8535+1], %rs1186;
	mov.b32 	%r9496, 3608;
	st.u32 	[%rd8535+4], %r9496;
	mov.b16 	%rs1187, 1;
	st.u8 	[%rd8535+3], %rs1187;
	mov.b32 	%r9497, 48;
	st.u32 	[%rd8535+8], %r9497;
	mov.b32 	%r9498, -1;
	st.u32 	[%rd8535+16], %r9498;
	ld.shared.u64 	%rd8536, [m_Local_$_0];
	add.s64 	%rd8537, %rd8536, %rd8534;
	mov.b32 	%r9499, 0;
	st.u32 	[%rd8537+32], %r9499;
	ld.shared.u64 	%rd8538, [m_Local_$_0];
	add.s64 	%rd8539, %rd8538, %rd8534;
	st.u32 	[%rd8539+36], %r9499;
	ld.shared.u64 	%rd8540, [m_Local_$_0];
	add.s64 	%rd8541, %rd8540, %rd8534;
	st.u32 	[%rd8541+40], %r9499;
	ld.local.u32 	%r9500, [%rd2];
	setp.eq.s32 	%p6436, %r9500, 0;
	bra.uni 	$L__BB10_4563;
$L__BB10_4562:
	mov.b32 	%r9502, 21106;
	st.local.u32 	[%rd2], %r9502;
	mov.b32 	%r13186, -1;
	mov.pred 	%p6436, 0;
$L__BB10_4563:
	mov.b32 	%r13187, 0;
	not.pred 	%p4558, %p6436;
	@%p4558 bra 	$L__BB10_4568;
	setp.eq.s32 	%p4559, %r13186, -1;
	@%p4559 bra 	$L__BB10_6390;
	ld.shared.u64 	%rd8542, [m_Local_$_0];
	mul.wide.s32 	%rd1597, %r13186, 16;
	add.s64 	%rd8543, %rd8542, %rd1597;
	st.u32 	[%rd8543+40], %r2501;
	ld.local.u32 	%r9505, [%rd2];
	setp.eq.s32 	%p4560, %r9505, 0;
	@%p4560 bra 	$L__BB10_4566;
	bra.uni 	$L__BB10_4568;
$L__BB10_4566:
	ld.shared.u64 	%rd8544, [m_Local_$_0];
	add.s64 	%rd8545, %rd8544, %rd1597;
	st.u32 	[%rd8545+36], %r2500;
	ld.local.u32 	%r9507, [%rd2];
	setp.ne.s32 	%p4561, %r9507, 0;
	@%p4561 bra 	$L__BB10_4568;
	ld.shared.u64 	%rd8546, [m_Local_$_0];
	add.s64 	%rd8547, %rd8546, %rd1597;
	st.u32 	[%rd8547+32], %r2492;
	ld.local.u32 	%r9508, [%rd2];
	setp.eq.s32 	%p4562, %r9508, 0;
	selp.b32 	%r13187, %r13186, 0, %p4562;
$L__BB10_4568:
	st.local.u32 	[%rd2], %r13187;
	bra.uni 	$L__BB10_4570;
$L__BB10_4569:
	shl.b32 	%r9511, %r2500, 2;
	cvt.u64.u32 	%rd8548, %r9511;
	add.s64 	%rd8549, %rd1595, %rd8548;
	mov.b32 	%r9512, 0;
	st.u32 	[%rd8549+32], %r9512;
$L__BB10_4570:
	add.s32 	%r13183, %r13183, 2;
	setp.ne.s32 	%p4563, %r13183, %r2507;
	@%p4563 bra 	$L__BB10_4547;
$L__BB10_4571:
	and.b32  	%r9513, %r13181, 1;
	setp.eq.b32 	%p4564, %r9513, 1;
	not.pred 	%p4565, %p4564;
	@%p4565 bra 	$L__BB10_4583;
	ld.shared.u64 	%rd1598, [m_Local_$_0];
	add.s64 	%rd1599, %rd1598, %rd1589;
	ld.u32 	%r2508, [%rd1599+12];
	setp.lt.s32 	%p4566, %r2507, %r2508;
	@%p4566 bra 	$L__BB10_4582;
	ld.shared.u64 	%rd8550, [m_Local_$_1];
	atom.global.add.u64 	%rd8551, [%rd25], 48;
	add.s64 	%rd8552, %rd8551, 56;
	setp.ge.u64 	%p4567, %rd8552, %rd8550;
	shr.u64 	%rd1600, %rd8551, 4;
	cvt.u32.u64 	%r13189, %rd1600;
	setp.eq.s32 	%p4568, %r13189, -1;
	or.pred  	%p4569, %p4567, %p4568;
	@%p4569 bra 	$L__BB10_4575;
	shl.b64 	%rd8553, %rd1600, 32;
	shr.s64 	%rd8554, %rd8553, 28;
	add.s64 	%rd8555, %rd1598, %rd8554;
	mov.b16 	%rs1188, 0;
	st.u8 	[%rd8555], %rs1188;
	st.u8 	[%rd8555+1], %rs1188;
	mov.b32 	%r9514, 3608;
	st.u32 	[%rd8555+4], %r9514;
	mov.b16 	%rs1189, 1;
	st.u8 	[%rd8555+3], %rs1189;
	mov.b32 	%r9515, 48;
	st.u32 	[%rd8555+8], %r9515;
	mov.b32 	%r9516, -1;
	st.u32 	[%rd8555+16], %r9516;
	ld.shared.u64 	%rd8556, [m_Local_$_0];
	add.s64 	%rd8557, %rd8556, %rd8554;
	mov.b32 	%r9517, 0;
	st.u32 	[%rd8557+32], %r9517;
	ld.shared.u64 	%rd8558, [m_Local_$_0];
	add.s64 	%rd8559, %rd8558, %rd8554;
	st.u32 	[%rd8559+36], %r9517;
	ld.shared.u64 	%rd8560, [m_Local_$_0];
	add.s64 	%rd8561, %rd8560, %rd8554;
	st.u32 	[%rd8561+40], %r9517;
	ld.local.u32 	%r9518, [%rd2];
	setp.eq.s32 	%p6437, %r9518, 0;
	bra.uni 	$L__BB10_4576;
$L__BB10_4575:
	mov.b32 	%r9520, 21106;
	st.local.u32 	[%rd2], %r9520;
	mov.b32 	%r13189, -1;
	mov.pred 	%p6437, 0;
$L__BB10_4576:
	mov.b32 	%r13190, 0;
	not.pred 	%p4571, %p6437;
	@%p4571 bra 	$L__BB10_4581;
	setp.eq.s32 	%p4572, %r13189, -1;
	@%p4572 bra 	$L__BB10_6391;
	ld.shared.u64 	%rd8562, [m_Local_$_0];
	mul.wide.s32 	%rd1601, %r13189, 16;
	add.s64 	%rd8563, %rd8562, %rd1601;
	st.u32 	[%rd8563+40], %r2508;
	ld.local.u32 	%r9523, [%rd2];
	setp.eq.s32 	%p4573, %r9523, 0;
	@%p4573 bra 	$L__BB10_4579;
	bra.uni 	$L__BB10_4581;
$L__BB10_4579:
	ld.shared.u64 	%rd8564, [m_Local_$_0];
	add.s64 	%rd8565, %rd8564, %rd1601;
	st.u32 	[%rd8565+36], %r2507;
	ld.local.u32 	%r9525, [%rd2];
	setp.ne.s32 	%p4574, %r9525, 0;
	@%p4574 bra 	$L__BB10_4581;
	ld.shared.u64 	%rd8566, [m_Local_$_0];
	add.s64 	%rd8567, %rd8566, %rd1601;
	st.u32 	[%rd8567+32], %r2492;
	ld.local.u32 	%r9526, [%rd2];
	setp.eq.s32 	%p4575, %r9526, 0;
	selp.b32 	%r13190, %r13189, 0, %p4575;
$L__BB10_4581:
	st.local.u32 	[%rd2], %r13190;
	bra.uni 	$L__BB10_4583;
$L__BB10_4582:
	shl.b32 	%r9529, %r2507, 2;
	cvt.u64.u32 	%rd8568, %r9529;
	add.s64 	%rd8569, %rd1599, %rd8568;
	mov.b32 	%r9530, 0;
	st.u32 	[%rd8569+32], %r9530;
$L__BB10_4583:
	abs.s32 	%r13191, %r12864;
	mul.wide.s32 	%rd1602, %r2492, 16;
	mov.u32 	%r13192, %r13181;
$L__BB10_4584:
	mov.u32 	%r13206, %r13192;
	mov.u32 	%r13205, %r13191;
	setp.gt.u32 	%p4576, %r13205, 65535;
	@%p4576 bra 	$L__BB10_4585;
	bra.uni 	$L__BB10_4645;
$L__BB10_4585:
	mul.hi.u32 	%r9532, %r13205, 1374389535;
	shr.u32 	%r13191, %r9532, 5;
	and.b32  	%r9533, %r9532, 2147483616;
	shl.b32 	%r9534, %r13191, 6;
	add.s32 	%r9535, %r9533, %r9534;
	shl.b32 	%r9536, %r13191, 2;
	add.s32 	%r9537, %r9535, %r9536;
	sub.s32 	%r2517, %r13205, %r9537;
	ld.shared.u64 	%rd1603, [m_Local_$_0];
	ld.u32 	%r2518, [%rd1603+16];
	shl.b32 	%r2519, %r2517, 2;
	setp.ne.s32 	%p4577, %r2518, -1;
	@%p4577 bra 	$L__BB10_4587;
	mov.b32 	%r13215, 21352;
	st.local.u32 	[%rd2], %r13215;
	mov.b16 	%rs1619, 0;
	bra.uni 	$L__BB10_4599;
$L__BB10_4587:
	mul.wide.s32 	%rd8570, %r2518, 16;
	add.s64 	%rd1604, %rd1603, %rd8570;
	ld.u32 	%r2520, [%rd1604+12];
	setp.lt.s32 	%p4578, %r2517, %r2520;
	@%p4578 bra 	$L__BB10_4598;
	ld.shared.u64 	%rd8571, [m_Local_$_1];
	atom.global.add.u64 	%rd8572, [%rd25], 48;
	add.s64 	%rd8573, %rd8572, 56;
	setp.lt.u64 	%p4579, %rd8573, %rd8571;
	shr.u64 	%rd1605, %rd8572, 4;
	cvt.u32.u64 	%r13193, %rd1605;
	setp.ne.s32 	%p4580, %r13193, -1;
	and.pred  	%p4581, %p4579, %p4580;
	@%p4581 bra 	$L__BB10_4590;
	mov.b32 	%r9544, 21106;
	st.local.u32 	[%rd2], %r9544;
	mov.b32 	%r13193, -1;
	mov.pred 	%p6438, 0;
	bra.uni 	$L__BB10_4591;
$L__BB10_4590:
	shl.b64 	%rd8574, %rd1605, 32;
	shr.s64 	%rd8575, %rd8574, 28;
	add.s64 	%rd8576, %rd1603, %rd8575;
	mov.b16 	%rs1190, 0;
	st.u8 	[%rd8576], %rs1190;
	st.u8 	[%rd8576+1], %rs1190;
	mov.b32 	%r9538, 3608;
	st.u32 	[%rd8576+4], %r9538;
	mov.b16 	%rs1191, 1;
	st.u8 	[%rd8576+3], %rs1191;
	mov.b32 	%r9539, 48;
	st.u32 	[%rd8576+8], %r9539;
	mov.b32 	%r9540, -1;
	st.u32 	[%rd8576+16], %r9540;
	ld.shared.u64 	%rd8577, [m_Local_$_0];
	add.s64 	%rd8578, %rd8577, %rd8575;
	mov.b32 	%r9541, 0;
	st.u32 	[%rd8578+32], %r9541;
	ld.shared.u64 	%rd8579, [m_Local_$_0];
	add.s64 	%rd8580, %rd8579, %rd8575;
	st.u32 	[%rd8580+36], %r9541;
	ld.shared.u64 	%rd8581, [m_Local_$_0];
	add.s64 	%rd8582, %rd8581, %rd8575;
	st.u32 	[%rd8582+40], %r9541;
	ld.local.u32 	%r9542, [%rd2];
	setp.eq.s32 	%p6438, %r9542, 0;
$L__BB10_4591:
	mov.b32 	%r13215, 0;
	not.pred 	%p4583, %p6438;
	@%p4583 bra 	$L__BB10_4597;
	setp.ne.s32 	%p4584, %r13193, -1;
	@%p4584 bra 	$L__BB10_4594;
	mov.b32 	%r9552, 21352;
	st.local.u32 	[%rd2], %r9552;
	bra.uni 	$L__BB10_4597;
$L__BB10_4594:
	ld.shared.u64 	%rd8583, [m_Local_$_0];
	mul.wide.s32 	%rd1606, %r13193, 16;
	add.s64 	%rd8584, %rd8583, %rd1606;
	st.u32 	[%rd8584+40], %r2520;
	ld.local.u32 	%r9547, [%rd2];
	setp.ne.s32 	%p4585, %r9547, 0;
	@%p4585 bra 	$L__BB10_4597;
	ld.shared.u64 	%rd8585, [m_Local_$_0];
	add.s64 	%rd8586, %rd8585, %rd1606;
	st.u32 	[%rd8586+36], %r2517;
	ld.local.u32 	%r9549, [%rd2];
	setp.ne.s32 	%p4586, %r9549, 0;
	@%p4586 bra 	$L__BB10_4597;
	ld.shared.u64 	%rd8587, [m_Local_$_0];
	add.s64 	%rd8588, %rd8587, %rd1606;
	st.u32 	[%rd8588+32], %r2518;
	ld.local.u32 	%r9550, [%rd2];
	setp.eq.s32 	%p4587, %r9550, 0;
	selp.b32 	%r13215, %r13193, 0, %p4587;
$L__BB10_4597:
	st.local.u32 	[%rd2], %r13215;
	mov.b16 	%rs1619, 0;
	bra.uni 	$L__BB10_4599;
$L__BB10_4598:
	cvt.u64.u32 	%rd8589, %r2519;
	add.s64 	%rd8590, %rd1604, %rd8589;
	ld.u8 	%rs1619, [%rd8590+32];
	ld.local.u32 	%r13215, [%rd2];
$L__BB10_4599:
	setp.ne.s32 	%p4588, %r13215, 0;
	@%p4588 bra 	$L__BB10_4691;
	setp.ne.s32 	%p4589, %r2492, -1;
	add.s32 	%r2527, %r13206, -1;
	@%p4589 bra 	$L__BB10_4602;
	mov.b32 	%r13215, 21352;
	st.local.u32 	[%rd2], %r13215;
	bra.uni 	$L__BB10_4614;
$L__BB10_4602:
	ld.shared.u64 	%rd1607, [m_Local_$_0];
	add.s64 	%rd1608, %rd1607, %rd1602;
	ld.u32 	%r9554, [%rd1608+12];
	setp.gt.s32 	%p4590, %r13206, 0;
	setp.le.s32 	%p4591, %r13206, %r9554;
	and.pred  	%p4592, %p4590, %p4591;
	@%p4592 bra 	$L__BB10_4613;
	ld.shared.u64 	%rd8593, [m_Local_$_1];
	atom.global.add.u64 	%rd8594, [%rd25], 48;
	add.s64 	%rd8595, %rd8594, 56;
	setp.lt.u64 	%p4593, %rd8595, %rd8593;
	shr.u64 	%rd1609, %rd8594, 4;
	cvt.u32.u64 	%r13196, %rd1609;
	setp.ne.s32 	%p4594, %r13196, -1;
	and.pred  	%p4595, %p4593, %p4594;
	@%p4595 bra 	$L__BB10_4605;
	mov.b32 	%r9563, 21106;
	st.local.u32 	[%rd2], %r9563;
	mov.b32 	%r13196, -1;
	mov.pred 	%p6439, 0;
	bra.uni 	$L__BB10_4606;
$L__BB10_4605:
	shl.b64 	%rd8596, %rd1609, 32;
	shr.s64 	%rd8597, %rd8596, 28;
	add.s64 	%rd8598, %rd1607, %rd8597;
	mov.b16 	%rs1194, 0;
	st.u8 	[%rd8598], %rs1194;
	st.u8 	[%rd8598+1], %rs1194;
	mov.b32 	%r9557, 3608;
	st.u32 	[%rd8598+4], %r9557;
	mov.b16 	%rs1195, 1;
	st.u8 	[%rd8598+3], %rs1195;
	mov.b32 	%r9558, 48;
	st.u32 	[%rd8598+8], %r9558;
	mov.b32 	%r9559, -1;
	st.u32 	[%rd8598+16], %r9559;
	ld.shared.u64 	%rd8599, [m_Local_$_0];
	add.s64 	%rd8600, %rd8599, %rd8597;
	mov.b32 	%r9560, 0;
	st.u32 	[%rd8600+32], %r9560;
	ld.shared.u64 	%rd8601, [m_Local_$_0];
	add.s64 	%rd8602, %rd8601, %rd8597;
	st.u32 	[%rd8602+36], %r9560;
	ld.shared.u64 	%rd8603, [m_Local_$_0];
	add.s64 	%rd8604, %rd8603, %rd8597;
	st.u32 	[%rd8604+40], %r9560;
	ld.local.u32 	%r9561, [%rd2];
	setp.eq.s32 	%p6439, %r9561, 0;
$L__BB10_4606:
	mov.b32 	%r13215, 0;
	not.pred 	%p4597, %p6439;
	@%p4597 bra 	$L__BB10_4612;
	setp.ne.s32 	%p4598, %r13196, -1;
	@%p4598 bra 	$L__BB10_4609;
	mov.b32 	%r9571, 21352;
	st.local.u32 	[%rd2], %r9571;
	bra.uni 	$L__BB10_4612;
$L__BB10_4609:
	ld.shared.u64 	%rd8605, [m_Local_$_0];
	mul.wide.s32 	%rd1610, %r13196, 16;
	add.s64 	%rd8606, %rd8605, %rd1610;
	st.u32 	[%rd8606+40], %r9554;
	ld.local.u32 	%r9566, [%rd2];
	setp.ne.s32 	%p4599, %r9566, 0;
	@%p4599 bra 	$L__BB10_4612;
	ld.shared.u64 	%rd8607, [m_Local_$_0];
	add.s64 	%rd8608, %rd8607, %rd1610;
	st.u32 	[%rd8608+36], %r2527;
	ld.local.u32 	%r9568, [%rd2];
	setp.ne.s32 	%p4600, %r9568, 0;
	@%p4600 bra 	$L__BB10_4612;
	ld.shared.u64 	%rd8609, [m_Local_$_0];
	add.s64 	%rd8610, %rd8609, %rd1610;
	st.u32 	[%rd8610+32], %r2492;
	ld.local.u32 	%r9569, [%rd2];
	setp.eq.s32 	%p4601, %r9569, 0;
	selp.b32 	%r13215, %r13196, 0, %p4601;
$L__BB10_4612:
	st.local.u32 	[%rd2], %r13215;
	bra.uni 	$L__BB10_4614;
$L__BB10_4613:
	shl.b32 	%r9555, %r2527, 2;
	cvt.u64.u32 	%rd8591, %r9555;
	add.s64 	%rd8592, %rd1608, %rd8591;
	mov.b32 	%r9556, 0;
	st.u32 	[%rd8592+32], %r9556;
	st.u8 	[%rd8592+32], %rs1619;
	ld.local.u32 	%r13215, [%rd2];
$L__BB10_4614:
	setp.ne.s32 	%p4602, %r13215, 0;
	@%p4602 bra 	$L__BB10_4691;
	ld.shared.u64 	%rd1611, [m_Local_$_0];
	ld.u32 	%r2535, [%rd1611+20];
	setp.ne.s32 	%p4603, %r2535, -1;
	@%p4603 bra 	$L__BB10_4617;
	mov.b32 	%r13215, 21352;
	st.local.u32 	[%rd2], %r13215;
	mov.b16 	%rs1620, 0;
	bra.uni 	$L__BB10_4629;
$L__BB10_4617:
	mul.wide.s32 	%rd8611, %r2535, 16;
	add.s64 	%rd1612, %rd1611, %rd8611;
	ld.u32 	%r2536, [%rd1612+12];
	setp.lt.s32 	%p4604, %r2517, %r2536;
	@%p4604 bra 	$L__BB10_4628;
	ld.shared.u64 	%rd8612, [m_Local_$_1];
	atom.global.add.u64 	%rd8613, [%rd25], 48;
	add.s64 	%rd8614, %rd8613, 56;
	setp.lt.u64 	%p4605, %rd8614, %rd8612;
	shr.u64 	%rd1613, %rd8613, 4;
	cvt.u32.u64 	%r13199, %rd1613;
	setp.ne.s32 	%p4606, %r13199, -1;
	and.pred  	%p4607, %p4605, %p4606;
	@%p4607 bra 	$L__BB10_4620;
	mov.b32 	%r9579, 21106;
	st.local.u32 	[%rd2], %r9579;
	mov.b32 	%r13199, -1;
	mov.pred 	%p6440, 0;
	bra.uni 	$L__BB10_4621;
$L__BB10_4620:
	shl.b64 	%rd8615, %rd1613, 32;
	shr.s64 	%rd8616, %rd8615, 28;
	add.s64 	%rd8617, %rd1611, %rd8616;
	mov.b16 	%rs1196, 0;
	st.u8 	[%rd8617], %rs1196;
	st.u8 	[%rd8617+1], %rs1196;
	mov.b32 	%r9573, 3608;
	st.u32 	[%rd8617+4], %r9573;
	mov.b16 	%rs1197, 1;
	st.u8 	[%rd8617+3], %rs1197;
	mov.b32 	%r9574, 48;
	st.u32 	[%rd8617+8], %r9574;
	mov.b32 	%r9575, -1;
	st.u32 	[%rd8617+16], %r9575;
	ld.shared.u64 	%rd8618, [m_Local_$_0];
	add.s64 	%rd8619, %rd8618, %rd8616;
	mov.b32 	%r9576, 0;
	st.u32 	[%rd8619+32], %r9576;
	ld.shared.u64 	%rd8620, [m_Local_$_0];
	add.s64 	%rd8621, %rd8620, %rd8616;
	st.u32 	[%rd8621+36], %r9576;
	ld.shared.u64 	%rd8622, [m_Local_$_0];
	add.s64 	%rd8623, %rd8622, %rd8616;
	st.u32 	[%rd8623+40], %r9576;
	ld.local.u32 	%r9577, [%rd2];
	setp.eq.s32 	%p6440, %r9577, 0;
$L__BB10_4621:
	mov.b32 	%r13215, 0;
	not.pred 	%p4609, %p6440;
	@%p4609 bra 	$L__BB10_4627;
	setp.ne.s32 	%p4610, %r13199, -1;
	@%p4610 bra 	$L__BB10_4624;
	mov.b32 	%r9587, 21352;
	st.local.u32 	[%rd2], %r9587;
	bra.uni 	$L__BB10_4627;
$L__BB10_4624:
	ld.shared.u64 	%rd8624, [m_Local_$_0];
	mul.wide.s32 	%rd1614, %r13199, 16;
	add.s64 	%rd8625, %rd8624, %rd1614;
	st.u32 	[%rd8625+40], %r2536;
	ld.local.u32 	%r9582, [%rd2];
	setp.ne.s32 	%p4611, %r9582, 0;
	@%p4611 bra 	$L__BB10_4627;
	ld.shared.u64 	%rd8626, [m_Local_$_0];
	add.s64 	%rd8627, %rd8626, %rd1614;
	st.u32 	[%rd8627+36], %r2517;
	ld.local.u32 	%r9584, [%rd2];
	setp.ne.s32 	%p4612, %r9584, 0;
	@%p4612 bra 	$L__BB10_4627;
	ld.shared.u64 	%rd8628, [m_Local_$_0];
	add.s64 	%rd8629, %rd8628, %rd1614;
	st.u32 	[%rd8629+32], %r2535;
	ld.local.u32 	%r9585, [%rd2];
	setp.eq.s32 	%p4613, %r9585, 0;
	selp.b32 	%r13215, %r13199, 0, %p4613;
$L__BB10_4627:
	st.local.u32 	[%rd2], %r13215;
	mov.b16 	%rs1620, 0;
	bra.uni 	$L__BB10_4629;
$L__BB10_4628:
	cvt.u64.u32 	%rd8630, %r2519;
	add.s64 	%rd8631, %rd1612, %rd8630;
	ld.u8 	%rs1620, [%rd8631+32];
	mov.b32 	%r13215, 0;
$L__BB10_4629:
	setp.ne.s32 	%p4614, %r13215, 0;
	@%p4614 bra 	$L__BB10_4691;
	setp.ne.s32 	%p4615, %r2492, -1;
	add.s32 	%r13192, %r13206, -2;
	@%p4615 bra 	$L__BB10_4632;
	mov.b32 	%r13215, 21352;
	st.local.u32 	[%rd2], %r13215;
	bra.uni 	$L__BB10_4644;
$L__BB10_4632:
	ld.shared.u64 	%rd1615, [m_Local_$_0];
	add.s64 	%rd1616, %rd1615, %rd1602;
	ld.u32 	%r9590, [%rd1616+12];
	setp.gt.s32 	%p4616, %r13206, 1;
	setp.lt.s32 	%p4617, %r13192, %r9590;
	and.pred  	%p4618, %p4616, %p4617;
	@%p4618 bra 	$L__BB10_4643;
	ld.shared.u64 	%rd8634, [m_Local_$_1];
	atom.global.add.u64 	%rd8635, [%rd25], 48;
	add.s64 	%rd8636, %rd8635, 56;
	setp.lt.u64 	%p4619, %rd8636, %rd8634;
	shr.u64 	%rd1617, %rd8635, 4;
	cvt.u32.u64 	%r13202, %rd1617;
	setp.ne.s32 	%p4620, %r13202, -1;
	and.pred  	%p4621, %p4619, %p4620;
	@%p4621 bra 	$L__BB10_4635;
	mov.b32 	%r9599, 21106;
	st.local.u32 	[%rd2], %r9599;
	mov.b32 	%r13202, -1;
	mov.pred 	%p6441, 0;
	bra.uni 	$L__BB10_4636;
$L__BB10_4635:
	shl.b64 	%rd8637, %rd1617, 32;
	shr.s64 	%rd8638, %rd8637, 28;
	add.s64 	%rd8639, %rd1615, %rd8638;
	mov.b16 	%rs1200, 0;
	st.u8 	[%rd8639], %rs1200;
	st.u8 	[%rd8639+1], %rs1200;
	mov.b32 	%r9593, 3608;
	st.u32 	[%rd8639+4], %r9593;
	mov.b16 	%rs1201, 1;
	st.u8 	[%rd8639+3], %rs1201;
	mov.b32 	%r9594, 48;
	st.u32 	[%rd8639+8], %r9594;
	mov.b32 	%r9595, -1;
	st.u32 	[%rd8639+16], %r9595;
	ld.shared.u64 	%rd8640, [m_Local_$_0];
	add.s64 	%rd8641, %rd8640, %rd8638;
	mov.b32 	%r9596, 0;
	st.u32 	[%rd8641+32], %r9596;
	ld.shared.u64 	%rd8642, [m_Local_$_0];
	add.s64 	%rd8643, %rd8642, %rd8638;
	st.u32 	[%rd8643+36], %r9596;
	ld.shared.u64 	%rd8644, [m_Local_$_0];
	add.s64 	%rd8645, %rd8644, %rd8638;
	st.u32 	[%rd8645+40], %r9596;
	ld.local.u32 	%r9597, [%rd2];
	setp.eq.s32 	%p6441, %r9597, 0;
$L__BB10_4636:
	mov.b32 	%r13215, 0;
	not.pred 	%p4623, %p6441;
	@%p4623 bra 	$L__BB10_4642;
	setp.ne.s32 	%p4624, %r13202, -1;
	@%p4624 bra 	$L__BB10_4639;
	mov.b32 	%r9607, 21352;
	st.local.u32 	[%rd2], %r9607;
	bra.uni 	$L__BB10_4642;
$L__BB10_4639:
	ld.shared.u64 	%rd8646, [m_Local_$_0];
	mul.wide.s32 	%rd1618, %r13202, 16;
	add.s64 	%rd8647, %rd8646, %rd1618;
	st.u32 	[%rd8647+40], %r9590;
	ld.local.u32 	%r9602, [%rd2];
	setp.ne.s32 	%p4625, %r9602, 0;
	@%p4625 bra 	$L__BB10_4642;
	ld.shared.u64 	%rd8648, [m_Local_$_0];
	add.s64 	%rd8649, %rd8648, %rd1618;
	st.u32 	[%rd8649+36], %r13192;
	ld.local.u32 	%r9604, [%rd2];
	setp.ne.s32 	%p4626, %r9604, 0;
	@%p4626 bra 	$L__BB10_4642;
	ld.shared.u64 	%rd8650, [m_Local_$_0];
	add.s64 	%rd8651, %rd8650, %rd1618;
	st.u32 	[%rd8651+32], %r2492;
	ld.local.u32 	%r9605, [%rd2];
	setp.eq.s32 	%p4627, %r9605, 0;
	selp.b32 	%r13215, %r13202, 0, %p4627;
$L__BB10_4642:
	st.local.u32 	[%rd2], %r13215;
	bra.uni 	$L__BB10_4644;
$L__BB10_4643:
	shl.b32 	%r9591, %r13192, 2;
	cvt.u64.u32 	%rd8632, %r9591;
	add.s64 	%rd8633, %rd1616, %rd8632;
	mov.b32 	%r9592, 0;
	st.u32 	[%rd8633+32], %r9592;
	st.u8 	[%rd8633+32], %rs1620;
	ld.local.u32 	%r13215, [%rd2];
$L__BB10_4644:
	setp.eq.s32 	%p4628, %r13215, 0;
	@%p4628 bra 	$L__BB10_4584;
	bra.uni 	$L__BB10_4691;
$L__BB10_4645:
	mov.u32 	%r2551, %r13206;
	mul.lo.s32 	%r9609, %r13205, 52429;
	shr.u32 	%r2552, %r9609, 19;
	shl.b32 	%r9610, %r2552, 1;
	shl.b32 	%r9611, %r2552, 3;
	add.s32 	%r9612, %r9610, %r9611;
	sub.s32 	%r2553, %r13205, %r9612;
	add.s32 	%r13206, %r2551, -1;
	ld.shared.u64 	%rd1619, [m_Local_$_0];
	ld.u32 	%r2555, [%rd1619];
	setp.ne.s32 	%p4629, %r2555, -1;
	@%p4629 bra 	$L__BB10_4647;
	mov.b32 	%r13215, 21352;
	st.local.u32 	[%rd2], %r13215;
	mov.b16 	%rs1621, 0;
	bra.uni 	$L__BB10_4659;
$L__BB10_4647:
	mul.wide.s32 	%rd8652, %r2555, 16;
	add.s64 	%rd1620, %rd1619, %rd8652;
	ld.u32 	%r9613, [%rd1620+12];
	setp.gt.s32 	%p4630, %r2553, -1;
	setp.lt.s32 	%p4631, %r2553, %r9613;
	and.pred  	%p4632, %p4630, %p4631;
	@%p4632 bra 	$L__BB10_4658;
	ld.shared.u64 	%rd8655, [m_Local_$_1];
	atom.global.add.u64 	%rd8656, [%rd25], 48;
	add.s64 	%rd8657, %rd8656, 56;
	setp.lt.u64 	%p4633, %rd8657, %rd8655;
	shr.u64 	%rd1621, %rd8656, 4;
	cvt.u32.u64 	%r13207, %rd1621;
	setp.ne.s32 	%p4634, %r13207, -1;
	and.pred  	%p4635, %p4633, %p4634;
	@%p4635 bra 	$L__BB10_4650;
	mov.b32 	%r9622, 21106;
	st.local.u32 	[%rd2], %r9622;
	mov.b32 	%r13207, -1;
	mov.pred 	%p6442, 0;
	bra.uni 	$L__BB10_4651;
$L__BB10_4650:
	shl.b64 	%rd8658, %rd1621, 32;
	shr.s64 	%rd8659, %rd8658, 28;
	add.s64 	%rd8660, %rd1619, %rd8659;
	mov.b16 	%rs1202, 0;
	st.u8 	[%rd8660], %rs1202;
	st.u8 	[%rd8660+1], %rs1202;
	mov.b32 	%r9616, 3608;
	st.u32 	[%rd8660+4], %r9616;
	mov.b16 	%rs1203, 1;
	st.u8 	[%rd8660+3], %rs1203;
	mov.b32 	%r9617, 48;
	st.u32 	[%rd8660+8], %r9617;
	mov.b32 	%r9618, -1;
	st.u32 	[%rd8660+16], %r9618;
	ld.shared.u64 	%rd8661, [m_Local_$_0];
	add.s64 	%rd8662, %rd8661, %rd8659;
	mov.b32 	%r9619, 0;
	st.u32 	[%rd8662+32], %r9619;
	ld.shared.u64 	%rd8663, [m_Local_$_0];
	add.s64 	%rd8664, %rd8663, %rd8659;
	st.u32 	[%rd8664+36], %r9619;
	ld.shared.u64 	%rd8665, [m_Local_$_0];
	add.s64 	%rd8666, %rd8665, %rd8659;
	st.u32 	[%rd8666+40], %r9619;
	ld.local.u32 	%r9620, [%rd2];
	setp.eq.s32 	%p6442, %r9620, 0;
$L__BB10_4651:
	mov.b32 	%r13215, 0;
	not.pred 	%p4637, %p6442;
	@%p4637 bra 	$L__BB10_4657;
	setp.ne.s32 	%p4638, %r13207, -1;
	@%p4638 bra 	$L__BB10_4654;
	mov.b32 	%r9630, 21352;
	st.local.u32 	[%rd2], %r9630;
	bra.uni 	$L__BB10_4657;
$L__BB10_4654:
	ld.shared.u64 	%rd8667, [m_Local_$_0];
	mul.wide.s32 	%rd1622, %r13207, 16;
	add.s64 	%rd8668, %rd8667, %rd1622;
	st.u32 	[%rd8668+40], %r9613;
	ld.local.u32 	%r9625, [%rd2];
	setp.ne.s32 	%p4639, %r9625, 0;
	@%p4639 bra 	$L__BB10_4657;
	ld.shared.u64 	%rd8669, [m_Local_$_0];
	add.s64 	%rd8670, %rd8669, %rd1622;
	st.u32 	[%rd8670+36], %r2553;
	ld.local.u32 	%r9627, [%rd2];
	setp.ne.s32 	%p4640, %r9627, 0;
	@%p4640 bra 	$L__BB10_4657;
	ld.shared.u64 	%rd8671, [m_Local_$_0];
	add.s64 	%rd8672, %rd8671, %rd1622;
	st.u32 	[%rd8672+32], %r2555;
	ld.local.u32 	%r9628, [%rd2];
	setp.eq.s32 	%p4641, %r9628, 0;
	selp.b32 	%r13215, %r13207, 0, %p4641;
$L__BB10_4657:
	st.local.u32 	[%rd2], %r13215;
	mov.b16 	%rs1621, 0;
	bra.uni 	$L__BB10_4659;
$L__BB10_4658:
	shl.b32 	%r9614, %r2553, 2;
	add.s32 	%r9615, %r9614, 32;
	cvt.u64.u32 	%rd8653, %r9615;
	add.s64 	%rd8654, %rd1620, %rd8653;
	ld.u8 	%rs1621, [%rd8654];
	ld.local.u32 	%r13215, [%rd2];
$L__BB10_4659:
	setp.ne.s32 	%p4642, %r13215, 0;
	@%p4642 bra 	$L__BB10_4691;
	setp.ne.s32 	%p4643, %r2492, -1;
	@%p4643 bra 	$L__BB10_4662;
	mov.b32 	%r13215, 21352;
	st.local.u32 	[%rd2], %r13215;
	bra.uni 	$L__BB10_4674;
$L__BB10_4662:
	ld.shared.u64 	%rd1623, [m_Local_$_0];
	add.s64 	%rd1624, %rd1623, %rd1602;
	ld.u32 	%r9632, [%rd1624+12];
	setp.gt.s32 	%p4644, %r2551, 0;
	setp.le.s32 	%p4645, %r2551, %r9632;
	and.pred  	%p4646, %p4644, %p4645;
	@%p4646 bra 	$L__BB10_4673;
	ld.shared.u64 	%rd8675, [m_Local_$_1];
	atom.global.add.u64 	%rd8676, [%rd25], 48;
	add.s64 	%rd8677, %rd8676, 56;
	setp.lt.u64 	%p4647, %rd8677, %rd8675;
	shr.u64 	%rd1625, %rd8676, 4;
	cvt.u32.u64 	%r13210, %rd1625;
	setp.ne.s32 	%p4648, %r13210, -1;
	and.pred  	%p4649, %p4647, %p4648;
	@%p4649 bra 	$L__BB10_4665;
	mov.b32 	%r9641, 21106;
	st.local.u32 	[%rd2], %r9641;
	mov.b32 	%r13210, -1;
	mov.pred 	%p6443, 0;
	bra.uni 	$L__BB10_4666;
$L__BB10_4665:
	shl.b64 	%rd8678, %rd1625, 32;
	shr.s64 	%rd8679, %rd8678, 28;
	add.s64 	%rd8680, %rd1623, %rd8679;
	mov.b16 	%rs1206, 0;
	st.u8 	[%rd8680], %rs1206;
	st.u8 	[%rd8680+1], %rs1206;
	mov.b32 	%r9635, 3608;
	st.u32 	[%rd8680+4], %r9635;
	mov.b16 	%rs1207, 1;
	st.u8 	[%rd8680+3], %rs1207;
	mov.b32 	%r9636, 48;
	st.u32 	[%rd8680+8], %r9636;
	mov.b32 	%r9637, -1;
	st.u32 	[%rd8680+16], %r9637;
	ld.shared.u64 	%rd8681, [m_Local_$_0];
	add.s64 	%rd8682, %rd8681, %rd8679;
	mov.b32 	%r9638, 0;
	st.u32 	[%rd8682+32], %r9638;
	ld.shared.u64 	%rd8683, [m_Local_$_0];
	add.s64 	%rd8684, %rd8683, %rd8679;
	st.u32 	[%rd8684+36], %r9638;
	ld.shared.u64 	%rd8685, [m_Local_$_0];
	add.s64 	%rd8686, %rd8685, %rd8679;
	st.u32 	[%rd8686+40], %r9638;
	ld.local.u32 	%r9639, [%rd2];
	setp.eq.s32 	%p6443, %r9639, 0;
$L__BB10_4666:
	mov.b32 	%r13215, 0;
	not.pred 	%p4651, %p6443;
	@%p4651 bra 	$L__BB10_4672;
	setp.ne.s32 	%p4652, %r13210, -1;
	@%p4652 bra 	$L__BB10_4669;
	mov.b32 	%r9649, 21352;
	st.local.u32 	[%rd2], %r9649;
	bra.uni 	$L__BB10_4672;
$L__BB10_4669:
	ld.shared.u64 	%rd8687, [m_Local_$_0];
	mul.wide.s32 	%rd1626, %r13210, 16;
	add.s64 	%rd8688, %rd8687, %rd1626;
	st.u32 	[%rd8688+40], %r9632;
	ld.local.u32 	%r9644, [%rd2];
	setp.ne.s32 	%p4653, %r9644, 0;
	@%p4653 bra 	$L__BB10_4672;
	ld.shared.u64 	%rd8689, [m_Local_$_0];
	add.s64 	%rd8690, %rd8689, %rd1626;
	st.u32 	[%rd8690+36], %r13206;
	ld.local.u32 	%r9646, [%rd2];
	setp.ne.s32 	%p4654, %r9646, 0;
	@%p4654 bra 	$L__BB10_4672;
	ld.shared.u64 	%rd8691, [m_Local_$_0];
	add.s64 	%rd8692, %rd8691, %rd1626;
	st.u32 	[%rd8692+32], %r2492;
	ld.local.u32 	%r9647, [%rd2];
	setp.eq.s32 	%p4655, %r9647, 0;
	selp.b32 	%r13215, %r13210, 0, %p4655;
$L__BB10_4672:
	st.local.u32 	[%rd2], %r13215;
	bra.uni 	$L__BB10_4674;
$L__BB10_4673:
	shl.b32 	%r9633, %r13206, 2;
	cvt.u64.u32 	%rd8673, %r9633;
	add.s64 	%rd8674, %rd1624, %rd8673;
	mov.b32 	%r9634, 0;
	st.u32 	[%rd8674+32], %r9634;
	st.u8 	[%rd8674+32], %rs1621;
	ld.local.u32 	%r13215, [%rd2];
$L__BB10_4674:
	setp.ne.s32 	%p4656, %r13215, 0;
	@%p4656 bra 	$L__BB10_4691;
	setp.gt.u32 	%p4657, %r13205, 9;
	mov.u32 	%r13205, %r2552;
	@%p4657 bra 	$L__BB10_4645;
	setp.gt.s32 	%p4658, %r12864, -1;
	mov.b32 	%r13215, 0;
	@%p4658 bra 	$L__BB10_4691;
	setp.ne.s32 	%p4659, %r2492, -1;
	add.s32 	%r2570, %r2551, -2;
	@%p4659 bra 	$L__BB10_4679;
	mov.b32 	%r13215, 21352;
	st.local.u32 	[%rd2], %r13215;
	bra.uni 	$L__BB10_4691;
$L__BB10_4679:
	ld.shared.u64 	%rd1627, [m_Local_$_0];
	add.s64 	%rd1628, %rd1627, %rd1602;
	ld.u32 	%r9652, [%rd1628+12];
	setp.gt.s32 	%p4660, %r2551, 1;
	setp.lt.s32 	%p4661, %r2570, %r9652;
	and.pred  	%p4662, %p4660, %p4661;
	@%p4662 bra 	$L__BB10_4690;
	ld.shared.u64 	%rd8695, [m_Local_$_1];
	atom.global.add.u64 	%rd8696, [%rd25], 48;
	add.s64 	%rd8697, %rd8696, 56;
	setp.lt.u64 	%p4663, %rd8697, %rd8695;
	shr.u64 	%rd1629, %rd8696, 4;
	cvt.u32.u64 	%r13213, %rd1629;
	setp.ne.s32 	%p4664, %r13213, -1;
	and.pred  	%p4665, %p4663, %p4664;
	@%p4665 bra 	$L__BB10_4682;
	mov.b32 	%r9661, 21106;
	st.local.u32 	[%rd2], %r9661;
	mov.b32 	%r13213, -1;
	mov.pred 	%p6444, 0;
	bra.uni 	$L__BB10_4683;
$L__BB10_4682:
	shl.b64 	%rd8698, %rd1629, 32;
	shr.s64 	%rd8699, %rd8698, 28;
	add.s64 	%rd8700, %rd1627, %rd8699;
	mov.b16 	%rs1208, 0;
	st.u8 	[%rd8700], %rs1208;
	st.u8 	[%rd8700+1], %rs1208;
	mov.b32 	%r9655, 3608;
	st.u32 	[%rd8700+4], %r9655;
	mov.b16 	%rs1209, 1;
	st.u8 	[%rd8700+3], %rs1209;
	mov.b32 	%r9656, 48;
	st.u32 	[%rd8700+8], %r9656;
	mov.b32 	%r9657, -1;
	st.u32 	[%rd8700+16], %r9657;
	ld.shared.u64 	%rd8701, [m_Local_$_0];
	add.s64 	%rd8702, %rd8701, %rd8699;
	mov.b32 	%r9658, 0;
	st.u32 	[%rd8702+32], %r9658;
	ld.shared.u64 	%rd8703, [m_Local_$_0];
	add.s64 	%rd8704, %rd8703, %rd8699;
	st.u32 	[%rd8704+36], %r9658;
	ld.shared.u64 	%rd8705, [m_Local_$_0];
	add.s64 	%rd8706, %rd8705, %rd8699;
	st.u32 	[%rd8706+40], %r9658;
	ld.local.u32 	%r9659, [%rd2];
	setp.eq.s32 	%p6444, %r9659, 0;
$L__BB10_4683:
	mov.b32 	%r13215, 0;
	not.pred 	%p4667, %p6444;
	@%p4667 bra 	$L__BB10_4689;
	setp.ne.s32 	%p4668, %r13213, -1;
	@%p4668 bra 	$L__BB10_4686;
	mov.b32 	%r9669, 21352;
	st.local.u32 	[%rd2], %r9669;
	bra.uni 	$L__BB10_4689;
$L__BB10_4686:
	ld.shared.u64 	%rd8707, [m_Local_$_0];
	mul.wide.s32 	%rd1630, %r13213, 16;
	add.s64 	%rd8708, %rd8707, %rd1630;
	st.u32 	[%rd8708+40], %r9652;
	ld.local.u32 	%r9664, [%rd2];
	setp.ne.s32 	%p4669, %r9664, 0;
	@%p4669 bra 	$L__BB10_4689;
	ld.shared.u64 	%rd8709, [m_Local_$_0];
	add.s64 	%rd8710, %rd8709, %rd1630;
	st.u32 	[%rd8710+36], %r2570;
	ld.local.u32 	%r9666, [%rd2];
	setp.ne.s32 	%p4670, %r9666, 0;
	@%p4670 bra 	$L__BB10_4689;
	ld.shared.u64 	%rd8711, [m_Local_$_0];
	add.s64 	%rd8712, %rd8711, %rd1630;
	st.u32 	[%rd8712+32], %r2492;
	ld.local.u32 	%r9667, [%rd2];
	setp.eq.s32 	%p4671, %r9667, 0;
	selp.b32 	%r13215, %r13213, 0, %p4671;
$L__BB10_4689:
	st.local.u32 	[%rd2], %r13215;
	bra.uni 	$L__BB10_4691;
$L__BB10_4690:
	shl.b32 	%r9653, %r2570, 2;
	cvt.u64.u32 	%rd8693, %r9653;
	add.s64 	%rd8694, %rd1628, %rd8693;
	mov.b32 	%r9654, 45;
	st.u32 	[%rd8694+32], %r9654;
	ld.local.u32 	%r13215, [%rd2];
$L__BB10_4691:
	setp.ne.s32 	%p4672, %r13215, 0;
	mov.b32 	%r13219, 0;
	@%p4672 bra 	$L__BB10_4698;
	ld.shared.u64 	%rd8713, [m_Local_$_1];
	atom.global.add.u64 	%rd8714, [%rd25], 64;
	add.s64 	%rd8715, %rd8714, 72;
	setp.lt.u64 	%p4673, %rd8715, %rd8713;
	shr.u64 	%rd1631, %rd8714, 4;
	cvt.u32.u64 	%r2578, %rd1631;
	setp.ne.s32 	%p4674, %r2578, -1;
	and.pred  	%p4675, %p4673, %p4674;
	@%p4675 bra 	$L__BB10_4694;
	mov.b32 	%r13215, 21106;
	st.local.u32 	[%rd2], %r13215;
	mov.b32 	%r13217, -1;
	bra.uni 	$L__BB10_4697;
$L__BB10_4694:
	ld.shared.u64 	%rd8716, [m_Local_$_0];
	shl.b64 	%rd8717, %rd1631, 32;
	shr.s64 	%rd1632, %rd8717, 28;
	add.s64 	%rd8718, %rd8716, %rd1632;
	mov.b16 	%rs1210, 1;
	st.u8 	[%rd8718], %rs1210;
	mov.b16 	%rs1211, 0;
	st.u8 	[%rd8718+1], %rs1211;
	mov.b32 	%r9673, 2906;
	st.u32 	[%rd8718+4], %r9673;
	st.u8 	[%rd8718+3], %rs1210;
	mov.b32 	%r9674, 64;
	st.u32 	[%rd8718+8], %r9674;
	mov.b32 	%r9675, -1;
	st.u32 	[%rd8718+16], %r9675;
	ld.shared.u64 	%rd8719, [m_Local_$_0];
	add.s64 	%rd8720, %rd8719, %rd1632;
	st.u32 	[%rd8720+32], %r9675;
	ld.shared.u64 	%rd8721, [m_Local_$_0];
	add.s64 	%rd8722, %rd8721, %rd1632;
	mov.b32 	%r13217, 0;
	st.u32 	[%rd8722+40], %r13217;
	ld.shared.u64 	%rd8723, [m_Local_$_0];
	add.s64 	%rd8724, %rd8723, %rd1632;
	st.u32 	[%rd8724+44], %r13217;
	ld.shared.u64 	%rd8725, [m_Local_$_0];
	add.s64 	%rd8726, %rd8725, %rd1632;
	st.u32 	[%rd8726+48], %r13217;
	ld.shared.u64 	%rd8727, [m_Local_$_0];
	add.s64 	%rd8728, %rd8727, %rd1632;
	st.u32 	[%rd8728+32], %r2492;
	ld.local.u32 	%r13215, [%rd2];
	setp.ne.s32 	%p4676, %r13215, 0;
	@%p4676 bra 	$L__BB10_4697;
	ld.shared.u64 	%rd8729, [m_Local_$_0];
	add.s64 	%rd8730, %rd8729, %rd1632;
	mov.b32 	%r13217, 0;
	st.u32 	[%rd8730+48], %r13217;
	ld.local.u32 	%r13215, [%rd2];
	setp.ne.s32 	%p4677, %r13215, 0;
	@%p4677 bra 	$L__BB10_4697;
	ld.shared.u64 	%rd8731, [m_Local_$_0];
	add.s64 	%rd8732, %rd8731, %rd1632;
	st.u32 	[%rd8732+40], %r13181;
	ld.local.u32 	%r13215, [%rd2];
	setp.eq.s32 	%p4678, %r13215, 0;
	selp.b32 	%r13217, %r2578, 0, %p4678;
$L__BB10_4697:
	setp.eq.s32 	%p4679, %r13215, 0;
	selp.b32 	%r13219, %r13217, 0, %p4679;
$L__BB10_4698:
	setp.ne.s32 	%p4791, %r13215, 0;
	@%p4791 bra 	$L__BB10_6297;
	setp.ne.s32 	%p4792, %r13142, -1;
	@%p4792 bra 	$L__BB10_4701;
	mov.b32 	%r9869, 21352;
	st.local.u32 	[%rd2], %r9869;
	mov.b32 	%r13220, 0;
	mov.u32 	%r13221, %r13220;
	bra.uni 	$L__BB10_4702;
$L__BB10_4701:
	ld.shared.u64 	%rd8941, [m_Local_$_0];
	mul.wide.s32 	%rd8942, %r13142, 16;
	add.s64 	%rd8943, %rd8941, %rd8942;
	ld.u32 	%r13220, [%rd8943+32];
	ld.u32 	%r13221, [%rd8943+40];
$L__BB10_4702:
	setp.ne.s32 	%p4793, %r13219, -1;
	@%p4793 bra 	$L__BB10_4704;
	mov.b32 	%r9871, 21352;
	st.local.u32 	[%rd2], %r9871;
	mov.b32 	%r13222, 0;
	mov.u32 	%r13223, %r13222;
	bra.uni 	$L__BB10_4705;
$L__BB10_4704:
	ld.shared.u64 	%rd8944, [m_Local_$_0];
	mul.wide.s32 	%rd8945, %r13219, 16;
	add.s64 	%rd8946, %rd8944, %rd8945;
	ld.u32 	%r13222, [%rd8946+32];
	ld.u32 	%r13223, [%rd8946+40];
$L__BB10_4705:
	add.s32 	%r2596, %r13223, %r13221;
	shl.b32 	%r9872, %r2596, 2;
	add.s32 	%r9873, %r9872, 32;
	shr.s32 	%r9874, %r9873, 31;
	shr.u32 	%r9875, %r9874, 29;
	add.s32 	%r9876, %r9873, %r9875;
	and.b32  	%r9877, %r9876, -8;
	sub.s32 	%r9878, %r9873, %r9877;
	setp.eq.s32 	%p4794, %r9878, 0;
	sub.s32 	%r9879, %r9872, %r9878;
	add.s32 	%r9880, %r9879, 40;
	selp.b32 	%r2597, %r9873, %r9880, %p4794;
	ld.shared.u64 	%rd1633, [m_Local_$_1];
	and.b32  	%r9881, %r2597, 12;
	setp.eq.s32 	%p4795, %r9881, 0;
	mov.u32 	%r13224, %r2597;
	@%p4795 bra 	$L__BB10_4707;
	shr.s32 	%r9882, %r2597, 31;
	shr.u32 	%r9883, %r9882, 28;
	add.s32 	%r9884, %r2597, %r9883;
	and.b32  	%r9885, %r9884, -16;
	add.s32 	%r13224, %r9885, 16;
$L__BB10_4707:
	cvt.s64.s32 	%rd8947, %r13224;
	atom.global.add.u64 	%rd8948, [%rd25], %rd8947;
	cvt.s64.s32 	%rd8949, %r2597;
	add.s64 	%rd8950, %rd8949, %rd8948;
	add.s64 	%rd8951, %rd8950, 8;
	setp.lt.u64 	%p4796, %rd8951, %rd1633;
	shr.u64 	%rd8952, %rd8948, 4;
	cvt.u32.u64 	%r9886, %rd8952;
	selp.b32 	%r2600, %r9886, -1, %p4796;
	setp.ne.s32 	%p4797, %r2600, -1;
	@%p4797 bra 	$L__BB10_4709;
	mov.b32 	%r9944, 21352;
	st.local.u32 	[%rd2], %r9944;
	bra.uni 	$L__BB10_4748;
$L__BB10_4709:
	ld.shared.u64 	%rd8953, [m_Local_$_0];
	mul.wide.s32 	%rd1634, %r2600, 16;
	add.s64 	%rd8954, %rd8953, %rd1634;
	mov.b16 	%rs1241, 0;
	st.u8 	[%rd8954], %rs1241;
	st.u8 	[%rd8954+1], %rs1241;
	mov.b32 	%r9887, 4335;
	st.u32 	[%rd8954+4], %r9887;
	mov.b16 	%rs1242, 1;
	st.u8 	[%rd8954+3], %rs1242;
	st.u32 	[%rd8954+8], %r2597;
	st.u32 	[%rd8954+12], %r2596;
	setp.lt.s32 	%p4798, %r2596, 1;
	@%p4798 bra 	$L__BB10_4748;
	add.s32 	%r9889, %r13221, -1;
	neg.s32 	%r9890, %r13223;
	setp.eq.s32 	%p4799, %r9889, %r9890;
	mov.b32 	%r2615, 0;
	@%p4799 bra 	$L__BB10_4736;
	and.b32  	%r2615, %r2596, 2147483646;
	mov.b32 	%r13225, 0;
$L__BB10_4712:
	ld.shared.u64 	%rd1635, [m_Local_$_0];
	add.s64 	%rd1636, %rd1635, %rd1634;
	ld.u32 	%r2603, [%rd1636+12];
	setp.lt.s32 	%p4800, %r13225, %r2603;
	@%p4800 bra 	$L__BB10_4723;
	ld.shared.u64 	%rd8955, [m_Local_$_1];
	atom.global.add.u64 	%rd8956, [%rd25], 48;
	add.s64 	%rd8957, %rd8956, 56;
	setp.lt.u64 	%p4801, %rd8957, %rd8955;
	shr.u64 	%rd1637, %rd8956, 4;
	cvt.u32.u64 	%r13226, %rd1637;
	setp.ne.s32 	%p4802, %r13226, -1;
	and.pred  	%p4803, %p4801, %p4802;
	@%p4803 bra 	$L__BB10_4715;
	mov.b32 	%r9898, 21106;
	st.local.u32 	[%rd2], %r9898;
	mov.b32 	%r13226, -1;
	mov.pred 	%p6445, 0;
	bra.uni 	$L__BB10_4716;
$L__BB10_4715:
	shl.b64 	%rd8958, %rd1637, 32;
	shr.s64 	%rd8959, %rd8958, 28;
	add.s64 	%rd8960, %rd1635, %rd8959;
	mov.b16 	%rs1243, 0;
	st.u8 	[%rd8960], %rs1243;
	st.u8 	[%rd8960+1], %rs1243;
	mov.b32 	%r9892, 3608;
	st.u32 	[%rd8960+4], %r9892;
	mov.b16 	%rs1244, 1;
	st.u8 	[%rd8960+3], %rs1244;
	mov.b32 	%r9893, 48;
	st.u32 	[%rd8960+8], %r9893;
	mov.b32 	%r9894, -1;
	st.u32 	[%rd8960+16], %r9894;
	ld.shared.u64 	%rd8961, [m_Local_$_0];
	add.s64 	%rd8962, %rd8961, %rd8959;
	mov.b32 	%r9895, 0;
	st.u32 	[%rd8962+32], %r9895;
	ld.shared.u64 	%rd8963, [m_Local_$_0];
	add.s64 	%rd8964, %rd8963, %rd8959;
	st.u32 	[%rd8964+36], %r9895;
	ld.shared.u64 	%rd8965, [m_Local_$_0];
	add.s64 	%rd8966, %rd8965, %rd8959;
	st.u32 	[%rd8966+40], %r9895;
	ld.local.u32 	%r9896, [%rd2];
	setp.eq.s32 	%p6445, %r9896, 0;
$L__BB10_4716:
	mov.b32 	%r13227, 0;
	not.pred 	%p4805, %p6445;
	@%p4805 bra 	$L__BB10_4722;
	setp.ne.s32 	%p4806, %r13226, -1;
	@%p4806 bra 	$L__BB10_4719;
	mov.b32 	%r9906, 21352;
	st.local.u32 	[%rd2], %r9906;
	bra.uni 	$L__BB10_4722;
$L__BB10_4719:
	ld.shared.u64 	%rd8967, [m_Local_$_0];
	mul.wide.s32 	%rd1638, %r13226, 16;
	add.s64 	%rd8968, %rd8967, %rd1638;
	st.u32 	[%rd8968+40], %r2603;
	ld.local.u32 	%r9901, [%rd2];
	setp.ne.s32 	%p4807, %r9901, 0;
	@%p4807 bra 	$L__BB10_4722;
	ld.shared.u64 	%rd8969, [m_Local_$_0];
	add.s64 	%rd8970, %rd8969, %rd1638;
	st.u32 	[%rd8970+36], %r13225;
	ld.local.u32 	%r9903, [%rd2];
	setp.ne.s32 	%p4808, %r9903, 0;
	@%p4808 bra 	$L__BB10_4722;
	ld.shared.u64 	%rd8971, [m_Local_$_0];
	add.s64 	%rd8972, %rd8971, %rd1638;
	st.u32 	[%rd8972+32], %r2600;
	ld.local.u32 	%r9904, [%rd2];
	setp.eq.s32 	%p4809, %r9904, 0;
	selp.b32 	%r13227, %r13226, 0, %p4809;
$L__BB10_4722:
	st.local.u32 	[%rd2], %r13227;
	bra.uni 	$L__BB10_4724;
$L__BB10_4723:
	shl.b32 	%r9907, %r13225, 2;
	cvt.u64.u32 	%rd8973, %r9907;
	add.s64 	%rd8974, %rd1636, %rd8973;
	mov.b32 	%r9908, 0;
	st.u32 	[%rd8974+32], %r9908;
$L__BB10_4724:
	add.s32 	%r2608, %r13225, 1;
	ld.shared.u64 	%rd1639, [m_Local_$_0];
	add.s64 	%rd1640, %rd1639, %rd1634;
	ld.u32 	%r2609, [%rd1640+12];
	setp.lt.s32 	%p4810, %r2608, %r2609;
	@%p4810 bra 	$L__BB10_4734;
	ld.shared.u64 	%rd8975, [m_Local_$_1];
	atom.global.add.u64 	%rd8976, [%rd25], 48;
	add.s64 	%rd8977, %rd8976, 56;
	setp.ge.u64 	%p4811, %rd8977, %rd8975;
	shr.u64 	%rd1641, %rd8976, 4;
	cvt.u32.u64 	%r13228, %rd1641;
	setp.eq.s32 	%p4812, %r13228, -1;
	or.pred  	%p4813, %p4811, %p4812;
	@%p4813 bra 	$L__BB10_4727;
	shl.b64 	%rd8978, %rd1641, 32;
	shr.s64 	%rd8979, %rd8978, 28;
	add.s64 	%rd8980, %rd1639, %rd8979;
	mov.b16 	%rs1245, 0;
	st.u8 	[%rd8980], %rs1245;
	st.u8 	[%rd8980+1], %rs1245;
	mov.b32 	%r9909, 3608;
	st.u32 	[%rd8980+4], %r9909;
	mov.b16 	%rs1246, 1;
	st.u8 	[%rd8980+3], %rs1246;
	mov.b32 	%r9910, 48;
	st.u32 	[%rd8980+8], %r9910;
	mov.b32 	%r9911, -1;
	st.u32 	[%rd8980+16], %r9911;
	ld.shared.u64 	%rd8981, [m_Local_$_0];
	add.s64 	%rd8982, %rd8981, %rd8979;
	mov.b32 	%r9912, 0;
	st.u32 	[%rd8982+32], %r9912;
	ld.shared.u64 	%rd8983, [m_Local_$_0];
	add.s64 	%rd8984, %rd8983, %rd8979;
	st.u32 	[%rd8984+36], %r9912;
	ld.shared.u64 	%rd8985, [m_Local_$_0];
	add.s64 	%rd8986, %rd8985, %rd8979;
	st.u32 	[%rd8986+40], %r9912;
	ld.local.u32 	%r9913, [%rd2];
	setp.eq.s32 	%p6446, %r9913, 0;
	bra.uni 	$L__BB10_4728;
$L__BB10_4727:
	mov.b32 	%r9915, 21106;
	st.local.u32 	[%rd2], %r9915;
	mov.b32 	%r13228, -1;
	mov.pred 	%p6446, 0;
$L__BB10_4728:
	mov.b32 	%r13229, 0;
	not.pred 	%p4815, %p6446;
	@%p4815 bra 	$L__BB10_4733;
	setp.eq.s32 	%p4816, %r13228, -1;
	@%p4816 bra 	$L__BB10_6392;
	ld.shared.u64 	%rd8987, [m_Local_$_0];
	mul.wide.s32 	%rd1642, %r13228, 16;
	add.s64 	%rd8988, %rd8987, %rd1642;
	st.u32 	[%rd8988+40], %r2609;
	ld.local.u32 	%r9918, [%rd2];
	setp.eq.s32 	%p4817, %r9918, 0;
	@%p4817 bra 	$L__BB10_4731;
	bra.uni 	$L__BB10_4733;
$L__BB10_4731:
	ld.shared.u64 	%rd8989, [m_Local_$_0];
	add.s64 	%rd8990, %rd8989, %rd1642;
	st.u32 	[%rd8990+36], %r2608;
	ld.local.u32 	%r9920, [%rd2];
	setp.ne.s32 	%p4818, %r9920, 0;
	@%p4818 bra 	$L__BB10_4733;
	ld.shared.u64 	%rd8991, [m_Local_$_0];
	add.s64 	%rd8992, %rd8991, %rd1642;
	st.u32 	[%rd8992+32], %r2600;
	ld.local.u32 	%r9921, [%rd2];
	setp.eq.s32 	%p4819, %r9921, 0;
	selp.b32 	%r13229, %r13228, 0, %p4819;
$L__BB10_4733:
	st.local.u32 	[%rd2], %r13229;
	bra.uni 	$L__BB10_4735;
$L__BB10_4734:
	shl.b32 	%r9924, %r2608, 2;
	cvt.u64.u32 	%rd8993, %r9924;
	add.s64 	%rd8994, %rd1640, %rd8993;
	mov.b32 	%r9925, 0;
	st.u32 	[%rd8994+32], %r9925;
$L__BB10_4735:
	add.s32 	%r13225, %r13225, 2;
	setp.ne.s32 	%p4820, %r13225, %r2615;
	@%p4820 bra 	$L__BB10_4712;
$L__BB10_4736:
	and.b32  	%r9926, %r2596, 1;
	setp.eq.b32 	%p4821, %r9926, 1;
	not.pred 	%p4822, %p4821;
	@%p4822 bra 	$L__BB10_4748;
	ld.shared.u64 	%rd1643, [m_Local_$_0];
	add.s64 	%rd1644, %rd1643, %rd1634;
	ld.u32 	%r2616, [%rd1644+12];
	setp.lt.s32 	%p4823, %r2615, %r2616;
	@%p4823 bra 	$L__BB10_4747;
	ld.shared.u64 	%rd8995, [m_Local_$_1];
	atom.global.add.u64 	%rd8996, [%rd25], 48;
	add.s64 	%rd8997, %rd8996, 56;
	setp.ge.u64 	%p4824, %rd8997, %rd8995;
	shr.u64 	%rd1645, %rd8996, 4;
	cvt.u32.u64 	%r13231, %rd1645;
	setp.eq.s32 	%p4825, %r13231, -1;
	or.pred  	%p4826, %p4824, %p4825;
	@%p4826 bra 	$L__BB10_4740;
	shl.b64 	%rd8998, %rd1645, 32;
	shr.s64 	%rd8999, %rd8998, 28;
	add.s64 	%rd9000, %rd1643, %rd8999;
	mov.b16 	%rs1247, 0;
	st.u8 	[%rd9000], %rs1247;
	st.u8 	[%rd9000+1], %rs1247;
	mov.b32 	%r9927, 3608;
	st.u32 	[%rd9000+4], %r9927;
	mov.b16 	%rs1248, 1;
	st.u8 	[%rd9000+3], %rs1248;
	mov.b32 	%r9928, 48;
	st.u32 	[%rd9000+8], %r9928;
	mov.b32 	%r9929, -1;
	st.u32 	[%rd9000+16], %r9929;
	ld.shared.u64 	%rd9001, [m_Local_$_0];
	add.s64 	%rd9002, %rd9001, %rd8999;
	mov.b32 	%r9930, 0;
	st.u32 	[%rd9002+32], %r9930;
	ld.shared.u64 	%rd9003, [m_Local_$_0];
	add.s64 	%rd9004, %rd9003, %rd8999;
	st.u32 	[%rd9004+36], %r9930;
	ld.shared.u64 	%rd9005, [m_Local_$_0];
	add.s64 	%rd9006, %rd9005, %rd8999;
	st.u32 	[%rd9006+40], %r9930;
	ld.local.u32 	%r9931, [%rd2];
	setp.eq.s32 	%p6447, %r9931, 0;
	bra.uni 	$L__BB10_4741;
$L__BB10_4740:
	mov.b32 	%r9933, 21106;
	st.local.u32 	[%rd2], %r9933;
	mov.b32 	%r13231, -1;
	mov.pred 	%p6447, 0;
$L__BB10_4741:
	mov.b32 	%r13232, 0;
	not.pred 	%p4828, %p6447;
	@%p4828 bra 	$L__BB10_4746;
	setp.eq.s32 	%p4829, %r13231, -1;
	@%p4829 bra 	$L__BB10_6393;
	ld.shared.u64 	%rd9007, [m_Local_$_0];
	mul.wide.s32 	%rd1646, %r13231, 16;
	add.s64 	%rd9008, %rd9007, %rd1646;
	st.u32 	[%rd9008+40], %r2616;
	ld.local.u32 	%r9936, [%rd2];
	setp.eq.s32 	%p4830, %r9936, 0;
	@%p4830 bra 	$L__BB10_4744;
	bra.uni 	$L__BB10_4746;
$L__BB10_4744:
	ld.shared.u64 	%rd9009, [m_Local_$_0];
	add.s64 	%rd9010, %rd9009, %rd1646;
	st.u32 	[%rd9010+36], %r2615;
	ld.local.u32 	%r9938, [%rd2];
	setp.ne.s32 	%p4831, %r9938, 0;
	@%p4831 bra 	$L__BB10_4746;
	ld.shared.u64 	%rd9011, [m_Local_$_0];
	add.s64 	%rd9012, %rd9011, %rd1646;
	st.u32 	[%rd9012+32], %r2600;
	ld.local.u32 	%r9939, [%rd2];
	setp.eq.s32 	%p4832, %r9939, 0;
	selp.b32 	%r13232, %r13231, 0, %p4832;
$L__BB10_4746:
	st.local.u32 	[%rd2], %r13232;
	bra.uni 	$L__BB10_4748;
$L__BB10_4747:
	shl.b32 	%r9942, %r2615, 2;
	cvt.u64.u32 	%rd9013, %r9942;
	add.s64 	%rd9014, %rd1644, %rd9013;
	mov.b32 	%r9943, 0;
	st.u32 	[%rd9014+32], %r9943;
$L__BB10_4748:
	setp.lt.s32 	%p4833, %r13221, 1;
	@%p4833 bra 	$L__BB10_4752;
	mul.wide.s32 	%rd1647, %r13220, 16;
	mul.wide.s32 	%rd1648, %r2600, 16;
	mov.b32 	%r13233, 0;
$L__BB10_4750:
	setp.ne.s32 	%p4834, %r13220, -1;
	shl.b32 	%r2622, %r13233, 2;
	@%p4834 bra 	$L__BB10_4756;
	mov.b32 	%r9961, 21352;
	st.local.u32 	[%rd2], %r9961;
	mov.b16 	%rs1622, 0;
	bra.uni 	$L__BB10_4768;
$L__BB10_4752:
	setp.lt.s32 	%p4857, %r13223, 1;
	@%p4857 bra 	$L__BB10_4810;
	mul.wide.s32 	%rd1649, %r13222, 16;
	mul.wide.s32 	%rd1650, %r2600, 16;
	mov.b32 	%r13238, 0;
$L__BB10_4754:
	setp.ne.s32 	%p4858, %r13222, -1;
	@%p4858 bra 	$L__BB10_4783;
	mov.b32 	%r9996, 21352;
	st.local.u32 	[%rd2], %r9996;
	mov.b16 	%rs1623, 0;
	bra.uni 	$L__BB10_4795;
$L__BB10_4756:
	ld.shared.u64 	%rd1651, [m_Local_$_0];
	add.s64 	%rd1652, %rd1651, %rd1647;
	ld.u32 	%r2623, [%rd1652+12];
	setp.lt.s32 	%p4835, %r13233, %r2623;
	@%p4835 bra 	$L__BB10_4767;
	ld.shared.u64 	%rd9015, [m_Local_$_1];
	atom.global.add.u64 	%rd9016, [%rd25], 48;
	add.s64 	%rd9017, %rd9016, 56;
	setp.lt.u64 	%p4836, %rd9017, %rd9015;
	shr.u64 	%rd1653, %rd9016, 4;
	cvt.u32.u64 	%r13234, %rd1653;
	setp.ne.s32 	%p4837, %r13234, -1;
	and.pred  	%p4838, %p4836, %p4837;
	@%p4838 bra 	$L__BB10_4759;
	mov.b32 	%r9952, 21106;
	st.local.u32 	[%rd2], %r9952;
	mov.b32 	%r13234, -1;
	mov.pred 	%p6448, 0;
	bra.uni 	$L__BB10_4760;
$L__BB10_4759:
	shl.b64 	%rd9018, %rd1653, 32;
	shr.s64 	%rd9019, %rd9018, 28;
	add.s64 	%rd9020, %rd1651, %rd9019;
	mov.b16 	%rs1249, 0;
	st.u8 	[%rd9020], %rs1249;
	st.u8 	[%rd9020+1], %rs1249;
	mov.b32 	%r9946, 3608;
	st.u32 	[%rd9020+4], %r9946;
	mov.b16 	%rs1250, 1;
	st.u8 	[%rd9020+3], %rs1250;
	mov.b32 	%r9947, 48;
	st.u32 	[%rd9020+8], %r9947;
	mov.b32 	%r9948, -1;
	st.u32 	[%rd9020+16], %r9948;
	ld.shared.u64 	%rd9021, [m_Local_$_0];
	add.s64 	%rd9022, %rd9021, %rd9019;
	mov.b32 	%r9949, 0;
	st.u32 	[%rd9022+32], %r9949;
	ld.shared.u64 	%rd9023, [m_Local_$_0];
	add.s64 	%rd9024, %rd9023, %rd9019;
	st.u32 	[%rd9024+36], %r9949;
	ld.shared.u64 	%rd9025, [m_Local_$_0];
	add.s64 	%rd9026, %rd9025, %rd9019;
	st.u32 	[%rd9026+40], %r9949;
	ld.local.u32 	%r9950, [%rd2];
	setp.eq.s32 	%p6448, %r9950, 0;
$L__BB10_4760:
	mov.b32 	%r13235, 0;
	not.pred 	%p4840, %p6448;
	@%p4840 bra 	$L__BB10_4766;
	setp.ne.s32 	%p4841, %r13234, -1;
	@%p4841 bra 	$L__BB10_4763;
	mov.b32 	%r9960, 21352;
	st.local.u32 	[%rd2], %r9960;
	bra.uni 	$L__BB10_4766;
$L__BB10_4763:
	ld.shared.u64 	%rd9027, [m_Local_$_0];
	mul.wide.s32 	%rd1654, %r13234, 16;
	add.s64 	%rd9028, %rd9027, %rd1654;
	st.u32 	[%rd9028+40], %r2623;
	ld.local.u32 	%r9955, [%rd2];
	setp.ne.s32 	%p4842, %r9955, 0;
	@%p4842 bra 	$L__BB10_4766;
	ld.shared.u64 	%rd9029, [m_Local_$_0];
	add.s64 	%rd9030, %rd9029, %rd1654;
	st.u32 	[%rd9030+36], %r13233;
	ld.local.u32 	%r9957, [%rd2];
	setp.ne.s32 	%p4843, %r9957, 0;
	@%p4843 bra 	$L__BB10_4766;
	ld.shared.u64 	%rd9031, [m_Local_$_0];
	add.s64 	%rd9032, %rd9031, %rd1654;
	st.u32 	[%rd9032+32], %r13220;
	ld.local.u32 	%r9958, [%rd2];
	setp.eq.s32 	%p4844, %r9958, 0;
	selp.b32 	%r13235, %r13234, 0, %p4844;
$L__BB10_4766:
	st.local.u32 	[%rd2], %r13235;
	mov.b16 	%rs1622, 0;
	bra.uni 	$L__BB10_4768;
$L__BB10_4767:
	cvt.u64.u32 	%rd9033, %r2622;
	add.s64 	%rd9034, %rd1652, %rd9033;
	ld.u8 	%rs1622, [%rd9034+32];
$L__BB10_4768:
	setp.ne.s32 	%p4845, %r2600, -1;
	@%p4845 bra 	$L__BB10_4770;
	mov.b32 	%r9978, 21352;
	st.local.u32 	[%rd2], %r9978;
	bra.uni 	$L__BB10_4782;
$L__BB10_4770:
	ld.shared.u64 	%rd1655, [m_Local_$_0];
	add.s64 	%rd1656, %rd1655, %rd1648;
	ld.u32 	%r2628, [%rd1656+12];
	setp.lt.s32 	%p4846, %r13233, %r2628;
	@%p4846 bra 	$L__BB10_4781;
	ld.shared.u64 	%rd9035, [m_Local_$_1];
	atom.global.add.u64 	%rd9036, [%rd25], 48;
	add.s64 	%rd9037, %rd9036, 56;
	setp.lt.u64 	%p4847, %rd9037, %rd9035;
	shr.u64 	%rd1657, %rd9036, 4;
	cvt.u32.u64 	%r13236, %rd1657;
	setp.ne.s32 	%p4848, %r13236, -1;
	and.pred  	%p4849, %p4847, %p4848;
	@%p4849 bra 	$L__BB10_4773;
	mov.b32 	%r9968, 21106;
	st.local.u32 	[%rd2], %r9968;
	mov.b32 	%r13236, -1;
	mov.pred 	%p6449, 0;
	bra.uni 	$L__BB10_4774;
$L__BB10_4773:
	shl.b64 	%rd9038, %rd1657, 32;
	shr.s64 	%rd9039, %rd9038, 28;
	add.s64 	%rd9040, %rd1655, %rd9039;
	mov.b16 	%rs1253, 0;
	st.u8 	[%rd9040], %rs1253;
	st.u8 	[%rd9040+1], %rs1253;
	mov.b32 	%r9962, 3608;
	st.u32 	[%rd9040+4], %r9962;
	mov.b16 	%rs1254, 1;
	st.u8 	[%rd9040+3], %rs1254;
	mov.b32 	%r9963, 48;
	st.u32 	[%rd9040+8], %r9963;
	mov.b32 	%r9964, -1;
	st.u32 	[%rd9040+16], %r9964;
	ld.shared.u64 	%rd9041, [m_Local_$_0];
	add.s64 	%rd9042, %rd9041, %rd9039;
	mov.b32 	%r9965, 0;
	st.u32 	[%rd9042+32], %r9965;
	ld.shared.u64 	%rd9043, [m_Local_$_0];
	add.s64 	%rd9044, %rd9043, %rd9039;
	st.u32 	[%rd9044+36], %r9965;
	ld.shared.u64 	%rd9045, [m_Local_$_0];
	add.s64 	%rd9046, %rd9045, %rd9039;
	st.u32 	[%rd9046+40], %r9965;
	ld.local.u32 	%r9966, [%rd2];
	setp.eq.s32 	%p6449, %r9966, 0;
$L__BB10_4774:
	mov.b32 	%r13237, 0;
	not.pred 	%p4851, %p6449;
	@%p4851 bra 	$L__BB10_4780;
	setp.ne.s32 	%p4852, %r13236, -1;
	@%p4852 bra 	$L__BB10_4777;
	mov.b32 	%r9976, 21352;
	st.local.u32 	[%rd2], %r9976;
	bra.uni 	$L__BB10_4780;
$L__BB10_4777:
	ld.shared.u64 	%rd9047, [m_Local_$_0];
	mul.wide.s32 	%rd1658, %r13236, 16;
	add.s64 	%rd9048, %rd9047, %rd1658;
	st.u32 	[%rd9048+40], %r2628;
	ld.local.u32 	%r9971, [%rd2];
	setp.ne.s32 	%p4853, %r9971, 0;
	@%p4853 bra 	$L__BB10_4780;
	ld.shared.u64 	%rd9049, [m_Local_$_0];
	add.s64 	%rd9050, %rd9049, %rd1658;
	st.u32 	[%rd9050+36], %r13233;
	ld.local.u32 	%r9973, [%rd2];
	setp.ne.s32 	%p4854, %r9973, 0;
	@%p4854 bra 	$L__BB10_4780;
	ld.shared.u64 	%rd9051, [m_Local_$_0];
	add.s64 	%rd9052, %rd9051, %rd1658;
	st.u32 	[%rd9052+32], %r2600;
	ld.local.u32 	%r9974, [%rd2];
	setp.eq.s32 	%p4855, %r9974, 0;
	selp.b32 	%r13237, %r13236, 0, %p4855;
$L__BB10_4780:
	st.local.u32 	[%rd2], %r13237;
	bra.uni 	$L__BB10_4782;
$L__BB10_4781:
	cvt.u64.u32 	%rd9053, %r2622;
	add.s64 	%rd9054, %rd1656, %rd9053;
	mov.b32 	%r9977, 0;
	st.u32 	[%rd9054+32], %r9977;
	st.u8 	[%rd9054+32], %rs1622;
$L__BB10_4782:
	add.s32 	%r13233, %r13233, 1;
	setp.eq.s32 	%p4856, %r13233, %r13221;
	@%p4856 bra 	$L__BB10_4752;
	bra.uni 	$L__BB10_4750;
$L__BB10_4783:
	ld.shared.u64 	%rd1659, [m_Local_$_0];
	add.s64 	%rd1660, %rd1659, %rd1649;
	ld.u32 	%r2635, [%rd1660+12];
	setp.lt.s32 	%p4859, %r13238, %r2635;
	@%p4859 bra 	$L__BB10_4794;
	ld.shared.u64 	%rd9055, [m_Local_$_1];
	atom.global.add.u64 	%rd9056, [%rd25], 48;
	add.s64 	%rd9057, %rd9056, 56;
	setp.lt.u64 	%p4860, %rd9057, %rd9055;
	shr.u64 	%rd1661, %rd9056, 4;
	cvt.u32.u64 	%r13239, %rd1661;
	setp.ne.s32 	%p4861, %r13239, -1;
	and.pred  	%p4862, %p4860, %p4861;
	@%p4862 bra 	$L__BB10_4786;
	mov.b32 	%r9986, 21106;
	st.local.u32 	[%rd2], %r9986;
	mov.b32 	%r13239, -1;
	mov.pred 	%p6450, 0;
	bra.uni 	$L__BB10_4787;
$L__BB10_4786:
	shl.b64 	%rd9058, %rd1661, 32;
	shr.s64 	%rd9059, %rd9058, 28;
	add.s64 	%rd9060, %rd1659, %rd9059;
	mov.b16 	%rs1255, 0;
	st.u8 	[%rd9060], %rs1255;
	st.u8 	[%rd9060+1], %rs1255;
	mov.b32 	%r9980, 3608;
	st.u32 	[%rd9060+4], %r9980;
	mov.b16 	%rs1256, 1;
	st.u8 	[%rd9060+3], %rs1256;
	mov.b32 	%r9981, 48;
	st.u32 	[%rd9060+8], %r9981;
	mov.b32 	%r9982, -1;
	st.u32 	[%rd9060+16], %r9982;
	ld.shared.u64 	%rd9061, [m_Local_$_0];
	add.s64 	%rd9062, %rd9061, %rd9059;
	mov.b32 	%r9983, 0;
	st.u32 	[%rd9062+32], %r9983;
	ld.shared.u64 	%rd9063, [m_Local_$_0];
	add.s64 	%rd9064, %rd9063, %rd9059;
	st.u32 	[%rd9064+36], %r9983;
	ld.shared.u64 	%rd9065, [m_Local_$_0];
	add.s64 	%rd9066, %rd9065, %rd9059;
	st.u32 	[%rd9066+40], %r9983;
	ld.local.u32 	%r9984, [%rd2];
	setp.eq.s32 	%p6450, %r9984, 0;
$L__BB10_4787:
	mov.b32 	%r13240, 0;
	not.pred 	%p4864, %p6450;
	@%p4864 bra 	$L__BB10_4793;
	setp.ne.s32 	%p4865, %r13239, -1;
	@%p4865 bra 	$L__BB10_4790;
	mov.b32 	%r9994, 21352;
	st.local.u32 	[%rd2], %r9994;
	bra.uni 	$L__BB10_4793;
$L__BB10_4790:
	ld.shared.u64 	%rd9067, [m_Local_$_0];
	mul.wide.s32 	%rd1662, %r13239, 16;
	add.s64 	%rd9068, %rd9067, %rd1662;
	st.u32 	[%rd9068+40], %r2635;
	ld.local.u32 	%r9989, [%rd2];
	setp.ne.s32 	%p4866, %r9989, 0;
	@%p4866 bra 	$L__BB10_4793;
	ld.shared.u64 	%rd9069, [m_Local_$_0];
	add.s64 	%rd9070, %rd9069, %rd1662;
	st.u32 	[%rd9070+36], %r13238;
	ld.local.u32 	%r9991, [%rd2];
	setp.ne.s32 	%p4867, %r9991, 0;
	@%p4867 bra 	$L__BB10_4793;
	ld.shared.u64 	%rd9071, [m_Local_$_0];
	add.s64 	%rd9072, %rd9071, %rd1662;
	st.u32 	[%rd9072+32], %r13222;
	ld.local.u32 	%r9992, [%rd2];
	setp.eq.s32 	%p4868, %r9992, 0;
	selp.b32 	%r13240, %r13239, 0, %p4868;
$L__BB10_4793:
	st.local.u32 	[%rd2], %r13240;
	mov.b16 	%rs1623, 0;
	bra.uni 	$L__BB10_4795;
$L__BB10_4794:
	shl.b32 	%r9995, %r13238, 2;
	cvt.u64.u32 	%rd9073, %r9995;
	add.s64 	%rd9074, %rd1660, %rd9073;
	ld.u8 	%rs1623, [%rd9074+32];
$L__BB10_4795:
	setp.ne.s32 	%p4869, %r2600, -1;
	add.s32 	%r2640, %r13238, %r13221;
	@%p4869 bra 	$L__BB10_4797;
	mov.b32 	%r10015, 21352;
	st.local.u32 	[%rd2], %r10015;
	bra.uni 	$L__BB10_4809;
$L__BB10_4797:
	ld.shared.u64 	%rd1663, [m_Local_$_0];
	add.s64 	%rd1664, %rd1663, %rd1650;
	ld.u32 	%r9997, [%rd1664+12];
	setp.gt.s32 	%p4870, %r2640, -1;
	setp.lt.s32 	%p4871, %r2640, %r9997;
	and.pred  	%p4872, %p4870, %p4871;
	@%p4872 bra 	$L__BB10_4808;
	ld.shared.u64 	%rd9077, [m_Local_$_1];
	atom.global.add.u64 	%rd9078, [%rd25], 48;
	add.s64 	%rd9079, %rd9078, 56;
	setp.lt.u64 	%p4873, %rd9079, %rd9077;
	shr.u64 	%rd1665, %rd9078, 4;
	cvt.u32.u64 	%r13241, %rd1665;
	setp.ne.s32 	%p4874, %r13241, -1;
	and.pred  	%p4875, %p4873, %p4874;
	@%p4875 bra 	$L__BB10_4800;
	mov.b32 	%r10006, 21106;
	st.local.u32 	[%rd2], %r10006;
	mov.b32 	%r13241, -1;
	mov.pred 	%p6451, 0;
	bra.uni 	$L__BB10_4801;
$L__BB10_4800:
	shl.b64 	%rd9080, %rd1665, 32;
	shr.s64 	%rd9081, %rd9080, 28;
	add.s64 	%rd9082, %rd1663, %rd9081;
	mov.b16 	%rs1259, 0;
	st.u8 	[%rd9082], %rs1259;
	st.u8 	[%rd9082+1], %rs1259;
	mov.b32 	%r10000, 3608;
	st.u32 	[%rd9082+4], %r10000;
	mov.b16 	%rs1260, 1;
	st.u8 	[%rd9082+3], %rs1260;
	mov.b32 	%r10001, 48;
	st.u32 	[%rd9082+8], %r10001;
	mov.b32 	%r10002, -1;
	st.u32 	[%rd9082+16], %r10002;
	ld.shared.u64 	%rd9083, [m_Local_$_0];
	add.s64 	%rd9084, %rd9083, %rd9081;
	mov.b32 	%r10003, 0;
	st.u32 	[%rd9084+32], %r10003;
	ld.shared.u64 	%rd9085, [m_Local_$_0];
	add.s64 	%rd9086, %rd9085, %rd9081;
	st.u32 	[%rd9086+36], %r10003;
	ld.shared.u64 	%rd9087, [m_Local_$_0];
	add.s64 	%rd9088, %rd9087, %rd9081;
	st.u32 	[%rd9088+40], %r10003;
	ld.local.u32 	%r10004, [%rd2];
	setp.eq.s32 	%p6451, %r10004, 0;
$L__BB10_4801:
	mov.b32 	%r13242, 0;
	not.pred 	%p4877, %p6451;
	@%p4877 bra 	$L__BB10_4807;
	setp.ne.s32 	%p4878, %r13241, -1;
	@%p4878 bra 	$L__BB10_4804;
	mov.b32 	%r10014, 21352;
	st.local.u32 	[%rd2], %r10014;
	bra.uni 	$L__BB10_4807;
$L__BB10_4804:
	ld.shared.u64 	%rd9089, [m_Local_$_0];
	mul.wide.s32 	%rd1666, %r13241, 16;
	add.s64 	%rd9090, %rd9089, %rd1666;
	st.u32 	[%rd9090+40], %r9997;
	ld.local.u32 	%r10009, [%rd2];
	setp.ne.s32 	%p4879, %r10009, 0;
	@%p4879 bra 	$L__BB10_4807;
	ld.shared.u64 	%rd9091, [m_Local_$_0];
	add.s64 	%rd9092, %rd9091, %rd1666;
	st.u32 	[%rd9092+36], %r2640;
	ld.local.u32 	%r10011, [%rd2];
	setp.ne.s32 	%p4880, %r10011, 0;
	@%p4880 bra 	$L__BB10_4807;
	ld.shared.u64 	%rd9093, [m_Local_$_0];
	add.s64 	%rd9094, %rd9093, %rd1666;
	st.u32 	[%rd9094+32], %r2600;
	ld.local.u32 	%r10012, [%rd2];
	setp.eq.s32 	%p4881, %r10012, 0;
	selp.b32 	%r13242, %r13241, 0, %p4881;
$L__BB10_4807:
	st.local.u32 	[%rd2], %r13242;
	bra.uni 	$L__BB10_4809;
$L__BB10_4808:
	shl.b32 	%r9998, %r2640, 2;
	cvt.u64.u32 	%rd9075, %r9998;
	add.s64 	%rd9076, %rd1664, %rd9075;
	mov.b32 	%r9999, 0;
	st.u32 	[%rd9076+32], %r9999;
	st.u8 	[%rd9076+32], %rs1623;
$L__BB10_4809:
	add.s32 	%r13238, %r13238, 1;
	setp.ne.s32 	%p4882, %r13238, %r13223;
	@%p4882 bra 	$L__BB10_4754;
$L__BB10_4810:
	ld.shared.u64 	%rd11634, [m_Local_$_1];
	atom.global.add.u64 	%rd9095, [%rd25], 48;
	add.s64 	%rd9096, %rd9095, 56;
	setp.lt.u64 	%p4883, %rd9096, %rd11634;
	shr.u64 	%rd9097, %rd9095, 4;
	cvt.u32.u64 	%r10016, %rd9097;
	selp.b32 	%r2647, %r10016, -1, %p4883;
	setp.ne.s32 	%p4884, %r2647, -1;
	@%p4884 bra 	$L__BB10_4812;
	mov.b32 	%r10126, 21352;
	st.local.u32 	[%rd2], %r10126;
	bra.uni 	$L__BB10_4887;
$L__BB10_4812:
	ld.shared.u64 	%rd9098, [m_Local_$_0];
	mul.wide.s32 	%rd1668, %r2647, 16;
	add.s64 	%rd9099, %rd9098, %rd1668;
	mov.b16 	%rs1261, 1;
	st.u8 	[%rd9099], %rs1261;
	mov.b16 	%rs1262, 0;
	st.u8 	[%rd9099+1], %rs1262;
	mov.b32 	%r10017, 2906;
	st.u32 	[%rd9099+4], %r10017;
	st.u8 	[%rd9099+3], %rs1261;
	mov.b32 	%r10018, 48;
	st.u32 	[%rd9099+8], %r10018;
	mov.b32 	%r10019, -1;
	st.u32 	[%rd9099+16], %r10019;
	ld.shared.u64 	%rd1669, [m_Local_$_0];
	mul.wide.s32 	%rd1670, %r2600, 16;
	add.s64 	%rd9100, %rd1669, %rd1670;
	ld.u32 	%r2648, [%rd9100+12];
	shl.b32 	%r10020, %r2648, 2;
	add.s32 	%r10021, %r10020, 32;
	shr.s32 	%r10022, %r10021, 31;
	shr.u32 	%r10023, %r10022, 29;
	add.s32 	%r10024, %r10021, %r10023;
	and.b32  	%r10025, %r10024, -8;
	sub.s32 	%r10026, %r10021, %r10025;
	setp.eq.s32 	%p4885, %r10026, 0;
	sub.s32 	%r10027, %r10020, %r10026;
	add.s32 	%r10028, %r10027, 40;
	selp.b32 	%r2649, %r10021, %r10028, %p4885;
	ld.shared.u64 	%rd1671, [m_Local_$_1];
	and.b32  	%r10029, %r2649, 12;
	setp.eq.s32 	%p4886, %r10029, 0;
	mov.u32 	%r13243, %r2649;
	@%p4886 bra 	$L__BB10_4814;
	shr.s32 	%r10030, %r2649, 31;
	shr.u32 	%r10031, %r10030, 28;
	add.s32 	%r10032, %r2649, %r10031;
	and.b32  	%r10033, %r10032, -16;
	add.s32 	%r13243, %r10033, 16;
$L__BB10_4814:
	cvt.s64.s32 	%rd9101, %r13243;
	atom.global.add.u64 	%rd9102, [%rd25], %rd9101;
	cvt.s64.s32 	%rd9103, %r2649;
	add.s64 	%rd9104, %rd9103, %rd9102;
	add.s64 	%rd9105, %rd9104, 8;
	setp.lt.u64 	%p4887, %rd9105, %rd1671;
	shr.u64 	%rd9106, %rd9102, 4;
	cvt.u32.u64 	%r10034, %rd9106;
	selp.b32 	%r2652, %r10034, -1, %p4887;
	setp.ne.s32 	%p4888, %r2652, -1;
	@%p4888 bra 	$L__BB10_4816;
	mov.b32 	%r10090, 21352;
	st.local.u32 	[%rd2], %r10090;
	bra.uni 	$L__BB10_4855;
$L__BB10_4816:
	mul.wide.s32 	%rd1672, %r2652, 16;
	add.s64 	%rd9107, %rd1669, %rd1672;
	mov.b16 	%rs1263, 0;
	st.u8 	[%rd9107], %rs1263;
	st.u8 	[%rd9107+1], %rs1263;
	mov.b32 	%r10035, 4335;
	st.u32 	[%rd9107+4], %r10035;
	mov.b16 	%rs1264, 1;
	st.u8 	[%rd9107+3], %rs1264;
	st.u32 	[%rd9107+8], %r2649;
	st.u32 	[%rd9107+12], %r2648;
	setp.lt.s32 	%p4889, %r2648, 1;
	@%p4889 bra 	$L__BB10_4855;
	setp.eq.s32 	%p4890, %r2648, 1;
	mov.b32 	%r2667, 0;
	@%p4890 bra 	$L__BB10_4843;
	and.b32  	%r2667, %r2648, 2147483646;
	mov.b32 	%r13244, 0;
$L__BB10_4819:
	ld.shared.u64 	%rd1673, [m_Local_$_0];
	add.s64 	%rd1674, %rd1673, %rd1672;
	ld.u32 	%r2655, [%rd1674+12];
	setp.lt.s32 	%p4891, %r13244, %r2655;
	@%p4891 bra 	$L__BB10_4830;
	ld.shared.u64 	%rd9108, [m_Local_$_1];
	atom.global.add.u64 	%rd9109, [%rd25], 48;
	add.s64 	%rd9110, %rd9109, 56;
	setp.lt.u64 	%p4892, %rd9110, %rd9108;
	shr.u64 	%rd1675, %rd9109, 4;
	cvt.u32.u64 	%r13245, %rd1675;
	setp.ne.s32 	%p4893, %r13245, -1;
	and.pred  	%p4894, %p4892, %p4893;
	@%p4894 bra 	$L__BB10_4822;
	mov.b32 	%r10044, 21106;
	st.local.u32 	[%rd2], %r10044;
	mov.b32 	%r13245, -1;
	mov.pred 	%p6452, 0;
	bra.uni 	$L__BB10_4823;
$L__BB10_4822:
	shl.b64 	%rd9111, %rd1675, 32;
	shr.s64 	%rd9112, %rd9111, 28;
	add.s64 	%rd9113, %rd1673, %rd9112;
	mov.b16 	%rs1265, 0;
	st.u8 	[%rd9113], %rs1265;
	st.u8 	[%rd9113+1], %rs1265;
	mov.b32 	%r10038, 3608;
	st.u32 	[%rd9113+4], %r10038;
	mov.b16 	%rs1266, 1;
	st.u8 	[%rd9113+3], %rs1266;
	mov.b32 	%r10039, 48;
	st.u32 	[%rd9113+8], %r10039;
	mov.b32 	%r10040, -1;
	st.u32 	[%rd9113+16], %r10040;
	ld.shared.u64 	%rd9114, [m_Local_$_0];
	add.s64 	%rd9115, %rd9114, %rd9112;
	mov.b32 	%r10041, 0;
	st.u32 	[%rd9115+32], %r10041;
	ld.shared.u64 	%rd9116, [m_Local_$_0];
	add.s64 	%rd9117, %rd9116, %rd9112;
	st.u32 	[%rd9117+36], %r10041;
	ld.shared.u64 	%rd9118, [m_Local_$_0];
	add.s64 	%rd9119, %rd9118, %rd9112;
	st.u32 	[%rd9119+40], %r10041;
	ld.local.u32 	%r10042, [%rd2];
	setp.eq.s32 	%p6452, %r10042, 0;
$L__BB10_4823:
	mov.b32 	%r13246, 0;
	not.pred 	%p4896, %p6452;
	@%p4896 bra 	$L__BB10_4829;
	setp.ne.s32 	%p4897, %r13245, -1;
	@%p4897 bra 	$L__BB10_4826;
	mov.b32 	%r10052, 21352;
	st.local.u32 	[%rd2], %r10052;
	bra.uni 	$L__BB10_4829;
$L__BB10_4826:
	ld.shared.u64 	%rd9120, [m_Local_$_0];
	mul.wide.s32 	%rd1676, %r13245, 16;
	add.s64 	%rd9121, %rd9120, %rd1676;
	st.u32 	[%rd9121+40], %r2655;
	ld.local.u32 	%r10047, [%rd2];
	setp.ne.s32 	%p4898, %r10047, 0;
	@%p4898 bra 	$L__BB10_4829;
	ld.shared.u64 	%rd9122, [m_Local_$_0];
	add.s64 	%rd9123, %rd9122, %rd1676;
	st.u32 	[%rd9123+36], %r13244;
	ld.local.u32 	%r10049, [%rd2];
	setp.ne.s32 	%p4899, %r10049, 0;
	@%p4899 bra 	$L__BB10_4829;
	ld.shared.u64 	%rd9124, [m_Local_$_0];
	add.s64 	%rd9125, %rd9124, %rd1676;
	st.u32 	[%rd9125+32], %r2652;
	ld.local.u32 	%r10050, [%rd2];
	setp.eq.s32 	%p4900, %r10050, 0;
	selp.b32 	%r13246, %r13245, 0, %p4900;
$L__BB10_4829:
	st.local.u32 	[%rd2], %r13246;
	bra.uni 	$L__BB10_4831;
$L__BB10_4830:
	shl.b32 	%r10053, %r13244, 2;
	cvt.u64.u32 	%rd9126, %r10053;
	add.s64 	%rd9127, %rd1674, %rd9126;
	mov.b32 	%r10054, 0;
	st.u32 	[%rd9127+32], %r10054;
$L__BB10_4831:
	add.s32 	%r2660, %r13244, 1;
	ld.shared.u64 	%rd1677, [m_Local_$_0];
	add.s64 	%rd1678, %rd1677, %rd1672;
	ld.u32 	%r2661, [%rd1678+12];
	setp.lt.s32 	%p4901, %r2660, %r2661;
	@%p4901 bra 	$L__BB10_4841;
	ld.shared.u64 	%rd9128, [m_Local_$_1];
	atom.global.add.u64 	%rd9129, [%rd25], 48;
	add.s64 	%rd9130, %rd9129, 56;
	setp.ge.u64 	%p4902, %rd9130, %rd9128;
	shr.u64 	%rd1679, %rd9129, 4;
	cvt.u32.u64 	%r13247, %rd1679;
	setp.eq.s32 	%p4903, %r13247, -1;
	or.pred  	%p4904, %p4902, %p4903;
	@%p4904 bra 	$L__BB10_4834;
	shl.b64 	%rd9131, %rd1679, 32;
	shr.s64 	%rd9132, %rd9131, 28;
	add.s64 	%rd9133, %rd1677, %rd9132;
	mov.b16 	%rs1267, 0;
	st.u8 	[%rd9133], %rs1267;
	st.u8 	[%rd9133+1], %rs1267;
	mov.b32 	%r10055, 3608;
	st.u32 	[%rd9133+4], %r10055;
	mov.b16 	%rs1268, 1;
	st.u8 	[%rd9133+3], %rs1268;
	mov.b32 	%r10056, 48;
	st.u32 	[%rd9133+8], %r10056;
	mov.b32 	%r10057, -1;
	st.u32 	[%rd9133+16], %r10057;
	ld.shared.u64 	%rd9134, [m_Local_$_0];
	add.s64 	%rd9135, %rd9134, %rd9132;
	mov.b32 	%r10058, 0;
	st.u32 	[%rd9135+32], %r10058;
	ld.shared.u64 	%rd9136, [m_Local_$_0];
	add.s64 	%rd9137, %rd9136, %rd9132;
	st.u32 	[%rd9137+36], %r10058;
	ld.shared.u64 	%rd9138, [m_Local_$_0];
	add.s64 	%rd9139, %rd9138, %rd9132;
	st.u32 	[%rd9139+40], %r10058;
	ld.local.u32 	%r10059, [%rd2];
	setp.eq.s32 	%p6453, %r10059, 0;
	bra.uni 	$L__BB10_4835;
$L__BB10_4834:
	mov.b32 	%r10061, 21106;
	st.local.u32 	[%rd2], %r10061;
	mov.b32 	%r13247, -1;
	mov.pred 	%p6453, 0;
$L__BB10_4835:
	mov.b32 	%r13248, 0;
	not.pred 	%p4906, %p6453;
	@%p4906 bra 	$L__BB10_4840;
	setp.eq.s32 	%p4907, %r13247, -1;
	@%p4907 bra 	$L__BB10_6394;
	ld.shared.u64 	%rd9140, [m_Local_$_0];
	mul.wide.s32 	%rd1680, %r13247, 16;
	add.s64 	%rd9141, %rd9140, %rd1680;
	st.u32 	[%rd9141+40], %r2661;
	ld.local.u32 	%r10064, [%rd2];
	setp.eq.s32 	%p4908, %r10064, 0;
	@%p4908 bra 	$L__BB10_4838;
	bra.uni 	$L__BB10_4840;
$L__BB10_4838:
	ld.shared.u64 	%rd9142, [m_Local_$_0];
	add.s64 	%rd9143, %rd9142, %rd1680;
	st.u32 	[%rd9143+36], %r2660;
	ld.local.u32 	%r10066, [%rd2];
	setp.ne.s32 	%p4909, %r10066, 0;
	@%p4909 bra 	$L__BB10_4840;
	ld.shared.u64 	%rd9144, [m_Local_$_0];
	add.s64 	%rd9145, %rd9144, %rd1680;
	st.u32 	[%rd9145+32], %r2652;
	ld.local.u32 	%r10067, [%rd2];
	setp.eq.s32 	%p4910, %r10067, 0;
	selp.b32 	%r13248, %r13247, 0, %p4910;
$L__BB10_4840:
	st.local.u32 	[%rd2], %r13248;
	bra.uni 	$L__BB10_4842;
$L__BB10_4841:
	shl.b32 	%r10070, %r2660, 2;
	cvt.u64.u32 	%rd9146, %r10070;
	add.s64 	%rd9147, %rd1678, %rd9146;
	mov.b32 	%r10071, 0;
	st.u32 	[%rd9147+32], %r10071;
$L__BB10_4842:
	add.s32 	%r13244, %r13244, 2;
	setp.ne.s32 	%p4911, %r13244, %r2667;
	@%p4911 bra 	$L__BB10_4819;
$L__BB10_4843:
	and.b32  	%r10072, %r2648, 1;
	setp.eq.b32 	%p4912, %r10072, 1;
	not.pred 	%p4913, %p4912;
	@%p4913 bra 	$L__BB10_4855;
	ld.shared.u64 	%rd1681, [m_Local_$_0];
	add.s64 	%rd1682, %rd1681, %rd1672;
	ld.u32 	%r2668, [%rd1682+12];
	setp.lt.s32 	%p4914, %r2667, %r2668;
	@%p4914 bra 	$L__BB10_4854;
	ld.shared.u64 	%rd9148, [m_Local_$_1];
	atom.global.add.u64 	%rd9149, [%rd25], 48;
	add.s64 	%rd9150, %rd9149, 56;
	setp.ge.u64 	%p4915, %rd9150, %rd9148;
	shr.u64 	%rd1683, %rd9149, 4;
	cvt.u32.u64 	%r13250, %rd1683;
	setp.eq.s32 	%p4916, %r13250, -1;
	or.pred  	%p4917, %p4915, %p4916;
	@%p4917 bra 	$L__BB10_4847;
	shl.b64 	%rd9151, %rd1683, 32;
	shr.s64 	%rd9152, %rd9151, 28;
	add.s64 	%rd9153, %rd1681, %rd9152;
	mov.b16 	%rs1269, 0;
	st.u8 	[%rd9153], %rs1269;
	st.u8 	[%rd9153+1], %rs1269;
	mov.b32 	%r10073, 3608;
	st.u32 	[%rd9153+4], %r10073;
	mov.b16 	%rs1270, 1;
	st.u8 	[%rd9153+3], %rs1270;
	mov.b32 	%r10074, 48;
	st.u32 	[%rd9153+8], %r10074;
	mov.b32 	%r10075, -1;
	st.u32 	[%rd9153+16], %r10075;
	ld.shared.u64 	%rd9154, [m_Local_$_0];
	add.s64 	%rd9155, %rd9154, %rd9152;
	mov.b32 	%r10076, 0;
	st.u32 	[%rd9155+32], %r10076;
	ld.shared.u64 	%rd9156, [m_Local_$_0];
	add.s64 	%rd9157, %rd9156, %rd9152;
	st.u32 	[%rd9157+36], %r10076;
	ld.shared.u64 	%rd9158, [m_Local_$_0];
	add.s64 	%rd9159, %rd9158, %rd9152;
	st.u32 	[%rd9159+40], %r10076;
	ld.local.u32 	%r10077, [%rd2];
	setp.eq.s32 	%p6454, %r10077, 0;
	bra.uni 	$L__BB10_4848;
$L__BB10_4847:
	mov.b32 	%r10079, 21106;
	st.local.u32 	[%rd2], %r10079;
	mov.b32 	%r13250, -1;
	mov.pred 	%p6454, 0;
$L__BB10_4848:
	mov.b32 	%r13251, 0;
	not.pred 	%p4919, %p6454;
	@%p4919 bra 	$L__BB10_4853;
	setp.eq.s32 	%p4920, %r13250, -1;
	@%p4920 bra 	$L__BB10_6395;
	ld.shared.u64 	%rd9160, [m_Local_$_0];
	mul.wide.s32 	%rd1684, %r13250, 16;
	add.s64 	%rd9161, %rd9160, %rd1684;
	st.u32 	[%rd9161+40], %r2668;
	ld.local.u32 	%r10082, [%rd2];
	setp.eq.s32 	%p4921, %r10082, 0;
	@%p4921 bra 	$L__BB10_4851;
	bra.uni 	$L__BB10_4853;
$L__BB10_4851:
	ld.shared.u64 	%rd9162, [m_Local_$_0];
	add.s64 	%rd9163, %rd9162, %rd1684;
	st.u32 	[%rd9163+36], %r2667;
	ld.local.u32 	%r10084, [%rd2];
	setp.ne.s32 	%p4922, %r10084, 0;
	@%p4922 bra 	$L__BB10_4853;
	ld.shared.u64 	%rd9164, [m_Local_$_0];
	add.s64 	%rd9165, %rd9164, %rd1684;
	st.u32 	[%rd9165+32], %r2652;
	ld.local.u32 	%r10085, [%rd2];
	setp.eq.s32 	%p4923, %r10085, 0;
	selp.b32 	%r13251, %r13250, 0, %p4923;
$L__BB10_4853:
	st.local.u32 	[%rd2], %r13251;
	bra.uni 	$L__BB10_4855;
$L__BB10_4854:
	shl.b32 	%r10088, %r2667, 2;
	cvt.u64.u32 	%rd9166, %r10088;
	add.s64 	%rd9167, %rd1682, %rd9166;
	mov.b32 	%r10089, 0;
	st.u32 	[%rd9167+32], %r10089;
$L__BB10_4855:
	setp.lt.s32 	%p4924, %r2648, 1;
	@%p4924 bra 	$L__BB10_4886;
	mul.wide.s32 	%rd1685, %r2652, 16;
	mov.b32 	%r13252, 0;
$L__BB10_4857:
	setp.ne.s32 	%p4925, %r2600, -1;
	shl.b32 	%r2674, %r13252, 2;
	@%p4925 bra 	$L__BB10_4859;
	mov.b32 	%r10107, 21352;
	st.local.u32 	[%rd2], %r10107;
	mov.b16 	%rs1624, 0;
	bra.uni 	$L__BB10_4871;
$L__BB10_4859:
	ld.shared.u64 	%rd1686, [m_Local_$_0];
	add.s64 	%rd1687, %rd1686, %rd1670;
	ld.u32 	%r2675, [%rd1687+12];
	setp.lt.s32 	%p4926, %r13252, %r2675;
	@%p4926 bra 	$L__BB10_4870;
	ld.shared.u64 	%rd9168, [m_Local_$_1];
	atom.global.add.u64 	%rd9169, [%rd25], 48;
	add.s64 	%rd9170, %rd9169, 56;
	setp.lt.u64 	%p4927, %rd9170, %rd9168;
	shr.u64 	%rd1688, %rd9169, 4;
	cvt.u32.u64 	%r13253, %rd1688;
	setp.ne.s32 	%p4928, %r13253, -1;
	and.pred  	%p4929, %p4927, %p4928;
	@%p4929 bra 	$L__BB10_4862;
	mov.b32 	%r10098, 21106;
	st.local.u32 	[%rd2], %r10098;
	mov.b32 	%r13253, -1;
	mov.pred 	%p6455, 0;
	bra.uni 	$L__BB10_4863;
$L__BB10_4862:
	shl.b64 	%rd9171, %rd1688, 32;
	shr.s64 	%rd9172, %rd9171, 28;
	add.s64 	%rd9173, %rd1686, %rd9172;
	mov.b16 	%rs1271, 0;
	st.u8 	[%rd9173], %rs1271;
	st.u8 	[%rd9173+1], %rs1271;
	mov.b32 	%r10092, 3608;
	st.u32 	[%rd9173+4], %r10092;
	mov.b16 	%rs1272, 1;
	st.u8 	[%rd9173+3], %rs1272;
	mov.b32 	%r10093, 48;
	st.u32 	[%rd9173+8], %r10093;
	mov.b32 	%r10094, -1;
	st.u32 	[%rd9173+16], %r10094;
	ld.shared.u64 	%rd9174, [m_Local_$_0];
	add.s64 	%rd9175, %rd9174, %rd9172;
	mov.b32 	%r10095, 0;
	st.u32 	[%rd9175+32], %r10095;
	ld.shared.u64 	%rd9176, [m_Local_$_0];
	add.s64 	%rd9177, %rd9176, %rd9172;
	st.u32 	[%rd9177+36], %r10095;
	ld.shared.u64 	%rd9178, [m_Local_$_0];
	add.s64 	%rd9179, %rd9178, %rd9172;
	st.u32 	[%rd9179+40], %r10095;
	ld.local.u32 	%r10096, [%rd2];
	setp.eq.s32 	%p6455, %r10096, 0;
$L__BB10_4863:
	mov.b32 	%r13254, 0;
	not.pred 	%p4931, %p6455;
	@%p4931 bra 	$L__BB10_4869;
	setp.ne.s32 	%p4932, %r13253, -1;
	@%p4932 bra 	$L__BB10_4866;
	mov.b32 	%r10106, 21352;
	st.local.u32 	[%rd2], %r10106;
	bra.uni 	$L__BB10_4869;
$L__BB10_4866:
	ld.shared.u64 	%rd9180, [m_Local_$_0];
	mul.wide.s32 	%rd1689, %r13253, 16;
	add.s64 	%rd9181, %rd9180, %rd1689;
	st.u32 	[%rd9181+40], %r2675;
	ld.local.u32 	%r10101, [%rd2];
	setp.ne.s32 	%p4933, %r10101, 0;
	@%p4933 bra 	$L__BB10_4869;
	ld.shared.u64 	%rd9182, [m_Local_$_0];
	add.s64 	%rd9183, %rd9182, %rd1689;
	st.u32 	[%rd9183+36], %r13252;
	ld.local.u32 	%r10103, [%rd2];
	setp.ne.s32 	%p4934, %r10103, 0;
	@%p4934 bra 	$L__BB10_4869;
	ld.shared.u64 	%rd9184, [m_Local_$_0];
	add.s64 	%rd9185, %rd9184, %rd1689;
	st.u32 	[%rd9185+32], %r2600;
	ld.local.u32 	%r10104, [%rd2];
	setp.eq.s32 	%p4935, %r10104, 0;
	selp.b32 	%r13254, %r13253, 0, %p4935;
$L__BB10_4869:
	st.local.u32 	[%rd2], %r13254;
	mov.b16 	%rs1624, 0;
	bra.uni 	$L__BB10_4871;
$L__BB10_4870:
	cvt.u64.u32 	%rd9186, %r2674;
	add.s64 	%rd9187, %rd1687, %rd9186;
	ld.u8 	%rs1624, [%rd9187+32];
$L__BB10_4871:
	setp.ne.s32 	%p4936, %r2652, -1;
	@%p4936 bra 	$L__BB10_4873;
	mov.b32 	%r10124, 21352;
	st.local.u32 	[%rd2], %r10124;
	bra.uni 	$L__BB10_4885;
$L__BB10_4873:
	ld.shared.u64 	%rd1690, [m_Local_$_0];
	add.s64 	%rd1691, %rd1690, %rd1685;
	ld.u32 	%r2680, [%rd1691+12];
	setp.lt.s32 	%p4937, %r13252, %r2680;
	@%p4937 bra 	$L__BB10_4884;
	ld.shared.u64 	%rd9188, [m_Local_$_1];
	atom.global.add.u64 	%rd9189, [%rd25], 48;
	add.s64 	%rd9190, %rd9189, 56;
	setp.lt.u64 	%p4938, %rd9190, %rd9188;
	shr.u64 	%rd1692, %rd9189, 4;
	cvt.u32.u64 	%r13255, %rd1692;
	setp.ne.s32 	%p4939, %r13255, -1;
	and.pred  	%p4940, %p4938, %p4939;
	@%p4940 bra 	$L__BB10_4876;
	mov.b32 	%r10114, 21106;
	st.local.u32 	[%rd2], %r10114;
	mov.b32 	%r13255, -1;
	mov.pred 	%p6456, 0;
	bra.uni 	$L__BB10_4877;
$L__BB10_4876:
	shl.b64 	%rd9191, %rd1692, 32;
	shr.s64 	%rd9192, %rd9191, 28;
	add.s64 	%rd9193, %rd1690, %rd9192;
	mov.b16 	%rs1275, 0;
	st.u8 	[%rd9193], %rs1275;
	st.u8 	[%rd9193+1], %rs1275;
	mov.b32 	%r10108, 3608;
	st.u32 	[%rd9193+4], %r10108;
	mov.b16 	%rs1276, 1;
	st.u8 	[%rd9193+3], %rs1276;
	mov.b32 	%r10109, 48;
	st.u32 	[%rd9193+8], %r10109;
	mov.b32 	%r10110, -1;
	st.u32 	[%rd9193+16], %r10110;
	ld.shared.u64 	%rd9194, [m_Local_$_0];
	add.s64 	%rd9195, %rd9194, %rd9192;
	mov.b32 	%r10111, 0;
	st.u32 	[%rd9195+32], %r10111;
	ld.shared.u64 	%rd9196, [m_Local_$_0];
	add.s64 	%rd9197, %rd9196, %rd9192;
	st.u32 	[%rd9197+36], %r10111;
	ld.shared.u64 	%rd9198, [m_Local_$_0];
	add.s64 	%rd9199, %rd9198, %rd9192;
	st.u32 	[%rd9199+40], %r10111;
	ld.local.u32 	%r10112, [%rd2];
	setp.eq.s32 	%p6456, %r10112, 0;
$L__BB10_4877:
	mov.b32 	%r13256, 0;
	not.pred 	%p4942, %p6456;
	@%p4942 bra 	$L__BB10_4883;
	setp.ne.s32 	%p4943, %r13255, -1;
	@%p4943 bra 	$L__BB10_4880;
	mov.b32 	%r10122, 21352;
	st.local.u32 	[%rd2], %r10122;
	bra.uni 	$L__BB10_4883;
$L__BB10_4880:
	ld.shared.u64 	%rd9200, [m_Local_$_0];
	mul.wide.s32 	%rd1693, %r13255, 16;
	add.s64 	%rd9201, %rd9200, %rd1693;
	st.u32 	[%rd9201+40], %r2680;
	ld.local.u32 	%r10117, [%rd2];
	setp.ne.s32 	%p4944, %r10117, 0;
	@%p4944 bra 	$L__BB10_4883;
	ld.shared.u64 	%rd9202, [m_Local_$_0];
	add.s64 	%rd9203, %rd9202, %rd1693;
	st.u32 	[%rd9203+36], %r13252;
	ld.local.u32 	%r10119, [%rd2];
	setp.ne.s32 	%p4945, %r10119, 0;
	@%p4945 bra 	$L__BB10_4883;
	ld.shared.u64 	%rd9204, [m_Local_$_0];
	add.s64 	%rd9205, %rd9204, %rd1693;
	st.u32 	[%rd9205+32], %r2652;
	ld.local.u32 	%r10120, [%rd2];
	setp.eq.s32 	%p4946, %r10120, 0;
	selp.b32 	%r13256, %r13255, 0, %p4946;
$L__BB10_4883:
	st.local.u32 	[%rd2], %r13256;
	bra.uni 	$L__BB10_4885;
$L__BB10_4884:
	cvt.u64.u32 	%rd9206, %r2674;
	add.s64 	%rd9207, %rd1691, %rd9206;
	mov.b32 	%r10123, 0;
	st.u32 	[%rd9207+32], %r10123;
	st.u8 	[%rd9207+32], %rs1624;
$L__BB10_4885:
	add.s32 	%r13252, %r13252, 1;
	setp.ne.s32 	%p4947, %r13252, %r2648;
	@%p4947 bra 	$L__BB10_4857;
$L__BB10_4886:
	ld.shared.u64 	%rd9208, [m_Local_$_0];
	add.s64 	%rd9209, %rd9208, %rd1668;
	st.u32 	[%rd9209+32], %r2652;
	ld.shared.u64 	%rd9210, [m_Local_$_0];
	add.s64 	%rd9211, %rd9210, %rd1668;
	st.u32 	[%rd9211+40], %r2648;
	ld.shared.u64 	%rd9212, [m_Local_$_0];
	add.s64 	%rd9213, %rd9212, %rd1668;
	mov.b32 	%r10125, 0;
	st.u32 	[%rd9213+48], %r10125;
	ld.shared.u64 	%rd11634, [m_Local_$_1];
$L__BB10_4887:
	atom.global.add.u64 	%rd9214, [%rd25], 48;
	add.s64 	%rd9215, %rd9214, 56;
	setp.lt.u64 	%p4948, %rd9215, %rd11634;
	shr.u64 	%rd1696, %rd9214, 4;
	cvt.u32.u64 	%r13259, %rd1696;
	setp.ne.s32 	%p4949, %r13259, -1;
	and.pred  	%p4950, %p4948, %p4949;
	@%p4950 bra 	$L__BB10_4889;
	mov.b32 	%r10134, 21352;
	st.local.u32 	[%rd2], %r10134;
	mov.b32 	%r13259, -1;
	mov.pred 	%p6457, 0;
	bra.uni 	$L__BB10_4893;
$L__BB10_4889:
	setp.ne.s32 	%p4951, %r2647, -1;
	ld.shared.u64 	%rd9216, [m_Local_$_0];
	shl.b64 	%rd9217, %rd1696, 32;
	shr.s64 	%rd1697, %rd9217, 28;
	add.s64 	%rd9218, %rd9216, %rd1697;
	mov.b16 	%rs1277, 0;
	st.u8 	[%rd9218], %rs1277;
	st.u8 	[%rd9218+1], %rs1277;
	mov.b32 	%r10127, 16901;
	st.u32 	[%rd9218+4], %r10127;
	mov.b16 	%rs1278, 1;
	st.u8 	[%rd9218+3], %rs1278;
	mov.b32 	%r10128, 44;
	st.u32 	[%rd9218+8], %r10128;
	mov.b32 	%r10129, -1;
	st.u32 	[%rd9218+16], %r10129;
	@%p4951 bra 	$L__BB10_4891;
	mov.b32 	%r10131, 21352;
	st.local.u32 	[%rd2], %r10131;
	mov.b32 	%r13257, 0;
	ld.shared.u64 	%rd11635, [m_Local_$_0];
	mov.u32 	%r13258, %r13257;
	bra.uni 	$L__BB10_4892;
$L__BB10_4891:
	ld.shared.u64 	%rd11635, [m_Local_$_0];
	mul.wide.s32 	%rd9219, %r2647, 16;
	add.s64 	%rd9220, %rd11635, %rd9219;
	ld.u32 	%r13257, [%rd9220+32];
	ld.u32 	%r13258, [%rd9220+40];
$L__BB10_4892:
	add.s64 	%rd9221, %rd11635, %rd1697;
	st.u32 	[%rd9221+32], %r13257;
	ld.shared.u64 	%rd9222, [m_Local_$_0];
	add.s64 	%rd9223, %rd9222, %rd1697;
	st.u32 	[%rd9223+40], %r13258;
	ld.local.u32 	%r10132, [%rd2];
	setp.eq.s32 	%p6457, %r10132, 0;
$L__BB10_4893:
	not.pred 	%p4953, %p6457;
	@%p4953 bra 	$L__BB10_6297;
	{ // callseq 61, 0
	.param .b64 param0;
	st.param.b64 	[param0], %rd2113;
	.param .b32 param1;
	st.param.b32 	[param1], %r13259;
	.param .b64 param2;
	st.param.b64 	[param2], %rd2114;
	.param .b32 retval0;
	call.uni (retval0), 
	_Z41invoke_java_lang_StringBuilder_toString9_PciPi, 
	(
	param0, 
	param1, 
	param2
	);
	ld.param.b32 	%r10135, [retval0];
	} // callseq 61
	ld.local.u32 	%r10136, [%rd2];
	setp.ne.s32 	%p4954, %r10136, 0;
	@%p4954 bra 	$L__BB10_6297;
	ld.shared.u64 	%rd9224, [m_Local_$_1];
	atom.global.add.u64 	%rd9225, [%rd25], 48;
	add.s64 	%rd9226, %rd9225, 56;
	setp.lt.u64 	%p4955, %rd9226, %rd9224;
	shr.u64 	%rd1701, %rd9225, 4;
	cvt.u32.u64 	%r13261, %rd1701;
	setp.ne.s32 	%p4956, %r13261, -1;
	and.pred  	%p4957, %p4955, %p4956;
	@%p4957 bra 	$L__BB10_4897;
	mov.b32 	%r10148, 21352;
	st.local.u32 	[%rd2], %r10148;
	mov.b32 	%r13261, -1;
	mov.pred 	%p6458, 0;
	bra.uni 	$L__BB10_4901;
$L__BB10_4897:
	ld.shared.u64 	%rd9227, [m_Local_$_0];
	shl.b64 	%rd9228, %rd1701, 32;
	shr.s64 	%rd1702, %rd9228, 28;
	add.s64 	%rd9229, %rd9227, %rd1702;
	mov.b16 	%rs1279, 1;
	st.u8 	[%rd9229], %rs1279;
	mov.b16 	%rs1280, 0;
	st.u8 	[%rd9229+1], %rs1280;
	mov.b32 	%r10137, 2906;
	st.u32 	[%rd9229+4], %r10137;
	st.u8 	[%rd9229+3], %rs1279;
	mov.b32 	%r10138, 48;
	st.u32 	[%rd9229+8], %r10138;
	mov.b32 	%r10139, -1;
	st.u32 	[%rd9229+16], %r10139;
	ld.shared.u64 	%rd9230, [m_Local_$_1];
	atom.global.add.u64 	%rd9231, [%rd25], 32;
	add.s64 	%rd9232, %rd9231, 40;
	setp.lt.u64 	%p4958, %rd9232, %rd9230;
	shr.u64 	%rd1703, %rd9231, 4;
	cvt.u32.u64 	%r13260, %rd1703;
	setp.ne.s32 	%p4959, %r13260, -1;
	and.pred  	%p4960, %p4958, %p4959;
	@%p4960 bra 	$L__BB10_4899;
	mov.b32 	%r10144, 21352;
	st.local.u32 	[%rd2], %r10144;
	mov.b32 	%r13260, -1;
	bra.uni 	$L__BB10_4900;
$L__BB10_4899:
	ld.shared.u64 	%rd9233, [m_Local_$_0];
	shl.b64 	%rd9234, %rd1703, 32;
	shr.s64 	%rd9235, %rd9234, 28;
	add.s64 	%rd9236, %rd9233, %rd9235;
	mov.b16 	%rs1281, 0;
	st.u8 	[%rd9236], %rs1281;
	st.u8 	[%rd9236+1], %rs1281;
	mov.b32 	%r10140, 4335;
	st.u32 	[%rd9236+4], %r10140;
	mov.b16 	%rs1282, 1;
	st.u8 	[%rd9236+3], %rs1282;
	mov.b32 	%r10141, 32;
	st.u32 	[%rd9236+8], %r10141;
	mov.b32 	%r10142, 0;
	st.u32 	[%rd9236+12], %r10142;
$L__BB10_4900:
	ld.shared.u64 	%rd9237, [m_Local_$_0];
	add.s64 	%rd9238, %rd9237, %rd1702;
	st.u32 	[%rd9238+32], %r13260;
	ld.shared.u64 	%rd9239, [m_Local_$_0];
	add.s64 	%rd9240, %rd9239, %rd1702;
	mov.b32 	%r10145, 0;
	st.u32 	[%rd9240+40], %r10145;
	ld.local.u32 	%r10146, [%rd2];
	setp.eq.s32 	%p6458, %r10146, 0;
$L__BB10_4901:
	not.pred 	%p4962, %p6458;
	@%p4962 bra 	$L__BB10_6297;
	setp.ne.s32 	%p4963, %r13261, -1;
	@%p4963 bra 	$L__BB10_4904;
	mov.b32 	%r10150, 21352;
	st.local.u32 	[%rd2], %r10150;
	mov.b32 	%r13262, 0;
	mov.u32 	%r13263, %r13262;
	bra.uni 	$L__BB10_4905;
$L__BB10_4904:
	ld.shared.u64 	%rd9241, [m_Local_$_0];
	mul.wide.s32 	%rd9242, %r13261, 16;
	add.s64 	%rd9243, %rd9241, %rd9242;
	ld.u32 	%r13262, [%rd9243+32];
	ld.u32 	%r13263, [%rd9243+40];
$L__BB10_4905:
	setp.ne.s32 	%p4964, %r10135, -1;
	@%p4964 bra 	$L__BB10_4907;
	mov.b32 	%r10152, 21352;
	st.local.u32 	[%rd2], %r10152;
	mov.b32 	%r13264, 0;
	mov.u32 	%r13265, %r13264;
	bra.uni 	$L__BB10_4908;
$L__BB10_4907:
	ld.shared.u64 	%rd9244, [m_Local_$_0];
	mul.wide.s32 	%rd9245, %r10135, 16;
	add.s64 	%rd9246, %rd9244, %rd9245;
	ld.u32 	%r13264, [%rd9246+32];
	ld.u32 	%r13265, [%rd9246+40];
$L__BB10_4908:
	add.s32 	%r2705, %r13265, %r13263;
	shl.b32 	%r10153, %r2705, 2;
	add.s32 	%r10154, %r10153, 32;
	shr.s32 	%r10155, %r10154, 31;
	shr.u32 	%r10156, %r10155, 29;
	add.s32 	%r10157, %r10154, %r10156;
	and.b32  	%r10158, %r10157, -8;
	sub.s32 	%r10159, %r10154, %r10158;
	setp.eq.s32 	%p4965, %r10159, 0;
	sub.s32 	%r10160, %r10153, %r10159;
	add.s32 	%r10161, %r10160, 40;
	selp.b32 	%r2706, %r10154, %r10161, %p4965;
	ld.shared.u64 	%rd1704, [m_Local_$_1];
	and.b32  	%r10162, %r2706, 12;
	setp.eq.s32 	%p4966, %r10162, 0;
	mov.u32 	%r13266, %r2706;
	@%p4966 bra 	$L__BB10_4910;
	shr.s32 	%r10163, %r2706, 31;
	shr.u32 	%r10164, %r10163, 28;
	add.s32 	%r10165, %r2706, %r10164;
	and.b32  	%r10166, %r10165, -16;
	add.s32 	%r13266, %r10166, 16;
$L__BB10_4910:
	cvt.s64.s32 	%rd9247, %r13266;
	atom.global.add.u64 	%rd9248, [%rd25], %rd9247;
	cvt.s64.s32 	%rd9249, %r2706;
	add.s64 	%rd9250, %rd9249, %rd9248;
	add.s64 	%rd9251, %rd9250, 8;
	setp.lt.u64 	%p4967, %rd9251, %rd1704;
	shr.u64 	%rd9252, %rd9248, 4;
	cvt.u32.u64 	%r10167, %rd9252;
	selp.b32 	%r2709, %r10167, -1, %p4967;
	setp.ne.s32 	%p4968, %r2709, -1;
	@%p4968 bra 	$L__BB10_4912;
	mov.b32 	%r10225, 21352;
	st.local.u32 	[%rd2], %r10225;
	bra.uni 	$L__BB10_4951;
$L__BB10_4912:
	ld.shared.u64 	%rd9253, [m_Local_$_0];
	mul.wide.s32 	%rd1705, %r2709, 16;
	add.s64 	%rd9254, %rd9253, %rd1705;
	mov.b16 	%rs1283, 0;
	st.u8 	[%rd9254], %rs1283;
	st.u8 	[%rd9254+1], %rs1283;
	mov.b32 	%r10168, 4335;
	st.u32 	[%rd9254+4], %r10168;
	mov.b16 	%rs1284, 1;
	st.u8 	[%rd9254+3], %rs1284;
	st.u32 	[%rd9254+8], %r2706;
	st.u32 	[%rd9254+12], %r2705;
	setp.lt.s32 	%p4969, %r2705, 1;
	@%p4969 bra 	$L__BB10_4951;
	add.s32 	%r10170, %r13263, -1;
	neg.s32 	%r10171, %r13265;
	setp.eq.s32 	%p4970, %r10170, %r10171;
	mov.b32 	%r2724, 0;
	@%p4970 bra 	$L__BB10_4939;
	and.b32  	%r2724, %r2705, 2147483646;
	mov.b32 	%r13267, 0;
$L__BB10_4915:
	ld.shared.u64 	%rd1706, [m_Local_$_0];
	add.s64 	%rd1707, %rd1706, %rd1705;
	ld.u32 	%r2712, [%rd1707+12];
	setp.lt.s32 	%p4971, %r13267, %r2712;
	@%p4971 bra 	$L__BB10_4926;
	ld.shared.u64 	%rd9255, [m_Local_$_1];
	atom.global.add.u64 	%rd9256, [%rd25], 48;
	add.s64 	%rd9257, %rd9256, 56;
	setp.lt.u64 	%p4972, %rd9257, %rd9255;
	shr.u64 	%rd1708, %rd9256, 4;
	cvt.u32.u64 	%r13268, %rd1708;
	setp.ne.s32 	%p4973, %r13268, -1;
	and.pred  	%p4974, %p4972, %p4973;
	@%p4974 bra 	$L__BB10_4918;
	mov.b32 	%r10179, 21106;
	st.local.u32 	[%rd2], %r10179;
	mov.b32 	%r13268, -1;
	mov.pred 	%p6459, 0;
	bra.uni 	$L__BB10_4919;
$L__BB10_4918:
	shl.b64 	%rd9258, %rd1708, 32;
	shr.s64 	%rd9259, %rd9258, 28;
	add.s64 	%rd9260, %rd1706, %rd9259;
	mov.b16 	%rs1285, 0;
	st.u8 	[%rd9260], %rs1285;
	st.u8 	[%rd9260+1], %rs1285;
	mov.b32 	%r10173, 3608;
	st.u32 	[%rd9260+4], %r10173;
	mov.b16 	%rs1286, 1;
	st.u8 	[%rd9260+3], %rs1286;
	mov.b32 	%r10174, 48;
	st.u32 	[%rd9260+8], %r10174;
	mov.b32 	%r10175, -1;
	st.u32 	[%rd9260+16], %r10175;
	ld.shared.u64 	%rd9261, [m_Local_$_0];
	add.s64 	%rd9262, %rd9261, %rd9259;
	mov.b32 	%r10176, 0;
	st.u32 	[%rd9262+32], %r10176;
	ld.shared.u64 	%rd9263, [m_Local_$_0];
	add.s64 	%rd9264, %rd9263, %rd9259;
	st.u32 	[%rd9264+36], %r10176;
	ld.shared.u64 	%rd9265, [m_Local_$_0];
	add.s64 	%rd9266, %rd9265, %rd9259;
	st.u32 	[%rd9266+40], %r10176;
	ld.local.u32 	%r10177, [%rd2];
	setp.eq.s32 	%p6459, %r10177, 0;
$L__BB10_4919:
	mov.b32 	%r13269, 0;
	not.pred 	%p4976, %p6459;
	@%p4976 bra 	$L__BB10_4925;
	setp.ne.s32 	%p4977, %r13268, -1;
	@%p4977 bra 	$L__BB10_4922;
	mov.b32 	%r10187, 21352;
	st.local.u32 	[%rd2], %r10187;
	bra.uni 	$L__BB10_4925;
$L__BB10_4922:
	ld.shared.u64 	%rd9267, [m_Local_$_0];
	mul.wide.s32 	%rd1709, %r13268, 16;
	add.s64 	%rd9268, %rd9267, %rd1709;
	st.u32 	[%rd9268+40], %r2712;
	ld.local.u32 	%r10182, [%rd2];
	setp.ne.s32 	%p4978, %r10182, 0;
	@%p4978 bra 	$L__BB10_4925;
	ld.shared.u64 	%rd9269, [m_Local_$_0];
	add.s64 	%rd9270, %rd9269, %rd1709;
	st.u32 	[%rd9270+36], %r13267;
	ld.local.u32 	%r10184, [%rd2];
	setp.ne.s32 	%p4979, %r10184, 0;
	@%p4979 bra 	$L__BB10_4925;
	ld.shared.u64 	%rd9271, [m_Local_$_0];
	add.s64 	%rd9272, %rd9271, %rd1709;
	st.u32 	[%rd9272+32], %r2709;
	ld.local.u32 	%r10185, [%rd2];
	setp.eq.s32 	%p4980, %r10185, 0;
	selp.b32 	%r13269, %r13268, 0, %p4980;
$L__BB10_4925:
	st.local.u32 	[%rd2], %r13269;
	bra.uni 	$L__BB10_4927;
$L__BB10_4926:
	shl.b32 	%r10188, %r13267, 2;
	cvt.u64.u32 	%rd9273, %r10188;
	add.s64 	%rd9274, %rd1707, %rd9273;
	mov.b32 	%r10189, 0;
	st.u32 	[%rd9274+32], %r10189;
$L__BB10_4927:
	add.s32 	%r2717, %r13267, 1;
	ld.shared.u64 	%rd1710, [m_Local_$_0];
	add.s64 	%rd1711, %rd1710, %rd1705;
	ld.u32 	%r2718, [%rd1711+12];
	setp.lt.s32 	%p4981, %r2717, %r2718;
	@%p4981 bra 	$L__BB10_4937;
	ld.shared.u64 	%rd9275, [m_Local_$_1];
	atom.global.add.u64 	%rd9276, [%rd25], 48;
	add.s64 	%rd9277, %rd9276, 56;
	setp.ge.u64 	%p4982, %rd9277, %rd9275;
	shr.u64 	%rd1712, %rd9276, 4;
	cvt.u32.u64 	%r13270, %rd1712;
	setp.eq.s32 	%p4983, %r13270, -1;
	or.pred  	%p4984, %p4982, %p4983;
	@%p4984 bra 	$L__BB10_4930;
	shl.b64 	%rd9278, %rd1712, 32;
	shr.s64 	%rd9279, %rd9278, 28;
	add.s64 	%rd9280, %rd1710, %rd9279;
	mov.b16 	%rs1287, 0;
	st.u8 	[%rd9280], %rs1287;
	st.u8 	[%rd9280+1], %rs1287;
	mov.b32 	%r10190, 3608;
	st.u32 	[%rd9280+4], %r10190;
	mov.b16 	%rs1288, 1;
	st.u8 	[%rd9280+3], %rs1288;
	mov.b32 	%r10191, 48;
	st.u32 	[%rd9280+8], %r10191;
	mov.b32 	%r10192, -1;
	st.u32 	[%rd9280+16], %r10192;
	ld.shared.u64 	%rd9281, [m_Local_$_0];
	add.s64 	%rd9282, %rd9281, %rd9279;
	mov.b32 	%r10193, 0;
	st.u32 	[%rd9282+32], %r10193;
	ld.shared.u64 	%rd9283, [m_Local_$_0];
	add.s64 	%rd9284, %rd9283, %rd9279;
	st.u32 	[%rd9284+36], %r10193;
	ld.shared.u64 	%rd9285, [m_Local_$_0];
	add.s64 	%rd9286, %rd9285, %rd9279;
	st.u32 	[%rd9286+40], %r10193;
	ld.local.u32 	%r10194, [%rd2];
	setp.eq.s32 	%p6460, %r10194, 0;
	bra.uni 	$L__BB10_4931;
$L__BB10_4930:
	mov.b32 	%r10196, 21106;
	st.local.u32 	[%rd2], %r10196;
	mov.b32 	%r13270, -1;
	mov.pred 	%p6460, 0;
$L__BB10_4931:
	mov.b32 	%r13271, 0;
	not.pred 	%p4986, %p6460;
	@%p4986 bra 	$L__BB10_4936;
	setp.eq.s32 	%p4987, %r13270, -1;
	@%p4987 bra 	$L__BB10_6396;
	ld.shared.u64 	%rd9287, [m_Local_$_0];
	mul.wide.s32 	%rd1713, %r13270, 16;
	add.s64 	%rd9288, %rd9287, %rd1713;
	st.u32 	[%rd9288+40], %r2718;
	ld.local.u32 	%r10199, [%rd2];
	setp.eq.s32 	%p4988, %r10199, 0;
	@%p4988 bra 	$L__BB10_4934;
	bra.uni 	$L__BB10_4936;
$L__BB10_4934:
	ld.shared.u64 	%rd9289, [m_Local_$_0];
	add.s64 	%rd9290, %rd9289, %rd1713;
	st.u32 	[%rd9290+36], %r2717;
	ld.local.u32 	%r10201, [%rd2];
	setp.ne.s32 	%p4989, %r10201, 0;
	@%p4989 bra 	$L__BB10_4936;
	ld.shared.u64 	%rd9291, [m_Local_$_0];
	add.s64 	%rd9292, %rd9291, %rd1713;
	st.u32 	[%rd9292+32], %r2709;
	ld.local.u32 	%r10202, [%rd2];
	setp.eq.s32 	%p4990, %r10202, 0;
	selp.b32 	%r13271, %r13270, 0, %p4990;
$L__BB10_4936:
	st.local.u32 	[%rd2], %r13271;
	bra.uni 	$L__BB10_4938;
$L__BB10_4937:
	shl.b32 	%r10205, %r2717, 2;
	cvt.u64.u32 	%rd9293, %r10205;
	add.s64 	%rd9294, %rd1711, %rd9293;
	mov.b32 	%r10206, 0;
	st.u32 	[%rd9294+32], %r10206;
$L__BB10_4938:
	add.s32 	%r13267, %r13267, 2;
	setp.ne.s32 	%p4991, %r13267, %r2724;
	@%p4991 bra 	$L__BB10_4915;
$L__BB10_4939:
	and.b32  	%r10207, %r2705, 1;
	setp.eq.b32 	%p4992, %r10207, 1;
	not.pred 	%p4993, %p4992;
	@%p4993 bra 	$L__BB10_4951;
	ld.shared.u64 	%rd1714, [m_Local_$_0];
	add.s64 	%rd1715, %rd1714, %rd1705;
	ld.u32 	%r2725, [%rd1715+12];
	setp.lt.s32 	%p4994, %r2724, %r2725;
	@%p4994 bra 	$L__BB10_4950;
	ld.shared.u64 	%rd9295, [m_Local_$_1];
	atom.global.add.u64 	%rd9296, [%rd25], 48;
	add.s64 	%rd9297, %rd9296, 56;
	setp.ge.u64 	%p4995, %rd9297, %rd9295;
	shr.u64 	%rd1716, %rd9296, 4;
	cvt.u32.u64 	%r13273, %rd1716;
	setp.eq.s32 	%p4996, %r13273, -1;
	or.pred  	%p4997, %p4995, %p4996;
	@%p4997 bra 	$L__BB10_4943;
	shl.b64 	%rd9298, %rd1716, 32;
	shr.s64 	%rd9299, %rd9298, 28;
	add.s64 	%rd9300, %rd1714, %rd9299;
	mov.b16 	%rs1289, 0;
	st.u8 	[%rd9300], %rs1289;
	st.u8 	[%rd9300+1], %rs1289;
	mov.b32 	%r10208, 3608;
	st.u32 	[%rd9300+4], %r10208;
	mov.b16 	%rs1290, 1;
	st.u8 	[%rd9300+3], %rs1290;
	mov.b32 	%r10209, 48;
	st.u32 	[%rd9300+8], %r10209;
	mov.b32 	%r10210, -1;
	st.u32 	[%rd9300+16], %r10210;
	ld.shared.u64 	%rd9301, [m_Local_$_0];
	add.s64 	%rd9302, %rd9301, %rd9299;
	mov.b32 	%r10211, 0;
	st.u32 	[%rd9302+32], %r10211;
	ld.shared.u64 	%rd9303, [m_Local_$_0];
	add.s64 	%rd9304, %rd9303, %rd9299;
	st.u32 	[%rd9304+36], %r10211;
	ld.shared.u64 	%rd9305, [m_Local_$_0];
	add.s64 	%rd9306, %rd9305, %rd9299;
	st.u32 	[%rd9306+40], %r10211;
	ld.local.u32 	%r10212, [%rd2];
	setp.eq.s32 	%p6461, %r10212, 0;
	bra.uni 	$L__BB10_4944;
$L__BB10_4943:
	mov.b32 	%r10214, 21106;
	st.local.u32 	[%rd2], %r10214;
	mov.b32 	%r13273, -1;
	mov.pred 	%p6461, 0;
$L__BB10_4944:
	mov.b32 	%r13274, 0;
	not.pred 	%p4999, %p6461;
	@%p4999 bra 	$L__BB10_4949;
	setp.eq.s32 	%p5000, %r13273, -1;
	@%p5000 bra 	$L__BB10_6397;
	ld.shared.u64 	%rd9307, [m_Local_$_0];
	mul.wide.s32 	%rd1717, %r13273, 16;
	add.s64 	%rd9308, %rd9307, %rd1717;
	st.u32 	[%rd9308+40], %r2725;
	ld.local.u32 	%r10217, [%rd2];
	setp.eq.s32 	%p5001, %r10217, 0;
	@%p5001 bra 	$L__BB10_4947;
	bra.uni 	$L__BB10_4949;
$L__BB10_4947:
	ld.shared.u64 	%rd9309, [m_Local_$_0];
	add.s64 	%rd9310, %rd9309, %rd1717;
	st.u32 	[%rd9310+36], %r2724;
	ld.local.u32 	%r10219, [%rd2];
	setp.ne.s32 	%p5002, %r10219, 0;
	@%p5002 bra 	$L__BB10_4949;
	ld.shared.u64 	%rd9311, [m_Local_$_0];
	add.s64 	%rd9312, %rd9311, %rd1717;
	st.u32 	[%rd9312+32], %r2709;
	ld.local.u32 	%r10220, [%rd2];
	setp.eq.s32 	%p5003, %r10220, 0;
	selp.b32 	%r13274, %r13273, 0, %p5003;
$L__BB10_4949:
	st.local.u32 	[%rd2], %r13274;
	bra.uni 	$L__BB10_4951;
$L__BB10_4950:
	shl.b32 	%r10223, %r2724, 2;
	cvt.u64.u32 	%rd9313, %r10223;
	add.s64 	%rd9314, %rd1715, %rd9313;
	mov.b32 	%r10224, 0;
	st.u32 	[%rd9314+32], %r10224;
$L__BB10_4951:
	setp.lt.s32 	%p5004, %r13263, 1;
	@%p5004 bra 	$L__BB10_4955;
	mul.wide.s32 	%rd1718, %r13262, 16;
	mul.wide.s32 	%rd1719, %r2709, 16;
	mov.b32 	%r13275, 0;
$L__BB10_4953:
	setp.ne.s32 	%p5005, %r13262, -1;
	shl.b32 	%r2731, %r13275, 2;
	@%p5005 bra 	$L__BB10_4959;
	mov.b32 	%r10242, 21352;
	st.local.u32 	[%rd2], %r10242;
	mov.b16 	%rs1625, 0;
	bra.uni 	$L__BB10_4971;
$L__BB10_4955:
	setp.lt.s32 	%p5028, %r13265, 1;
	@%p5028 bra 	$L__BB10_5013;
	mul.wide.s32 	%rd1720, %r13264, 16;
	mul.wide.s32 	%rd1721, %r2709, 16;
	mov.b32 	%r13280, 0;
$L__BB10_4957:
	setp.ne.s32 	%p5029, %r13264, -1;
	@%p5029 bra 	$L__BB10_4986;
	mov.b32 	%r10277, 21352;
	st.local.u32 	[%rd2], %r10277;
	mov.b16 	%rs1626, 0;
	bra.uni 	$L__BB10_4998;
$L__BB10_4959:
	ld.shared.u64 	%rd1722, [m_Local_$_0];
	add.s64 	%rd1723, %rd1722, %rd1718;
	ld.u32 	%r2732, [%rd1723+12];
	setp.lt.s32 	%p5006, %r13275, %r2732;
	@%p5006 bra 	$L__BB10_4970;
	ld.shared.u64 	%rd9315, [m_Local_$_1];
	atom.global.add.u64 	%rd9316, [%rd25], 48;
	add.s64 	%rd9317, %rd9316, 56;
	setp.lt.u64 	%p5007, %rd9317, %rd9315;
	shr.u64 	%rd1724, %rd9316, 4;
	cvt.u32.u64 	%r13276, %rd1724;
	setp.ne.s32 	%p5008, %r13276, -1;
	and.pred  	%p5009, %p5007, %p5008;
	@%p5009 bra 	$L__BB10_4962;
	mov.b32 	%r10233, 21106;
	st.local.u32 	[%rd2], %r10233;
	mov.b32 	%r13276, -1;
	mov.pred 	%p6462, 0;
	bra.uni 	$L__BB10_4963;
$L__BB10_4962:
	shl.b64 	%rd9318, %rd1724, 32;
	shr.s64 	%rd9319, %rd9318, 28;
	add.s64 	%rd9320, %rd1722, %rd9319;
	mov.b16 	%rs1291, 0;
	st.u8 	[%rd9320], %rs1291;
	st.u8 	[%rd9320+1], %rs1291;
	mov.b32 	%r10227, 3608;
	st.u32 	[%rd9320+4], %r10227;
	mov.b16 	%rs1292, 1;
	st.u8 	[%rd9320+3], %rs1292;
	mov.b32 	%r10228, 48;
	st.u32 	[%rd9320+8], %r10228;
	mov.b32 	%r10229, -1;
	st.u32 	[%rd9320+16], %r10229;
	ld.shared.u64 	%rd9321, [m_Local_$_0];
	add.s64 	%rd9322, %rd9321, %rd9319;
	mov.b32 	%r10230, 0;
	st.u32 	[%rd9322+32], %r10230;
	ld.shared.u64 	%rd9323, [m_Local_$_0];
	add.s64 	%rd9324, %rd9323, %rd9319;
	st.u32 	[%rd9324+36], %r10230;
	ld.shared.u64 	%rd9325, [m_Local_$_0];
	add.s64 	%rd9326, %rd9325, %rd9319;
	st.u32 	[%rd9326+40], %r10230;
	ld.local.u32 	%r10231, [%rd2];
	setp.eq.s32 	%p6462, %r10231, 0;
$L__BB10_4963:
	mov.b32 	%r13277, 0;
	not.pred 	%p5011, %p6462;
	@%p5011 bra 	$L__BB10_4969;
	setp.ne.s32 	%p5012, %r13276, -1;
	@%p5012 bra 	$L__BB10_4966;
	mov.b32 	%r10241, 21352;
	st.local.u32 	[%rd2], %r10241;
	bra.uni 	$L__BB10_4969;
$L__BB10_4966:
	ld.shared.u64 	%rd9327, [m_Local_$_0];
	mul.wide.s32 	%rd1725, %r13276, 16;
	add.s64 	%rd9328, %rd9327, %rd1725;
	st.u32 	[%rd9328+40], %r2732;
	ld.local.u32 	%r10236, [%rd2];
	setp.ne.s32 	%p5013, %r10236, 0;
	@%p5013 bra 	$L__BB10_4969;
	ld.shared.u64 	%rd9329, [m_Local_$_0];
	add.s64 	%rd9330, %rd9329, %rd1725;
	st.u32 	[%rd9330+36], %r13275;
	ld.local.u32 	%r10238, [%rd2];
	setp.ne.s32 	%p5014, %r10238, 0;
	@%p5014 bra 	$L__BB10_4969;
	ld.shared.u64 	%rd9331, [m_Local_$_0];
	add.s64 	%rd9332, %rd9331, %rd1725;
	st.u32 	[%rd9332+32], %r13262;
	ld.local.u32 	%r10239, [%rd2];
	setp.eq.s32 	%p5015, %r10239, 0;
	selp.b32 	%r13277, %r13276, 0, %p5015;
$L__BB10_4969:
	st.local.u32 	[%rd2], %r13277;
	mov.b16 	%rs1625, 0;
	bra.uni 	$L__BB10_4971;
$L__BB10_4970:
	cvt.u64.u32 	%rd9333, %r2731;
	add.s64 	%rd9334, %rd1723, %rd9333;
	ld.u8 	%rs1625, [%rd9334+32];
$L__BB10_4971:
	setp.ne.s32 	%p5016, %r2709, -1;
	@%p5016 bra 	$L__BB10_4973;
	mov.b32 	%r10259, 21352;
	st.local.u32 	[%rd2], %r10259;
	bra.uni 	$L__BB10_4985;
$L__BB10_4973:
	ld.shared.u64 	%rd1726, [m_Local_$_0];
	add.s64 	%rd1727, %rd1726, %rd1719;
	ld.u32 	%r2737, [%rd1727+12];
	setp.lt.s32 	%p5017, %r13275, %r2737;
	@%p5017 bra 	$L__BB10_4984;
	ld.shared.u64 	%rd9335, [m_Local_$_1];
	atom.global.add.u64 	%rd9336, [%rd25], 48;
	add.s64 	%rd9337, %rd9336, 56;
	setp.lt.u64 	%p5018, %rd9337, %rd9335;
	shr.u64 	%rd1728, %rd9336, 4;
	cvt.u32.u64 	%r13278, %rd1728;
	setp.ne.s32 	%p5019, %r13278, -1;
	and.pred  	%p5020, %p5018, %p5019;
	@%p5020 bra 	$L__BB10_4976;
	mov.b32 	%r10249, 21106;
	st.local.u32 	[%rd2], %r10249;
	mov.b32 	%r13278, -1;
	mov.pred 	%p6463, 0;
	bra.uni 	$L__BB10_4977;
$L__BB10_4976:
	shl.b64 	%rd9338, %rd1728, 32;
	shr.s64 	%rd9339, %rd9338, 28;
	add.s64 	%rd9340, %rd1726, %rd9339;
	mov.b16 	%rs1295, 0;
	st.u8 	[%rd9340], %rs1295;
	st.u8 	[%rd9340+1], %rs1295;
	mov.b32 	%r10243, 3608;
	st.u32 	[%rd9340+4], %r10243;
	mov.b16 	%rs1296, 1;
	st.u8 	[%rd9340+3], %rs1296;
	mov.b32 	%r10244, 48;
	st.u32 	[%rd9340+8], %r10244;
	mov.b32 	%r10245, -1;
	st.u32 	[%rd9340+16], %r10245;
	ld.shared.u64 	%rd9341, [m_Local_$_0];
	add.s64 	%rd9342, %rd9341, %rd9339;
	mov.b32 	%r10246, 0;
	st.u32 	[%rd9342+32], %r10246;
	ld.shared.u64 	%rd9343, [m_Local_$_0];
	add.s64 	%rd9344, %rd9343, %rd9339;
	st.u32 	[%rd9344+36], %r10246;
	ld.shared.u64 	%rd9345, [m_Local_$_0];
	add.s64 	%rd9346, %rd9345, %rd9339;
	st.u32 	[%rd9346+40], %r10246;
	ld.local.u32 	%r10247, [%rd2];
	setp.eq.s32 	%p6463, %r10247, 0;
$L__BB10_4977:
	mov.b32 	%r13279, 0;
	not.pred 	%p5022, %p6463;
	@%p5022 bra 	$L__BB10_4983;
	setp.ne.s32 	%p5023, %r13278, -1;
	@%p5023 bra 	$L__BB10_4980;
	mov.b32 	%r10257, 21352;
	st.local.u32 	[%rd2], %r10257;
	bra.uni 	$L__BB10_4983;
$L__BB10_4980:
	ld.shared.u64 	%rd9347, [m_Local_$_0];
	mul.wide.s32 	%rd1729, %r13278, 16;
	add.s64 	%rd9348, %rd9347, %rd1729;
	st.u32 	[%rd9348+40], %r2737;
	ld.local.u32 	%r10252, [%rd2];
	setp.ne.s32 	%p5024, %r10252, 0;
	@%p5024 bra 	$L__BB10_4983;
	ld.shared.u64 	%rd9349, [m_Local_$_0];
	add.s64 	%rd9350, %rd9349, %rd1729;
	st.u32 	[%rd9350+36], %r13275;
	ld.local.u32 	%r10254, [%rd2];
	setp.ne.s32 	%p5025, %r10254, 0;
	@%p5025 bra 	$L__BB10_4983;
	ld.shared.u64 	%rd9351, [m_Local_$_0];
	add.s64 	%rd9352, %rd9351, %rd1729;
	st.u32 	[%rd9352+32], %r2709;
	ld.local.u32 	%r10255, [%rd2];
	setp.eq.s32 	%p5026, %r10255, 0;
	selp.b32 	%r13279, %r13278, 0, %p5026;
$L__BB10_4983:
	st.local.u32 	[%rd2], %r13279;
	bra.uni 	$L__BB10_4985;
$L__BB10_4984:
	cvt.u64.u32 	%rd9353, %r2731;
	add.s64 	%rd9354, %rd1727, %rd9353;
	mov.b32 	%r10258, 0;
	st.u32 	[%rd9354+32], %r10258;
	st.u8 	[%rd9354+32], %rs1625;
$L__BB10_4985:
	add.s32 	%r13275, %r13275, 1;
	setp.eq.s32 	%p5027, %r13275, %r13263;
	@%p5027 bra 	$L__BB10_4955;
	bra.uni 	$L__BB10_4953;
$L__BB10_4986:
	ld.shared.u64 	%rd1730, [m_Local_$_0];
	add.s64 	%rd1731, %rd1730, %rd1720;
	ld.u32 	%r2744, [%rd1731+12];
	setp.lt.s32 	%p5030, %r13280, %r2744;
	@%p5030 bra 	$L__BB10_4997;
	ld.shared.u64 	%rd9355, [m_Local_$_1];
	atom.global.add.u64 	%rd9356, [%rd25], 48;
	add.s64 	%rd9357, %rd9356, 56;
	setp.lt.u64 	%p5031, %rd9357, %rd9355;
	shr.u64 	%rd1732, %rd9356, 4;
	cvt.u32.u64 	%r13281, %rd1732;
	setp.ne.s32 	%p5032, %r13281, -1;
	and.pred  	%p5033, %p5031, %p5032;
	@%p5033 bra 	$L__BB10_4989;
	mov.b32 	%r10267, 21106;
	st.local.u32 	[%rd2], %r10267;
	mov.b32 	%r13281, -1;
	mov.pred 	%p6464, 0;
	bra.uni 	$L__BB10_4990;
$L__BB10_4989:
	shl.b64 	%rd9358, %rd1732, 32;
	shr.s64 	%rd9359, %rd9358, 28;
	add.s64 	%rd9360, %rd1730, %rd9359;
	mov.b16 	%rs1297, 0;
	st.u8 	[%rd9360], %rs1297;
	st.u8 	[%rd9360+1], %rs1297;
	mov.b32 	%r10261, 3608;
	st.u32 	[%rd9360+4], %r10261;
	mov.b16 	%rs1298, 1;
	st.u8 	[%rd9360+3], %rs1298;
	mov.b32 	%r10262, 48;
	st.u32 	[%rd9360+8], %r10262;
	mov.b32 	%r10263, -1;
	st.u32 	[%rd9360+16], %r10263;
	ld.shared.u64 	%rd9361, [m_Local_$_0];
	add.s64 	%rd9362, %rd9361, %rd9359;
	mov.b32 	%r10264, 0;
	st.u32 	[%rd9362+32], %r10264;
	ld.shared.u64 	%rd9363, [m_Local_$_0];
	add.s64 	%rd9364, %rd9363, %rd9359;
	st.u32 	[%rd9364+36], %r10264;
	ld.shared.u64 	%rd9365, [m_Local_$_0];
	add.s64 	%rd9366, %rd9365, %rd9359;
	st.u32 	[%rd9366+40], %r10264;
	ld.local.u32 	%r10265, [%rd2];
	setp.eq.s32 	%p6464, %r10265, 0;
$L__BB10_4990:
	mov.b32 	%r13282, 0;
	not.pred 	%p5035, %p6464;
	@%p5035 bra 	$L__BB10_4996;
	setp.ne.s32 	%p5036, %r13281, -1;
	@%p5036 bra 	$L__BB10_4993;
	mov.b32 	%r10275, 21352;
	st.local.u32 	[%rd2], %r10275;
	bra.uni 	$L__BB10_4996;
$L__BB10_4993:
	ld.shared.u64 	%rd9367, [m_Local_$_0];
	mul.wide.s32 	%rd1733, %r13281, 16;
	add.s64 	%rd9368, %rd9367, %rd1733;
	st.u32 	[%rd9368+40], %r2744;
	ld.local.u32 	%r10270, [%rd2];
	setp.ne.s32 	%p5037, %r10270, 0;
	@%p5037 bra 	$L__BB10_4996;
	ld.shared.u64 	%rd9369, [m_Local_$_0];
	add.s64 	%rd9370, %rd9369, %rd1733;
	st.u32 	[%rd9370+36], %r13280;
	ld.local.u32 	%r10272, [%rd2];
	setp.ne.s32 	%p5038, %r10272, 0;
	@%p5038 bra 	$L__BB10_4996;
	ld.shared.u64 	%rd9371, [m_Local_$_0];
	add.s64 	%rd9372, %rd9371, %rd1733;
	st.u32 	[%rd9372+32], %r13264;
	ld.local.u32 	%r10273, [%rd2];
	setp.eq.s32 	%p5039, %r10273, 0;
	selp.b32 	%r13282, %r13281, 0, %p5039;
$L__BB10_4996:
	st.local.u32 	[%rd2], %r13282;
	mov.b16 	%rs1626, 0;
	bra.uni 	$L__BB10_4998;
$L__BB10_4997:
	shl.b32 	%r10276, %r13280, 2;
	cvt.u64.u32 	%rd9373, %r10276;
	add.s64 	%rd9374, %rd1731, %rd9373;
	ld.u8 	%rs1626, [%rd9374+32];
$L__BB10_4998:
	setp.ne.s32 	%p5040, %r2709, -1;
	add.s32 	%r2749, %r13280, %r13263;
	@%p5040 bra 	$L__BB10_5000;
	mov.b32 	%r10296, 21352;
	st.local.u32 	[%rd2], %r10296;
	bra.uni 	$L__BB10_5012;
$L__BB10_5000:
	ld.shared.u64 	%rd1734, [m_Local_$_0];
	add.s64 	%rd1735, %rd1734, %rd1721;
	ld.u32 	%r10278, [%rd1735+12];
	setp.gt.s32 	%p5041, %r2749, -1;
	setp.lt.s32 	%p5042, %r2749, %r10278;
	and.pred  	%p5043, %p5041, %p5042;
	@%p5043 bra 	$L__BB10_5011;
	ld.shared.u64 	%rd9377, [m_Local_$_1];
	atom.global.add.u64 	%rd9378, [%rd25], 48;
	add.s64 	%rd9379, %rd9378, 56;
	setp.lt.u64 	%p5044, %rd9379, %rd9377;
	shr.u64 	%rd1736, %rd9378, 4;
	cvt.u32.u64 	%r13283, %rd1736;
	setp.ne.s32 	%p5045, %r13283, -1;
	and.pred  	%p5046, %p5044, %p5045;
	@%p5046 bra 	$L__BB10_5003;
	mov.b32 	%r10287, 21106;
	st.local.u32 	[%rd2], %r10287;
	mov.b32 	%r13283, -1;
	mov.pred 	%p6465, 0;
	bra.uni 	$L__BB10_5004;
$L__BB10_5003:
	shl.b64 	%rd9380, %rd1736, 32;
	shr.s64 	%rd9381, %rd9380, 28;
	add.s64 	%rd9382, %rd1734, %rd9381;
	mov.b16 	%rs1301, 0;
	st.u8 	[%rd9382], %rs1301;
	st.u8 	[%rd9382+1], %rs1301;
	mov.b32 	%r10281, 3608;
	st.u32 	[%rd9382+4], %r10281;
	mov.b16 	%rs1302, 1;
	st.u8 	[%rd9382+3], %rs1302;
	mov.b32 	%r10282, 48;
	st.u32 	[%rd9382+8], %r10282;
	mov.b32 	%r10283, -1;
	st.u32 	[%rd9382+16], %r10283;
	ld.shared.u64 	%rd9383, [m_Local_$_0];
	add.s64 	%rd9384, %rd9383, %rd9381;
	mov.b32 	%r10284, 0;
	st.u32 	[%rd9384+32], %r10284;
	ld.shared.u64 	%rd9385, [m_Local_$_0];
	add.s64 	%rd9386, %rd9385, %rd9381;
	st.u32 	[%rd9386+36], %r10284;
	ld.shared.u64 	%rd9387, [m_Local_$_0];
	add.s64 	%rd9388, %rd9387, %rd9381;
	st.u32 	[%rd9388+40], %r10284;
	ld.local.u32 	%r10285, [%rd2];
	setp.eq.s32 	%p6465, %r10285, 0;
$L__BB10_5004:
	mov.b32 	%r13284, 0;
	not.pred 	%p5048, %p6465;
	@%p5048 bra 	$L__BB10_5010;
	setp.ne.s32 	%p5049, %r13283, -1;
	@%p5049 bra 	$L__BB10_5007;
	mov.b32 	%r10295, 21352;
	st.local.u32 	[%rd2], %r10295;
	bra.uni 	$L__BB10_5010;
$L__BB10_5007:
	ld.shared.u64 	%rd9389, [m_Local_$_0];
	mul.wide.s32 	%rd1737, %r13283, 16;
	add.s64 	%rd9390, %rd9389, %rd1737;
	st.u32 	[%rd9390+40], %r10278;
	ld.local.u32 	%r10290, [%rd2];
	setp.ne.s32 	%p5050, %r10290, 0;
	@%p5050 bra 	$L__BB10_5010;
	ld.shared.u64 	%rd9391, [m_Local_$_0];
	add.s64 	%rd9392, %rd9391, %rd1737;
	st.u32 	[%rd9392+36], %r2749;
	ld.local.u32 	%r10292, [%rd2];
	setp.ne.s32 	%p5051, %r10292, 0;
	@%p5051 bra 	$L__BB10_5010;
	ld.shared.u64 	%rd9393, [m_Local_$_0];
	add.s64 	%rd9394, %rd9393, %rd1737;
	st.u32 	[%rd9394+32], %r2709;
	ld.local.u32 	%r10293, [%rd2];
	setp.eq.s32 	%p5052, %r10293, 0;
	selp.b32 	%r13284, %r13283, 0, %p5052;
$L__BB10_5010:
	st.local.u32 	[%rd2], %r13284;
	bra.uni 	$L__BB10_5012;
$L__BB10_5011:
	shl.b32 	%r10279, %r2749, 2;
	cvt.u64.u32 	%rd9375, %r10279;
	add.s64 	%rd9376, %rd1735, %rd9375;
	mov.b32 	%r10280, 0;
	st.u32 	[%rd9376+32], %r10280;
	st.u8 	[%rd9376+32], %rs1626;
$L__BB10_5012:
	add.s32 	%r13280, %r13280, 1;
	setp.ne.s32 	%p5053, %r13280, %r13265;
	@%p5053 bra 	$L__BB10_4957;
$L__BB10_5013:
	ld.shared.u64 	%rd11636, [m_Local_$_1];
	atom.global.add.u64 	%rd9395, [%rd25], 48;
	add.s64 	%rd9396, %rd9395, 56;
	setp.lt.u64 	%p5054, %rd9396, %rd11636;
	shr.u64 	%rd9397, %rd9395, 4;
	cvt.u32.u64 	%r10297, %rd9397;
	selp.b32 	%r2756, %r10297, -1, %p5054;
	setp.ne.s32 	%p5055, %r2756, -1;
	@%p5055 bra 	$L__BB10_5015;
	mov.b32 	%r10407, 21352;
	st.local.u32 	[%rd2], %r10407;
	bra.uni 	$L__BB10_5090;
$L__BB10_5015:
	ld.shared.u64 	%rd9398, [m_Local_$_0];
	mul.wide.s32 	%rd1739, %r2756, 16;
	add.s64 	%rd9399, %rd9398, %rd1739;
	mov.b16 	%rs1303, 1;
	st.u8 	[%rd9399], %rs1303;
	mov.b16 	%rs1304, 0;
	st.u8 	[%rd9399+1], %rs1304;
	mov.b32 	%r10298, 2906;
	st.u32 	[%rd9399+4], %r10298;
	st.u8 	[%rd9399+3], %rs1303;
	mov.b32 	%r10299, 48;
	st.u32 	[%rd9399+8], %r10299;
	mov.b32 	%r10300, -1;
	st.u32 	[%rd9399+16], %r10300;
	ld.shared.u64 	%rd1740, [m_Local_$_0];
	mul.wide.s32 	%rd1741, %r2709, 16;
	add.s64 	%rd9400, %rd1740, %rd1741;
	ld.u32 	%r2757, [%rd9400+12];
	shl.b32 	%r10301, %r2757, 2;
	add.s32 	%r10302, %r10301, 32;
	shr.s32 	%r10303, %r10302, 31;
	shr.u32 	%r10304, %r10303, 29;
	add.s32 	%r10305, %r10302, %r10304;
	and.b32  	%r10306, %r10305, -8;
	sub.s32 	%r10307, %r10302, %r10306;
	setp.eq.s32 	%p5056, %r10307, 0;
	sub.s32 	%r10308, %r10301, %r10307;
	add.s32 	%r10309, %r10308, 40;
	selp.b32 	%r2758, %r10302, %r10309, %p5056;
	ld.shared.u64 	%rd1742, [m_Local_$_1];
	and.b32  	%r10310, %r2758, 12;
	setp.eq.s32 	%p5057, %r10310, 0;
	mov.u32 	%r13285, %r2758;
	@%p5057 bra 	$L__BB10_5017;
	shr.s32 	%r10311, %r2758, 31;
	shr.u32 	%r10312, %r10311, 28;
	add.s32 	%r10313, %r2758, %r10312;
	and.b32  	%r10314, %r10313, -16;
	add.s32 	%r13285, %r10314, 16;
$L__BB10_5017:
	cvt.s64.s32 	%rd9401, %r13285;
	atom.global.add.u64 	%rd9402, [%rd25], %rd9401;
	cvt.s64.s32 	%rd9403, %r2758;
	add.s64 	%rd9404, %rd9403, %rd9402;
	add.s64 	%rd9405, %rd9404, 8;
	setp.lt.u64 	%p5058, %rd9405, %rd1742;
	shr.u64 	%rd9406, %rd9402, 4;
	cvt.u32.u64 	%r10315, %rd9406;
	selp.b32 	%r2761, %r10315, -1, %p5058;
	setp.ne.s32 	%p5059, %r2761, -1;
	@%p5059 bra 	$L__BB10_5019;
	mov.b32 	%r10371, 21352;
	st.local.u32 	[%rd2], %r10371;
	bra.uni 	$L__BB10_5058;
$L__BB10_5019:
	mul.wide.s32 	%rd1743, %r2761, 16;
	add.s64 	%rd9407, %rd1740, %rd1743;
	mov.b16 	%rs1305, 0;
	st.u8 	[%rd9407], %rs1305;
	st.u8 	[%rd9407+1], %rs1305;
	mov.b32 	%r10316, 4335;
	st.u32 	[%rd9407+4], %r10316;
	mov.b16 	%rs1306, 1;
	st.u8 	[%rd9407+3], %rs1306;
	st.u32 	[%rd9407+8], %r2758;
	st.u32 	[%rd9407+12], %r2757;
	setp.lt.s32 	%p5060, %r2757, 1;
	@%p5060 bra 	$L__BB10_5058;
	setp.eq.s32 	%p5061, %r2757, 1;
	mov.b32 	%r2776, 0;
	@%p5061 bra 	$L__BB10_5046;
	and.b32  	%r2776, %r2757, 2147483646;
	mov.b32 	%r13286, 0;
$L__BB10_5022:
	ld.shared.u64 	%rd1744, [m_Local_$_0];
	add.s64 	%rd1745, %rd1744, %rd1743;
	ld.u32 	%r2764, [%rd1745+12];
	setp.lt.s32 	%p5062, %r13286, %r2764;
	@%p5062 bra 	$L__BB10_5033;
	ld.shared.u64 	%rd9408, [m_Local_$_1];
	atom.global.add.u64 	%rd9409, [%rd25], 48;
	add.s64 	%rd9410, %rd9409, 56;
	setp.lt.u64 	%p5063, %rd9410, %rd9408;
	shr.u64 	%rd1746, %rd9409, 4;
	cvt.u32.u64 	%r13287, %rd1746;
	setp.ne.s32 	%p5064, %r13287, -1;
	and.pred  	%p5065, %p5063, %p5064;
	@%p5065 bra 	$L__BB10_5025;
	mov.b32 	%r10325, 21106;
	st.local.u32 	[%rd2], %r10325;
	mov.b32 	%r13287, -1;
	mov.pred 	%p6466, 0;
	bra.uni 	$L__BB10_5026;
$L__BB10_5025:
	shl.b64 	%rd9411, %rd1746, 32;
	shr.s64 	%rd9412, %rd9411, 28;
	add.s64 	%rd9413, %rd1744, %rd9412;
	mov.b16 	%rs1307, 0;
	st.u8 	[%rd9413], %rs1307;
	st.u8 	[%rd9413+1], %rs1307;
	mov.b32 	%r10319, 3608;
	st.u32 	[%rd9413+4], %r10319;
	mov.b16 	%rs1308, 1;
	st.u8 	[%rd9413+3], %rs1308;
	mov.b32 	%r10320, 48;
	st.u32 	[%rd9413+8], %r10320;
	mov.b32 	%r10321, -1;
	st.u32 	[%rd9413+16], %r10321;
	ld.shared.u64 	%rd9414, [m_Local_$_0];
	add.s64 	%rd9415, %rd9414, %rd9412;
	mov.b32 	%r10322, 0;
	st.u32 	[%rd9415+32], %r10322;
	ld.shared.u64 	%rd9416, [m_Local_$_0];
	add.s64 	%rd9417, %rd9416, %rd9412;
	st.u32 	[%rd9417+36], %r10322;
	ld.shared.u64 	%rd9418, [m_Local_$_0];
	add.s64 	%rd9419, %rd9418, %rd9412;
	st.u32 	[%rd9419+40], %r10322;
	ld.local.u32 	%r10323, [%rd2];
	setp.eq.s32 	%p6466, %r10323, 0;
$L__BB10_5026:
	mov.b32 	%r13288, 0;
	not.pred 	%p5067, %p6466;
	@%p5067 bra 	$L__BB10_5032;
	setp.ne.s32 	%p5068, %r13287, -1;
	@%p5068 bra 	$L__BB10_5029;
	mov.b32 	%r10333, 21352;
	st.local.u32 	[%rd2], %r10333;
	bra.uni 	$L__BB10_5032;
$L__BB10_5029:
	ld.shared.u64 	%rd9420, [m_Local_$_0];
	mul.wide.s32 	%rd1747, %r13287, 16;
	add.s64 	%rd9421, %rd9420, %rd1747;
	st.u32 	[%rd9421+40], %r2764;
	ld.local.u32 	%r10328, [%rd2];
	setp.ne.s32 	%p5069, %r10328, 0;
	@%p5069 bra 	$L__BB10_5032;
	ld.shared.u64 	%rd9422, [m_Local_$_0];
	add.s64 	%rd9423, %rd9422, %rd1747;
	st.u32 	[%rd9423+36], %r13286;
	ld.local.u32 	%r10330, [%rd2];
	setp.ne.s32 	%p5070, %r10330, 0;
	@%p5070 bra 	$L__BB10_5032;
	ld.shared.u64 	%rd9424, [m_Local_$_0];
	add.s64 	%rd9425, %rd9424, %rd1747;
	st.u32 	[%rd9425+32], %r2761;
	ld.local.u32 	%r10331, [%rd2];
	setp.eq.s32 	%p5071, %r10331, 0;
	selp.b32 	%r13288, %r13287, 0, %p5071;
$L__BB10_5032:
	st.local.u32 	[%rd2], %r13288;
	bra.uni 	$L__BB10_5034;
$L__BB10_5033:
	shl.b32 	%r10334, %r13286, 2;
	cvt.u64.u32 	%rd9426, %r10334;
	add.s64 	%rd9427, %rd1745, %rd9426;
	mov.b32 	%r10335, 0;
	st.u32 	[%rd9427+32], %r10335;
$L__BB10_5034:
	add.s32 	%r2769, %r13286, 1;
	ld.shared.u64 	%rd1748, [m_Local_$_0];
	add.s64 	%rd1749, %rd1748, %rd1743;
	ld.u32 	%r2770, [%rd1749+12];
	setp.lt.s32 	%p5072, %r2769, %r2770;
	@%p5072 bra 	$L__BB10_5044;
	ld.shared.u64 	%rd9428, [m_Local_$_1];
	atom.global.add.u64 	%rd9429, [%rd25], 48;
	add.s64 	%rd9430, %rd9429, 56;
	setp.ge.u64 	%p5073, %rd9430, %rd9428;
	shr.u64 	%rd1750, %rd9429, 4;
	cvt.u32.u64 	%r13289, %rd1750;
	setp.eq.s32 	%p5074, %r13289, -1;
	or.pred  	%p5075, %p5073, %p5074;
	@%p5075 bra 	$L__BB10_5037;
	shl.b64 	%rd9431, %rd1750, 32;
	shr.s64 	%rd9432, %rd9431, 28;
	add.s64 	%rd9433, %rd1748, %rd9432;
	mov.b16 	%rs1309, 0;
	st.u8 	[%rd9433], %rs1309;
	st.u8 	[%rd9433+1], %rs1309;
	mov.b32 	%r10336, 3608;
	st.u32 	[%rd9433+4], %r10336;
	mov.b16 	%rs1310, 1;
	st.u8 	[%rd9433+3], %rs1310;
	mov.b32 	%r10337, 48;
	st.u32 	[%rd9433+8], %r10337;
	mov.b32 	%r10338, -1;
	st.u32 	[%rd9433+16], %r10338;
	ld.shared.u64 	%rd9434, [m_Local_$_0];
	add.s64 	%rd9435, %rd9434, %rd9432;
	mov.b32 	%r10339, 0;
	st.u32 	[%rd9435+32], %r10339;
	ld.shared.u64 	%rd9436, [m_Local_$_0];
	add.s64 	%rd9437, %rd9436, %rd9432;
	st.u32 	[%rd9437+36], %r10339;
	ld.shared.u64 	%rd9438, [m_Local_$_0];
	add.s64 	%rd9439, %rd9438, %rd9432;
	st.u32 	[%rd9439+40], %r10339;
	ld.local.u32 	%r10340, [%rd2];
	setp.eq.s32 	%p6467, %r10340, 0;
	bra.uni 	$L__BB10_5038;
$L__BB10_5037:
	mov.b32 	%r10342, 21106;
	st.local.u32 	[%rd2], %r10342;
	mov.b32 	%r13289, -1;
	mov.pred 	%p6467, 0;
$L__BB10_5038:
	mov.b32 	%r13290, 0;
	not.pred 	%p5077, %p6467;
	@%p5077 bra 	$L__BB10_5043;
	setp.eq.s32 	%p5078, %r13289, -1;
	@%p5078 bra 	$L__BB10_6398;
	ld.shared.u64 	%rd9440, [m_Local_$_0];
	mul.wide.s32 	%rd1751, %r13289, 16;
	add.s64 	%rd9441, %rd9440, %rd1751;
	st.u32 	[%rd9441+40], %r2770;
	ld.local.u32 	%r10345, [%rd2];
	setp.eq.s32 	%p5079, %r10345, 0;
	@%p5079 bra 	$L__BB10_5041;
	bra.uni 	$L__BB10_5043;
$L__BB10_5041:
	ld.shared.u64 	%rd9442, [m_Local_$_0];
	add.s64 	%rd9443, %rd9442, %rd1751;
	st.u32 	[%rd9443+36], %r2769;
	ld.local.u32 	%r10347, [%rd2];
	setp.ne.s32 	%p5080, %r10347, 0;
	@%p5080 bra 	$L__BB10_5043;
	ld.shared.u64 	%rd9444, [m_Local_$_0];
	add.s64 	%rd9445, %rd9444, %rd1751;
	st.u32 	[%rd9445+32], %r2761;
	ld.local.u32 	%r10348, [%rd2];
	setp.eq.s32 	%p5081, %r10348, 0;
	selp.b32 	%r13290, %r13289, 0, %p5081;
$L__BB10_5043:
	st.local.u32 	[%rd2], %r13290;
	bra.uni 	$L__BB10_5045;
$L__BB10_5044:
	shl.b32 	%r10351, %r2769, 2;
	cvt.u64.u32 	%rd9446, %r10351;
	add.s64 	%rd9447, %rd1749, %rd9446;
	mov.b32 	%r10352, 0;
	st.u32 	[%rd9447+32], %r10352;
$L__BB10_5045:
	add.s32 	%r13286, %r13286, 2;
	setp.ne.s32 	%p5082, %r13286, %r2776;
	@%p5082 bra 	$L__BB10_5022;
$L__BB10_5046:
	and.b32  	%r10353, %r2757, 1;
	setp.eq.b32 	%p5083, %r10353, 1;
	not.pred 	%p5084, %p5083;
	@%p5084 bra 	$L__BB10_5058;
	ld.shared.u64 	%rd1752, [m_Local_$_0];
	add.s64 	%rd1753, %rd1752, %rd1743;
	ld.u32 	%r2777, [%rd1753+12];
	setp.lt.s32 	%p5085, %r2776, %r2777;
	@%p5085 bra 	$L__BB10_5057;
	ld.shared.u64 	%rd9448, [m_Local_$_1];
	atom.global.add.u64 	%rd9449, [%rd25], 48;
	add.s64 	%rd9450, %rd9449, 56;
	setp.ge.u64 	%p5086, %rd9450, %rd9448;
	shr.u64 	%rd1754, %rd9449, 4;
	cvt.u32.u64 	%r13292, %rd1754;
	setp.eq.s32 	%p5087, %r13292, -1;
	or.pred  	%p5088, %p5086, %p5087;
	@%p5088 bra 	$L__BB10_5050;
	shl.b64 	%rd9451, %rd1754, 32;
	shr.s64 	%rd9452, %rd9451, 28;
	add.s64 	%rd9453, %rd1752, %rd9452;
	mov.b16 	%rs1311, 0;
	st.u8 	[%rd9453], %rs1311;
	st.u8 	[%rd9453+1], %rs1311;
	mov.b32 	%r10354, 3608;
	st.u32 	[%rd9453+4], %r10354;
	mov.b16 	%rs1312, 1;
	st.u8 	[%rd9453+3], %rs1312;
	mov.b32 	%r10355, 48;
	st.u32 	[%rd9453+8], %r10355;
	mov.b32 	%r10356, -1;
	st.u32 	[%rd9453+16], %r10356;
	ld.shared.u64 	%rd9454, [m_Local_$_0];
	add.s64 	%rd9455, %rd9454, %rd9452;
	mov.b32 	%r10357, 0;
	st.u32 	[%rd9455+32], %r10357;
	ld.shared.u64 	%rd9456, [m_Local_$_0];
	add.s64 	%rd9457, %rd9456, %rd9452;
	st.u32 	[%rd9457+36], %r10357;
	ld.shared.u64 	%rd9458, [m_Local_$_0];
	add.s64 	%rd9459, %rd9458, %rd9452;
	st.u32 	[%rd9459+40], %r10357;
	ld.local.u32 	%r10358, [%rd2];
	setp.eq.s32 	%p6468, %r10358, 0;
	bra.uni 	$L__BB10_5051;
$L__BB10_5050:
	mov.b32 	%r10360, 21106;
	st.local.u32 	[%rd2], %r10360;
	mov.b32 	%r13292, -1;
	mov.pred 	%p6468, 0;
$L__BB10_5051:
	mov.b32 	%r13293, 0;
	not.pred 	%p5090, %p6468;
	@%p5090 bra 	$L__BB10_5056;
	setp.eq.s32 	%p5091, %r13292, -1;
	@%p5091 bra 	$L__BB10_6399;
	ld.shared.u64 	%rd9460, [m_Local_$_0];
	mul.wide.s32 	%rd1755, %r13292, 16;
	add.s64 	%rd9461, %rd9460, %rd1755;
	st.u32 	[%rd9461+40], %r2777;
	ld.local.u32 	%r10363, [%rd2];
	setp.eq.s32 	%p5092, %r10363, 0;
	@%p5092 bra 	$L__BB10_5054;
	bra.uni 	$L__BB10_5056;
$L__BB10_5054:
	ld.shared.u64 	%rd9462, [m_Local_$_0];
	add.s64 	%rd9463, %rd9462, %rd1755;
	st.u32 	[%rd9463+36], %r2776;
	ld.local.u32 	%r10365, [%rd2];
	setp.ne.s32 	%p5093, %r10365, 0;
	@%p5093 bra 	$L__BB10_5056;
	ld.shared.u64 	%rd9464, [m_Local_$_0];
	add.s64 	%rd9465, %rd9464, %rd1755;
	st.u32 	[%rd9465+32], %r2761;
	ld.local.u32 	%r10366, [%rd2];
	setp.eq.s32 	%p5094, %r10366, 0;
	selp.b32 	%r13293, %r13292, 0, %p5094;
$L__BB10_5056:
	st.local.u32 	[%rd2], %r13293;
	bra.uni 	$L__BB10_5058;
$L__BB10_5057:
	shl.b32 	%r10369, %r2776, 2;
	cvt.u64.u32 	%rd9466, %r10369;
	add.s64 	%rd9467, %rd1753, %rd9466;
	mov.b32 	%r10370, 0;
	st.u32 	[%rd9467+32], %r10370;
$L__BB10_5058:
	setp.lt.s32 	%p5095, %r2757, 1;
	@%p5095 bra 	$L__BB10_5089;
	mul.wide.s32 	%rd1756, %r2761, 16;
	mov.b32 	%r13294, 0;
$L__BB10_5060:
	setp.ne.s32 	%p5096, %r2709, -1;
	shl.b32 	%r2783, %r13294, 2;
	@%p5096 bra 	$L__BB10_5062;
	mov.b32 	%r10388, 21352;
	st.local.u32 	[%rd2], %r10388;
	mov.b16 	%rs1627, 0;
	bra.uni 	$L__BB10_5074;
$L__BB10_5062:
	ld.shared.u64 	%rd1757, [m_Local_$_0];
	add.s64 	%rd1758, %rd1757, %rd1741;
	ld.u32 	%r2784, [%rd1758+12];
	setp.lt.s32 	%p5097, %r13294, %r2784;
	@%p5097 bra 	$L__BB10_5073;
	ld.shared.u64 	%rd9468, [m_Local_$_1];
	atom.global.add.u64 	%rd9469, [%rd25], 48;
	add.s64 	%rd9470, %rd9469, 56;
	setp.lt.u64 	%p5098, %rd9470, %rd9468;
	shr.u64 	%rd1759, %rd9469, 4;
	cvt.u32.u64 	%r13295, %rd1759;
	setp.ne.s32 	%p5099, %r13295, -1;
	and.pred  	%p5100, %p5098, %p5099;
	@%p5100 bra 	$L__BB10_5065;
	mov.b32 	%r10379, 21106;
	st.local.u32 	[%rd2], %r10379;
	mov.b32 	%r13295, -1;
	mov.pred 	%p6469, 0;
	bra.uni 	$L__BB10_5066;
$L__BB10_5065:
	shl.b64 	%rd9471, %rd1759, 32;
	shr.s64 	%rd9472, %rd9471, 28;
	add.s64 	%rd9473, %rd1757, %rd9472;
	mov.b16 	%rs1313, 0;
	st.u8 	[%rd9473], %rs1313;
	st.u8 	[%rd9473+1], %rs1313;
	mov.b32 	%r10373, 3608;
	st.u32 	[%rd9473+4], %r10373;
	mov.b16 	%rs1314, 1;
	st.u8 	[%rd9473+3], %rs1314;
	mov.b32 	%r10374, 48;
	st.u32 	[%rd9473+8], %r10374;
	mov.b32 	%r10375, -1;
	st.u32 	[%rd9473+16], %r10375;
	ld.shared.u64 	%rd9474, [m_Local_$_0];
	add.s64 	%rd9475, %rd9474, %rd9472;
	mov.b32 	%r10376, 0;
	st.u32 	[%rd9475+32], %r10376;
	ld.shared.u64 	%rd9476, [m_Local_$_0];
	add.s64 	%rd9477, %rd9476, %rd9472;
	st.u32 	[%rd9477+36], %r10376;
	ld.shared.u64 	%rd9478, [m_Local_$_0];
	add.s64 	%rd9479, %rd9478, %rd9472;
	st.u32 	[%rd9479+40], %r10376;
	ld.local.u32 	%r10377, [%rd2];
	setp.eq.s32 	%p6469, %r10377, 0;
$L__BB10_5066:
	mov.b32 	%r13296, 0;
	not.pred 	%p5102, %p6469;
	@%p5102 bra 	$L__BB10_5072;
	setp.ne.s32 	%p5103, %r13295, -1;
	@%p5103 bra 	$L__BB10_5069;
	mov.b32 	%r10387, 21352;
	st.local.u32 	[%rd2], %r10387;
	bra.uni 	$L__BB10_5072;
$L__BB10_5069:
	ld.shared.u64 	%rd9480, [m_Local_$_0];
	mul.wide.s32 	%rd1760, %r13295, 16;
	add.s64 	%rd9481, %rd9480, %rd1760;
	st.u32 	[%rd9481+40], %r2784;
	ld.local.u32 	%r10382, [%rd2];
	setp.ne.s32 	%p5104, %r10382, 0;
	@%p5104 bra 	$L__BB10_5072;
	ld.shared.u64 	%rd9482, [m_Local_$_0];
	add.s64 	%rd9483, %rd9482, %rd1760;
	st.u32 	[%rd9483+36], %r13294;
	ld.local.u32 	%r10384, [%rd2];
	setp.ne.s32 	%p5105, %r10384, 0;
	@%p5105 bra 	$L__BB10_5072;
	ld.shared.u64 	%rd9484, [m_Local_$_0];
	add.s64 	%rd9485, %rd9484, %rd1760;
	st.u32 	[%rd9485+32], %r2709;
	ld.local.u32 	%r10385, [%rd2];
	setp.eq.s32 	%p5106, %r10385, 0;
	selp.b32 	%r13296, %r13295, 0, %p5106;
$L__BB10_5072:
	st.local.u32 	[%rd2], %r13296;
	mov.b16 	%rs1627, 0;
	bra.uni 	$L__BB10_5074;
$L__BB10_5073:
	cvt.u64.u32 	%rd9486, %r2783;
	add.s64 	%rd9487, %rd1758, %rd9486;
	ld.u8 	%rs1627, [%rd9487+32];
$L__BB10_5074:
	setp.ne.s32 	%p5107, %r2761, -1;
	@%p5107 bra 	$L__BB10_5076;
	mov.b32 	%r10405, 21352;
	st.local.u32 	[%rd2], %r10405;
	bra.uni 	$L__BB10_5088;
$L__BB10_5076:
	ld.shared.u64 	%rd1761, [m_Local_$_0];
	add.s64 	%rd1762, %rd1761, %rd1756;
	ld.u32 	%r2789, [%rd1762+12];
	setp.lt.s32 	%p5108, %r13294, %r2789;
	@%p5108 bra 	$L__BB10_5087;
	ld.shared.u64 	%rd9488, [m_Local_$_1];
	atom.global.add.u64 	%rd9489, [%rd25], 48;
	add.s64 	%rd9490, %rd9489, 56;
	setp.lt.u64 	%p5109, %rd9490, %rd9488;
	shr.u64 	%rd1763, %rd9489, 4;
	cvt.u32.u64 	%r13297, %rd1763;
	setp.ne.s32 	%p5110, %r13297, -1;
	and.pred  	%p5111, %p5109, %p5110;
	@%p5111 bra 	$L__BB10_5079;
	mov.b32 	%r10395, 21106;
	st.local.u32 	[%rd2], %r10395;
	mov.b32 	%r13297, -1;
	mov.pred 	%p6470, 0;
	bra.uni 	$L__BB10_5080;
$L__BB10_5079:
	shl.b64 	%rd9491, %rd1763, 32;
	shr.s64 	%rd9492, %rd9491, 28;
	add.s64 	%rd9493, %rd1761, %rd9492;
	mov.b16 	%rs1317, 0;
	st.u8 	[%rd9493], %rs1317;
	st.u8 	[%rd9493+1], %rs1317;
	mov.b32 	%r10389, 3608;
	st.u32 	[%rd9493+4], %r10389;
	mov.b16 	%rs1318, 1;
	st.u8 	[%rd9493+3], %rs1318;
	mov.b32 	%r10390, 48;
	st.u32 	[%rd9493+8], %r10390;
	mov.b32 	%r10391, -1;
	st.u32 	[%rd9493+16], %r10391;
	ld.shared.u64 	%rd9494, [m_Local_$_0];
	add.s64 	%rd9495, %rd9494, %rd9492;
	mov.b32 	%r10392, 0;
	st.u32 	[%rd9495+32], %r10392;
	ld.shared.u64 	%rd9496, [m_Local_$_0];
	add.s64 	%rd9497, %rd9496, %rd9492;
	st.u32 	[%rd9497+36], %r10392;
	ld.shared.u64 	%rd9498, [m_Local_$_0];
	add.s64 	%rd9499, %rd9498, %rd9492;
	st.u32 	[%rd9499+40], %r10392;
	ld.local.u32 	%r10393, [%rd2];
	setp.eq.s32 	%p6470, %r10393, 0;
$L__BB10_5080:
	mov.b32 	%r13298, 0;
	not.pred 	%p5113, %p6470;
	@%p5113 bra 	$L__BB10_5086;
	setp.ne.s32 	%p5114, %r13297, -1;
	@%p5114 bra 	$L__BB10_5083;
	mov.b32 	%r10403, 21352;
	st.local.u32 	[%rd2], %r10403;
	bra.uni 	$L__BB10_5086;
$L__BB10_5083:
	ld.shared.u64 	%rd9500, [m_Local_$_0];
	mul.wide.s32 	%rd1764, %r13297, 16;
	add.s64 	%rd9501, %rd9500, %rd1764;
	st.u32 	[%rd9501+40], %r2789;
	ld.local.u32 	%r10398, [%rd2];
	setp.ne.s32 	%p5115, %r10398, 0;
	@%p5115 bra 	$L__BB10_5086;
	ld.shared.u64 	%rd9502, [m_Local_$_0];
	add.s64 	%rd9503, %rd9502, %rd1764;
	st.u32 	[%rd9503+36], %r13294;
	ld.local.u32 	%r10400, [%rd2];
	setp.ne.s32 	%p5116, %r10400, 0;
	@%p5116 bra 	$L__BB10_5086;
	ld.shared.u64 	%rd9504, [m_Local_$_0];
	add.s64 	%rd9505, %rd9504, %rd1764;
	st.u32 	[%rd9505+32], %r2761;
	ld.local.u32 	%r10401, [%rd2];
	setp.eq.s32 	%p5117, %r10401, 0;
	selp.b32 	%r13298, %r13297, 0, %p5117;
$L__BB10_5086:
	st.local.u32 	[%rd2], %r13298;
	bra.uni 	$L__BB10_5088;
$L__BB10_5087:
	cvt.u64.u32 	%rd9506, %r2783;
	add.s64 	%rd9507, %rd1762, %rd9506;
	mov.b32 	%r10404, 0;
	st.u32 	[%rd9507+32], %r10404;
	st.u8 	[%rd9507+32], %rs1627;
$L__BB10_5088:
	add.s32 	%r13294, %r13294, 1;
	setp.ne.s32 	%p5118, %r13294, %r2757;
	@%p5118 bra 	$L__BB10_5060;
$L__BB10_5089:
	ld.shared.u64 	%rd9508, [m_Local_$_0];
	add.s64 	%rd9509, %rd9508, %rd1739;
	st.u32 	[%rd9509+32], %r2761;
	ld.shared.u64 	%rd9510, [m_Local_$_0];
	add.s64 	%rd9511, %rd9510, %rd1739;
	st.u32 	[%rd9511+40], %r2757;
	ld.shared.u64 	%rd9512, [m_Local_$_0];
	add.s64 	%rd9513, %rd9512, %rd1739;
	mov.b32 	%r10406, 0;
	st.u32 	[%rd9513+48], %r10406;
	ld.shared.u64 	%rd11636, [m_Local_$_1];
$L__BB10_5090:
	atom.global.add.u64 	%rd9514, [%rd25], 48;
	add.s64 	%rd9515, %rd9514, 56;
	setp.lt.u64 	%p5119, %rd9515, %rd11636;
	shr.u64 	%rd1767, %rd9514, 4;
	cvt.u32.u64 	%r13301, %rd1767;
	setp.ne.s32 	%p5120, %r13301, -1;
	and.pred  	%p5121, %p5119, %p5120;
	@%p5121 bra 	$L__BB10_5092;
	mov.b32 	%r10415, 21352;
	st.local.u32 	[%rd2], %r10415;
	mov.b32 	%r13301, -1;
	mov.pred 	%p6471, 0;
	bra.uni 	$L__BB10_5096;
$L__BB10_5092:
	setp.ne.s32 	%p5122, %r2756, -1;
	ld.shared.u64 	%rd9516, [m_Local_$_0];
	shl.b64 	%rd9517, %rd1767, 32;
	shr.s64 	%rd1768, %rd9517, 28;
	add.s64 	%rd9518, %rd9516, %rd1768;
	mov.b16 	%rs1319, 0;
	st.u8 	[%rd9518], %rs1319;
	st.u8 	[%rd9518+1], %rs1319;
	mov.b32 	%r10408, 16901;
	st.u32 	[%rd9518+4], %r10408;
	mov.b16 	%rs1320, 1;
	st.u8 	[%rd9518+3], %rs1320;
	mov.b32 	%r10409, 44;
	st.u32 	[%rd9518+8], %r10409;
	mov.b32 	%r10410, -1;
	st.u32 	[%rd9518+16], %r10410;
	@%p5122 bra 	$L__BB10_5094;
	mov.b32 	%r10412, 21352;
	st.local.u32 	[%rd2], %r10412;
	mov.b32 	%r13299, 0;
	ld.shared.u64 	%rd11637, [m_Local_$_0];
	mov.u32 	%r13300, %r13299;
	bra.uni 	$L__BB10_5095;
$L__BB10_5094:
	ld.shared.u64 	%rd11637, [m_Local_$_0];
	mul.wide.s32 	%rd9519, %r2756, 16;
	add.s64 	%rd9520, %rd11637, %rd9519;
	ld.u32 	%r13299, [%rd9520+32];
	ld.u32 	%r13300, [%rd9520+40];
$L__BB10_5095:
	add.s64 	%rd9521, %rd11637, %rd1768;
	st.u32 	[%rd9521+32], %r13299;
	ld.shared.u64 	%rd9522, [m_Local_$_0];
	add.s64 	%rd9523, %rd9522, %rd1768;
	st.u32 	[%rd9523+40], %r13300;
	ld.local.u32 	%r10413, [%rd2];
	setp.eq.s32 	%p6471, %r10413, 0;
$L__BB10_5096:
	not.pred 	%p5124, %p6471;
	@%p5124 bra 	$L__BB10_6297;
	ld.shared.u64 	%rd9524, [m_Local_$_1];
	atom.global.add.u64 	%rd9525, [%rd25], 48;
	add.s64 	%rd9526, %rd9525, 48;
	setp.lt.u64 	%p5125, %rd9526, %rd9524;
	shr.u64 	%rd9527, %rd9525, 4;
	cvt.u32.u64 	%r10416, %rd9527;
	selp.b32 	%r2801, %r10416, -1, %p5125;
	setp.ne.s32 	%p5126, %r2801, -1;
	@%p5126 bra 	$L__BB10_5099;
	mov.b32 	%r10436, 21352;
	st.local.u32 	[%rd2], %r10436;
	bra.uni 	$L__BB10_5111;
$L__BB10_5099:
	ld.shared.u64 	%rd9528, [m_Local_$_0];
	mul.wide.s32 	%rd9529, %r2801, 16;
	add.s64 	%rd9530, %rd9528, %rd9529;
	mov.b16 	%rs1321, 0;
	st.u8 	[%rd9530], %rs1321;
	st.u8 	[%rd9530+1], %rs1321;
	mov.b32 	%r10417, 4335;
	st.u32 	[%rd9530+4], %r10417;
	mov.b16 	%rs1322, 1;
	st.u8 	[%rd9530+3], %rs1322;
	mov.b32 	%r10418, 40;
	st.u32 	[%rd9530+8], %r10418;
	mov.b32 	%r10419, 1;
	st.u32 	[%rd9530+12], %r10419;
	ld.shared.u64 	%rd1772, [m_Local_$_0];
	add.s64 	%rd1773, %rd1772, %rd9529;
	ld.u32 	%r2802, [%rd1773+12];
	setp.gt.s32 	%p5127, %r2802, 0;
	@%p5127 bra 	$L__BB10_5110;
	ld.shared.u64 	%rd9531, [m_Local_$_1];
	atom.global.add.u64 	%rd9532, [%rd25], 48;
	add.s64 	%rd9533, %rd9532, 56;
	setp.lt.u64 	%p5128, %rd9533, %rd9531;
	shr.u64 	%rd1774, %rd9532, 4;
	cvt.u32.u64 	%r13302, %rd1774;
	setp.ne.s32 	%p5129, %r13302, -1;
	and.pred  	%p5130, %p5128, %p5129;
	@%p5130 bra 	$L__BB10_5102;
	mov.b32 	%r10426, 21106;
	st.local.u32 	[%rd2], %r10426;
	mov.b32 	%r13302, -1;
	mov.pred 	%p6472, 0;
	bra.uni 	$L__BB10_5103;
$L__BB10_5102:
	shl.b64 	%rd9534, %rd1774, 32;
	shr.s64 	%rd9535, %rd9534, 28;
	add.s64 	%rd9536, %rd1772, %rd9535;
	mov.b16 	%rs1323, 0;
	st.u8 	[%rd9536], %rs1323;
	st.u8 	[%rd9536+1], %rs1323;
	mov.b32 	%r10420, 3608;
	st.u32 	[%rd9536+4], %r10420;
	mov.b16 	%rs1324, 1;
	st.u8 	[%rd9536+3], %rs1324;
	mov.b32 	%r10421, 48;
	st.u32 	[%rd9536+8], %r10421;
	mov.b32 	%r10422, -1;
	st.u32 	[%rd9536+16], %r10422;
	ld.shared.u64 	%rd9537, [m_Local_$_0];
	add.s64 	%rd9538, %rd9537, %rd9535;
	mov.b32 	%r10423, 0;
	st.u32 	[%rd9538+32], %r10423;
	ld.shared.u64 	%rd9539, [m_Local_$_0];
	add.s64 	%rd9540, %rd9539, %rd9535;
	st.u32 	[%rd9540+36], %r10423;
	ld.shared.u64 	%rd9541, [m_Local_$_0];
	add.s64 	%rd9542, %rd9541, %rd9535;
	st.u32 	[%rd9542+40], %r10423;
	ld.local.u32 	%r10424, [%rd2];
	setp.eq.s32 	%p6472, %r10424, 0;
$L__BB10_5103:
	mov.b32 	%r13303, 0;
	not.pred 	%p5132, %p6472;
	@%p5132 bra 	$L__BB10_5109;
	setp.ne.s32 	%p5133, %r13302, -1;
	@%p5133 bra 	$L__BB10_5106;
	mov.b32 	%r10434, 21352;
	st.local.u32 	[%rd2], %r10434;
	bra.uni 	$L__BB10_5109;
$L__BB10_5106:
	ld.shared.u64 	%rd9543, [m_Local_$_0];
	mul.wide.s32 	%rd1775, %r13302, 16;
	add.s64 	%rd9544, %rd9543, %rd1775;
	st.u32 	[%rd9544+40], %r2802;
	ld.local.u32 	%r10429, [%rd2];
	setp.ne.s32 	%p5134, %r10429, 0;
	@%p5134 bra 	$L__BB10_5109;
	ld.shared.u64 	%rd9545, [m_Local_$_0];
	add.s64 	%rd9546, %rd9545, %rd1775;
	mov.b32 	%r13303, 0;
	st.u32 	[%rd9546+36], %r13303;
	ld.local.u32 	%r10431, [%rd2];
	setp.ne.s32 	%p5135, %r10431, 0;
	@%p5135 bra 	$L__BB10_5109;
	ld.shared.u64 	%rd9547, [m_Local_$_0];
	add.s64 	%rd9548, %rd9547, %rd1775;
	st.u32 	[%rd9548+32], %r2801;
	ld.local.u32 	%r10432, [%rd2];
	setp.eq.s32 	%p5136, %r10432, 0;
	selp.b32 	%r13303, %r13302, 0, %p5136;
$L__BB10_5109:
	st.local.u32 	[%rd2], %r13303;
	bra.uni 	$L__BB10_5111;
$L__BB10_5110:
	mov.b32 	%r10435, 0;
	st.u32 	[%rd1773+32], %r10435;
$L__BB10_5111:
	setp.ne.s32 	%p5137, %r2801, -1;
	@%p5137 bra 	$L__BB10_5113;
	mov.b32 	%r10453, 21352;
	st.local.u32 	[%rd2], %r10453;
	bra.uni 	$L__BB10_5125;
$L__BB10_5113:
	mul.wide.s32 	%rd9549, %r2801, 16;
	ld.shared.u64 	%rd1776, [m_Local_$_0];
	add.s64 	%rd1777, %rd1776, %rd9549;
	ld.u32 	%r2807, [%rd1777+12];
	setp.gt.s32 	%p5138, %r2807, 0;
	@%p5138 bra 	$L__BB10_5124;
	ld.shared.u64 	%rd9550, [m_Local_$_1];
	atom.global.add.u64 	%rd9551, [%rd25], 48;
	add.s64 	%rd9552, %rd9551, 56;
	setp.lt.u64 	%p5139, %rd9552, %rd9550;
	shr.u64 	%rd1778, %rd9551, 4;
	cvt.u32.u64 	%r13304, %rd1778;
	setp.ne.s32 	%p5140, %r13304, -1;
	and.pred  	%p5141, %p5139, %p5140;
	@%p5141 bra 	$L__BB10_5116;
	mov.b32 	%r10443, 21106;
	st.local.u32 	[%rd2], %r10443;
	mov.b32 	%r13304, -1;
	mov.pred 	%p6473, 0;
	bra.uni 	$L__BB10_5117;
$L__BB10_5116:
	shl.b64 	%rd9553, %rd1778, 32;
	shr.s64 	%rd9554, %rd9553, 28;
	add.s64 	%rd9555, %rd1776, %rd9554;
	mov.b16 	%rs1325, 0;
	st.u8 	[%rd9555], %rs1325;
	st.u8 	[%rd9555+1], %rs1325;
	mov.b32 	%r10437, 3608;
	st.u32 	[%rd9555+4], %r10437;
	mov.b16 	%rs1326, 1;
	st.u8 	[%rd9555+3], %rs1326;
	mov.b32 	%r10438, 48;
	st.u32 	[%rd9555+8], %r10438;
	mov.b32 	%r10439, -1;
	st.u32 	[%rd9555+16], %r10439;
	ld.shared.u64 	%rd9556, [m_Local_$_0];
	add.s64 	%rd9557, %rd9556, %rd9554;
	mov.b32 	%r10440, 0;
	st.u32 	[%rd9557+32], %r10440;
	ld.shared.u64 	%rd9558, [m_Local_$_0];
	add.s64 	%rd9559, %rd9558, %rd9554;
	st.u32 	[%rd9559+36], %r10440;
	ld.shared.u64 	%rd9560, [m_Local_$_0];
	add.s64 	%rd9561, %rd9560, %rd9554;
	st.u32 	[%rd9561+40], %r10440;
	ld.local.u32 	%r10441, [%rd2];
	setp.eq.s32 	%p6473, %r10441, 0;
$L__BB10_5117:
	mov.b32 	%r13305, 0;
	not.pred 	%p5143, %p6473;
	@%p5143 bra 	$L__BB10_5123;
	setp.ne.s32 	%p5144, %r13304, -1;
	@%p5144 bra 	$L__BB10_5120;
	mov.b32 	%r10451, 21352;
	st.local.u32 	[%rd2], %r10451;
	bra.uni 	$L__BB10_5123;
$L__BB10_5120:
	ld.shared.u64 	%rd9562, [m_Local_$_0];
	mul.wide.s32 	%rd1779, %r13304, 16;
	add.s64 	%rd9563, %rd9562, %rd1779;
	st.u32 	[%rd9563+40], %r2807;
	ld.local.u32 	%r10446, [%rd2];
	setp.ne.s32 	%p5145, %r10446, 0;
	@%p5145 bra 	$L__BB10_5123;
	ld.shared.u64 	%rd9564, [m_Local_$_0];
	add.s64 	%rd9565, %rd9564, %rd1779;
	mov.b32 	%r13305, 0;
	st.u32 	[%rd9565+36], %r13305;
	ld.local.u32 	%r10448, [%rd2];
	setp.ne.s32 	%p5146, %r10448, 0;
	@%p5146 bra 	$L__BB10_5123;
	ld.shared.u64 	%rd9566, [m_Local_$_0];
	add.s64 	%rd9567, %rd9566, %rd1779;
	st.u32 	[%rd9567+32], %r2801;
	ld.local.u32 	%r10449, [%rd2];
	setp.eq.s32 	%p5147, %r10449, 0;
	selp.b32 	%r13305, %r13304, 0, %p5147;
$L__BB10_5123:
	st.local.u32 	[%rd2], %r13305;
	bra.uni 	$L__BB10_5125;
$L__BB10_5124:
	mov.b32 	%r10452, 58;
	st.u32 	[%rd1777+32], %r10452;
$L__BB10_5125:
	ld.shared.u64 	%rd9568, [m_Local_$_1];
	atom.global.add.u64 	%rd9569, [%rd25], 48;
	add.s64 	%rd9570, %rd9569, 56;
	setp.lt.u64 	%p5148, %rd9570, %rd9568;
	shr.u64 	%rd9571, %rd9569, 4;
	cvt.u32.u64 	%r10454, %rd9571;
	selp.b32 	%r2812, %r10454, -1, %p5148;
	setp.ne.s32 	%p5149, %r2812, -1;
	@%p5149 bra 	$L__BB10_5127;
	mov.b32 	%r10564, 21352;
	st.local.u32 	[%rd2], %r10564;
	bra.uni 	$L__BB10_5202;
$L__BB10_5127:
	ld.shared.u64 	%rd9572, [m_Local_$_0];
	mul.wide.s32 	%rd1780, %r2812, 16;
	add.s64 	%rd9573, %rd9572, %rd1780;
	mov.b16 	%rs1327, 1;
	st.u8 	[%rd9573], %rs1327;
	mov.b16 	%rs1328, 0;
	st.u8 	[%rd9573+1], %rs1328;
	mov.b32 	%r10455, 2906;
	st.u32 	[%rd9573+4], %r10455;
	st.u8 	[%rd9573+3], %rs1327;
	mov.b32 	%r10456, 48;
	st.u32 	[%rd9573+8], %r10456;
	mov.b32 	%r10457, -1;
	st.u32 	[%rd9573+16], %r10457;
	ld.shared.u64 	%rd1781, [m_Local_$_0];
	mul.wide.s32 	%rd1782, %r2801, 16;
	add.s64 	%rd9574, %rd1781, %rd1782;
	ld.u32 	%r2813, [%rd9574+12];
	shl.b32 	%r10458, %r2813, 2;
	add.s32 	%r10459, %r10458, 32;
	shr.s32 	%r10460, %r10459, 31;
	shr.u32 	%r10461, %r10460, 29;
	add.s32 	%r10462, %r10459, %r10461;
	and.b32  	%r10463, %r10462, -8;
	sub.s32 	%r10464, %r10459, %r10463;
	setp.eq.s32 	%p5150, %r10464, 0;
	sub.s32 	%r10465, %r10458, %r10464;
	add.s32 	%r10466, %r10465, 40;
	selp.b32 	%r2814, %r10459, %r10466, %p5150;
	ld.shared.u64 	%rd1783, [m_Local_$_1];
	and.b32  	%r10467, %r2814, 12;
	setp.eq.s32 	%p5151, %r10467, 0;
	mov.u32 	%r13306, %r2814;
	@%p5151 bra 	$L__BB10_5129;
	shr.s32 	%r10468, %r2814, 31;
	shr.u32 	%r10469, %r10468, 28;
	add.s32 	%r10470, %r2814, %r10469;
	and.b32  	%r10471, %r10470, -16;
	add.s32 	%r13306, %r10471, 16;
$L__BB10_5129:
	cvt.s64.s32 	%rd9575, %r13306;
	atom.global.add.u64 	%rd9576, [%rd25], %rd9575;
	cvt.s64.s32 	%rd9577, %r2814;
	add.s64 	%rd9578, %rd9577, %rd9576;
	add.s64 	%rd9579, %rd9578, 8;
	setp.lt.u64 	%p5152, %rd9579, %rd1783;
	shr.u64 	%rd9580, %rd9576, 4;
	cvt.u32.u64 	%r10472, %rd9580;
	selp.b32 	%r2817, %r10472, -1, %p5152;
	setp.ne.s32 	%p5153, %r2817, -1;
	@%p5153 bra 	$L__BB10_5131;
	mov.b32 	%r10528, 21352;
	st.local.u32 	[%rd2], %r10528;
	bra.uni 	$L__BB10_5170;
$L__BB10_5131:
	mul.wide.s32 	%rd1784, %r2817, 16;
	add.s64 	%rd9581, %rd1781, %rd1784;
	mov.b16 	%rs1329, 0;
	st.u8 	[%rd9581], %rs1329;
	st.u8 	[%rd9581+1], %rs1329;
	mov.b32 	%r10473, 4335;
	st.u32 	[%rd9581+4], %r10473;
	mov.b16 	%rs1330, 1;
	st.u8 	[%rd9581+3], %rs1330;
	st.u32 	[%rd9581+8], %r2814;
	st.u32 	[%rd9581+12], %r2813;
	setp.lt.s32 	%p5154, %r2813, 1;
	@%p5154 bra 	$L__BB10_5170;
	setp.eq.s32 	%p5155, %r2813, 1;
	mov.b32 	%r2832, 0;
	@%p5155 bra 	$L__BB10_5158;
	and.b32  	%r2832, %r2813, 2147483646;
	mov.b32 	%r13307, 0;
$L__BB10_5134:
	ld.shared.u64 	%rd1785, [m_Local_$_0];
	add.s64 	%rd1786, %rd1785, %rd1784;
	ld.u32 	%r2820, [%rd1786+12];
	setp.lt.s32 	%p5156, %r13307, %r2820;
	@%p5156 bra 	$L__BB10_5145;
	ld.shared.u64 	%rd9582, [m_Local_$_1];
	atom.global.add.u64 	%rd9583, [%rd25], 48;
	add.s64 	%rd9584, %rd9583, 56;
	setp.lt.u64 	%p5157, %rd9584, %rd9582;
	shr.u64 	%rd1787, %rd9583, 4;
	cvt.u32.u64 	%r13308, %rd1787;
	setp.ne.s32 	%p5158, %r13308, -1;
	and.pred  	%p5159, %p5157, %p5158;
	@%p5159 bra 	$L__BB10_5137;
	mov.b32 	%r10482, 21106;
	st.local.u32 	[%rd2], %r10482;
	mov.b32 	%r13308, -1;
	mov.pred 	%p6474, 0;
	bra.uni 	$L__BB10_5138;
$L__BB10_5137:
	shl.b64 	%rd9585, %rd1787, 32;
	shr.s64 	%rd9586, %rd9585, 28;
	add.s64 	%rd9587, %rd1785, %rd9586;
	mov.b16 	%rs1331, 0;
	st.u8 	[%rd9587], %rs1331;
	st.u8 	[%rd9587+1], %rs1331;
	mov.b32 	%r10476, 3608;
	st.u32 	[%rd9587+4], %r10476;
	mov.b16 	%rs1332, 1;
	st.u8 	[%rd9587+3], %rs1332;
	mov.b32 	%r10477, 48;
	st.u32 	[%rd9587+8], %r10477;
	mov.b32 	%r10478, -1;
	st.u32 	[%rd9587+16], %r10478;
	ld.shared.u64 	%rd9588, [m_Local_$_0];
	add.s64 	%rd9589, %rd9588, %rd9586;
	mov.b32 	%r10479, 0;
	st.u32 	[%rd9589+32], %r10479;
	ld.shared.u64 	%rd9590, [m_Local_$_0];
	add.s64 	%rd9591, %rd9590, %rd9586;
	st.u32 	[%rd9591+36], %r10479;
	ld.shared.u64 	%rd9592, [m_Local_$_0];
	add.s64 	%rd9593, %rd9592, %rd9586;
	st.u32 	[%rd9593+40], %r10479;
	ld.local.u32 	%r10480, [%rd2];
	setp.eq.s32 	%p6474, %r10480, 0;
$L__BB10_5138:
	mov.b32 	%r13309, 0;
	not.pred 	%p5161, %p6474;
	@%p5161 bra 	$L__BB10_5144;
	setp.ne.s32 	%p5162, %r13308, -1;
	@%p5162 bra 	$L__BB10_5141;
	mov.b32 	%r10490, 21352;
	st.local.u32 	[%rd2], %r10490;
	bra.uni 	$L__BB10_5144;
$L__BB10_5141:
	ld.shared.u64 	%rd9594, [m_Local_$_0];
	mul.wide.s32 	%rd1788, %r13308, 16;
	add.s64 	%rd9595, %rd9594, %rd1788;
	st.u32 	[%rd9595+40], %r2820;
	ld.local.u32 	%r10485, [%rd2];
	setp.ne.s32 	%p5163, %r10485, 0;
	@%p5163 bra 	$L__BB10_5144;
	ld.shared.u64 	%rd9596, [m_Local_$_0];
	add.s64 	%rd9597, %rd9596, %rd1788;
	st.u32 	[%rd9597+36], %r13307;
	ld.local.u32 	%r10487, [%rd2];
	setp.ne.s32 	%p5164, %r10487, 0;
	@%p5164 bra 	$L__BB10_5144;
	ld.shared.u64 	%rd9598, [m_Local_$_0];
	add.s64 	%rd9599, %rd9598, %rd1788;
	st.u32 	[%rd9599+32], %r2817;
	ld.local.u32 	%r10488, [%rd2];
	setp.eq.s32 	%p5165, %r10488, 0;
	selp.b32 	%r13309, %r13308, 0, %p5165;
$L__BB10_5144:
	st.local.u32 	[%rd2], %r13309;
	bra.uni 	$L__BB10_5146;
$L__BB10_5145:
	shl.b32 	%r10491, %r13307, 2;
	cvt.u64.u32 	%rd9600, %r10491;
	add.s64 	%rd9601, %rd1786, %rd9600;
	mov.b32 	%r10492, 0;
	st.u32 	[%rd9601+32], %r10492;
$L__BB10_5146:
	add.s32 	%r2825, %r13307, 1;
	ld.shared.u64 	%rd1789, [m_Local_$_0];
	add.s64 	%rd1790, %rd1789, %rd1784;
	ld.u32 	%r2826, [%rd1790+12];
	setp.lt.s32 	%p5166, %r2825, %r2826;
	@%p5166 bra 	$L__BB10_5156;
	ld.shared.u64 	%rd9602, [m_Local_$_1];
	atom.global.add.u64 	%rd9603, [%rd25], 48;
	add.s64 	%rd9604, %rd9603, 56;
	setp.ge.u64 	%p5167, %rd9604, %rd9602;
	shr.u64 	%rd1791, %rd9603, 4;
	cvt.u32.u64 	%r13310, %rd1791;
	setp.eq.s32 	%p5168, %r13310, -1;
	or.pred  	%p5169, %p5167, %p5168;
	@%p5169 bra 	$L__BB10_5149;
	shl.b64 	%rd9605, %rd1791, 32;
	shr.s64 	%rd9606, %rd9605, 28;
	add.s64 	%rd9607, %rd1789, %rd9606;
	mov.b16 	%rs1333, 0;
	st.u8 	[%rd9607], %rs1333;
	st.u8 	[%rd9607+1], %rs1333;
	mov.b32 	%r10493, 3608;
	st.u32 	[%rd9607+4], %r10493;
	mov.b16 	%rs1334, 1;
	st.u8 	[%rd9607+3], %rs1334;
	mov.b32 	%r10494, 48;
	st.u32 	[%rd9607+8], %r10494;
	mov.b32 	%r10495, -1;
	st.u32 	[%rd9607+16], %r10495;
	ld.shared.u64 	%rd9608, [m_Local_$_0];
	add.s64 	%rd9609, %rd9608, %rd9606;
	mov.b32 	%r10496, 0;
	st.u32 	[%rd9609+32], %r10496;
	ld.shared.u64 	%rd9610, [m_Local_$_0];
	add.s64 	%rd9611, %rd9610, %rd9606;
	st.u32 	[%rd9611+36], %r10496;
	ld.shared.u64 	%rd9612, [m_Local_$_0];
	add.s64 	%rd9613, %rd9612, %rd9606;
	st.u32 	[%rd9613+40], %r10496;
	ld.local.u32 	%r10497, [%rd2];
	setp.eq.s32 	%p6475, %r10497, 0;
	bra.uni 	$L__BB10_5150;
$L__BB10_5149:
	mov.b32 	%r10499, 21106;
	st.local.u32 	[%rd2], %r10499;
	mov.b32 	%r13310, -1;
	mov.pred 	%p6475, 0;
$L__BB10_5150:
	mov.b32 	%r13311, 0;
	not.pred 	%p5171, %p6475;
	@%p5171 bra 	$L__BB10_5155;
	setp.eq.s32 	%p5172, %r13310, -1;
	@%p5172 bra 	$L__BB10_6400;
	ld.shared.u64 	%rd9614, [m_Local_$_0];
	mul.wide.s32 	%rd1792, %r13310, 16;
	add.s64 	%rd9615, %rd9614, %rd1792;
	st.u32 	[%rd9615+40], %r2826;
	ld.local.u32 	%r10502, [%rd2];
	setp.eq.s32 	%p5173, %r10502, 0;
	@%p5173 bra 	$L__BB10_5153;
	bra.uni 	$L__BB10_5155;
$L__BB10_5153:
	ld.shared.u64 	%rd9616, [m_Local_$_0];
	add.s64 	%rd9617, %rd9616, %rd1792;
	st.u32 	[%rd9617+36], %r2825;
	ld.local.u32 	%r10504, [%rd2];
	setp.ne.s32 	%p5174, %r10504, 0;
	@%p5174 bra 	$L__BB10_5155;
	ld.shared.u64 	%rd9618, [m_Local_$_0];
	add.s64 	%rd9619, %rd9618, %rd1792;
	st.u32 	[%rd9619+32], %r2817;
	ld.local.u32 	%r10505, [%rd2];
	setp.eq.s32 	%p5175, %r10505, 0;
	selp.b32 	%r13311, %r13310, 0, %p5175;
$L__BB10_5155:
	st.local.u32 	[%rd2], %r13311;
	bra.uni 	$L__BB10_5157;
$L__BB10_5156:
	shl.b32 	%r10508, %r2825, 2;
	cvt.u64.u32 	%rd9620, %r10508;
	add.s64 	%rd9621, %rd1790, %rd9620;
	mov.b32 	%r10509, 0;
	st.u32 	[%rd9621+32], %r10509;
$L__BB10_5157:
	add.s32 	%r13307, %r13307, 2;
	setp.ne.s32 	%p5176, %r13307, %r2832;
	@%p5176 bra 	$L__BB10_5134;
$L__BB10_5158:
	and.b32  	%r10510, %r2813, 1;
	setp.eq.b32 	%p5177, %r10510, 1;
	not.pred 	%p5178, %p5177;
	@%p5178 bra 	$L__BB10_5170;
	ld.shared.u64 	%rd1793, [m_Local_$_0];
	add.s64 	%rd1794, %rd1793, %rd1784;
	ld.u32 	%r2833, [%rd1794+12];
	setp.lt.s32 	%p5179, %r2832, %r2833;
	@%p5179 bra 	$L__BB10_5169;
	ld.shared.u64 	%rd9622, [m_Local_$_1];
	atom.global.add.u64 	%rd9623, [%rd25], 48;
	add.s64 	%rd9624, %rd9623, 56;
	setp.ge.u64 	%p5180, %rd9624, %rd9622;
	shr.u64 	%rd1795, %rd9623, 4;
	cvt.u32.u64 	%r13313, %rd1795;
	setp.eq.s32 	%p5181, %r13313, -1;
	or.pred  	%p5182, %p5180, %p5181;
	@%p5182 bra 	$L__BB10_5162;
	shl.b64 	%rd9625, %rd1795, 32;
	shr.s64 	%rd9626, %rd9625, 28;
	add.s64 	%rd9627, %rd1793, %rd9626;
	mov.b16 	%rs1335, 0;
	st.u8 	[%rd9627], %rs1335;
	st.u8 	[%rd9627+1], %rs1335;
	mov.b32 	%r10511, 3608;
	st.u32 	[%rd9627+4], %r10511;
	mov.b16 	%rs1336, 1;
	st.u8 	[%rd9627+3], %rs1336;
	mov.b32 	%r10512, 48;
	st.u32 	[%rd9627+8], %r10512;
	mov.b32 	%r10513, -1;
	st.u32 	[%rd9627+16], %r10513;
	ld.shared.u64 	%rd9628, [m_Local_$_0];
	add.s64 	%rd9629, %rd9628, %rd9626;
	mov.b32 	%r10514, 0;
	st.u32 	[%rd9629+32], %r10514;
	ld.shared.u64 	%rd9630, [m_Local_$_0];
	add.s64 	%rd9631, %rd9630, %rd9626;
	st.u32 	[%rd9631+36], %r10514;
	ld.shared.u64 	%rd9632, [m_Local_$_0];
	add.s64 	%rd9633, %rd9632, %rd9626;
	st.u32 	[%rd9633+40], %r10514;
	ld.local.u32 	%r10515, [%rd2];
	setp.eq.s32 	%p6476, %r10515, 0;
	bra.uni 	$L__BB10_5163;
$L__BB10_5162:
	mov.b32 	%r10517, 21106;
	st.local.u32 	[%rd2], %r10517;
	mov.b32 	%r13313, -1;
	mov.pred 	%p6476, 0;
$L__BB10_5163:
	mov.b32 	%r13314, 0;
	not.pred 	%p5184, %p6476;
	@%p5184 bra 	$L__BB10_5168;
	setp.eq.s32 	%p5185, %r13313, -1;
	@%p5185 bra 	$L__BB10_6401;
	ld.shared.u64 	%rd9634, [m_Local_$_0];
	mul.wide.s32 	%rd1796, %r13313, 16;
	add.s64 	%rd9635, %rd9634, %rd1796;
	st.u32 	[%rd9635+40], %r2833;
	ld.local.u32 	%r10520, [%rd2];
	setp.eq.s32 	%p5186, %r10520, 0;
	@%p5186 bra 	$L__BB10_5166;
	bra.uni 	$L__BB10_5168;
$L__BB10_5166:
	ld.shared.u64 	%rd9636, [m_Local_$_0];
	add.s64 	%rd9637, %rd9636, %rd1796;
	st.u32 	[%rd9637+36], %r2832;
	ld.local.u32 	%r10522, [%rd2];
	setp.ne.s32 	%p5187, %r10522, 0;
	@%p5187 bra 	$L__BB10_5168;
	ld.shared.u64 	%rd9638, [m_Local_$_0];
	add.s64 	%rd9639, %rd9638, %rd1796;
	st.u32 	[%rd9639+32], %r2817;
	ld.local.u32 	%r10523, [%rd2];
	setp.eq.s32 	%p5188, %r10523, 0;
	selp.b32 	%r13314, %r13313, 0, %p5188;
$L__BB10_5168:
	st.local.u32 	[%rd2], %r13314;
	bra.uni 	$L__BB10_5170;
$L__BB10_5169:
	shl.b32 	%r10526, %r2832, 2;
	cvt.u64.u32 	%rd9640, %r10526;
	add.s64 	%rd9641, %rd1794, %rd9640;
	mov.b32 	%r10527, 0;
	st.u32 	[%rd9641+32], %r10527;
$L__BB10_5170:
	setp.lt.s32 	%p5189, %r2813, 1;
	@%p5189 bra 	$L__BB10_5201;
	mul.wide.s32 	%rd1797, %r2817, 16;
	mov.b32 	%r13315, 0;
$L__BB10_5172:
	setp.ne.s32 	%p5190, %r2801, -1;
	shl.b32 	%r2839, %r13315, 2;
	@%p5190 bra 	$L__BB10_5174;
	mov.b32 	%r10545, 21352;
	st.local.u32 	[%rd2], %r10545;
	mov.b16 	%rs1628, 0;
	bra.uni 	$L__BB10_5186;
$L__BB10_5174:
	ld.shared.u64 	%rd1798, [m_Local_$_0];
	add.s64 	%rd1799, %rd1798, %rd1782;
	ld.u32 	%r2840, [%rd1799+12];
	setp.lt.s32 	%p5191, %r13315, %r2840;
	@%p5191 bra 	$L__BB10_5185;
	ld.shared.u64 	%rd9642, [m_Local_$_1];
	atom.global.add.u64 	%rd9643, [%rd25], 48;
	add.s64 	%rd9644, %rd9643, 56;
	setp.lt.u64 	%p5192, %rd9644, %rd9642;
	shr.u64 	%rd1800, %rd9643, 4;
	cvt.u32.u64 	%r13316, %rd1800;
	setp.ne.s32 	%p5193, %r13316, -1;
	and.pred  	%p5194, %p5192, %p5193;
	@%p5194 bra 	$L__BB10_5177;
	mov.b32 	%r10536, 21106;
	st.local.u32 	[%rd2], %r10536;
	mov.b32 	%r13316, -1;
	mov.pred 	%p6477, 0;
	bra.uni 	$L__BB10_5178;
$L__BB10_5177:
	shl.b64 	%rd9645, %rd1800, 32;
	shr.s64 	%rd9646, %rd9645, 28;
	add.s64 	%rd9647, %rd1798, %rd9646;
	mov.b16 	%rs1337, 0;
	st.u8 	[%rd9647], %rs1337;
	st.u8 	[%rd9647+1], %rs1337;
	mov.b32 	%r10530, 3608;
	st.u32 	[%rd9647+4], %r10530;
	mov.b16 	%rs1338, 1;
	st.u8 	[%rd9647+3], %rs1338;
	mov.b32 	%r10531, 48;
	st.u32 	[%rd9647+8], %r10531;
	mov.b32 	%r10532, -1;
	st.u32 	[%rd9647+16], %r10532;
	ld.shared.u64 	%rd9648, [m_Local_$_0];
	add.s64 	%rd9649, %rd9648, %rd9646;
	mov.b32 	%r10533, 0;
	st.u32 	[%rd9649+32], %r10533;
	ld.shared.u64 	%rd9650, [m_Local_$_0];
	add.s64 	%rd9651, %rd9650, %rd9646;
	st.u32 	[%rd9651+36], %r10533;
	ld.shared.u64 	%rd9652, [m_Local_$_0];
	add.s64 	%rd9653, %rd9652, %rd9646;
	st.u32 	[%rd9653+40], %r10533;
	ld.local.u32 	%r10534, [%rd2];
	setp.eq.s32 	%p6477, %r10534, 0;
$L__BB10_5178:
	mov.b32 	%r13317, 0;
	not.pred 	%p5196, %p6477;
	@%p5196 bra 	$L__BB10_5184;
	setp.ne.s32 	%p5197, %r13316, -1;
	@%p5197 bra 	$L__BB10_5181;
	mov.b32 	%r10544, 21352;
	st.local.u32 	[%rd2], %r10544;
	bra.uni 	$L__BB10_5184;
$L__BB10_5181:
	ld.shared.u64 	%rd9654, [m_Local_$_0];
	mul.wide.s32 	%rd1801, %r13316, 16;
	add.s64 	%rd9655, %rd9654, %rd1801;
	st.u32 	[%rd9655+40], %r2840;
	ld.local.u32 	%r10539, [%rd2];
	setp.ne.s32 	%p5198, %r10539, 0;
	@%p5198 bra 	$L__BB10_5184;
	ld.shared.u64 	%rd9656, [m_Local_$_0];
	add.s64 	%rd9657, %rd9656, %rd1801;
	st.u32 	[%rd9657+36], %r13315;
	ld.local.u32 	%r10541, [%rd2];
	setp.ne.s32 	%p5199, %r10541, 0;
	@%p5199 bra 	$L__BB10_5184;
	ld.shared.u64 	%rd9658, [m_Local_$_0];
	add.s64 	%rd9659, %rd9658, %rd1801;
	st.u32 	[%rd9659+32], %r2801;
	ld.local.u32 	%r10542, [%rd2];
	setp.eq.s32 	%p5200, %r10542, 0;
	selp.b32 	%r13317, %r13316, 0, %p5200;
$L__BB10_5184:
	st.local.u32 	[%rd2], %r13317;
	mov.b16 	%rs1628, 0;
	bra.uni 	$L__BB10_5186;
$L__BB10_5185:
	cvt.u64.u32 	%rd9660, %r2839;
	add.s64 	%rd9661, %rd1799, %rd9660;
	ld.u8 	%rs1628, [%rd9661+32];
$L__BB10_5186:
	setp.ne.s32 	%p5201, %r2817, -1;
	@%p5201 bra 	$L__BB10_5188;
	mov.b32 	%r10562, 21352;
	st.local.u32 	[%rd2], %r10562;
	bra.uni 	$L__BB10_5200;
$L__BB10_5188:
	ld.shared.u64 	%rd1802, [m_Local_$_0];
	add.s64 	%rd1803, %rd1802, %rd1797;
	ld.u32 	%r2845, [%rd1803+12];
	setp.lt.s32 	%p5202, %r13315, %r2845;
	@%p5202 bra 	$L__BB10_5199;
	ld.shared.u64 	%rd9662, [m_Local_$_1];
	atom.global.add.u64 	%rd9663, [%rd25], 48;
	add.s64 	%rd9664, %rd9663, 56;
	setp.lt.u64 	%p5203, %rd9664, %rd9662;
	shr.u64 	%rd1804, %rd9663, 4;
	cvt.u32.u64 	%r13318, %rd1804;
	setp.ne.s32 	%p5204, %r13318, -1;
	and.pred  	%p5205, %p5203, %p5204;
	@%p5205 bra 	$L__BB10_5191;
	mov.b32 	%r10552, 21106;
	st.local.u32 	[%rd2], %r10552;
	mov.b32 	%r13318, -1;
	mov.pred 	%p6478, 0;
	bra.uni 	$L__BB10_5192;
$L__BB10_5191:
	shl.b64 	%rd9665, %rd1804, 32;
	shr.s64 	%rd9666, %rd9665, 28;
	add.s64 	%rd9667, %rd1802, %rd9666;
	mov.b16 	%rs1341, 0;
	st.u8 	[%rd9667], %rs1341;
	st.u8 	[%rd9667+1], %rs1341;
	mov.b32 	%r10546, 3608;
	st.u32 	[%rd9667+4], %r10546;
	mov.b16 	%rs1342, 1;
	st.u8 	[%rd9667+3], %rs1342;
	mov.b32 	%r10547, 48;
	st.u32 	[%rd9667+8], %r10547;
	mov.b32 	%r10548, -1;
	st.u32 	[%rd9667+16], %r10548;
	ld.shared.u64 	%rd9668, [m_Local_$_0];
	add.s64 	%rd9669, %rd9668, %rd9666;
	mov.b32 	%r10549, 0;
	st.u32 	[%rd9669+32], %r10549;
	ld.shared.u64 	%rd9670, [m_Local_$_0];
	add.s64 	%rd9671, %rd9670, %rd9666;
	st.u32 	[%rd9671+36], %r10549;
	ld.shared.u64 	%rd9672, [m_Local_$_0];
	add.s64 	%rd9673, %rd9672, %rd9666;
	st.u32 	[%rd9673+40], %r10549;
	ld.local.u32 	%r10550, [%rd2];
	setp.eq.s32 	%p6478, %r10550, 0;
$L__BB10_5192:
	mov.b32 	%r13319, 0;
	not.pred 	%p5207, %p6478;
	@%p5207 bra 	$L__BB10_5198;
	setp.ne.s32 	%p5208, %r13318, -1;
	@%p5208 bra 	$L__BB10_5195;
	mov.b32 	%r10560, 21352;
	st.local.u32 	[%rd2], %r10560;
	bra.uni 	$L__BB10_5198;
$L__BB10_5195:
	ld.shared.u64 	%rd9674, [m_Local_$_0];
	mul.wide.s32 	%rd1805, %r13318, 16;
	add.s64 	%rd9675, %rd9674, %rd1805;
	st.u32 	[%rd9675+40], %r2845;
	ld.local.u32 	%r10555, [%rd2];
	setp.ne.s32 	%p5209, %r10555, 0;
	@%p5209 bra 	$L__BB10_5198;
	ld.shared.u64 	%rd9676, [m_Local_$_0];
	add.s64 	%rd9677, %rd9676, %rd1805;
	st.u32 	[%rd9677+36], %r13315;
	ld.local.u32 	%r10557, [%rd2];
	setp.ne.s32 	%p5210, %r10557, 0;
	@%p5210 bra 	$L__BB10_5198;
	ld.shared.u64 	%rd9678, [m_Local_$_0];
	add.s64 	%rd9679, %rd9678, %rd1805;
	st.u32 	[%rd9679+32], %r2817;
	ld.local.u32 	%r10558, [%rd2];
	setp.eq.s32 	%p5211, %r10558, 0;
	selp.b32 	%r13319, %r13318, 0, %p5211;
$L__BB10_5198:
	st.local.u32 	[%rd2], %r13319;
	bra.uni 	$L__BB10_5200;
$L__BB10_5199:
	cvt.u64.u32 	%rd9680, %r2839;
	add.s64 	%rd9681, %rd1803, %rd9680;
	mov.b32 	%r10561, 0;
	st.u32 	[%rd9681+32], %r10561;
	st.u8 	[%rd9681+32], %rs1628;
$L__BB10_5200:
	add.s32 	%r13315, %r13315, 1;
	setp.ne.s32 	%p5212, %r13315, %r2813;
	@%p5212 bra 	$L__BB10_5172;
$L__BB10_5201:
	ld.shared.u64 	%rd9682, [m_Local_$_0];
	add.s64 	%rd9683, %rd9682, %rd1780;
	st.u32 	[%rd9683+32], %r2817;
	ld.shared.u64 	%rd9684, [m_Local_$_0];
	add.s64 	%rd9685, %rd9684, %rd1780;
	st.u32 	[%rd9685+40], %r2813;
	ld.shared.u64 	%rd9686, [m_Local_$_0];
	add.s64 	%rd9687, %rd9686, %rd1780;
	mov.b32 	%r10563, 0;
	st.u32 	[%rd9687+48], %r10563;
$L__BB10_5202:
	setp.ne.s32 	%p5213, %r13301, -1;
	@%p5213 bra 	$L__BB10_5204;
	mov.b32 	%r10566, 21352;
	st.local.u32 	[%rd2], %r10566;
	mov.b32 	%r13320, 0;
	mov.u32 	%r13321, %r13320;
	bra.uni 	$L__BB10_5205;
$L__BB10_5204:
	ld.shared.u64 	%rd9688, [m_Local_$_0];
	mul.wide.s32 	%rd9689, %r13301, 16;
	add.s64 	%rd9690, %rd9688, %rd9689;
	ld.u32 	%r13320, [%rd9690+32];
	ld.u32 	%r13321, [%rd9690+40];
$L__BB10_5205:
	setp.ne.s32 	%p5214, %r2812, -1;
	@%p5214 bra 	$L__BB10_5207;
	mov.b32 	%r10568, 21352;
	st.local.u32 	[%rd2], %r10568;
	mov.b32 	%r13322, 0;
	mov.u32 	%r13323, %r13322;
	bra.uni 	$L__BB10_5208;
$L__BB10_5207:
	ld.shared.u64 	%rd9691, [m_Local_$_0];
	mul.wide.s32 	%rd9692, %r2812, 16;
	add.s64 	%rd9693, %rd9691, %rd9692;
	ld.u32 	%r13322, [%rd9693+32];
	ld.u32 	%r13323, [%rd9693+40];
$L__BB10_5208:
	add.s32 	%r2859, %r13323, %r13321;
	shl.b32 	%r10569, %r2859, 2;
	add.s32 	%r10570, %r10569, 32;
	shr.s32 	%r10571, %r10570, 31;
	shr.u32 	%r10572, %r10571, 29;
	add.s32 	%r10573, %r10570, %r10572;
	and.b32  	%r10574, %r10573, -8;
	sub.s32 	%r10575, %r10570, %r10574;
	setp.eq.s32 	%p5215, %r10575, 0;
	sub.s32 	%r10576, %r10569, %r10575;
	add.s32 	%r10577, %r10576, 40;
	selp.b32 	%r2860, %r10570, %r10577, %p5215;
	ld.shared.u64 	%rd1806, [m_Local_$_1];
	and.b32  	%r10578, %r2860, 12;
	setp.eq.s32 	%p5216, %r10578, 0;
	mov.u32 	%r13324, %r2860;
	@%p5216 bra 	$L__BB10_5210;
	shr.s32 	%r10579, %r2860, 31;
	shr.u32 	%r10580, %r10579, 28;
	add.s32 	%r10581, %r2860, %r10580;
	and.b32  	%r10582, %r10581, -16;
	add.s32 	%r13324, %r10582, 16;
$L__BB10_5210:
	cvt.s64.s32 	%rd9694, %r13324;
	atom.global.add.u64 	%rd9695, [%rd25], %rd9694;
	cvt.s64.s32 	%rd9696, %r2860;
	add.s64 	%rd9697, %rd9696, %rd9695;
	add.s64 	%rd9698, %rd9697, 8;
	setp.lt.u64 	%p5217, %rd9698, %rd1806;
	shr.u64 	%rd9699, %rd9695, 4;
	cvt.u32.u64 	%r10583, %rd9699;
	selp.b32 	%r2863, %r10583, -1, %p5217;
	setp.ne.s32 	%p5218, %r2863, -1;
	@%p5218 bra 	$L__BB10_5212;
	mov.b32 	%r10641, 21352;
	st.local.u32 	[%rd2], %r10641;
	bra.uni 	$L__BB10_5251;
$L__BB10_5212:
	ld.shared.u64 	%rd9700, [m_Local_$_0];
	mul.wide.s32 	%rd1807, %r2863, 16;
	add.s64 	%rd9701, %rd9700, %rd1807;
	mov.b16 	%rs1343, 0;
	st.u8 	[%rd9701], %rs1343;
	st.u8 	[%rd9701+1], %rs1343;
	mov.b32 	%r10584, 4335;
	st.u32 	[%rd9701+4], %r10584;
	mov.b16 	%rs1344, 1;
	st.u8 	[%rd9701+3], %rs1344;
	st.u32 	[%rd9701+8], %r2860;
	st.u32 	[%rd9701+12], %r2859;
	setp.lt.s32 	%p5219, %r2859, 1;
	@%p5219 bra 	$L__BB10_5251;
	add.s32 	%r10586, %r13321, -1;
	neg.s32 	%r10587, %r13323;
	setp.eq.s32 	%p5220, %r10586, %r10587;
	mov.b32 	%r2878, 0;
	@%p5220 bra 	$L__BB10_5239;
	and.b32  	%r2878, %r2859, 2147483646;
	mov.b32 	%r13325, 0;
$L__BB10_5215:
	ld.shared.u64 	%rd1808, [m_Local_$_0];
	add.s64 	%rd1809, %rd1808, %rd1807;
	ld.u32 	%r2866, [%rd1809+12];
	setp.lt.s32 	%p5221, %r13325, %r2866;
	@%p5221 bra 	$L__BB10_5226;
	ld.shared.u64 	%rd9702, [m_Local_$_1];
	atom.global.add.u64 	%rd9703, [%rd25], 48;
	add.s64 	%rd9704, %rd9703, 56;
	setp.lt.u64 	%p5222, %rd9704, %rd9702;
	shr.u64 	%rd1810, %rd9703, 4;
	cvt.u32.u64 	%r13326, %rd1810;
	setp.ne.s32 	%p5223, %r13326, -1;
	and.pred  	%p5224, %p5222, %p5223;
	@%p5224 bra 	$L__BB10_5218;
	mov.b32 	%r10595, 21106;
	st.local.u32 	[%rd2], %r10595;
	mov.b32 	%r13326, -1;
	mov.pred 	%p6479, 0;
	bra.uni 	$L__BB10_5219;
$L__BB10_5218:
	shl.b64 	%rd9705, %rd1810, 32;
	shr.s64 	%rd9706, %rd9705, 28;
	add.s64 	%rd9707, %rd1808, %rd9706;
	mov.b16 	%rs1345, 0;
	st.u8 	[%rd9707], %rs1345;
	st.u8 	[%rd9707+1], %rs1345;
	mov.b32 	%r10589, 3608;
	st.u32 	[%rd9707+4], %r10589;
	mov.b16 	%rs1346, 1;
	st.u8 	[%rd9707+3], %rs1346;
	mov.b32 	%r10590, 48;
	st.u32 	[%rd9707+8], %r10590;
	mov.b32 	%r10591, -1;
	st.u32 	[%rd9707+16], %r10591;
	ld.shared.u64 	%rd9708, [m_Local_$_0];
	add.s64 	%rd9709, %rd9708, %rd9706;
	mov.b32 	%r10592, 0;
	st.u32 	[%rd9709+32], %r10592;
	ld.shared.u64 	%rd9710, [m_Local_$_0];
	add.s64 	%rd9711, %rd9710, %rd9706;
	st.u32 	[%rd9711+36], %r10592;
	ld.shared.u64 	%rd9712, [m_Local_$_0];
	add.s64 	%rd9713, %rd9712, %rd9706;
	st.u32 	[%rd9713+40], %r10592;
	ld.local.u32 	%r10593, [%rd2];
	setp.eq.s32 	%p6479, %r10593, 0;
$L__BB10_5219:
	mov.b32 	%r13327, 0;
	not.pred 	%p5226, %p6479;
	@%p5226 bra 	$L__BB10_5225;
	setp.ne.s32 	%p5227, %r13326, -1;
	@%p5227 bra 	$L__BB10_5222;
	mov.b32 	%r10603, 21352;
	st.local.u32 	[%rd2], %r10603;
	bra.uni 	$L__BB10_5225;
$L__BB10_5222:
	ld.shared.u64 	%rd9714, [m_Local_$_0];
	mul.wide.s32 	%rd1811, %r13326, 16;
	add.s64 	%rd9715, %rd9714, %rd1811;
	st.u32 	[%rd9715+40], %r2866;
	ld.local.u32 	%r10598, [%rd2];
	setp.ne.s32 	%p5228, %r10598, 0;
	@%p5228 bra 	$L__BB10_5225;
	ld.shared.u64 	%rd9716, [m_Local_$_0];
	add.s64 	%rd9717, %rd9716, %rd1811;
	st.u32 	[%rd9717+36], %r13325;
	ld.local.u32 	%r10600, [%rd2];
	setp.ne.s32 	%p5229, %r10600, 0;
	@%p5229 bra 	$L__BB10_5225;
	ld.shared.u64 	%rd9718, [m_Local_$_0];
	add.s64 	%rd9719, %rd9718, %rd1811;
	st.u32 	[%rd9719+32], %r2863;
	ld.local.u32 	%r10601, [%rd2];
	setp.eq.s32 	%p5230, %r10601, 0;
	selp.b32 	%r13327, %r13326, 0, %p5230;
$L__BB10_5225:
	st.local.u32 	[%rd2], %r13327;
	bra.uni 	$L__BB10_5227;
$L__BB10_5226:
	shl.b32 	%r10604, %r13325, 2;
	cvt.u64.u32 	%rd9720, %r10604;
	add.s64 	%rd9721, %rd1809, %rd9720;
	mov.b32 	%r10605, 0;
	st.u32 	[%rd9721+32], %r10605;
$L__BB10_5227:
	add.s32 	%r2871, %r13325, 1;
	ld.shared.u64 	%rd1812, [m_Local_$_0];
	add.s64 	%rd1813, %rd1812, %rd1807;
	ld.u32 	%r2872, [%rd1813+12];
	setp.lt.s32 	%p5231, %r2871, %r2872;
	@%p5231 bra 	$L__BB10_5237;
	ld.shared.u64 	%rd9722, [m_Local_$_1];
	atom.global.add.u64 	%rd9723, [%rd25], 48;
	add.s64 	%rd9724, %rd9723, 56;
	setp.ge.u64 	%p5232, %rd9724, %rd9722;
	shr.u64 	%rd1814, %rd9723, 4;
	cvt.u32.u64 	%r13328, %rd1814;
	setp.eq.s32 	%p5233, %r13328, -1;
	or.pred  	%p5234, %p5232, %p5233;
	@%p5234 bra 	$L__BB10_5230;
	shl.b64 	%rd9725, %rd1814, 32;
	shr.s64 	%rd9726, %rd9725, 28;
	add.s64 	%rd9727, %rd1812, %rd9726;
	mov.b16 	%rs1347, 0;
	st.u8 	[%rd9727], %rs1347;
	st.u8 	[%rd9727+1], %rs1347;
	mov.b32 	%r10606, 3608;
	st.u32 	[%rd9727+4], %r10606;
	mov.b16 	%rs1348, 1;
	st.u8 	[%rd9727+3], %rs1348;
	mov.b32 	%r10607, 48;
	st.u32 	[%rd9727+8], %r10607;
	mov.b32 	%r10608, -1;
	st.u32 	[%rd9727+16], %r10608;
	ld.shared.u64 	%rd9728, [m_Local_$_0];
	add.s64 	%rd9729, %rd9728, %rd9726;
	mov.b32 	%r10609, 0;
	st.u32 	[%rd9729+32], %r10609;
	ld.shared.u64 	%rd9730, [m_Local_$_0];
	add.s64 	%rd9731, %rd9730, %rd9726;
	st.u32 	[%rd9731+36], %r10609;
	ld.shared.u64 	%rd9732, [m_Local_$_0];
	add.s64 	%rd9733, %rd9732, %rd9726;
	st.u32 	[%rd9733+40], %r10609;
	ld.local.u32 	%r10610, [%rd2];
	setp.eq.s32 	%p6480, %r10610, 0;
	bra.uni 	$L__BB10_5231;
$L__BB10_5230:
	mov.b32 	%r10612, 21106;
	st.local.u32 	[%rd2], %r10612;
	mov.b32 	%r13328, -1;
	mov.pred 	%p6480, 0;
$L__BB10_5231:
	mov.b32 	%r13329, 0;
	not.pred 	%p5236, %p6480;
	@%p5236 bra 	$L__BB10_5236;
	setp.eq.s32 	%p5237, %r13328, -1;
	@%p5237 bra 	$L__BB10_6402;
	ld.shared.u64 	%rd9734, [m_Local_$_0];
	mul.wide.s32 	%rd1815, %r13328, 16;
	add.s64 	%rd9735, %rd9734, %rd1815;
	st.u32 	[%rd9735+40], %r2872;
	ld.local.u32 	%r10615, [%rd2];
	setp.eq.s32 	%p5238, %r10615, 0;
	@%p5238 bra 	$L__BB10_5234;
	bra.uni 	$L__BB10_5236;
$L__BB10_5234:
	ld.shared.u64 	%rd9736, [m_Local_$_0];
	add.s64 	%rd9737, %rd9736, %rd1815;
	st.u32 	[%rd9737+36], %r2871;
	ld.local.u32 	%r10617, [%rd2];
	setp.ne.s32 	%p5239, %r10617, 0;
	@%p5239 bra 	$L__BB10_5236;
	ld.shared.u64 	%rd9738, [m_Local_$_0];
	add.s64 	%rd9739, %rd9738, %rd1815;
	st.u32 	[%rd9739+32], %r2863;
	ld.local.u32 	%r10618, [%rd2];
	setp.eq.s32 	%p5240, %r10618, 0;
	selp.b32 	%r13329, %r13328, 0, %p5240;
$L__BB10_5236:
	st.local.u32 	[%rd2], %r13329;
	bra.uni 	$L__BB10_5238;
$L__BB10_5237:
	shl.b32 	%r10621, %r2871, 2;
	cvt.u64.u32 	%rd9740, %r10621;
	add.s64 	%rd9741, %rd1813, %rd9740;
	mov.b32 	%r10622, 0;
	st.u32 	[%rd9741+32], %r10622;
$L__BB10_5238:
	add.s32 	%r13325, %r13325, 2;
	setp.ne.s32 	%p5241, %r13325, %r2878;
	@%p5241 bra 	$L__BB10_5215;
$L__BB10_5239:
	and.b32  	%r10623, %r2859, 1;
	setp.eq.b32 	%p5242, %r10623, 1;
	not.pred 	%p5243, %p5242;
	@%p5243 bra 	$L__BB10_5251;
	ld.shared.u64 	%rd1816, [m_Local_$_0];
	add.s64 	%rd1817, %rd1816, %rd1807;
	ld.u32 	%r2879, [%rd1817+12];
	setp.lt.s32 	%p5244, %r2878, %r2879;
	@%p5244 bra 	$L__BB10_5250;
	ld.shared.u64 	%rd9742, [m_Local_$_1];
	atom.global.add.u64 	%rd9743, [%rd25], 48;
	add.s64 	%rd9744, %rd9743, 56;
	setp.ge.u64 	%p5245, %rd9744, %rd9742;
	shr.u64 	%rd1818, %rd9743, 4;
	cvt.u32.u64 	%r13331, %rd1818;
	setp.eq.s32 	%p5246, %r13331, -1;
	or.pred  	%p5247, %p5245, %p5246;
	@%p5247 bra 	$L__BB10_5243;
	shl.b64 	%rd9745, %rd1818, 32;
	shr.s64 	%rd9746, %rd9745, 28;
	add.s64 	%rd9747, %rd1816, %rd9746;
	mov.b16 	%rs1349, 0;
	st.u8 	[%rd9747], %rs1349;
	st.u8 	[%rd9747+1], %rs1349;
	mov.b32 	%r10624, 3608;
	st.u32 	[%rd9747+4], %r10624;
	mov.b16 	%rs1350, 1;
	st.u8 	[%rd9747+3], %rs1350;
	mov.b32 	%r10625, 48;
	st.u32 	[%rd9747+8], %r10625;
	mov.b32 	%r10626, -1;
	st.u32 	[%rd9747+16], %r10626;
	ld.shared.u64 	%rd9748, [m_Local_$_0];
	add.s64 	%rd9749, %rd9748, %rd9746;
	mov.b32 	%r10627, 0;
	st.u32 	[%rd9749+32], %r10627;
	ld.shared.u64 	%rd9750, [m_Local_$_0];
	add.s64 	%rd9751, %rd9750, %rd9746;
	st.u32 	[%rd9751+36], %r10627;
	ld.shared.u64 	%rd9752, [m_Local_$_0];
	add.s64 	%rd9753, %rd9752, %rd9746;
	st.u32 	[%rd9753+40], %r10627;
	ld.local.u32 	%r10628, [%rd2];
	setp.eq.s32 	%p6481, %r10628, 0;
	bra.uni 	$L__BB10_5244;
$L__BB10_5243:
	mov.b32 	%r10630, 21106;
	st.local.u32 	[%rd2], %r10630;
	mov.b32 	%r13331, -1;
	mov.pred 	%p6481, 0;
$L__BB10_5244:
	mov.b32 	%r13332, 0;
	not.pred 	%p5249, %p6481;
	@%p5249 bra 	$L__BB10_5249;
	setp.eq.s32 	%p5250, %r13331, -1;
	@%p5250 bra 	$L__BB10_6403;
	ld.shared.u64 	%rd9754, [m_Local_$_0];
	mul.wide.s32 	%rd1819, %r13331, 16;
	add.s64 	%rd9755, %rd9754, %rd1819;
	st.u32 	[%rd9755+40], %r2879;
	ld.local.u32 	%r10633, [%rd2];
	setp.eq.s32 	%p5251, %r10633, 0;
	@%p5251 bra 	$L__BB10_5247;
	bra.uni 	$L__BB10_5249;
$L__BB10_5247:
	ld.shared.u64 	%rd9756, [m_Local_$_0];
	add.s64 	%rd9757, %rd9756, %rd1819;
	st.u32 	[%rd9757+36], %r2878;
	ld.local.u32 	%r10635, [%rd2];
	setp.ne.s32 	%p5252, %r10635, 0;
	@%p5252 bra 	$L__BB10_5249;
	ld.shared.u64 	%rd9758, [m_Local_$_0];
	add.s64 	%rd9759, %rd9758, %rd1819;
	st.u32 	[%rd9759+32], %r2863;
	ld.local.u32 	%r10636, [%rd2];
	setp.eq.s32 	%p5253, %r10636, 0;
	selp.b32 	%r13332, %r13331, 0, %p5253;
$L__BB10_5249:
	st.local.u32 	[%rd2], %r13332;
	bra.uni 	$L__BB10_5251;
$L__BB10_5250:
	shl.b32 	%r10639, %r2878, 2;
	cvt.u64.u32 	%rd9760, %r10639;
	add.s64 	%rd9761, %rd1817, %rd9760;
	mov.b32 	%r10640, 0;
	st.u32 	[%rd9761+32], %r10640;
$L__BB10_5251:
	setp.lt.s32 	%p5254, %r13321, 1;
	@%p5254 bra 	$L__BB10_5255;
	mul.wide.s32 	%rd1820, %r13320, 16;
	mul.wide.s32 	%rd1821, %r2863, 16;
	mov.b32 	%r13333, 0;
$L__BB10_5253:
	setp.ne.s32 	%p5255, %r13320, -1;
	shl.b32 	%r2885, %r13333, 2;
	@%p5255 bra 	$L__BB10_5259;
	mov.b32 	%r10658, 21352;
	st.local.u32 	[%rd2], %r10658;
	mov.b16 	%rs1629, 0;
	bra.uni 	$L__BB10_5271;
$L__BB10_5255:
	setp.lt.s32 	%p5278, %r13323, 1;
	@%p5278 bra 	$L__BB10_5313;
	mul.wide.s32 	%rd1822, %r13322, 16;
	mul.wide.s32 	%rd1823, %r2863, 16;
	mov.b32 	%r13338, 0;
$L__BB10_5257:
	setp.ne.s32 	%p5279, %r13322, -1;
	@%p5279 bra 	$L__BB10_5286;
	mov.b32 	%r10693, 21352;
	st.local.u32 	[%rd2], %r10693;
	mov.b16 	%rs1630, 0;
	bra.uni 	$L__BB10_5298;
$L__BB10_5259:
	ld.shared.u64 	%rd1824, [m_Local_$_0];
	add.s64 	%rd1825, %rd1824, %rd1820;
	ld.u32 	%r2886, [%rd1825+12];
	setp.lt.s32 	%p5256, %r13333, %r2886;
	@%p5256 bra 	$L__BB10_5270;
	ld.shared.u64 	%rd9762, [m_Local_$_1];
	atom.global.add.u64 	%rd9763, [%rd25], 48;
	add.s64 	%rd9764, %rd9763, 56;
	setp.lt.u64 	%p5257, %rd9764, %rd9762;
	shr.u64 	%rd1826, %rd9763, 4;
	cvt.u32.u64 	%r13334, %rd1826;
	setp.ne.s32 	%p5258, %r13334, -1;
	and.pred  	%p5259, %p5257, %p5258;
	@%p5259 bra 	$L__BB10_5262;
	mov.b32 	%r10649, 21106;
	st.local.u32 	[%rd2], %r10649;
	mov.b32 	%r13334, -1;
	mov.pred 	%p6482, 0;
	bra.uni 	$L__BB10_5263;
$L__BB10_5262:
	shl.b64 	%rd9765, %rd1826, 32;
	shr.s64 	%rd9766, %rd9765, 28;
	add.s64 	%rd9767, %rd1824, %rd9766;
	mov.b16 	%rs1351, 0;
	st.u8 	[%rd9767], %rs1351;
	st.u8 	[%rd9767+1], %rs1351;
	mov.b32 	%r10643, 3608;
	st.u32 	[%rd9767+4], %r10643;
	mov.b16 	%rs1352, 1;
	st.u8 	[%rd9767+3], %rs1352;
	mov.b32 	%r10644, 48;
	st.u32 	[%rd9767+8], %r10644;
	mov.b32 	%r10645, -1;
	st.u32 	[%rd9767+16], %r10645;
	ld.shared.u64 	%rd9768, [m_Local_$_0];
	add.s64 	%rd9769, %rd9768, %rd9766;
	mov.b32 	%r10646, 0;
	st.u32 	[%rd9769+32], %r10646;
	ld.shared.u64 	%rd9770, [m_Local_$_0];
	add.s64 	%rd9771, %rd9770, %rd9766;
	st.u32 	[%rd9771+36], %r10646;
	ld.shared.u64 	%rd9772, [m_Local_$_0];
	add.s64 	%rd9773, %rd9772, %rd9766;
	st.u32 	[%rd9773+40], %r10646;
	ld.local.u32 	%r10647, [%rd2];
	setp.eq.s32 	%p6482, %r10647, 0;
$L__BB10_5263:
	mov.b32 	%r13335, 0;
	not.pred 	%p5261, %p6482;
	@%p5261 bra 	$L__BB10_5269;
	setp.ne.s32 	%p5262, %r13334, -1;
	@%p5262 bra 	$L__BB10_5266;
	mov.b32 	%r10657, 21352;
	st.local.u32 	[%rd2], %r10657;
	bra.uni 	$L__BB10_5269;
$L__BB10_5266:
	ld.shared.u64 	%rd9774, [m_Local_$_0];
	mul.wide.s32 	%rd1827, %r13334, 16;
	add.s64 	%rd9775, %rd9774, %rd1827;
	st.u32 	[%rd9775+40], %r2886;
	ld.local.u32 	%r10652, [%rd2];
	setp.ne.s32 	%p5263, %r10652, 0;
	@%p5263 bra 	$L__BB10_5269;
	ld.shared.u64 	%rd9776, [m_Local_$_0];
	add.s64 	%rd9777, %rd9776, %rd1827;
	st.u32 	[%rd9777+36], %r13333;
	ld.local.u32 	%r10654, [%rd2];
	setp.ne.s32 	%p5264, %r10654, 0;
	@%p5264 bra 	$L__BB10_5269;
	ld.shared.u64 	%rd9778, [m_Local_$_0];
	add.s64 	%rd9779, %rd9778, %rd1827;
	st.u32 	[%rd9779+32], %r13320;
	ld.local.u32 	%r10655, [%rd2];
	setp.eq.s32 	%p5265, %r10655, 0;
	selp.b32 	%r13335, %r13334, 0, %p5265;
$L__BB10_5269:
	st.local.u32 	[%rd2], %r13335;
	mov.b16 	%rs1629, 0;
	bra.uni 	$L__BB10_5271;
$L__BB10_5270:
	cvt.u64.u32 	%rd9780, %r2885;
	add.s64 	%rd9781, %rd1825, %rd9780;
	ld.u8 	%rs1629, [%rd9781+32];
$L__BB10_5271:
	setp.ne.s32 	%p5266, %r2863, -1;
	@%p5266 bra 	$L__BB10_5273;
	mov.b32 	%r10675, 21352;
	st.local.u32 	[%rd2], %r10675;
	bra.uni 	$L__BB10_5285;
$L__BB10_5273:
	ld.shared.u64 	%rd1828, [m_Local_$_0];
	add.s64 	%rd1829, %rd1828, %rd1821;
	ld.u32 	%r2891, [%rd1829+12];
	setp.lt.s32 	%p5267, %r13333, %r2891;
	@%p5267 bra 	$L__BB10_5284;
	ld.shared.u64 	%rd9782, [m_Local_$_1];
	atom.global.add.u64 	%rd9783, [%rd25], 48;
	add.s64 	%rd9784, %rd9783, 56;
	setp.lt.u64 	%p5268, %rd9784, %rd9782;
	shr.u64 	%rd1830, %rd9783, 4;
	cvt.u32.u64 	%r13336, %rd1830;
	setp.ne.s32 	%p5269, %r13336, -1;
	and.pred  	%p5270, %p5268, %p5269;
	@%p5270 bra 	$L__BB10_5276;
	mov.b32 	%r10665, 21106;
	st.local.u32 	[%rd2], %r10665;
	mov.b32 	%r13336, -1;
	mov.pred 	%p6483, 0;
	bra.uni 	$L__BB10_5277;
$L__BB10_5276:
	shl.b64 	%rd9785, %rd1830, 32;
	shr.s64 	%rd9786, %rd9785, 28;
	add.s64 	%rd9787, %rd1828, %rd9786;
	mov.b16 	%rs1355, 0;
	st.u8 	[%rd9787], %rs1355;
	st.u8 	[%rd9787+1], %rs1355;
	mov.b32 	%r10659, 3608;
	st.u32 	[%rd9787+4], %r10659;
	mov.b16 	%rs1356, 1;
	st.u8 	[%rd9787+3], %rs1356;
	mov.b32 	%r10660, 48;
	st.u32 	[%rd9787+8], %r10660;
	mov.b32 	%r10661, -1;
	st.u32 	[%rd9787+16], %r10661;
	ld.shared.u64 	%rd9788, [m_Local_$_0];
	add.s64 	%rd9789, %rd9788, %rd9786;
	mov.b32 	%r10662, 0;
	st.u32 	[%rd9789+32], %r10662;
	ld.shared.u64 	%rd9790, [m_Local_$_0];
	add.s64 	%rd9791, %rd9790, %rd9786;
	st.u32 	[%rd9791+36], %r10662;
	ld.shared.u64 	%rd9792, [m_Local_$_0];
	add.s64 	%rd9793, %rd9792, %rd9786;
	st.u32 	[%rd9793+40], %r10662;
	ld.local.u32 	%r10663, [%rd2];
	setp.eq.s32 	%p6483, %r10663, 0;
$L__BB10_5277:
	mov.b32 	%r13337, 0;
	not.pred 	%p5272, %p6483;
	@%p5272 bra 	$L__BB10_5283;
	setp.ne.s32 	%p5273, %r13336, -1;
	@%p5273 bra 	$L__BB10_5280;
	mov.b32 	%r10673, 21352;
	st.local.u32 	[%rd2], %r10673;
	bra.uni 	$L__BB10_5283;
$L__BB10_5280:
	ld.shared.u64 	%rd9794, [m_Local_$_0];
	mul.wide.s32 	%rd1831, %r13336, 16;
	add.s64 	%rd9795, %rd9794, %rd1831;
	st.u32 	[%rd9795+40], %r2891;
	ld.local.u32 	%r10668, [%rd2];
	setp.ne.s32 	%p5274, %r10668, 0;
	@%p5274 bra 	$L__BB10_5283;
	ld.shared.u64 	%rd9796, [m_Local_$_0];
	add.s64 	%rd9797, %rd9796, %rd1831;
	st.u32 	[%rd9797+36], %r13333;
	ld.local.u32 	%r10670, [%rd2];
	setp.ne.s32 	%p5275, %r10670, 0;
	@%p5275 bra 	$L__BB10_5283;
	ld.shared.u64 	%rd9798, [m_Local_$_0];
	add.s64 	%rd9799, %rd9798, %rd1831;
	st.u32 	[%rd9799+32], %r2863;
	ld.local.u32 	%r10671, [%rd2];
	setp.eq.s32 	%p5276, %r10671, 0;
	selp.b32 	%r13337, %r13336, 0, %p5276;
$L__BB10_5283:
	st.local.u32 	[%rd2], %r13337;
	bra.uni 	$L__BB10_5285;
$L__BB10_5284:
	cvt.u64.u32 	%rd9800, %r2885;
	add.s64 	%rd9801, %rd1829, %rd9800;
	mov.b32 	%r10674, 0;
	st.u32 	[%rd9801+32], %r10674;
	st.u8 	[%rd9801+32], %rs1629;
$L__BB10_5285:
	add.s32 	%r13333, %r13333, 1;
	setp.eq.s32 	%p5277, %r13333, %r13321;
	@%p5277 bra 	$L__BB10_5255;
	bra.uni 	$L__BB10_5253;
$L__BB10_5286:
	ld.shared.u64 	%rd1832, [m_Local_$_0];
	add.s64 	%rd1833, %rd1832, %rd1822;
	ld.u32 	%r2898, [%rd1833+12];
	setp.lt.s32 	%p5280, %r13338, %r2898;
	@%p5280 bra 	$L__BB10_5297;
	ld.shared.u64 	%rd9802, [m_Local_$_1];
	atom.global.add.u64 	%rd9803, [%rd25], 48;
	add.s64 	%rd9804, %rd9803, 56;
	setp.lt.u64 	%p5281, %rd9804, %rd9802;
	shr.u64 	%rd1834, %rd9803, 4;
	cvt.u32.u64 	%r13339, %rd1834;
	setp.ne.s32 	%p5282, %r13339, -1;
	and.pred  	%p5283, %p5281, %p5282;
	@%p5283 bra 	$L__BB10_5289;
	mov.b32 	%r10683, 21106;
	st.local.u32 	[%rd2], %r10683;
	mov.b32 	%r13339, -1;
	mov.pred 	%p6484, 0;
	bra.uni 	$L__BB10_5290;
$L__BB10_5289:
	shl.b64 	%rd9805, %rd1834, 32;
	shr.s64 	%rd9806, %rd9805, 28;
	add.s64 	%rd9807, %rd1832, %rd9806;
	mov.b16 	%rs1357, 0;
	st.u8 	[%rd9807], %rs1357;
	st.u8 	[%rd9807+1], %rs1357;
	mov.b32 	%r10677, 3608;
	st.u32 	[%rd9807+4], %r10677;
	mov.b16 	%rs1358, 1;
	st.u8 	[%rd9807+3], %rs1358;
	mov.b32 	%r10678, 48;
	st.u32 	[%rd9807+8], %r10678;
	mov.b32 	%r10679, -1;
	st.u32 	[%rd9807+16], %r10679;
	ld.shared.u64 	%rd9808, [m_Local_$_0];
	add.s64 	%rd9809, %rd9808, %rd9806;
	mov.b32 	%r10680, 0;
	st.u32 	[%rd9809+32], %r10680;
	ld.shared.u64 	%rd9810, [m_Local_$_0];
	add.s64 	%rd9811, %rd9810, %rd9806;
	st.u32 	[%rd9811+36], %r10680;
	ld.shared.u64 	%rd9812, [m_Local_$_0];
	add.s64 	%rd9813, %rd9812, %rd9806;
	st.u32 	[%rd9813+40], %r10680;
	ld.local.u32 	%r10681, [%rd2];
	setp.eq.s32 	%p6484, %r10681, 0;
$L__BB10_5290:
	mov.b32 	%r13340, 0;
	not.pred 	%p5285, %p6484;
	@%p5285 bra 	$L__BB10_5296;
	setp.ne.s32 	%p5286, %r13339, -1;
	@%p5286 bra 	$L__BB10_5293;
	mov.b32 	%r10691, 21352;
	st.local.u32 	[%rd2], %r10691;
	bra.uni 	$L__BB10_5296;
$L__BB10_5293:
	ld.shared.u64 	%rd9814, [m_Local_$_0];
	mul.wide.s32 	%rd1835, %r13339, 16;
	add.s64 	%rd9815, %rd9814, %rd1835;
	st.u32 	[%rd9815+40], %r2898;
	ld.local.u32 	%r10686, [%rd2];
	setp.ne.s32 	%p5287, %r10686, 0;
	@%p5287 bra 	$L__BB10_5296;
	ld.shared.u64 	%rd9816, [m_Local_$_0];
	add.s64 	%rd9817, %rd9816, %rd1835;
	st.u32 	[%rd9817+36], %r13338;
	ld.local.u32 	%r10688, [%rd2];
	setp.ne.s32 	%p5288, %r10688, 0;
	@%p5288 bra 	$L__BB10_5296;
	ld.shared.u64 	%rd9818, [m_Local_$_0];
	add.s64 	%rd9819, %rd9818, %rd1835;
	st.u32 	[%rd9819+32], %r13322;
	ld.local.u32 	%r10689, [%rd2];
	setp.eq.s32 	%p5289, %r10689, 0;
	selp.b32 	%r13340, %r13339, 0, %p5289;
$L__BB10_5296:
	st.local.u32 	[%rd2], %r13340;
	mov.b16 	%rs1630, 0;
	bra.uni 	$L__BB10_5298;
$L__BB10_5297:
	shl.b32 	%r10692, %r13338, 2;
	cvt.u64.u32 	%rd9820, %r10692;
	add.s64 	%rd9821, %rd1833, %rd9820;
	ld.u8 	%rs1630, [%rd9821+32];
$L__BB10_5298:
	setp.ne.s32 	%p5290, %r2863, -1;
	add.s32 	%r2903, %r13338, %r13321;
	@%p5290 bra 	$L__BB10_5300;
	mov.b32 	%r10712, 21352;
	st.local.u32 	[%rd2], %r10712;
	bra.uni 	$L__BB10_5312;
$L__BB10_5300:
	ld.shared.u64 	%rd1836, [m_Local_$_0];
	add.s64 	%rd1837, %rd1836, %rd1823;
	ld.u32 	%r10694, [%rd1837+12];
	setp.gt.s32 	%p5291, %r2903, -1;
	setp.lt.s32 	%p5292, %r2903, %r10694;
	and.pred  	%p5293, %p5291, %p5292;
	@%p5293 bra 	$L__BB10_5311;
	ld.shared.u64 	%rd9824, [m_Local_$_1];
	atom.global.add.u64 	%rd9825, [%rd25], 48;
	add.s64 	%rd9826, %rd9825, 56;
	setp.lt.u64 	%p5294, %rd9826, %rd9824;
	shr.u64 	%rd1838, %rd9825, 4;
	cvt.u32.u64 	%r13341, %rd1838;
	setp.ne.s32 	%p5295, %r13341, -1;
	and.pred  	%p5296, %p5294, %p5295;
	@%p5296 bra 	$L__BB10_5303;
	mov.b32 	%r10703, 21106;
	st.local.u32 	[%rd2], %r10703;
	mov.b32 	%r13341, -1;
	mov.pred 	%p6485, 0;
	bra.uni 	$L__BB10_5304;
$L__BB10_5303:
	shl.b64 	%rd9827, %rd1838, 32;
	shr.s64 	%rd9828, %rd9827, 28;
	add.s64 	%rd9829, %rd1836, %rd9828;
	mov.b16 	%rs1361, 0;
	st.u8 	[%rd9829], %rs1361;
	st.u8 	[%rd9829+1], %rs1361;
	mov.b32 	%r10697, 3608;
	st.u32 	[%rd9829+4], %r10697;
	mov.b16 	%rs1362, 1;
	st.u8 	[%rd9829+3], %rs1362;
	mov.b32 	%r10698, 48;
	st.u32 	[%rd9829+8], %r10698;
	mov.b32 	%r10699, -1;
	st.u32 	[%rd9829+16], %r10699;
	ld.shared.u64 	%rd9830, [m_Local_$_0];
	add.s64 	%rd9831, %rd9830, %rd9828;
	mov.b32 	%r10700, 0;
	st.u32 	[%rd9831+32], %r10700;
	ld.shared.u64 	%rd9832, [m_Local_$_0];
	add.s64 	%rd9833, %rd9832, %rd9828;
	st.u32 	[%rd9833+36], %r10700;
	ld.shared.u64 	%rd9834, [m_Local_$_0];
	add.s64 	%rd9835, %rd9834, %rd9828;
	st.u32 	[%rd9835+40], %r10700;
	ld.local.u32 	%r10701, [%rd2];
	setp.eq.s32 	%p6485, %r10701, 0;
$L__BB10_5304:
	mov.b32 	%r13342, 0;
	not.pred 	%p5298, %p6485;
	@%p5298 bra 	$L__BB10_5310;
	setp.ne.s32 	%p5299, %r13341, -1;
	@%p5299 bra 	$L__BB10_5307;
	mov.b32 	%r10711, 21352;
	st.local.u32 	[%rd2], %r10711;
	bra.uni 	$L__BB10_5310;
$L__BB10_5307:
	ld.shared.u64 	%rd9836, [m_Local_$_0];
	mul.wide.s32 	%rd1839, %r13341, 16;
	add.s64 	%rd9837, %rd9836, %rd1839;
	st.u32 	[%rd9837+40], %r10694;
	ld.local.u32 	%r10706, [%rd2];
	setp.ne.s32 	%p5300, %r10706, 0;
	@%p5300 bra 	$L__BB10_5310;
	ld.shared.u64 	%rd9838, [m_Local_$_0];
	add.s64 	%rd9839, %rd9838, %rd1839;
	st.u32 	[%rd9839+36], %r2903;
	ld.local.u32 	%r10708, [%rd2];
	setp.ne.s32 	%p5301, %r10708, 0;
	@%p5301 bra 	$L__BB10_5310;
	ld.shared.u64 	%rd9840, [m_Local_$_0];
	add.s64 	%rd9841, %rd9840, %rd1839;
	st.u32 	[%rd9841+32], %r2863;
	ld.local.u32 	%r10709, [%rd2];
	setp.eq.s32 	%p5302, %r10709, 0;
	selp.b32 	%r13342, %r13341, 0, %p5302;
$L__BB10_5310:
	st.local.u32 	[%rd2], %r13342;
	bra.uni 	$L__BB10_5312;
$L__BB10_5311:
	shl.b32 	%r10695, %r2903, 2;
	cvt.u64.u32 	%rd9822, %r10695;
	add.s64 	%rd9823, %rd1837, %rd9822;
	mov.b32 	%r10696, 0;
	st.u32 	[%rd9823+32], %r10696;
	st.u8 	[%rd9823+32], %rs1630;
$L__BB10_5312:
	add.s32 	%r13338, %r13338, 1;
	setp.ne.s32 	%p5303, %r13338, %r13323;
	@%p5303 bra 	$L__BB10_5257;
$L__BB10_5313:
	ld.shared.u64 	%rd11638, [m_Local_$_1];
	atom.global.add.u64 	%rd9842, [%rd25], 48;
	add.s64 	%rd9843, %rd9842, 56;
	setp.lt.u64 	%p5304, %rd9843, %rd11638;
	shr.u64 	%rd9844, %rd9842, 4;
	cvt.u32.u64 	%r10713, %rd9844;
	selp.b32 	%r2910, %r10713, -1, %p5304;
	setp.ne.s32 	%p5305, %r2910, -1;
	@%p5305 bra 	$L__BB10_5315;
	mov.b32 	%r10823, 21352;
	st.local.u32 	[%rd2], %r10823;
	bra.uni 	$L__BB10_5390;
$L__BB10_5315:
	ld.shared.u64 	%rd9845, [m_Local_$_0];
	mul.wide.s32 	%rd1841, %r2910, 16;
	add.s64 	%rd9846, %rd9845, %rd1841;
	mov.b16 	%rs1363, 1;
	st.u8 	[%rd9846], %rs1363;
	mov.b16 	%rs1364, 0;
	st.u8 	[%rd9846+1], %rs1364;
	mov.b32 	%r10714, 2906;
	st.u32 	[%rd9846+4], %r10714;
	st.u8 	[%rd9846+3], %rs1363;
	mov.b32 	%r10715, 48;
	st.u32 	[%rd9846+8], %r10715;
	mov.b32 	%r10716, -1;
	st.u32 	[%rd9846+16], %r10716;
	ld.shared.u64 	%rd1842, [m_Local_$_0];
	mul.wide.s32 	%rd1843, %r2863, 16;
	add.s64 	%rd9847, %rd1842, %rd1843;
	ld.u32 	%r2911, [%rd9847+12];
	shl.b32 	%r10717, %r2911, 2;
	add.s32 	%r10718, %r10717, 32;
	shr.s32 	%r10719, %r10718, 31;
	shr.u32 	%r10720, %r10719, 29;
	add.s32 	%r10721, %r10718, %r10720;
	and.b32  	%r10722, %r10721, -8;
	sub.s32 	%r10723, %r10718, %r10722;
	setp.eq.s32 	%p5306, %r10723, 0;
	sub.s32 	%r10724, %r10717, %r10723;
	add.s32 	%r10725, %r10724, 40;
	selp.b32 	%r2912, %r10718, %r10725, %p5306;
	ld.shared.u64 	%rd1844, [m_Local_$_1];
	and.b32  	%r10726, %r2912, 12;
	setp.eq.s32 	%p5307, %r10726, 0;
	mov.u32 	%r13343, %r2912;
	@%p5307 bra 	$L__BB10_5317;
	shr.s32 	%r10727, %r2912, 31;
	shr.u32 	%r10728, %r10727, 28;
	add.s32 	%r10729, %r2912, %r10728;
	and.b32  	%r10730, %r10729, -16;
	add.s32 	%r13343, %r10730, 16;
$L__BB10_5317:
	cvt.s64.s32 	%rd9848, %r13343;
	atom.global.add.u64 	%rd9849, [%rd25], %rd9848;
	cvt.s64.s32 	%rd9850, %r2912;
	add.s64 	%rd9851, %rd9850, %rd9849;
	add.s64 	%rd9852, %rd9851, 8;
	setp.lt.u64 	%p5308, %rd9852, %rd1844;
	shr.u64 	%rd9853, %rd9849, 4;
	cvt.u32.u64 	%r10731, %rd9853;
	selp.b32 	%r2915, %r10731, -1, %p5308;
	setp.ne.s32 	%p5309, %r2915, -1;
	@%p5309 bra 	$L__BB10_5319;
	mov.b32 	%r10787, 21352;
	st.local.u32 	[%rd2], %r10787;
	bra.uni 	$L__BB10_5358;
$L__BB10_5319:
	mul.wide.s32 	%rd1845, %r2915, 16;
	add.s64 	%rd9854, %rd1842, %rd1845;
	mov.b16 	%rs1365, 0;
	st.u8 	[%rd9854], %rs1365;
	st.u8 	[%rd9854+1], %rs1365;
	mov.b32 	%r10732, 4335;
	st.u32 	[%rd9854+4], %r10732;
	mov.b16 	%rs1366, 1;
	st.u8 	[%rd9854+3], %rs1366;
	st.u32 	[%rd9854+8], %r2912;
	st.u32 	[%rd9854+12], %r2911;
	setp.lt.s32 	%p5310, %r2911, 1;
	@%p5310 bra 	$L__BB10_5358;
	setp.eq.s32 	%p5311, %r2911, 1;
	mov.b32 	%r2930, 0;
	@%p5311 bra 	$L__BB10_5346;
	and.b32  	%r2930, %r2911, 2147483646;
	mov.b32 	%r13344, 0;
$L__BB10_5322:
	ld.shared.u64 	%rd1846, [m_Local_$_0];
	add.s64 	%rd1847, %rd1846, %rd1845;
	ld.u32 	%r2918, [%rd1847+12];
	setp.lt.s32 	%p5312, %r13344, %r2918;
	@%p5312 bra 	$L__BB10_5333;
	ld.shared.u64 	%rd9855, [m_Local_$_1];
	atom.global.add.u64 	%rd9856, [%rd25], 48;
	add.s64 	%rd9857, %rd9856, 56;
	setp.lt.u64 	%p5313, %rd9857, %rd9855;
	shr.u64 	%rd1848, %rd9856, 4;
	cvt.u32.u64 	%r13345, %rd1848;
	setp.ne.s32 	%p5314, %r13345, -1;
	and.pred  	%p5315, %p5313, %p5314;
	@%p5315 bra 	$L__BB10_5325;
	mov.b32 	%r10741, 21106;
	st.local.u32 	[%rd2], %r10741;
	mov.b32 	%r13345, -1;
	mov.pred 	%p6486, 0;
	bra.uni 	$L__BB10_5326;
$L__BB10_5325:
	shl.b64 	%rd9858, %rd1848, 32;
	shr.s64 	%rd9859, %rd9858, 28;
	add.s64 	%rd9860, %rd1846, %rd9859;
	mov.b16 	%rs1367, 0;
	st.u8 	[%rd9860], %rs1367;
	st.u8 	[%rd9860+1], %rs1367;
	mov.b32 	%r10735, 3608;
	st.u32 	[%rd9860+4], %r10735;
	mov.b16 	%rs1368, 1;
	st.u8 	[%rd9860+3], %rs1368;
	mov.b32 	%r10736, 48;
	st.u32 	[%rd9860+8], %r10736;
	mov.b32 	%r10737, -1;
	st.u32 	[%rd9860+16], %r10737;
	ld.shared.u64 	%rd9861, [m_Local_$_0];
	add.s64 	%rd9862, %rd9861, %rd9859;
	mov.b32 	%r10738, 0;
	st.u32 	[%rd9862+32], %r10738;
	ld.shared.u64 	%rd9863, [m_Local_$_0];
	add.s64 	%rd9864, %rd9863, %rd9859;
	st.u32 	[%rd9864+36], %r10738;
	ld.shared.u64 	%rd9865, [m_Local_$_0];
	add.s64 	%rd9866, %rd9865, %rd9859;
	st.u32 	[%rd9866+40], %r10738;
	ld.local.u32 	%r10739, [%rd2];
	setp.eq.s32 	%p6486, %r10739, 0;
$L__BB10_5326:
	mov.b32 	%r13346, 0;
	not.pred 	%p5317, %p6486;
	@%p5317 bra 	$L__BB10_5332;
	setp.ne.s32 	%p5318, %r13345, -1;
	@%p5318 bra 	$L__BB10_5329;
	mov.b32 	%r10749, 21352;
	st.local.u32 	[%rd2], %r10749;
	bra.uni 	$L__BB10_5332;
$L__BB10_5329:
	ld.shared.u64 	%rd9867, [m_Local_$_0];
	mul.wide.s32 	%rd1849, %r13345, 16;
	add.s64 	%rd9868, %rd9867, %rd1849;
	st.u32 	[%rd9868+40], %r2918;
	ld.local.u32 	%r10744, [%rd2];
	setp.ne.s32 	%p5319, %r10744, 0;
	@%p5319 bra 	$L__BB10_5332;
	ld.shared.u64 	%rd9869, [m_Local_$_0];
	add.s64 	%rd9870, %rd9869, %rd1849;
	st.u32 	[%rd9870+36], %r13344;
	ld.local.u32 	%r10746, [%rd2];
	setp.ne.s32 	%p5320, %r10746, 0;
	@%p5320 bra 	$L__BB10_5332;
	ld.shared.u64 	%rd9871, [m_Local_$_0];
	add.s64 	%rd9872, %rd9871, %rd1849;
	st.u32 	[%rd9872+32], %r2915;
	ld.local.u32 	%r10747, [%rd2];
	setp.eq.s32 	%p5321, %r10747, 0;
	selp.b32 	%r13346, %r13345, 0, %p5321;
$L__BB10_5332:
	st.local.u32 	[%rd2], %r13346;
	bra.uni 	$L__BB10_5334;
$L__BB10_5333:
	shl.b32 	%r10750, %r13344, 2;
	cvt.u64.u32 	%rd9873, %r10750;
	add.s64 	%rd9874, %rd1847, %rd9873;
	mov.b32 	%r10751, 0;
	st.u32 	[%rd9874+32], %r10751;
$L__BB10_5334:
	add.s32 	%r2923, %r13344, 1;
	ld.shared.u64 	%rd1850, [m_Local_$_0];
	add.s64 	%rd1851, %rd1850, %rd1845;
	ld.u32 	%r2924, [%rd1851+12];
	setp.lt.s32 	%p5322, %r2923, %r2924;
	@%p5322 bra 	$L__BB10_5344;
	ld.shared.u64 	%rd9875, [m_Local_$_1];
	atom.global.add.u64 	%rd9876, [%rd25], 48;
	add.s64 	%rd9877, %rd9876, 56;
	setp.ge.u64 	%p5323, %rd9877, %rd9875;
	shr.u64 	%rd1852, %rd9876, 4;
	cvt.u32.u64 	%r13347, %rd1852;
	setp.eq.s32 	%p5324, %r13347, -1;
	or.pred  	%p5325, %p5323, %p5324;
	@%p5325 bra 	$L__BB10_5337;
	shl.b64 	%rd9878, %rd1852, 32;
	shr.s64 	%rd9879, %rd9878, 28;
	add.s64 	%rd9880, %rd1850, %rd9879;
	mov.b16 	%rs1369, 0;
	st.u8 	[%rd9880], %rs1369;
	st.u8 	[%rd9880+1], %rs1369;
	mov.b32 	%r10752, 3608;
	st.u32 	[%rd9880+4], %r10752;
	mov.b16 	%rs1370, 1;
	st.u8 	[%rd9880+3], %rs1370;
	mov.b32 	%r10753, 48;
	st.u32 	[%rd9880+8], %r10753;
	mov.b32 	%r10754, -1;
	st.u32 	[%rd9880+16], %r10754;
	ld.shared.u64 	%rd9881, [m_Local_$_0];
	add.s64 	%rd9882, %rd9881, %rd9879;
	mov.b32 	%r10755, 0;
	st.u32 	[%rd9882+32], %r10755;
	ld.shared.u64 	%rd9883, [m_Local_$_0];
	add.s64 	%rd9884, %rd9883, %rd9879;
	st.u32 	[%rd9884+36], %r10755;
	ld.shared.u64 	%rd9885, [m_Local_$_0];
	add.s64 	%rd9886, %rd9885, %rd9879;
	st.u32 	[%rd9886+40], %r10755;
	ld.local.u32 	%r10756, [%rd2];
	setp.eq.s32 	%p6487, %r10756, 0;
	bra.uni 	$L__BB10_5338;
$L__BB10_5337:
	mov.b32 	%r10758, 21106;
	st.local.u32 	[%rd2], %r10758;
	mov.b32 	%r13347, -1;
	mov.pred 	%p6487, 0;
$L__BB10_5338:
	mov.b32 	%r13348, 0;
	not.pred 	%p5327, %p6487;
	@%p5327 bra 	$L__BB10_5343;
	setp.eq.s32 	%p5328, %r13347, -1;
	@%p5328 bra 	$L__BB10_6404;
	ld.shared.u64 	%rd9887, [m_Local_$_0];
	mul.wide.s32 	%rd1853, %r13347, 16;
	add.s64 	%rd9888, %rd9887, %rd1853;
	st.u32 	[%rd9888+40], %r2924;
	ld.local.u32 	%r10761, [%rd2];
	setp.eq.s32 	%p5329, %r10761, 0;
	@%p5329 bra 	$L__BB10_5341;
	bra.uni 	$L__BB10_5343;
$L__BB10_5341:
	ld.shared.u64 	%rd9889, [m_Local_$_0];
	add.s64 	%rd9890, %rd9889, %rd1853;
	st.u32 	[%rd9890+36], %r2923;
	ld.local.u32 	%r10763, [%rd2];
	setp.ne.s32 	%p5330, %r10763, 0;
	@%p5330 bra 	$L__BB10_5343;
	ld.shared.u64 	%rd9891, [m_Local_$_0];
	add.s64 	%rd9892, %rd9891, %rd1853;
	st.u32 	[%rd9892+32], %r2915;
	ld.local.u32 	%r10764, [%rd2];
	setp.eq.s32 	%p5331, %r10764, 0;
	selp.b32 	%r13348, %r13347, 0, %p5331;
$L__BB10_5343:
	st.local.u32 	[%rd2], %r13348;
	bra.uni 	$L__BB10_5345;
$L__BB10_5344:
	shl.b32 	%r10767, %r2923, 2;
	cvt.u64.u32 	%rd9893, %r10767;
	add.s64 	%rd9894, %rd1851, %rd9893;
	mov.b32 	%r10768, 0;
	st.u32 	[%rd9894+32], %r10768;
$L__BB10_5345:
	add.s32 	%r13344, %r13344, 2;
	setp.ne.s32 	%p5332, %r13344, %r2930;
	@%p5332 bra 	$L__BB10_5322;
$L__BB10_5346:
	and.b32  	%r10769, %r2911, 1;
	setp.eq.b32 	%p5333, %r10769, 1;
	not.pred 	%p5334, %p5333;
	@%p5334 bra 	$L__BB10_5358;
	ld.shared.u64 	%rd1854, [m_Local_$_0];
	add.s64 	%rd1855, %rd1854, %rd1845;
	ld.u32 	%r2931, [%rd1855+12];
	setp.lt.s32 	%p5335, %r2930, %r2931;
	@%p5335 bra 	$L__BB10_5357;
	ld.shared.u64 	%rd9895, [m_Local_$_1];
	atom.global.add.u64 	%rd9896, [%rd25], 48;
	add.s64 	%rd9897, %rd9896, 56;
	setp.ge.u64 	%p5336, %rd9897, %rd9895;
	shr.u64 	%rd1856, %rd9896, 4;
	cvt.u32.u64 	%r13350, %rd1856;
	setp.eq.s32 	%p5337, %r13350, -1;
	or.pred  	%p5338, %p5336, %p5337;
	@%p5338 bra 	$L__BB10_5350;
	shl.b64 	%rd9898, %rd1856, 32;
	shr.s64 	%rd9899, %rd9898, 28;
	add.s64 	%rd9900, %rd1854, %rd9899;
	mov.b16 	%rs1371, 0;
	st.u8 	[%rd9900], %rs1371;
	st.u8 	[%rd9900+1], %rs1371;
	mov.b32 	%r10770, 3608;
	st.u32 	[%rd9900+4], %r10770;
	mov.b16 	%rs1372, 1;
	st.u8 	[%rd9900+3], %rs1372;
	mov.b32 	%r10771, 48;
	st.u32 	[%rd9900+8], %r10771;
	mov.b32 	%r10772, -1;
	st.u32 	[%rd9900+16], %r10772;
	ld.shared.u64 	%rd9901, [m_Local_$_0];
	add.s64 	%rd9902, %rd9901, %rd9899;
	mov.b32 	%r10773, 0;
	st.u32 	[%rd9902+32], %r10773;
	ld.shared.u64 	%rd9903, [m_Local_$_0];
	add.s64 	%rd9904, %rd9903, %rd9899;
	st.u32 	[%rd9904+36], %r10773;
	ld.shared.u64 	%rd9905, [m_Local_$_0];
	add.s64 	%rd9906, %rd9905, %rd9899;
	st.u32 	[%rd9906+40], %r10773;
	ld.local.u32 	%r10774, [%rd2];
	setp.eq.s32 	%p6488, %r10774, 0;
	bra.uni 	$L__BB10_5351;
$L__BB10_5350:
	mov.b32 	%r10776, 21106;
	st.local.u32 	[%rd2], %r10776;
	mov.b32 	%r13350, -1;
	mov.pred 	%p6488, 0;
$L__BB10_5351:
	mov.b32 	%r13351, 0;
	not.pred 	%p5340, %p6488;
	@%p5340 bra 	$L__BB10_5356;
	setp.eq.s32 	%p5341, %r13350, -1;
	@%p5341 bra 	$L__BB10_6405;
	ld.shared.u64 	%rd9907, [m_Local_$_0];
	mul.wide.s32 	%rd1857, %r13350, 16;
	add.s64 	%rd9908, %rd9907, %rd1857;
	st.u32 	[%rd9908+40], %r2931;
	ld.local.u32 	%r10779, [%rd2];
	setp.eq.s32 	%p5342, %r10779, 0;
	@%p5342 bra 	$L__BB10_5354;
	bra.uni 	$L__BB10_5356;
$L__BB10_5354:
	ld.shared.u64 	%rd9909, [m_Local_$_0];
	add.s64 	%rd9910, %rd9909, %rd1857;
	st.u32 	[%rd9910+36], %r2930;
	ld.local.u32 	%r10781, [%rd2];
	setp.ne.s32 	%p5343, %r10781, 0;
	@%p5343 bra 	$L__BB10_5356;
	ld.shared.u64 	%rd9911, [m_Local_$_0];
	add.s64 	%rd9912, %rd9911, %rd1857;
	st.u32 	[%rd9912+32], %r2915;
	ld.local.u32 	%r10782, [%rd2];
	setp.eq.s32 	%p5344, %r10782, 0;
	selp.b32 	%r13351, %r13350, 0, %p5344;
$L__BB10_5356:
	st.local.u32 	[%rd2], %r13351;
	bra.uni 	$L__BB10_5358;
$L__BB10_5357:
	shl.b32 	%r10785, %r2930, 2;
	cvt.u64.u32 	%rd9913, %r10785;
	add.s64 	%rd9914, %rd1855, %rd9913;
	mov.b32 	%r10786, 0;
	st.u32 	[%rd9914+32], %r10786;
$L__BB10_5358:
	setp.lt.s32 	%p5345, %r2911, 1;
	@%p5345 bra 	$L__BB10_5389;
	mul.wide.s32 	%rd1858, %r2915, 16;
	mov.b32 	%r13352, 0;
$L__BB10_5360:
	setp.ne.s32 	%p5346, %r2863, -1;
	shl.b32 	%r2937, %r13352, 2;
	@%p5346 bra 	$L__BB10_5362;
	mov.b32 	%r10804, 21352;
	st.local.u32 	[%rd2], %r10804;
	mov.b16 	%rs1631, 0;
	bra.uni 	$L__BB10_5374;
$L__BB10_5362:
	ld.shared.u64 	%rd1859, [m_Local_$_0];
	add.s64 	%rd1860, %rd1859, %rd1843;
	ld.u32 	%r2938, [%rd1860+12];
	setp.lt.s32 	%p5347, %r13352, %r2938;
	@%p5347 bra 	$L__BB10_5373;
	ld.shared.u64 	%rd9915, [m_Local_$_1];
	atom.global.add.u64 	%rd9916, [%rd25], 48;
	add.s64 	%rd9917, %rd9916, 56;
	setp.lt.u64 	%p5348, %rd9917, %rd9915;
	shr.u64 	%rd1861, %rd9916, 4;
	cvt.u32.u64 	%r13353, %rd1861;
	setp.ne.s32 	%p5349, %r13353, -1;
	and.pred  	%p5350, %p5348, %p5349;
	@%p5350 bra 	$L__BB10_5365;
	mov.b32 	%r10795, 21106;
	st.local.u32 	[%rd2], %r10795;
	mov.b32 	%r13353, -1;
	mov.pred 	%p6489, 0;
	bra.uni 	$L__BB10_5366;
$L__BB10_5365:
	shl.b64 	%rd9918, %rd1861, 32;
	shr.s64 	%rd9919, %rd9918, 28;
	add.s64 	%rd9920, %rd1859, %rd9919;
	mov.b16 	%rs1373, 0;
	st.u8 	[%rd9920], %rs1373;
	st.u8 	[%rd9920+1], %rs1373;
	mov.b32 	%r10789, 3608;
	st.u32 	[%rd9920+4], %r10789;
	mov.b16 	%rs1374, 1;
	st.u8 	[%rd9920+3], %rs1374;
	mov.b32 	%r10790, 48;
	st.u32 	[%rd9920+8], %r10790;
	mov.b32 	%r10791, -1;
	st.u32 	[%rd9920+16], %r10791;
	ld.shared.u64 	%rd9921, [m_Local_$_0];
	add.s64 	%rd9922, %rd9921, %rd9919;
	mov.b32 	%r10792, 0;
	st.u32 	[%rd9922+32], %r10792;
	ld.shared.u64 	%rd9923, [m_Local_$_0];
	add.s64 	%rd9924, %rd9923, %rd9919;
	st.u32 	[%rd9924+36], %r10792;
	ld.shared.u64 	%rd9925, [m_Local_$_0];
	add.s64 	%rd9926, %rd9925, %rd9919;
	st.u32 	[%rd9926+40], %r10792;
	ld.local.u32 	%r10793, [%rd2];
	setp.eq.s32 	%p6489, %r10793, 0;
$L__BB10_5366:
	mov.b32 	%r13354, 0;
	not.pred 	%p5352, %p6489;
	@%p5352 bra 	$L__BB10_5372;
	setp.ne.s32 	%p5353, %r13353, -1;
	@%p5353 bra 	$L__BB10_5369;
	mov.b32 	%r10803, 21352;
	st.local.u32 	[%rd2], %r10803;
	bra.uni 	$L__BB10_5372;
$L__BB10_5369:
	ld.shared.u64 	%rd9927, [m_Local_$_0];
	mul.wide.s32 	%rd1862, %r13353, 16;
	add.s64 	%rd9928, %rd9927, %rd1862;
	st.u32 	[%rd9928+40], %r2938;
	ld.local.u32 	%r10798, [%rd2];
	setp.ne.s32 	%p5354, %r10798, 0;
	@%p5354 bra 	$L__BB10_5372;
	ld.shared.u64 	%rd9929, [m_Local_$_0];
	add.s64 	%rd9930, %rd9929, %rd1862;
	st.u32 	[%rd9930+36], %r13352;
	ld.local.u32 	%r10800, [%rd2];
	setp.ne.s32 	%p5355, %r10800, 0;
	@%p5355 bra 	$L__BB10_5372;
	ld.shared.u64 	%rd9931, [m_Local_$_0];
	add.s64 	%rd9932, %rd9931, %rd1862;
	st.u32 	[%rd9932+32], %r2863;
	ld.local.u32 	%r10801, [%rd2];
	setp.eq.s32 	%p5356, %r10801, 0;
	selp.b32 	%r13354, %r13353, 0, %p5356;
$L__BB10_5372:
	st.local.u32 	[%rd2], %r13354;
	mov.b16 	%rs1631, 0;
	bra.uni 	$L__BB10_5374;
$L__BB10_5373:
	cvt.u64.u32 	%rd9933, %r2937;
	add.s64 	%rd9934, %rd1860, %rd9933;
	ld.u8 	%rs1631, [%rd9934+32];
$L__BB10_5374:
	setp.ne.s32 	%p5357, %r2915, -1;
	@%p5357 bra 	$L__BB10_5376;
	mov.b32 	%r10821, 21352;
	st.local.u32 	[%rd2], %r10821;
	bra.uni 	$L__BB10_5388;
$L__BB10_5376:
	ld.shared.u64 	%rd1863, [m_Local_$_0];
	add.s64 	%rd1864, %rd1863, %rd1858;
	ld.u32 	%r2943, [%rd1864+12];
	setp.lt.s32 	%p5358, %r13352, %r2943;
	@%p5358 bra 	$L__BB10_5387;
	ld.shared.u64 	%rd9935, [m_Local_$_1];
	atom.global.add.u64 	%rd9936, [%rd25], 48;
	add.s64 	%rd9937, %rd9936, 56;
	setp.lt.u64 	%p5359, %rd9937, %rd9935;
	shr.u64 	%rd1865, %rd9936, 4;
	cvt.u32.u64 	%r13355, %rd1865;
	setp.ne.s32 	%p5360, %r13355, -1;
	and.pred  	%p5361, %p5359, %p5360;
	@%p5361 bra 	$L__BB10_5379;
	mov.b32 	%r10811, 21106;
	st.local.u32 	[%rd2], %r10811;
	mov.b32 	%r13355, -1;
	mov.pred 	%p6490, 0;
	bra.uni 	$L__BB10_5380;
$L__BB10_5379:
	shl.b64 	%rd9938, %rd1865, 32;
	shr.s64 	%rd9939, %rd9938, 28;
	add.s64 	%rd9940, %rd1863, %rd9939;
	mov.b16 	%rs1377, 0;
	st.u8 	[%rd9940], %rs1377;
	st.u8 	[%rd9940+1], %rs1377;
	mov.b32 	%r10805, 3608;
	st.u32 	[%rd9940+4], %r10805;
	mov.b16 	%rs1378, 1;
	st.u8 	[%rd9940+3], %rs1378;
	mov.b32 	%r10806, 48;
	st.u32 	[%rd9940+8], %r10806;
	mov.b32 	%r10807, -1;
	st.u32 	[%rd9940+16], %r10807;
	ld.shared.u64 	%rd9941, [m_Local_$_0];
	add.s64 	%rd9942, %rd9941, %rd9939;
	mov.b32 	%r10808, 0;
	st.u32 	[%rd9942+32], %r10808;
	ld.shared.u64 	%rd9943, [m_Local_$_0];
	add.s64 	%rd9944, %rd9943, %rd9939;
	st.u32 	[%rd9944+36], %r10808;
	ld.shared.u64 	%rd9945, [m_Local_$_0];
	add.s64 	%rd9946, %rd9945, %rd9939;
	st.u32 	[%rd9946+40], %r10808;
	ld.local.u32 	%r10809, [%rd2];
	setp.eq.s32 	%p6490, %r10809, 0;
$L__BB10_5380:
	mov.b32 	%r13356, 0;
	not.pred 	%p5363, %p6490;
	@%p5363 bra 	$L__BB10_5386;
	setp.ne.s32 	%p5364, %r13355, -1;
	@%p5364 bra 	$L__BB10_5383;
	mov.b32 	%r10819, 21352;
	st.local.u32 	[%rd2], %r10819;
	bra.uni 	$L__BB10_5386;
$L__BB10_5383:
	ld.shared.u64 	%rd9947, [m_Local_$_0];
	mul.wide.s32 	%rd1866, %r13355, 16;
	add.s64 	%rd9948, %rd9947, %rd1866;
	st.u32 	[%rd9948+40], %r2943;
	ld.local.u32 	%r10814, [%rd2];
	setp.ne.s32 	%p5365, %r10814, 0;
	@%p5365 bra 	$L__BB10_5386;
	ld.shared.u64 	%rd9949, [m_Local_$_0];
	add.s64 	%rd9950, %rd9949, %rd1866;
	st.u32 	[%rd9950+36], %r13352;
	ld.local.u32 	%r10816, [%rd2];
	setp.ne.s32 	%p5366, %r10816, 0;
	@%p5366 bra 	$L__BB10_5386;
	ld.shared.u64 	%rd9951, [m_Local_$_0];
	add.s64 	%rd9952, %rd9951, %rd1866;
	st.u32 	[%rd9952+32], %r2915;
	ld.local.u32 	%r10817, [%rd2];
	setp.eq.s32 	%p5367, %r10817, 0;
	selp.b32 	%r13356, %r13355, 0, %p5367;
$L__BB10_5386:
	st.local.u32 	[%rd2], %r13356;
	bra.uni 	$L__BB10_5388;
$L__BB10_5387:
	cvt.u64.u32 	%rd9953, %r2937;
	add.s64 	%rd9954, %rd1864, %rd9953;
	mov.b32 	%r10820, 0;
	st.u32 	[%rd9954+32], %r10820;
	st.u8 	[%rd9954+32], %rs1631;
$L__BB10_5388:
	add.s32 	%r13352, %r13352, 1;
	setp.ne.s32 	%p5368, %r13352, %r2911;
	@%p5368 bra 	$L__BB10_5360;
$L__BB10_5389:
	ld.shared.u64 	%rd9955, [m_Local_$_0];
	add.s64 	%rd9956, %rd9955, %rd1841;
	st.u32 	[%rd9956+32], %r2915;
	ld.shared.u64 	%rd9957, [m_Local_$_0];
	add.s64 	%rd9958, %rd9957, %rd1841;
	st.u32 	[%rd9958+40], %r2911;
	ld.shared.u64 	%rd9959, [m_Local_$_0];
	add.s64 	%rd9960, %rd9959, %rd1841;
	mov.b32 	%r10822, 0;
	st.u32 	[%rd9960+48], %r10822;
	ld.shared.u64 	%rd11638, [m_Local_$_1];
$L__BB10_5390:
	atom.global.add.u64 	%rd9961, [%rd25], 48;
	add.s64 	%rd9962, %rd9961, 56;
	setp.lt.u64 	%p5369, %rd9962, %rd11638;
	shr.u64 	%rd1869, %rd9961, 4;
	cvt.u32.u64 	%r13359, %rd1869;
	setp.ne.s32 	%p5370, %r13359, -1;
	and.pred  	%p5371, %p5369, %p5370;
	@%p5371 bra 	$L__BB10_5392;
	mov.b32 	%r10831, 21352;
	st.local.u32 	[%rd2], %r10831;
	mov.b32 	%r13359, -1;
	mov.pred 	%p6491, 0;
	bra.uni 	$L__BB10_5396;
$L__BB10_5392:
	setp.ne.s32 	%p5372, %r2910, -1;
	ld.shared.u64 	%rd9963, [m_Local_$_0];
	shl.b64 	%rd9964, %rd1869, 32;
	shr.s64 	%rd1870, %rd9964, 28;
	add.s64 	%rd9965, %rd9963, %rd1870;
	mov.b16 	%rs1379, 0;
	st.u8 	[%rd9965], %rs1379;
	st.u8 	[%rd9965+1], %rs1379;
	mov.b32 	%r10824, 16901;
	st.u32 	[%rd9965+4], %r10824;
	mov.b16 	%rs1380, 1;
	st.u8 	[%rd9965+3], %rs1380;
	mov.b32 	%r10825, 44;
	st.u32 	[%rd9965+8], %r10825;
	mov.b32 	%r10826, -1;
	st.u32 	[%rd9965+16], %r10826;
	@%p5372 bra 	$L__BB10_5394;
	mov.b32 	%r10828, 21352;
	st.local.u32 	[%rd2], %r10828;
	mov.b32 	%r13357, 0;
	ld.shared.u64 	%rd11639, [m_Local_$_0];
	mov.u32 	%r13358, %r13357;
	bra.uni 	$L__BB10_5395;
$L__BB10_5394:
	ld.shared.u64 	%rd11639, [m_Local_$_0];
	mul.wide.s32 	%rd9966, %r2910, 16;
	add.s64 	%rd9967, %rd11639, %rd9966;
	ld.u32 	%r13357, [%rd9967+32];
	ld.u32 	%r13358, [%rd9967+40];
$L__BB10_5395:
	add.s64 	%rd9968, %rd11639, %rd1870;
	st.u32 	[%rd9968+32], %r13357;
	ld.shared.u64 	%rd9969, [m_Local_$_0];
	add.s64 	%rd9970, %rd9969, %rd1870;
	st.u32 	[%rd9970+40], %r13358;
	ld.local.u32 	%r10829, [%rd2];
	setp.eq.s32 	%p6491, %r10829, 0;
$L__BB10_5396:
	not.pred 	%p5374, %p6491;
	@%p5374 bra 	$L__BB10_6297;
	{ // callseq 62, 0
	.param .b64 param0;
	st.param.b64 	[param0], %rd2113;
	.param .b32 param1;
	st.param.b32 	[param1], %r13359;
	.param .b64 param2;
	st.param.b64 	[param2], %rd2114;
	.param .b32 retval0;
	call.uni (retval0), 
	_Z41invoke_java_lang_StringBuilder_toString9_PciPi, 
	(
	param0, 
	param1, 
	param2
	);
	ld.param.b32 	%r13361, [retval0];
	} // callseq 62
	ld.local.u32 	%r10833, [%rd2];
	setp.ne.s32 	%p5375, %r10833, 0;
	@%p5375 bra 	$L__BB10_6297;
	setp.lt.s32 	%p5376, %r11, 1;
	@%p5376 bra 	$L__BB10_5630;
	mul.lo.s32 	%r2956, %r12861, %r11;
	mov.b32 	%r13360, 0;
$L__BB10_5400:
	add.s32 	%r10835, %r13360, %r2956;
	shl.b32 	%r10836, %r10835, 3;
	add.s32 	%r2959, %r10836, %r12;
	ld.shared.u64 	%rd9971, [m_Local_$_1];
	atom.global.add.u64 	%rd9972, [%rd25], 48;
	add.s64 	%rd9973, %rd9972, 56;
	setp.lt.u64 	%p5377, %rd9973, %rd9971;
	shr.u64 	%rd1874, %rd9972, 4;
	cvt.u32.u64 	%r13363, %rd1874;
	setp.ne.s32 	%p5378, %r13363, -1;
	and.pred  	%p5379, %p5377, %p5378;
	@%p5379 bra 	$L__BB10_5402;
	mov.b32 	%r10848, 21352;
	st.local.u32 	[%rd2], %r10848;
	mov.b32 	%r13363, -1;
	mov.pred 	%p6492, 0;
	bra.uni 	$L__BB10_5406;
$L__BB10_5402:
	ld.shared.u64 	%rd9974, [m_Local_$_0];
	shl.b64 	%rd9975, %rd1874, 32;
	shr.s64 	%rd1875, %rd9975, 28;
	add.s64 	%rd9976, %rd9974, %rd1875;
	mov.b16 	%rs1381, 1;
	st.u8 	[%rd9976], %rs1381;
	mov.b16 	%rs1382, 0;
	st.u8 	[%rd9976+1], %rs1382;
	mov.b32 	%r10837, 2906;
	st.u32 	[%rd9976+4], %r10837;
	st.u8 	[%rd9976+3], %rs1381;
	mov.b32 	%r10838, 48;
	st.u32 	[%rd9976+8], %r10838;
	mov.b32 	%r10839, -1;
	st.u32 	[%rd9976+16], %r10839;
	ld.shared.u64 	%rd9977, [m_Local_$_1];
	atom.global.add.u64 	%rd9978, [%rd25], 32;
	add.s64 	%rd9979, %rd9978, 40;
	setp.lt.u64 	%p5380, %rd9979, %rd9977;
	shr.u64 	%rd1876, %rd9978, 4;
	cvt.u32.u64 	%r13362, %rd1876;
	setp.ne.s32 	%p5381, %r13362, -1;
	and.pred  	%p5382, %p5380, %p5381;
	@%p5382 bra 	$L__BB10_5404;
	mov.b32 	%r10844, 21352;
	st.local.u32 	[%rd2], %r10844;
	mov.b32 	%r13362, -1;
	bra.uni 	$L__BB10_5405;
$L__BB10_5404:
	ld.shared.u64 	%rd9980, [m_Local_$_0];
	shl.b64 	%rd9981, %rd1876, 32;
	shr.s64 	%rd9982, %rd9981, 28;
	add.s64 	%rd9983, %rd9980, %rd9982;
	mov.b16 	%rs1383, 0;
	st.u8 	[%rd9983], %rs1383;
	st.u8 	[%rd9983+1], %rs1383;
	mov.b32 	%r10840, 4335;
	st.u32 	[%rd9983+4], %r10840;
	mov.b16 	%rs1384, 1;
	st.u8 	[%rd9983+3], %rs1384;
	mov.b32 	%r10841, 32;
	st.u32 	[%rd9983+8], %r10841;
	mov.b32 	%r10842, 0;
	st.u32 	[%rd9983+12], %r10842;
$L__BB10_5405:
	ld.shared.u64 	%rd9984, [m_Local_$_0];
	add.s64 	%rd9985, %rd9984, %rd1875;
	st.u32 	[%rd9985+32], %r13362;
	ld.shared.u64 	%rd9986, [m_Local_$_0];
	add.s64 	%rd9987, %rd9986, %rd1875;
	mov.b32 	%r10845, 0;
	st.u32 	[%rd9987+40], %r10845;
	ld.local.u32 	%r10846, [%rd2];
	setp.eq.s32 	%p6492, %r10846, 0;
$L__BB10_5406:
	not.pred 	%p5384, %p6492;
	@%p5384 bra 	$L__BB10_6297;
	setp.ne.s32 	%p5385, %r13363, -1;
	@%p5385 bra 	$L__BB10_5409;
	mov.b32 	%r10850, 21352;
	st.local.u32 	[%rd2], %r10850;
	mov.b32 	%r13364, 0;
	mov.u32 	%r13365, %r13364;
	bra.uni 	$L__BB10_5410;
$L__BB10_5409:
	ld.shared.u64 	%rd9988, [m_Local_$_0];
	mul.wide.s32 	%rd9989, %r13363, 16;
	add.s64 	%rd9990, %rd9988, %rd9989;
	ld.u32 	%r13364, [%rd9990+32];
	ld.u32 	%r13365, [%rd9990+40];
$L__BB10_5410:
	setp.ne.s32 	%p5386, %r13361, -1;
	@%p5386 bra 	$L__BB10_5412;
	mov.b32 	%r10852, 21352;
	st.local.u32 	[%rd2], %r10852;
	mov.b32 	%r13366, 0;
	mov.u32 	%r13367, %r13366;
	bra.uni 	$L__BB10_5413;
$L__BB10_5412:
	ld.shared.u64 	%rd9991, [m_Local_$_0];
	mul.wide.s32 	%rd9992, %r13361, 16;
	add.s64 	%rd9993, %rd9991, %rd9992;
	ld.u32 	%r13366, [%rd9993+32];
	ld.u32 	%r13367, [%rd9993+40];
$L__BB10_5413:
	add.s32 	%r2972, %r13367, %r13365;
	shl.b32 	%r10853, %r2972, 2;
	add.s32 	%r10854, %r10853, 32;
	shr.s32 	%r10855, %r10854, 31;
	shr.u32 	%r10856, %r10855, 29;
	add.s32 	%r10857, %r10854, %r10856;
	and.b32  	%r10858, %r10857, -8;
	sub.s32 	%r10859, %r10854, %r10858;
	setp.eq.s32 	%p5387, %r10859, 0;
	sub.s32 	%r10860, %r10853, %r10859;
	add.s32 	%r10861, %r10860, 40;
	selp.b32 	%r2973, %r10854, %r10861, %p5387;
	ld.shared.u64 	%rd1877, [m_Local_$_1];
	and.b32  	%r10862, %r2973, 12;
	setp.eq.s32 	%p5388, %r10862, 0;
	mov.u32 	%r13368, %r2973;
	@%p5388 bra 	$L__BB10_5415;
	shr.s32 	%r10863, %r2973, 31;
	shr.u32 	%r10864, %r10863, 28;
	add.s32 	%r10865, %r2973, %r10864;
	and.b32  	%r10866, %r10865, -16;
	add.s32 	%r13368, %r10866, 16;
$L__BB10_5415:
	cvt.s64.s32 	%rd9994, %r13368;
	atom.global.add.u64 	%rd9995, [%rd25], %rd9994;
	cvt.s64.s32 	%rd9996, %r2973;
	add.s64 	%rd9997, %rd9996, %rd9995;
	add.s64 	%rd9998, %rd9997, 8;
	setp.lt.u64 	%p5389, %rd9998, %rd1877;
	shr.u64 	%rd9999, %rd9995, 4;
	cvt.u32.u64 	%r10867, %rd9999;
	selp.b32 	%r2976, %r10867, -1, %p5389;
	setp.ne.s32 	%p5390, %r2976, -1;
	@%p5390 bra 	$L__BB10_5417;
	mov.b32 	%r10925, 21352;
	st.local.u32 	[%rd2], %r10925;
	bra.uni 	$L__BB10_5456;
$L__BB10_5417:
	ld.shared.u64 	%rd10000, [m_Local_$_0];
	mul.wide.s32 	%rd1878, %r2976, 16;
	add.s64 	%rd10001, %rd10000, %rd1878;
	mov.b16 	%rs1385, 0;
	st.u8 	[%rd10001], %rs1385;
	st.u8 	[%rd10001+1], %rs1385;
	mov.b32 	%r10868, 4335;
	st.u32 	[%rd10001+4], %r10868;
	mov.b16 	%rs1386, 1;
	st.u8 	[%rd10001+3], %rs1386;
	st.u32 	[%rd10001+8], %r2973;
	st.u32 	[%rd10001+12], %r2972;
	setp.lt.s32 	%p5391, %r2972, 1;
	@%p5391 bra 	$L__BB10_5456;
	add.s32 	%r10870, %r13365, -1;
	neg.s32 	%r10871, %r13367;
	setp.eq.s32 	%p5392, %r10870, %r10871;
	mov.b32 	%r2991, 0;
	@%p5392 bra 	$L__BB10_5444;
	and.b32  	%r2991, %r2972, 2147483646;
	mov.b32 	%r13369, 0;
$L__BB10_5420:
	ld.shared.u64 	%rd1879, [m_Local_$_0];
	add.s64 	%rd1880, %rd1879, %rd1878;
	ld.u32 	%r2979, [%rd1880+12];
	setp.lt.s32 	%p5393, %r13369, %r2979;
	@%p5393 bra 	$L__BB10_5431;
	ld.shared.u64 	%rd10002, [m_Local_$_1];
	atom.global.add.u64 	%rd10003, [%rd25], 48;
	add.s64 	%rd10004, %rd10003, 56;
	setp.lt.u64 	%p5394, %rd10004, %rd10002;
	shr.u64 	%rd1881, %rd10003, 4;
	cvt.u32.u64 	%r13370, %rd1881;
	setp.ne.s32 	%p5395, %r13370, -1;
	and.pred  	%p5396, %p5394, %p5395;
	@%p5396 bra 	$L__BB10_5423;
	mov.b32 	%r10879, 21106;
	st.local.u32 	[%rd2], %r10879;
	mov.b32 	%r13370, -1;
	mov.pred 	%p6493, 0;
	bra.uni 	$L__BB10_5424;
$L__BB10_5423:
	shl.b64 	%rd10005, %rd1881, 32;
	shr.s64 	%rd10006, %rd10005, 28;
	add.s64 	%rd10007, %rd1879, %rd10006;
	mov.b16 	%rs1387, 0;
	st.u8 	[%rd10007], %rs1387;
	st.u8 	[%rd10007+1], %rs1387;
	mov.b32 	%r10873, 3608;
	st.u32 	[%rd10007+4], %r10873;
	mov.b16 	%rs1388, 1;
	st.u8 	[%rd10007+3], %rs1388;
	mov.b32 	%r10874, 48;
	st.u32 	[%rd10007+8], %r10874;
	mov.b32 	%r10875, -1;
	st.u32 	[%rd10007+16], %r10875;
	ld.shared.u64 	%rd10008, [m_Local_$_0];
	add.s64 	%rd10009, %rd10008, %rd10006;
	mov.b32 	%r10876, 0;
	st.u32 	[%rd10009+32], %r10876;
	ld.shared.u64 	%rd10010, [m_Local_$_0];
	add.s64 	%rd10011, %rd10010, %rd10006;
	st.u32 	[%rd10011+36], %r10876;
	ld.shared.u64 	%rd10012, [m_Local_$_0];
	add.s64 	%rd10013, %rd10012, %rd10006;
	st.u32 	[%rd10013+40], %r10876;
	ld.local.u32 	%r10877, [%rd2];
	setp.eq.s32 	%p6493, %r10877, 0;
$L__BB10_5424:
	mov.b32 	%r13371, 0;
	not.pred 	%p5398, %p6493;
	@%p5398 bra 	$L__BB10_5430;
	setp.ne.s32 	%p5399, %r13370, -1;
	@%p5399 bra 	$L__BB10_5427;
	mov.b32 	%r10887, 21352;
	st.local.u32 	[%rd2], %r10887;
	bra.uni 	$L__BB10_5430;
$L__BB10_5427:
	ld.shared.u64 	%rd10014, [m_Local_$_0];
	mul.wide.s32 	%rd1882, %r13370, 16;
	add.s64 	%rd10015, %rd10014, %rd1882;
	st.u32 	[%rd10015+40], %r2979;
	ld.local.u32 	%r10882, [%rd2];
	setp.ne.s32 	%p5400, %r10882, 0;
	@%p5400 bra 	$L__BB10_5430;
	ld.shared.u64 	%rd10016, [m_Local_$_0];
	add.s64 	%rd10017, %rd10016, %rd1882;
	st.u32 	[%rd10017+36], %r13369;
	ld.local.u32 	%r10884, [%rd2];
	setp.ne.s32 	%p5401, %r10884, 0;
	@%p5401 bra 	$L__BB10_5430;
	ld.shared.u64 	%rd10018, [m_Local_$_0];
	add.s64 	%rd10019, %rd10018, %rd1882;
	st.u32 	[%rd10019+32], %r2976;
	ld.local.u32 	%r10885, [%rd2];
	setp.eq.s32 	%p5402, %r10885, 0;
	selp.b32 	%r13371, %r13370, 0, %p5402;
$L__BB10_5430:
	st.local.u32 	[%rd2], %r13371;
	bra.uni 	$L__BB10_5432;
$L__BB10_5431:
	shl.b32 	%r10888, %r13369, 2;
	cvt.u64.u32 	%rd10020, %r10888;
	add.s64 	%rd10021, %rd1880, %rd10020;
	mov.b32 	%r10889, 0;
	st.u32 	[%rd10021+32], %r10889;
$L__BB10_5432:
	add.s32 	%r2984, %r13369, 1;
	ld.shared.u64 	%rd1883, [m_Local_$_0];
	add.s64 	%rd1884, %rd1883, %rd1878;
	ld.u32 	%r2985, [%rd1884+12];
	setp.lt.s32 	%p5403, %r2984, %r2985;
	@%p5403 bra 	$L__BB10_5442;
	ld.shared.u64 	%rd10022, [m_Local_$_1];
	atom.global.add.u64 	%rd10023, [%rd25], 48;
	add.s64 	%rd10024, %rd10023, 56;
	setp.ge.u64 	%p5404, %rd10024, %rd10022;
	shr.u64 	%rd1885, %rd10023, 4;
	cvt.u32.u64 	%r13372, %rd1885;
	setp.eq.s32 	%p5405, %r13372, -1;
	or.pred  	%p5406, %p5404, %p5405;
	@%p5406 bra 	$L__BB10_5435;
	shl.b64 	%rd10025, %rd1885, 32;
	shr.s64 	%rd10026, %rd10025, 28;
	add.s64 	%rd10027, %rd1883, %rd10026;
	mov.b16 	%rs1389, 0;
	st.u8 	[%rd10027], %rs1389;
	st.u8 	[%rd10027+1], %rs1389;
	mov.b32 	%r10890, 3608;
	st.u32 	[%rd10027+4], %r10890;
	mov.b16 	%rs1390, 1;
	st.u8 	[%rd10027+3], %rs1390;
	mov.b32 	%r10891, 48;
	st.u32 	[%rd10027+8], %r10891;
	mov.b32 	%r10892, -1;
	st.u32 	[%rd10027+16], %r10892;
	ld.shared.u64 	%rd10028, [m_Local_$_0];
	add.s64 	%rd10029, %rd10028, %rd10026;
	mov.b32 	%r10893, 0;
	st.u32 	[%rd10029+32], %r10893;
	ld.shared.u64 	%rd10030, [m_Local_$_0];
	add.s64 	%rd10031, %rd10030, %rd10026;
	st.u32 	[%rd10031+36], %r10893;
	ld.shared.u64 	%rd10032, [m_Local_$_0];
	add.s64 	%rd10033, %rd10032, %rd10026;
	st.u32 	[%rd10033+40], %r10893;
	ld.local.u32 	%r10894, [%rd2];
	setp.eq.s32 	%p6494, %r10894, 0;
	bra.uni 	$L__BB10_5436;
$L__BB10_5435:
	mov.b32 	%r10896, 21106;
	st.local.u32 	[%rd2], %r10896;
	mov.b32 	%r13372, -1;
	mov.pred 	%p6494, 0;
$L__BB10_5436:
	mov.b32 	%r13373, 0;
	not.pred 	%p5408, %p6494;
	@%p5408 bra 	$L__BB10_5441;
	setp.eq.s32 	%p5409, %r13372, -1;
	@%p5409 bra 	$L__BB10_6406;
	ld.shared.u64 	%rd10034, [m_Local_$_0];
	mul.wide.s32 	%rd1886, %r13372, 16;
	add.s64 	%rd10035, %rd10034, %rd1886;
	st.u32 	[%rd10035+40], %r2985;
	ld.local.u32 	%r10899, [%rd2];
	setp.eq.s32 	%p5410, %r10899, 0;
	@%p5410 bra 	$L__BB10_5439;
	bra.uni 	$L__BB10_5441;
$L__BB10_5439:
	ld.shared.u64 	%rd10036, [m_Local_$_0];
	add.s64 	%rd10037, %rd10036, %rd1886;
	st.u32 	[%rd10037+36], %r2984;
	ld.local.u32 	%r10901, [%rd2];
	setp.ne.s32 	%p5411, %r10901, 0;
	@%p5411 bra 	$L__BB10_5441;
	ld.shared.u64 	%rd10038, [m_Local_$_0];
	add.s64 	%rd10039, %rd10038, %rd1886;
	st.u32 	[%rd10039+32], %r2976;
	ld.local.u32 	%r10902, [%rd2];
	setp.eq.s32 	%p5412, %r10902, 0;
	selp.b32 	%r13373, %r13372, 0, %p5412;
$L__BB10_5441:
	st.local.u32 	[%rd2], %r13373;
	bra.uni 	$L__BB10_5443;
$L__BB10_5442:
	shl.b32 	%r10905, %r2984, 2;
	cvt.u64.u32 	%rd10040, %r10905;
	add.s64 	%rd10041, %rd1884, %rd10040;
	mov.b32 	%r10906, 0;
	st.u32 	[%rd10041+32], %r10906;
$L__BB10_5443:
	add.s32 	%r13369, %r13369, 2;
	setp.ne.s32 	%p5413, %r13369, %r2991;
	@%p5413 bra 	$L__BB10_5420;
$L__BB10_5444:
	and.b32  	%r10907, %r2972, 1;
	setp.eq.b32 	%p5414, %r10907, 1;
	not.pred 	%p5415, %p5414;
	@%p5415 bra 	$L__BB10_5456;
	ld.shared.u64 	%rd1887, [m_Local_$_0];
	add.s64 	%rd1888, %rd1887, %rd1878;
	ld.u32 	%r2992, [%rd1888+12];
	setp.lt.s32 	%p5416, %r2991, %r2992;
	@%p5416 bra 	$L__BB10_5455;
	ld.shared.u64 	%rd10042, [m_Local_$_1];
	atom.global.add.u64 	%rd10043, [%rd25], 48;
	add.s64 	%rd10044, %rd10043, 56;
	setp.ge.u64 	%p5417, %rd10044, %rd10042;
	shr.u64 	%rd1889, %rd10043, 4;
	cvt.u32.u64 	%r13375, %rd1889;
	setp.eq.s32 	%p5418, %r13375, -1;
	or.pred  	%p5419, %p5417, %p5418;
	@%p5419 bra 	$L__BB10_5448;
	shl.b64 	%rd10045, %rd1889, 32;
	shr.s64 	%rd10046, %rd10045, 28;
	add.s64 	%rd10047, %rd1887, %rd10046;
	mov.b16 	%rs1391, 0;
	st.u8 	[%rd10047], %rs1391;
	st.u8 	[%rd10047+1], %rs1391;
	mov.b32 	%r10908, 3608;
	st.u32 	[%rd10047+4], %r10908;
	mov.b16 	%rs1392, 1;
	st.u8 	[%rd10047+3], %rs1392;
	mov.b32 	%r10909, 48;
	st.u32 	[%rd10047+8], %r10909;
	mov.b32 	%r10910, -1;
	st.u32 	[%rd10047+16], %r10910;
	ld.shared.u64 	%rd10048, [m_Local_$_0];
	add.s64 	%rd10049, %rd10048, %rd10046;
	mov.b32 	%r10911, 0;
	st.u32 	[%rd10049+32], %r10911;
	ld.shared.u64 	%rd10050, [m_Local_$_0];
	add.s64 	%rd10051, %rd10050, %rd10046;
	st.u32 	[%rd10051+36], %r10911;
	ld.shared.u64 	%rd10052, [m_Local_$_0];
	add.s64 	%rd10053, %rd10052, %rd10046;
	st.u32 	[%rd10053+40], %r10911;
	ld.local.u32 	%r10912, [%rd2];
	setp.eq.s32 	%p6495, %r10912, 0;
	bra.uni 	$L__BB10_5449;
$L__BB10_5448:
	mov.b32 	%r10914, 21106;
	st.local.u32 	[%rd2], %r10914;
	mov.b32 	%r13375, -1;
	mov.pred 	%p6495, 0;
$L__BB10_5449:
	mov.b32 	%r13376, 0;
	not.pred 	%p5421, %p6495;
	@%p5421 bra 	$L__BB10_5454;
	setp.eq.s32 	%p5422, %r13375, -1;
	@%p5422 bra 	$L__BB10_6407;
	ld.shared.u64 	%rd10054, [m_Local_$_0];
	mul.wide.s32 	%rd1890, %r13375, 16;
	add.s64 	%rd10055, %rd10054, %rd1890;
	st.u32 	[%rd10055+40], %r2992;
	ld.local.u32 	%r10917, [%rd2];
	setp.eq.s32 	%p5423, %r10917, 0;
	@%p5423 bra 	$L__BB10_5452;
	bra.uni 	$L__BB10_5454;
$L__BB10_5452:
	ld.shared.u64 	%rd10056, [m_Local_$_0];
	add.s64 	%rd10057, %rd10056, %rd1890;
	st.u32 	[%rd10057+36], %r2991;
	ld.local.u32 	%r10919, [%rd2];
	setp.ne.s32 	%p5424, %r10919, 0;
	@%p5424 bra 	$L__BB10_5454;
	ld.shared.u64 	%rd10058, [m_Local_$_0];
	add.s64 	%rd10059, %rd10058, %rd1890;
	st.u32 	[%rd10059+32], %r2976;
	ld.local.u32 	%r10920, [%rd2];
	setp.eq.s32 	%p5425, %r10920, 0;
	selp.b32 	%r13376, %r13375, 0, %p5425;
$L__BB10_5454:
	st.local.u32 	[%rd2], %r13376;
	bra.uni 	$L__BB10_5456;
$L__BB10_5455:
	shl.b32 	%r10923, %r2991, 2;
	cvt.u64.u32 	%rd10060, %r10923;
	add.s64 	%rd10061, %rd1888, %rd10060;
	mov.b32 	%r10924, 0;
	st.u32 	[%rd10061+32], %r10924;
$L__BB10_5456:
	setp.lt.s32 	%p5426, %r13365, 1;
	@%p5426 bra 	$L__BB10_5460;
	mul.wide.s32 	%rd1891, %r13364, 16;
	mul.wide.s32 	%rd1892, %r2976, 16;
	mov.b32 	%r13377, 0;
$L__BB10_5458:
	setp.ne.s32 	%p5427, %r13364, -1;
	shl.b32 	%r2998, %r13377, 2;
	@%p5427 bra 	$L__BB10_5464;
	mov.b32 	%r10942, 21352;
	st.local.u32 	[%rd2], %r10942;
	mov.b16 	%rs1632, 0;
	bra.uni 	$L__BB10_5476;
$L__BB10_5460:
	setp.lt.s32 	%p5450, %r13367, 1;
	@%p5450 bra 	$L__BB10_5518;
	mul.wide.s32 	%rd1893, %r13366, 16;
	mul.wide.s32 	%rd1894, %r2976, 16;
	mov.b32 	%r13382, 0;
$L__BB10_5462:
	setp.ne.s32 	%p5451, %r13366, -1;
	@%p5451 bra 	$L__BB10_5491;
	mov.b32 	%r10977, 21352;
	st.local.u32 	[%rd2], %r10977;
	mov.b16 	%rs1633, 0;
	bra.uni 	$L__BB10_5503;
$L__BB10_5464:
	ld.shared.u64 	%rd1895, [m_Local_$_0];
	add.s64 	%rd1896, %rd1895, %rd1891;
	ld.u32 	%r2999, [%rd1896+12];
	setp.lt.s32 	%p5428, %r13377, %r2999;
	@%p5428 bra 	$L__BB10_5475;
	ld.shared.u64 	%rd10062, [m_Local_$_1];
	atom.global.add.u64 	%rd10063, [%rd25], 48;
	add.s64 	%rd10064, %rd10063, 56;
	setp.lt.u64 	%p5429, %rd10064, %rd10062;
	shr.u64 	%rd1897, %rd10063, 4;
	cvt.u32.u64 	%r13378, %rd1897;
	setp.ne.s32 	%p5430, %r13378, -1;
	and.pred  	%p5431, %p5429, %p5430;
	@%p5431 bra 	$L__BB10_5467;
	mov.b32 	%r10933, 21106;
	st.local.u32 	[%rd2], %r10933;
	mov.b32 	%r13378, -1;
	mov.pred 	%p6496, 0;
	bra.uni 	$L__BB10_5468;
$L__BB10_5467:
	shl.b64 	%rd10065, %rd1897, 32;
	shr.s64 	%rd10066, %rd10065, 28;
	add.s64 	%rd10067, %rd1895, %rd10066;
	mov.b16 	%rs1393, 0;
	st.u8 	[%rd10067], %rs1393;
	st.u8 	[%rd10067+1], %rs1393;
	mov.b32 	%r10927, 3608;
	st.u32 	[%rd10067+4], %r10927;
	mov.b16 	%rs1394, 1;
	st.u8 	[%rd10067+3], %rs1394;
	mov.b32 	%r10928, 48;
	st.u32 	[%rd10067+8], %r10928;
	mov.b32 	%r10929, -1;
	st.u32 	[%rd10067+16], %r10929;
	ld.shared.u64 	%rd10068, [m_Local_$_0];
	add.s64 	%rd10069, %rd10068, %rd10066;
	mov.b32 	%r10930, 0;
	st.u32 	[%rd10069+32], %r10930;
	ld.shared.u64 	%rd10070, [m_Local_$_0];
	add.s64 	%rd10071, %rd10070, %rd10066;
	st.u32 	[%rd10071+36], %r10930;
	ld.shared.u64 	%rd10072, [m_Local_$_0];
	add.s64 	%rd10073, %rd10072, %rd10066;
	st.u32 	[%rd10073+40], %r10930;
	ld.local.u32 	%r10931, [%rd2];
	setp.eq.s32 	%p6496, %r10931, 0;
$L__BB10_5468:
	mov.b32 	%r13379, 0;
	not.pred 	%p5433, %p6496;
	@%p5433 bra 	$L__BB10_5474;
	setp.ne.s32 	%p5434, %r13378, -1;
	@%p5434 bra 	$L__BB10_5471;
	mov.b32 	%r10941, 21352;
	st.local.u32 	[%rd2], %r10941;
	bra.uni 	$L__BB10_5474;
$L__BB10_5471:
	ld.shared.u64 	%rd10074, [m_Local_$_0];
	mul.wide.s32 	%rd1898, %r13378, 16;
	add.s64 	%rd10075, %rd10074, %rd1898;
	st.u32 	[%rd10075+40], %r2999;
	ld.local.u32 	%r10936, [%rd2];
	setp.ne.s32 	%p5435, %r10936, 0;
	@%p5435 bra 	$L__BB10_5474;
	ld.shared.u64 	%rd10076, [m_Local_$_0];
	add.s64 	%rd10077, %rd10076, %rd1898;
	st.u32 	[%rd10077+36], %r13377;
	ld.local.u32 	%r10938, [%rd2];
	setp.ne.s32 	%p5436, %r10938, 0;
	@%p5436 bra 	$L__BB10_5474;
	ld.shared.u64 	%rd10078, [m_Local_$_0];
	add.s64 	%rd10079, %rd10078, %rd1898;
	st.u32 	[%rd10079+32], %r13364;
	ld.local.u32 	%r10939, [%rd2];
	setp.eq.s32 	%p5437, %r10939, 0;
	selp.b32 	%r13379, %r13378, 0, %p5437;
$L__BB10_5474:
	st.local.u32 	[%rd2], %r13379;
	mov.b16 	%rs1632, 0;
	bra.uni 	$L__BB10_5476;
$L__BB10_5475:
	cvt.u64.u32 	%rd10080, %r2998;
	add.s64 	%rd10081, %rd1896, %rd10080;
	ld.u8 	%rs1632, [%rd10081+32];
$L__BB10_5476:
	setp.ne.s32 	%p5438, %r2976, -1;
	@%p5438 bra 	$L__BB10_5478;
	mov.b32 	%r10959, 21352;
	st.local.u32 	[%rd2], %r10959;
	bra.uni 	$L__BB10_5490;
$L__BB10_5478:
	ld.shared.u64 	%rd1899, [m_Local_$_0];
	add.s64 	%rd1900, %rd1899, %rd1892;
	ld.u32 	%r3004, [%rd1900+12];
	setp.lt.s32 	%p5439, %r13377, %r3004;
	@%p5439 bra 	$L__BB10_5489;
	ld.shared.u64 	%rd10082, [m_Local_$_1];
	atom.global.add.u64 	%rd10083, [%rd25], 48;
	add.s64 	%rd10084, %rd10083, 56;
	setp.lt.u64 	%p5440, %rd10084, %rd10082;
	shr.u64 	%rd1901, %rd10083, 4;
	cvt.u32.u64 	%r13380, %rd1901;
	setp.ne.s32 	%p5441, %r13380, -1;
	and.pred  	%p5442, %p5440, %p5441;
	@%p5442 bra 	$L__BB10_5481;
	mov.b32 	%r10949, 21106;
	st.local.u32 	[%rd2], %r10949;
	mov.b32 	%r13380, -1;
	mov.pred 	%p6497, 0;
	bra.uni 	$L__BB10_5482;
$L__BB10_5481:
	shl.b64 	%rd10085, %rd1901, 32;
	shr.s64 	%rd10086, %rd10085, 28;
	add.s64 	%rd10087, %rd1899, %rd10086;
	mov.b16 	%rs1397, 0;
	st.u8 	[%rd10087], %rs1397;
	st.u8 	[%rd10087+1], %rs1397;
	mov.b32 	%r10943, 3608;
	st.u32 	[%rd10087+4], %r10943;
	mov.b16 	%rs1398, 1;
	st.u8 	[%rd10087+3], %rs1398;
	mov.b32 	%r10944, 48;
	st.u32 	[%rd10087+8], %r10944;
	mov.b32 	%r10945, -1;
	st.u32 	[%rd10087+16], %r10945;
	ld.shared.u64 	%rd10088, [m_Local_$_0];
	add.s64 	%rd10089, %rd10088, %rd10086;
	mov.b32 	%r10946, 0;
	st.u32 	[%rd10089+32], %r10946;
	ld.shared.u64 	%rd10090, [m_Local_$_0];
	add.s64 	%rd10091, %rd10090, %rd10086;
	st.u32 	[%rd10091+36], %r10946;
	ld.shared.u64 	%rd10092, [m_Local_$_0];
	add.s64 	%rd10093, %rd10092, %rd10086;
	st.u32 	[%rd10093+40], %r10946;
	ld.local.u32 	%r10947, [%rd2];
	setp.eq.s32 	%p6497, %r10947, 0;
$L__BB10_5482:
	mov.b32 	%r13381, 0;
	not.pred 	%p5444, %p6497;
	@%p5444 bra 	$L__BB10_5488;
	setp.ne.s32 	%p5445, %r13380, -1;
	@%p5445 bra 	$L__BB10_5485;
	mov.b32 	%r10957, 21352;
	st.local.u32 	[%rd2], %r10957;
	bra.uni 	$L__BB10_5488;
$L__BB10_5485:
	ld.shared.u64 	%rd10094, [m_Local_$_0];
	mul.wide.s32 	%rd1902, %r13380, 16;
	add.s64 	%rd10095, %rd10094, %rd1902;
	st.u32 	[%rd10095+40], %r3004;
	ld.local.u32 	%r10952, [%rd2];
	setp.ne.s32 	%p5446, %r10952, 0;
	@%p5446 bra 	$L__BB10_5488;
	ld.shared.u64 	%rd10096, [m_Local_$_0];
	add.s64 	%rd10097, %rd10096, %rd1902;
	st.u32 	[%rd10097+36], %r13377;
	ld.local.u32 	%r10954, [%rd2];
	setp.ne.s32 	%p5447, %r10954, 0;
	@%p5447 bra 	$L__BB10_5488;
	ld.shared.u64 	%rd10098, [m_Local_$_0];
	add.s64 	%rd10099, %rd10098, %rd1902;
	st.u32 	[%rd10099+32], %r2976;
	ld.local.u32 	%r10955, [%rd2];
	setp.eq.s32 	%p5448, %r10955, 0;
	selp.b32 	%r13381, %r13380, 0, %p5448;
$L__BB10_5488:
	st.local.u32 	[%rd2], %r13381;
	bra.uni 	$L__BB10_5490;
$L__BB10_5489:
	cvt.u64.u32 	%rd10100, %r2998;
	add.s64 	%rd10101, %rd1900, %rd10100;
	mov.b32 	%r10958, 0;
	st.u32 	[%rd10101+32], %r10958;
	st.u8 	[%rd10101+32], %rs1632;
$L__BB10_5490:
	add.s32 	%r13377, %r13377, 1;
	setp.eq.s32 	%p5449, %r13377, %r13365;
	@%p5449 bra 	$L__BB10_5460;
	bra.uni 	$L__BB10_5458;
$L__BB10_5491:
	ld.shared.u64 	%rd1903, [m_Local_$_0];
	add.s64 	%rd1904, %rd1903, %rd1893;
	ld.u32 	%r3011, [%rd1904+12];
	setp.lt.s32 	%p5452, %r13382, %r3011;
	@%p5452 bra 	$L__BB10_5502;
	ld.shared.u64 	%rd10102, [m_Local_$_1];
	atom.global.add.u64 	%rd10103, [%rd25], 48;
	add.s64 	%rd10104, %rd10103, 56;
	setp.lt.u64 	%p5453, %rd10104, %rd10102;
	shr.u64 	%rd1905, %rd10103, 4;
	cvt.u32.u64 	%r13383, %rd1905;
	setp.ne.s32 	%p5454, %r13383, -1;
	and.pred  	%p5455, %p5453, %p5454;
	@%p5455 bra 	$L__BB10_5494;
	mov.b32 	%r10967, 21106;
	st.local.u32 	[%rd2], %r10967;
	mov.b32 	%r13383, -1;
	mov.pred 	%p6498, 0;
	bra.uni 	$L__BB10_5495;
$L__BB10_5494:
	shl.b64 	%rd10105, %rd1905, 32;
	shr.s64 	%rd10106, %rd10105, 28;
	add.s64 	%rd10107, %rd1903, %rd10106;
	mov.b16 	%rs1399, 0;
	st.u8 	[%rd10107], %rs1399;
	st.u8 	[%rd10107+1], %rs1399;
	mov.b32 	%r10961, 3608;
	st.u32 	[%rd10107+4], %r10961;
	mov.b16 	%rs1400, 1;
	st.u8 	[%rd10107+3], %rs1400;
	mov.b32 	%r10962, 48;
	st.u32 	[%rd10107+8], %r10962;
	mov.b32 	%r10963, -1;
	st.u32 	[%rd10107+16], %r10963;
	ld.shared.u64 	%rd10108, [m_Local_$_0];
	add.s64 	%rd10109, %rd10108, %rd10106;
	mov.b32 	%r10964, 0;
	st.u32 	[%rd10109+32], %r10964;
	ld.shared.u64 	%rd10110, [m_Local_$_0];
	add.s64 	%rd10111, %rd10110, %rd10106;
	st.u32 	[%rd10111+36], %r10964;
	ld.shared.u64 	%rd10112, [m_Local_$_0];
	add.s64 	%rd10113, %rd10112, %rd10106;
	st.u32 	[%rd10113+40], %r10964;
	ld.local.u32 	%r10965, [%rd2];
	setp.eq.s32 	%p6498, %r10965, 0;
$L__BB10_5495:
	mov.b32 	%r13384, 0;
	not.pred 	%p5457, %p6498;
	@%p5457 bra 	$L__BB10_5501;
	setp.ne.s32 	%p5458, %r13383, -1;
	@%p5458 bra 	$L__BB10_5498;
	mov.b32 	%r10975, 21352;
	st.local.u32 	[%rd2], %r10975;
	bra.uni 	$L__BB10_5501;
$L__BB10_5498:
	ld.shared.u64 	%rd10114, [m_Local_$_0];
	mul.wide.s32 	%rd1906, %r13383, 16;
	add.s64 	%rd10115, %rd10114, %rd1906;
	st.u32 	[%rd10115+40], %r3011;
	ld.local.u32 	%r10970, [%rd2];
	setp.ne.s32 	%p5459, %r10970, 0;
	@%p5459 bra 	$L__BB10_5501;
	ld.shared.u64 	%rd10116, [m_Local_$_0];
	add.s64 	%rd10117, %rd10116, %rd1906;
	st.u32 	[%rd10117+36], %r13382;
	ld.local.u32 	%r10972, [%rd2];
	setp.ne.s32 	%p5460, %r10972, 0;
	@%p5460 bra 	$L__BB10_5501;
	ld.shared.u64 	%rd10118, [m_Local_$_0];
	add.s64 	%rd10119, %rd10118, %rd1906;
	st.u32 	[%rd10119+32], %r13366;
	ld.local.u32 	%r10973, [%rd2];
	setp.eq.s32 	%p5461, %r10973, 0;
	selp.b32 	%r13384, %r13383, 0, %p5461;
$L__BB10_5501:
	st.local.u32 	[%rd2], %r13384;
	mov.b16 	%rs1633, 0;
	bra.uni 	$L__BB10_5503;
$L__BB10_5502:
	shl.b32 	%r10976, %r13382, 2;
	cvt.u64.u32 	%rd10120, %r10976;
	add.s64 	%rd10121, %rd1904, %rd10120;
	ld.u8 	%rs1633, [%rd10121+32];
$L__BB10_5503:
	setp.ne.s32 	%p5462, %r2976, -1;
	add.s32 	%r3016, %r13382, %r13365;
	@%p5462 bra 	$L__BB10_5505;
	mov.b32 	%r10996, 21352;
	st.local.u32 	[%rd2], %r10996;
	bra.uni 	$L__BB10_5517;
$L__BB10_5505:
	ld.shared.u64 	%rd1907, [m_Local_$_0];
	add.s64 	%rd1908, %rd1907, %rd1894;
	ld.u32 	%r10978, [%rd1908+12];
	setp.gt.s32 	%p5463, %r3016, -1;
	setp.lt.s32 	%p5464, %r3016, %r10978;
	and.pred  	%p5465, %p5463, %p5464;
	@%p5465 bra 	$L__BB10_5516;
	ld.shared.u64 	%rd10124, [m_Local_$_1];
	atom.global.add.u64 	%rd10125, [%rd25], 48;
	add.s64 	%rd10126, %rd10125, 56;
	setp.lt.u64 	%p5466, %rd10126, %rd10124;
	shr.u64 	%rd1909, %rd10125, 4;
	cvt.u32.u64 	%r13385, %rd1909;
	setp.ne.s32 	%p5467, %r13385, -1;
	and.pred  	%p5468, %p5466, %p5467;
	@%p5468 bra 	$L__BB10_5508;
	mov.b32 	%r10987, 21106;
	st.local.u32 	[%rd2], %r10987;
	mov.b32 	%r13385, -1;
	mov.pred 	%p6499, 0;
	bra.uni 	$L__BB10_5509;
$L__BB10_5508:
	shl.b64 	%rd10127, %rd1909, 32;
	shr.s64 	%rd10128, %rd10127, 28;
	add.s64 	%rd10129, %rd1907, %rd10128;
	mov.b16 	%rs1403, 0;
	st.u8 	[%rd10129], %rs1403;
	st.u8 	[%rd10129+1], %rs1403;
	mov.b32 	%r10981, 3608;
	st.u32 	[%rd10129+4], %r10981;
	mov.b16 	%rs1404, 1;
	st.u8 	[%rd10129+3], %rs1404;
	mov.b32 	%r10982, 48;
	st.u32 	[%rd10129+8], %r10982;
	mov.b32 	%r10983, -1;
	st.u32 	[%rd10129+16], %r10983;
	ld.shared.u64 	%rd10130, [m_Local_$_0];
	add.s64 	%rd10131, %rd10130, %rd10128;
	mov.b32 	%r10984, 0;
	st.u32 	[%rd10131+32], %r10984;
	ld.shared.u64 	%rd10132, [m_Local_$_0];
	add.s64 	%rd10133, %rd10132, %rd10128;
	st.u32 	[%rd10133+36], %r10984;
	ld.shared.u64 	%rd10134, [m_Local_$_0];
	add.s64 	%rd10135, %rd10134, %rd10128;
	st.u32 	[%rd10135+40], %r10984;
	ld.local.u32 	%r10985, [%rd2];
	setp.eq.s32 	%p6499, %r10985, 0;
$L__BB10_5509:
	mov.b32 	%r13386, 0;
	not.pred 	%p5470, %p6499;
	@%p5470 bra 	$L__BB10_5515;
	setp.ne.s32 	%p5471, %r13385, -1;
	@%p5471 bra 	$L__BB10_5512;
	mov.b32 	%r10995, 21352;
	st.local.u32 	[%rd2], %r10995;
	bra.uni 	$L__BB10_5515;
$L__BB10_5512:
	ld.shared.u64 	%rd10136, [m_Local_$_0];
	mul.wide.s32 	%rd1910, %r13385, 16;
	add.s64 	%rd10137, %rd10136, %rd1910;
	st.u32 	[%rd10137+40], %r10978;
	ld.local.u32 	%r10990, [%rd2];
	setp.ne.s32 	%p5472, %r10990, 0;
	@%p5472 bra 	$L__BB10_5515;
	ld.shared.u64 	%rd10138, [m_Local_$_0];
	add.s64 	%rd10139, %rd10138, %rd1910;
	st.u32 	[%rd10139+36], %r3016;
	ld.local.u32 	%r10992, [%rd2];
	setp.ne.s32 	%p5473, %r10992, 0;
	@%p5473 bra 	$L__BB10_5515;
	ld.shared.u64 	%rd10140, [m_Local_$_0];
	add.s64 	%rd10141, %rd10140, %rd1910;
	st.u32 	[%rd10141+32], %r2976;
	ld.local.u32 	%r10993, [%rd2];
	setp.eq.s32 	%p5474, %r10993, 0;
	selp.b32 	%r13386, %r13385, 0, %p5474;
$L__BB10_5515:
	st.local.u32 	[%rd2], %r13386;
	bra.uni 	$L__BB10_5517;
$L__BB10_5516:
	shl.b32 	%r10979, %r3016, 2;
	cvt.u64.u32 	%rd10122, %r10979;
	add.s64 	%rd10123, %rd1908, %rd10122;
	mov.b32 	%r10980, 0;
	st.u32 	[%rd10123+32], %r10980;
	st.u8 	[%rd10123+32], %rs1633;
$L__BB10_5517:
	add.s32 	%r13382, %r13382, 1;
	setp.ne.s32 	%p5475, %r13382, %r13367;
	@%p5475 bra 	$L__BB10_5462;
$L__BB10_5518:
	ld.shared.u64 	%rd11640, [m_Local_$_1];
	atom.global.add.u64 	%rd10142, [%rd25], 48;
	add.s64 	%rd10143, %rd10142, 56;
	setp.lt.u64 	%p5476, %rd10143, %rd11640;
	shr.u64 	%rd10144, %rd10142, 4;
	cvt.u32.u64 	%r10997, %rd10144;
	selp.b32 	%r3023, %r10997, -1, %p5476;
	setp.ne.s32 	%p5477, %r3023, -1;
	@%p5477 bra 	$L__BB10_5520;
	mov.b32 	%r11107, 21352;
	st.local.u32 	[%rd2], %r11107;
	bra.uni 	$L__BB10_5595;
$L__BB10_5520:
	ld.shared.u64 	%rd10145, [m_Local_$_0];
	mul.wide.s32 	%rd1912, %r3023, 16;
	add.s64 	%rd10146, %rd10145, %rd1912;
	mov.b16 	%rs1405, 1;
	st.u8 	[%rd10146], %rs1405;
	mov.b16 	%rs1406, 0;
	st.u8 	[%rd10146+1], %rs1406;
	mov.b32 	%r10998, 2906;
	st.u32 	[%rd10146+4], %r10998;
	st.u8 	[%rd10146+3], %rs1405;
	mov.b32 	%r10999, 48;
	st.u32 	[%rd10146+8], %r10999;
	mov.b32 	%r11000, -1;
	st.u32 	[%rd10146+16], %r11000;
	ld.shared.u64 	%rd1913, [m_Local_$_0];
	mul.wide.s32 	%rd1914, %r2976, 16;
	add.s64 	%rd10147, %rd1913, %rd1914;
	ld.u32 	%r3024, [%rd10147+12];
	shl.b32 	%r11001, %r3024, 2;
	add.s32 	%r11002, %r11001, 32;
	shr.s32 	%r11003, %r11002, 31;
	shr.u32 	%r11004, %r11003, 29;
	add.s32 	%r11005, %r11002, %r11004;
	and.b32  	%r11006, %r11005, -8;
	sub.s32 	%r11007, %r11002, %r11006;
	setp.eq.s32 	%p5478, %r11007, 0;
	sub.s32 	%r11008, %r11001, %r11007;
	add.s32 	%r11009, %r11008, 40;
	selp.b32 	%r3025, %r11002, %r11009, %p5478;
	ld.shared.u64 	%rd1915, [m_Local_$_1];
	and.b32  	%r11010, %r3025, 12;
	setp.eq.s32 	%p5479, %r11010, 0;
	mov.u32 	%r13387, %r3025;
	@%p5479 bra 	$L__BB10_5522;
	shr.s32 	%r11011, %r3025, 31;
	shr.u32 	%r11012, %r11011, 28;
	add.s32 	%r11013, %r3025, %r11012;
	and.b32  	%r11014, %r11013, -16;
	add.s32 	%r13387, %r11014, 16;
$L__BB10_5522:
	cvt.s64.s32 	%rd10148, %r13387;
	atom.global.add.u64 	%rd10149, [%rd25], %rd10148;
	cvt.s64.s32 	%rd10150, %r3025;
	add.s64 	%rd10151, %rd10150, %rd10149;
	add.s64 	%rd10152, %rd10151, 8;
	setp.lt.u64 	%p5480, %rd10152, %rd1915;
	shr.u64 	%rd10153, %rd10149, 4;
	cvt.u32.u64 	%r11015, %rd10153;
	selp.b32 	%r3028, %r11015, -1, %p5480;
	setp.ne.s32 	%p5481, %r3028, -1;
	@%p5481 bra 	$L__BB10_5524;
	mov.b32 	%r11071, 21352;
	st.local.u32 	[%rd2], %r11071;
	bra.uni 	$L__BB10_5563;
$L__BB10_5524:
	mul.wide.s32 	%rd1916, %r3028, 16;
	add.s64 	%rd10154, %rd1913, %rd1916;
	mov.b16 	%rs1407, 0;
	st.u8 	[%rd10154], %rs1407;
	st.u8 	[%rd10154+1], %rs1407;
	mov.b32 	%r11016, 4335;
	st.u32 	[%rd10154+4], %r11016;
	mov.b16 	%rs1408, 1;
	st.u8 	[%rd10154+3], %rs1408;
	st.u32 	[%rd10154+8], %r3025;
	st.u32 	[%rd10154+12], %r3024;
	setp.lt.s32 	%p5482, %r3024, 1;
	@%p5482 bra 	$L__BB10_5563;
	setp.eq.s32 	%p5483, %r3024, 1;
	mov.b32 	%r3043, 0;
	@%p5483 bra 	$L__BB10_5551;
	and.b32  	%r3043, %r3024, 2147483646;
	mov.b32 	%r13388, 0;
$L__BB10_5527:
	ld.shared.u64 	%rd1917, [m_Local_$_0];
	add.s64 	%rd1918, %rd1917, %rd1916;
	ld.u32 	%r3031, [%rd1918+12];
	setp.lt.s32 	%p5484, %r13388, %r3031;
	@%p5484 bra 	$L__BB10_5538;
	ld.shared.u64 	%rd10155, [m_Local_$_1];
	atom.global.add.u64 	%rd10156, [%rd25], 48;
	add.s64 	%rd10157, %rd10156, 56;
	setp.lt.u64 	%p5485, %rd10157, %rd10155;
	shr.u64 	%rd1919, %rd10156, 4;
	cvt.u32.u64 	%r13389, %rd1919;
	setp.ne.s32 	%p5486, %r13389, -1;
	and.pred  	%p5487, %p5485, %p5486;
	@%p5487 bra 	$L__BB10_5530;
	mov.b32 	%r11025, 21106;
	st.local.u32 	[%rd2], %r11025;
	mov.b32 	%r13389, -1;
	mov.pred 	%p6500, 0;
	bra.uni 	$L__BB10_5531;
$L__BB10_5530:
	shl.b64 	%rd10158, %rd1919, 32;
	shr.s64 	%rd10159, %rd10158, 28;
	add.s64 	%rd10160, %rd1917, %rd10159;
	mov.b16 	%rs1409, 0;
	st.u8 	[%rd10160], %rs1409;
	st.u8 	[%rd10160+1], %rs1409;
	mov.b32 	%r11019, 3608;
	st.u32 	[%rd10160+4], %r11019;
	mov.b16 	%rs1410, 1;
	st.u8 	[%rd10160+3], %rs1410;
	mov.b32 	%r11020, 48;
	st.u32 	[%rd10160+8], %r11020;
	mov.b32 	%r11021, -1;
	st.u32 	[%rd10160+16], %r11021;
	ld.shared.u64 	%rd10161, [m_Local_$_0];
	add.s64 	%rd10162, %rd10161, %rd10159;
	mov.b32 	%r11022, 0;
	st.u32 	[%rd10162+32], %r11022;
	ld.shared.u64 	%rd10163, [m_Local_$_0];
	add.s64 	%rd10164, %rd10163, %rd10159;
	st.u32 	[%rd10164+36], %r11022;
	ld.shared.u64 	%rd10165, [m_Local_$_0];
	add.s64 	%rd10166, %rd10165, %rd10159;
	st.u32 	[%rd10166+40], %r11022;
	ld.local.u32 	%r11023, [%rd2];
	setp.eq.s32 	%p6500, %r11023, 0;
$L__BB10_5531:
	mov.b32 	%r13390, 0;
	not.pred 	%p5489, %p6500;
	@%p5489 bra 	$L__BB10_5537;
	setp.ne.s32 	%p5490, %r13389, -1;
	@%p5490 bra 	$L__BB10_5534;
	mov.b32 	%r11033, 21352;
	st.local.u32 	[%rd2], %r11033;
	bra.uni 	$L__BB10_5537;
$L__BB10_5534:
	ld.shared.u64 	%rd10167, [m_Local_$_0];
	mul.wide.s32 	%rd1920, %r13389, 16;
	add.s64 	%rd10168, %rd10167, %rd1920;
	st.u32 	[%rd10168+40], %r3031;
	ld.local.u32 	%r11028, [%rd2];
	setp.ne.s32 	%p5491, %r11028, 0;
	@%p5491 bra 	$L__BB10_5537;
	ld.shared.u64 	%rd10169, [m_Local_$_0];
	add.s64 	%rd10170, %rd10169, %rd1920;
	st.u32 	[%rd10170+36], %r13388;
	ld.local.u32 	%r11030, [%rd2];
	setp.ne.s32 	%p5492, %r11030, 0;
	@%p5492 bra 	$L__BB10_5537;
	ld.shared.u64 	%rd10171, [m_Local_$_0];
	add.s64 	%rd10172, %rd10171, %rd1920;
	st.u32 	[%rd10172+32], %r3028;
	ld.local.u32 	%r11031, [%rd2];
	setp.eq.s32 	%p5493, %r11031, 0;
	selp.b32 	%r13390, %r13389, 0, %p5493;
$L__BB10_5537:
	st.local.u32 	[%rd2], %r13390;
	bra.uni 	$L__BB10_5539;
$L__BB10_5538:
	shl.b32 	%r11034, %r13388, 2;
	cvt.u64.u32 	%rd10173, %r11034;
	add.s64 	%rd10174, %rd1918, %rd10173;
	mov.b32 	%r11035, 0;
	st.u32 	[%rd10174+32], %r11035;
$L__BB10_5539:
	add.s32 	%r3036, %r13388, 1;
	ld.shared.u64 	%rd1921, [m_Local_$_0];
	add.s64 	%rd1922, %rd1921, %rd1916;
	ld.u32 	%r3037, [%rd1922+12];
	setp.lt.s32 	%p5494, %r3036, %r3037;
	@%p5494 bra 	$L__BB10_5549;
	ld.shared.u64 	%rd10175, [m_Local_$_1];
	atom.global.add.u64 	%rd10176, [%rd25], 48;
	add.s64 	%rd10177, %rd10176, 56;
	setp.ge.u64 	%p5495, %rd10177, %rd10175;
	shr.u64 	%rd1923, %rd10176, 4;
	cvt.u32.u64 	%r13391, %rd1923;
	setp.eq.s32 	%p5496, %r13391, -1;
	or.pred  	%p5497, %p5495, %p5496;
	@%p5497 bra 	$L__BB10_5542;
	shl.b64 	%rd10178, %rd1923, 32;
	shr.s64 	%rd10179, %rd10178, 28;
	add.s64 	%rd10180, %rd1921, %rd10179;
	mov.b16 	%rs1411, 0;
	st.u8 	[%rd10180], %rs1411;
	st.u8 	[%rd10180+1], %rs1411;
	mov.b32 	%r11036, 3608;
	st.u32 	[%rd10180+4], %r11036;
	mov.b16 	%rs1412, 1;
	st.u8 	[%rd10180+3], %rs1412;
	mov.b32 	%r11037, 48;
	st.u32 	[%rd10180+8], %r11037;
	mov.b32 	%r11038, -1;
	st.u32 	[%rd10180+16], %r11038;
	ld.shared.u64 	%rd10181, [m_Local_$_0];
	add.s64 	%rd10182, %rd10181, %rd10179;
	mov.b32 	%r11039, 0;
	st.u32 	[%rd10182+32], %r11039;
	ld.shared.u64 	%rd10183, [m_Local_$_0];
	add.s64 	%rd10184, %rd10183, %rd10179;
	st.u32 	[%rd10184+36], %r11039;
	ld.shared.u64 	%rd10185, [m_Local_$_0];
	add.s64 	%rd10186, %rd10185, %rd10179;
	st.u32 	[%rd10186+40], %r11039;
	ld.local.u32 	%r11040, [%rd2];
	setp.eq.s32 	%p6501, %r11040, 0;
	bra.uni 	$L__BB10_5543;
$L__BB10_5542:
	mov.b32 	%r11042, 21106;
	st.local.u32 	[%rd2], %r11042;
	mov.b32 	%r13391, -1;
	mov.pred 	%p6501, 0;
$L__BB10_5543:
	mov.b32 	%r13392, 0;
	not.pred 	%p5499, %p6501;
	@%p5499 bra 	$L__BB10_5548;
	setp.eq.s32 	%p5500, %r13391, -1;
	@%p5500 bra 	$L__BB10_6408;
	ld.shared.u64 	%rd10187, [m_Local_$_0];
	mul.wide.s32 	%rd1924, %r13391, 16;
	add.s64 	%rd10188, %rd10187, %rd1924;
	st.u32 	[%rd10188+40], %r3037;
	ld.local.u32 	%r11045, [%rd2];
	setp.eq.s32 	%p5501, %r11045, 0;
	@%p5501 bra 	$L__BB10_5546;
	bra.uni 	$L__BB10_5548;
$L__BB10_5546:
	ld.shared.u64 	%rd10189, [m_Local_$_0];
	add.s64 	%rd10190, %rd10189, %rd1924;
	st.u32 	[%rd10190+36], %r3036;
	ld.local.u32 	%r11047, [%rd2];
	setp.ne.s32 	%p5502, %r11047, 0;
	@%p5502 bra 	$L__BB10_5548;
	ld.shared.u64 	%rd10191, [m_Local_$_0];
	add.s64 	%rd10192, %rd10191, %rd1924;
	st.u32 	[%rd10192+32], %r3028;
	ld.local.u32 	%r11048, [%rd2];
	setp.eq.s32 	%p5503, %r11048, 0;
	selp.b32 	%r13392, %r13391, 0, %p5503;
$L__BB10_5548:
	st.local.u32 	[%rd2], %r13392;
	bra.uni 	$L__BB10_5550;
$L__BB10_5549:
	shl.b32 	%r11051, %r3036, 2;
	cvt.u64.u32 	%rd10193, %r11051;
	add.s64 	%rd10194, %rd1922, %rd10193;
	mov.b32 	%r11052, 0;
	st.u32 	[%rd10194+32], %r11052;
$L__BB10_5550:
	add.s32 	%r13388, %r13388, 2;
	setp.ne.s32 	%p5504, %r13388, %r3043;
	@%p5504 bra 	$L__BB10_5527;
$L__BB10_5551:
	and.b32  	%r11053, %r3024, 1;
	setp.eq.b32 	%p5505, %r11053, 1;
	not.pred 	%p5506, %p5505;
	@%p5506 bra 	$L__BB10_5563;
	ld.shared.u64 	%rd1925, [m_Local_$_0];
	add.s64 	%rd1926, %rd1925, %rd1916;
	ld.u32 	%r3044, [%rd1926+12];
	setp.lt.s32 	%p5507, %r3043, %r3044;
	@%p5507 bra 	$L__BB10_5562;
	ld.shared.u64 	%rd10195, [m_Local_$_1];
	atom.global.add.u64 	%rd10196, [%rd25], 48;
	add.s64 	%rd10197, %rd10196, 56;
	setp.ge.u64 	%p5508, %rd10197, %rd10195;
	shr.u64 	%rd1927, %rd10196, 4;
	cvt.u32.u64 	%r13394, %rd1927;
	setp.eq.s32 	%p5509, %r13394, -1;
	or.pred  	%p5510, %p5508, %p5509;
	@%p5510 bra 	$L__BB10_5555;
	shl.b64 	%rd10198, %rd1927, 32;
	shr.s64 	%rd10199, %rd10198, 28;
	add.s64 	%rd10200, %rd1925, %rd10199;
	mov.b16 	%rs1413, 0;
	st.u8 	[%rd10200], %rs1413;
	st.u8 	[%rd10200+1], %rs1413;
	mov.b32 	%r11054, 3608;
	st.u32 	[%rd10200+4], %r11054;
	mov.b16 	%rs1414, 1;
	st.u8 	[%rd10200+3], %rs1414;
	mov.b32 	%r11055, 48;
	st.u32 	[%rd10200+8], %r11055;
	mov.b32 	%r11056, -1;
	st.u32 	[%rd10200+16], %r11056;
	ld.shared.u64 	%rd10201, [m_Local_$_0];
	add.s64 	%rd10202, %rd10201, %rd10199;
	mov.b32 	%r11057, 0;
	st.u32 	[%rd10202+32], %r11057;
	ld.shared.u64 	%rd10203, [m_Local_$_0];
	add.s64 	%rd10204, %rd10203, %rd10199;
	st.u32 	[%rd10204+36], %r11057;
	ld.shared.u64 	%rd10205, [m_Local_$_0];
	add.s64 	%rd10206, %rd10205, %rd10199;
	st.u32 	[%rd10206+40], %r11057;
	ld.local.u32 	%r11058, [%rd2];
	setp.eq.s32 	%p6502, %r11058, 0;
	bra.uni 	$L__BB10_5556;
$L__BB10_5555:
	mov.b32 	%r11060, 21106;
	st.local.u32 	[%rd2], %r11060;
	mov.b32 	%r13394, -1;
	mov.pred 	%p6502, 0;
$L__BB10_5556:
	mov.b32 	%r13395, 0;
	not.pred 	%p5512, %p6502;
	@%p5512 bra 	$L__BB10_5561;
	setp.eq.s32 	%p5513, %r13394, -1;
	@%p5513 bra 	$L__BB10_6409;
	ld.shared.u64 	%rd10207, [m_Local_$_0];
	mul.wide.s32 	%rd1928, %r13394, 16;
	add.s64 	%rd10208, %rd10207, %rd1928;
	st.u32 	[%rd10208+40], %r3044;
	ld.local.u32 	%r11063, [%rd2];
	setp.eq.s32 	%p5514, %r11063, 0;
	@%p5514 bra 	$L__BB10_5559;
	bra.uni 	$L__BB10_5561;
$L__BB10_5559:
	ld.shared.u64 	%rd10209, [m_Local_$_0];
	add.s64 	%rd10210, %rd10209, %rd1928;
	st.u32 	[%rd10210+36], %r3043;
	ld.local.u32 	%r11065, [%rd2];
	setp.ne.s32 	%p5515, %r11065, 0;
	@%p5515 bra 	$L__BB10_5561;
	ld.shared.u64 	%rd10211, [m_Local_$_0];
	add.s64 	%rd10212, %rd10211, %rd1928;
	st.u32 	[%rd10212+32], %r3028;
	ld.local.u32 	%r11066, [%rd2];
	setp.eq.s32 	%p5516, %r11066, 0;
	selp.b32 	%r13395, %r13394, 0, %p5516;
$L__BB10_5561:
	st.local.u32 	[%rd2], %r13395;
	bra.uni 	$L__BB10_5563;
$L__BB10_5562:
	shl.b32 	%r11069, %r3043, 2;
	cvt.u64.u32 	%rd10213, %r11069;
	add.s64 	%rd10214, %rd1926, %rd10213;
	mov.b32 	%r11070, 0;
	st.u32 	[%rd10214+32], %r11070;
$L__BB10_5563:
	setp.lt.s32 	%p5517, %r3024, 1;
	@%p5517 bra 	$L__BB10_5594;
	mul.wide.s32 	%rd1929, %r3028, 16;
	mov.b32 	%r13396, 0;
$L__BB10_5565:
	setp.ne.s32 	%p5518, %r2976, -1;
	shl.b32 	%r3050, %r13396, 2;
	@%p5518 bra 	$L__BB10_5567;
	mov.b32 	%r11088, 21352;
	st.local.u32 	[%rd2], %r11088;
	mov.b16 	%rs1634, 0;
	bra.uni 	$L__BB10_5579;
$L__BB10_5567:
	ld.shared.u64 	%rd1930, [m_Local_$_0];
	add.s64 	%rd1931, %rd1930, %rd1914;
	ld.u32 	%r3051, [%rd1931+12];
	setp.lt.s32 	%p5519, %r13396, %r3051;
	@%p5519 bra 	$L__BB10_5578;
	ld.shared.u64 	%rd10215, [m_Local_$_1];
	atom.global.add.u64 	%rd10216, [%rd25], 48;
	add.s64 	%rd10217, %rd10216, 56;
	setp.lt.u64 	%p5520, %rd10217, %rd10215;
	shr.u64 	%rd1932, %rd10216, 4;
	cvt.u32.u64 	%r13397, %rd1932;
	setp.ne.s32 	%p5521, %r13397, -1;
	and.pred  	%p5522, %p5520, %p5521;
	@%p5522 bra 	$L__BB10_5570;
	mov.b32 	%r11079, 21106;
	st.local.u32 	[%rd2], %r11079;
	mov.b32 	%r13397, -1;
	mov.pred 	%p6503, 0;
	bra.uni 	$L__BB10_5571;
$L__BB10_5570:
	shl.b64 	%rd10218, %rd1932, 32;
	shr.s64 	%rd10219, %rd10218, 28;
	add.s64 	%rd10220, %rd1930, %rd10219;
	mov.b16 	%rs1415, 0;
	st.u8 	[%rd10220], %rs1415;
	st.u8 	[%rd10220+1], %rs1415;
	mov.b32 	%r11073, 3608;
	st.u32 	[%rd10220+4], %r11073;
	mov.b16 	%rs1416, 1;
	st.u8 	[%rd10220+3], %rs1416;
	mov.b32 	%r11074, 48;
	st.u32 	[%rd10220+8], %r11074;
	mov.b32 	%r11075, -1;
	st.u32 	[%rd10220+16], %r11075;
	ld.shared.u64 	%rd10221, [m_Local_$_0];
	add.s64 	%rd10222, %rd10221, %rd10219;
	mov.b32 	%r11076, 0;
	st.u32 	[%rd10222+32], %r11076;
	ld.shared.u64 	%rd10223, [m_Local_$_0];
	add.s64 	%rd10224, %rd10223, %rd10219;
	st.u32 	[%rd10224+36], %r11076;
	ld.shared.u64 	%rd10225, [m_Local_$_0];
	add.s64 	%rd10226, %rd10225, %rd10219;
	st.u32 	[%rd10226+40], %r11076;
	ld.local.u32 	%r11077, [%rd2];
	setp.eq.s32 	%p6503, %r11077, 0;
$L__BB10_5571:
	mov.b32 	%r13398, 0;
	not.pred 	%p5524, %p6503;
	@%p5524 bra 	$L__BB10_5577;
	setp.ne.s32 	%p5525, %r13397, -1;
	@%p5525 bra 	$L__BB10_5574;
	mov.b32 	%r11087, 21352;
	st.local.u32 	[%rd2], %r11087;
	bra.uni 	$L__BB10_5577;
$L__BB10_5574:
	ld.shared.u64 	%rd10227, [m_Local_$_0];
	mul.wide.s32 	%rd1933, %r13397, 16;
	add.s64 	%rd10228, %rd10227, %rd1933;
	st.u32 	[%rd10228+40], %r3051;
	ld.local.u32 	%r11082, [%rd2];
	setp.ne.s32 	%p5526, %r11082, 0;
	@%p5526 bra 	$L__BB10_5577;
	ld.shared.u64 	%rd10229, [m_Local_$_0];
	add.s64 	%rd10230, %rd10229, %rd1933;
	st.u32 	[%rd10230+36], %r13396;
	ld.local.u32 	%r11084, [%rd2];
	setp.ne.s32 	%p5527, %r11084, 0;
	@%p5527 bra 	$L__BB10_5577;
	ld.shared.u64 	%rd10231, [m_Local_$_0];
	add.s64 	%rd10232, %rd10231, %rd1933;
	st.u32 	[%rd10232+32], %r2976;
	ld.local.u32 	%r11085, [%rd2];
	setp.eq.s32 	%p5528, %r11085, 0;
	selp.b32 	%r13398, %r13397, 0, %p5528;
$L__BB10_5577:
	st.local.u32 	[%rd2], %r13398;
	mov.b16 	%rs1634, 0;
	bra.uni 	$L__BB10_5579;
$L__BB10_5578:
	cvt.u64.u32 	%rd10233, %r3050;
	add.s64 	%rd10234, %rd1931, %rd10233;
	ld.u8 	%rs1634, [%rd10234+32];
$L__BB10_5579:
	setp.ne.s32 	%p5529, %r3028, -1;
	@%p5529 bra 	$L__BB10_5581;
	mov.b32 	%r11105, 21352;
	st.local.u32 	[%rd2], %r11105;
	bra.uni 	$L__BB10_5593;
$L__BB10_5581:
	ld.shared.u64 	%rd1934, [m_Local_$_0];
	add.s64 	%rd1935, %rd1934, %rd1929;
	ld.u32 	%r3056, [%rd1935+12];
	setp.lt.s32 	%p5530, %r13396, %r3056;
	@%p5530 bra 	$L__BB10_5592;
	ld.shared.u64 	%rd10235, [m_Local_$_1];
	atom.global.add.u64 	%rd10236, [%rd25], 48;
	add.s64 	%rd10237, %rd10236, 56;
	setp.lt.u64 	%p5531, %rd10237, %rd10235;
	shr.u64 	%rd1936, %rd10236, 4;
	cvt.u32.u64 	%r13399, %rd1936;
	setp.ne.s32 	%p5532, %r13399, -1;
	and.pred  	%p5533, %p5531, %p5532;
	@%p5533 bra 	$L__BB10_5584;
	mov.b32 	%r11095, 21106;
	st.local.u32 	[%rd2], %r11095;
	mov.b32 	%r13399, -1;
	mov.pred 	%p6504, 0;
	bra.uni 	$L__BB10_5585;
$L__BB10_5584:
	shl.b64 	%rd10238, %rd1936, 32;
	shr.s64 	%rd10239, %rd10238, 28;
	add.s64 	%rd10240, %rd1934, %rd10239;
	mov.b16 	%rs1419, 0;
	st.u8 	[%rd10240], %rs1419;
	st.u8 	[%rd10240+1], %rs1419;
	mov.b32 	%r11089, 3608;
	st.u32 	[%rd10240+4], %r11089;
	mov.b16 	%rs1420, 1;
	st.u8 	[%rd10240+3], %rs1420;
	mov.b32 	%r11090, 48;
	st.u32 	[%rd10240+8], %r11090;
	mov.b32 	%r11091, -1;
	st.u32 	[%rd10240+16], %r11091;
	ld.shared.u64 	%rd10241, [m_Local_$_0];
	add.s64 	%rd10242, %rd10241, %rd10239;
	mov.b32 	%r11092, 0;
	st.u32 	[%rd10242+32], %r11092;
	ld.shared.u64 	%rd10243, [m_Local_$_0];
	add.s64 	%rd10244, %rd10243, %rd10239;
	st.u32 	[%rd10244+36], %r11092;
	ld.shared.u64 	%rd10245, [m_Local_$_0];
	add.s64 	%rd10246, %rd10245, %rd10239;
	st.u32 	[%rd10246+40], %r11092;
	ld.local.u32 	%r11093, [%rd2];
	setp.eq.s32 	%p6504, %r11093, 0;
$L__BB10_5585:
	mov.b32 	%r13400, 0;
	not.pred 	%p5535, %p6504;
	@%p5535 bra 	$L__BB10_5591;
	setp.ne.s32 	%p5536, %r13399, -1;
	@%p5536 bra 	$L__BB10_5588;
	mov.b32 	%r11103, 21352;
	st.local.u32 	[%rd2], %r11103;
	bra.uni 	$L__BB10_5591;
$L__BB10_5588:
	ld.shared.u64 	%rd10247, [m_Local_$_0];
	mul.wide.s32 	%rd1937, %r13399, 16;
	add.s64 	%rd10248, %rd10247, %rd1937;
	st.u32 	[%rd10248+40], %r3056;
	ld.local.u32 	%r11098, [%rd2];
	setp.ne.s32 	%p5537, %r11098, 0;
	@%p5537 bra 	$L__BB10_5591;
	ld.shared.u64 	%rd10249, [m_Local_$_0];
	add.s64 	%rd10250, %rd10249, %rd1937;
	st.u32 	[%rd10250+36], %r13396;
	ld.local.u32 	%r11100, [%rd2];
	setp.ne.s32 	%p5538, %r11100, 0;
	@%p5538 bra 	$L__BB10_5591;
	ld.shared.u64 	%rd10251, [m_Local_$_0];
	add.s64 	%rd10252, %rd10251, %rd1937;
	st.u32 	[%rd10252+32], %r3028;
	ld.local.u32 	%r11101, [%rd2];
	setp.eq.s32 	%p5539, %r11101, 0;
	selp.b32 	%r13400, %r13399, 0, %p5539;
$L__BB10_5591:
	st.local.u32 	[%rd2], %r13400;
	bra.uni 	$L__BB10_5593;
$L__BB10_5592:
	cvt.u64.u32 	%rd10253, %r3050;
	add.s64 	%rd10254, %rd1935, %rd10253;
	mov.b32 	%r11104, 0;
	st.u32 	[%rd10254+32], %r11104;
	st.u8 	[%rd10254+32], %rs1634;
$L__BB10_5593:
	add.s32 	%r13396, %r13396, 1;
	setp.ne.s32 	%p5540, %r13396, %r3024;
	@%p5540 bra 	$L__BB10_5565;
$L__BB10_5594:
	ld.shared.u64 	%rd10255, [m_Local_$_0];
	add.s64 	%rd10256, %rd10255, %rd1912;
	st.u32 	[%rd10256+32], %r3028;
	ld.shared.u64 	%rd10257, [m_Local_$_0];
	add.s64 	%rd10258, %rd10257, %rd1912;
	st.u32 	[%rd10258+40], %r3024;
	ld.shared.u64 	%rd10259, [m_Local_$_0];
	add.s64 	%rd10260, %rd10259, %rd1912;
	mov.b32 	%r11106, 0;
	st.u32 	[%rd10260+48], %r11106;
	ld.shared.u64 	%rd11640, [m_Local_$_1];
$L__BB10_5595:
	atom.global.add.u64 	%rd10261, [%rd25], 48;
	add.s64 	%rd10262, %rd10261, 56;
	setp.lt.u64 	%p5541, %rd10262, %rd11640;
	shr.u64 	%rd1940, %rd10261, 4;
	cvt.u32.u64 	%r13403, %rd1940;
	setp.ne.s32 	%p5542, %r13403, -1;
	and.pred  	%p5543, %p5541, %p5542;
	@%p5543 bra 	$L__BB10_5597;
	mov.b32 	%r11115, 21352;
	st.local.u32 	[%rd2], %r11115;
	mov.b32 	%r13403, -1;
	mov.pred 	%p6505, 0;
	bra.uni 	$L__BB10_5601;
$L__BB10_5597:
	setp.ne.s32 	%p5544, %r3023, -1;
	ld.shared.u64 	%rd10263, [m_Local_$_0];
	shl.b64 	%rd10264, %rd1940, 32;
	shr.s64 	%rd1941, %rd10264, 28;
	add.s64 	%rd10265, %rd10263, %rd1941;
	mov.b16 	%rs1421, 0;
	st.u8 	[%rd10265], %rs1421;
	st.u8 	[%rd10265+1], %rs1421;
	mov.b32 	%r11108, 16901;
	st.u32 	[%rd10265+4], %r11108;
	mov.b16 	%rs1422, 1;
	st.u8 	[%rd10265+3], %rs1422;
	mov.b32 	%r11109, 44;
	st.u32 	[%rd10265+8], %r11109;
	mov.b32 	%r11110, -1;
	st.u32 	[%rd10265+16], %r11110;
	@%p5544 bra 	$L__BB10_5599;
	mov.b32 	%r11112, 21352;
	st.local.u32 	[%rd2], %r11112;
	mov.b32 	%r13401, 0;
	ld.shared.u64 	%rd11641, [m_Local_$_0];
	mov.u32 	%r13402, %r13401;
	bra.uni 	$L__BB10_5600;
$L__BB10_5599:
	ld.shared.u64 	%rd11641, [m_Local_$_0];
	mul.wide.s32 	%rd10266, %r3023, 16;
	add.s64 	%rd10267, %rd11641, %rd10266;
	ld.u32 	%r13401, [%rd10267+32];
	ld.u32 	%r13402, [%rd10267+40];
$L__BB10_5600:
	add.s64 	%rd10268, %rd11641, %rd1941;
	st.u32 	[%rd10268+32], %r13401;
	ld.shared.u64 	%rd10269, [m_Local_$_0];
	add.s64 	%rd10270, %rd10269, %rd1941;
	st.u32 	[%rd10270+40], %r13402;
	ld.local.u32 	%r11113, [%rd2];
	setp.eq.s32 	%p6505, %r11113, 0;
$L__BB10_5601:
	not.pred 	%p5546, %p6505;
	@%p5546 bra 	$L__BB10_6297;
	setp.lt.u32 	%p5547, %r2959, 40952;
	@%p5547 bra 	$L__BB10_5613;
	ld.shared.u64 	%rd10299, [m_Local_$_1];
	atom.global.add.u64 	%rd10300, [%rd25], 48;
	add.s64 	%rd10301, %rd10300, 56;
	setp.lt.u64 	%p5549, %rd10301, %rd10299;
	shr.u64 	%rd1945, %rd10300, 4;
	cvt.u32.u64 	%r13404, %rd1945;
	setp.ne.s32 	%p5550, %r13404, -1;
	and.pred  	%p5551, %p5549, %p5550;
	@%p5551 bra 	$L__BB10_5605;
	mov.b32 	%r11124, 21106;
	st.local.u32 	[%rd2], %r11124;
	mov.b32 	%r13404, -1;
	mov.pred 	%p6506, 0;
	bra.uni 	$L__BB10_5606;
$L__BB10_5605:
	ld.shared.u64 	%rd10302, [m_Local_$_0];
	shl.b64 	%rd10303, %rd1945, 32;
	shr.s64 	%rd10304, %rd10303, 28;
	add.s64 	%rd10305, %rd10302, %rd10304;
	mov.b16 	%rs1423, 0;
	st.u8 	[%rd10305], %rs1423;
	st.u8 	[%rd10305+1], %rs1423;
	mov.b32 	%r11118, 3608;
	st.u32 	[%rd10305+4], %r11118;
	mov.b16 	%rs1424, 1;
	st.u8 	[%rd10305+3], %rs1424;
	mov.b32 	%r11119, 48;
	st.u32 	[%rd10305+8], %r11119;
	mov.b32 	%r11120, -1;
	st.u32 	[%rd10305+16], %r11120;
	ld.shared.u64 	%rd10306, [m_Local_$_0];
	add.s64 	%rd10307, %rd10306, %rd10304;
	mov.b32 	%r11121, 0;
	st.u32 	[%rd10307+32], %r11121;
	ld.shared.u64 	%rd10308, [m_Local_$_0];
	add.s64 	%rd10309, %rd10308, %rd10304;
	st.u32 	[%rd10309+36], %r11121;
	ld.shared.u64 	%rd10310, [m_Local_$_0];
	add.s64 	%rd10311, %rd10310, %rd10304;
	st.u32 	[%rd10311+40], %r11121;
	ld.local.u32 	%r11122, [%rd2];
	setp.eq.s32 	%p6506, %r11122, 0;
$L__BB10_5606:
	mov.b32 	%r13405, 0;
	not.pred 	%p5553, %p6506;
	@%p5553 bra 	$L__BB10_5612;
	setp.ne.s32 	%p5554, %r13404, -1;
	@%p5554 bra 	$L__BB10_5609;
	mov.b32 	%r11134, 21352;
	st.local.u32 	[%rd2], %r11134;
	bra.uni 	$L__BB10_5612;
$L__BB10_5609:
	ld.shared.u64 	%rd10312, [m_Local_$_0];
	mul.wide.s32 	%rd1946, %r13404, 16;
	add.s64 	%rd10313, %rd10312, %rd1946;
	mov.b32 	%r11127, 40960;
	st.u32 	[%rd10313+40], %r11127;
	ld.local.u32 	%r11128, [%rd2];
	setp.ne.s32 	%p5555, %r11128, 0;
	@%p5555 bra 	$L__BB10_5612;
	ld.shared.u64 	%rd10314, [m_Local_$_0];
	add.s64 	%rd10315, %rd10314, %rd1946;
	st.u32 	[%rd10315+36], %r2959;
	ld.local.u32 	%r11130, [%rd2];
	setp.ne.s32 	%p5556, %r11130, 0;
	@%p5556 bra 	$L__BB10_5612;
	ld.shared.u64 	%rd10316, [m_Local_$_0];
	add.s64 	%rd10317, %rd10316, %rd1946;
	mov.b32 	%r11131, 0;
	st.u32 	[%rd10317+32], %r11131;
	ld.local.u32 	%r11132, [%rd2];
	setp.eq.s32 	%p5557, %r11132, 0;
	selp.b32 	%r13405, %r13404, 0, %p5557;
$L__BB10_5612:
	st.local.u32 	[%rd2], %r13405;
	setp.eq.s32 	%p6507, %r13405, 0;
	mov.f64 	%fd113, 0d0000000000000000;
	bra.uni 	$L__BB10_5614;
$L__BB10_5613:
	mov.u32 	%r11116, m_shared;
	add.s32 	%r11117, %r11116, %r2959;
	ld.shared.u8 	%rd10271, [%r11117];
	ld.shared.u8 	%rd10272, [%r11117+1];
	shl.b64 	%rd10273, %rd10272, 8;
	and.b64  	%rd10274, %rd10273, 65280;
	or.b64  	%rd10275, %rd10274, %rd10271;
	ld.shared.u8 	%rd10276, [%r11117+2];
	shl.b64 	%rd10277, %rd10276, 16;
	and.b64  	%rd10278, %rd10277, 16711680;
	or.b64  	%rd10279, %rd10275, %rd10278;
	ld.shared.u8 	%rd10280, [%r11117+3];
	shl.b64 	%rd10281, %rd10280, 24;
	and.b64  	%rd10282, %rd10281, 4278190080;
	or.b64  	%rd10283, %rd10279, %rd10282;
	ld.shared.u8 	%rd10284, [%r11117+4];
	shl.b64 	%rd10285, %rd10284, 32;
	and.b64  	%rd10286, %rd10285, 1095216660480;
	or.b64  	%rd10287, %rd10283, %rd10286;
	ld.shared.u8 	%rd10288, [%r11117+5];
	shl.b64 	%rd10289, %rd10288, 40;
	and.b64  	%rd10290, %rd10289, 280375465082880;
	or.b64  	%rd10291, %rd10287, %rd10290;
	ld.shared.u8 	%rd10292, [%r11117+6];
	shl.b64 	%rd10293, %rd10292, 48;
	and.b64  	%rd10294, %rd10293, 71776119061217280;
	or.b64  	%rd10295, %rd10291, %rd10294;
	ld.shared.u8 	%rd10296, [%r11117+7];
	shl.b64 	%rd10297, %rd10296, 56;
	or.b64  	%rd10298, %rd10295, %rd10297;
	mov.b64 	%fd113, %rd10298;
	mov.pred 	%p6507, -1;
$L__BB10_5614:
	not.pred 	%p5558, %p6507;
	@%p5558 bra 	$L__BB10_6297;
	{ // callseq 63, 0
	.param .b64 param0;
	st.param.b64 	[param0], %rd2113;
	.param .b64 param1;
	st.param.f64 	[param1], %fd113;
	.param .b64 param2;
	st.param.b64 	[param2], %rd2114;
	.param .b32 retval0;
	call.uni (retval0), 
	_Z29java_lang_Double_toString9_8_PcdPi, 
	(
	param0, 
	param1, 
	param2
	);
	ld.param.b32 	%r11135, [retval0];
	} // callseq 63
	ld.local.u32 	%r11136, [%rd2];
	setp.ne.s32 	%p5559, %r11136, 0;
	@%p5559 bra 	$L__BB10_6297;
	{ // callseq 64, 0
	.param .b64 param0;
	st.param.b64 	[param0], %rd2113;
	.param .b32 param1;
	st.param.b32 	[param1], %r13403;
	.param .b32 param2;
	st.param.b32 	[param2], %r11135;
	.param .b64 param3;
	st.param.b64 	[param3], %rd2114;
	.param .b32 retval0;
	call.uni (retval0), 
	_Z35java_lang_StringBuilder_append10_9_PciiPi, 
	(
	param0, 
	param1, 
	param2, 
	param3
	);
	ld.param.b32 	%r11137, [retval0];
	} // callseq 64
	ld.local.u32 	%r11138, [%rd2];
	setp.ne.s32 	%p5560, %r11138, 0;
	@%p5560 bra 	$L__BB10_6297;
	{ // callseq 65, 0
	.param .b64 param0;
	st.param.b64 	[param0], %rd2113;
	.param .b32 param1;
	st.param.b32 	[param1], %r11137;
	.param .b64 param2;
	st.param.b64 	[param2], %rd2114;
	.param .b32 retval0;
	call.uni (retval0), 
	_Z41invoke_java_lang_StringBuilder_toString9_PciPi, 
	(
	param0, 
	param1, 
	param2
	);
	ld.param.b32 	%r13361, [retval0];
	} // callseq 65
	ld.local.u32 	%r11140, [%rd2];
	setp.ne.s32 	%p5561, %r11140, 0;
	@%p5561 bra 	$L__BB10_6297;
	add.s32 	%r11141, %r11, -1;
	setp.ge.s32 	%p5562, %r13360, %r11141;
	@%p5562 bra 	$L__BB10_5629;
	ld.shared.u64 	%rd10318, [m_Local_$_1];
	atom.global.add.u64 	%rd10319, [%rd25], 48;
	add.s64 	%rd10320, %rd10319, 56;
	setp.lt.u64 	%p5563, %rd10320, %rd10318;
	shr.u64 	%rd1947, %rd10319, 4;
	cvt.u32.u64 	%r13407, %rd1947;
	setp.ne.s32 	%p5564, %r13407, -1;
	and.pred  	%p5565, %p5563, %p5564;
	@%p5565 bra 	$L__BB10_5621;
	mov.b32 	%r11153, 21352;
	st.local.u32 	[%rd2], %r11153;
	mov.b32 	%r13407, -1;
	mov.pred 	%p6508, 0;
	bra.uni 	$L__BB10_5625;
$L__BB10_5621:
	ld.shared.u64 	%rd10321, [m_Local_$_0];
	shl.b64 	%rd10322, %rd1947, 32;
	shr.s64 	%rd1948, %rd10322, 28;
	add.s64 	%rd10323, %rd10321, %rd1948;
	mov.b16 	%rs1425, 1;
	st.u8 	[%rd10323], %rs1425;
	mov.b16 	%rs1426, 0;
	st.u8 	[%rd10323+1], %rs1426;
	mov.b32 	%r11142, 2906;
	st.u32 	[%rd10323+4], %r11142;
	st.u8 	[%rd10323+3], %rs1425;
	mov.b32 	%r11143, 48;
	st.u32 	[%rd10323+8], %r11143;
	mov.b32 	%r11144, -1;
	st.u32 	[%rd10323+16], %r11144;
	ld.shared.u64 	%rd10324, [m_Local_$_1];
	atom.global.add.u64 	%rd10325, [%rd25], 32;
	add.s64 	%rd10326, %rd10325, 40;
	setp.lt.u64 	%p5566, %rd10326, %rd10324;
	shr.u64 	%rd1949, %rd10325, 4;
	cvt.u32.u64 	%r13406, %rd1949;
	setp.ne.s32 	%p5567, %r13406, -1;
	and.pred  	%p5568, %p5566, %p5567;
	@%p5568 bra 	$L__BB10_5623;
	mov.b32 	%r11149, 21352;
	st.local.u32 	[%rd2], %r11149;
	mov.b32 	%r13406, -1;
	bra.uni 	$L__BB10_5624;
$L__BB10_5623:
	ld.shared.u64 	%rd10327, [m_Local_$_0];
	shl.b64 	%rd10328, %rd1949, 32;
	shr.s64 	%rd10329, %rd10328, 28;
	add.s64 	%rd10330, %rd10327, %rd10329;
	mov.b16 	%rs1427, 0;
	st.u8 	[%rd10330], %rs1427;
	st.u8 	[%rd10330+1], %rs1427;
	mov.b32 	%r11145, 4335;
	st.u32 	[%rd10330+4], %r11145;
	mov.b16 	%rs1428, 1;
	st.u8 	[%rd10330+3], %rs1428;
	mov.b32 	%r11146, 32;
	st.u32 	[%rd10330+8], %r11146;
	mov.b32 	%r11147, 0;
	st.u32 	[%rd10330+12], %r11147;
$L__BB10_5624:
	ld.shared.u64 	%rd10331, [m_Local_$_0];
	add.s64 	%rd10332, %rd10331, %rd1948;
	st.u32 	[%rd10332+32], %r13406;
	ld.shared.u64 	%rd10333, [m_Local_$_0];
	add.s64 	%rd10334, %rd10333, %rd1948;
	mov.b32 	%r11150, 0;
	st.u32 	[%rd10334+40], %r11150;
	ld.local.u32 	%r11151, [%rd2];
	setp.eq.s32 	%p6508, %r11151, 0;
$L__BB10_5625:
	not.pred 	%p5570, %p6508;
	@%p5570 bra 	$L__BB10_6297;
	{ // callseq 66, 0
	.param .b64 param0;
	st.param.b64 	[param0], %rd2113;
	.param .b32 param1;
	st.param.b32 	[param1], %r13407;
	.param .b32 param2;
	st.param.b32 	[param2], %r13361;
	.param .b64 param3;
	st.param.b64 	[param3], %rd2114;
	.param .b32 retval0;
	call.uni (retval0), 
	_Z35java_lang_StringBuilder_append10_9_PciiPi, 
	(
	param0, 
	param1, 
	param2, 
	param3
	);
	ld.param.b32 	%r11154, [retval0];
	} // callseq 66
	ld.local.u32 	%r11155, [%rd2];
	setp.ne.s32 	%p5571, %r11155, 0;
	@%p5571 bra 	$L__BB10_6297;
	mov.u64 	%rd10335, $str$20;
	cvta.global.u64 	%rd10336, %rd10335;
	{ // callseq 67, 0
	.param .b64 param0;
	st.param.b64 	[param0], %rd2113;
	.param .b64 param1;
	st.param.b64 	[param1], %rd10336;
	.param .b64 param2;
	st.param.b64 	[param2], %rd2114;
	.param .b32 retval0;
	call.uni (retval0), 
	_Z32edu_syr_pcpratts_string_constantPcS_Pi, 
	(
	param0, 
	param1, 
	param2
	);
	ld.param.b32 	%r11156, [retval0];
	} // callseq 67
	{ // callseq 68, 0
	.param .b64 param0;
	st.param.b64 	[param0], %rd2113;
	.param .b32 param1;
	st.param.b32 	[param1], %r11154;
	.param .b32 param2;
	st.param.b32 	[param2], %r11156;
	.param .b64 param3;
	st.param.b64 	[param3], %rd2114;
	.param .b32 retval0;
	call.uni (retval0), 
	_Z35java_lang_StringBuilder_append10_9_PciiPi, 
	(
	param0, 
	param1, 
	param2, 
	param3
	);
	ld.param.b32 	%r11158, [retval0];
	} // callseq 68
	ld.local.u32 	%r11159, [%rd2];
	setp.ne.s32 	%p5572, %r11159, 0;
	@%p5572 bra 	$L__BB10_6297;
	{ // callseq 69, 0
	.param .b64 param0;
	st.param.b64 	[param0], %rd2113;
	.param .b32 param1;
	st.param.b32 	[param1], %r11158;
	.param .b64 param2;
	st.param.b64 	[param2], %rd2114;
	.param .b32 retval0;
	call.uni (retval0), 
	_Z41invoke_java_lang_StringBuilder_toString9_PciPi, 
	(
	param0, 
	param1, 
	param2
	);
	ld.param.b32 	%r13361, [retval0];
	} // callseq 69
	ld.local.u32 	%r11161, [%rd2];
	setp.ne.s32 	%p5573, %r11161, 0;
	@%p5573 bra 	$L__BB10_6297;
$L__BB10_5629:
	add.s32 	%r13360, %r13360, 1;
	setp.ne.s32 	%p5574, %r13360, %r11;
	@%p5574 bra 	$L__BB10_5400;
$L__BB10_5630:
	mov.u64 	%rd10337, $str$21;
	cvta.global.u64 	%rd10338, %rd10337;
	{ // callseq 70, 0
	.param .b64 param0;
	st.param.b64 	[param0], %rd2113;
	.param .b64 param1;
	st.param.b64 	[param1], %rd10338;
	.param .b64 param2;
	st.param.b64 	[param2], %rd2114;
	.param .b32 retval0;
	call.uni (retval0), 
	_Z32edu_syr_pcpratts_string_constantPcS_Pi, 
	(
	param0, 
	param1, 
	param2
	);
	ld.param.b32 	%r11162, [retval0];
	} // callseq 70
	setp.ne.s32 	%p5575, %r11162, -1;
	@%p5575 bra 	$L__BB10_5632;
	mov.b32 	%r11165, 21352;
	st.local.u32 	[%rd2], %r11165;
	mov.b64 	%rd11642, 0;
	mov.pred 	%p6509, 0;
	bra.uni 	$L__BB10_5633;
$L__BB10_5632:
	ld.shared.u64 	%rd10339, [m_Local_$_0];
	mul.wide.s32 	%rd10340, %r11162, 16;
	add.s64 	%rd10341, %rd10339, %rd10340;
	ld.u32 	%r11163, [%rd10341+32];
	mul.wide.s32 	%rd11642, %r11163, 16;
	ld.local.u32 	%r11164, [%rd2];
	setp.eq.s32 	%p6509, %r11164, 0;
$L__BB10_5633:
	not.pred 	%p5577, %p6509;
	@%p5577 bra 	$L__BB10_5645;
	setp.ne.s32 	%p5578, %r11162, -1;
	@%p5578 bra 	$L__BB10_5636;
	mov.b32 	%r11167, 21352;
	st.local.u32 	[%rd2], %r11167;
	mov.b32 	%r13410, 0;
	bra.uni 	$L__BB10_5637;
$L__BB10_5636:
	ld.shared.u64 	%rd10343, [m_Local_$_0];
	mul.wide.s32 	%rd10344, %r11162, 16;
	add.s64 	%rd10345, %rd10343, %rd10344;
	ld.u32 	%r13410, [%rd10345+40];
$L__BB10_5637:
	setp.eq.s32 	%p5579, %r11162, -1;
	@%p5579 bra 	$L__BB10_5645;
	ld.shared.u64 	%rd1952, [m_Local_$_0];
	mul.wide.s32 	%rd10346, %r11162, 16;
	add.s64 	%rd10347, %rd1952, %rd10346;
	ld.u32 	%r3088, [%rd10347+48];
	setp.ge.s32 	%p5580, %r3088, %r13410;
	@%p5580 bra 	$L__BB10_5645;
	sub.s32 	%r11168, %r13410, %r3088;
	and.b32  	%r3089, %r11168, 3;
	setp.eq.s32 	%p5581, %r3089, 0;
	mov.u32 	%r13411, %r3088;
	@%p5581 bra 	$L__BB10_5643;
	shl.b32 	%r11169, %r3088, 2;
	cvt.s64.s32 	%rd10348, %r11169;
	add.s64 	%rd10349, %rd11642, %rd10348;
	add.s64 	%rd10350, %rd1952, %rd10349;
	ld.s8 	%r11170, [%rd10350+32];
	st.local.u32 	[%rd9], %r11170;
	mov.u64 	%rd10351, $str;
	cvta.global.u64 	%rd10352, %rd10351;
	add.u64 	%rd10353, %SP, 88;
	{ // callseq 71, 0
	.param .b64 param0;
	st.param.b64 	[param0], %rd10352;
	.param .b64 param1;
	st.param.b64 	[param1], %rd10353;
	.param .b32 retval0;
	call.uni (retval0), 
	vprintf, 
	(
	param0, 
	param1
	);
	ld.param.b32 	%r11171, [retval0];
	} // callseq 71
	add.s32 	%r13411, %r3088, 1;
	setp.eq.s32 	%p5582, %r3089, 1;
	@%p5582 bra 	$L__BB10_5643;
	shl.b32 	%r11173, %r13411, 2;
	cvt.s64.s32 	%rd10354, %r11173;
	add.s64 	%rd10355, %rd11642, %rd10354;
	add.s64 	%rd10356, %rd1952, %rd10355;
	ld.s8 	%r11174, [%rd10356+32];
	st.local.u32 	[%rd9], %r11174;
	cvta.global.u64 	%rd10358, %rd10351;
	{ // callseq 72, 0
	.param .b64 param0;
	st.param.b64 	[param0], %rd10358;
	.param .b64 param1;
	st.param.b64 	[param1], %rd10353;
	.param .b32 retval0;
	call.uni (retval0), 
	vprintf, 
	(
	param0, 
	param1
	);
	ld.param.b32 	%r11175, [retval0];
	} // callseq 72
	add.s32 	%r13411, %r3088, 2;
	setp.eq.s32 	%p5583, %r3089, 2;
	@%p5583 bra 	$L__BB10_5643;
	shl.b32 	%r11177, %r13411, 2;
	cvt.s64.s32 	%rd10360, %r11177;
	add.s64 	%rd10361, %rd11642, %rd10360;
	add.s64 	%rd10362, %rd1952, %rd10361;
	ld.s8 	%r11178, [%rd10362+32];
	st.local.u32 	[%rd9], %r11178;
	cvta.global.u64 	%rd10364, %rd10351;
	{ // callseq 73, 0
	.param .b64 param0;
	st.param.b64 	[param0], %rd10364;
	.param .b64 param1;
	st.param.b64 	[param1], %rd10353;
	.param .b32 retval0;
	call.uni (retval0), 
	vprintf, 
	(
	param0, 
	param1
	);
	ld.param.b32 	%r11179, [retval0];
	} // callseq 73
	add.s32 	%r13411, %r3088, 3;
$L__BB10_5643:
	sub.s32 	%r11181, %r3088, %r13410;
	setp.gt.u32 	%p5584, %r11181, -4;
	@%p5584 bra 	$L__BB10_5645;
$L__BB10_5644:
	shl.b32 	%r11182, %r13411, 2;
	cvt.s64.s32 	%rd10366, %r11182;
	add.s64 	%rd10367, %rd11642, %rd10366;
	add.s64 	%rd10368, %rd1952, %rd10367;
	ld.s8 	%r11183, [%rd10368+32];
	st.local.u32 	[%rd9], %r11183;
	mov.u64 	%rd10369, $str;
	cvta.global.u64 	%rd10370, %rd10369;
	add.u64 	%rd10371, %SP, 88;
	{ // callseq 74, 0
	.param .b64 param0;
	st.param.b64 	[param0], %rd10370;
	.param .b64 param1;
	st.param.b64 	[param1], %rd10371;
	.param .b32 retval0;
	call.uni (retval0), 
	vprintf, 
	(
	param0, 
	param1
	);
	ld.param.b32 	%r11184, [retval0];
	} // callseq 74
	add.s32 	%r11186, %r11182, 4;
	cvt.s64.s32 	%rd10372, %r11186;
	add.s64 	%rd10373, %rd11642, %rd10372;
	add.s64 	%rd10374, %rd1952, %rd10373;
	ld.s8 	%r11187, [%rd10374+32];
	st.local.u32 	[%rd9], %r11187;
	{ // callseq 75, 0
	.param .b64 param0;
	st.param.b64 	[param0], %rd10370;
	.param .b64 param1;
	st.param.b64 	[param1], %rd10371;
	.param .b32 retval0;
	call.uni (retval0), 
	vprintf, 
	(
	param0, 
	param1
	);
	ld.param.b32 	%r11188, [retval0];
	} // callseq 75
	add.s32 	%r11190, %r11182, 8;
	cvt.s64.s32 	%rd10375, %r11190;
	add.s64 	%rd10376, %rd11642, %rd10375;
	add.s64 	%rd10377, %rd1952, %rd10376;
	ld.s8 	%r11191, [%rd10377+32];
	st.local.u32 	[%rd9], %r11191;
	{ // callseq 76, 0
	.param .b64 param0;
	st.param.b64 	[param0], %rd10370;
	.param .b64 param1;
	st.param.b64 	[param1], %rd10371;
	.param .b32 retval0;
	call.uni (retval0), 
	vprintf, 
	(
	param0, 
	param1
	);
	ld.param.b32 	%r11192, [retval0];
	} // callseq 76
	add.s32 	%r11194, %r11182, 12;
	cvt.s64.s32 	%rd10378, %r11194;
	add.s64 	%rd10379, %rd11642, %rd10378;
	add.s64 	%rd10380, %rd1952, %rd10379;
	ld.s8 	%r11195, [%rd10380+32];
	st.local.u32 	[%rd9], %r11195;
	{ // callseq 77, 0
	.param .b64 param0;
	st.param.b64 	[param0], %rd10370;
	.param .b64 param1;
	st.param.b64 	[param1], %rd10371;
	.param .b32 retval0;
	call.uni (retval0), 
	vprintf, 
	(
	param0, 
	param1
	);
	ld.param.b32 	%r11196, [retval0];
	} // callseq 77
	add.s32 	%r13411, %r13411, 4;
	setp.ne.s32 	%p5585, %r13411, %r13410;
	@%p5585 bra 	$L__BB10_5644;
$L__BB10_5645:
	ld.local.u32 	%r11198, [%rd2];
	setp.ne.s32 	%p5586, %r11198, 0;
	@%p5586 bra 	$L__BB10_6297;
	setp.ne.s32 	%p5587, %r13361, -1;
	@%p5587 bra 	$L__BB10_5648;
	mov.b32 	%r11200, 21352;
	st.local.u32 	[%rd2], %r11200;
	mov.b64 	%rd11643, 0;
	bra.uni 	$L__BB10_5649;
$L__BB10_5648:
	ld.shared.u64 	%rd10381, [m_Local_$_0];
	mul.wide.s32 	%rd10382, %r13361, 16;
	add.s64 	%rd10383, %rd10381, %rd10382;
	ld.u32 	%r11199, [%rd10383+32];
	mul.wide.s32 	%rd11643, %r11199, 16;
$L__BB10_5649:
	setp.eq.s32 	%p5588, %r13361, -1;
	@%p5588 bra 	$L__BB10_5657;
	ld.shared.u64 	%rd1955, [m_Local_$_0];
	mul.wide.s32 	%rd10385, %r13361, 16;
	add.s64 	%rd10386, %rd1955, %rd10385;
	ld.u32 	%r3096, [%rd10386+40];
	ld.u32 	%r3097, [%rd10386+48];
	setp.ge.s32 	%p5589, %r3097, %r3096;
	@%p5589 bra 	$L__BB10_5657;
	sub.s32 	%r11201, %r3096, %r3097;
	and.b32  	%r3098, %r11201, 3;
	setp.eq.s32 	%p5590, %r3098, 0;
	mov.u32 	%r13413, %r3097;
	@%p5590 bra 	$L__BB10_5655;
	shl.b32 	%r11202, %r3097, 2;
	cvt.s64.s32 	%rd10387, %r11202;
	add.s64 	%rd10388, %rd11643, %rd10387;
	add.s64 	%rd10389, %rd1955, %rd10388;
	ld.s8 	%r11203, [%rd10389+32];
	st.local.u32 	[%rd8], %r11203;
	mov.u64 	%rd10390, $str;
	cvta.global.u64 	%rd10391, %rd10390;
	add.u64 	%rd10392, %SP, 88;
	{ // callseq 78, 0
	.param .b64 param0;
	st.param.b64 	[param0], %rd10391;
	.param .b64 param1;
	st.param.b64 	[param1], %rd10392;
	.param .b32 retval0;
	call.uni (retval0), 
	vprintf, 
	(
	param0, 
	param1
	);
	ld.param.b32 	%r11204, [retval0];
	} // callseq 78
	add.s32 	%r13413, %r3097, 1;
	setp.eq.s32 	%p5591, %r3098, 1;
	@%p5591 bra 	$L__BB10_5655;
	shl.b32 	%r11206, %r13413, 2;
	cvt.s64.s32 	%rd10393, %r11206;
	add.s64 	%rd10394, %rd11643, %rd10393;
	add.s64 	%rd10395, %rd1955, %rd10394;
	ld.s8 	%r11207, [%rd10395+32];
	st.local.u32 	[%rd8], %r11207;
	cvta.global.u64 	%rd10397, %rd10390;
	{ // callseq 79, 0
	.param .b64 param0;
	st.param.b64 	[param0], %rd10397;
	.param .b64 param1;
	st.param.b64 	[param1], %rd10392;
	.param .b32 retval0;
	call.uni (retval0), 
	vprintf, 
	(
	param0, 
	param1
	);
	ld.param.b32 	%r11208, [retval0];
	} // callseq 79
	add.s32 	%r13413, %r3097, 2;
	setp.eq.s32 	%p5592, %r3098, 2;
	@%p5592 bra 	$L__BB10_5655;
	shl.b32 	%r11210, %r13413, 2;
	cvt.s64.s32 	%rd10399, %r11210;
	add.s64 	%rd10400, %rd11643, %rd10399;
	add.s64 	%rd10401, %rd1955, %rd10400;
	ld.s8 	%r11211, [%rd10401+32];
	st.local.u32 	[%rd8], %r11211;
	cvta.global.u64 	%rd10403, %rd10390;
	{ // callseq 80, 0
	.param .b64 param0;
	st.param.b64 	[param0], %rd10403;
	.param .b64 param1;
	st.param.b64 	[param1], %rd10392;
	.param .b32 retval0;
	call.uni (retval0), 
	vprintf, 
	(
	param0, 
	param1
	);
	ld.param.b32 	%r11212, [retval0];
	} // callseq 80
	add.s32 	%r13413, %r3097, 3;
$L__BB10_5655:
	sub.s32 	%r11214, %r3097, %r3096;
	setp.gt.u32 	%p5593, %r11214, -4;
	@%p5593 bra 	$L__BB10_5657;
$L__BB10_5656:
	shl.b32 	%r11215, %r13413, 2;
	cvt.s64.s32 	%rd10405, %r11215;
	add.s64 	%rd10406, %rd11643, %rd10405;
	add.s64 	%rd10407, %rd1955, %rd10406;
	ld.s8 	%r11216, [%rd10407+32];
	st.local.u32 	[%rd8], %r11216;
	mov.u64 	%rd10408, $str;
	cvta.global.u64 	%rd10409, %rd10408;
	add.u64 	%rd10410, %SP, 88;
	{ // callseq 81, 0
	.param .b64 param0;
	st.param.b64 	[param0], %rd10409;
	.param .b64 param1;
	st.param.b64 	[param1], %rd10410;
	.param .b32 retval0;
	call.uni (retval0), 
	vprintf, 
	(
	param0, 
	param1
	);
	ld.param.b32 	%r11217, [retval0];
	} // callseq 81
	add.s32 	%r11219, %r11215, 4;
	cvt.s64.s32 	%rd10411, %r11219;
	add.s64 	%rd10412, %rd11643, %rd10411;
	add.s64 	%rd10413, %rd1955, %rd10412;
	ld.s8 	%r11220, [%rd10413+32];
	st.local.u32 	[%rd8], %r11220;
	{ // callseq 82, 0
	.param .b64 param0;
	st.param.b64 	[param0], %rd10409;
	.param .b64 param1;
	st.param.b64 	[param1], %rd10410;
	.param .b32 retval0;
	call.uni (retval0), 
	vprintf, 
	(
	param0, 
	param1
	);
	ld.param.b32 	%r11221, [retval0];
	} // callseq 82
	add.s32 	%r11223, %r11215, 8;
	cvt.s64.s32 	%rd10414, %r11223;
	add.s64 	%rd10415, %rd11643, %rd10414;
	add.s64 	%rd10416, %rd1955, %rd10415;
	ld.s8 	%r11224, [%rd10416+32];
	st.local.u32 	[%rd8], %r11224;
	{ // callseq 83, 0
	.param .b64 param0;
	st.param.b64 	[param0], %rd10409;
	.param .b64 param1;
	st.param.b64 	[param1], %rd10410;
	.param .b32 retval0;
	call.uni (retval0), 
	vprintf, 
	(
	param0, 
	param1
	);
	ld.param.b32 	%r11225, [retval0];
	} // callseq 83
	add.s32 	%r11227, %r11215, 12;
	cvt.s64.s32 	%rd10417, %r11227;
	add.s64 	%rd10418, %rd11643, %rd10417;
	add.s64 	%rd10419, %rd1955, %rd10418;
	ld.s8 	%r11228, [%rd10419+32];
	st.local.u32 	[%rd8], %r11228;
	{ // callseq 84, 0
	.param .b64 param0;
	st.param.b64 	[param0], %rd10409;
	.param .b64 param1;
	st.param.b64 	[param1], %rd10410;
	.param .b32 retval0;
	call.uni (retval0), 
	vprintf, 
	(
	param0, 
	param1
	);
	ld.param.b32 	%r11229, [retval0];
	} // callseq 84
	add.s32 	%r13413, %r13413, 4;
	setp.ne.s32 	%p5594, %r13413, %r3096;
	@%p5594 bra 	$L__BB10_5656;
$L__BB10_5657:
	ld.local.u32 	%r11231, [%rd2];
	setp.ne.s32 	%p5595, %r11231, 0;
	@%p5595 bra 	$L__BB10_6297;
	mov.u64 	%rd10420, $str$22;
	cvta.global.u64 	%rd10421, %rd10420;
	{ // callseq 85, 0
	.param .b64 param0;
	st.param.b64 	[param0], %rd2113;
	.param .b64 param1;
	st.param.b64 	[param1], %rd10421;
	.param .b64 param2;
	st.param.b64 	[param2], %rd2114;
	.param .b32 retval0;
	call.uni (retval0), 
	_Z32edu_syr_pcpratts_string_constantPcS_Pi, 
	(
	param0, 
	param1, 
	param2
	);
	ld.param.b32 	%r11232, [retval0];
	} // callseq 85
	setp.ne.s32 	%p5596, %r11232, -1;
	@%p5596 bra 	$L__BB10_5660;
	mov.b32 	%r13420, 21352;
	st.local.u32 	[%rd2], %r13420;
	mov.b64 	%rd11644, 0;
	bra.uni 	$L__BB10_5661;
$L__BB10_5660:
	ld.shared.u64 	%rd10422, [m_Local_$_0];
	mul.wide.s32 	%rd10423, %r11232, 16;
	add.s64 	%rd10424, %rd10422, %rd10423;
	ld.u32 	%r11233, [%rd10424+32];
	mul.wide.s32 	%rd11644, %r11233, 16;
	ld.local.u32 	%r13420, [%rd2];
$L__BB10_5661:
	setp.ne.s32 	%p5597, %r13420, 0;
	@%p5597 bra 	$L__BB10_5674;
	setp.ne.s32 	%p5598, %r11232, -1;
	@%p5598 bra 	$L__BB10_5664;
	mov.b32 	%r13420, 21352;
	st.local.u32 	[%rd2], %r13420;
	mov.b32 	%r13417, 0;
	bra.uni 	$L__BB10_5665;
$L__BB10_5664:
	ld.shared.u64 	%rd10426, [m_Local_$_0];
	mul.wide.s32 	%rd10427, %r11232, 16;
	add.s64 	%rd10428, %rd10426, %rd10427;
	ld.u32 	%r13417, [%rd10428+40];
	mov.b32 	%r13420, 0;
$L__BB10_5665:
	setp.eq.s32 	%p5599, %r11232, -1;
	@%p5599 bra 	$L__BB10_5674;
	ld.shared.u64 	%rd1958, [m_Local_$_0];
	mul.wide.s32 	%rd10429, %r11232, 16;
	add.s64 	%rd10430, %rd1958, %rd10429;
	ld.u32 	%r3111, [%rd10430+48];
	setp.ge.s32 	%p5600, %r3111, %r13417;
	@%p5600 bra 	$L__BB10_5673;
	sub.s32 	%r11238, %r13417, %r3111;
	and.b32  	%r3112, %r11238, 3;
	setp.eq.s32 	%p5601, %r3112, 0;
	mov.u32 	%r13418, %r3111;
	@%p5601 bra 	$L__BB10_5671;
	shl.b32 	%r11239, %r3111, 2;
	cvt.s64.s32 	%rd10431, %r11239;
	add.s64 	%rd10432, %rd11644, %rd10431;
	add.s64 	%rd10433, %rd1958, %rd10432;
	ld.s8 	%r11240, [%rd10433+32];
	st.local.u32 	[%rd7], %r11240;
	mov.u64 	%rd10434, $str;
	cvta.global.u64 	%rd10435, %rd10434;
	add.u64 	%rd10436, %SP, 88;
	{ // callseq 86, 0
	.param .b64 param0;
	st.param.b64 	[param0], %rd10435;
	.param .b64 param1;
	st.param.b64 	[param1], %rd10436;
	.param .b32 retval0;
	call.uni (retval0), 
	vprintf, 
	(
	param0, 
	param1
	);
	ld.param.b32 	%r11241, [retval0];
	} // callseq 86
	add.s32 	%r13418, %r3111, 1;
	setp.eq.s32 	%p5602, %r3112, 1;
	@%p5602 bra 	$L__BB10_5671;
	shl.b32 	%r11243, %r13418, 2;
	cvt.s64.s32 	%rd10437, %r11243;
	add.s64 	%rd10438, %rd11644, %rd10437;
	add.s64 	%rd10439, %rd1958, %rd10438;
	ld.s8 	%r11244, [%rd10439+32];
	st.local.u32 	[%rd7], %r11244;
	cvta.global.u64 	%rd10441, %rd10434;
	{ // callseq 87, 0
	.param .b64 param0;
	st.param.b64 	[param0], %rd10441;
	.param .b64 param1;
	st.param.b64 	[param1], %rd10436;
	.param .b32 retval0;
	call.uni (retval0), 
	vprintf, 
	(
	param0, 
	param1
	);
	ld.param.b32 	%r11245, [retval0];
	} // callseq 87
	add.s32 	%r13418, %r3111, 2;
	setp.eq.s32 	%p5603, %r3112, 2;
	@%p5603 bra 	$L__BB10_5671;
	shl.b32 	%r11247, %r13418, 2;
	cvt.s64.s32 	%rd10443, %r11247;
	add.s64 	%rd10444, %rd11644, %rd10443;
	add.s64 	%rd10445, %rd1958, %rd10444;
	ld.s8 	%r11248, [%rd10445+32];
	st.local.u32 	[%rd7], %r11248;
	cvta.global.u64 	%rd10447, %rd10434;
	{ // callseq 88, 0
	.param .b64 param0;
	st.param.b64 	[param0], %rd10447;
	.param .b64 param1;
	st.param.b64 	[param1], %rd10436;
	.param .b32 retval0;
	call.uni (retval0), 
	vprintf, 
	(
	param0, 
	param1
	);
	ld.param.b32 	%r11249, [retval0];
	} // callseq 88
	add.s32 	%r13418, %r3111, 3;
$L__BB10_5671:
	sub.s32 	%r11251, %r3111, %r13417;
	setp.gt.u32 	%p5604, %r11251, -4;
	@%p5604 bra 	$L__BB10_5673;
$L__BB10_5672:
	shl.b32 	%r11252, %r13418, 2;
	cvt.s64.s32 	%rd10449, %r11252;
	add.s64 	%rd10450, %rd11644, %rd10449;
	add.s64 	%rd10451, %rd1958, %rd10450;
	ld.s8 	%r11253, [%rd10451+32];
	st.local.u32 	[%rd7], %r11253;
	mov.u64 	%rd10452, $str;
	cvta.global.u64 	%rd10453, %rd10452;
	add.u64 	%rd10454, %SP, 88;
	{ // callseq 89, 0
	.param .b64 param0;
	st.param.b64 	[param0], %rd10453;
	.param .b64 param1;
	st.param.b64 	[param1], %rd10454;
	.param .b32 retval0;
	call.uni (retval0), 
	vprintf, 
	(
	param0, 
	param1
	);
	ld.param.b32 	%r11254, [retval0];
	} // callseq 89
	add.s32 	%r11256, %r11252, 4;
	cvt.s64.s32 	%rd10455, %r11256;
	add.s64 	%rd10456, %rd11644, %rd10455;
	add.s64 	%rd10457, %rd1958, %rd10456;
	ld.s8 	%r11257, [%rd10457+32];
	st.local.u32 	[%rd7], %r11257;
	{ // callseq 90, 0
	.param .b64 param0;
	st.param.b64 	[param0], %rd10453;
	.param .b64 param1;
	st.param.b64 	[param1], %rd10454;
	.param .b32 retval0;
	call.uni (retval0), 
	vprintf, 
	(
	param0, 
	param1
	);
	ld.param.b32 	%r11258, [retval0];
	} // callseq 90
	add.s32 	%r11260, %r11252, 8;
	cvt.s64.s32 	%rd10458, %r11260;
	add.s64 	%rd10459, %rd11644, %rd10458;
	add.s64 	%rd10460, %rd1958, %rd10459;
	ld.s8 	%r11261, [%rd10460+32];
	st.local.u32 	[%rd7], %r11261;
	{ // callseq 91, 0
	.param .b64 param0;
	st.param.b64 	[param0], %rd10453;
	.param .b64 param1;
	st.param.b64 	[param1], %rd10454;
	.param .b32 retval0;
	call.uni (retval0), 
	vprintf, 
	(
	param0, 
	param1
	);
	ld.param.b32 	%r11262, [retval0];
	} // callseq 91
	add.s32 	%r11264, %r11252, 12;
	cvt.s64.s32 	%rd10461, %r11264;
	add.s64 	%rd10462, %rd11644, %rd10461;
	add.s64 	%rd10463, %rd1958, %rd10462;
	ld.s8 	%r11265, [%rd10463+32];
	st.local.u32 	[%rd7], %r11265;
	{ // callseq 92, 0
	.param .b64 param0;
	st.param.b64 	[param0], %rd10453;
	.param .b64 param1;
	st.param.b64 	[param1], %rd10454;
	.param .b32 retval0;
	call.uni (retval0), 
	vprintf, 
	(
	param0, 
	param1
	);
	ld.param.b32 	%r11266, [retval0];
	} // callseq 92
	add.s32 	%r13418, %r13418, 4;
	setp.ne.s32 	%p5605, %r13418, %r13417;
	@%p5605 bra 	$L__BB10_5672;
$L__BB10_5673:
	mov.u64 	%rd10464, $str$1;
	cvta.global.u64 	%rd10465, %rd10464;
	{ // callseq 93, 0
	.param .b64 param0;
	st.param.b64 	[param0], %rd10465;
	.param .b64 param1;
	st.param.b64 	[param1], 0;
	.param .b32 retval0;
	call.uni (retval0), 
	vprintf, 
	(
	param0, 
	param1
	);
	ld.param.b32 	%r11268, [retval0];
	} // callseq 93
	ld.local.u32 	%r13420, [%rd2];
$L__BB10_5674:
	setp.ne.s32 	%p5606, %r13420, 0;
	@%p5606 bra 	$L__BB10_6297;
	ld.shared.u64 	%rd10466, [m_Local_$_0];
	add.s64 	%rd10467, %rd10466, %rd1074;
	ld.u32 	%r3121, [%rd10467+12];
	setp.lt.s32 	%p5607, %r3121, 1;
	@%p5607 bra 	$L__BB10_5694;
	mov.b32 	%r13421, 0;
	bra.uni 	$L__BB10_5678;
$L__BB10_5677:
	add.s32 	%r13421, %r13421, 1;
	setp.eq.s32 	%p5623, %r13421, %r3121;
	@%p5623 bra 	$L__BB10_5694;
$L__BB10_5678:
	setp.ne.s32 	%p5608, %r12754, -1;
	@%p5608 bra 	$L__BB10_5680;
	mov.b32 	%r11289, 21352;
	st.local.u32 	[%rd2], %r11289;
	mov.b32 	%r13424, 0;
	mov.pred 	%p6511, 0;
	bra.uni 	$L__BB10_5692;
$L__BB10_5680:
	ld.shared.u64 	%rd1959, [m_Local_$_0];
	add.s64 	%rd1960, %rd1959, %rd1074;
	ld.u32 	%r3124, [%rd1960+12];
	setp.lt.s32 	%p5609, %r13421, %r3124;
	@%p5609 bra 	$L__BB10_5691;
	ld.shared.u64 	%rd10468, [m_Local_$_1];
	atom.global.add.u64 	%rd10469, [%rd25], 48;
	add.s64 	%rd10470, %rd10469, 56;
	setp.lt.u64 	%p5610, %rd10470, %rd10468;
	shr.u64 	%rd1961, %rd10469, 4;
	cvt.u32.u64 	%r13422, %rd1961;
	setp.ne.s32 	%p5611, %r13422, -1;
	and.pred  	%p5612, %p5610, %p5611;
	@%p5612 bra 	$L__BB10_5683;
	mov.b32 	%r11277, 21106;
	st.local.u32 	[%rd2], %r11277;
	mov.b32 	%r13422, -1;
	mov.pred 	%p6510, 0;
	bra.uni 	$L__BB10_5684;
$L__BB10_5683:
	shl.b64 	%rd10471, %rd1961, 32;
	shr.s64 	%rd10472, %rd10471, 28;
	add.s64 	%rd10473, %rd1959, %rd10472;
	mov.b16 	%rs1429, 0;
	st.u8 	[%rd10473], %rs1429;
	st.u8 	[%rd10473+1], %rs1429;
	mov.b32 	%r11271, 3608;
	st.u32 	[%rd10473+4], %r11271;
	mov.b16 	%rs1430, 1;
	st.u8 	[%rd10473+3], %rs1430;
	mov.b32 	%r11272, 48;
	st.u32 	[%rd10473+8], %r11272;
	mov.b32 	%r11273, -1;
	st.u32 	[%rd10473+16], %r11273;
	ld.shared.u64 	%rd10474, [m_Local_$_0];
	add.s64 	%rd10475, %rd10474, %rd10472;
	mov.b32 	%r11274, 0;
	st.u32 	[%rd10475+32], %r11274;
	ld.shared.u64 	%rd10476, [m_Local_$_0];
	add.s64 	%rd10477, %rd10476, %rd10472;
	st.u32 	[%rd10477+36], %r11274;
	ld.shared.u64 	%rd10478, [m_Local_$_0];
	add.s64 	%rd10479, %rd10478, %rd10472;
	st.u32 	[%rd10479+40], %r11274;
	ld.local.u32 	%r11275, [%rd2];
	setp.eq.s32 	%p6510, %r11275, 0;
$L__BB10_5684:
	mov.b32 	%r13423, 0;
	not.pred 	%p5614, %p6510;
	@%p5614 bra 	$L__BB10_5690;
	setp.ne.s32 	%p5615, %r13422, -1;
	@%p5615 bra 	$L__BB10_5687;
	mov.b32 	%r11285, 21352;
	st.local.u32 	[%rd2], %r11285;
	bra.uni 	$L__BB10_5690;
$L__BB10_5687:
	ld.shared.u64 	%rd10480, [m_Local_$_0];
	mul.wide.s32 	%rd1962, %r13422, 16;
	add.s64 	%rd10481, %rd10480, %rd1962;
	st.u32 	[%rd10481+40], %r3124;
	ld.local.u32 	%r11280, [%rd2];
	setp.ne.s32 	%p5616, %r11280, 0;
	@%p5616 bra 	$L__BB10_5690;
	ld.shared.u64 	%rd10482, [m_Local_$_0];
	add.s64 	%rd10483, %rd10482, %rd1962;
	st.u32 	[%rd10483+36], %r13421;
	ld.local.u32 	%r11282, [%rd2];
	setp.ne.s32 	%p5617, %r11282, 0;
	@%p5617 bra 	$L__BB10_5690;
	ld.shared.u64 	%rd10484, [m_Local_$_0];
	add.s64 	%rd10485, %rd10484, %rd1962;
	st.u32 	[%rd10485+32], %r12754;
	ld.local.u32 	%r11283, [%rd2];
	setp.eq.s32 	%p5618, %r11283, 0;
	selp.b32 	%r13423, %r13422, 0, %p5618;
$L__BB10_5690:
	st.local.u32 	[%rd2], %r13423;
	setp.eq.s32 	%p6511, %r13423, 0;
	mov.b32 	%r13424, 0;
	bra.uni 	$L__BB10_5692;
$L__BB10_5691:
	shl.b32 	%r11287, %r13421, 2;
	cvt.u64.u32 	%rd10486, %r11287;
	add.s64 	%rd10487, %rd1960, %rd10486;
	ld.u32 	%r13424, [%rd10487+32];
	mov.pred 	%p6511, -1;
$L__BB10_5692:
	not.pred 	%p5621, %p6511;
	@%p5621 bra 	$L__BB10_6297;
	{ // callseq 94, 0
	.param .b64 param0;
	st.param.b64 	[param0], %rd2113;
	.param .b32 param1;
	st.param.b32 	[param1], %r13424;
	.param .b32 param2;
	st.param.b32 	[param2], %r13361;
	.param .b64 param3;
	st.param.b64 	[param3], %rd2114;
	call.uni 
	_Z47edu_syr_pcpratts_rootbeer_runtime_HamaPeer_sendPciiPi, 
	(
	param0, 
	param1, 
	param2, 
	param3
	);
	} // callseq 94
	ld.local.u32 	%r11290, [%rd2];
	setp.eq.s32 	%p5622, %r11290, 0;
	@%p5622 bra 	$L__BB10_5677;
	bra.uni 	$L__BB10_6297;
$L__BB10_5694:
	add.s32 	%r12861, %r12861, 1;
	setp.ne.s32 	%p5624, %r12861, %r4;
	@%p5624 bra 	$L__BB10_3007;
$L__BB10_5695:
	neg.s32 	%r3132, %r2;
	setp.ne.s32 	%p5625, %r3, %r3132;
	@%p5625 bra 	$L__BB10_5715;
	mov.b32 	%r13425, 0;
	mov.b16 	%rs1635, 0;
	mov.u32 	%r13429, %r13425;
$L__BB10_5697:
	setp.eq.s32 	%p5626, %r13425, 100000;
	@%p5626 bra 	$L__BB10_5714;
	bar.sync 	0;
	and.b16  	%rs1432, %rs1635, 255;
	setp.ne.s16 	%p5627, %rs1432, 0;
	@%p5627 bra 	$L__BB10_5714;
	ld.global.u64 	%rd10488, [host_device_interface];
	atom.relaxed.cas.b32 	%r11292, [%rd10488+4], -1, %r188;
	setp.ne.s32 	%p5628, %r11292, -1;
	setp.ne.s32 	%p5629, %r11292, %r188;
	and.pred  	%p5630, %p5628, %p5629;
	@%p5630 bra 	$L__BB10_5712;
	ld.global.u64 	%rd11645, [host_device_interface];
	ld.volatile.u8 	%rs1434, [%rd11645];
	setp.eq.s16 	%p5632, %rs1434, 0;
	@%p5632 bra 	$L__BB10_5702;
	ld.volatile.u32 	%r11294, [%rd11645+4];
	add.u64 	%rd10489, %SP, 8;
	add.u64 	%rd10490, %SPL, 8;
	st.local.v2.u32 	[%rd10490], {%r188, %r11294};
	mov.u64 	%rd10491, $str$10;
	cvta.global.u64 	%rd10492, %rd10491;
	{ // callseq 95, 0
	.param .b64 param0;
	st.param.b64 	[param0], %rd10492;
	.param .b64 param1;
	st.param.b64 	[param1], %rd10489;
	.param .b32 retval0;
	call.uni (retval0), 
	vprintf, 
	(
	param0, 
	param1
	);
	ld.param.b32 	%r11295, [retval0];
	} // callseq 95
	ld.global.u64 	%rd11645, [host_device_interface];
$L__BB10_5702:
	mov.b32 	%r13427, 0;
$L__BB10_5703:
	ld.volatile.u8 	%rs1435, [%rd11645+8];
	setp.ne.s16 	%p5633, %rs1435, 0;
	add.s32 	%r3136, %r13427, 1;
	setp.lt.u32 	%p5634, %r13427, 10000;
	and.pred  	%p5635, %p5633, %p5634;
	mov.u32 	%r13427, %r3136;
	@%p5635 bra 	$L__BB10_5703;
	mov.b32 	%r11299, 11;
	st.volatile.u32 	[%rd11645+12], %r11299;
	mov.b32 	%r11300, 8;
	st.volatile.u32 	[%rd11645+2384], %r11300;
	st.volatile.u32 	[%rd11645+2388], %r11300;
	st.volatile.u32 	[%rd11645+2392], %r11300;
	mov.b16 	%rs1436, 1;
	st.volatile.u8 	[%rd11645+8], %rs1436;
	membar.sys;
	mov.b32 	%r13428, 0;
$L__BB10_5705:
	ld.global.u64 	%rd11646, [host_device_interface];
	ld.volatile.u8 	%rs1437, [%rd11646+2397];
	setp.ne.s16 	%p5636, %rs1437, 0;
	@%p5636 bra 	$L__BB10_5711;
	membar.sys;
	setp.eq.s32 	%p5637, %r13428, 30000;
	ld.global.u64 	%rd11646, [host_device_interface];
	@%p5637 bra 	$L__BB10_5711;
	ld.volatile.u8 	%rs1438, [%rd11646+2397];
	setp.ne.s16 	%p5638, %rs1438, 0;
	@%p5638 bra 	$L__BB10_5711;
	membar.sys;
	ld.global.u64 	%rd11646, [host_device_interface];
	ld.volatile.u8 	%rs1439, [%rd11646+2397];
	setp.ne.s16 	%p5639, %rs1439, 0;
	@%p5639 bra 	$L__BB10_5711;
	membar.sys;
	ld.global.u64 	%rd11646, [host_device_interface];
	ld.volatile.u8 	%rs1440, [%rd11646+2397];
	setp.ne.s16 	%p5640, %rs1440, 0;
	@%p5640 bra 	$L__BB10_5711;
	membar.sys;
	add.s32 	%r13428, %r13428, 4;
	bra.uni 	$L__BB10_5705;
$L__BB10_5711:
	mov.b32 	%r11301, 33;
	st.volatile.u32 	[%rd11646+12], %r11301;
	mov.b32 	%r11302, 8;
	st.volatile.u32 	[%rd11646+2384], %r11302;
	st.volatile.u32 	[%rd11646+2388], %r11302;
	st.volatile.u32 	[%rd11646+2392], %r11302;
	mov.b16 	%rs1442, 0;
	st.volatile.u8 	[%rd11646+2397], %rs1442;
	mov.b32 	%r11303, -1;
	st.volatile.u32 	[%rd11646+4], %r11303;
	membar.sys;
	mov.b16 	%rs1635, 1;
	bra.uni 	$L__BB10_5713;
$L__BB10_5712:
	add.s32 	%r11293, %r13429, 1;
	setp.gt.s32 	%p5631, %r13429, 49;
	selp.b32 	%r13429, 0, %r11293, %p5631;
	mov.b16 	%rs1635, 0;
$L__BB10_5713:
	setp.lt.s32 	%p5641, %r13429, 100;
	add.s32 	%r13425, %r13425, 1;
	@%p5641 bra 	$L__BB10_5697;
$L__BB10_5714:
	ld.local.u32 	%r11304, [%rd2];
	setp.ne.s32 	%p5642, %r11304, 0;
	@%p5642 bra 	$L__BB10_6297;
$L__BB10_5715:
	bar.sync 	0;
	ld.local.u32 	%r11305, [%rd2];
	setp.ne.s32 	%p5643, %r11305, 0;
	@%p5643 bra 	$L__BB10_6297;
	setp.ne.s32 	%p5644, %r3, %r3132;
	@%p5644 bra 	$L__BB10_6243;
	setp.lt.s32 	%p5645, %r4, 1;
	@%p5645 bra 	$L__BB10_5749;
	mov.b32 	%r13430, 0;
	bra.uni 	$L__BB10_5720;
$L__BB10_5719:
	add.s32 	%r13430, %r13430, 1;
	setp.eq.s32 	%p5670, %r13430, %r4;
	@%p5670 bra 	$L__BB10_5749;
$L__BB10_5720:
	setp.lt.s32 	%p5646, %r11, 1;
	mov.b32 	%r13434, 0;
	@%p5646 bra 	$L__BB10_5736;
	mul.lo.s32 	%r3144, %r13430, %r11;
	mov.b32 	%r13434, 0;
	mov.u32 	%r13432, %r13434;
	bra.uni 	$L__BB10_5723;
$L__BB10_5722:
	add.s32 	%r13432, %r13432, 1;
	setp.eq.s32 	%p5658, %r13432, %r11;
	@%p5658 bra 	$L__BB10_5736;
$L__BB10_5723:
	add.s32 	%r11309, %r13432, %r3144;
	shl.b32 	%r11310, %r11309, 3;
	add.s32 	%r3148, %r11310, %r12;
	setp.lt.u32 	%p5647, %r3148, 40952;
	@%p5647 bra 	$L__BB10_5734;
	ld.shared.u64 	%rd10493, [m_Local_$_1];
	atom.global.add.u64 	%rd10494, [%rd25], 48;
	add.s64 	%rd10495, %rd10494, 56;
	setp.lt.u64 	%p5648, %rd10495, %rd10493;
	shr.u64 	%rd1971, %rd10494, 4;
	cvt.u32.u64 	%r13433, %rd1971;
	setp.ne.s32 	%p5649, %r13433, -1;
	and.pred  	%p5650, %p5648, %p5649;
	@%p5650 bra 	$L__BB10_5726;
	mov.b32 	%r11320, 21106;
	st.local.u32 	[%rd2], %r11320;
	mov.b32 	%r13433, -1;
	mov.pred 	%p6512, 0;
	bra.uni 	$L__BB10_5727;
$L__BB10_5726:
	ld.shared.u64 	%rd10496, [m_Local_$_0];
	shl.b64 	%rd10497, %rd1971, 32;
	shr.s64 	%rd10498, %rd10497, 28;
	add.s64 	%rd10499, %rd10496, %rd10498;
	mov.b16 	%rs1444, 0;
	st.u8 	[%rd10499], %rs1444;
	st.u8 	[%rd10499+1], %rs1444;
	mov.b32 	%r11314, 3608;
	st.u32 	[%rd10499+4], %r11314;
	mov.b16 	%rs1445, 1;
	st.u8 	[%rd10499+3], %rs1445;
	mov.b32 	%r11315, 48;
	st.u32 	[%rd10499+8], %r11315;
	mov.b32 	%r11316, -1;
	st.u32 	[%rd10499+16], %r11316;
	ld.shared.u64 	%rd10500, [m_Local_$_0];
	add.s64 	%rd10501, %rd10500, %rd10498;
	mov.b32 	%r11317, 0;
	st.u32 	[%rd10501+32], %r11317;
	ld.shared.u64 	%rd10502, [m_Local_$_0];
	add.s64 	%rd10503, %rd10502, %rd10498;
	st.u32 	[%rd10503+36], %r11317;
	ld.shared.u64 	%rd10504, [m_Local_$_0];
	add.s64 	%rd10505, %rd10504, %rd10498;
	st.u32 	[%rd10505+40], %r11317;
	ld.local.u32 	%r11318, [%rd2];
	setp.eq.s32 	%p6512, %r11318, 0;
$L__BB10_5727:
	mov.b32 	%r13434, 0;
	not.pred 	%p5652, %p6512;
	@%p5652 bra 	$L__BB10_5733;
	setp.ne.s32 	%p5653, %r13433, -1;
	@%p5653 bra 	$L__BB10_5730;
	mov.b32 	%r11330, 21352;
	st.local.u32 	[%rd2], %r11330;
	bra.uni 	$L__BB10_5733;
$L__BB10_5730:
	ld.shared.u64 	%rd10506, [m_Local_$_0];
	mul.wide.s32 	%rd1972, %r13433, 16;
	add.s64 	%rd10507, %rd10506, %rd1972;
	mov.b32 	%r11323, 40960;
	st.u32 	[%rd10507+40], %r11323;
	ld.local.u32 	%r11324, [%rd2];
	setp.ne.s32 	%p5654, %r11324, 0;
	@%p5654 bra 	$L__BB10_5733;
	ld.shared.u64 	%rd10508, [m_Local_$_0];
	add.s64 	%rd10509, %rd10508, %rd1972;
	st.u32 	[%rd10509+36], %r3148;
	ld.local.u32 	%r11326, [%rd2];
	setp.ne.s32 	%p5655, %r11326, 0;
	@%p5655 bra 	$L__BB10_5733;
	ld.shared.u64 	%rd10510, [m_Local_$_0];
	add.s64 	%rd10511, %rd10510, %rd1972;
	mov.b32 	%r11327, 0;
	st.u32 	[%rd10511+32], %r11327;
	ld.local.u32 	%r11328, [%rd2];
	setp.eq.s32 	%p5656, %r11328, 0;
	selp.b32 	%r13434, %r13433, 0, %p5656;
$L__BB10_5733:
	st.local.u32 	[%rd2], %r13434;
	mov.u32 	%r13436, %r13434;
	bra.uni 	$L__BB10_5735;
$L__BB10_5734:
	mov.u32 	%r11312, m_shared;
	add.s32 	%r11313, %r11312, %r3148;
	mov.b16 	%rs1443, 0;
	st.shared.u8 	[%r11313], %rs1443;
	st.shared.u8 	[%r11313+1], %rs1443;
	st.shared.u8 	[%r11313+2], %rs1443;
	st.shared.u8 	[%r11313+3], %rs1443;
	st.shared.u8 	[%r11313+4], %rs1443;
	st.shared.u8 	[%r11313+5], %rs1443;
	st.shared.u8 	[%r11313+6], %rs1443;
	st.shared.u8 	[%r11313+7], %rs1443;
	mov.b32 	%r13436, 0;
$L__BB10_5735:
	setp.eq.s32 	%p5657, %r13436, 0;
	@%p5657 bra 	$L__BB10_5722;
	bra.uni 	$L__BB10_6297;
$L__BB10_5736:
	shl.b32 	%r11331, %r13430, 2;
	add.s32 	%r3156, %r11331, %r13;
	setp.lt.u32 	%p5659, %r3156, 40956;
	@%p5659 bra 	$L__BB10_5747;
	ld.shared.u64 	%rd10512, [m_Local_$_1];
	atom.global.add.u64 	%rd10513, [%rd25], 48;
	add.s64 	%rd10514, %rd10513, 56;
	setp.lt.u64 	%p5660, %rd10514, %rd10512;
	shr.u64 	%rd1973, %rd10513, 4;
	cvt.u32.u64 	%r13438, %rd1973;
	setp.ne.s32 	%p5661, %r13438, -1;
	and.pred  	%p5662, %p5660, %p5661;
	@%p5662 bra 	$L__BB10_5739;
	mov.b32 	%r11340, 21106;
	st.local.u32 	[%rd2], %r11340;
	mov.b32 	%r13438, -1;
	mov.pred 	%p6513, 0;
	bra.uni 	$L__BB10_5740;
$L__BB10_5739:
	ld.shared.u64 	%rd10515, [m_Local_$_0];
	shl.b64 	%rd10516, %rd1973, 32;
	shr.s64 	%rd10517, %rd10516, 28;
	add.s64 	%rd10518, %rd10515, %rd10517;
	mov.b16 	%rs1447, 0;
	st.u8 	[%rd10518], %rs1447;
	st.u8 	[%rd10518+1], %rs1447;
	mov.b32 	%r11334, 3608;
	st.u32 	[%rd10518+4], %r11334;
	mov.b16 	%rs1448, 1;
	st.u8 	[%rd10518+3], %rs1448;
	mov.b32 	%r11335, 48;
	st.u32 	[%rd10518+8], %r11335;
	mov.b32 	%r11336, -1;
	st.u32 	[%rd10518+16], %r11336;
	ld.shared.u64 	%rd10519, [m_Local_$_0];
	add.s64 	%rd10520, %rd10519, %rd10517;
	mov.b32 	%r11337, 0;
	st.u32 	[%rd10520+32], %r11337;
	ld.shared.u64 	%rd10521, [m_Local_$_0];
	add.s64 	%rd10522, %rd10521, %rd10517;
	st.u32 	[%rd10522+36], %r11337;
	ld.shared.u64 	%rd10523, [m_Local_$_0];
	add.s64 	%rd10524, %rd10523, %rd10517;
	st.u32 	[%rd10524+40], %r11337;
	ld.local.u32 	%r11338, [%rd2];
	setp.eq.s32 	%p6513, %r11338, 0;
$L__BB10_5740:
	mov.b32 	%r13434, 0;
	not.pred 	%p5664, %p6513;
	@%p5664 bra 	$L__BB10_5746;
	setp.ne.s32 	%p5665, %r13438, -1;
	@%p5665 bra 	$L__BB10_5743;
	mov.b32 	%r11350, 21352;
	st.local.u32 	[%rd2], %r11350;
	bra.uni 	$L__BB10_5746;
$L__BB10_5743:
	ld.shared.u64 	%rd10525, [m_Local_$_0];
	mul.wide.s32 	%rd1974, %r13438, 16;
	add.s64 	%rd10526, %rd10525, %rd1974;
	mov.b32 	%r11343, 40960;
	st.u32 	[%rd10526+40], %r11343;
	ld.local.u32 	%r11344, [%rd2];
	setp.ne.s32 	%p5666, %r11344, 0;
	@%p5666 bra 	$L__BB10_5746;
	ld.shared.u64 	%rd10527, [m_Local_$_0];
	add.s64 	%rd10528, %rd10527, %rd1974;
	st.u32 	[%rd10528+36], %r3156;
	ld.local.u32 	%r11346, [%rd2];
	setp.ne.s32 	%p5667, %r11346, 0;
	@%p5667 bra 	$L__BB10_5746;
	ld.shared.u64 	%rd10529, [m_Local_$_0];
	add.s64 	%rd10530, %rd10529, %rd1974;
	mov.b32 	%r11347, 0;
	st.u32 	[%rd10530+32], %r11347;
	ld.local.u32 	%r11348, [%rd2];
	setp.eq.s32 	%p5668, %r11348, 0;
	selp.b32 	%r13434, %r13438, 0, %p5668;
$L__BB10_5746:
	st.local.u32 	[%rd2], %r13434;
	bra.uni 	$L__BB10_5748;
$L__BB10_5747:
	mov.u32 	%r11332, m_shared;
	add.s32 	%r11333, %r11332, %r3156;
	mov.b16 	%rs1446, 0;
	st.shared.u8 	[%r11333], %rs1446;
	st.shared.u8 	[%r11333+1], %rs1446;
	st.shared.u8 	[%r11333+2], %rs1446;
	st.shared.u8 	[%r11333+3], %rs1446;
$L__BB10_5748:
	setp.eq.s32 	%p5669, %r13434, 0;
	@%p5669 bra 	$L__BB10_5719;
	bra.uni 	$L__BB10_6297;
$L__BB10_5749:
	mov.b32 	%r13441, 0;
	mov.b16 	%rs1637, 0;
	mov.u32 	%r13447, %r13441;
	mov.u32 	%r13443, %r13441;
$L__BB10_5750:
	setp.eq.s32 	%p5671, %r13441, 100000;
	@%p5671 bra 	$L__BB10_5767;
	bar.sync 	0;
	and.b16  	%rs1450, %rs1637, 255;
	setp.ne.s16 	%p5672, %rs1450, 0;
	@%p5672 bra 	$L__BB10_5767;
	ld.global.u64 	%rd10531, [host_device_interface];
	atom.relaxed.cas.b32 	%r11352, [%rd10531+4], -1, %r188;
	setp.ne.s32 	%p5673, %r11352, -1;
	setp.ne.s32 	%p5674, %r11352, %r188;
	and.pred  	%p5675, %p5673, %p5674;
	@%p5675 bra 	$L__BB10_5765;
	ld.global.u64 	%rd11647, [host_device_interface];
	ld.volatile.u8 	%rs1452, [%rd11647];
	setp.eq.s16 	%p5677, %rs1452, 0;
	@%p5677 bra 	$L__BB10_5755;
	ld.volatile.u32 	%r11354, [%rd11647+4];
	add.u64 	%rd10532, %SP, 8;
	add.u64 	%rd10533, %SPL, 8;
	st.local.v2.u32 	[%rd10533], {%r188, %r11354};
	mov.u64 	%rd10534, $str$10;
	cvta.global.u64 	%rd10535, %rd10534;
	{ // callseq 96, 0
	.param .b64 param0;
	st.param.b64 	[param0], %rd10535;
	.param .b64 param1;
	st.param.b64 	[param1], %rd10532;
	.param .b32 retval0;
	call.uni (retval0), 
	vprintf, 
	(
	param0, 
	param1
	);
	ld.param.b32 	%r11355, [retval0];
	} // callseq 96
	ld.global.u64 	%rd11647, [host_device_interface];
$L__BB10_5755:
	mov.b32 	%r13444, 0;
$L__BB10_5756:
	ld.volatile.u8 	%rs1453, [%rd11647+8];
	setp.ne.s16 	%p5678, %rs1453, 0;
	add.s32 	%r3166, %r13444, 1;
	setp.lt.u32 	%p5679, %r13444, 10000;
	and.pred  	%p5680, %p5678, %p5679;
	mov.u32 	%r13444, %r3166;
	@%p5680 bra 	$L__BB10_5756;
	mov.b32 	%r11359, 9;
	st.volatile.u32 	[%rd11647+12], %r11359;
	mov.b32 	%r13445, 0;
	st.volatile.u32 	[%rd11647+2384], %r13445;
	mov.b32 	%r11360, 8;
	st.volatile.u32 	[%rd11647+2388], %r11360;
	st.volatile.u32 	[%rd11647+2392], %r11360;
	mov.b16 	%rs1454, 1;
	st.volatile.u8 	[%rd11647+8], %rs1454;
	membar.sys;
$L__BB10_5758:
	ld.global.u64 	%rd11648, [host_device_interface];
	ld.volatile.u8 	%rs1455, [%rd11648+2397];
	setp.ne.s16 	%p5681, %rs1455, 0;
	@%p5681 bra 	$L__BB10_5764;
	membar.sys;
	setp.eq.s32 	%p5682, %r13445, 30000;
	ld.global.u64 	%rd11648, [host_device_interface];
	@%p5682 bra 	$L__BB10_5764;
	ld.volatile.u8 	%rs1456, [%rd11648+2397];
	setp.ne.s16 	%p5683, %rs1456, 0;
	@%p5683 bra 	$L__BB10_5764;
	membar.sys;
	ld.global.u64 	%rd11648, [host_device_interface];
	ld.volatile.u8 	%rs1457, [%rd11648+2397];
	setp.ne.s16 	%p5684, %rs1457, 0;
	@%p5684 bra 	$L__BB10_5764;
	membar.sys;
	ld.global.u64 	%rd11648, [host_device_interface];
	ld.volatile.u8 	%rs1458, [%rd11648+2397];
	setp.ne.s16 	%p5685, %rs1458, 0;
	@%p5685 bra 	$L__BB10_5764;
	membar.sys;
	add.s32 	%r13445, %r13445, 4;
	bra.uni 	$L__BB10_5758;
$L__BB10_5764:
	ld.volatile.u32 	%r13443, [%rd11648+28];
	mov.b32 	%r11361, 0;
	st.volatile.u32 	[%rd11648+28], %r11361;
	mov.b16 	%rs1460, 0;
	st.volatile.u8 	[%rd11648+16], %rs1460;
	mov.b32 	%r11362, 33;
	st.volatile.u32 	[%rd11648+12], %r11362;
	mov.b32 	%r11363, 8;
	st.volatile.u32 	[%rd11648+2384], %r11363;
	st.volatile.u32 	[%rd11648+2388], %r11363;
	st.volatile.u32 	[%rd11648+2392], %r11363;
	st.volatile.u8 	[%rd11648+2397], %rs1460;
	mov.b32 	%r11364, -1;
	st.volatile.u32 	[%rd11648+4], %r11364;
	membar.sys;
	mov.b16 	%rs1637, 1;
	bra.uni 	$L__BB10_5766;
$L__BB10_5765:
	add.s32 	%r11353, %r13447, 1;
	setp.gt.s32 	%p5676, %r13447, 49;
	selp.b32 	%r13447, 0, %r11353, %p5676;
	mov.b16 	%rs1637, 0;
$L__BB10_5766:
	setp.lt.s32 	%p5686, %r13447, 100;
	add.s32 	%r13441, %r13441, 1;
	@%p5686 bra 	$L__BB10_5750;
$L__BB10_5767:
	ld.local.u32 	%r11365, [%rd2];
	setp.ne.s32 	%p5687, %r11365, 0;
	@%p5687 bra 	$L__BB10_6297;
	setp.lt.s32 	%p5688, %r13443, 1;
	@%p5688 bra 	$L__BB10_5774;
	mov.b32 	%r13449, 0;
$L__BB10_5770:
	{ // callseq 97, 0
	.param .b64 param0;
	st.param.b64 	[param0], %rd2113;
	.param .b64 param1;
	st.param.b64 	[param1], %rd2114;
	.param .b32 retval0;
	call.uni (retval0), 
	_Z66edu_syr_pcpratts_rootbeer_runtime_HamaPeer_getCurrentStringMessagePcPi, 
	(
	param0, 
	param1
	);
	ld.param.b32 	%r11367, [retval0];
	} // callseq 97
	ld.local.u32 	%r11368, [%rd2];
	setp.ne.s32 	%p5689, %r11368, 0;
	@%p5689 bra 	$L__BB10_6297;
	mov.u64 	%rd10536, $str$23;
	cvta.global.u64 	%rd10537, %rd10536;
	{ // callseq 98, 0
	.param .b64 param0;
	st.param.b64 	[param0], %rd2113;
	.param .b64 param1;
	st.param.b64 	[param1], %rd10537;
	.param .b64 param2;
	st.param.b64 	[param2], %rd2114;
	.param .b32 retval0;
	call.uni (retval0), 
	_Z32edu_syr_pcpratts_string_constantPcS_Pi, 
	(
	param0, 
	param1, 
	param2
	);
	ld.param.b32 	%r11369, [retval0];
	} // callseq 98
	setp.ne.s32 	%p5690, %r11369, -1;
	@%p5690 bra 	$L__BB10_5776;
	mov.b32 	%r11372, 21352;
	st.local.u32 	[%rd2], %r11372;
	mov.b64 	%rd11649, 0;
	mov.pred 	%p6514, 0;
	bra.uni 	$L__BB10_5777;
$L__BB10_5773:
	add.s32 	%r13449, %r13449, 1;
	setp.ne.s32 	%p5921, %r13449, %r13443;
	@%p5921 bra 	$L__BB10_5770;
$L__BB10_5774:
	setp.lt.s32 	%p5922, %r4, 1;
	mov.b32 	%r13534, 0;
	@%p5922 bra 	$L__BB10_6047;
	mov.b32 	%r13534, 0;
	mov.u32 	%r13523, %r13534;
	bra.uni 	$L__BB10_6053;
$L__BB10_5776:
	ld.shared.u64 	%rd10538, [m_Local_$_0];
	mul.wide.s32 	%rd10539, %r11369, 16;
	add.s64 	%rd10540, %rd10538, %rd10539;
	ld.u32 	%r11370, [%rd10540+32];
	mul.wide.s32 	%rd11649, %r11370, 16;
	ld.local.u32 	%r11371, [%rd2];
	setp.eq.s32 	%p6514, %r11371, 0;
$L__BB10_5777:
	not.pred 	%p5692, %p6514;
	@%p5692 bra 	$L__BB10_5789;
	setp.ne.s32 	%p5693, %r11369, -1;
	@%p5693 bra 	$L__BB10_5780;
	mov.b32 	%r11374, 21352;
	st.local.u32 	[%rd2], %r11374;
	mov.b32 	%r13450, 0;
	bra.uni 	$L__BB10_5781;
$L__BB10_5780:
	ld.shared.u64 	%rd10542, [m_Local_$_0];
	mul.wide.s32 	%rd10543, %r11369, 16;
	add.s64 	%rd10544, %rd10542, %rd10543;
	ld.u32 	%r13450, [%rd10544+40];
$L__BB10_5781:
	setp.eq.s32 	%p5694, %r11369, -1;
	@%p5694 bra 	$L__BB10_5789;
	ld.shared.u64 	%rd1985, [m_Local_$_0];
	mul.wide.s32 	%rd10545, %r11369, 16;
	add.s64 	%rd10546, %rd1985, %rd10545;
	ld.u32 	%r3181, [%rd10546+48];
	setp.ge.s32 	%p5695, %r3181, %r13450;
	@%p5695 bra 	$L__BB10_5789;
	sub.s32 	%r11375, %r13450, %r3181;
	and.b32  	%r3182, %r11375, 3;
	setp.eq.s32 	%p5696, %r3182, 0;
	mov.u32 	%r13451, %r3181;
	@%p5696 bra 	$L__BB10_5787;
	shl.b32 	%r11376, %r3181, 2;
	cvt.s64.s32 	%rd10547, %r11376;
	add.s64 	%rd10548, %rd11649, %rd10547;
	add.s64 	%rd10549, %rd1985, %rd10548;
	ld.s8 	%r11377, [%rd10549+32];
	st.local.u32 	[%rd6], %r11377;
	mov.u64 	%rd10550, $str;
	cvta.global.u64 	%rd10551, %rd10550;
	add.u64 	%rd10552, %SP, 88;
	{ // callseq 99, 0
	.param .b64 param0;
	st.param.b64 	[param0], %rd10551;
	.param .b64 param1;
	st.param.b64 	[param1], %rd10552;
	.param .b32 retval0;
	call.uni (retval0), 
	vprintf, 
	(
	param0, 
	param1
	);
	ld.param.b32 	%r11378, [retval0];
	} // callseq 99
	add.s32 	%r13451, %r3181, 1;
	setp.eq.s32 	%p5697, %r3182, 1;
	@%p5697 bra 	$L__BB10_5787;
	shl.b32 	%r11380, %r13451, 2;
	cvt.s64.s32 	%rd10553, %r11380;
	add.s64 	%rd10554, %rd11649, %rd10553;
	add.s64 	%rd10555, %rd1985, %rd10554;
	ld.s8 	%r11381, [%rd10555+32];
	st.local.u32 	[%rd6], %r11381;
	cvta.global.u64 	%rd10557, %rd10550;
	{ // callseq 100, 0
	.param .b64 param0;
	st.param.b64 	[param0], %rd10557;
	.param .b64 param1;
	st.param.b64 	[param1], %rd10552;
	.param .b32 retval0;
	call.uni (retval0), 
	vprintf, 
	(
	param0, 
	param1
	);
	ld.param.b32 	%r11382, [retval0];
	} // callseq 100
	add.s32 	%r13451, %r3181, 2;
	setp.eq.s32 	%p5698, %r3182, 2;
	@%p5698 bra 	$L__BB10_5787;
	shl.b32 	%r11384, %r13451, 2;
	cvt.s64.s32 	%rd10559, %r11384;
	add.s64 	%rd10560, %rd11649, %rd10559;
	add.s64 	%rd10561, %rd1985, %rd10560;
	ld.s8 	%r11385, [%rd10561+32];
	st.local.u32 	[%rd6], %r11385;
	cvta.global.u64 	%rd10563, %rd10550;
	{ // callseq 101, 0
	.param .b64 param0;
	st.param.b64 	[param0], %rd10563;
	.param .b64 param1;
	st.param.b64 	[param1], %rd10552;
	.param .b32 retval0;
	call.uni (retval0), 
	vprintf, 
	(
	param0, 
	param1
	);
	ld.param.b32 	%r11386, [retval0];
	} // callseq 101
	add.s32 	%r13451, %r3181, 3;
$L__BB10_5787:
	sub.s32 	%r11388, %r3181, %r13450;
	setp.gt.u32 	%p5699, %r11388, -4;
	@%p5699 bra 	$L__BB10_5789;
$L__BB10_5788:
	shl.b32 	%r11389, %r13451, 2;
	cvt.s64.s32 	%rd10565, %r11389;
	add.s64 	%rd10566, %rd11649, %rd10565;
	add.s64 	%rd10567, %rd1985, %rd10566;
	ld.s8 	%r11390, [%rd10567+32];
	st.local.u32 	[%rd6], %r11390;
	mov.u64 	%rd10568, $str;
	cvta.global.u64 	%rd10569, %rd10568;
	add.u64 	%rd10570, %SP, 88;
	{ // callseq 102, 0
	.param .b64 param0;
	st.param.b64 	[param0], %rd10569;
	.param .b64 param1;
	st.param.b64 	[param1], %rd10570;
	.param .b32 retval0;
	call.uni (retval0), 
	vprintf, 
	(
	param0, 
	param1
	);
	ld.param.b32 	%r11391, [retval0];
	} // callseq 102
	add.s32 	%r11393, %r11389, 4;
	cvt.s64.s32 	%rd10571, %r11393;
	add.s64 	%rd10572, %rd11649, %rd10571;
	add.s64 	%rd10573, %rd1985, %rd10572;
	ld.s8 	%r11394, [%rd10573+32];
	st.local.u32 	[%rd6], %r11394;
	{ // callseq 103, 0
	.param .b64 param0;
	st.param.b64 	[param0], %rd10569;
	.param .b64 param1;
	st.param.b64 	[param1], %rd10570;
	.param .b32 retval0;
	call.uni (retval0), 
	vprintf, 
	(
	param0, 
	param1
	);
	ld.param.b32 	%r11395, [retval0];
	} // callseq 103
	add.s32 	%r11397, %r11389, 8;
	cvt.s64.s32 	%rd10574, %r11397;
	add.s64 	%rd10575, %rd11649, %rd10574;
	add.s64 	%rd10576, %rd1985, %rd10575;
	ld.s8 	%r11398, [%rd10576+32];
	st.local.u32 	[%rd6], %r11398;
	{ // callseq 104, 0
	.param .b64 param0;
	st.param.b64 	[param0], %rd10569;
	.param .b64 param1;
	st.param.b64 	[param1], %rd10570;
	.param .b32 retval0;
	call.uni (retval0), 
	vprintf, 
	(
	param0, 
	param1
	);
	ld.param.b32 	%r11399, [retval0];
	} // callseq 104
	add.s32 	%r11401, %r11389, 12;
	cvt.s64.s32 	%rd10577, %r11401;
	add.s64 	%rd10578, %rd11649, %rd10577;
	add.s64 	%rd10579, %rd1985, %rd10578;
	ld.s8 	%r11402, [%rd10579+32];
	st.local.u32 	[%rd6], %r11402;
	{ // callseq 105, 0
	.param .b64 param0;
	st.param.b64 	[param0], %rd10569;
	.param .b64 param1;
	st.param.b64 	[param1], %rd10570;
	.param .b32 retval0;
	call.uni (retval0), 
	vprintf, 
	(
	param0, 
	param1
	);
	ld.param.b32 	%r11403, [retval0];
	} // callseq 105
	add.s32 	%r13451, %r13451, 4;
	setp.ne.s32 	%p5700, %r13451, %r13450;
	@%p5700 bra 	$L__BB10_5788;
$L__BB10_5789:
	ld.local.u32 	%r11405, [%rd2];
	setp.ne.s32 	%p5701, %r11405, 0;
	@%p5701 bra 	$L__BB10_6297;
	setp.ne.s32 	%p5702, %r11367, -1;
	@%p5702 bra 	$L__BB10_5792;
	mov.b32 	%r11407, 21352;
	st.local.u32 	[%rd2], %r11407;
	mov.b64 	%rd11650, 0;
	bra.uni 	$L__BB10_5793;
$L__BB10_5792:
	ld.shared.u64 	%rd10580, [m_Local_$_0];
	mul.wide.s32 	%rd10581, %r11367, 16;
	add.s64 	%rd10582, %rd10580, %rd10581;
	ld.u32 	%r11406, [%rd10582+32];
	mul.wide.s32 	%rd11650, %r11406, 16;
$L__BB10_5793:
	setp.eq.s32 	%p5703, %r11367, -1;
	@%p5703 bra 	$L__BB10_5801;
	ld.shared.u64 	%rd1988, [m_Local_$_0];
	mul.wide.s32 	%rd10584, %r11367, 16;
	add.s64 	%rd10585, %rd1988, %rd10584;
	ld.u32 	%r3189, [%rd10585+40];
	ld.u32 	%r3190, [%rd10585+48];
	setp.ge.s32 	%p5704, %r3190, %r3189;
	@%p5704 bra 	$L__BB10_5801;
	sub.s32 	%r11408, %r3189, %r3190;
	and.b32  	%r3191, %r11408, 3;
	setp.eq.s32 	%p5705, %r3191, 0;
	mov.u32 	%r13453, %r3190;
	@%p5705 bra 	$L__BB10_5799;
	shl.b32 	%r11409, %r3190, 2;
	cvt.s64.s32 	%rd10586, %r11409;
	add.s64 	%rd10587, %rd11650, %rd10586;
	add.s64 	%rd10588, %rd1988, %rd10587;
	ld.s8 	%r11410, [%rd10588+32];
	st.local.u32 	[%rd5], %r11410;
	mov.u64 	%rd10589, $str;
	cvta.global.u64 	%rd10590, %rd10589;
	add.u64 	%rd10591, %SP, 88;
	{ // callseq 106, 0
	.param .b64 param0;
	st.param.b64 	[param0], %rd10590;
	.param .b64 param1;
	st.param.b64 	[param1], %rd10591;
	.param .b32 retval0;
	call.uni (retval0), 
	vprintf, 
	(
	param0, 
	param1
	);
	ld.param.b32 	%r11411, [retval0];
	} // callseq 106
	add.s32 	%r13453, %r3190, 1;
	setp.eq.s32 	%p5706, %r3191, 1;
	@%p5706 bra 	$L__BB10_5799;
	shl.b32 	%r11413, %r13453, 2;
	cvt.s64.s32 	%rd10592, %r11413;
	add.s64 	%rd10593, %rd11650, %rd10592;
	add.s64 	%rd10594, %rd1988, %rd10593;
	ld.s8 	%r11414, [%rd10594+32];
	st.local.u32 	[%rd5], %r11414;
	cvta.global.u64 	%rd10596, %rd10589;
	{ // callseq 107, 0
	.param .b64 param0;
	st.param.b64 	[param0], %rd10596;
	.param .b64 param1;
	st.param.b64 	[param1], %rd10591;
	.param .b32 retval0;
	call.uni (retval0), 
	vprintf, 
	(
	param0, 
	param1
	);
	ld.param.b32 	%r11415, [retval0];
	} // callseq 107
	add.s32 	%r13453, %r3190, 2;
	setp.eq.s32 	%p5707, %r3191, 2;
	@%p5707 bra 	$L__BB10_5799;
	shl.b32 	%r11417, %r13453, 2;
	cvt.s64.s32 	%rd10598, %r11417;
	add.s64 	%rd10599, %rd11650, %rd10598;
	add.s64 	%rd10600, %rd1988, %rd10599;
	ld.s8 	%r11418, [%rd10600+32];
	st.local.u32 	[%rd5], %r11418;
	cvta.global.u64 	%rd10602, %rd10589;
	{ // callseq 108, 0
	.param .b64 param0;
	st.param.b64 	[param0], %rd10602;
	.param .b64 param1;
	st.param.b64 	[param1], %rd10591;
	.param .b32 retval0;
	call.uni (retval0), 
	vprintf, 
	(
	param0, 
	param1
	);
	ld.param.b32 	%r11419, [retval0];
	} // callseq 108
	add.s32 	%r13453, %r3190, 3;
$L__BB10_5799:
	sub.s32 	%r11421, %r3190, %r3189;
	setp.gt.u32 	%p5708, %r11421, -4;
	@%p5708 bra 	$L__BB10_5801;
$L__BB10_5800:
	shl.b32 	%r11422, %r13453, 2;
	cvt.s64.s32 	%rd10604, %r11422;
	add.s64 	%rd10605, %rd11650, %rd10604;
	add.s64 	%rd10606, %rd1988, %rd10605;
	ld.s8 	%r11423, [%rd10606+32];
	st.local.u32 	[%rd5], %r11423;
	mov.u64 	%rd10607, $str;
	cvta.global.u64 	%rd10608, %rd10607;
	add.u64 	%rd10609, %SP, 88;
	{ // callseq 109, 0
	.param .b64 param0;
	st.param.b64 	[param0], %rd10608;
	.param .b64 param1;
	st.param.b64 	[param1], %rd10609;
	.param .b32 retval0;
	call.uni (retval0), 
	vprintf, 
	(
	param0, 
	param1
	);
	ld.param.b32 	%r11424, [retval0];
	} // callseq 109
	add.s32 	%r11426, %r11422, 4;
	cvt.s64.s32 	%rd10610, %r11426;
	add.s64 	%rd10611, %rd11650, %rd10610;
	add.s64 	%rd10612, %rd1988, %rd10611;
	ld.s8 	%r11427, [%rd10612+32];
	st.local.u32 	[%rd5], %r11427;
	{ // callseq 110, 0
	.param .b64 param0;
	st.param.b64 	[param0], %rd10608;
	.param .b64 param1;
	st.param.b64 	[param1], %rd10609;
	.param .b32 retval0;
	call.uni (retval0), 
	vprintf, 
	(
	param0, 
	param1
	);
	ld.param.b32 	%r11428, [retval0];
	} // callseq 110
	add.s32 	%r11430, %r11422, 8;
	cvt.s64.s32 	%rd10613, %r11430;
	add.s64 	%rd10614, %rd11650, %rd10613;
	add.s64 	%rd10615, %rd1988, %rd10614;
	ld.s8 	%r11431, [%rd10615+32];
	st.local.u32 	[%rd5], %r11431;
	{ // callseq 111, 0
	.param .b64 param0;
	st.param.b64 	[param0], %rd10608;
	.param .b64 param1;
	st.param.b64 	[param1], %rd10609;
	.param .b32 retval0;
	call.uni (retval0), 
	vprintf, 
	(
	param0, 
	param1
	);
	ld.param.b32 	%r11432, [retval0];
	} // callseq 111
	add.s32 	%r11434, %r11422, 12;
	cvt.s64.s32 	%rd10616, %r11434;
	add.s64 	%rd10617, %rd11650, %rd10616;
	add.s64 	%rd10618, %rd1988, %rd10617;
	ld.s8 	%r11435, [%rd10618+32];
	st.local.u32 	[%rd5], %r11435;
	{ // callseq 112, 0
	.param .b64 param0;
	st.param.b64 	[param0], %rd10608;
	.param .b64 param1;
	st.param.b64 	[param1], %rd10609;
	.param .b32 retval0;
	call.uni (retval0), 
	vprintf, 
	(
	param0, 
	param1
	);
	ld.param.b32 	%r11436, [retval0];
	} // callseq 112
	add.s32 	%r13453, %r13453, 4;
	setp.ne.s32 	%p5709, %r13453, %r3189;
	@%p5709 bra 	$L__BB10_5800;
$L__BB10_5801:
	ld.local.u32 	%r11438, [%rd2];
	setp.ne.s32 	%p5710, %r11438, 0;
	@%p5710 bra 	$L__BB10_6297;
	mov.u64 	%rd10619, $str$22;
	cvta.global.u64 	%rd10620, %rd10619;
	{ // callseq 113, 0
	.param .b64 param0;
	st.param.b64 	[param0], %rd2113;
	.param .b64 param1;
	st.param.b64 	[param1], %rd10620;
	.param .b64 param2;
	st.param.b64 	[param2], %rd2114;
	.param .b32 retval0;
	call.uni (retval0), 
	_Z32edu_syr_pcpratts_string_constantPcS_Pi, 
	(
	param0, 
	param1, 
	param2
	);
	ld.param.b32 	%r11439, [retval0];
	} // callseq 113
	setp.ne.s32 	%p5711, %r11439, -1;
	@%p5711 bra 	$L__BB10_5804;
	mov.b32 	%r13460, 21352;
	st.local.u32 	[%rd2], %r13460;
	mov.b64 	%rd11651, 0;
	bra.uni 	$L__BB10_5805;
$L__BB10_5804:
	ld.shared.u64 	%rd10621, [m_Local_$_0];
	mul.wide.s32 	%rd10622, %r11439, 16;
	add.s64 	%rd10623, %rd10621, %rd10622;
	ld.u32 	%r11440, [%rd10623+32];
	mul.wide.s32 	%rd11651, %r11440, 16;
	ld.local.u32 	%r13460, [%rd2];
$L__BB10_5805:
	setp.ne.s32 	%p5712, %r13460, 0;
	@%p5712 bra 	$L__BB10_5818;
	setp.ne.s32 	%p5713, %r11439, -1;
	@%p5713 bra 	$L__BB10_5808;
	mov.b32 	%r13460, 21352;
	st.local.u32 	[%rd2], %r13460;
	mov.b32 	%r13457, 0;
	bra.uni 	$L__BB10_5809;
$L__BB10_5808:
	ld.shared.u64 	%rd10625, [m_Local_$_0];
	mul.wide.s32 	%rd10626, %r11439, 16;
	add.s64 	%rd10627, %rd10625, %rd10626;
	ld.u32 	%r13457, [%rd10627+40];
	mov.b32 	%r13460, 0;
$L__BB10_5809:
	setp.eq.s32 	%p5714, %r11439, -1;
	@%p5714 bra 	$L__BB10_5818;
	ld.shared.u64 	%rd1991, [m_Local_$_0];
	mul.wide.s32 	%rd10628, %r11439, 16;
	add.s64 	%rd10629, %rd1991, %rd10628;
	ld.u32 	%r3204, [%rd10629+48];
	setp.ge.s32 	%p5715, %r3204, %r13457;
	@%p5715 bra 	$L__BB10_5817;
	sub.s32 	%r11445, %r13457, %r3204;
	and.b32  	%r3205, %r11445, 3;
	setp.eq.s32 	%p5716, %r3205, 0;
	mov.u32 	%r13458, %r3204;
	@%p5716 bra 	$L__BB10_5815;
	shl.b32 	%r11446, %r3204, 2;
	cvt.s64.s32 	%rd10630, %r11446;
	add.s64 	%rd10631, %rd11651, %rd10630;
	add.s64 	%rd10632, %rd1991, %rd10631;
	ld.s8 	%r11447, [%rd10632+32];
	st.local.u32 	[%rd4], %r11447;
	mov.u64 	%rd10633, $str;
	cvta.global.u64 	%rd10634, %rd10633;
	add.u64 	%rd10635, %SP, 88;
	{ // callseq 114, 0
	.param .b64 param0;
	st.param.b64 	[param0], %rd10634;
	.param .b64 param1;
	st.param.b64 	[param1], %rd10635;
	.param .b32 retval0;
	call.uni (retval0), 
	vprintf, 
	(
	param0, 
	param1
	);
	ld.param.b32 	%r11448, [retval0];
	} // callseq 114
	add.s32 	%r13458, %r3204, 1;
	setp.eq.s32 	%p5717, %r3205, 1;
	@%p5717 bra 	$L__BB10_5815;
	shl.b32 	%r11450, %r13458, 2;
	cvt.s64.s32 	%rd10636, %r11450;
	add.s64 	%rd10637, %rd11651, %rd10636;
	add.s64 	%rd10638, %rd1991, %rd10637;
	ld.s8 	%r11451, [%rd10638+32];
	st.local.u32 	[%rd4], %r11451;
	cvta.global.u64 	%rd10640, %rd10633;
	{ // callseq 115, 0
	.param .b64 param0;
	st.param.b64 	[param0], %rd10640;
	.param .b64 param1;
	st.param.b64 	[param1], %rd10635;
	.param .b32 retval0;
	call.uni (retval0), 
	vprintf, 
	(
	param0, 
	param1
	);
	ld.param.b32 	%r11452, [retval0];
	} // callseq 115
	add.s32 	%r13458, %r3204, 2;
	setp.eq.s32 	%p5718, %r3205, 2;
	@%p5718 bra 	$L__BB10_5815;
	shl.b32 	%r11454, %r13458, 2;
	cvt.s64.s32 	%rd10642, %r11454;
	add.s64 	%rd10643, %rd11651, %rd10642;
	add.s64 	%rd10644, %rd1991, %rd10643;
	ld.s8 	%r11455, [%rd10644+32];
	st.local.u32 	[%rd4], %r11455;
	cvta.global.u64 	%rd10646, %rd10633;
	{ // callseq 116, 0
	.param .b64 param0;
	st.param.b64 	[param0], %rd10646;
	.param .b64 param1;
	st.param.b64 	[param1], %rd10635;
	.param .b32 retval0;
	call.uni (retval0), 
	vprintf, 
	(
	param0, 
	param1
	);
	ld.param.b32 	%r11456, [retval0];
	} // callseq 116
	add.s32 	%r13458, %r3204, 3;
$L__BB10_5815:
	sub.s32 	%r11458, %r3204, %r13457;
	setp.gt.u32 	%p5719, %r11458, -4;
	@%p5719 bra 	$L__BB10_5817;
$L__BB10_5816:
	shl.b32 	%r11459, %r13458, 2;
	cvt.s64.s32 	%rd10648, %r11459;
	add.s64 	%rd10649, %rd11651, %rd10648;
	add.s64 	%rd10650, %rd1991, %rd10649;
	ld.s8 	%r11460, [%rd10650+32];
	st.local.u32 	[%rd4], %r11460;
	mov.u64 	%rd10651, $str;
	cvta.global.u64 	%rd10652, %rd10651;
	add.u64 	%rd10653, %SP, 88;
	{ // callseq 117, 0
	.param .b64 param0;
	st.param.b64 	[param0], %rd10652;
	.param .b64 param1;
	st.param.b64 	[param1], %rd10653;
	.param .b32 retval0;
	call.uni (retval0), 
	vprintf, 
	(
	param0, 
	param1
	);
	ld.param.b32 	%r11461, [retval0];
	} // callseq 117
	add.s32 	%r11463, %r11459, 4;
	cvt.s64.s32 	%rd10654, %r11463;
	add.s64 	%rd10655, %rd11651, %rd10654;
	add.s64 	%rd10656, %rd1991, %rd10655;
	ld.s8 	%r11464, [%rd10656+32];
	st.local.u32 	[%rd4], %r11464;
	{ // callseq 118, 0
	.param .b64 param0;
	st.param.b64 	[param0], %rd10652;
	.param .b64 param1;
	st.param.b64 	[param1], %rd10653;
	.param .b32 retval0;
	call.uni (retval0), 
	vprintf, 
	(
	param0, 
	param1
	);
	ld.param.b32 	%r11465, [retval0];
	} // callseq 118
	add.s32 	%r11467, %r11459, 8;
	cvt.s64.s32 	%rd10657, %r11467;
	add.s64 	%rd10658, %rd11651, %rd10657;
	add.s64 	%rd10659, %rd1991, %rd10658;
	ld.s8 	%r11468, [%rd10659+32];
	st.local.u32 	[%rd4], %r11468;
	{ // callseq 119, 0
	.param .b64 param0;
	st.param.b64 	[param0], %rd10652;
	.param .b64 param1;
	st.param.b64 	[param1], %rd10653;
	.param .b32 retval0;
	call.uni (retval0), 
	vprintf, 
	(
	param0, 
	param1
	);
	ld.param.b32 	%r11469, [retval0];
	} // callseq 119
	add.s32 	%r11471, %r11459, 12;
	cvt.s64.s32 	%rd10660, %r11471;
	add.s64 	%rd10661, %rd11651, %rd10660;
	add.s64 	%rd10662, %rd1991, %rd10661;
	ld.s8 	%r11472, [%rd10662+32];
	st.local.u32 	[%rd4], %r11472;
	{ // callseq 120, 0
	.param .b64 param0;
	st.param.b64 	[param0], %rd10652;
	.param .b64 param1;
	st.param.b64 	[param1], %rd10653;
	.param .b32 retval0;
	call.uni (retval0), 
	vprintf, 
	(
	param0, 
	param1
	);
	ld.param.b32 	%r11473, [retval0];
	} // callseq 120
	add.s32 	%r13458, %r13458, 4;
	setp.ne.s32 	%p5720, %r13458, %r13457;
	@%p5720 bra 	$L__BB10_5816;
$L__BB10_5817:
	mov.u64 	%rd10663, $str$1;
	cvta.global.u64 	%rd10664, %rd10663;
	{ // callseq 121, 0
	.param .b64 param0;
	st.param.b64 	[param0], %rd10664;
	.param .b64 param1;
	st.param.b64 	[param1], 0;
	.param .b32 retval0;
	call.uni (retval0), 
	vprintf, 
	(
	param0, 
	param1
	);
	ld.param.b32 	%r11475, [retval0];
	} // callseq 121
	ld.local.u32 	%r13460, [%rd2];
$L__BB10_5818:
	setp.ne.s32 	%p5721, %r13460, 0;
	@%p5721 bra 	$L__BB10_6297;
	mov.u64 	%rd10665, $str$19;
	cvta.global.u64 	%rd10666, %rd10665;
	{ // callseq 122, 0
	.param .b64 param0;
	st.param.b64 	[param0], %rd2113;
	.param .b64 param1;
	st.param.b64 	[param1], %rd10666;
	.param .b64 param2;
	st.param.b64 	[param2], %rd2114;
	.param .b32 retval0;
	call.uni (retval0), 
	_Z32edu_syr_pcpratts_string_constantPcS_Pi, 
	(
	param0, 
	param1, 
	param2
	);
	ld.param.b32 	%r11477, [retval0];
	} // callseq 122
	{ // callseq 123, 0
	.param .b64 param0;
	st.param.b64 	[param0], %rd2113;
	.param .b32 param1;
	st.param.b32 	[param1], %r11367;
	.param .b32 param2;
	st.param.b32 	[param2], %r11477;
	.param .b64 param3;
	st.param.b64 	[param3], %rd2114;
	.param .b32 retval0;
	call.uni (retval0), 
	_Z22java_lang_String_splitPciiiPi, 
	(
	param0, 
	param1, 
	param2, 
	param3
	);
	ld.param.b32 	%r11479, [retval0];
	} // callseq 123
	ld.local.u32 	%r11480, [%rd2];
	setp.ne.s32 	%p5722, %r11480, 0;
	@%p5722 bra 	$L__BB10_6297;
	setp.ne.s32 	%p5723, %r11479, -1;
	@%p5723 bra 	$L__BB10_5822;
	mov.b32 	%r11498, 21352;
	st.local.u32 	[%rd2], %r11498;
	mov.b32 	%r13463, 0;
	mov.pred 	%p6516, 0;
	bra.uni 	$L__BB10_5834;
$L__BB10_5822:
	ld.shared.u64 	%rd1992, [m_Local_$_0];
	mul.wide.s32 	%rd10667, %r11479, 16;
	add.s64 	%rd1993, %rd1992, %rd10667;
	ld.u32 	%r3215, [%rd1993+12];
	setp.gt.s32 	%p5724, %r3215, 0;
	@%p5724 bra 	$L__BB10_5833;
	ld.shared.u64 	%rd10668, [m_Local_$_1];
	atom.global.add.u64 	%rd10669, [%rd25], 48;
	add.s64 	%rd10670, %rd10669, 56;
	setp.lt.u64 	%p5726, %rd10670, %rd10668;
	shr.u64 	%rd1994, %rd10669, 4;
	cvt.u32.u64 	%r13461, %rd1994;
	setp.ne.s32 	%p5727, %r13461, -1;
	and.pred  	%p5728, %p5726, %p5727;
	@%p5728 bra 	$L__BB10_5825;
	mov.b32 	%r11487, 21106;
	st.local.u32 	[%rd2], %r11487;
	mov.b32 	%r13461, -1;
	mov.pred 	%p6515, 0;
	bra.uni 	$L__BB10_5826;
$L__BB10_5825:
	shl.b64 	%rd10671, %rd1994, 32;
	shr.s64 	%rd10672, %rd10671, 28;
	add.s64 	%rd10673, %rd1992, %rd10672;
	mov.b16 	%rs1461, 0;
	st.u8 	[%rd10673], %rs1461;
	st.u8 	[%rd10673+1], %rs1461;
	mov.b32 	%r11481, 3608;
	st.u32 	[%rd10673+4], %r11481;
	mov.b16 	%rs1462, 1;
	st.u8 	[%rd10673+3], %rs1462;
	mov.b32 	%r11482, 48;
	st.u32 	[%rd10673+8], %r11482;
	mov.b32 	%r11483, -1;
	st.u32 	[%rd10673+16], %r11483;
	ld.shared.u64 	%rd10674, [m_Local_$_0];
	add.s64 	%rd10675, %rd10674, %rd10672;
	mov.b32 	%r11484, 0;
	st.u32 	[%rd10675+32], %r11484;
	ld.shared.u64 	%rd10676, [m_Local_$_0];
	add.s64 	%rd10677, %rd10676, %rd10672;
	st.u32 	[%rd10677+36], %r11484;
	ld.shared.u64 	%rd10678, [m_Local_$_0];
	add.s64 	%rd10679, %rd10678, %rd10672;
	st.u32 	[%rd10679+40], %r11484;
	ld.local.u32 	%r11485, [%rd2];
	setp.eq.s32 	%p6515, %r11485, 0;
$L__BB10_5826:
	mov.b32 	%r13462, 0;
	not.pred 	%p5730, %p6515;
	@%p5730 bra 	$L__BB10_5832;
	setp.ne.s32 	%p5731, %r13461, -1;
	@%p5731 bra 	$L__BB10_5829;
	mov.b32 	%r11495, 21352;
	st.local.u32 	[%rd2], %r11495;
	bra.uni 	$L__BB10_5832;
$L__BB10_5829:
	ld.shared.u64 	%rd10680, [m_Local_$_0];
	mul.wide.s32 	%rd1995, %r13461, 16;
	add.s64 	%rd10681, %rd10680, %rd1995;
	st.u32 	[%rd10681+40], %r3215;
	ld.local.u32 	%r11490, [%rd2];
	setp.ne.s32 	%p5732, %r11490, 0;
	@%p5732 bra 	$L__BB10_5832;
	ld.shared.u64 	%rd10682, [m_Local_$_0];
	add.s64 	%rd10683, %rd10682, %rd1995;
	mov.b32 	%r13462, 0;
	st.u32 	[%rd10683+36], %r13462;
	ld.local.u32 	%r11492, [%rd2];
	setp.ne.s32 	%p5733, %r11492, 0;
	@%p5733 bra 	$L__BB10_5832;
	ld.shared.u64 	%rd10684, [m_Local_$_0];
	add.s64 	%rd10685, %rd10684, %rd1995;
	st.u32 	[%rd10685+32], %r11479;
	ld.local.u32 	%r11493, [%rd2];
	setp.eq.s32 	%p5734, %r11493, 0;
	selp.b32 	%r13462, %r13461, 0, %p5734;
$L__BB10_5832:
	st.local.u32 	[%rd2], %r13462;
	setp.eq.s32 	%p6516, %r13462, 0;
	mov.b32 	%r13463, 0;
	bra.uni 	$L__BB10_5834;
$L__BB10_5833:
	ld.u32 	%r13463, [%rd1993+32];
	mov.pred 	%p6516, -1;
$L__BB10_5834:
	not.pred 	%p5736, %p6516;
	@%p5736 bra 	$L__BB10_6297;
	{ // callseq 124, 0
	.param .b64 param0;
	st.param.b64 	[param0], %rd2113;
	.param .b32 param1;
	st.param.b32 	[param1], %r13463;
	.param .b64 param2;
	st.param.b64 	[param2], %rd2114;
	.param .b32 retval0;
	call.uni (retval0), 
	_Z26java_lang_Integer_parseIntPciPi, 
	(
	param0, 
	param1, 
	param2
	);
	ld.param.b32 	%r11499, [retval0];
	} // callseq 124
	ld.local.u32 	%r11500, [%rd2];
	setp.ne.s32 	%p5737, %r11500, 0;
	@%p5737 bra 	$L__BB10_6297;
	setp.ne.s32 	%p5738, %r11479, -1;
	@%p5738 bra 	$L__BB10_5838;
	mov.b32 	%r11519, 21352;
	st.local.u32 	[%rd2], %r11519;
	mov.b32 	%r13466, 0;
	mov.pred 	%p6518, 0;
	bra.uni 	$L__BB10_5850;
$L__BB10_5838:
	ld.shared.u64 	%rd1996, [m_Local_$_0];
	mul.wide.s32 	%rd10686, %r11479, 16;
	add.s64 	%rd1997, %rd1996, %rd10686;
	ld.u32 	%r3223, [%rd1997+12];
	setp.gt.s32 	%p5739, %r3223, 1;
	@%p5739 bra 	$L__BB10_5849;
	ld.shared.u64 	%rd10687, [m_Local_$_1];
	atom.global.add.u64 	%rd10688, [%rd25], 48;
	add.s64 	%rd10689, %rd10688, 56;
	setp.lt.u64 	%p5741, %rd10689, %rd10687;
	shr.u64 	%rd1998, %rd10688, 4;
	cvt.u32.u64 	%r13464, %rd1998;
	setp.ne.s32 	%p5742, %r13464, -1;
	and.pred  	%p5743, %p5741, %p5742;
	@%p5743 bra 	$L__BB10_5841;
	mov.b32 	%r11507, 21106;
	st.local.u32 	[%rd2], %r11507;
	mov.b32 	%r13464, -1;
	mov.pred 	%p6517, 0;
	bra.uni 	$L__BB10_5842;
$L__BB10_5841:
	shl.b64 	%rd10690, %rd1998, 32;
	shr.s64 	%rd10691, %rd10690, 28;
	add.s64 	%rd10692, %rd1996, %rd10691;
	mov.b16 	%rs1463, 0;
	st.u8 	[%rd10692], %rs1463;
	st.u8 	[%rd10692+1], %rs1463;
	mov.b32 	%r11501, 3608;
	st.u32 	[%rd10692+4], %r11501;
	mov.b16 	%rs1464, 1;
	st.u8 	[%rd10692+3], %rs1464;
	mov.b32 	%r11502, 48;
	st.u32 	[%rd10692+8], %r11502;
	mov.b32 	%r11503, -1;
	st.u32 	[%rd10692+16], %r11503;
	ld.shared.u64 	%rd10693, [m_Local_$_0];
	add.s64 	%rd10694, %rd10693, %rd10691;
	mov.b32 	%r11504, 0;
	st.u32 	[%rd10694+32], %r11504;
	ld.shared.u64 	%rd10695, [m_Local_$_0];
	add.s64 	%rd10696, %rd10695, %rd10691;
	st.u32 	[%rd10696+36], %r11504;
	ld.shared.u64 	%rd10697, [m_Local_$_0];
	add.s64 	%rd10698, %rd10697, %rd10691;
	st.u32 	[%rd10698+40], %r11504;
	ld.local.u32 	%r11505, [%rd2];
	setp.eq.s32 	%p6517, %r11505, 0;
$L__BB10_5842:
	mov.b32 	%r13465, 0;
	not.pred 	%p5745, %p6517;
	@%p5745 bra 	$L__BB10_5848;
	setp.ne.s32 	%p5746, %r13464, -1;
	@%p5746 bra 	$L__BB10_5845;
	mov.b32 	%r11516, 21352;
	st.local.u32 	[%rd2], %r11516;
	bra.uni 	$L__BB10_5848;
$L__BB10_5845:
	ld.shared.u64 	%rd10699, [m_Local_$_0];
	mul.wide.s32 	%rd1999, %r13464, 16;
	add.s64 	%rd10700, %rd10699, %rd1999;
	st.u32 	[%rd10700+40], %r3223;
	ld.local.u32 	%r11510, [%rd2];
	setp.ne.s32 	%p5747, %r11510, 0;
	@%p5747 bra 	$L__BB10_5848;
	ld.shared.u64 	%rd10701, [m_Local_$_0];
	add.s64 	%rd10702, %rd10701, %rd1999;
	mov.b32 	%r11512, 1;
	st.u32 	[%rd10702+36], %r11512;
	ld.local.u32 	%r11513, [%rd2];
	setp.ne.s32 	%p5748, %r11513, 0;
	@%p5748 bra 	$L__BB10_5848;
	ld.shared.u64 	%rd10703, [m_Local_$_0];
	add.s64 	%rd10704, %rd10703, %rd1999;
	st.u32 	[%rd10704+32], %r11479;
	ld.local.u32 	%r11514, [%rd2];
	setp.eq.s32 	%p5749, %r11514, 0;
	selp.b32 	%r13465, %r13464, 0, %p5749;
$L__BB10_5848:
	st.local.u32 	[%rd2], %r13465;
	setp.eq.s32 	%p6518, %r13465, 0;
	mov.b32 	%r13466, 0;
	bra.uni 	$L__BB10_5850;
$L__BB10_5849:
	ld.u32 	%r13466, [%rd1997+36];
	mov.pred 	%p6518, -1;
$L__BB10_5850:
	not.pred 	%p5751, %p6518;
	@%p5751 bra 	$L__BB10_6297;
	{ // callseq 125, 0
	.param .b64 param0;
	st.param.b64 	[param0], %rd2113;
	.param .b32 param1;
	st.param.b32 	[param1], %r13466;
	.param .b64 param2;
	st.param.b64 	[param2], %rd2114;
	.param .b32 retval0;
	call.uni (retval0), 
	_Z26java_lang_Integer_parseIntPciPi, 
	(
	param0, 
	param1, 
	param2
	);
	ld.param.b32 	%r11520, [retval0];
	} // callseq 125
	ld.local.u32 	%r11521, [%rd2];
	setp.ne.s32 	%p5752, %r11521, 0;
	@%p5752 bra 	$L__BB10_6297;
	setp.ne.s32 	%p5753, %r11479, -1;
	@%p5753 bra 	$L__BB10_5854;
	mov.b32 	%r11540, 21352;
	st.local.u32 	[%rd2], %r11540;
	mov.b32 	%r13469, 0;
	mov.pred 	%p6520, 0;
	bra.uni 	$L__BB10_5866;
$L__BB10_5854:
	ld.shared.u64 	%rd2000, [m_Local_$_0];
	mul.wide.s32 	%rd10705, %r11479, 16;
	add.s64 	%rd2001, %rd2000, %rd10705;
	ld.u32 	%r3231, [%rd2001+12];
	setp.gt.s32 	%p5754, %r3231, 2;
	@%p5754 bra 	$L__BB10_5865;
	ld.shared.u64 	%rd10706, [m_Local_$_1];
	atom.global.add.u64 	%rd10707, [%rd25], 48;
	add.s64 	%rd10708, %rd10707, 56;
	setp.lt.u64 	%p5756, %rd10708, %rd10706;
	shr.u64 	%rd2002, %rd10707, 4;
	cvt.u32.u64 	%r13467, %rd2002;
	setp.ne.s32 	%p5757, %r13467, -1;
	and.pred  	%p5758, %p5756, %p5757;
	@%p5758 bra 	$L__BB10_5857;
	mov.b32 	%r11528, 21106;
	st.local.u32 	[%rd2], %r11528;
	mov.b32 	%r13467, -1;
	mov.pred 	%p6519, 0;
	bra.uni 	$L__BB10_5858;
$L__BB10_5857:
	shl.b64 	%rd10709, %rd2002, 32;
	shr.s64 	%rd10710, %rd10709, 28;
	add.s64 	%rd10711, %rd2000, %rd10710;
	mov.b16 	%rs1465, 0;
	st.u8 	[%rd10711], %rs1465;
	st.u8 	[%rd10711+1], %rs1465;
	mov.b32 	%r11522, 3608;
	st.u32 	[%rd10711+4], %r11522;
	mov.b16 	%rs1466, 1;
	st.u8 	[%rd10711+3], %rs1466;
	mov.b32 	%r11523, 48;
	st.u32 	[%rd10711+8], %r11523;
	mov.b32 	%r11524, -1;
	st.u32 	[%rd10711+16], %r11524;
	ld.shared.u64 	%rd10712, [m_Local_$_0];
	add.s64 	%rd10713, %rd10712, %rd10710;
	mov.b32 	%r11525, 0;
	st.u32 	[%rd10713+32], %r11525;
	ld.shared.u64 	%rd10714, [m_Local_$_0];
	add.s64 	%rd10715, %rd10714, %rd10710;
	st.u32 	[%rd10715+36], %r11525;
	ld.shared.u64 	%rd10716, [m_Local_$_0];
	add.s64 	%rd10717, %rd10716, %rd10710;
	st.u32 	[%rd10717+40], %r11525;
	ld.local.u32 	%r11526, [%rd2];
	setp.eq.s32 	%p6519, %r11526, 0;
$L__BB10_5858:
	mov.b32 	%r13468, 0;
	not.pred 	%p5760, %p6519;
	@%p5760 bra 	$L__BB10_5864;
	setp.ne.s32 	%p5761, %r13467, -1;
	@%p5761 bra 	$L__BB10_5861;
	mov.b32 	%r11537, 21352;
	st.local.u32 	[%rd2], %r11537;
	bra.uni 	$L__BB10_5864;
$L__BB10_5861:
	ld.shared.u64 	%rd10718, [m_Local_$_0];
	mul.wide.s32 	%rd2003, %r13467, 16;
	add.s64 	%rd10719, %rd10718, %rd2003;
	st.u32 	[%rd10719+40], %r3231;
	ld.local.u32 	%r11531, [%rd2];
	setp.ne.s32 	%p5762, %r11531, 0;
	@%p5762 bra 	$L__BB10_5864;
	ld.shared.u64 	%rd10720, [m_Local_$_0];
	add.s64 	%rd10721, %rd10720, %rd2003;
	mov.b32 	%r11533, 2;
	st.u32 	[%rd10721+36], %r11533;
	ld.local.u32 	%r11534, [%rd2];
	setp.ne.s32 	%p5763, %r11534, 0;
	@%p5763 bra 	$L__BB10_5864;
	ld.shared.u64 	%rd10722, [m_Local_$_0];
	add.s64 	%rd10723, %rd10722, %rd2003;
	st.u32 	[%rd10723+32], %r11479;
	ld.local.u32 	%r11535, [%rd2];
	setp.eq.s32 	%p5764, %r11535, 0;
	selp.b32 	%r13468, %r13467, 0, %p5764;
$L__BB10_5864:
	st.local.u32 	[%rd2], %r13468;
	setp.eq.s32 	%p6520, %r13468, 0;
	mov.b32 	%r13469, 0;
	bra.uni 	$L__BB10_5866;
$L__BB10_5865:
	ld.u32 	%r13469, [%rd2001+40];
	mov.pred 	%p6520, -1;
$L__BB10_5866:
	not.pred 	%p5766, %p6520;
	@%p5766 bra 	$L__BB10_6297;
	mov.u64 	%rd10724, $str$24;
	cvta.global.u64 	%rd10725, %rd10724;
	{ // callseq 126, 0
	.param .b64 param0;
	st.param.b64 	[param0], %rd2113;
	.param .b64 param1;
	st.param.b64 	[param1], %rd10725;
	.param .b64 param2;
	st.param.b64 	[param2], %rd2114;
	.param .b32 retval0;
	call.uni (retval0), 
	_Z32edu_syr_pcpratts_string_constantPcS_Pi, 
	(
	param0, 
	param1, 
	param2
	);
	ld.param.b32 	%r11541, [retval0];
	} // callseq 126
	{ // callseq 127, 0
	.param .b64 param0;
	st.param.b64 	[param0], %rd2113;
	.param .b32 param1;
	st.param.b32 	[param1], %r13469;
	.param .b32 param2;
	st.param.b32 	[param2], %r11541;
	.param .b64 param3;
	st.param.b64 	[param3], %rd2114;
	.param .b32 retval0;
	call.uni (retval0), 
	_Z22java_lang_String_splitPciiPi, 
	(
	param0, 
	param1, 
	param2, 
	param3
	);
	ld.param.b32 	%r11543, [retval0];
	} // callseq 127
	ld.local.u32 	%r11544, [%rd2];
	setp.ne.s32 	%p5767, %r11544, 0;
	@%p5767 bra 	$L__BB10_6297;
	ld.shared.u64 	%rd2004, [m_Local_$_0];
	mul.wide.s32 	%rd2005, %r11543, 16;
	add.s64 	%rd10726, %rd2004, %rd2005;
	ld.u32 	%r3239, [%rd10726+12];
	shl.b32 	%r3240, %r3239, 3;
	add.s32 	%r3241, %r3240, 32;
	ld.shared.u64 	%rd2006, [m_Local_$_1];
	and.b32  	%r3242, %r3239, 1;
	setp.eq.s32 	%p5768, %r3242, 0;
	mov.u32 	%r13470, %r3241;
	@%p5768 bra 	$L__BB10_5870;
	shr.s32 	%r11545, %r3241, 31;
	shr.u32 	%r11546, %r11545, 28;
	add.s32 	%r11547, %r3241, %r11546;
	and.b32  	%r11548, %r11547, -16;
	sub.s32 	%r11549, %r11548, %r3241;
	add.s32 	%r11550, %r3240, %r11549;
	add.s32 	%r13470, %r11550, 48;
$L__BB10_5870:
	cvt.s64.s32 	%rd10727, %r13470;
	atom.global.add.u64 	%rd10728, [%rd25], %rd10727;
	cvt.s64.s32 	%rd10729, %r3240;
	add.s64 	%rd10730, %rd10729, %rd10728;
	add.s64 	%rd10731, %rd10730, 40;
	setp.lt.u64 	%p5769, %rd10731, %rd2006;
	shr.u64 	%rd10732, %rd10728, 4;
	cvt.u32.u64 	%r11551, %rd10732;
	selp.b32 	%r3245, %r11551, -1, %p5769;
	setp.ne.s32 	%p5770, %r3245, -1;
	@%p5770 bra 	$L__BB10_5872;
	mov.b32 	%r11603, 21352;
	st.local.u32 	[%rd2], %r11603;
	bra.uni 	$L__BB10_5911;
$L__BB10_5872:
	mul.wide.s32 	%rd2007, %r3245, 16;
	add.s64 	%rd10733, %rd2004, %rd2007;
	mov.b16 	%rs1467, 0;
	st.u8 	[%rd10733], %rs1467;
	st.u8 	[%rd10733+1], %rs1467;
	mov.b32 	%r11552, 2909;
	st.u32 	[%rd10733+4], %r11552;
	mov.b16 	%rs1468, 1;
	st.u8 	[%rd10733+3], %rs1468;
	st.u32 	[%rd10733+8], %r3241;
	st.u32 	[%rd10733+12], %r3239;
	setp.lt.s32 	%p5771, %r3239, 1;
	@%p5771 bra 	$L__BB10_5911;
	setp.eq.s32 	%p5772, %r3239, 1;
	mov.b32 	%r3260, 0;
	@%p5772 bra 	$L__BB10_5899;
	and.b32  	%r3260, %r3239, 2147483646;
	mov.b32 	%r13471, 0;
$L__BB10_5875:
	ld.shared.u64 	%rd2008, [m_Local_$_0];
	add.s64 	%rd2009, %rd2008, %rd2007;
	ld.u32 	%r3248, [%rd2009+12];
	setp.lt.s32 	%p5773, %r13471, %r3248;
	@%p5773 bra 	$L__BB10_5886;
	ld.shared.u64 	%rd10734, [m_Local_$_1];
	atom.global.add.u64 	%rd10735, [%rd25], 48;
	add.s64 	%rd10736, %rd10735, 56;
	setp.lt.u64 	%p5774, %rd10736, %rd10734;
	shr.u64 	%rd2010, %rd10735, 4;
	cvt.u32.u64 	%r13472, %rd2010;
	setp.ne.s32 	%p5775, %r13472, -1;
	and.pred  	%p5776, %p5774, %p5775;
	@%p5776 bra 	$L__BB10_5878;
	mov.b32 	%r11561, 21106;
	st.local.u32 	[%rd2], %r11561;
	mov.b32 	%r13472, -1;
	mov.pred 	%p6521, 0;
	bra.uni 	$L__BB10_5879;
$L__BB10_5878:
	shl.b64 	%rd10737, %rd2010, 32;
	shr.s64 	%rd10738, %rd10737, 28;
	add.s64 	%rd10739, %rd2008, %rd10738;
	mov.b16 	%rs1469, 0;
	st.u8 	[%rd10739], %rs1469;
	st.u8 	[%rd10739+1], %rs1469;
	mov.b32 	%r11555, 3608;
	st.u32 	[%rd10739+4], %r11555;
	mov.b16 	%rs1470, 1;
	st.u8 	[%rd10739+3], %rs1470;
	mov.b32 	%r11556, 48;
	st.u32 	[%rd10739+8], %r11556;
	mov.b32 	%r11557, -1;
	st.u32 	[%rd10739+16], %r11557;
	ld.shared.u64 	%rd10740, [m_Local_$_0];
	add.s64 	%rd10741, %rd10740, %rd10738;
	mov.b32 	%r11558, 0;
	st.u32 	[%rd10741+32], %r11558;
	ld.shared.u64 	%rd10742, [m_Local_$_0];
	add.s64 	%rd10743, %rd10742, %rd10738;
	st.u32 	[%rd10743+36], %r11558;
	ld.shared.u64 	%rd10744, [m_Local_$_0];
	add.s64 	%rd10745, %rd10744, %rd10738;
	st.u32 	[%rd10745+40], %r11558;
	ld.local.u32 	%r11559, [%rd2];
	setp.eq.s32 	%p6521, %r11559, 0;
$L__BB10_5879:
	mov.b32 	%r13473, 0;
	not.pred 	%p5778, %p6521;
	@%p5778 bra 	$L__BB10_5885;
	setp.ne.s32 	%p5779, %r13472, -1;
	@%p5779 bra 	$L__BB10_5882;
	mov.b32 	%r11569, 21352;
	st.local.u32 	[%rd2], %r11569;
	bra.uni 	$L__BB10_5885;
$L__BB10_5882:
	ld.shared.u64 	%rd10746, [m_Local_$_0];
	mul.wide.s32 	%rd2011, %r13472, 16;
	add.s64 	%rd10747, %rd10746, %rd2011;
	st.u32 	[%rd10747+40], %r3248;
	ld.local.u32 	%r11564, [%rd2];
	setp.ne.s32 	%p5780, %r11564, 0;
	@%p5780 bra 	$L__BB10_5885;
	ld.shared.u64 	%rd10748, [m_Local_$_0];
	add.s64 	%rd10749, %rd10748, %rd2011;
	st.u32 	[%rd10749+36], %r13471;
	ld.local.u32 	%r11566, [%rd2];
	setp.ne.s32 	%p5781, %r11566, 0;
	@%p5781 bra 	$L__BB10_5885;
	ld.shared.u64 	%rd10750, [m_Local_$_0];
	add.s64 	%rd10751, %rd10750, %rd2011;
	st.u32 	[%rd10751+32], %r3245;
	ld.local.u32 	%r11567, [%rd2];
	setp.eq.s32 	%p5782, %r11567, 0;
	selp.b32 	%r13473, %r13472, 0, %p5782;
$L__BB10_5885:
	st.local.u32 	[%rd2], %r13473;
	bra.uni 	$L__BB10_5887;
$L__BB10_5886:
	shl.b32 	%r11570, %r13471, 3;
	cvt.u64.u32 	%rd10752, %r11570;
	add.s64 	%rd10753, %rd2009, %rd10752;
	mov.b64 	%rd10754, 0;
	st.u64 	[%rd10753+32], %rd10754;
$L__BB10_5887:
	add.s32 	%r3253, %r13471, 1;
	ld.shared.u64 	%rd2012, [m_Local_$_0];
	add.s64 	%rd2013, %rd2012, %rd2007;
	ld.u32 	%r3254, [%rd2013+12];
	setp.lt.s32 	%p5783, %r3253, %r3254;
	@%p5783 bra 	$L__BB10_5897;
	ld.shared.u64 	%rd10755, [m_Local_$_1];
	atom.global.add.u64 	%rd10756, [%rd25], 48;
	add.s64 	%rd10757, %rd10756, 56;
	setp.ge.u64 	%p5784, %rd10757, %rd10755;
	shr.u64 	%rd2014, %rd10756, 4;
	cvt.u32.u64 	%r13474, %rd2014;
	setp.eq.s32 	%p5785, %r13474, -1;
	or.pred  	%p5786, %p5784, %p5785;
	@%p5786 bra 	$L__BB10_5890;
	shl.b64 	%rd10758, %rd2014, 32;
	shr.s64 	%rd10759, %rd10758, 28;
	add.s64 	%rd10760, %rd2012, %rd10759;
	mov.b16 	%rs1471, 0;
	st.u8 	[%rd10760], %rs1471;
	st.u8 	[%rd10760+1], %rs1471;
	mov.b32 	%r11571, 3608;
	st.u32 	[%rd10760+4], %r11571;
	mov.b16 	%rs1472, 1;
	st.u8 	[%rd10760+3], %rs1472;
	mov.b32 	%r11572, 48;
	st.u32 	[%rd10760+8], %r11572;
	mov.b32 	%r11573, -1;
	st.u32 	[%rd10760+16], %r11573;
	ld.shared.u64 	%rd10761, [m_Local_$_0];
	add.s64 	%rd10762, %rd10761, %rd10759;
	mov.b32 	%r11574, 0;
	st.u32 	[%rd10762+32], %r11574;
	ld.shared.u64 	%rd10763, [m_Local_$_0];
	add.s64 	%rd10764, %rd10763, %rd10759;
	st.u32 	[%rd10764+36], %r11574;
	ld.shared.u64 	%rd10765, [m_Local_$_0];
	add.s64 	%rd10766, %rd10765, %rd10759;
	st.u32 	[%rd10766+40], %r11574;
	ld.local.u32 	%r11575, [%rd2];
	setp.eq.s32 	%p6522, %r11575, 0;
	bra.uni 	$L__BB10_5891;
$L__BB10_5890:
	mov.b32 	%r11577, 21106;
	st.local.u32 	[%rd2], %r11577;
	mov.b32 	%r13474, -1;
	mov.pred 	%p6522, 0;
$L__BB10_5891:
	mov.b32 	%r13475, 0;
	not.pred 	%p5788, %p6522;
	@%p5788 bra 	$L__BB10_5896;
	setp.eq.s32 	%p5789, %r13474, -1;
	@%p5789 bra 	$L__BB10_6410;
	ld.shared.u64 	%rd10767, [m_Local_$_0];
	mul.wide.s32 	%rd2015, %r13474, 16;
	add.s64 	%rd10768, %rd10767, %rd2015;
	st.u32 	[%rd10768+40], %r3254;
	ld.local.u32 	%r11580, [%rd2];
	setp.eq.s32 	%p5790, %r11580, 0;
	@%p5790 bra 	$L__BB10_5894;
	bra.uni 	$L__BB10_5896;
$L__BB10_5894:
	ld.shared.u64 	%rd10769, [m_Local_$_0];
	add.s64 	%rd10770, %rd10769, %rd2015;
	st.u32 	[%rd10770+36], %r3253;
	ld.local.u32 	%r11582, [%rd2];
	setp.ne.s32 	%p5791, %r11582, 0;
	@%p5791 bra 	$L__BB10_5896;
	ld.shared.u64 	%rd10771, [m_Local_$_0];
	add.s64 	%rd10772, %rd10771, %rd2015;
	st.u32 	[%rd10772+32], %r3245;
	ld.local.u32 	%r11583, [%rd2];
	setp.eq.s32 	%p5792, %r11583, 0;
	selp.b32 	%r13475, %r13474, 0, %p5792;
$L__BB10_5896:
	st.local.u32 	[%rd2], %r13475;
	bra.uni 	$L__BB10_5898;
$L__BB10_5897:
	shl.b32 	%r11586, %r3253, 3;
	cvt.u64.u32 	%rd10773, %r11586;
	add.s64 	%rd10774, %rd2013, %rd10773;
	mov.b64 	%rd10775, 0;
	st.u64 	[%rd10774+32], %rd10775;
$L__BB10_5898:
	add.s32 	%r13471, %r13471, 2;
	setp.ne.s32 	%p5793, %r13471, %r3260;
	@%p5793 bra 	$L__BB10_5875;
$L__BB10_5899:
	setp.eq.s32 	%p5794, %r3242, 0;
	@%p5794 bra 	$L__BB10_5911;
	ld.shared.u64 	%rd2016, [m_Local_$_0];
	add.s64 	%rd2017, %rd2016, %rd2007;
	ld.u32 	%r3261, [%rd2017+12];
	setp.lt.s32 	%p5795, %r3260, %r3261;
	@%p5795 bra 	$L__BB10_5910;
	ld.shared.u64 	%rd10776, [m_Local_$_1];
	atom.global.add.u64 	%rd10777, [%rd25], 48;
	add.s64 	%rd10778, %rd10777, 56;
	setp.ge.u64 	%p5796, %rd10778, %rd10776;
	shr.u64 	%rd2018, %rd10777, 4;
	cvt.u32.u64 	%r13477, %rd2018;
	setp.eq.s32 	%p5797, %r13477, -1;
	or.pred  	%p5798, %p5796, %p5797;
	@%p5798 bra 	$L__BB10_5903;
	shl.b64 	%rd10779, %rd2018, 32;
	shr.s64 	%rd10780, %rd10779, 28;
	add.s64 	%rd10781, %rd2016, %rd10780;
	mov.b16 	%rs1473, 0;
	st.u8 	[%rd10781], %rs1473;
	st.u8 	[%rd10781+1], %rs1473;
	mov.b32 	%r11587, 3608;
	st.u32 	[%rd10781+4], %r11587;
	mov.b16 	%rs1474, 1;
	st.u8 	[%rd10781+3], %rs1474;
	mov.b32 	%r11588, 48;
	st.u32 	[%rd10781+8], %r11588;
	mov.b32 	%r11589, -1;
	st.u32 	[%rd10781+16], %r11589;
	ld.shared.u64 	%rd10782, [m_Local_$_0];
	add.s64 	%rd10783, %rd10782, %rd10780;
	mov.b32 	%r11590, 0;
	st.u32 	[%rd10783+32], %r11590;
	ld.shared.u64 	%rd10784, [m_Local_$_0];
	add.s64 	%rd10785, %rd10784, %rd10780;
	st.u32 	[%rd10785+36], %r11590;
	ld.shared.u64 	%rd10786, [m_Local_$_0];
	add.s64 	%rd10787, %rd10786, %rd10780;
	st.u32 	[%rd10787+40], %r11590;
	ld.local.u32 	%r11591, [%rd2];
	setp.eq.s32 	%p6523, %r11591, 0;
	bra.uni 	$L__BB10_5904;
$L__BB10_5903:
	mov.b32 	%r11593, 21106;
	st.local.u32 	[%rd2], %r11593;
	mov.b32 	%r13477, -1;
	mov.pred 	%p6523, 0;
$L__BB10_5904:
	mov.b32 	%r13478, 0;
	not.pred 	%p5800, %p6523;
	@%p5800 bra 	$L__BB10_5909;
	setp.eq.s32 	%p5801, %r13477, -1;
	@%p5801 bra 	$L__BB10_6411;
	ld.shared.u64 	%rd10788, [m_Local_$_0];
	mul.wide.s32 	%rd2019, %r13477, 16;
	add.s64 	%rd10789, %rd10788, %rd2019;
	st.u32 	[%rd10789+40], %r3261;
	ld.local.u32 	%r11596, [%rd2];
	setp.eq.s32 	%p5802, %r11596, 0;
	@%p5802 bra 	$L__BB10_5907;
	bra.uni 	$L__BB10_5909;
$L__BB10_5907:
	ld.shared.u64 	%rd10790, [m_Local_$_0];
	add.s64 	%rd10791, %rd10790, %rd2019;
	st.u32 	[%rd10791+36], %r3260;
	ld.local.u32 	%r11598, [%rd2];
	setp.ne.s32 	%p5803, %r11598, 0;
	@%p5803 bra 	$L__BB10_5909;
	ld.shared.u64 	%rd10792, [m_Local_$_0];
	add.s64 	%rd10793, %rd10792, %rd2019;
	st.u32 	[%rd10793+32], %r3245;
	ld.local.u32 	%r11599, [%rd2];
	setp.eq.s32 	%p5804, %r11599, 0;
	selp.b32 	%r13478, %r13477, 0, %p5804;
$L__BB10_5909:
	st.local.u32 	[%rd2], %r13478;
	bra.uni 	$L__BB10_5911;
$L__BB10_5910:
	shl.b32 	%r11602, %r3260, 3;
	cvt.u64.u32 	%rd10794, %r11602;
	add.s64 	%rd10795, %rd2017, %rd10794;
	mov.b64 	%rd10796, 0;
	st.u64 	[%rd10795+32], %rd10796;
$L__BB10_5911:
	setp.lt.s32 	%p5805, %r3239, 1;
	@%p5805 bra 	$L__BB10_5945;
	mul.wide.s32 	%rd2020, %r3245, 16;
	mov.b32 	%r13479, 0;
	bra.uni 	$L__BB10_5914;
$L__BB10_5913:
	add.s32 	%r13479, %r13479, 1;
	setp.eq.s32 	%p5831, %r13479, %r3239;
	@%p5831 bra 	$L__BB10_5945;
$L__BB10_5914:
	setp.ne.s32 	%p5806, %r11543, -1;
	@%p5806 bra 	$L__BB10_5916;
	mov.b32 	%r13481, 21352;
	st.local.u32 	[%rd2], %r13481;
	mov.b32 	%r13483, 0;
	bra.uni 	$L__BB10_5928;
$L__BB10_5916:
	ld.shared.u64 	%rd2021, [m_Local_$_0];
	add.s64 	%rd2022, %rd2021, %rd2005;
	ld.u32 	%r3268, [%rd2022+12];
	setp.lt.s32 	%p5807, %r13479, %r3268;
	@%p5807 bra 	$L__BB10_5927;
	ld.shared.u64 	%rd10797, [m_Local_$_1];
	atom.global.add.u64 	%rd10798, [%rd25], 48;
	add.s64 	%rd10799, %rd10798, 56;
	setp.lt.u64 	%p5808, %rd10799, %rd10797;
	shr.u64 	%rd2023, %rd10798, 4;
	cvt.u32.u64 	%r13480, %rd2023;
	setp.ne.s32 	%p5809, %r13480, -1;
	and.pred  	%p5810, %p5808, %p5809;
	@%p5810 bra 	$L__BB10_5919;
	mov.b32 	%r11611, 21106;
	st.local.u32 	[%rd2], %r11611;
	mov.b32 	%r13480, -1;
	mov.pred 	%p6524, 0;
	bra.uni 	$L__BB10_5920;
$L__BB10_5919:
	shl.b64 	%rd10800, %rd2023, 32;
	shr.s64 	%rd10801, %rd10800, 28;
	add.s64 	%rd10802, %rd2021, %rd10801;
	mov.b16 	%rs1475, 0;
	st.u8 	[%rd10802], %rs1475;
	st.u8 	[%rd10802+1], %rs1475;
	mov.b32 	%r11605, 3608;
	st.u32 	[%rd10802+4], %r11605;
	mov.b16 	%rs1476, 1;
	st.u8 	[%rd10802+3], %rs1476;
	mov.b32 	%r11606, 48;
	st.u32 	[%rd10802+8], %r11606;
	mov.b32 	%r11607, -1;
	st.u32 	[%rd10802+16], %r11607;
	ld.shared.u64 	%rd10803, [m_Local_$_0];
	add.s64 	%rd10804, %rd10803, %rd10801;
	mov.b32 	%r11608, 0;
	st.u32 	[%rd10804+32], %r11608;
	ld.shared.u64 	%rd10805, [m_Local_$_0];
	add.s64 	%rd10806, %rd10805, %rd10801;
	st.u32 	[%rd10806+36], %r11608;
	ld.shared.u64 	%rd10807, [m_Local_$_0];
	add.s64 	%rd10808, %rd10807, %rd10801;
	st.u32 	[%rd10808+40], %r11608;
	ld.local.u32 	%r11609, [%rd2];
	setp.eq.s32 	%p6524, %r11609, 0;
$L__BB10_5920:
	mov.b32 	%r13481, 0;
	not.pred 	%p5812, %p6524;
	@%p5812 bra 	$L__BB10_5926;
	setp.ne.s32 	%p5813, %r13480, -1;
	@%p5813 bra 	$L__BB10_5923;
	mov.b32 	%r11619, 21352;
	st.local.u32 	[%rd2], %r11619;
	bra.uni 	$L__BB10_5926;
$L__BB10_5923:
	ld.shared.u64 	%rd10809, [m_Local_$_0];
	mul.wide.s32 	%rd2024, %r13480, 16;
	add.s64 	%rd10810, %rd10809, %rd2024;
	st.u32 	[%rd10810+40], %r3268;
	ld.local.u32 	%r11614, [%rd2];
	setp.ne.s32 	%p5814, %r11614, 0;
	@%p5814 bra 	$L__BB10_5926;
	ld.shared.u64 	%rd10811, [m_Local_$_0];
	add.s64 	%rd10812, %rd10811, %rd2024;
	st.u32 	[%rd10812+36], %r13479;
	ld.local.u32 	%r11616, [%rd2];
	setp.ne.s32 	%p5815, %r11616, 0;
	@%p5815 bra 	$L__BB10_5926;
	ld.shared.u64 	%rd10813, [m_Local_$_0];
	add.s64 	%rd10814, %rd10813, %rd2024;
	st.u32 	[%rd10814+32], %r11543;
	ld.local.u32 	%r11617, [%rd2];
	setp.eq.s32 	%p5816, %r11617, 0;
	selp.b32 	%r13481, %r13480, 0, %p5816;
$L__BB10_5926:
	st.local.u32 	[%rd2], %r13481;
	mov.b32 	%r13483, 0;
	bra.uni 	$L__BB10_5928;
$L__BB10_5927:
	shl.b32 	%r11621, %r13479, 2;
	cvt.u64.u32 	%rd10815, %r11621;
	add.s64 	%rd10816, %rd2022, %rd10815;
	ld.u32 	%r13483, [%rd10816+32];
	ld.local.u32 	%r13481, [%rd2];
$L__BB10_5928:
	setp.ne.s32 	%p5817, %r13481, 0;
	@%p5817 bra 	$L__BB10_6297;
	{ // callseq 128, 0
	.param .b64 param0;
	st.param.b64 	[param0], %rd2113;
	.param .b32 param1;
	st.param.b32 	[param1], %r13483;
	.param .b64 param2;
	st.param.b64 	[param2], %rd2114;
	.param .b64 retval0;
	call.uni (retval0), 
	_Z28java_lang_Double_parseDoublePciPi, 
	(
	param0, 
	param1, 
	param2
	);
	ld.param.f64 	%fd79, [retval0];
	} // callseq 128
	ld.local.u32 	%r11624, [%rd2];
	setp.ne.s32 	%p5818, %r11624, 0;
	@%p5818 bra 	$L__BB10_6297;
	setp.ne.s32 	%p5819, %r3245, -1;
	@%p5819 bra 	$L__BB10_5932;
	mov.b32 	%r13485, 21352;
	st.local.u32 	[%rd2], %r13485;
	bra.uni 	$L__BB10_5944;
$L__BB10_5932:
	ld.shared.u64 	%rd2025, [m_Local_$_0];
	add.s64 	%rd2026, %rd2025, %rd2020;
	ld.u32 	%r3277, [%rd2026+12];
	setp.lt.s32 	%p5820, %r13479, %r3277;
	@%p5820 bra 	$L__BB10_5943;
	ld.shared.u64 	%rd10817, [m_Local_$_1];
	atom.global.add.u64 	%rd10818, [%rd25], 48;
	add.s64 	%rd10819, %rd10818, 56;
	setp.lt.u64 	%p5821, %rd10819, %rd10817;
	shr.u64 	%rd2027, %rd10818, 4;
	cvt.u32.u64 	%r13484, %rd2027;
	setp.ne.s32 	%p5822, %r13484, -1;
	and.pred  	%p5823, %p5821, %p5822;
	@%p5823 bra 	$L__BB10_5935;
	mov.b32 	%r11631, 21106;
	st.local.u32 	[%rd2], %r11631;
	mov.b32 	%r13484, -1;
	mov.pred 	%p6525, 0;
	bra.uni 	$L__BB10_5936;
$L__BB10_5935:
	shl.b64 	%rd10820, %rd2027, 32;
	shr.s64 	%rd10821, %rd10820, 28;
	add.s64 	%rd10822, %rd2025, %rd10821;
	mov.b16 	%rs1477, 0;
	st.u8 	[%rd10822], %rs1477;
	st.u8 	[%rd10822+1], %rs1477;
	mov.b32 	%r11625, 3608;
	st.u32 	[%rd10822+4], %r11625;
	mov.b16 	%rs1478, 1;
	st.u8 	[%rd10822+3], %rs1478;
	mov.b32 	%r11626, 48;
	st.u32 	[%rd10822+8], %r11626;
	mov.b32 	%r11627, -1;
	st.u32 	[%rd10822+16], %r11627;
	ld.shared.u64 	%rd10823, [m_Local_$_0];
	add.s64 	%rd10824, %rd10823, %rd10821;
	mov.b32 	%r11628, 0;
	st.u32 	[%rd10824+32], %r11628;
	ld.shared.u64 	%rd10825, [m_Local_$_0];
	add.s64 	%rd10826, %rd10825, %rd10821;
	st.u32 	[%rd10826+36], %r11628;
	ld.shared.u64 	%rd10827, [m_Local_$_0];
	add.s64 	%rd10828, %rd10827, %rd10821;
	st.u32 	[%rd10828+40], %r11628;
	ld.local.u32 	%r11629, [%rd2];
	setp.eq.s32 	%p6525, %r11629, 0;
$L__BB10_5936:
	mov.b32 	%r13485, 0;
	not.pred 	%p5825, %p6525;
	@%p5825 bra 	$L__BB10_5942;
	setp.ne.s32 	%p5826, %r13484, -1;
	@%p5826 bra 	$L__BB10_5939;
	mov.b32 	%r11639, 21352;
	st.local.u32 	[%rd2], %r11639;
	bra.uni 	$L__BB10_5942;
$L__BB10_5939:
	ld.shared.u64 	%rd10829, [m_Local_$_0];
	mul.wide.s32 	%rd2028, %r13484, 16;
	add.s64 	%rd10830, %rd10829, %rd2028;
	st.u32 	[%rd10830+40], %r3277;
	ld.local.u32 	%r11634, [%rd2];
	setp.ne.s32 	%p5827, %r11634, 0;
	@%p5827 bra 	$L__BB10_5942;
	ld.shared.u64 	%rd10831, [m_Local_$_0];
	add.s64 	%rd10832, %rd10831, %rd2028;
	st.u32 	[%rd10832+36], %r13479;
	ld.local.u32 	%r11636, [%rd2];
	setp.ne.s32 	%p5828, %r11636, 0;
	@%p5828 bra 	$L__BB10_5942;
	ld.shared.u64 	%rd10833, [m_Local_$_0];
	add.s64 	%rd10834, %rd10833, %rd2028;
	st.u32 	[%rd10834+32], %r3245;
	ld.local.u32 	%r11637, [%rd2];
	setp.eq.s32 	%p5829, %r11637, 0;
	selp.b32 	%r13485, %r13484, 0, %p5829;
$L__BB10_5942:
	st.local.u32 	[%rd2], %r13485;
	bra.uni 	$L__BB10_5944;
$L__BB10_5943:
	shl.b32 	%r11640, %r13479, 3;
	cvt.u64.u32 	%rd10835, %r11640;
	add.s64 	%rd10836, %rd2026, %rd10835;
	st.f64 	[%rd10836+32], %fd79;
	ld.local.u32 	%r13485, [%rd2];
$L__BB10_5944:
	setp.eq.s32 	%p5830, %r13485, 0;
	@%p5830 bra 	$L__BB10_5913;
	bra.uni 	$L__BB10_6297;
$L__BB10_5945:
	shl.b32 	%r11642, %r11499, 2;
	add.s32 	%r3284, %r11642, %r13;
	setp.lt.u32 	%p5832, %r3284, 40956;
	mov.u32 	%r11643, m_shared;
	add.s32 	%r3285, %r11643, %r3284;
	@%p5832 bra 	$L__BB10_5956;
	ld.shared.u64 	%rd10837, [m_Local_$_1];
	atom.global.add.u64 	%rd10838, [%rd25], 48;
	add.s64 	%rd10839, %rd10838, 56;
	setp.lt.u64 	%p5833, %rd10839, %rd10837;
	shr.u64 	%rd2029, %rd10838, 4;
	cvt.u32.u64 	%r13487, %rd2029;
	setp.ne.s32 	%p5834, %r13487, -1;
	and.pred  	%p5835, %p5833, %p5834;
	@%p5835 bra 	$L__BB10_5948;
	mov.b32 	%r11661, 21106;
	st.local.u32 	[%rd2], %r11661;
	mov.b32 	%r13487, -1;
	mov.pred 	%p6526, 0;
	bra.uni 	$L__BB10_5949;
$L__BB10_5948:
	ld.shared.u64 	%rd10840, [m_Local_$_0];
	shl.b64 	%rd10841, %rd2029, 32;
	shr.s64 	%rd10842, %rd10841, 28;
	add.s64 	%rd10843, %rd10840, %rd10842;
	mov.b16 	%rs1479, 0;
	st.u8 	[%rd10843], %rs1479;
	st.u8 	[%rd10843+1], %rs1479;
	mov.b32 	%r11655, 3608;
	st.u32 	[%rd10843+4], %r11655;
	mov.b16 	%rs1480, 1;
	st.u8 	[%rd10843+3], %rs1480;
	mov.b32 	%r11656, 48;
	st.u32 	[%rd10843+8], %r11656;
	mov.b32 	%r11657, -1;
	st.u32 	[%rd10843+16], %r11657;
	ld.shared.u64 	%rd10844, [m_Local_$_0];
	add.s64 	%rd10845, %rd10844, %rd10842;
	mov.b32 	%r11658, 0;
	st.u32 	[%rd10845+32], %r11658;
	ld.shared.u64 	%rd10846, [m_Local_$_0];
	add.s64 	%rd10847, %rd10846, %rd10842;
	st.u32 	[%rd10847+36], %r11658;
	ld.shared.u64 	%rd10848, [m_Local_$_0];
	add.s64 	%rd10849, %rd10848, %rd10842;
	st.u32 	[%rd10849+40], %r11658;
	ld.local.u32 	%r11659, [%rd2];
	setp.eq.s32 	%p6526, %r11659, 0;
$L__BB10_5949:
	mov.b32 	%r13488, 0;
	not.pred 	%p5837, %p6526;
	@%p5837 bra 	$L__BB10_5955;
	setp.ne.s32 	%p5838, %r13487, -1;
	@%p5838 bra 	$L__BB10_5952;
	mov.b32 	%r11671, 21352;
	st.local.u32 	[%rd2], %r11671;
	bra.uni 	$L__BB10_5955;
$L__BB10_5952:
	ld.shared.u64 	%rd10850, [m_Local_$_0];
	mul.wide.s32 	%rd2030, %r13487, 16;
	add.s64 	%rd10851, %rd10850, %rd2030;
	mov.b32 	%r11664, 40960;
	st.u32 	[%rd10851+40], %r11664;
	ld.local.u32 	%r11665, [%rd2];
	setp.ne.s32 	%p5839, %r11665, 0;
	@%p5839 bra 	$L__BB10_5955;
	ld.shared.u64 	%rd10852, [m_Local_$_0];
	add.s64 	%rd10853, %rd10852, %rd2030;
	st.u32 	[%rd10853+36], %r3284;
	ld.local.u32 	%r11667, [%rd2];
	setp.ne.s32 	%p5840, %r11667, 0;
	@%p5840 bra 	$L__BB10_5955;
	ld.shared.u64 	%rd10854, [m_Local_$_0];
	add.s64 	%rd10855, %rd10854, %rd2030;
	mov.b32 	%r11668, 0;
	st.u32 	[%rd10855+32], %r11668;
	ld.local.u32 	%r11669, [%rd2];
	setp.eq.s32 	%p5841, %r11669, 0;
	selp.b32 	%r13488, %r13487, 0, %p5841;
$L__BB10_5955:
	st.local.u32 	[%rd2], %r13488;
	mov.b32 	%r13490, 0;
	bra.uni 	$L__BB10_5957;
$L__BB10_5956:
	ld.shared.u8 	%r11644, [%r3285];
	ld.shared.u8 	%r11645, [%r3285+1];
	shl.b32 	%r11646, %r11645, 8;
	and.b32  	%r11647, %r11646, 65280;
	or.b32  	%r11648, %r11647, %r11644;
	ld.shared.u8 	%r11649, [%r3285+2];
	shl.b32 	%r11650, %r11649, 16;
	and.b32  	%r11651, %r11650, 16711680;
	or.b32  	%r11652, %r11648, %r11651;
	ld.shared.u8 	%r11653, [%r3285+3];
	shl.b32 	%r11654, %r11653, 24;
	or.b32  	%r13490, %r11652, %r11654;
	ld.local.u32 	%r13488, [%rd2];
$L__BB10_5957:
	setp.ne.s32 	%p5842, %r13488, 0;
	@%p5842 bra 	$L__BB10_6297;
	setp.eq.s32 	%p5843, %r13490, 0;
	@%p5843 bra 	$L__BB10_5961;
	setp.lt.s32 	%p5844, %r11, 1;
	mov.b32 	%r13498, 0;
	@%p5844 bra 	$L__BB10_6034;
	mul.lo.s32 	%r3294, %r13449, %r11;
	mul.wide.s32 	%rd2031, %r3245, 16;
	mov.b32 	%r13498, 0;
	mov.u32 	%r13502, %r13498;
	bra.uni 	$L__BB10_5993;
$L__BB10_5961:
	setp.lt.s32 	%p5883, %r11, 1;
	mov.b32 	%r13498, 0;
	@%p5883 bra 	$L__BB10_6034;
	mul.lo.s32 	%r3295, %r13449, %r11;
	mul.wide.s32 	%rd2032, %r3245, 16;
	mov.b32 	%r13498, 0;
	mov.u32 	%r13492, %r13498;
	bra.uni 	$L__BB10_5964;
$L__BB10_5963:
	add.s32 	%r13492, %r13492, 1;
	setp.eq.s32 	%p5909, %r13492, %r11;
	@%p5909 bra 	$L__BB10_6034;
$L__BB10_5964:
	setp.ne.s32 	%p5884, %r3245, -1;
	add.s32 	%r11732, %r13492, %r3295;
	shl.b32 	%r11733, %r11732, 3;
	add.s32 	%r3299, %r11733, %r12;
	@%p5884 bra 	$L__BB10_5966;
	mov.b32 	%r13498, 21352;
	st.local.u32 	[%rd2], %r13498;
	mov.b64 	%rd11652, 0;
	mov.pred 	%p6528, 0;
	mov.u32 	%r13496, %r13498;
	bra.uni 	$L__BB10_5978;
$L__BB10_5966:
	ld.shared.u64 	%rd2033, [m_Local_$_0];
	add.s64 	%rd2034, %rd2033, %rd2032;
	ld.u32 	%r3300, [%rd2034+12];
	setp.lt.s32 	%p5885, %r13492, %r3300;
	@%p5885 bra 	$L__BB10_5977;
	ld.shared.u64 	%rd10950, [m_Local_$_1];
	atom.global.add.u64 	%rd10951, [%rd25], 48;
	add.s64 	%rd10952, %rd10951, 56;
	setp.lt.u64 	%p5886, %rd10952, %rd10950;
	shr.u64 	%rd2035, %rd10951, 4;
	cvt.u32.u64 	%r13493, %rd2035;
	setp.ne.s32 	%p5887, %r13493, -1;
	and.pred  	%p5888, %p5886, %p5887;
	@%p5888 bra 	$L__BB10_5969;
	mov.b32 	%r11740, 21106;
	st.local.u32 	[%rd2], %r11740;
	mov.b32 	%r13493, -1;
	mov.pred 	%p6527, 0;
	bra.uni 	$L__BB10_5970;
$L__BB10_5969:
	shl.b64 	%rd10953, %rd2035, 32;
	shr.s64 	%rd10954, %rd10953, 28;
	add.s64 	%rd10955, %rd2033, %rd10954;
	mov.b16 	%rs1487, 0;
	st.u8 	[%rd10955], %rs1487;
	st.u8 	[%rd10955+1], %rs1487;
	mov.b32 	%r11734, 3608;
	st.u32 	[%rd10955+4], %r11734;
	mov.b16 	%rs1488, 1;
	st.u8 	[%rd10955+3], %rs1488;
	mov.b32 	%r11735, 48;
	st.u32 	[%rd10955+8], %r11735;
	mov.b32 	%r11736, -1;
	st.u32 	[%rd10955+16], %r11736;
	ld.shared.u64 	%rd10956, [m_Local_$_0];
	add.s64 	%rd10957, %rd10956, %rd10954;
	mov.b32 	%r11737, 0;
	st.u32 	[%rd10957+32], %r11737;
	ld.shared.u64 	%rd10958, [m_Local_$_0];
	add.s64 	%rd10959, %rd10958, %rd10954;
	st.u32 	[%rd10959+36], %r11737;
	ld.shared.u64 	%rd10960, [m_Local_$_0];
	add.s64 	%rd10961, %rd10960, %rd10954;
	st.u32 	[%rd10961+40], %r11737;
	ld.local.u32 	%r11738, [%rd2];
	setp.eq.s32 	%p6527, %r11738, 0;
$L__BB10_5970:
	mov.b32 	%r13498, 0;
	not.pred 	%p5890, %p6527;
	@%p5890 bra 	$L__BB10_5976;
	setp.ne.s32 	%p5891, %r13493, -1;
	@%p5891 bra 	$L__BB10_5973;
	mov.b32 	%r11748, 21352;
	st.local.u32 	[%rd2], %r11748;
	bra.uni 	$L__BB10_5976;
$L__BB10_5973:
	ld.shared.u64 	%rd10962, [m_Local_$_0];
	mul.wide.s32 	%rd2036, %r13493, 16;
	add.s64 	%rd10963, %rd10962, %rd2036;
	st.u32 	[%rd10963+40], %r3300;
	ld.local.u32 	%r11743, [%rd2];
	setp.ne.s32 	%p5892, %r11743, 0;
	@%p5892 bra 	$L__BB10_5976;
	ld.shared.u64 	%rd10964, [m_Local_$_0];
	add.s64 	%rd10965, %rd10964, %rd2036;
	st.u32 	[%rd10965+36], %r13492;
	ld.local.u32 	%r11745, [%rd2];
	setp.ne.s32 	%p5893, %r11745, 0;
	@%p5893 bra 	$L__BB10_5976;
	ld.shared.u64 	%rd10966, [m_Local_$_0];
	add.s64 	%rd10967, %rd10966, %rd2036;
	st.u32 	[%rd10967+32], %r3245;
	ld.local.u32 	%r11746, [%rd2];
	setp.eq.s32 	%p5894, %r11746, 0;
	selp.b32 	%r13498, %r13493, 0, %p5894;
$L__BB10_5976:
	st.local.u32 	[%rd2], %r13498;
	setp.eq.s32 	%p6528, %r13498, 0;
	mov.b64 	%rd11652, 0;
	mov.u32 	%r13496, %r13498;
	bra.uni 	$L__BB10_5978;
$L__BB10_5977:
	shl.b32 	%r11750, %r13492, 3;
	cvt.u64.u32 	%rd10969, %r11750;
	add.s64 	%rd10970, %rd2034, %rd10969;
	ld.u64 	%rd11652, [%rd10970+32];
	mov.pred 	%p6528, -1;
	mov.b32 	%r13496, 0;
$L__BB10_5978:
	not.pred 	%p5897, %p6528;
	@%p5897 bra 	$L__BB10_6297;
	setp.lt.u32 	%p5898, %r3299, 40952;
	@%p5898 bra 	$L__BB10_5990;
	ld.shared.u64 	%rd10979, [m_Local_$_1];
	atom.global.add.u64 	%rd10980, [%rd25], 48;
	add.s64 	%rd10981, %rd10980, 56;
	setp.lt.u64 	%p5899, %rd10981, %rd10979;
	shr.u64 	%rd2039, %rd10980, 4;
	cvt.u32.u64 	%r13497, %rd2039;
	setp.ne.s32 	%p5900, %r13497, -1;
	and.pred  	%p5901, %p5899, %p5900;
	@%p5901 bra 	$L__BB10_5982;
	mov.b32 	%r11760, 21106;
	st.local.u32 	[%rd2], %r11760;
	mov.b32 	%r13497, -1;
	mov.pred 	%p6529, 0;
	bra.uni 	$L__BB10_5983;
$L__BB10_5982:
	ld.shared.u64 	%rd10982, [m_Local_$_0];
	shl.b64 	%rd10983, %rd2039, 32;
	shr.s64 	%rd10984, %rd10983, 28;
	add.s64 	%rd10985, %rd10982, %rd10984;
	mov.b16 	%rs1489, 0;
	st.u8 	[%rd10985], %rs1489;
	st.u8 	[%rd10985+1], %rs1489;
	mov.b32 	%r11754, 3608;
	st.u32 	[%rd10985+4], %r11754;
	mov.b16 	%rs1490, 1;
	st.u8 	[%rd10985+3], %rs1490;
	mov.b32 	%r11755, 48;
	st.u32 	[%rd10985+8], %r11755;
	mov.b32 	%r11756, -1;
	st.u32 	[%rd10985+16], %r11756;
	ld.shared.u64 	%rd10986, [m_Local_$_0];
	add.s64 	%rd10987, %rd10986, %rd10984;
	mov.b32 	%r11757, 0;
	st.u32 	[%rd10987+32], %r11757;
	ld.shared.u64 	%rd10988, [m_Local_$_0];
	add.s64 	%rd10989, %rd10988, %rd10984;
	st.u32 	[%rd10989+36], %r11757;
	ld.shared.u64 	%rd10990, [m_Local_$_0];
	add.s64 	%rd10991, %rd10990, %rd10984;
	st.u32 	[%rd10991+40], %r11757;
	ld.local.u32 	%r11758, [%rd2];
	setp.eq.s32 	%p6529, %r11758, 0;
$L__BB10_5983:
	mov.b32 	%r13498, 0;
	not.pred 	%p5903, %p6529;
	@%p5903 bra 	$L__BB10_5989;
	setp.ne.s32 	%p5904, %r13497, -1;
	@%p5904 bra 	$L__BB10_5986;
	mov.b32 	%r11770, 21352;
	st.local.u32 	[%rd2], %r11770;
	bra.uni 	$L__BB10_5989;
$L__BB10_5986:
	ld.shared.u64 	%rd10992, [m_Local_$_0];
	mul.wide.s32 	%rd2040, %r13497, 16;
	add.s64 	%rd10993, %rd10992, %rd2040;
	mov.b32 	%r11763, 40960;
	st.u32 	[%rd10993+40], %r11763;
	ld.local.u32 	%r11764, [%rd2];
	setp.ne.s32 	%p5905, %r11764, 0;
	@%p5905 bra 	$L__BB10_5989;
	ld.shared.u64 	%rd10994, [m_Local_$_0];
	add.s64 	%rd10995, %rd10994, %rd2040;
	st.u32 	[%rd10995+36], %r3299;
	ld.local.u32 	%r11766, [%rd2];
	setp.ne.s32 	%p5906, %r11766, 0;
	@%p5906 bra 	$L__BB10_5989;
	ld.shared.u64 	%rd10996, [m_Local_$_0];
	add.s64 	%rd10997, %rd10996, %rd2040;
	mov.b32 	%r11767, 0;
	st.u32 	[%rd10997+32], %r11767;
	ld.local.u32 	%r11768, [%rd2];
	setp.eq.s32 	%p5907, %r11768, 0;
	selp.b32 	%r13498, %r13497, 0, %p5907;
$L__BB10_5989:
	st.local.u32 	[%rd2], %r13498;
	mov.u32 	%r13496, %r13498;
	bra.uni 	$L__BB10_5991;
$L__BB10_5990:
	add.s32 	%r11753, %r11643, %r3299;
	st.shared.u8 	[%r11753], %rd11652;
	shr.u64 	%rd10972, %rd11652, 8;
	st.shared.u8 	[%r11753+1], %rd10972;
	shr.u64 	%rd10973, %rd11652, 16;
	st.shared.u8 	[%r11753+2], %rd10973;
	shr.u64 	%rd10974, %rd11652, 24;
	st.shared.u8 	[%r11753+3], %rd10974;
	shr.u64 	%rd10975, %rd11652, 32;
	st.shared.u8 	[%r11753+4], %rd10975;
	shr.u64 	%rd10976, %rd11652, 40;
	st.shared.u8 	[%r11753+5], %rd10976;
	shr.u64 	%rd10977, %rd11652, 48;
	st.shared.u8 	[%r11753+6], %rd10977;
	shr.u64 	%rd10978, %rd11652, 56;
	st.shared.u8 	[%r11753+7], %rd10978;
$L__BB10_5991:
	setp.eq.s32 	%p5908, %r13496, 0;
	@%p5908 bra 	$L__BB10_5963;
	bra.uni 	$L__BB10_6297;
$L__BB10_5992:
	add.s32 	%r13502, %r13502, 1;
	setp.eq.s32 	%p5882, %r13502, %r11;
	@%p5882 bra 	$L__BB10_6034;
$L__BB10_5993:
	add.s32 	%r11675, %r13502, %r3294;
	shl.b32 	%r11676, %r11675, 3;
	add.s32 	%r3316, %r11676, %r12;
	setp.lt.u32 	%p5845, %r3316, 40952;
	add.s32 	%r3317, %r11643, %r3316;
	@%p5845 bra 	$L__BB10_6004;
	ld.shared.u64 	%rd10884, [m_Local_$_1];
	atom.global.add.u64 	%rd10885, [%rd25], 48;
	add.s64 	%rd10886, %rd10885, 56;
	setp.lt.u64 	%p5847, %rd10886, %rd10884;
	shr.u64 	%rd2041, %rd10885, 4;
	cvt.u32.u64 	%r13503, %rd2041;
	setp.ne.s32 	%p5848, %r13503, -1;
	and.pred  	%p5849, %p5847, %p5848;
	@%p5849 bra 	$L__BB10_5996;
	mov.b32 	%r11685, 21106;
	st.local.u32 	[%rd2], %r11685;
	mov.b32 	%r13503, -1;
	mov.pred 	%p6530, 0;
	bra.uni 	$L__BB10_5997;
$L__BB10_5996:
	ld.shared.u64 	%rd10887, [m_Local_$_0];
	shl.b64 	%rd10888, %rd2041, 32;
	shr.s64 	%rd10889, %rd10888, 28;
	add.s64 	%rd10890, %rd10887, %rd10889;
	mov.b16 	%rs1481, 0;
	st.u8 	[%rd10890], %rs1481;
	st.u8 	[%rd10890+1], %rs1481;
	mov.b32 	%r11679, 3608;
	st.u32 	[%rd10890+4], %r11679;
	mov.b16 	%rs1482, 1;
	st.u8 	[%rd10890+3], %rs1482;
	mov.b32 	%r11680, 48;
	st.u32 	[%rd10890+8], %r11680;
	mov.b32 	%r11681, -1;
	st.u32 	[%rd10890+16], %r11681;
	ld.shared.u64 	%rd10891, [m_Local_$_0];
	add.s64 	%rd10892, %rd10891, %rd10889;
	mov.b32 	%r11682, 0;
	st.u32 	[%rd10892+32], %r11682;
	ld.shared.u64 	%rd10893, [m_Local_$_0];
	add.s64 	%rd10894, %rd10893, %rd10889;
	st.u32 	[%rd10894+36], %r11682;
	ld.shared.u64 	%rd10895, [m_Local_$_0];
	add.s64 	%rd10896, %rd10895, %rd10889;
	st.u32 	[%rd10896+40], %r11682;
	ld.local.u32 	%r11683, [%rd2];
	setp.eq.s32 	%p6530, %r11683, 0;
$L__BB10_5997:
	mov.b32 	%r13498, 0;
	not.pred 	%p5851, %p6530;
	@%p5851 bra 	$L__BB10_6003;
	setp.ne.s32 	%p5852, %r13503, -1;
	@%p5852 bra 	$L__BB10_6000;
	mov.b32 	%r11695, 21352;
	st.local.u32 	[%rd2], %r11695;
	bra.uni 	$L__BB10_6003;
$L__BB10_6000:
	ld.shared.u64 	%rd10897, [m_Local_$_0];
	mul.wide.s32 	%rd2042, %r13503, 16;
	add.s64 	%rd10898, %rd10897, %rd2042;
	mov.b32 	%r11688, 40960;
	st.u32 	[%rd10898+40], %r11688;
	ld.local.u32 	%r11689, [%rd2];
	setp.ne.s32 	%p5853, %r11689, 0;
	@%p5853 bra 	$L__BB10_6003;
	ld.shared.u64 	%rd10899, [m_Local_$_0];
	add.s64 	%rd10900, %rd10899, %rd2042;
	st.u32 	[%rd10900+36], %r3316;
	ld.local.u32 	%r11691, [%rd2];
	setp.ne.s32 	%p5854, %r11691, 0;
	@%p5854 bra 	$L__BB10_6003;
	ld.shared.u64 	%rd10901, [m_Local_$_0];
	add.s64 	%rd10902, %rd10901, %rd2042;
	mov.b32 	%r11692, 0;
	st.u32 	[%rd10902+32], %r11692;
	ld.local.u32 	%r11693, [%rd2];
	setp.eq.s32 	%p5855, %r11693, 0;
	selp.b32 	%r13498, %r13503, 0, %p5855;
$L__BB10_6003:
	st.local.u32 	[%rd2], %r13498;
	setp.eq.s32 	%p6531, %r13498, 0;
	mov.f64 	%fd114, 0d0000000000000000;
	mov.u32 	%r13510, %r13498;
	bra.uni 	$L__BB10_6005;
$L__BB10_6004:
	ld.shared.u8 	%rd10856, [%r3317];
	ld.shared.u8 	%rd10857, [%r3317+1];
	shl.b64 	%rd10858, %rd10857, 8;
	and.b64  	%rd10859, %rd10858, 65280;
	or.b64  	%rd10860, %rd10859, %rd10856;
	ld.shared.u8 	%rd10861, [%r3317+2];
	shl.b64 	%rd10862, %rd10861, 16;
	and.b64  	%rd10863, %rd10862, 16711680;
	or.b64  	%rd10864, %rd10860, %rd10863;
	ld.shared.u8 	%rd10865, [%r3317+3];
	shl.b64 	%rd10866, %rd10865, 24;
	and.b64  	%rd10867, %rd10866, 4278190080;
	or.b64  	%rd10868, %rd10864, %rd10867;
	ld.shared.u8 	%rd10869, [%r3317+4];
	shl.b64 	%rd10870, %rd10869, 32;
	and.b64  	%rd10871, %rd10870, 1095216660480;
	or.b64  	%rd10872, %rd10868, %rd10871;
	ld.shared.u8 	%rd10873, [%r3317+5];
	shl.b64 	%rd10874, %rd10873, 40;
	and.b64  	%rd10875, %rd10874, 280375465082880;
	or.b64  	%rd10876, %rd10872, %rd10875;
	ld.shared.u8 	%rd10877, [%r3317+6];
	shl.b64 	%rd10878, %rd10877, 48;
	and.b64  	%rd10879, %rd10878, 71776119061217280;
	or.b64  	%rd10880, %rd10876, %rd10879;
	ld.shared.u8 	%rd10881, [%r3317+7];
	shl.b64 	%rd10882, %rd10881, 56;
	or.b64  	%rd10883, %rd10880, %rd10882;
	mov.b64 	%fd114, %rd10883;
	mov.pred 	%p6531, -1;
	mov.b32 	%r13510, 0;
$L__BB10_6005:
	not.pred 	%p5856, %p6531;
	@%p5856 bra 	$L__BB10_6297;
	setp.ne.s32 	%p5857, %r3245, -1;
	mov.f64 	%fd115, 0d0000000000000000;
	@%p5857 bra 	$L__BB10_6008;
	mov.b32 	%r13498, 21352;
	st.local.u32 	[%rd2], %r13498;
	mov.pred 	%p6533, 0;
	mov.u32 	%r13510, %r13498;
	bra.uni 	$L__BB10_6020;
$L__BB10_6008:
	ld.shared.u64 	%rd2043, [m_Local_$_0];
	add.s64 	%rd2044, %rd2043, %rd2031;
	ld.u32 	%r3324, [%rd2044+12];
	setp.lt.s32 	%p5858, %r13502, %r3324;
	@%p5858 bra 	$L__BB10_6019;
	ld.shared.u64 	%rd10903, [m_Local_$_1];
	atom.global.add.u64 	%rd10904, [%rd25], 48;
	add.s64 	%rd10905, %rd10904, 56;
	setp.lt.u64 	%p5859, %rd10905, %rd10903;
	shr.u64 	%rd2045, %rd10904, 4;
	cvt.u32.u64 	%r13507, %rd2045;
	setp.ne.s32 	%p5860, %r13507, -1;
	and.pred  	%p5861, %p5859, %p5860;
	@%p5861 bra 	$L__BB10_6011;
	mov.b32 	%r11702, 21106;
	st.local.u32 	[%rd2], %r11702;
	mov.b32 	%r13507, -1;
	mov.pred 	%p6532, 0;
	bra.uni 	$L__BB10_6012;
$L__BB10_6011:
	shl.b64 	%rd10906, %rd2045, 32;
	shr.s64 	%rd10907, %rd10906, 28;
	add.s64 	%rd10908, %rd2043, %rd10907;
	mov.b16 	%rs1483, 0;
	st.u8 	[%rd10908], %rs1483;
	st.u8 	[%rd10908+1], %rs1483;
	mov.b32 	%r11696, 3608;
	st.u32 	[%rd10908+4], %r11696;
	mov.b16 	%rs1484, 1;
	st.u8 	[%rd10908+3], %rs1484;
	mov.b32 	%r11697, 48;
	st.u32 	[%rd10908+8], %r11697;
	mov.b32 	%r11698, -1;
	st.u32 	[%rd10908+16], %r11698;
	ld.shared.u64 	%rd10909, [m_Local_$_0];
	add.s64 	%rd10910, %rd10909, %rd10907;
	mov.b32 	%r11699, 0;
	st.u32 	[%rd10910+32], %r11699;
	ld.shared.u64 	%rd10911, [m_Local_$_0];
	add.s64 	%rd10912, %rd10911, %rd10907;
	st.u32 	[%rd10912+36], %r11699;
	ld.shared.u64 	%rd10913, [m_Local_$_0];
	add.s64 	%rd10914, %rd10913, %rd10907;
	st.u32 	[%rd10914+40], %r11699;
	ld.local.u32 	%r11700, [%rd2];
	setp.eq.s32 	%p6532, %r11700, 0;
$L__BB10_6012:
	mov.b32 	%r13498, 0;
	not.pred 	%p5863, %p6532;
	@%p5863 bra 	$L__BB10_6018;
	setp.ne.s32 	%p5864, %r13507, -1;
	@%p5864 bra 	$L__BB10_6015;
	mov.b32 	%r11710, 21352;
	st.local.u32 	[%rd2], %r11710;
	bra.uni 	$L__BB10_6018;
$L__BB10_6015:
	ld.shared.u64 	%rd10915, [m_Local_$_0];
	mul.wide.s32 	%rd2046, %r13507, 16;
	add.s64 	%rd10916, %rd10915, %rd2046;
	st.u32 	[%rd10916+40], %r3324;
	ld.local.u32 	%r11705, [%rd2];
	setp.ne.s32 	%p5865, %r11705, 0;
	@%p5865 bra 	$L__BB10_6018;
	ld.shared.u64 	%rd10917, [m_Local_$_0];
	add.s64 	%rd10918, %rd10917, %rd2046;
	st.u32 	[%rd10918+36], %r13502;
	ld.local.u32 	%r11707, [%rd2];
	setp.ne.s32 	%p5866, %r11707, 0;
	@%p5866 bra 	$L__BB10_6018;
	ld.shared.u64 	%rd10919, [m_Local_$_0];
	add.s64 	%rd10920, %rd10919, %rd2046;
	st.u32 	[%rd10920+32], %r3245;
	ld.local.u32 	%r11708, [%rd2];
	setp.eq.s32 	%p5867, %r11708, 0;
	selp.b32 	%r13498, %r13507, 0, %p5867;
$L__BB10_6018:
	st.local.u32 	[%rd2], %r13498;
	setp.eq.s32 	%p6533, %r13498, 0;
	mov.u32 	%r13510, %r13498;
	bra.uni 	$L__BB10_6020;
$L__BB10_6019:
	shl.b32 	%r11711, %r13502, 3;
	cvt.u64.u32 	%rd10921, %r11711;
	add.s64 	%rd10922, %rd2044, %rd10921;
	ld.f64 	%fd115, [%rd10922+32];
	mov.pred 	%p6533, -1;
$L__BB10_6020:
	not.pred 	%p5870, %p6533;
	@%p5870 bra 	$L__BB10_6297;
	setp.lt.u32 	%p5871, %r3316, 40952;
	add.f64 	%fd41, %fd114, %fd115;
	@%p5871 bra 	$L__BB10_6032;
	ld.shared.u64 	%rd10931, [m_Local_$_1];
	atom.global.add.u64 	%rd10932, [%rd25], 48;
	add.s64 	%rd10933, %rd10932, 56;
	setp.lt.u64 	%p5872, %rd10933, %rd10931;
	shr.u64 	%rd2047, %rd10932, 4;
	cvt.u32.u64 	%r13511, %rd2047;
	setp.ne.s32 	%p5873, %r13511, -1;
	and.pred  	%p5874, %p5872, %p5873;
	@%p5874 bra 	$L__BB10_6024;
	mov.b32 	%r11719, 21106;
	st.local.u32 	[%rd2], %r11719;
	mov.b32 	%r13511, -1;
	mov.pred 	%p6534, 0;
	bra.uni 	$L__BB10_6025;
$L__BB10_6024:
	ld.shared.u64 	%rd10934, [m_Local_$_0];
	shl.b64 	%rd10935, %rd2047, 32;
	shr.s64 	%rd10936, %rd10935, 28;
	add.s64 	%rd10937, %rd10934, %rd10936;
	mov.b16 	%rs1485, 0;
	st.u8 	[%rd10937], %rs1485;
	st.u8 	[%rd10937+1], %rs1485;
	mov.b32 	%r11713, 3608;
	st.u32 	[%rd10937+4], %r11713;
	mov.b16 	%rs1486, 1;
	st.u8 	[%rd10937+3], %rs1486;
	mov.b32 	%r11714, 48;
	st.u32 	[%rd10937+8], %r11714;
	mov.b32 	%r11715, -1;
	st.u32 	[%rd10937+16], %r11715;
	ld.shared.u64 	%rd10938, [m_Local_$_0];
	add.s64 	%rd10939, %rd10938, %rd10936;
	mov.b32 	%r11716, 0;
	st.u32 	[%rd10939+32], %r11716;
	ld.shared.u64 	%rd10940, [m_Local_$_0];
	add.s64 	%rd10941, %rd10940, %rd10936;
	st.u32 	[%rd10941+36], %r11716;
	ld.shared.u64 	%rd10942, [m_Local_$_0];
	add.s64 	%rd10943, %rd10942, %rd10936;
	st.u32 	[%rd10943+40], %r11716;
	ld.local.u32 	%r11717, [%rd2];
	setp.eq.s32 	%p6534, %r11717, 0;
$L__BB10_6025:
	mov.b32 	%r13498, 0;
	not.pred 	%p5876, %p6534;
	@%p5876 bra 	$L__BB10_6031;
	setp.ne.s32 	%p5877, %r13511, -1;
	@%p5877 bra 	$L__BB10_6028;
	mov.b32 	%r11729, 21352;
	st.local.u32 	[%rd2], %r11729;
	bra.uni 	$L__BB10_6031;
$L__BB10_6028:
	ld.shared.u64 	%rd10944, [m_Local_$_0];
	mul.wide.s32 	%rd2048, %r13511, 16;
	add.s64 	%rd10945, %rd10944, %rd2048;
	mov.b32 	%r11722, 40960;
	st.u32 	[%rd10945+40], %r11722;
	ld.local.u32 	%r11723, [%rd2];
	setp.ne.s32 	%p5878, %r11723, 0;
	@%p5878 bra 	$L__BB10_6031;
	ld.shared.u64 	%rd10946, [m_Local_$_0];
	add.s64 	%rd10947, %rd10946, %rd2048;
	st.u32 	[%rd10947+36], %r3316;
	ld.local.u32 	%r11725, [%rd2];
	setp.ne.s32 	%p5879, %r11725, 0;
	@%p5879 bra 	$L__BB10_6031;
	ld.shared.u64 	%rd10948, [m_Local_$_0];
	add.s64 	%rd10949, %rd10948, %rd2048;
	mov.b32 	%r11726, 0;
	st.u32 	[%rd10949+32], %r11726;
	ld.local.u32 	%r11727, [%rd2];
	setp.eq.s32 	%p5880, %r11727, 0;
	selp.b32 	%r13498, %r13511, 0, %p5880;
$L__BB10_6031:
	st.local.u32 	[%rd2], %r13498;
	mov.u32 	%r13510, %r13498;
	bra.uni 	$L__BB10_6033;
$L__BB10_6032:
	mov.b64 	%rd10923, %fd41;
	st.shared.u8 	[%r3317], %rd10923;
	shr.u64 	%rd10924, %rd10923, 8;
	st.shared.u8 	[%r3317+1], %rd10924;
	shr.u64 	%rd10925, %rd10923, 16;
	st.shared.u8 	[%r3317+2], %rd10925;
	shr.u64 	%rd10926, %rd10923, 24;
	st.shared.u8 	[%r3317+3], %rd10926;
	shr.u64 	%rd10927, %rd10923, 32;
	st.shared.u8 	[%r3317+4], %rd10927;
	shr.u64 	%rd10928, %rd10923, 40;
	st.shared.u8 	[%r3317+5], %rd10928;
	shr.u64 	%rd10929, %rd10923, 48;
	st.shared.u8 	[%r3317+6], %rd10929;
	shr.u64 	%rd10930, %rd10923, 56;
	st.shared.u8 	[%r3317+7], %rd10930;
$L__BB10_6033:
	setp.eq.s32 	%p5881, %r13510, 0;
	@%p5881 bra 	$L__BB10_5992;
	bra.uni 	$L__BB10_6297;
$L__BB10_6034:
	setp.lt.u32 	%p5910, %r3284, 40956;
	add.s32 	%r3338, %r13490, %r11520;
	@%p5910 bra 	$L__BB10_6045;
	ld.shared.u64 	%rd10998, [m_Local_$_1];
	atom.global.add.u64 	%rd10999, [%rd25], 48;
	add.s64 	%rd11000, %rd10999, 56;
	setp.lt.u64 	%p5911, %rd11000, %rd10998;
	shr.u64 	%rd2049, %rd10999, 4;
	cvt.u32.u64 	%r13516, %rd2049;
	setp.ne.s32 	%p5912, %r13516, -1;
	and.pred  	%p5913, %p5911, %p5912;
	@%p5913 bra 	$L__BB10_6037;
	mov.b32 	%r11780, 21106;
	st.local.u32 	[%rd2], %r11780;
	mov.b32 	%r13516, -1;
	mov.pred 	%p6535, 0;
	bra.uni 	$L__BB10_6038;
$L__BB10_6037:
	ld.shared.u64 	%rd11001, [m_Local_$_0];
	shl.b64 	%rd11002, %rd2049, 32;
	shr.s64 	%rd11003, %rd11002, 28;
	add.s64 	%rd11004, %rd11001, %rd11003;
	mov.b16 	%rs1491, 0;
	st.u8 	[%rd11004], %rs1491;
	st.u8 	[%rd11004+1], %rs1491;
	mov.b32 	%r11774, 3608;
	st.u32 	[%rd11004+4], %r11774;
	mov.b16 	%rs1492, 1;
	st.u8 	[%rd11004+3], %rs1492;
	mov.b32 	%r11775, 48;
	st.u32 	[%rd11004+8], %r11775;
	mov.b32 	%r11776, -1;
	st.u32 	[%rd11004+16], %r11776;
	ld.shared.u64 	%rd11005, [m_Local_$_0];
	add.s64 	%rd11006, %rd11005, %rd11003;
	mov.b32 	%r11777, 0;
	st.u32 	[%rd11006+32], %r11777;
	ld.shared.u64 	%rd11007, [m_Local_$_0];
	add.s64 	%rd11008, %rd11007, %rd11003;
	st.u32 	[%rd11008+36], %r11777;
	ld.shared.u64 	%rd11009, [m_Local_$_0];
	add.s64 	%rd11010, %rd11009, %rd11003;
	st.u32 	[%rd11010+40], %r11777;
	ld.local.u32 	%r11778, [%rd2];
	setp.eq.s32 	%p6535, %r11778, 0;
$L__BB10_6038:
	mov.b32 	%r13498, 0;
	not.pred 	%p5915, %p6535;
	@%p5915 bra 	$L__BB10_6044;
	setp.ne.s32 	%p5916, %r13516, -1;
	@%p5916 bra 	$L__BB10_6041;
	mov.b32 	%r11790, 21352;
	st.local.u32 	[%rd2], %r11790;
	bra.uni 	$L__BB10_6044;
$L__BB10_6041:
	ld.shared.u64 	%rd11011, [m_Local_$_0];
	mul.wide.s32 	%rd2050, %r13516, 16;
	add.s64 	%rd11012, %rd11011, %rd2050;
	mov.b32 	%r11783, 40960;
	st.u32 	[%rd11012+40], %r11783;
	ld.local.u32 	%r11784, [%rd2];
	setp.ne.s32 	%p5917, %r11784, 0;
	@%p5917 bra 	$L__BB10_6044;
	ld.shared.u64 	%rd11013, [m_Local_$_0];
	add.s64 	%rd11014, %rd11013, %rd2050;
	st.u32 	[%rd11014+36], %r3284;
	ld.local.u32 	%r11786, [%rd2];
	setp.ne.s32 	%p5918, %r11786, 0;
	@%p5918 bra 	$L__BB10_6044;
	ld.shared.u64 	%rd11015, [m_Local_$_0];
	add.s64 	%rd11016, %rd11015, %rd2050;
	mov.b32 	%r11787, 0;
	st.u32 	[%rd11016+32], %r11787;
	ld.local.u32 	%r11788, [%rd2];
	setp.eq.s32 	%p5919, %r11788, 0;
	selp.b32 	%r13498, %r13516, 0, %p5919;
$L__BB10_6044:
	st.local.u32 	[%rd2], %r13498;
	bra.uni 	$L__BB10_6046;
$L__BB10_6045:
	st.shared.u8 	[%r3285], %r3338;
	shr.u32 	%r11771, %r3338, 8;
	st.shared.u8 	[%r3285+1], %r11771;
	shr.u32 	%r11772, %r3338, 16;
	st.shared.u8 	[%r3285+2], %r11772;
	shr.u32 	%r11773, %r3338, 24;
	st.shared.u8 	[%r3285+3], %r11773;
$L__BB10_6046:
	setp.eq.s32 	%p5920, %r13498, 0;
	@%p5920 bra 	$L__BB10_5773;
	bra.uni 	$L__BB10_6297;
$L__BB10_6047:
	setp.lt.s32 	%p5962, %r4, 1;
	mov.b64 	%rd11656, 0;
	@%p5962 bra 	$L__BB10_6222;
	mov.b64 	%rd11656, 0;
	mov.b32 	%r13545, 0;
	mov.u32 	%r13544, %r13534;
$L__BB10_6049:
	shl.b32 	%r3384, %r13545, 2;
	add.s32 	%r3385, %r3384, %r13;
	setp.lt.u32 	%p5963, %r3385, 40956;
	@%p5963 bra 	$L__BB10_6103;
	ld.shared.u64 	%rd11112, [m_Local_$_1];
	atom.global.add.u64 	%rd11113, [%rd25], 48;
	add.s64 	%rd11114, %rd11113, 56;
	setp.lt.u64 	%p5964, %rd11114, %rd11112;
	shr.u64 	%rd2058, %rd11113, 4;
	cvt.u32.u64 	%r13546, %rd2058;
	setp.ne.s32 	%p5965, %r13546, -1;
	and.pred  	%p5966, %p5964, %p5965;
	@%p5966 bra 	$L__BB10_6095;
	mov.b32 	%r11885, 21106;
	st.local.u32 	[%rd2], %r11885;
	mov.b32 	%r13546, -1;
	mov.pred 	%p6540, 0;
	bra.uni 	$L__BB10_6096;
$L__BB10_6052:
	add.s32 	%r13523, %r13523, 1;
	setp.eq.s32 	%p5961, %r13523, %r4;
	@%p5961 bra 	$L__BB10_6047;
$L__BB10_6053:
	shl.b32 	%r11793, %r13523, 2;
	add.s32 	%r3349, %r11793, %r13;
	setp.lt.u32 	%p5923, %r3349, 40956;
	@%p5923 bra 	$L__BB10_6064;
	ld.shared.u64 	%rd11017, [m_Local_$_1];
	atom.global.add.u64 	%rd11018, [%rd25], 48;
	add.s64 	%rd11019, %rd11018, 56;
	setp.lt.u64 	%p5925, %rd11019, %rd11017;
	shr.u64 	%rd2051, %rd11018, 4;
	cvt.u32.u64 	%r13524, %rd2051;
	setp.ne.s32 	%p5926, %r13524, -1;
	and.pred  	%p5927, %p5925, %p5926;
	@%p5927 bra 	$L__BB10_6056;
	mov.b32 	%r11813, 21106;
	st.local.u32 	[%rd2], %r11813;
	mov.b32 	%r13524, -1;
	mov.pred 	%p6536, 0;
	bra.uni 	$L__BB10_6057;
$L__BB10_6056:
	ld.shared.u64 	%rd11020, [m_Local_$_0];
	shl.b64 	%rd11021, %rd2051, 32;
	shr.s64 	%rd11022, %rd11021, 28;
	add.s64 	%rd11023, %rd11020, %rd11022;
	mov.b16 	%rs1493, 0;
	st.u8 	[%rd11023], %rs1493;
	st.u8 	[%rd11023+1], %rs1493;
	mov.b32 	%r11807, 3608;
	st.u32 	[%rd11023+4], %r11807;
	mov.b16 	%rs1494, 1;
	st.u8 	[%rd11023+3], %rs1494;
	mov.b32 	%r11808, 48;
	st.u32 	[%rd11023+8], %r11808;
	mov.b32 	%r11809, -1;
	st.u32 	[%rd11023+16], %r11809;
	ld.shared.u64 	%rd11024, [m_Local_$_0];
	add.s64 	%rd11025, %rd11024, %rd11022;
	mov.b32 	%r11810, 0;
	st.u32 	[%rd11025+32], %r11810;
	ld.shared.u64 	%rd11026, [m_Local_$_0];
	add.s64 	%rd11027, %rd11026, %rd11022;
	st.u32 	[%rd11027+36], %r11810;
	ld.shared.u64 	%rd11028, [m_Local_$_0];
	add.s64 	%rd11029, %rd11028, %rd11022;
	st.u32 	[%rd11029+40], %r11810;
	ld.local.u32 	%r11811, [%rd2];
	setp.eq.s32 	%p6536, %r11811, 0;
$L__BB10_6057:
	mov.b32 	%r13534, 0;
	not.pred 	%p5929, %p6536;
	@%p5929 bra 	$L__BB10_6063;
	setp.ne.s32 	%p5930, %r13524, -1;
	@%p5930 bra 	$L__BB10_6060;
	mov.b32 	%r11823, 21352;
	st.local.u32 	[%rd2], %r11823;
	bra.uni 	$L__BB10_6063;
$L__BB10_6060:
	ld.shared.u64 	%rd11030, [m_Local_$_0];
	mul.wide.s32 	%rd2052, %r13524, 16;
	add.s64 	%rd11031, %rd11030, %rd2052;
	mov.b32 	%r11816, 40960;
	st.u32 	[%rd11031+40], %r11816;
	ld.local.u32 	%r11817, [%rd2];
	setp.ne.s32 	%p5931, %r11817, 0;
	@%p5931 bra 	$L__BB10_6063;
	ld.shared.u64 	%rd11032, [m_Local_$_0];
	add.s64 	%rd11033, %rd11032, %rd2052;
	st.u32 	[%rd11033+36], %r3349;
	ld.local.u32 	%r11819, [%rd2];
	setp.ne.s32 	%p5932, %r11819, 0;
	@%p5932 bra 	$L__BB10_6063;
	ld.shared.u64 	%rd11034, [m_Local_$_0];
	add.s64 	%rd11035, %rd11034, %rd2052;
	mov.b32 	%r11820, 0;
	st.u32 	[%rd11035+32], %r11820;
	ld.local.u32 	%r11821, [%rd2];
	setp.eq.s32 	%p5933, %r11821, 0;
	selp.b32 	%r13534, %r13524, 0, %p5933;
$L__BB10_6063:
	st.local.u32 	[%rd2], %r13534;
	setp.eq.s32 	%p6537, %r13534, 0;
	mov.b32 	%r13529, 0;
	bra.uni 	$L__BB10_6065;
$L__BB10_6064:
	mov.u32 	%r11794, m_shared;
	add.s32 	%r11795, %r11794, %r3349;
	ld.shared.u8 	%r11796, [%r11795];
	ld.shared.u8 	%r11797, [%r11795+1];
	shl.b32 	%r11798, %r11797, 8;
	and.b32  	%r11799, %r11798, 65280;
	or.b32  	%r11800, %r11799, %r11796;
	ld.shared.u8 	%r11801, [%r11795+2];
	shl.b32 	%r11802, %r11801, 16;
	and.b32  	%r11803, %r11802, 16711680;
	or.b32  	%r11804, %r11800, %r11803;
	ld.shared.u8 	%r11805, [%r11795+3];
	shl.b32 	%r11806, %r11805, 24;
	or.b32  	%r13529, %r11804, %r11806;
	mov.pred 	%p6537, -1;
$L__BB10_6065:
	not.pred 	%p5934, %p6537;
	@%p5934 bra 	$L__BB10_6297;
	setp.lt.s32 	%p5935, %r11, 1;
	setp.eq.s32 	%p5936, %r13529, 0;
	or.pred  	%p5937, %p5936, %p5935;
	@%p5937 bra 	$L__BB10_6052;
	mul.lo.s32 	%r3359, %r13523, %r11;
	cvt.rn.f64.s32 	%fd42, %r13529;
	mov.b32 	%r13532, 0;
	bra.uni 	$L__BB10_6069;
$L__BB10_6068:
	add.s32 	%r13532, %r13532, 1;
	setp.eq.s32 	%p5960, %r13532, %r11;
	mov.b32 	%r13534, 0;
	@%p5960 bra 	$L__BB10_6052;
$L__BB10_6069:
	add.s32 	%r11826, %r13532, %r3359;
	shl.b32 	%r11827, %r11826, 3;
	add.s32 	%r3364, %r11827, %r12;
	setp.lt.u32 	%p5938, %r3364, 40952;
	mov.u32 	%r11828, m_shared;
	add.s32 	%r3365, %r11828, %r3364;
	@%p5938 bra 	$L__BB10_6080;
	ld.shared.u64 	%rd11064, [m_Local_$_1];
	atom.global.add.u64 	%rd11065, [%rd25], 48;
	add.s64 	%rd11066, %rd11065, 56;
	setp.lt.u64 	%p5939, %rd11066, %rd11064;
	shr.u64 	%rd2053, %rd11065, 4;
	cvt.u32.u64 	%r13533, %rd2053;
	setp.ne.s32 	%p5940, %r13533, -1;
	and.pred  	%p5941, %p5939, %p5940;
	@%p5941 bra 	$L__BB10_6072;
	mov.b32 	%r11835, 21106;
	st.local.u32 	[%rd2], %r11835;
	mov.b32 	%r13533, -1;
	mov.pred 	%p6538, 0;
	bra.uni 	$L__BB10_6073;
$L__BB10_6072:
	ld.shared.u64 	%rd11067, [m_Local_$_0];
	shl.b64 	%rd11068, %rd2053, 32;
	shr.s64 	%rd11069, %rd11068, 28;
	add.s64 	%rd11070, %rd11067, %rd11069;
	mov.b16 	%rs1495, 0;
	st.u8 	[%rd11070], %rs1495;
	st.u8 	[%rd11070+1], %rs1495;
	mov.b32 	%r11829, 3608;
	st.u32 	[%rd11070+4], %r11829;
	mov.b16 	%rs1496, 1;
	st.u8 	[%rd11070+3], %rs1496;
	mov.b32 	%r11830, 48;
	st.u32 	[%rd11070+8], %r11830;
	mov.b32 	%r11831, -1;
	st.u32 	[%rd11070+16], %r11831;
	ld.shared.u64 	%rd11071, [m_Local_$_0];
	add.s64 	%rd11072, %rd11071, %rd11069;
	mov.b32 	%r11832, 0;
	st.u32 	[%rd11072+32], %r11832;
	ld.shared.u64 	%rd11073, [m_Local_$_0];
	add.s64 	%rd11074, %rd11073, %rd11069;
	st.u32 	[%rd11074+36], %r11832;
	ld.shared.u64 	%rd11075, [m_Local_$_0];
	add.s64 	%rd11076, %rd11075, %rd11069;
	st.u32 	[%rd11076+40], %r11832;
	ld.local.u32 	%r11833, [%rd2];
	setp.eq.s32 	%p6538, %r11833, 0;
$L__BB10_6073:
	mov.b32 	%r13534, 0;
	not.pred 	%p5943, %p6538;
	@%p5943 bra 	$L__BB10_6079;
	setp.ne.s32 	%p5944, %r13533, -1;
	@%p5944 bra 	$L__BB10_6076;
	mov.b32 	%r11845, 21352;
	st.local.u32 	[%rd2], %r11845;
	bra.uni 	$L__BB10_6079;
$L__BB10_6076:
	ld.shared.u64 	%rd11077, [m_Local_$_0];
	mul.wide.s32 	%rd2054, %r13533, 16;
	add.s64 	%rd11078, %rd11077, %rd2054;
	mov.b32 	%r11838, 40960;
	st.u32 	[%rd11078+40], %r11838;
	ld.local.u32 	%r11839, [%rd2];
	setp.ne.s32 	%p5945, %r11839, 0;
	@%p5945 bra 	$L__BB10_6079;
	ld.shared.u64 	%rd11079, [m_Local_$_0];
	add.s64 	%rd11080, %rd11079, %rd2054;
	st.u32 	[%rd11080+36], %r3364;
	ld.local.u32 	%r11841, [%rd2];
	setp.ne.s32 	%p5946, %r11841, 0;
	@%p5946 bra 	$L__BB10_6079;
	ld.shared.u64 	%rd11081, [m_Local_$_0];
	add.s64 	%rd11082, %rd11081, %rd2054;
	mov.b32 	%r11842, 0;
	st.u32 	[%rd11082+32], %r11842;
	ld.local.u32 	%r11843, [%rd2];
	setp.eq.s32 	%p5947, %r11843, 0;
	selp.b32 	%r13534, %r13533, 0, %p5947;
$L__BB10_6079:
	st.local.u32 	[%rd2], %r13534;
	mov.f64 	%fd116, 0d0000000000000000;
	bra.uni 	$L__BB10_6081;
$L__BB10_6080:
	ld.shared.u8 	%rd11036, [%r3365];
	ld.shared.u8 	%rd11037, [%r3365+1];
	shl.b64 	%rd11038, %rd11037, 8;
	and.b64  	%rd11039, %rd11038, 65280;
	or.b64  	%rd11040, %rd11039, %rd11036;
	ld.shared.u8 	%rd11041, [%r3365+2];
	shl.b64 	%rd11042, %rd11041, 16;
	and.b64  	%rd11043, %rd11042, 16711680;
	or.b64  	%rd11044, %rd11040, %rd11043;
	ld.shared.u8 	%rd11045, [%r3365+3];
	shl.b64 	%rd11046, %rd11045, 24;
	and.b64  	%rd11047, %rd11046, 4278190080;
	or.b64  	%rd11048, %rd11044, %rd11047;
	ld.shared.u8 	%rd11049, [%r3365+4];
	shl.b64 	%rd11050, %rd11049, 32;
	and.b64  	%rd11051, %rd11050, 1095216660480;
	or.b64  	%rd11052, %rd11048, %rd11051;
	ld.shared.u8 	%rd11053, [%r3365+5];
	shl.b64 	%rd11054, %rd11053, 40;
	and.b64  	%rd11055, %rd11054, 280375465082880;
	or.b64  	%rd11056, %rd11052, %rd11055;
	ld.shared.u8 	%rd11057, [%r3365+6];
	shl.b64 	%rd11058, %rd11057, 48;
	and.b64  	%rd11059, %rd11058, 71776119061217280;
	or.b64  	%rd11060, %rd11056, %rd11059;
	ld.shared.u8 	%rd11061, [%r3365+7];
	shl.b64 	%rd11062, %rd11061, 56;
	or.b64  	%rd11063, %rd11060, %rd11062;
	mov.b64 	%fd116, %rd11063;
$L__BB10_6081:
	setp.ne.s32 	%p5948, %r13534, 0;
	@%p5948 bra 	$L__BB10_6297;
	setp.lt.u32 	%p5949, %r3364, 40952;
	@%p5949 bra 	$L__BB10_6093;
	ld.shared.u64 	%rd11091, [m_Local_$_1];
	atom.global.add.u64 	%rd11092, [%rd25], 48;
	add.s64 	%rd11093, %rd11092, 56;
	setp.lt.u64 	%p5950, %rd11093, %rd11091;
	shr.u64 	%rd2055, %rd11092, 4;
	cvt.u32.u64 	%r13537, %rd2055;
	setp.ne.s32 	%p5951, %r13537, -1;
	and.pred  	%p5952, %p5950, %p5951;
	@%p5952 bra 	$L__BB10_6085;
	mov.b32 	%r11852, 21106;
	st.local.u32 	[%rd2], %r11852;
	mov.b32 	%r13537, -1;
	mov.pred 	%p6539, 0;
	bra.uni 	$L__BB10_6086;
$L__BB10_6085:
	ld.shared.u64 	%rd11094, [m_Local_$_0];
	shl.b64 	%rd11095, %rd2055, 32;
	shr.s64 	%rd11096, %rd11095, 28;
	add.s64 	%rd11097, %rd11094, %rd11096;
	mov.b16 	%rs1497, 0;
	st.u8 	[%rd11097], %rs1497;
	st.u8 	[%rd11097+1], %rs1497;
	mov.b32 	%r11846, 3608;
	st.u32 	[%rd11097+4], %r11846;
	mov.b16 	%rs1498, 1;
	st.u8 	[%rd11097+3], %rs1498;
	mov.b32 	%r11847, 48;
	st.u32 	[%rd11097+8], %r11847;
	mov.b32 	%r11848, -1;
	st.u32 	[%rd11097+16], %r11848;
	ld.shared.u64 	%rd11098, [m_Local_$_0];
	add.s64 	%rd11099, %rd11098, %rd11096;
	mov.b32 	%r11849, 0;
	st.u32 	[%rd11099+32], %r11849;
	ld.shared.u64 	%rd11100, [m_Local_$_0];
	add.s64 	%rd11101, %rd11100, %rd11096;
	st.u32 	[%rd11101+36], %r11849;
	ld.shared.u64 	%rd11102, [m_Local_$_0];
	add.s64 	%rd11103, %rd11102, %rd11096;
	st.u32 	[%rd11103+40], %r11849;
	ld.local.u32 	%r11850, [%rd2];
	setp.eq.s32 	%p6539, %r11850, 0;
$L__BB10_6086:
	mov.b32 	%r13534, 0;
	not.pred 	%p5954, %p6539;
	@%p5954 bra 	$L__BB10_6092;
	setp.ne.s32 	%p5955, %r13537, -1;
	@%p5955 bra 	$L__BB10_6089;
	mov.b32 	%r11862, 21352;
	st.local.u32 	[%rd2], %r11862;
	bra.uni 	$L__BB10_6092;
$L__BB10_6089:
	ld.shared.u64 	%rd11104, [m_Local_$_0];
	mul.wide.s32 	%rd2056, %r13537, 16;
	add.s64 	%rd11105, %rd11104, %rd2056;
	mov.b32 	%r11855, 40960;
	st.u32 	[%rd11105+40], %r11855;
	ld.local.u32 	%r11856, [%rd2];
	setp.ne.s32 	%p5956, %r11856, 0;
	@%p5956 bra 	$L__BB10_6092;
	ld.shared.u64 	%rd11106, [m_Local_$_0];
	add.s64 	%rd11107, %rd11106, %rd2056;
	st.u32 	[%rd11107+36], %r3364;
	ld.local.u32 	%r11858, [%rd2];
	setp.ne.s32 	%p5957, %r11858, 0;
	@%p5957 bra 	$L__BB10_6092;
	ld.shared.u64 	%rd11108, [m_Local_$_0];
	add.s64 	%rd11109, %rd11108, %rd2056;
	mov.b32 	%r11859, 0;
	st.u32 	[%rd11109+32], %r11859;
	ld.local.u32 	%r11860, [%rd2];
	setp.eq.s32 	%p5958, %r11860, 0;
	selp.b32 	%r13534, %r13537, 0, %p5958;
$L__BB10_6092:
	st.local.u32 	[%rd2], %r13534;
	bra.uni 	$L__BB10_6094;
$L__BB10_6093:
	div.rn.f64 	%fd84, %fd116, %fd42;
	mov.b64 	%rd11083, %fd84;
	st.shared.u8 	[%r3365], %rd11083;
	shr.u64 	%rd11084, %rd11083, 8;
	st.shared.u8 	[%r3365+1], %rd11084;
	shr.u64 	%rd11085, %rd11083, 16;
	st.shared.u8 	[%r3365+2], %rd11085;
	shr.u64 	%rd11086, %rd11083, 24;
	st.shared.u8 	[%r3365+3], %rd11086;
	shr.u64 	%rd11087, %rd11083, 32;
	st.shared.u8 	[%r3365+4], %rd11087;
	shr.u64 	%rd11088, %rd11083, 40;
	st.shared.u8 	[%r3365+5], %rd11088;
	shr.u64 	%rd11089, %rd11083, 48;
	st.shared.u8 	[%r3365+6], %rd11089;
	shr.u64 	%rd11090, %rd11083, 56;
	st.shared.u8 	[%r3365+7], %rd11090;
$L__BB10_6094:
	setp.eq.s32 	%p5959, %r13534, 0;
	@%p5959 bra 	$L__BB10_6068;
	bra.uni 	$L__BB10_6297;
$L__BB10_6095:
	ld.shared.u64 	%rd11115, [m_Local_$_0];
	shl.b64 	%rd11116, %rd2058, 32;
	shr.s64 	%rd11117, %rd11116, 28;
	add.s64 	%rd11118, %rd11115, %rd11117;
	mov.b16 	%rs1499, 0;
	st.u8 	[%rd11118], %rs1499;
	st.u8 	[%rd11118+1], %rs1499;
	mov.b32 	%r11879, 3608;
	st.u32 	[%rd11118+4], %r11879;
	mov.b16 	%rs1500, 1;
	st.u8 	[%rd11118+3], %rs1500;
	mov.b32 	%r11880, 48;
	st.u32 	[%rd11118+8], %r11880;
	mov.b32 	%r11881, -1;
	st.u32 	[%rd11118+16], %r11881;
	ld.shared.u64 	%rd11119, [m_Local_$_0];
	add.s64 	%rd11120, %rd11119, %rd11117;
	mov.b32 	%r11882, 0;
	st.u32 	[%rd11120+32], %r11882;
	ld.shared.u64 	%rd11121, [m_Local_$_0];
	add.s64 	%rd11122, %rd11121, %rd11117;
	st.u32 	[%rd11122+36], %r11882;
	ld.shared.u64 	%rd11123, [m_Local_$_0];
	add.s64 	%rd11124, %rd11123, %rd11117;
	st.u32 	[%rd11124+40], %r11882;
	ld.local.u32 	%r11883, [%rd2];
	setp.eq.s32 	%p6540, %r11883, 0;
$L__BB10_6096:
	mov.b32 	%r13534, 0;
	not.pred 	%p5968, %p6540;
	@%p5968 bra 	$L__BB10_6102;
	setp.ne.s32 	%p5969, %r13546, -1;
	@%p5969 bra 	$L__BB10_6099;
	mov.b32 	%r11895, 21352;
	st.local.u32 	[%rd2], %r11895;
	bra.uni 	$L__BB10_6102;
$L__BB10_6099:
	ld.shared.u64 	%rd11125, [m_Local_$_0];
	mul.wide.s32 	%rd2059, %r13546, 16;
	add.s64 	%rd11126, %rd11125, %rd2059;
	mov.b32 	%r11888, 40960;
	st.u32 	[%rd11126+40], %r11888;
	ld.local.u32 	%r11889, [%rd2];
	setp.ne.s32 	%p5970, %r11889, 0;
	@%p5970 bra 	$L__BB10_6102;
	ld.shared.u64 	%rd11127, [m_Local_$_0];
	add.s64 	%rd11128, %rd11127, %rd2059;
	st.u32 	[%rd11128+36], %r3385;
	ld.local.u32 	%r11891, [%rd2];
	setp.ne.s32 	%p5971, %r11891, 0;
	@%p5971 bra 	$L__BB10_6102;
	ld.shared.u64 	%rd11129, [m_Local_$_0];
	add.s64 	%rd11130, %rd11129, %rd2059;
	mov.b32 	%r11892, 0;
	st.u32 	[%rd11130+32], %r11892;
	ld.local.u32 	%r11893, [%rd2];
	setp.eq.s32 	%p5972, %r11893, 0;
	selp.b32 	%r13534, %r13546, 0, %p5972;
$L__BB10_6102:
	st.local.u32 	[%rd2], %r13534;
	mov.pred 	%p6541, -1;
	mov.u32 	%r13544, %r13534;
	bra.uni 	$L__BB10_6104;
$L__BB10_6103:
	mov.u32 	%r11865, m_shared;
	add.s32 	%r11866, %r11865, %r3385;
	ld.shared.u8 	%r11867, [%r11866];
	ld.shared.u8 	%r11868, [%r11866+1];
	shl.b32 	%r11869, %r11868, 8;
	and.b32  	%r11870, %r11869, 65280;
	or.b32  	%r11871, %r11870, %r11867;
	ld.shared.u8 	%r11872, [%r11866+2];
	shl.b32 	%r11873, %r11872, 16;
	and.b32  	%r11874, %r11873, 16711680;
	or.b32  	%r11875, %r11871, %r11874;
	ld.shared.u8 	%r11876, [%r11866+3];
	shl.b32 	%r11877, %r11876, 24;
	or.b32  	%r11878, %r11875, %r11877;
	setp.eq.s32 	%p6541, %r11878, 0;
$L__BB10_6104:
	setp.ne.s32 	%p5974, %r13544, 0;
	@%p5974 bra 	$L__BB10_6297;
	@%p6541 bra 	$L__BB10_6221;
	setp.lt.s32 	%p5975, %r11, 1;
	mov.f64 	%fd120, 0d0000000000000000;
	@%p5975 bra 	$L__BB10_6156;
	mul.lo.s32 	%r3392, %r13545, %r11;
	setp.eq.s32 	%p6542, %r13534, 0;
	mov.f64 	%fd120, 0d0000000000000000;
	mov.b32 	%r13550, 0;
$L__BB10_6108:
	add.s32 	%r11897, %r13550, %r3392;
	shl.b32 	%r11898, %r11897, 3;
	add.s32 	%r3394, %r11898, %r12;
	ld.shared.u64 	%rd2060, [m_Local_$_0];
	add.s64 	%rd11131, %rd2060, %rd18;
	ld.u32 	%r3395, [%rd11131+36];
	not.pred 	%p5976, %p6542;
	@%p5976 bra 	$L__BB10_6297;
	setp.ne.s32 	%p5977, %r3395, -1;
	@%p5977 bra 	$L__BB10_6111;
	mov.b32 	%r11916, 21352;
	st.local.u32 	[%rd2], %r11916;
	mov.b32 	%r13553, 0;
	mov.pred 	%p6544, 0;
	bra.uni 	$L__BB10_6123;
$L__BB10_6111:
	mul.wide.s32 	%rd11132, %r3395, 16;
	add.s64 	%rd2061, %rd2060, %rd11132;
	ld.u32 	%r3396, [%rd2061+12];
	setp.lt.s32 	%p5978, %r13545, %r3396;
	@%p5978 bra 	$L__BB10_6122;
	ld.shared.u64 	%rd11133, [m_Local_$_1];
	atom.global.add.u64 	%rd11134, [%rd25], 48;
	add.s64 	%rd11135, %rd11134, 56;
	setp.lt.u64 	%p5979, %rd11135, %rd11133;
	shr.u64 	%rd2062, %rd11134, 4;
	cvt.u32.u64 	%r13551, %rd2062;
	setp.ne.s32 	%p5980, %r13551, -1;
	and.pred  	%p5981, %p5979, %p5980;
	@%p5981 bra 	$L__BB10_6114;
	mov.b32 	%r11905, 21106;
	st.local.u32 	[%rd2], %r11905;
	mov.b32 	%r13551, -1;
	mov.pred 	%p6543, 0;
	bra.uni 	$L__BB10_6115;
$L__BB10_6114:
	shl.b64 	%rd11136, %rd2062, 32;
	shr.s64 	%rd11137, %rd11136, 28;
	add.s64 	%rd11138, %rd2060, %rd11137;
	mov.b16 	%rs1501, 0;
	st.u8 	[%rd11138], %rs1501;
	st.u8 	[%rd11138+1], %rs1501;
	mov.b32 	%r11899, 3608;
	st.u32 	[%rd11138+4], %r11899;
	mov.b16 	%rs1502, 1;
	st.u8 	[%rd11138+3], %rs1502;
	mov.b32 	%r11900, 48;
	st.u32 	[%rd11138+8], %r11900;
	mov.b32 	%r11901, -1;
	st.u32 	[%rd11138+16], %r11901;
	ld.shared.u64 	%rd11139, [m_Local_$_0];
	add.s64 	%rd11140, %rd11139, %rd11137;
	mov.b32 	%r11902, 0;
	st.u32 	[%rd11140+32], %r11902;
	ld.shared.u64 	%rd11141, [m_Local_$_0];
	add.s64 	%rd11142, %rd11141, %rd11137;
	st.u32 	[%rd11142+36], %r11902;
	ld.shared.u64 	%rd11143, [m_Local_$_0];
	add.s64 	%rd11144, %rd11143, %rd11137;
	st.u32 	[%rd11144+40], %r11902;
	ld.local.u32 	%r11903, [%rd2];
	setp.eq.s32 	%p6543, %r11903, 0;
$L__BB10_6115:
	mov.b32 	%r13552, 0;
	not.pred 	%p5983, %p6543;
	@%p5983 bra 	$L__BB10_6121;
	setp.ne.s32 	%p5984, %r13551, -1;
	@%p5984 bra 	$L__BB10_6118;
	mov.b32 	%r11913, 21352;
	st.local.u32 	[%rd2], %r11913;
	bra.uni 	$L__BB10_6121;
$L__BB10_6118:
	ld.shared.u64 	%rd11145, [m_Local_$_0];
	mul.wide.s32 	%rd2063, %r13551, 16;
	add.s64 	%rd11146, %rd11145, %rd2063;
	st.u32 	[%rd11146+40], %r3396;
	ld.local.u32 	%r11908, [%rd2];
	setp.ne.s32 	%p5985, %r11908, 0;
	@%p5985 bra 	$L__BB10_6121;
	ld.shared.u64 	%rd11147, [m_Local_$_0];
	add.s64 	%rd11148, %rd11147, %rd2063;
	st.u32 	[%rd11148+36], %r13545;
	ld.local.u32 	%r11910, [%rd2];
	setp.ne.s32 	%p5986, %r11910, 0;
	@%p5986 bra 	$L__BB10_6121;
	ld.shared.u64 	%rd11149, [m_Local_$_0];
	add.s64 	%rd11150, %rd11149, %rd2063;
	st.u32 	[%rd11150+32], %r3395;
	ld.local.u32 	%r11911, [%rd2];
	setp.eq.s32 	%p5987, %r11911, 0;
	selp.b32 	%r13552, %r13551, 0, %p5987;
$L__BB10_6121:
	st.local.u32 	[%rd2], %r13552;
	setp.eq.s32 	%p6544, %r13552, 0;
	mov.b32 	%r13553, 0;
	bra.uni 	$L__BB10_6123;
$L__BB10_6122:
	cvt.u64.u32 	%rd11151, %r3384;
	add.s64 	%rd11152, %rd2061, %rd11151;
	ld.u32 	%r13553, [%rd11152+32];
	mov.pred 	%p6544, -1;
$L__BB10_6123:
	not.pred 	%p5990, %p6544;
	@%p5990 bra 	$L__BB10_6297;
	setp.ne.s32 	%p5991, %r13553, -1;
	mov.f64 	%fd118, 0d0000000000000000;
	@%p5991 bra 	$L__BB10_6126;
	mov.b32 	%r11933, 21352;
	st.local.u32 	[%rd2], %r11933;
	mov.pred 	%p6546, 0;
	bra.uni 	$L__BB10_6138;
$L__BB10_6126:
	ld.shared.u64 	%rd2064, [m_Local_$_0];
	mul.wide.s32 	%rd11153, %r13553, 16;
	add.s64 	%rd2065, %rd2064, %rd11153;
	ld.u32 	%r3403, [%rd2065+12];
	setp.lt.s32 	%p5992, %r13550, %r3403;
	@%p5992 bra 	$L__BB10_6137;
	ld.shared.u64 	%rd11154, [m_Local_$_1];
	atom.global.add.u64 	%rd11155, [%rd25], 48;
	add.s64 	%rd11156, %rd11155, 56;
	setp.lt.u64 	%p5993, %rd11156, %rd11154;
	shr.u64 	%rd2066, %rd11155, 4;
	cvt.u32.u64 	%r13554, %rd2066;
	setp.ne.s32 	%p5994, %r13554, -1;
	and.pred  	%p5995, %p5993, %p5994;
	@%p5995 bra 	$L__BB10_6129;
	mov.b32 	%r11923, 21106;
	st.local.u32 	[%rd2], %r11923;
	mov.b32 	%r13554, -1;
	mov.pred 	%p6545, 0;
	bra.uni 	$L__BB10_6130;
$L__BB10_6129:
	shl.b64 	%rd11157, %rd2066, 32;
	shr.s64 	%rd11158, %rd11157, 28;
	add.s64 	%rd11159, %rd2064, %rd11158;
	mov.b16 	%rs1503, 0;
	st.u8 	[%rd11159], %rs1503;
	st.u8 	[%rd11159+1], %rs1503;
	mov.b32 	%r11917, 3608;
	st.u32 	[%rd11159+4], %r11917;
	mov.b16 	%rs1504, 1;
	st.u8 	[%rd11159+3], %rs1504;
	mov.b32 	%r11918, 48;
	st.u32 	[%rd11159+8], %r11918;
	mov.b32 	%r11919, -1;
	st.u32 	[%rd11159+16], %r11919;
	ld.shared.u64 	%rd11160, [m_Local_$_0];
	add.s64 	%rd11161, %rd11160, %rd11158;
	mov.b32 	%r11920, 0;
	st.u32 	[%rd11161+32], %r11920;
	ld.shared.u64 	%rd11162, [m_Local_$_0];
	add.s64 	%rd11163, %rd11162, %rd11158;
	st.u32 	[%rd11163+36], %r11920;
	ld.shared.u64 	%rd11164, [m_Local_$_0];
	add.s64 	%rd11165, %rd11164, %rd11158;
	st.u32 	[%rd11165+40], %r11920;
	ld.local.u32 	%r11921, [%rd2];
	setp.eq.s32 	%p6545, %r11921, 0;
$L__BB10_6130:
	mov.b32 	%r13555, 0;
	not.pred 	%p5997, %p6545;
	@%p5997 bra 	$L__BB10_6136;
	setp.ne.s32 	%p5998, %r13554, -1;
	@%p5998 bra 	$L__BB10_6133;
	mov.b32 	%r11931, 21352;
	st.local.u32 	[%rd2], %r11931;
	bra.uni 	$L__BB10_6136;
$L__BB10_6133:
	ld.shared.u64 	%rd11166, [m_Local_$_0];
	mul.wide.s32 	%rd2067, %r13554, 16;
	add.s64 	%rd11167, %rd11166, %rd2067;
	st.u32 	[%rd11167+40], %r3403;
	ld.local.u32 	%r11926, [%rd2];
	setp.ne.s32 	%p5999, %r11926, 0;
	@%p5999 bra 	$L__BB10_6136;
	ld.shared.u64 	%rd11168, [m_Local_$_0];
	add.s64 	%rd11169, %rd11168, %rd2067;
	st.u32 	[%rd11169+36], %r13550;
	ld.local.u32 	%r11928, [%rd2];
	setp.ne.s32 	%p6000, %r11928, 0;
	@%p6000 bra 	$L__BB10_6136;
	ld.shared.u64 	%rd11170, [m_Local_$_0];
	add.s64 	%rd11171, %rd11170, %rd2067;
	st.u32 	[%rd11171+32], %r13553;
	ld.local.u32 	%r11929, [%rd2];
	setp.eq.s32 	%p6001, %r11929, 0;
	selp.b32 	%r13555, %r13554, 0, %p6001;
$L__BB10_6136:
	st.local.u32 	[%rd2], %r13555;
	setp.eq.s32 	%p6546, %r13555, 0;
	bra.uni 	$L__BB10_6138;
$L__BB10_6137:
	shl.b32 	%r11932, %r13550, 3;
	cvt.u64.u32 	%rd11172, %r11932;
	add.s64 	%rd11173, %rd2065, %rd11172;
	ld.f64 	%fd118, [%rd11173+32];
	mov.pred 	%p6546, -1;
$L__BB10_6138:
	not.pred 	%p6004, %p6546;
	@%p6004 bra 	$L__BB10_6297;
	setp.lt.u32 	%p6005, %r3394, 40952;
	@%p6005 bra 	$L__BB10_6150;
	ld.shared.u64 	%rd11202, [m_Local_$_1];
	atom.global.add.u64 	%rd11203, [%rd25], 48;
	add.s64 	%rd11204, %rd11203, 56;
	setp.lt.u64 	%p6007, %rd11204, %rd11202;
	shr.u64 	%rd2068, %rd11203, 4;
	cvt.u32.u64 	%r13556, %rd2068;
	setp.ne.s32 	%p6008, %r13556, -1;
	and.pred  	%p6009, %p6007, %p6008;
	@%p6009 bra 	$L__BB10_6142;
	mov.b32 	%r11942, 21106;
	st.local.u32 	[%rd2], %r11942;
	mov.b32 	%r13556, -1;
	mov.pred 	%p6547, 0;
	bra.uni 	$L__BB10_6143;
$L__BB10_6142:
	ld.shared.u64 	%rd11205, [m_Local_$_0];
	shl.b64 	%rd11206, %rd2068, 32;
	shr.s64 	%rd11207, %rd11206, 28;
	add.s64 	%rd11208, %rd11205, %rd11207;
	mov.b16 	%rs1505, 0;
	st.u8 	[%rd11208], %rs1505;
	st.u8 	[%rd11208+1], %rs1505;
	mov.b32 	%r11936, 3608;
	st.u32 	[%rd11208+4], %r11936;
	mov.b16 	%rs1506, 1;
	st.u8 	[%rd11208+3], %rs1506;
	mov.b32 	%r11937, 48;
	st.u32 	[%rd11208+8], %r11937;
	mov.b32 	%r11938, -1;
	st.u32 	[%rd11208+16], %r11938;
	ld.shared.u64 	%rd11209, [m_Local_$_0];
	add.s64 	%rd11210, %rd11209, %rd11207;
	mov.b32 	%r11939, 0;
	st.u32 	[%rd11210+32], %r11939;
	ld.shared.u64 	%rd11211, [m_Local_$_0];
	add.s64 	%rd11212, %rd11211, %rd11207;
	st.u32 	[%rd11212+36], %r11939;
	ld.shared.u64 	%rd11213, [m_Local_$_0];
	add.s64 	%rd11214, %rd11213, %rd11207;
	st.u32 	[%rd11214+40], %r11939;
	ld.local.u32 	%r11940, [%rd2];
	setp.eq.s32 	%p6547, %r11940, 0;
$L__BB10_6143:
	mov.b32 	%r13557, 0;
	not.pred 	%p6011, %p6547;
	@%p6011 bra 	$L__BB10_6149;
	setp.ne.s32 	%p6012, %r13556, -1;
	@%p6012 bra 	$L__BB10_6146;
	mov.b32 	%r11952, 21352;
	st.local.u32 	[%rd2], %r11952;
	bra.uni 	$L__BB10_6149;
$L__BB10_6146:
	ld.shared.u64 	%rd11215, [m_Local_$_0];
	mul.wide.s32 	%rd2069, %r13556, 16;
	add.s64 	%rd11216, %rd11215, %rd2069;
	mov.b32 	%r11945, 40960;
	st.u32 	[%rd11216+40], %r11945;
	ld.local.u32 	%r11946, [%rd2];
	setp.ne.s32 	%p6013, %r11946, 0;
	@%p6013 bra 	$L__BB10_6149;
	ld.shared.u64 	%rd11217, [m_Local_$_0];
	add.s64 	%rd11218, %rd11217, %rd2069;
	st.u32 	[%rd11218+36], %r3394;
	ld.local.u32 	%r11948, [%rd2];
	setp.ne.s32 	%p6014, %r11948, 0;
	@%p6014 bra 	$L__BB10_6149;
	ld.shared.u64 	%rd11219, [m_Local_$_0];
	add.s64 	%rd11220, %rd11219, %rd2069;
	mov.b32 	%r11949, 0;
	st.u32 	[%rd11220+32], %r11949;
	ld.local.u32 	%r11950, [%rd2];
	setp.eq.s32 	%p6015, %r11950, 0;
	selp.b32 	%r13557, %r13556, 0, %p6015;
$L__BB10_6149:
	st.local.u32 	[%rd2], %r13557;
	setp.eq.s32 	%p6548, %r13557, 0;
	mov.f64 	%fd119, 0d0000000000000000;
	bra.uni 	$L__BB10_6151;
$L__BB10_6150:
	mov.u32 	%r11934, m_shared;
	add.s32 	%r11935, %r11934, %r3394;
	ld.shared.u8 	%rd11174, [%r11935];
	ld.shared.u8 	%rd11175, [%r11935+1];
	shl.b64 	%rd11176, %rd11175, 8;
	and.b64  	%rd11177, %rd11176, 65280;
	or.b64  	%rd11178, %rd11177, %rd11174;
	ld.shared.u8 	%rd11179, [%r11935+2];
	shl.b64 	%rd11180, %rd11179, 16;
	and.b64  	%rd11181, %rd11180, 16711680;
	or.b64  	%rd11182, %rd11178, %rd11181;
	ld.shared.u8 	%rd11183, [%r11935+3];
	shl.b64 	%rd11184, %rd11183, 24;
	and.b64  	%rd11185, %rd11184, 4278190080;
	or.b64  	%rd11186, %rd11182, %rd11185;
	ld.shared.u8 	%rd11187, [%r11935+4];
	shl.b64 	%rd11188, %rd11187, 32;
	and.b64  	%rd11189, %rd11188, 1095216660480;
	or.b64  	%rd11190, %rd11186, %rd11189;
	ld.shared.u8 	%rd11191, [%r11935+5];
	shl.b64 	%rd11192, %rd11191, 40;
	and.b64  	%rd11193, %rd11192, 280375465082880;
	or.b64  	%rd11194, %rd11190, %rd11193;
	ld.shared.u8 	%rd11195, [%r11935+6];
	shl.b64 	%rd11196, %rd11195, 48;
	and.b64  	%rd11197, %rd11196, 71776119061217280;
	or.b64  	%rd11198, %rd11194, %rd11197;
	ld.shared.u8 	%rd11199, [%r11935+7];
	shl.b64 	%rd11200, %rd11199, 56;
	or.b64  	%rd11201, %rd11198, %rd11200;
	mov.b64 	%fd119, %rd11201;
	mov.pred 	%p6548, -1;
$L__BB10_6151:
	not.pred 	%p6016, %p6548;
	@%p6016 bra 	$L__BB10_6297;
	sub.f64 	%fd50, %fd118, %fd119;
	setp.gt.f64 	%p6018, %fd50, 0d0000000000000000;
	mov.pred 	%p6549, -1;
	@%p6018 bra 	$L__BB10_6155;
	setp.lt.f64 	%p6020, %fd50, 0d0000000000000000;
	mov.pred 	%p6549, 0;
	@%p6020 bra 	$L__BB10_6155;
	setp.neu.f64 	%p6549, %fd50, 0d0000000000000000;
$L__BB10_6155:
	mov.f64 	%fd90, 0d0000000000000000;
	sub.f64 	%fd91, %fd90, %fd50;
	selp.f64 	%fd92, %fd50, %fd91, %p6549;
	add.f64 	%fd120, %fd120, %fd92;
	add.s32 	%r13550, %r13550, 1;
	setp.ne.s32 	%p6022, %r13550, %r11;
	mov.pred 	%p6542, -1;
	@%p6022 bra 	$L__BB10_6108;
$L__BB10_6156:
	mov.u64 	%rd11221, $str$25;
	cvta.global.u64 	%rd11222, %rd11221;
	{ // callseq 129, 0
	.param .b64 param0;
	st.param.b64 	[param0], %rd2113;
	.param .b64 param1;
	st.param.b64 	[param1], %rd11222;
	.param .b64 param2;
	st.param.b64 	[param2], %rd2114;
	.param .b32 retval0;
	call.uni (retval0), 
	_Z32edu_syr_pcpratts_string_constantPcS_Pi, 
	(
	param0, 
	param1, 
	param2
	);
	ld.param.b32 	%r11953, [retval0];
	} // callseq 129
	setp.ne.s32 	%p6023, %r11953, -1;
	@%p6023 bra 	$L__BB10_6158;
	mov.b32 	%r11956, 21352;
	st.local.u32 	[%rd2], %r11956;
	mov.b64 	%rd11654, 0;
	mov.pred 	%p6550, 0;
	bra.uni 	$L__BB10_6159;
$L__BB10_6158:
	ld.shared.u64 	%rd11223, [m_Local_$_0];
	mul.wide.s32 	%rd11224, %r11953, 16;
	add.s64 	%rd11225, %rd11223, %rd11224;
	ld.u32 	%r11954, [%rd11225+32];
	mul.wide.s32 	%rd11654, %r11954, 16;
	ld.local.u32 	%r11955, [%rd2];
	setp.eq.s32 	%p6550, %r11955, 0;
$L__BB10_6159:
	not.pred 	%p6025, %p6550;
	@%p6025 bra 	$L__BB10_6171;
	setp.ne.s32 	%p6026, %r11953, -1;
	@%p6026 bra 	$L__BB10_6162;
	mov.b32 	%r11958, 21352;
	st.local.u32 	[%rd2], %r11958;
	mov.b32 	%r13558, 0;
	bra.uni 	$L__BB10_6163;
$L__BB10_6162:
	ld.shared.u64 	%rd11227, [m_Local_$_0];
	mul.wide.s32 	%rd11228, %r11953, 16;
	add.s64 	%rd11229, %rd11227, %rd11228;
	ld.u32 	%r13558, [%rd11229+40];
$L__BB10_6163:
	setp.eq.s32 	%p6027, %r11953, -1;
	@%p6027 bra 	$L__BB10_6171;
	ld.shared.u64 	%rd2072, [m_Local_$_0];
	mul.wide.s32 	%rd11230, %r11953, 16;
	add.s64 	%rd11231, %rd2072, %rd11230;
	ld.u32 	%r3416, [%rd11231+48];
	setp.ge.s32 	%p6028, %r3416, %r13558;
	@%p6028 bra 	$L__BB10_6171;
	sub.s32 	%r11959, %r13558, %r3416;
	and.b32  	%r3417, %r11959, 3;
	setp.eq.s32 	%p6029, %r3417, 0;
	mov.u32 	%r13559, %r3416;
	@%p6029 bra 	$L__BB10_6169;
	shl.b32 	%r11960, %r3416, 2;
	cvt.s64.s32 	%rd11232, %r11960;
	add.s64 	%rd11233, %rd11654, %rd11232;
	add.s64 	%rd11234, %rd2072, %rd11233;
	ld.s8 	%r11961, [%rd11234+32];
	st.local.u32 	[%rd3], %r11961;
	mov.u64 	%rd11235, $str;
	cvta.global.u64 	%rd11236, %rd11235;
	add.u64 	%rd11237, %SP, 88;
	{ // callseq 130, 0
	.param .b64 param0;
	st.param.b64 	[param0], %rd11236;
	.param .b64 param1;
	st.param.b64 	[param1], %rd11237;
	.param .b32 retval0;
	call.uni (retval0), 
	vprintf, 
	(
	param0, 
	param1
	);
	ld.param.b32 	%r11962, [retval0];
	} // callseq 130
	add.s32 	%r13559, %r3416, 1;
	setp.eq.s32 	%p6030, %r3417, 1;
	@%p6030 bra 	$L__BB10_6169;
	shl.b32 	%r11964, %r13559, 2;
	cvt.s64.s32 	%rd11238, %r11964;
	add.s64 	%rd11239, %rd11654, %rd11238;
	add.s64 	%rd11240, %rd2072, %rd11239;
	ld.s8 	%r11965, [%rd11240+32];
	st.local.u32 	[%rd3], %r11965;
	cvta.global.u64 	%rd11242, %rd11235;
	{ // callseq 131, 0
	.param .b64 param0;
	st.param.b64 	[param0], %rd11242;
	.param .b64 param1;
	st.param.b64 	[param1], %rd11237;
	.param .b32 retval0;
	call.uni (retval0), 
	vprintf, 
	(
	param0, 
	param1
	);
	ld.param.b32 	%r11966, [retval0];
	} // callseq 131
	add.s32 	%r13559, %r3416, 2;
	setp.eq.s32 	%p6031, %r3417, 2;
	@%p6031 bra 	$L__BB10_6169;
	shl.b32 	%r11968, %r13559, 2;
	cvt.s64.s32 	%rd11244, %r11968;
	add.s64 	%rd11245, %rd11654, %rd11244;
	add.s64 	%rd11246, %rd2072, %rd11245;
	ld.s8 	%r11969, [%rd11246+32];
	st.local.u32 	[%rd3], %r11969;
	cvta.global.u64 	%rd11248, %rd11235;
	{ // callseq 132, 0
	.param .b64 param0;
	st.param.b64 	[param0], %rd11248;
	.param .b64 param1;
	st.param.b64 	[param1], %rd11237;
	.param .b32 retval0;
	call.uni (retval0), 
	vprintf, 
	(
	param0, 
	param1
	);
	ld.param.b32 	%r11970, [retval0];
	} // callseq 132
	add.s32 	%r13559, %r3416, 3;
$L__BB10_6169:
	sub.s32 	%r11972, %r3416, %r13558;
	setp.gt.u32 	%p6032, %r11972, -4;
	@%p6032 bra 	$L__BB10_6171;
$L__BB10_6170:
	shl.b32 	%r11973, %r13559, 2;
	cvt.s64.s32 	%rd11250, %r11973;
	add.s64 	%rd11251, %rd11654, %rd11250;
	add.s64 	%rd11252, %rd2072, %rd11251;
	ld.s8 	%r11974, [%rd11252+32];
	st.local.u32 	[%rd3], %r11974;
	mov.u64 	%rd11253, $str;
	cvta.global.u64 	%rd11254, %rd11253;
	add.u64 	%rd11255, %SP, 88;
	{ // callseq 133, 0
	.param .b64 param0;
	st.param.b64 	[param0], %rd11254;
	.param .b64 param1;
	st.param.b64 	[param1], %rd11255;
	.param .b32 retval0;
	call.uni (retval0), 
	vprintf, 
	(
	param0, 
	param1
	);
	ld.param.b32 	%r11975, [retval0];
	} // callseq 133
	add.s32 	%r11977, %r11973, 4;
	cvt.s64.s32 	%rd11256, %r11977;
	add.s64 	%rd11257, %rd11654, %rd11256;
	add.s64 	%rd11258, %rd2072, %rd11257;
	ld.s8 	%r11978, [%rd11258+32];
	st.local.u32 	[%rd3], %r11978;
	{ // callseq 134, 0
	.param .b64 param0;
	st.param.b64 	[param0], %rd11254;
	.param .b64 param1;
	st.param.b64 	[param1], %rd11255;
	.param .b32 retval0;
	call.uni (retval0), 
	vprintf, 
	(
	param0, 
	param1
	);
	ld.param.b32 	%r11979, [retval0];
	} // callseq 134
	add.s32 	%r11981, %r11973, 8;
	cvt.s64.s32 	%rd11259, %r11981;
	add.s64 	%rd11260, %rd11654, %rd11259;
	add.s64 	%rd11261, %rd2072, %rd11260;
	ld.s8 	%r11982, [%rd11261+32];
	st.local.u32 	[%rd3], %r11982;
	{ // callseq 135, 0
	.param .b64 param0;
	st.param.b64 	[param0], %rd11254;
	.param .b64 param1;
	st.param.b64 	[param1], %rd11255;
	.param .b32 retval0;
	call.uni (retval0), 
	vprintf, 
	(
	param0, 
	param1
	);
	ld.param.b32 	%r11983, [retval0];
	} // callseq 135
	add.s32 	%r11985, %r11973, 12;
	cvt.s64.s32 	%rd11262, %r11985;
	add.s64 	%rd11263, %rd11654, %rd11262;
	add.s64 	%rd11264, %rd2072, %rd11263;
	ld.s8 	%r11986, [%rd11264+32];
	st.local.u32 	[%rd3], %r11986;
	{ // callseq 136, 0
	.param .b64 param0;
	st.param.b64 	[param0], %rd11254;
	.param .b64 param1;
	st.param.b64 	[param1], %rd11255;
	.param .b32 retval0;
	call.uni (retval0), 
	vprintf, 
	(
	param0, 
	param1
	);
	ld.param.b32 	%r11987, [retval0];
	} // callseq 136
	add.s32 	%r13559, %r13559, 4;
	setp.ne.s32 	%p6033, %r13559, %r13558;
	@%p6033 bra 	$L__BB10_6170;
$L__BB10_6171:
	ld.local.u32 	%r11989, [%rd2];
	setp.ne.s32 	%p6034, %r11989, 0;
	@%p6034 bra 	$L__BB10_6297;
	add.u64 	%rd11265, %SP, 8;
	add.u64 	%rd11266, %SPL, 8;
	st.local.f64 	[%rd11266], %fd120;
	mov.u64 	%rd11267, $str$3;
	cvta.global.u64 	%rd11268, %rd11267;
	{ // callseq 137, 0
	.param .b64 param0;
	st.param.b64 	[param0], %rd11268;
	.param .b64 param1;
	st.param.b64 	[param1], %rd11265;
	.param .b32 retval0;
	call.uni (retval0), 
	vprintf, 
	(
	param0, 
	param1
	);
	ld.param.b32 	%r11990, [retval0];
	} // callseq 137
	ld.local.u32 	%r11992, [%rd2];
	setp.ne.s32 	%p6035, %r11992, 0;
	@%p6035 bra 	$L__BB10_6297;
	setp.leu.f64 	%p6036, %fd120, 0d0000000000000000;
	mov.b32 	%r13534, 0;
	@%p6036 bra 	$L__BB10_6221;
	setp.lt.s32 	%p6037, %r11, 1;
	@%p6037 bra 	$L__BB10_6220;
	mul.lo.s32 	%r3424, %r13545, %r11;
	mov.b32 	%r13561, 0;
	bra.uni 	$L__BB10_6177;
$L__BB10_6176:
	add.s32 	%r13561, %r13561, 1;
	setp.eq.s32 	%p6076, %r13561, %r11;
	@%p6076 bra 	$L__BB10_6220;
$L__BB10_6177:
	add.s32 	%r11995, %r13561, %r3424;
	shl.b32 	%r11996, %r11995, 3;
	add.s32 	%r3427, %r11996, %r12;
	ld.shared.u64 	%rd2073, [m_Local_$_0];
	add.s64 	%rd11269, %rd2073, %rd18;
	ld.u32 	%r3428, [%rd11269+36];
	setp.ne.s32 	%p6038, %r3428, -1;
	@%p6038 bra 	$L__BB10_6179;
	mov.b32 	%r12014, 21352;
	st.local.u32 	[%rd2], %r12014;
	mov.b32 	%r13564, 0;
	mov.pred 	%p6552, 0;
	bra.uni 	$L__BB10_6191;
$L__BB10_6179:
	mul.wide.s32 	%rd11270, %r3428, 16;
	add.s64 	%rd2074, %rd2073, %rd11270;
	ld.u32 	%r3429, [%rd2074+12];
	setp.lt.s32 	%p6039, %r13545, %r3429;
	@%p6039 bra 	$L__BB10_6190;
	ld.shared.u64 	%rd11271, [m_Local_$_1];
	atom.global.add.u64 	%rd11272, [%rd25], 48;
	add.s64 	%rd11273, %rd11272, 56;
	setp.lt.u64 	%p6040, %rd11273, %rd11271;
	shr.u64 	%rd2075, %rd11272, 4;
	cvt.u32.u64 	%r13562, %rd2075;
	setp.ne.s32 	%p6041, %r13562, -1;
	and.pred  	%p6042, %p6040, %p6041;
	@%p6042 bra 	$L__BB10_6182;
	mov.b32 	%r12003, 21106;
	st.local.u32 	[%rd2], %r12003;
	mov.b32 	%r13562, -1;
	mov.pred 	%p6551, 0;
	bra.uni 	$L__BB10_6183;
$L__BB10_6182:
	shl.b64 	%rd11274, %rd2075, 32;
	shr.s64 	%rd11275, %rd11274, 28;
	add.s64 	%rd11276, %rd2073, %rd11275;
	mov.b16 	%rs1507, 0;
	st.u8 	[%rd11276], %rs1507;
	st.u8 	[%rd11276+1], %rs1507;
	mov.b32 	%r11997, 3608;
	st.u32 	[%rd11276+4], %r11997;
	mov.b16 	%rs1508, 1;
	st.u8 	[%rd11276+3], %rs1508;
	mov.b32 	%r11998, 48;
	st.u32 	[%rd11276+8], %r11998;
	mov.b32 	%r11999, -1;
	st.u32 	[%rd11276+16], %r11999;
	ld.shared.u64 	%rd11277, [m_Local_$_0];
	add.s64 	%rd11278, %rd11277, %rd11275;
	mov.b32 	%r12000, 0;
	st.u32 	[%rd11278+32], %r12000;
	ld.shared.u64 	%rd11279, [m_Local_$_0];
	add.s64 	%rd11280, %rd11279, %rd11275;
	st.u32 	[%rd11280+36], %r12000;
	ld.shared.u64 	%rd11281, [m_Local_$_0];
	add.s64 	%rd11282, %rd11281, %rd11275;
	st.u32 	[%rd11282+40], %r12000;
	ld.local.u32 	%r12001, [%rd2];
	setp.eq.s32 	%p6551, %r12001, 0;
$L__BB10_6183:
	mov.b32 	%r13563, 0;
	not.pred 	%p6044, %p6551;
	@%p6044 bra 	$L__BB10_6189;
	setp.ne.s32 	%p6045, %r13562, -1;
	@%p6045 bra 	$L__BB10_6186;
	mov.b32 	%r12011, 21352;
	st.local.u32 	[%rd2], %r12011;
	bra.uni 	$L__BB10_6189;
$L__BB10_6186:
	ld.shared.u64 	%rd11283, [m_Local_$_0];
	mul.wide.s32 	%rd2076, %r13562, 16;
	add.s64 	%rd11284, %rd11283, %rd2076;
	st.u32 	[%rd11284+40], %r3429;
	ld.local.u32 	%r12006, [%rd2];
	setp.ne.s32 	%p6046, %r12006, 0;
	@%p6046 bra 	$L__BB10_6189;
	ld.shared.u64 	%rd11285, [m_Local_$_0];
	add.s64 	%rd11286, %rd11285, %rd2076;
	st.u32 	[%rd11286+36], %r13545;
	ld.local.u32 	%r12008, [%rd2];
	setp.ne.s32 	%p6047, %r12008, 0;
	@%p6047 bra 	$L__BB10_6189;
	ld.shared.u64 	%rd11287, [m_Local_$_0];
	add.s64 	%rd11288, %rd11287, %rd2076;
	st.u32 	[%rd11288+32], %r3428;
	ld.local.u32 	%r12009, [%rd2];
	setp.eq.s32 	%p6048, %r12009, 0;
	selp.b32 	%r13563, %r13562, 0, %p6048;
$L__BB10_6189:
	st.local.u32 	[%rd2], %r13563;
	setp.eq.s32 	%p6552, %r13563, 0;
	mov.b32 	%r13564, 0;
	bra.uni 	$L__BB10_6191;
$L__BB10_6190:
	cvt.u64.u32 	%rd11289, %r3384;
	add.s64 	%rd11290, %rd2074, %rd11289;
	ld.u32 	%r13564, [%rd11290+32];
	mov.pred 	%p6552, -1;
$L__BB10_6191:
	not.pred 	%p6051, %p6552;
	@%p6051 bra 	$L__BB10_6297;
	setp.lt.u32 	%p6052, %r3427, 40952;
	@%p6052 bra 	$L__BB10_6203;
	ld.shared.u64 	%rd11318, [m_Local_$_1];
	atom.global.add.u64 	%rd11319, [%rd25], 48;
	add.s64 	%rd11320, %rd11319, 56;
	setp.lt.u64 	%p6054, %rd11320, %rd11318;
	shr.u64 	%rd2077, %rd11319, 4;
	cvt.u32.u64 	%r13565, %rd2077;
	setp.ne.s32 	%p6055, %r13565, -1;
	and.pred  	%p6056, %p6054, %p6055;
	@%p6056 bra 	$L__BB10_6195;
	mov.b32 	%r12023, 21106;
	st.local.u32 	[%rd2], %r12023;
	mov.b32 	%r13565, -1;
	mov.pred 	%p6553, 0;
	bra.uni 	$L__BB10_6196;
$L__BB10_6195:
	ld.shared.u64 	%rd11321, [m_Local_$_0];
	shl.b64 	%rd11322, %rd2077, 32;
	shr.s64 	%rd11323, %rd11322, 28;
	add.s64 	%rd11324, %rd11321, %rd11323;
	mov.b16 	%rs1509, 0;
	st.u8 	[%rd11324], %rs1509;
	st.u8 	[%rd11324+1], %rs1509;
	mov.b32 	%r12017, 3608;
	st.u32 	[%rd11324+4], %r12017;
	mov.b16 	%rs1510, 1;
	st.u8 	[%rd11324+3], %rs1510;
	mov.b32 	%r12018, 48;
	st.u32 	[%rd11324+8], %r12018;
	mov.b32 	%r12019, -1;
	st.u32 	[%rd11324+16], %r12019;
	ld.shared.u64 	%rd11325, [m_Local_$_0];
	add.s64 	%rd11326, %rd11325, %rd11323;
	mov.b32 	%r12020, 0;
	st.u32 	[%rd11326+32], %r12020;
	ld.shared.u64 	%rd11327, [m_Local_$_0];
	add.s64 	%rd11328, %rd11327, %rd11323;
	st.u32 	[%rd11328+36], %r12020;
	ld.shared.u64 	%rd11329, [m_Local_$_0];
	add.s64 	%rd11330, %rd11329, %rd11323;
	st.u32 	[%rd11330+40], %r12020;
	ld.local.u32 	%r12021, [%rd2];
	setp.eq.s32 	%p6553, %r12021, 0;
$L__BB10_6196:
	mov.b32 	%r13566, 0;
	not.pred 	%p6058, %p6553;
	@%p6058 bra 	$L__BB10_6202;
	setp.ne.s32 	%p6059, %r13565, -1;
	@%p6059 bra 	$L__BB10_6199;
	mov.b32 	%r12033, 21352;
	st.local.u32 	[%rd2], %r12033;
	bra.uni 	$L__BB10_6202;
$L__BB10_6199:
	ld.shared.u64 	%rd11331, [m_Local_$_0];
	mul.wide.s32 	%rd2078, %r13565, 16;
	add.s64 	%rd11332, %rd11331, %rd2078;
	mov.b32 	%r12026, 40960;
	st.u32 	[%rd11332+40], %r12026;
	ld.local.u32 	%r12027, [%rd2];
	setp.ne.s32 	%p6060, %r12027, 0;
	@%p6060 bra 	$L__BB10_6202;
	ld.shared.u64 	%rd11333, [m_Local_$_0];
	add.s64 	%rd11334, %rd11333, %rd2078;
	st.u32 	[%rd11334+36], %r3427;
	ld.local.u32 	%r12029, [%rd2];
	setp.ne.s32 	%p6061, %r12029, 0;
	@%p6061 bra 	$L__BB10_6202;
	ld.shared.u64 	%rd11335, [m_Local_$_0];
	add.s64 	%rd11336, %rd11335, %rd2078;
	mov.b32 	%r12030, 0;
	st.u32 	[%rd11336+32], %r12030;
	ld.local.u32 	%r12031, [%rd2];
	setp.eq.s32 	%p6062, %r12031, 0;
	selp.b32 	%r13566, %r13565, 0, %p6062;
$L__BB10_6202:
	st.local.u32 	[%rd2], %r13566;
	setp.eq.s32 	%p6554, %r13566, 0;
	mov.b64 	%rd2080, 0;
	bra.uni 	$L__BB10_6204;
$L__BB10_6203:
	mov.u32 	%r12015, m_shared;
	add.s32 	%r12016, %r12015, %r3427;
	ld.shared.u8 	%rd11291, [%r12016];
	ld.shared.u8 	%rd11292, [%r12016+1];
	shl.b64 	%rd11293, %rd11292, 8;
	and.b64  	%rd11294, %rd11293, 65280;
	or.b64  	%rd11295, %rd11294, %rd11291;
	ld.shared.u8 	%rd11296, [%r12016+2];
	shl.b64 	%rd11297, %rd11296, 16;
	and.b64  	%rd11298, %rd11297, 16711680;
	or.b64  	%rd11299, %rd11295, %rd11298;
	ld.shared.u8 	%rd11300, [%r12016+3];
	shl.b64 	%rd11301, %rd11300, 24;
	and.b64  	%rd11302, %rd11301, 4278190080;
	or.b64  	%rd11303, %rd11299, %rd11302;
	ld.shared.u8 	%rd11304, [%r12016+4];
	shl.b64 	%rd11305, %rd11304, 32;
	and.b64  	%rd11306, %rd11305, 1095216660480;
	or.b64  	%rd11307, %rd11303, %rd11306;
	ld.shared.u8 	%rd11308, [%r12016+5];
	shl.b64 	%rd11309, %rd11308, 40;
	and.b64  	%rd11310, %rd11309, 280375465082880;
	or.b64  	%rd11311, %rd11307, %rd11310;
	ld.shared.u8 	%rd11312, [%r12016+6];
	shl.b64 	%rd11313, %rd11312, 48;
	and.b64  	%rd11314, %rd11313, 71776119061217280;
	or.b64  	%rd11315, %rd11311, %rd11314;
	ld.shared.u8 	%rd11316, [%r12016+7];
	shl.b64 	%rd11317, %rd11316, 56;
	or.b64  	%rd2080, %rd11315, %rd11317;
	mov.pred 	%p6554, -1;
$L__BB10_6204:
	not.pred 	%p6063, %p6554;
	@%p6063 bra 	$L__BB10_6297;
	setp.ne.s32 	%p6064, %r13564, -1;
	@%p6064 bra 	$L__BB10_6207;
	mov.b32 	%r13568, 21352;
	st.local.u32 	[%rd2], %r13568;
	bra.uni 	$L__BB10_6219;
$L__BB10_6207:
	ld.shared.u64 	%rd2081, [m_Local_$_0];
	mul.wide.s32 	%rd11338, %r13564, 16;
	add.s64 	%rd2082, %rd2081, %rd11338;
	ld.u32 	%r3440, [%rd2082+12];
	setp.lt.s32 	%p6065, %r13561, %r3440;
	@%p6065 bra 	$L__BB10_6218;
	ld.shared.u64 	%rd11339, [m_Local_$_1];
	atom.global.add.u64 	%rd11340, [%rd25], 48;
	add.s64 	%rd11341, %rd11340, 56;
	setp.lt.u64 	%p6066, %rd11341, %rd11339;
	shr.u64 	%rd2083, %rd11340, 4;
	cvt.u32.u64 	%r13567, %rd2083;
	setp.ne.s32 	%p6067, %r13567, -1;
	and.pred  	%p6068, %p6066, %p6067;
	@%p6068 bra 	$L__BB10_6210;
	mov.b32 	%r12040, 21106;
	st.local.u32 	[%rd2], %r12040;
	mov.b32 	%r13567, -1;
	mov.pred 	%p6555, 0;
	bra.uni 	$L__BB10_6211;
$L__BB10_6210:
	shl.b64 	%rd11342, %rd2083, 32;
	shr.s64 	%rd11343, %rd11342, 28;
	add.s64 	%rd11344, %rd2081, %rd11343;
	mov.b16 	%rs1511, 0;
	st.u8 	[%rd11344], %rs1511;
	st.u8 	[%rd11344+1], %rs1511;
	mov.b32 	%r12034, 3608;
	st.u32 	[%rd11344+4], %r12034;
	mov.b16 	%rs1512, 1;
	st.u8 	[%rd11344+3], %rs1512;
	mov.b32 	%r12035, 48;
	st.u32 	[%rd11344+8], %r12035;
	mov.b32 	%r12036, -1;
	st.u32 	[%rd11344+16], %r12036;
	ld.shared.u64 	%rd11345, [m_Local_$_0];
	add.s64 	%rd11346, %rd11345, %rd11343;
	mov.b32 	%r12037, 0;
	st.u32 	[%rd11346+32], %r12037;
	ld.shared.u64 	%rd11347, [m_Local_$_0];
	add.s64 	%rd11348, %rd11347, %rd11343;
	st.u32 	[%rd11348+36], %r12037;
	ld.shared.u64 	%rd11349, [m_Local_$_0];
	add.s64 	%rd11350, %rd11349, %rd11343;
	st.u32 	[%rd11350+40], %r12037;
	ld.local.u32 	%r12038, [%rd2];
	setp.eq.s32 	%p6555, %r12038, 0;
$L__BB10_6211:
	mov.b32 	%r13568, 0;
	not.pred 	%p6070, %p6555;
	@%p6070 bra 	$L__BB10_6217;
	setp.ne.s32 	%p6071, %r13567, -1;
	@%p6071 bra 	$L__BB10_6214;
	mov.b32 	%r12048, 21352;
	st.local.u32 	[%rd2], %r12048;
	bra.uni 	$L__BB10_6217;
$L__BB10_6214:
	ld.shared.u64 	%rd11351, [m_Local_$_0];
	mul.wide.s32 	%rd2084, %r13567, 16;
	add.s64 	%rd11352, %rd11351, %rd2084;
	st.u32 	[%rd11352+40], %r3440;
	ld.local.u32 	%r12043, [%rd2];
	setp.ne.s32 	%p6072, %r12043, 0;
	@%p6072 bra 	$L__BB10_6217;
	ld.shared.u64 	%rd11353, [m_Local_$_0];
	add.s64 	%rd11354, %rd11353, %rd2084;
	st.u32 	[%rd11354+36], %r13561;
	ld.local.u32 	%r12045, [%rd2];
	setp.ne.s32 	%p6073, %r12045, 0;
	@%p6073 bra 	$L__BB10_6217;
	ld.shared.u64 	%rd11355, [m_Local_$_0];
	add.s64 	%rd11356, %rd11355, %rd2084;
	st.u32 	[%rd11356+32], %r13564;
	ld.local.u32 	%r12046, [%rd2];
	setp.eq.s32 	%p6074, %r12046, 0;
	selp.b32 	%r13568, %r13567, 0, %p6074;
$L__BB10_6217:
	st.local.u32 	[%rd2], %r13568;
	bra.uni 	$L__BB10_6219;
$L__BB10_6218:
	shl.b32 	%r12049, %r13561, 3;
	cvt.u64.u32 	%rd11357, %r12049;
	add.s64 	%rd11358, %rd2082, %rd11357;
	st.u64 	[%rd11358+32], %rd2080;
	ld.local.u32 	%r13568, [%rd2];
$L__BB10_6219:
	setp.eq.s32 	%p6075, %r13568, 0;
	@%p6075 bra 	$L__BB10_6176;
	bra.uni 	$L__BB10_6297;
$L__BB10_6220:
	add.s64 	%rd11656, %rd11656, 1;
$L__BB10_6221:
	add.s32 	%r13545, %r13545, 1;
	setp.ne.s32 	%p6077, %r13545, %r4;
	mov.b32 	%r13544, 0;
	@%p6077 bra 	$L__BB10_6049;
$L__BB10_6222:
	ld.shared.u64 	%rd11359, [m_Local_$_0];
	add.s64 	%rd11360, %rd11359, %rd18;
	st.u64 	[%rd11360+40], %rd11656;
	ld.local.u32 	%r12053, [%rd2];
	setp.ne.s32 	%p6078, %r12053, 0;
	@%p6078 bra 	$L__BB10_6297;
	mov.b64 	%rd11658, 0;
	mov.b32 	%r13571, 0;
	mov.b16 	%rs1639, 0;
	mov.u32 	%r13575, %r13571;
$L__BB10_6224:
	setp.eq.s32 	%p6079, %r13571, 100000;
	@%p6079 bra 	$L__BB10_6241;
	bar.sync 	0;
	and.b16  	%rs1514, %rs1639, 255;
	setp.ne.s16 	%p6080, %rs1514, 0;
	@%p6080 bra 	$L__BB10_6241;
	ld.global.u64 	%rd11362, [host_device_interface];
	atom.relaxed.cas.b32 	%r12055, [%rd11362+4], -1, %r188;
	setp.ne.s32 	%p6081, %r12055, -1;
	setp.ne.s32 	%p6082, %r12055, %r188;
	and.pred  	%p6083, %p6081, %p6082;
	@%p6083 bra 	$L__BB10_6239;
	ld.global.u64 	%rd11659, [host_device_interface];
	ld.volatile.u8 	%rs1516, [%rd11659];
	setp.eq.s16 	%p6085, %rs1516, 0;
	@%p6085 bra 	$L__BB10_6229;
	ld.volatile.u32 	%r12057, [%rd11659+4];
	add.u64 	%rd11363, %SP, 8;
	add.u64 	%rd11364, %SPL, 8;
	st.local.v2.u32 	[%rd11364], {%r188, %r12057};
	mov.u64 	%rd11365, $str$10;
	cvta.global.u64 	%rd11366, %rd11365;
	{ // callseq 138, 0
	.param .b64 param0;
	st.param.b64 	[param0], %rd11366;
	.param .b64 param1;
	st.param.b64 	[param1], %rd11363;
	.param .b32 retval0;
	call.uni (retval0), 
	vprintf, 
	(
	param0, 
	param1
	);
	ld.param.b32 	%r12058, [retval0];
	} // callseq 138
	ld.global.u64 	%rd11659, [host_device_interface];
$L__BB10_6229:
	mov.b32 	%r13573, 0;
$L__BB10_6230:
	ld.volatile.u8 	%rs1517, [%rd11659+8];
	setp.ne.s16 	%p6086, %rs1517, 0;
	add.s32 	%r3452, %r13573, 1;
	setp.lt.u32 	%p6087, %r13573, 10000;
	and.pred  	%p6088, %p6086, %p6087;
	mov.u32 	%r13573, %r3452;
	@%p6088 bra 	$L__BB10_6230;
	mov.b32 	%r12062, 16;
	st.volatile.u32 	[%rd11659+12], %r12062;
	mov.b32 	%r12063, 1;
	st.volatile.u32 	[%rd11659+2384], %r12063;
	mov.b32 	%r12064, 8;
	st.volatile.u32 	[%rd11659+2388], %r12064;
	st.volatile.u32 	[%rd11659+2392], %r12064;
	mov.b16 	%rs1518, 1;
	st.volatile.u8 	[%rd11659+8], %rs1518;
	membar.sys;
	mov.b32 	%r13574, 0;
$L__BB10_6232:
	ld.global.u64 	%rd11660, [host_device_interface];
	ld.volatile.u8 	%rs1519, [%rd11660+2397];
	setp.ne.s16 	%p6089, %rs1519, 0;
	@%p6089 bra 	$L__BB10_6238;
	membar.sys;
	setp.eq.s32 	%p6090, %r13574, 30000;
	ld.global.u64 	%rd11660, [host_device_interface];
	@%p6090 bra 	$L__BB10_6238;
	ld.volatile.u8 	%rs1520, [%rd11660+2397];
	setp.ne.s16 	%p6091, %rs1520, 0;
	@%p6091 bra 	$L__BB10_6238;
	membar.sys;
	ld.global.u64 	%rd11660, [host_device_interface];
	ld.volatile.u8 	%rs1521, [%rd11660+2397];
	setp.ne.s16 	%p6092, %rs1521, 0;
	@%p6092 bra 	$L__BB10_6238;
	membar.sys;
	ld.global.u64 	%rd11660, [host_device_interface];
	ld.volatile.u8 	%rs1522, [%rd11660+2397];
	setp.ne.s16 	%p6093, %rs1522, 0;
	@%p6093 bra 	$L__BB10_6238;
	membar.sys;
	add.s32 	%r13574, %r13574, 4;
	bra.uni 	$L__BB10_6232;
$L__BB10_6238:
	ld.volatile.u64 	%rd11658, [%rd11660+40];
	mov.b64 	%rd11367, 0;
	st.volatile.u64 	[%rd11660+40], %rd11367;
	mov.b16 	%rs1524, 0;
	st.volatile.u8 	[%rd11660+19], %rs1524;
	mov.b32 	%r12065, 33;
	st.volatile.u32 	[%rd11660+12], %r12065;
	mov.b32 	%r12066, 8;
	st.volatile.u32 	[%rd11660+2384], %r12066;
	st.volatile.u32 	[%rd11660+2388], %r12066;
	st.volatile.u32 	[%rd11660+2392], %r12066;
	st.volatile.u8 	[%rd11660+2397], %rs1524;
	mov.b32 	%r12067, -1;
	st.volatile.u32 	[%rd11660+4], %r12067;
	membar.sys;
	mov.b16 	%rs1639, 1;
	bra.uni 	$L__BB10_6240;
$L__BB10_6239:
	add.s32 	%r12056, %r13575, 1;
	setp.gt.s32 	%p6084, %r13575, 49;
	selp.b32 	%r13575, 0, %r12056, %p6084;
	mov.b16 	%rs1639, 0;
$L__BB10_6240:
	setp.lt.s32 	%p6094, %r13575, 100;
	add.s32 	%r13571, %r13571, 1;
	@%p6094 bra 	$L__BB10_6224;
$L__BB10_6241:
	ld.local.u32 	%r12068, [%rd2];
	setp.ne.s32 	%p6095, %r12068, 0;
	@%p6095 bra 	$L__BB10_6297;
	ld.shared.u64 	%rd11368, [m_Local_$_0];
	add.s64 	%rd11369, %rd11368, %rd18;
	st.u64 	[%rd11369+48], %rd11658;
	ld.local.u32 	%r12069, [%rd2];
	setp.ne.s32 	%p6096, %r12069, 0;
	@%p6096 bra 	$L__BB10_6297;
$L__BB10_6243:
	bar.sync 	0;
	ld.local.u32 	%r12070, [%rd2];
	setp.ne.s32 	%p6097, %r12070, 0;
	@%p6097 bra 	$L__BB10_6297;
	mov.u64 	%rd11370, $str$26;
	cvta.global.u64 	%rd11371, %rd11370;
	{ // callseq 139, 0
	.param .b64 param0;
	st.param.b64 	[param0], %rd2113;
	.param .b64 param1;
	st.param.b64 	[param1], %rd11371;
	.param .b64 param2;
	st.param.b64 	[param2], %rd2114;
	.param .b32 retval0;
	call.uni (retval0), 
	_Z32edu_syr_pcpratts_string_constantPcS_Pi, 
	(
	param0, 
	param1, 
	param2
	);
	ld.param.b32 	%r12071, [retval0];
	} // callseq 139
	setp.ne.s32 	%p6098, %r12071, -1;
	@%p6098 bra 	$L__BB10_6246;
	mov.b32 	%r12074, 21352;
	st.local.u32 	[%rd2], %r12074;
	mov.b64 	%rd11663, 0;
	mov.pred 	%p6556, 0;
	bra.uni 	$L__BB10_6247;
$L__BB10_6246:
	ld.shared.u64 	%rd11372, [m_Local_$_0];
	mul.wide.s32 	%rd11373, %r12071, 16;
	add.s64 	%rd11374, %rd11372, %rd11373;
	ld.u32 	%r12072, [%rd11374+32];
	mul.wide.s32 	%rd11663, %r12072, 16;
	ld.local.u32 	%r12073, [%rd2];
	setp.eq.s32 	%p6556, %r12073, 0;
$L__BB10_6247:
	not.pred 	%p6100, %p6556;
	@%p6100 bra 	$L__BB10_6259;
	setp.ne.s32 	%p6101, %r12071, -1;
	@%p6101 bra 	$L__BB10_6250;
	mov.b32 	%r12076, 21352;
	st.local.u32 	[%rd2], %r12076;
	mov.b32 	%r13576, 0;
	bra.uni 	$L__BB10_6251;
$L__BB10_6250:
	ld.shared.u64 	%rd11376, [m_Local_$_0];
	mul.wide.s32 	%rd11377, %r12071, 16;
	add.s64 	%rd11378, %rd11376, %rd11377;
	ld.u32 	%r13576, [%rd11378+40];
$L__BB10_6251:
	setp.eq.s32 	%p6102, %r12071, -1;
	@%p6102 bra 	$L__BB10_6259;
	ld.shared.u64 	%rd2102, [m_Local_$_0];
	mul.wide.s32 	%rd11379, %r12071, 16;
	add.s64 	%rd11380, %rd2102, %rd11379;
	ld.u32 	%r3461, [%rd11380+48];
	setp.ge.s32 	%p6103, %r3461, %r13576;
	@%p6103 bra 	$L__BB10_6259;
	add.u64 	%rd11381, %SP, 8;
	add.u64 	%rd2103, %SPL, 8;
	sub.s32 	%r12077, %r13576, %r3461;
	and.b32  	%r3462, %r12077, 3;
	setp.eq.s32 	%p6104, %r3462, 0;
	mov.u32 	%r13577, %r3461;
	@%p6104 bra 	$L__BB10_6257;
	shl.b32 	%r12078, %r3461, 2;
	cvt.s64.s32 	%rd11382, %r12078;
	add.s64 	%rd11383, %rd11663, %rd11382;
	add.s64 	%rd11384, %rd2102, %rd11383;
	ld.s8 	%r12079, [%rd11384+32];
	st.local.u32 	[%rd2103], %r12079;
	mov.u64 	%rd11385, $str;
	cvta.global.u64 	%rd11386, %rd11385;
	{ // callseq 140, 0
	.param .b64 param0;
	st.param.b64 	[param0], %rd11386;
	.param .b64 param1;
	st.param.b64 	[param1], %rd11381;
	.param .b32 retval0;
	call.uni (retval0), 
	vprintf, 
	(
	param0, 
	param1
	);
	ld.param.b32 	%r12080, [retval0];
	} // callseq 140
	add.s32 	%r13577, %r3461, 1;
	setp.eq.s32 	%p6105, %r3462, 1;
	@%p6105 bra 	$L__BB10_6257;
	shl.b32 	%r12082, %r13577, 2;
	cvt.s64.s32 	%rd11388, %r12082;
	add.s64 	%rd11389, %rd11663, %rd11388;
	add.s64 	%rd11390, %rd2102, %rd11389;
	ld.s8 	%r12083, [%rd11390+32];
	st.local.u32 	[%rd2103], %r12083;
	cvta.global.u64 	%rd11392, %rd11385;
	{ // callseq 141, 0
	.param .b64 param0;
	st.param.b64 	[param0], %rd11392;
	.param .b64 param1;
	st.param.b64 	[param1], %rd11381;
	.param .b32 retval0;
	call.uni (retval0), 
	vprintf, 
	(
	param0, 
	param1
	);
	ld.param.b32 	%r12084, [retval0];
	} // callseq 141
	add.s32 	%r13577, %r3461, 2;
	setp.eq.s32 	%p6106, %r3462, 2;
	@%p6106 bra 	$L__BB10_6257;
	shl.b32 	%r12086, %r13577, 2;
	cvt.s64.s32 	%rd11394, %r12086;
	add.s64 	%rd11395, %rd11663, %rd11394;
	add.s64 	%rd11396, %rd2102, %rd11395;
	ld.s8 	%r12087, [%rd11396+32];
	st.local.u32 	[%rd2103], %r12087;
	cvta.global.u64 	%rd11398, %rd11385;
	{ // callseq 142, 0
	.param .b64 param0;
	st.param.b64 	[param0], %rd11398;
	.param .b64 param1;
	st.param.b64 	[param1], %rd11381;
	.param .b32 retval0;
	call.uni (retval0), 
	vprintf, 
	(
	param0, 
	param1
	);
	ld.param.b32 	%r12088, [retval0];
	} // callseq 142
	add.s32 	%r13577, %r3461, 3;
$L__BB10_6257:
	sub.s32 	%r12090, %r3461, %r13576;
	setp.gt.u32 	%p6107, %r12090, -4;
	@%p6107 bra 	$L__BB10_6259;
$L__BB10_6258:
	shl.b32 	%r12091, %r13577, 2;
	cvt.s64.s32 	%rd11400, %r12091;
	add.s64 	%rd11401, %rd11663, %rd11400;
	add.s64 	%rd11402, %rd2102, %rd11401;
	ld.s8 	%r12092, [%rd11402+32];
	st.local.u32 	[%rd2103], %r12092;
	mov.u64 	%rd11403, $str;
	cvta.global.u64 	%rd11404, %rd11403;
	{ // callseq 143, 0
	.param .b64 param0;
	st.param.b64 	[param0], %rd11404;
	.param .b64 param1;
	st.param.b64 	[param1], %rd11381;
	.param .b32 retval0;
	call.uni (retval0), 
	vprintf, 
	(
	param0, 
	param1
	);
	ld.param.b32 	%r12093, [retval0];
	} // callseq 143
	add.s32 	%r12095, %r12091, 4;
	cvt.s64.s32 	%rd11406, %r12095;
	add.s64 	%rd11407, %rd11663, %rd11406;
	add.s64 	%rd11408, %rd2102, %rd11407;
	ld.s8 	%r12096, [%rd11408+32];
	st.local.u32 	[%rd2103], %r12096;
	{ // callseq 144, 0
	.param .b64 param0;
	st.param.b64 	[param0], %rd11404;
	.param .b64 param1;
	st.param.b64 	[param1], %rd11381;
	.param .b32 retval0;
	call.uni (retval0), 
	vprintf, 
	(
	param0, 
	param1
	);
	ld.param.b32 	%r12097, [retval0];
	} // callseq 144
	add.s32 	%r12099, %r12091, 8;
	cvt.s64.s32 	%rd11409, %r12099;
	add.s64 	%rd11410, %rd11663, %rd11409;
	add.s64 	%rd11411, %rd2102, %rd11410;
	ld.s8 	%r12100, [%rd11411+32];
	st.local.u32 	[%rd2103], %r12100;
	{ // callseq 145, 0
	.param .b64 param0;
	st.param.b64 	[param0], %rd11404;
	.param .b64 param1;
	st.param.b64 	[param1], %rd11381;
	.param .b32 retval0;
	call.uni (retval0), 
	vprintf, 
	(
	param0, 
	param1
	);
	ld.param.b32 	%r12101, [retval0];
	} // callseq 145
	add.s32 	%r12103, %r12091, 12;
	cvt.s64.s32 	%rd11412, %r12103;
	add.s64 	%rd11413, %rd11663, %rd11412;
	add.s64 	%rd11414, %rd2102, %rd11413;
	ld.s8 	%r12104, [%rd11414+32];
	st.local.u32 	[%rd2103], %r12104;
	{ // callseq 146, 0
	.param .b64 param0;
	st.param.b64 	[param0], %rd11404;
	.param .b64 param1;
	st.param.b64 	[param1], %rd11381;
	.param .b32 retval0;
	call.uni (retval0), 
	vprintf, 
	(
	param0, 
	param1
	);
	ld.param.b32 	%r12105, [retval0];
	} // callseq 146
	add.s32 	%r13577, %r13577, 4;
	setp.ne.s32 	%p6108, %r13577, %r13576;
	@%p6108 bra 	$L__BB10_6258;
$L__BB10_6259:
	ld.local.u32 	%r12107, [%rd2];
	setp.ne.s32 	%p6109, %r12107, 0;
	@%p6109 bra 	$L__BB10_6297;
	ld.shared.u64 	%rd11415, [m_Local_$_0];
	add.s64 	%rd11416, %rd11415, %rd18;
	ld.u64 	%rd11417, [%rd11416+40];
	add.u64 	%rd11418, %SP, 8;
	add.u64 	%rd11419, %SPL, 8;
	st.local.u64 	[%rd11419], %rd11417;
	mov.u64 	%rd11420, $str$2;
	cvta.global.u64 	%rd11421, %rd11420;
	{ // callseq 147, 0
	.param .b64 param0;
	st.param.b64 	[param0], %rd11421;
	.param .b64 param1;
	st.param.b64 	[param1], %rd11418;
	.param .b32 retval0;
	call.uni (retval0), 
	vprintf, 
	(
	param0, 
	param1
	);
	ld.param.b32 	%r12108, [retval0];
	} // callseq 147
	ld.local.u32 	%r12110, [%rd2];
	setp.ne.s32 	%p6110, %r12110, 0;
	@%p6110 bra 	$L__BB10_6297;
	ld.shared.u64 	%rd11422, [m_Local_$_0];
	add.s64 	%rd2104, %rd11422, %rd18;
	ld.u64 	%rd11423, [%rd2104+40];
	setp.eq.s64 	%p6111, %rd11423, 0;
	@%p6111 bra 	$L__BB10_6264;
	ld.u32 	%r3469, [%rd2104+56];
	setp.lt.s32 	%p6112, %r3469, 1;
	@%p6112 bra 	$L__BB10_315;
	ld.u64 	%rd11424, [%rd2104+48];
	cvt.s64.s32 	%rd11425, %r3469;
	setp.le.s64 	%p6113, %rd11424, %rd11425;
	@%p6113 bra 	$L__BB10_315;
$L__BB10_6264:
	mov.u64 	%rd11426, $str$27;
	cvta.global.u64 	%rd11427, %rd11426;
	{ // callseq 148, 0
	.param .b64 param0;
	st.param.b64 	[param0], %rd2113;
	.param .b64 param1;
	st.param.b64 	[param1], %rd11427;
	.param .b64 param2;
	st.param.b64 	[param2], %rd2114;
	.param .b32 retval0;
	call.uni (retval0), 
	_Z32edu_syr_pcpratts_string_constantPcS_Pi, 
	(
	param0, 
	param1, 
	param2
	);
	ld.param.b32 	%r12111, [retval0];
	} // callseq 148
	setp.ne.s32 	%p6114, %r12111, -1;
	@%p6114 bra 	$L__BB10_6266;
	mov.b32 	%r13587, 21352;
	st.local.u32 	[%rd2], %r13587;
	mov.b64 	%rd11664, 0;
	bra.uni 	$L__BB10_6267;
$L__BB10_6266:
	ld.shared.u64 	%rd11428, [m_Local_$_0];
	mul.wide.s32 	%rd11429, %r12111, 16;
	add.s64 	%rd11430, %rd11428, %rd11429;
	ld.u32 	%r12112, [%rd11430+32];
	mul.wide.s32 	%rd11664, %r12112, 16;
	ld.local.u32 	%r13587, [%rd2];
$L__BB10_6267:
	setp.ne.s32 	%p6115, %r13587, 0;
	@%p6115 bra 	$L__BB10_6280;
	setp.ne.s32 	%p6116, %r12111, -1;
	@%p6116 bra 	$L__BB10_6270;
	mov.b32 	%r13587, 21352;
	st.local.u32 	[%rd2], %r13587;
	mov.b32 	%r13581, 0;
	bra.uni 	$L__BB10_6271;
$L__BB10_6270:
	ld.shared.u64 	%rd11432, [m_Local_$_0];
	mul.wide.s32 	%rd11433, %r12111, 16;
	add.s64 	%rd11434, %rd11432, %rd11433;
	ld.u32 	%r13581, [%rd11434+40];
	mov.b32 	%r13587, 0;
$L__BB10_6271:
	setp.eq.s32 	%p6117, %r12111, -1;
	@%p6117 bra 	$L__BB10_6280;
	ld.shared.u64 	%rd2107, [m_Local_$_0];
	mul.wide.s32 	%rd11435, %r12111, 16;
	add.s64 	%rd11436, %rd2107, %rd11435;
	ld.u32 	%r3476, [%rd11436+48];
	setp.ge.s32 	%p6118, %r3476, %r13581;
	@%p6118 bra 	$L__BB10_6279;
	cvta.to.local.u64 	%rd2108, %rd11418;
	sub.s32 	%r12117, %r13581, %r3476;
	and.b32  	%r3477, %r12117, 3;
	setp.eq.s32 	%p6119, %r3477, 0;
	mov.u32 	%r13584, %r3476;
	@%p6119 bra 	$L__BB10_6276;
	shl.b32 	%r13583, %r3476, 2;
	neg.s32 	%r13582, %r3477;
	add.s32 	%r13584, %r3476, %r3477;
	mov.u64 	%rd11441, $str;
$L__BB10_6275:
	.pragma "nounroll";
	cvt.s64.s32 	%rd11438, %r13583;
	add.s64 	%rd11439, %rd11664, %rd11438;
	add.s64 	%rd11440, %rd2107, %rd11439;
	ld.s8 	%r12118, [%rd11440+32];
	st.local.u32 	[%rd2108], %r12118;
	cvta.global.u64 	%rd11442, %rd11441;
	{ // callseq 149, 0
	.param .b64 param0;
	st.param.b64 	[param0], %rd11442;
	.param .b64 param1;
	st.param.b64 	[param1], %rd11418;
	.param .b32 retval0;
	call.uni (retval0), 
	vprintf, 
	(
	param0, 
	param1
	);
	ld.param.b32 	%r12119, [retval0];
	} // callseq 149
	add.s32 	%r13583, %r13583, 4;
	add.s32 	%r13582, %r13582, 1;
	setp.ne.s32 	%p6120, %r13582, 0;
	@%p6120 bra 	$L__BB10_6275;
$L__BB10_6276:
	sub.s32 	%r12121, %r3476, %r13581;
	setp.gt.u32 	%p6121, %r12121, -4;
	@%p6121 bra 	$L__BB10_6279;
	sub.s32 	%r13586, %r13584, %r13581;
	shl.b32 	%r12122, %r13584, 2;
	add.s32 	%r13585, %r12122, 8;
	mov.u64 	%rd11447, $str;
$L__BB10_6278:
	add.s32 	%r12123, %r13585, -8;
	cvt.s64.s32 	%rd11444, %r12123;
	add.s64 	%rd11445, %rd11664, %rd11444;
	add.s64 	%rd11446, %rd2107, %rd11445;
	ld.s8 	%r12124, [%rd11446+32];
	st.local.u32 	[%rd2108], %r12124;
	cvta.global.u64 	%rd11448, %rd11447;
	{ // callseq 150, 0
	.param .b64 param0;
	st.param.b64 	[param0], %rd11448;
	.param .b64 param1;
	st.param.b64 	[param1], %rd11418;
	.param .b32 retval0;
	call.uni (retval0), 
	vprintf, 
	(
	param0, 
	param1
	);
	ld.param.b32 	%r12125, [retval0];
	} // callseq 150
	add.s32 	%r12127, %r13585, -4;
	cvt.s64.s32 	%rd11450, %r12127;
	add.s64 	%rd11451, %rd11664, %rd11450;
	add.s64 	%rd11452, %rd2107, %rd11451;
	ld.s8 	%r12128, [%rd11452+32];
	st.local.u32 	[%rd2108], %r12128;
	{ // callseq 151, 0
	.param .b64 param0;
	st.param.b64 	[param0], %rd11448;
	.param .b64 param1;
	st.param.b64 	[param1], %rd11418;
	.param .b32 retval0;
	call.uni (retval0), 
	vprintf, 
	(
	param0, 
	param1
	);
	ld.param.b32 	%r12129, [retval0];
	} // callseq 151
	add.s32 	%r12131, %r13585, 4;
	cvt.s64.s32 	%rd11453, %r13585;
	add.s64 	%rd11454, %rd11664, %rd11453;
	add.s64 	%rd11455, %rd2107, %rd11454;
	ld.s8 	%r12132, [%rd11455+32];
	st.local.u32 	[%rd2108], %r12132;
	{ // callseq 152, 0
	.param .b64 param0;
	st.param.b64 	[param0], %rd11448;
	.param .b64 param1;
	st.param.b64 	[param1], %rd11418;
	.param .b32 retval0;
	call.uni (retval0), 
	vprintf, 
	(
	param0, 
	param1
	);
	ld.param.b32 	%r12133, [retval0];
	} // callseq 152
	cvt.s64.s32 	%rd11456, %r12131;
	add.s64 	%rd11457, %rd11664, %rd11456;
	add.s64 	%rd11458, %rd2107, %rd11457;
	ld.s8 	%r12135, [%rd11458+32];
	st.local.u32 	[%rd2108], %r12135;
	{ // callseq 153, 0
	.param .b64 param0;
	st.param.b64 	[param0], %rd11448;
	.param .b64 param1;
	st.param.b64 	[param1], %rd11418;
	.param .b32 retval0;
	call.uni (retval0), 
	vprintf, 
	(
	param0, 
	param1
	);
	ld.param.b32 	%r12136, [retval0];
	} // callseq 153
	add.s32 	%r13586, %r13586, 4;
	add.s32 	%r13585, %r13585, 16;
	setp.ne.s32 	%p6122, %r13586, 0;
	@%p6122 bra 	$L__BB10_6278;
$L__BB10_6279:
	mov.u64 	%rd11459, $str$1;
	cvta.global.u64 	%rd11460, %rd11459;
	{ // callseq 154, 0
	.param .b64 param0;
	st.param.b64 	[param0], %rd11460;
	.param .b64 param1;
	st.param.b64 	[param1], 0;
	.param .b32 retval0;
	call.uni (retval0), 
	vprintf, 
	(
	param0, 
	param1
	);
	ld.param.b32 	%r12138, [retval0];
	} // callseq 154
	ld.local.u32 	%r13587, [%rd2];
$L__BB10_6280:
	setp.ne.s32 	%p6123, %r13587, 0;
	@%p6123 bra 	$L__BB10_6297;
	mov.u64 	%rd11461, $str$28;
	cvta.global.u64 	%rd11462, %rd11461;
	{ // callseq 155, 0
	.param .b64 param0;
	st.param.b64 	[param0], %rd2113;
	.param .b64 param1;
	st.param.b64 	[param1], %rd11462;
	.param .b64 param2;
	st.param.b64 	[param2], %rd2114;
	.param .b32 retval0;
	call.uni (retval0), 
	_Z32edu_syr_pcpratts_string_constantPcS_Pi, 
	(
	param0, 
	param1, 
	param2
	);
	ld.param.b32 	%r12140, [retval0];
	} // callseq 155
	setp.ne.s32 	%p6124, %r12140, -1;
	@%p6124 bra 	$L__BB10_6283;
	mov.b32 	%r12143, 21352;
	st.local.u32 	[%rd2], %r12143;
	mov.b64 	%rd11665, 0;
	mov.pred 	%p6557, 0;
	bra.uni 	$L__BB10_6284;
$L__BB10_6283:
	ld.shared.u64 	%rd11463, [m_Local_$_0];
	mul.wide.s32 	%rd11464, %r12140, 16;
	add.s64 	%rd11465, %rd11463, %rd11464;
	ld.u32 	%r12141, [%rd11465+32];
	mul.wide.s32 	%rd11665, %r12141, 16;
	ld.local.u32 	%r12142, [%rd2];
	setp.eq.s32 	%p6557, %r12142, 0;
$L__BB10_6284:
	not.pred 	%p6126, %p6557;
	@%p6126 bra 	$L__BB10_6297;
	setp.ne.s32 	%p6127, %r12140, -1;
	@%p6127 bra 	$L__BB10_6287;
	mov.b32 	%r12145, 21352;
	st.local.u32 	[%rd2], %r12145;
	mov.b32 	%r13588, 0;
	bra.uni 	$L__BB10_6288;
$L__BB10_6287:
	ld.shared.u64 	%rd11467, [m_Local_$_0];
	mul.wide.s32 	%rd11468, %r12140, 16;
	add.s64 	%rd11469, %rd11467, %rd11468;
	ld.u32 	%r13588, [%rd11469+40];
$L__BB10_6288:
	setp.eq.s32 	%p6128, %r12140, -1;
	@%p6128 bra 	$L__BB10_6297;
	ld.shared.u64 	%rd2111, [m_Local_$_0];
	mul.wide.s32 	%rd11470, %r12140, 16;
	add.s64 	%rd11471, %rd2111, %rd11470;
	ld.u32 	%r3497, [%rd11471+48];
	setp.ge.s32 	%p6129, %r3497, %r13588;
	@%p6129 bra 	$L__BB10_6296;
	cvta.to.local.u64 	%rd2112, %rd11418;
	sub.s32 	%r12146, %r13588, %r3497;
	and.b32  	%r3498, %r12146, 3;
	setp.eq.s32 	%p6130, %r3498, 0;
	mov.u32 	%r13591, %r3497;
	@%p6130 bra 	$L__BB10_6293;
	shl.b32 	%r13590, %r3497, 2;
	neg.s32 	%r13589, %r3498;
	add.s32 	%r13591, %r3497, %r3498;
	mov.u64 	%rd11476, $str;
$L__BB10_6292:
	.pragma "nounroll";
	cvt.s64.s32 	%rd11473, %r13590;
	add.s64 	%rd11474, %rd11665, %rd11473;
	add.s64 	%rd11475, %rd2111, %rd11474;
	ld.s8 	%r12147, [%rd11475+32];
	st.local.u32 	[%rd2112], %r12147;
	cvta.global.u64 	%rd11477, %rd11476;
	{ // callseq 156, 0
	.param .b64 param0;
	st.param.b64 	[param0], %rd11477;
	.param .b64 param1;
	st.param.b64 	[param1], %rd11418;
	.param .b32 retval0;
	call.uni (retval0), 
	vprintf, 
	(
	param0, 
	param1
	);
	ld.param.b32 	%r12148, [retval0];
	} // callseq 156
	add.s32 	%r13590, %r13590, 4;
	add.s32 	%r13589, %r13589, 1;
	setp.ne.s32 	%p6131, %r13589, 0;
	@%p6131 bra 	$L__BB10_6292;
$L__BB10_6293:
	sub.s32 	%r12150, %r3497, %r13588;
	setp.gt.u32 	%p6132, %r12150, -4;
	@%p6132 bra 	$L__BB10_6296;
	sub.s32 	%r13593, %r13591, %r13588;
	shl.b32 	%r12151, %r13591, 2;
	add.s32 	%r13592, %r12151, 8;
	mov.u64 	%rd11482, $str;
$L__BB10_6295:
	add.s32 	%r12152, %r13592, -8;
	cvt.s64.s32 	%rd11479, %r12152;
	add.s64 	%rd11480, %rd11665, %rd11479;
	add.s64 	%rd11481, %rd2111, %rd11480;
	ld.s8 	%r12153, [%rd11481+32];
	st.local.u32 	[%rd2112], %r12153;
	cvta.global.u64 	%rd11483, %rd11482;
	{ // callseq 157, 0
	.param .b64 param0;
	st.param.b64 	[param0], %rd11483;
	.param .b64 param1;
	st.param.b64 	[param1], %rd11418;
	.param .b32 retval0;
	call.uni (retval0), 
	vprintf, 
	(
	param0, 
	param1
	);
	ld.param.b32 	%r12154, [retval0];
	} // callseq 157
	add.s32 	%r12156, %r13592, -4;
	cvt.s64.s32 	%rd11485, %r12156;
	add.s64 	%rd11486, %rd11665, %rd11485;
	add.s64 	%rd11487, %rd2111, %rd11486;
	ld.s8 	%r12157, [%rd11487+32];
	st.local.u32 	[%rd2112], %r12157;
	{ // callseq 158, 0
	.param .b64 param0;
	st.param.b64 	[param0], %rd11483;
	.param .b64 param1;
	st.param.b64 	[param1], %rd11418;
	.param .b32 retval0;
	call.uni (retval0), 
	vprintf, 
	(
	param0, 
	param1
	);
	ld.param.b32 	%r12158, [retval0];
	} // callseq 158
	add.s32 	%r12160, %r13592, 4;
	cvt.s64.s32 	%rd11488, %r13592;
	add.s64 	%rd11489, %rd11665, %rd11488;
	add.s64 	%rd11490, %rd2111, %rd11489;
	ld.s8 	%r12161, [%rd11490+32];
	st.local.u32 	[%rd2112], %r12161;
	{ // callseq 159, 0
	.param .b64 param0;
	st.param.b64 	[param0], %rd11483;
	.param .b64 param1;
	st.param.b64 	[param1], %rd11418;
	.param .b32 retval0;
	call.uni (retval0), 
	vprintf, 
	(
	param0, 
	param1
	);
	ld.param.b32 	%r12162, [retval0];
	} // callseq 159
	cvt.s64.s32 	%rd11491, %r12160;
	add.s64 	%rd11492, %rd11665, %rd11491;
	add.s64 	%rd11493, %rd2111, %rd11492;
	ld.s8 	%r12164, [%rd11493+32];
	st.local.u32 	[%rd2112], %r12164;
	{ // callseq 160, 0
	.param .b64 param0;
	st.param.b64 	[param0], %rd11483;
	.param .b64 param1;
	st.param.b64 	[param1], %rd11418;
	.param .b32 retval0;
	call.uni (retval0), 
	vprintf, 
	(
	param0, 
	param1
	);
	ld.param.b32 	%r12165, [retval0];
	} // callseq 160
	add.s32 	%r13593, %r13593, 4;
	add.s32 	%r13592, %r13592, 16;
	setp.ne.s32 	%p6133, %r13593, 0;
	@%p6133 bra 	$L__BB10_6295;
$L__BB10_6296:
	mov.u64 	%rd11494, $str$1;
	cvta.global.u64 	%rd11495, %rd11494;
	{ // callseq 161, 0
	.param .b64 param0;
	st.param.b64 	[param0], %rd11495;
	.param .b64 param1;
	st.param.b64 	[param1], 0;
	.param .b32 retval0;
	call.uni (retval0), 
	vprintf, 
	(
	param0, 
	param1
	);
	ld.param.b32 	%r12167, [retval0];
	} // callseq 161
$L__BB10_6297:
	ret;
$L__BB10_6298:
	mov.b32 	%r3572, 21352;
	st.local.u32 	[%rd2], %r3572;
	bra.uni 	$L__BB10_44;
$L__BB10_6299:
	mov.b32 	%r3607, 21352;
	st.local.u32 	[%rd2], %r3607;
	bra.uni 	$L__BB10_72;
$L__BB10_6300:
	mov.b32 	%r3662, 21352;
	st.local.u32 	[%rd2], %r3662;
	bra.uni 	$L__BB10_106;
$L__BB10_6301:
	mov.b32 	%r3680, 21352;
	st.local.u32 	[%rd2], %r3680;
	bra.uni 	$L__BB10_119;
$L__BB10_6302:
	mov.b32 	%r3786, 21352;
	st.local.u32 	[%rd2], %r3786;
	bra.uni 	$L__BB10_191;
$L__BB10_6303:
	mov.b32 	%r3822, 21352;
	st.local.u32 	[%rd2], %r3822;
	bra.uni 	$L__BB10_219;
$L__BB10_6304:
	mov.b32 	%r3879, 21352;
	st.local.u32 	[%rd2], %r3879;
	bra.uni 	$L__BB10_253;
$L__BB10_6305:
	mov.b32 	%r3897, 21352;
	st.local.u32 	[%rd2], %r3897;
	bra.uni 	$L__BB10_266;
$L__BB10_6306:
	mov.b32 	%r4000, 21352;
	st.local.u32 	[%rd2], %r4000;
	bra.uni 	$L__BB10_341;
$L__BB10_6307:
	mov.b32 	%r4036, 21352;
	st.local.u32 	[%rd2], %r4036;
	bra.uni 	$L__BB10_370;
$L__BB10_6308:
	mov.b32 	%r4093, 21352;
	st.local.u32 	[%rd2], %r4093;
	bra.uni 	$L__BB10_402;
$L__BB10_6309:
	mov.b32 	%r4111, 21352;
	st.local.u32 	[%rd2], %r4111;
	bra.uni 	$L__BB10_415;
$L__BB10_6310:
	mov.b32 	%r4327, 21352;
	st.local.u32 	[%rd2], %r4327;
	bra.uni 	$L__BB10_574;
$L__BB10_6311:
	mov.b32 	%r4396, 21352;
	st.local.u32 	[%rd2], %r4396;
	bra.uni 	$L__BB10_614;
$L__BB10_6312:
	mov.b32 	%r4414, 21352;
	st.local.u32 	[%rd2], %r4414;
	bra.uni 	$L__BB10_627;
$L__BB10_6313:
	mov.b32 	%r4540, 21352;
	st.local.u32 	[%rd2], %r4540;
	bra.uni 	$L__BB10_753;
$L__BB10_6314:
	mov.b32 	%r4557, 21352;
	st.local.u32 	[%rd2], %r4557;
	bra.uni 	$L__BB10_766;
$L__BB10_6315:
	mov.b32 	%r4629, 21352;
	st.local.u32 	[%rd2], %r4629;
	bra.uni 	$L__BB10_829;
$L__BB10_6316:
	mov.b32 	%r4646, 21352;
	st.local.u32 	[%rd2], %r4646;
	bra.uni 	$L__BB10_842;
$L__BB10_6317:
	mov.b32 	%r4777, 21352;
	st.local.u32 	[%rd2], %r4777;
	bra.uni 	$L__BB10_932;
$L__BB10_6318:
	mov.b32 	%r4795, 21352;
	st.local.u32 	[%rd2], %r4795;
	bra.uni 	$L__BB10_945;
$L__BB10_6319:
	mov.b32 	%r4965, 21352;
	st.local.u32 	[%rd2], %r4965;
	bra.uni 	$L__BB10_1078;
$L__BB10_6320:
	mov.b32 	%r4983, 21352;
	st.local.u32 	[%rd2], %r4983;
	bra.uni 	$L__BB10_1091;
$L__BB10_6321:
	mov.b32 	%r5111, 21352;
	st.local.u32 	[%rd2], %r5111;
	bra.uni 	$L__BB10_1204;
$L__BB10_6322:
	mov.b32 	%r5129, 21352;
	st.local.u32 	[%rd2], %r5129;
	bra.uni 	$L__BB10_1217;
$L__BB10_6323:
	mov.b32 	%r5224, 21352;
	st.local.u32 	[%rd2], %r5224;
	bra.uni 	$L__BB10_1280;
$L__BB10_6324:
	mov.b32 	%r5242, 21352;
	st.local.u32 	[%rd2], %r5242;
	bra.uni 	$L__BB10_1293;
$L__BB10_6325:
	mov.b32 	%r5349, 21352;
	st.local.u32 	[%rd2], %r5349;
	bra.uni 	$L__BB10_1370;
$L__BB10_6326:
	mov.b32 	%r5367, 21352;
	st.local.u32 	[%rd2], %r5367;
	bra.uni 	$L__BB10_1383;
$L__BB10_6327:
	mov.b32 	%r5462, 21352;
	st.local.u32 	[%rd2], %r5462;
	bra.uni 	$L__BB10_1446;
$L__BB10_6328:
	mov.b32 	%r5480, 21352;
	st.local.u32 	[%rd2], %r5480;
	bra.uni 	$L__BB10_1459;
$L__BB10_6329:
	mov.b32 	%r5595, 21352;
	st.local.u32 	[%rd2], %r5595;
	bra.uni 	$L__BB10_1537;
$L__BB10_6330:
	mov.b32 	%r5611, 21352;
	st.local.u32 	[%rd2], %r5611;
	bra.uni 	$L__BB10_1550;
$L__BB10_6331:
	mov.b32 	%r5670, 21352;
	st.local.u32 	[%rd2], %r5670;
	bra.uni 	$L__BB10_1599;
$L__BB10_6332:
	mov.b32 	%r5688, 21352;
	st.local.u32 	[%rd2], %r5688;
	bra.uni 	$L__BB10_1614;
$L__BB10_6333:
	add.s64 	%rd11520, %rd11520, 1;
	bra.uni 	$L__BB10_1619;
$L__BB10_6334:
	mov.b32 	%r5883, 21352;
	st.local.u32 	[%rd2], %r5883;
	bra.uni 	$L__BB10_1788;
$L__BB10_6335:
	mov.b32 	%r5920, 21352;
	st.local.u32 	[%rd2], %r5920;
	bra.uni 	$L__BB10_1816;
$L__BB10_6336:
	mov.b32 	%r5977, 21352;
	st.local.u32 	[%rd2], %r5977;
	bra.uni 	$L__BB10_1850;
$L__BB10_6337:
	mov.b32 	%r5995, 21352;
	st.local.u32 	[%rd2], %r5995;
	bra.uni 	$L__BB10_1863;
$L__BB10_6338:
	mov.b32 	%r6106, 21352;
	st.local.u32 	[%rd2], %r6106;
	bra.uni 	$L__BB10_1935;
$L__BB10_6339:
	mov.b32 	%r6181, 21352;
	st.local.u32 	[%rd2], %r6181;
	bra.uni 	$L__BB10_1990;
$L__BB10_6340:
	mov.b32 	%r6266, 21352;
	st.local.u32 	[%rd2], %r6266;
	bra.uni 	$L__BB10_2060;
$L__BB10_6341:
	mov.b32 	%r6282, 21352;
	st.local.u32 	[%rd2], %r6282;
	bra.uni 	$L__BB10_2073;
$L__BB10_6342:
	mov.b32 	%r6435, 21352;
	st.local.u32 	[%rd2], %r6435;
	bra.uni 	$L__BB10_2191;
$L__BB10_6343:
	mov.b32 	%r6451, 21352;
	st.local.u32 	[%rd2], %r6451;
	bra.uni 	$L__BB10_2204;
$L__BB10_6344:
	mov.b32 	%r6828, 21352;
	st.local.u32 	[%rd2], %r6828;
	bra.uni 	$L__BB10_2498;
$L__BB10_6345:
	mov.b32 	%r6845, 21352;
	st.local.u32 	[%rd2], %r6845;
	bra.uni 	$L__BB10_2511;
$L__BB10_6346:
	mov.b32 	%r6895, 21352;
	st.local.u32 	[%rd2], %r6895;
	bra.uni 	$L__BB10_2547;
$L__BB10_6347:
	mov.b32 	%r6912, 21352;
	st.local.u32 	[%rd2], %r6912;
	bra.uni 	$L__BB10_2560;
$L__BB10_6348:
	mov.b32 	%r6995, 21352;
	st.local.u32 	[%rd2], %r6995;
	bra.uni 	$L__BB10_2615;
$L__BB10_6349:
	mov.b32 	%r7013, 21352;
	st.local.u32 	[%rd2], %r7013;
	bra.uni 	$L__BB10_2628;
$L__BB10_6350:
	mov.b32 	%r7116, 21352;
	st.local.u32 	[%rd2], %r7116;
	bra.uni 	$L__BB10_2708;
$L__BB10_6351:
	mov.b32 	%r7133, 21352;
	st.local.u32 	[%rd2], %r7133;
	bra.uni 	$L__BB10_2721;
$L__BB10_6352:
	mov.b32 	%r7216, 21352;
	st.local.u32 	[%rd2], %r7216;
	bra.uni 	$L__BB10_2776;
$L__BB10_6353:
	mov.b32 	%r7234, 21352;
	st.local.u32 	[%rd2], %r7234;
	bra.uni 	$L__BB10_2789;
$L__BB10_6354:
	mov.b32 	%r7337, 21352;
	st.local.u32 	[%rd2], %r7337;
	bra.uni 	$L__BB10_2869;
$L__BB10_6355:
	mov.b32 	%r7354, 21352;
	st.local.u32 	[%rd2], %r7354;
	bra.uni 	$L__BB10_2882;
$L__BB10_6356:
	mov.b32 	%r7437, 21352;
	st.local.u32 	[%rd2], %r7437;
	bra.uni 	$L__BB10_2937;
$L__BB10_6357:
	mov.b32 	%r7455, 21352;
	st.local.u32 	[%rd2], %r7455;
	bra.uni 	$L__BB10_2950;
$L__BB10_6358:
	mov.b32 	%r7609, 21352;
	st.local.u32 	[%rd2], %r7609;
	bra.uni 	$L__BB10_3054;
$L__BB10_6359:
	mov.b32 	%r7627, 21352;
	st.local.u32 	[%rd2], %r7627;
	bra.uni 	$L__BB10_3067;
$L__BB10_6360:
	mov.b32 	%r7734, 21352;
	st.local.u32 	[%rd2], %r7734;
	bra.uni 	$L__BB10_3142;
$L__BB10_6361:
	mov.b32 	%r7752, 21352;
	st.local.u32 	[%rd2], %r7752;
	bra.uni 	$L__BB10_3155;
$L__BB10_6362:
	mov.b32 	%r7880, 21352;
	st.local.u32 	[%rd2], %r7880;
	bra.uni 	$L__BB10_3249;
$L__BB10_6363:
	mov.b32 	%r7898, 21352;
	st.local.u32 	[%rd2], %r7898;
	bra.uni 	$L__BB10_3262;
$L__BB10_6364:
	add.s32 	%r12922, %r12922, 1;
	bra.uni 	$L__BB10_3304;
$L__BB10_6365:
	mov.b32 	%r8017, 21352;
	st.local.u32 	[%rd2], %r8017;
	bra.uni 	$L__BB10_3350;
$L__BB10_6366:
	mov.b32 	%r8035, 21352;
	st.local.u32 	[%rd2], %r8035;
	bra.uni 	$L__BB10_3363;
$L__BB10_6367:
	mov.b32 	%r8227, 21352;
	st.local.u32 	[%rd2], %r8227;
	bra.uni 	$L__BB10_3499;
$L__BB10_6368:
	mov.b32 	%r8245, 21352;
	st.local.u32 	[%rd2], %r8245;
	bra.uni 	$L__BB10_3512;
$L__BB10_6369:
	mov.b32 	%r8373, 21352;
	st.local.u32 	[%rd2], %r8373;
	bra.uni 	$L__BB10_3606;
$L__BB10_6370:
	mov.b32 	%r8391, 21352;
	st.local.u32 	[%rd2], %r8391;
	bra.uni 	$L__BB10_3619;
$L__BB10_6371:
	mov.b32 	%r8508, 21352;
	st.local.u32 	[%rd2], %r8508;
	bra.uni 	$L__BB10_3702;
$L__BB10_6372:
	mov.b32 	%r8526, 21352;
	st.local.u32 	[%rd2], %r8526;
	bra.uni 	$L__BB10_3715;
$L__BB10_6373:
	mov.b32 	%r8654, 21352;
	st.local.u32 	[%rd2], %r8654;
	bra.uni 	$L__BB10_3809;
$L__BB10_6374:
	mov.b32 	%r8672, 21352;
	st.local.u32 	[%rd2], %r8672;
	bra.uni 	$L__BB10_3822;
$L__BB10_6375:
	mov.b32 	%r8811, 21352;
	st.local.u32 	[%rd2], %r8811;
	bra.uni 	$L__BB10_3921;
$L__BB10_6376:
	mov.b32 	%r8829, 21352;
	st.local.u32 	[%rd2], %r8829;
	bra.uni 	$L__BB10_3934;
$L__BB10_6377:
	mov.b32 	%r8924, 21352;
	st.local.u32 	[%rd2], %r8924;
	bra.uni 	$L__BB10_4002;
$L__BB10_6378:
	mov.b32 	%r8942, 21352;
	st.local.u32 	[%rd2], %r8942;
	bra.uni 	$L__BB10_4015;
$L__BB10_6379:
	mov.b32 	%r9070, 21352;
	st.local.u32 	[%rd2], %r9070;
	bra.uni 	$L__BB10_4109;
$L__BB10_6380:
	mov.b32 	%r9088, 21352;
	st.local.u32 	[%rd2], %r9088;
	bra.uni 	$L__BB10_4122;
$L__BB10_6381:
	mov.b32 	%r9205, 21352;
	st.local.u32 	[%rd2], %r9205;
	bra.uni 	$L__BB10_4205;
$L__BB10_6382:
	mov.b32 	%r9223, 21352;
	st.local.u32 	[%rd2], %r9223;
	bra.uni 	$L__BB10_4218;
$L__BB10_6383:
	mov.b32 	%r9351, 21352;
	st.local.u32 	[%rd2], %r9351;
	bra.uni 	$L__BB10_4312;
$L__BB10_6384:
	mov.b32 	%r9369, 21352;
	st.local.u32 	[%rd2], %r9369;
	bra.uni 	$L__BB10_4325;
$L__BB10_6385:
	mov.b32 	%r9715, 21352;
	st.local.u32 	[%rd2], %r9715;
	bra.uni 	$L__BB10_4393;
$L__BB10_6386:
	mov.b32 	%r9752, 21352;
	st.local.u32 	[%rd2], %r9752;
	bra.uni 	$L__BB10_4421;
$L__BB10_6387:
	mov.b32 	%r9809, 21352;
	st.local.u32 	[%rd2], %r9809;
	bra.uni 	$L__BB10_4453;
$L__BB10_6388:
	mov.b32 	%r9827, 21352;
	st.local.u32 	[%rd2], %r9827;
	bra.uni 	$L__BB10_4466;
$L__BB10_6389:
	add.s32 	%r13168, %r13168, 1;
	bra.uni 	$L__BB10_4503;
$L__BB10_6390:
	mov.b32 	%r9510, 21352;
	st.local.u32 	[%rd2], %r9510;
	bra.uni 	$L__BB10_4568;
$L__BB10_6391:
	mov.b32 	%r9528, 21352;
	st.local.u32 	[%rd2], %r9528;
	bra.uni 	$L__BB10_4581;
$L__BB10_6392:
	mov.b32 	%r9923, 21352;
	st.local.u32 	[%rd2], %r9923;
	bra.uni 	$L__BB10_4733;
$L__BB10_6393:
	mov.b32 	%r9941, 21352;
	st.local.u32 	[%rd2], %r9941;
	bra.uni 	$L__BB10_4746;
$L__BB10_6394:
	mov.b32 	%r10069, 21352;
	st.local.u32 	[%rd2], %r10069;
	bra.uni 	$L__BB10_4840;
$L__BB10_6395:
	mov.b32 	%r10087, 21352;
	st.local.u32 	[%rd2], %r10087;
	bra.uni 	$L__BB10_4853;
$L__BB10_6396:
	mov.b32 	%r10204, 21352;
	st.local.u32 	[%rd2], %r10204;
	bra.uni 	$L__BB10_4936;
$L__BB10_6397:
	mov.b32 	%r10222, 21352;
	st.local.u32 	[%rd2], %r10222;
	bra.uni 	$L__BB10_4949;
$L__BB10_6398:
	mov.b32 	%r10350, 21352;
	st.local.u32 	[%rd2], %r10350;
	bra.uni 	$L__BB10_5043;
$L__BB10_6399:
	mov.b32 	%r10368, 21352;
	st.local.u32 	[%rd2], %r10368;
	bra.uni 	$L__BB10_5056;
$L__BB10_6400:
	mov.b32 	%r10507, 21352;
	st.local.u32 	[%rd2], %r10507;
	bra.uni 	$L__BB10_5155;
$L__BB10_6401:
	mov.b32 	%r10525, 21352;
	st.local.u32 	[%rd2], %r10525;
	bra.uni 	$L__BB10_5168;
$L__BB10_6402:
	mov.b32 	%r10620, 21352;
	st.local.u32 	[%rd2], %r10620;
	bra.uni 	$L__BB10_5236;
$L__BB10_6403:
	mov.b32 	%r10638, 21352;
	st.local.u32 	[%rd2], %r10638;
	bra.uni 	$L__BB10_5249;
$L__BB10_6404:
	mov.b32 	%r10766, 21352;
	st.local.u32 	[%rd2], %r10766;
	bra.uni 	$L__BB10_5343;
$L__BB10_6405:
	mov.b32 	%r10784, 21352;
	st.local.u32 	[%rd2], %r10784;
	bra.uni 	$L__BB10_5356;
$L__BB10_6406:
	mov.b32 	%r10904, 21352;
	st.local.u32 	[%rd2], %r10904;
	bra.uni 	$L__BB10_5441;
$L__BB10_6407:
	mov.b32 	%r10922, 21352;
	st.local.u32 	[%rd2], %r10922;
	bra.uni 	$L__BB10_5454;
$L__BB10_6408:
	mov.b32 	%r11050, 21352;
	st.local.u32 	[%rd2], %r11050;
	bra.uni 	$L__BB10_5548;
$L__BB10_6409:
	mov.b32 	%r11068, 21352;
	st.local.u32 	[%rd2], %r11068;
	bra.uni 	$L__BB10_5561;
$L__BB10_6410:
	mov.b32 	%r11585, 21352;
	st.local.u32 	[%rd2], %r11585;
	bra.uni 	$L__BB10_5896;
$L__BB10_6411:
	mov.b32 	%r11601, 21352;
	st.local.u32 	[%rd2], %r11601;
	bra.uni 	$L__BB10_5909;

}
.func  (.param .b32 func_retval0) _Z41invoke_java_lang_StringBuilder_toString9_PciPi(
	.param .b64 _Z41invoke_java_lang_StringBuilder_toString9_PciPi_param_0,
	.param .b32 _Z41invoke_java_lang_StringBuilder_toString9_PciPi_param_1,
	.param .b64 _Z41invoke_java_lang_StringBuilder_toString9_PciPi_param_2
)
{
	.reg .pred 	%p<4191>;
	.reg .b16 	%rs<987>;
	.reg .b32 	%r<9181>;
	.reg .b64 	%rd<7594>;

	ld.param.u64 	%rd1078, [_Z41invoke_java_lang_StringBuilder_toString9_PciPi_param_0];
	ld.param.u32 	%r2625, [_Z41invoke_java_lang_StringBuilder_toString9_PciPi_param_1];
	ld.param.u64 	%rd1079, [_Z41invoke_java_lang_StringBuilder_toString9_PciPi_param_2];
	setp.ne.s32 	%p531, %r2625, -1;
	@%p531 bra 	$L__BB11_2;
	mov.b32 	%r8152, -2;
	st.u32 	[%rd1079], %r8152;
	mov.b32 	%r9180, -1;
	bra.uni 	$L__BB11_4014;
$L__BB11_2:
	ld.shared.u64 	%rd1080, [m_Local_$_0];
	mul.wide.s32 	%rd1, %r2625, 16;
	add.s64 	%rd2, %rd1080, %rd1;
	ld.u32 	%r2627, [%rd2+4];
	mov.b32 	%r9180, -1;
	setp.eq.s32 	%p532, %r2627, 16901;
	@%p532 bra 	$L__BB11_3937;
	setp.ne.s32 	%p533, %r2627, 1;
	@%p533 bra 	$L__BB11_4014;
	ld.shared.u64 	%rd1213, [m_Local_$_1];
	add.s64 	%rd3, %rd1078, 8;
	atom.add.u64 	%rd1214, [%rd1078+8], 48;
	add.s64 	%rd1215, %rd1214, 56;
	setp.lt.u64 	%p599, %rd1215, %rd1213;
	shr.u64 	%rd4, %rd1214, 4;
	cvt.u32.u64 	%r8154, %rd4;
	setp.ne.s32 	%p600, %r8154, -1;
	and.pred  	%p601, %p599, %p600;
	@%p601 bra 	$L__BB11_6;
	mov.b32 	%r2750, 21352;
	st.u32 	[%rd1079], %r2750;
	mov.b32 	%r8154, -1;
	mov.pred 	%p3926, 0;
	bra.uni 	$L__BB11_10;
$L__BB11_6:
	ld.shared.u64 	%rd1216, [m_Local_$_0];
	shl.b64 	%rd1217, %rd4, 32;
	shr.s64 	%rd5, %rd1217, 28;
	add.s64 	%rd1218, %rd1216, %rd5;
	mov.b16 	%rs128, 1;
	st.u8 	[%rd1218], %rs128;
	mov.b16 	%rs129, 0;
	st.u8 	[%rd1218+1], %rs129;
	mov.b32 	%r2739, 2906;
	st.u32 	[%rd1218+4], %r2739;
	st.u8 	[%rd1218+3], %rs128;
	mov.b32 	%r2740, 48;
	st.u32 	[%rd1218+8], %r2740;
	mov.b32 	%r2741, -1;
	st.u32 	[%rd1218+16], %r2741;
	ld.shared.u64 	%rd1219, [m_Local_$_1];
	atom.add.u64 	%rd1220, [%rd3], 32;
	add.s64 	%rd1221, %rd1220, 40;
	setp.lt.u64 	%p602, %rd1221, %rd1219;
	shr.u64 	%rd6, %rd1220, 4;
	cvt.u32.u64 	%r8153, %rd6;
	setp.ne.s32 	%p603, %r8153, -1;
	and.pred  	%p604, %p602, %p603;
	@%p604 bra 	$L__BB11_8;
	mov.b32 	%r2746, 21352;
	st.u32 	[%rd1079], %r2746;
	mov.b32 	%r8153, -1;
	bra.uni 	$L__BB11_9;
$L__BB11_8:
	ld.shared.u64 	%rd1222, [m_Local_$_0];
	shl.b64 	%rd1223, %rd6, 32;
	shr.s64 	%rd1224, %rd1223, 28;
	add.s64 	%rd1225, %rd1222, %rd1224;
	mov.b16 	%rs130, 0;
	st.u8 	[%rd1225], %rs130;
	st.u8 	[%rd1225+1], %rs130;
	mov.b32 	%r2742, 4335;
	st.u32 	[%rd1225+4], %r2742;
	mov.b16 	%rs131, 1;
	st.u8 	[%rd1225+3], %rs131;
	mov.b32 	%r2743, 32;
	st.u32 	[%rd1225+8], %r2743;
	mov.b32 	%r2744, 0;
	st.u32 	[%rd1225+12], %r2744;
$L__BB11_9:
	ld.shared.u64 	%rd1226, [m_Local_$_0];
	add.s64 	%rd1227, %rd1226, %rd5;
	st.u32 	[%rd1227+32], %r8153;
	ld.shared.u64 	%rd1228, [m_Local_$_0];
	add.s64 	%rd1229, %rd1228, %rd5;
	mov.b32 	%r2747, 0;
	st.u32 	[%rd1229+40], %r2747;
	ld.u32 	%r2748, [%rd1079];
	setp.eq.s32 	%p3926, %r2748, 0;
$L__BB11_10:
	mov.b32 	%r9180, 0;
	not.pred 	%p606, %p3926;
	@%p606 bra 	$L__BB11_4014;
	ld.shared.u64 	%rd7, [m_Local_$_0];
	add.s64 	%rd1230, %rd7, %rd1;
	ld.u32 	%r2752, [%rd1230+4];
	ld.shared.u64 	%rd1231, [m_Local_$_2];
	mul.wide.s32 	%rd1232, %r2752, 4;
	add.s64 	%rd1233, %rd1231, %rd1232;
	ld.u32 	%r5, [%rd1233];
	setp.ne.s32 	%p607, %r5, -1;
	@%p607 bra 	$L__BB11_13;
	mov.b32 	%r2754, 21352;
	st.u32 	[%rd1079], %r2754;
	mov.b32 	%r8155, 0;
	bra.uni 	$L__BB11_14;
$L__BB11_13:
	mul.wide.s32 	%rd1234, %r5, 16;
	add.s64 	%rd1235, %rd7, %rd1234;
	ld.u32 	%r8155, [%rd1235+32];
$L__BB11_14:
	setp.eq.s32 	%p608, %r5, -1;
	@%p608 bra 	$L__BB11_4014;
	setp.ne.s32 	%p609, %r8154, -1;
	@%p609 bra 	$L__BB11_17;
	mov.b32 	%r2757, 21352;
	st.u32 	[%rd1079], %r2757;
	mov.b32 	%r8156, 0;
	mov.u32 	%r8157, %r8156;
	bra.uni 	$L__BB11_18;
$L__BB11_17:
	ld.shared.u64 	%rd1236, [m_Local_$_0];
	mul.wide.s32 	%rd1237, %r8154, 16;
	add.s64 	%rd1238, %rd1236, %rd1237;
	ld.u32 	%r8156, [%rd1238+32];
	ld.u32 	%r8157, [%rd1238+40];
$L__BB11_18:
	setp.ne.s32 	%p610, %r8155, -1;
	@%p610 bra 	$L__BB11_20;
	mov.b32 	%r2759, 21352;
	st.u32 	[%rd1079], %r2759;
	mov.b32 	%r8158, 0;
	mov.u32 	%r8159, %r8158;
	bra.uni 	$L__BB11_21;
$L__BB11_20:
	ld.shared.u64 	%rd1239, [m_Local_$_0];
	mul.wide.s32 	%rd1240, %r8155, 16;
	add.s64 	%rd1241, %rd1239, %rd1240;
	ld.u32 	%r8158, [%rd1241+32];
	ld.u32 	%r8159, [%rd1241+40];
$L__BB11_21:
	add.s32 	%r16, %r8159, %r8157;
	shl.b32 	%r2760, %r16, 2;
	add.s32 	%r2761, %r2760, 32;
	shr.s32 	%r2762, %r2761, 31;
	shr.u32 	%r2763, %r2762, 29;
	add.s32 	%r2764, %r2761, %r2763;
	and.b32  	%r2765, %r2764, -8;
	sub.s32 	%r2766, %r2761, %r2765;
	setp.eq.s32 	%p611, %r2766, 0;
	sub.s32 	%r2767, %r2760, %r2766;
	add.s32 	%r2768, %r2767, 40;
	selp.b32 	%r17, %r2761, %r2768, %p611;
	ld.shared.u64 	%rd8, [m_Local_$_1];
	and.b32  	%r2769, %r17, 12;
	setp.eq.s32 	%p612, %r2769, 0;
	mov.u32 	%r8160, %r17;
	@%p612 bra 	$L__BB11_23;
	shr.s32 	%r2770, %r17, 31;
	shr.u32 	%r2771, %r2770, 28;
	add.s32 	%r2772, %r17, %r2771;
	and.b32  	%r2773, %r2772, -16;
	add.s32 	%r8160, %r2773, 16;
$L__BB11_23:
	cvt.s64.s32 	%rd1242, %r8160;
	atom.add.u64 	%rd1243, [%rd3], %rd1242;
	cvt.s64.s32 	%rd1244, %r17;
	add.s64 	%rd1245, %rd1244, %rd1243;
	add.s64 	%rd1246, %rd1245, 8;
	setp.lt.u64 	%p613, %rd1246, %rd8;
	shr.u64 	%rd1247, %rd1243, 4;
	cvt.u32.u64 	%r2774, %rd1247;
	selp.b32 	%r20, %r2774, -1, %p613;
	setp.ne.s32 	%p614, %r20, -1;
	@%p614 bra 	$L__BB11_25;
	mov.b32 	%r2829, 21352;
	st.u32 	[%rd1079], %r2829;
	bra.uni 	$L__BB11_64;
$L__BB11_25:
	ld.shared.u64 	%rd1248, [m_Local_$_0];
	mul.wide.s32 	%rd9, %r20, 16;
	add.s64 	%rd1249, %rd1248, %rd9;
	mov.b16 	%rs132, 0;
	st.u8 	[%rd1249], %rs132;
	st.u8 	[%rd1249+1], %rs132;
	mov.b32 	%r2775, 4335;
	st.u32 	[%rd1249+4], %r2775;
	mov.b16 	%rs133, 1;
	st.u8 	[%rd1249+3], %rs133;
	st.u32 	[%rd1249+8], %r17;
	st.u32 	[%rd1249+12], %r16;
	setp.lt.s32 	%p615, %r16, 1;
	@%p615 bra 	$L__BB11_64;
	setp.eq.s32 	%p616, %r16, 1;
	mov.b32 	%r40, 0;
	@%p616 bra 	$L__BB11_52;
	and.b32  	%r40, %r16, 2147483646;
	neg.s32 	%r8162, %r40;
	mov.b32 	%r8161, 0;
	mov.u32 	%r8163, %r8161;
$L__BB11_28:
	add.s32 	%r26, %r8163, 1;
	ld.shared.u64 	%rd1250, [m_Local_$_0];
	add.s64 	%rd10, %rd1250, %rd9;
	ld.u32 	%r27, [%rd10+12];
	setp.lt.s32 	%p617, %r8163, %r27;
	@%p617 bra 	$L__BB11_39;
	ld.shared.u64 	%rd1251, [m_Local_$_1];
	atom.add.u64 	%rd1252, [%rd3], 48;
	add.s64 	%rd1253, %rd1252, 56;
	setp.lt.u64 	%p618, %rd1253, %rd1251;
	shr.u64 	%rd11, %rd1252, 4;
	cvt.u32.u64 	%r8164, %rd11;
	setp.ne.s32 	%p619, %r8164, -1;
	and.pred  	%p620, %p618, %p619;
	@%p620 bra 	$L__BB11_31;
	mov.b32 	%r2784, 21106;
	st.u32 	[%rd1079], %r2784;
	mov.b32 	%r8164, -1;
	mov.pred 	%p3927, 0;
	bra.uni 	$L__BB11_32;
$L__BB11_31:
	ld.shared.u64 	%rd1254, [m_Local_$_0];
	shl.b64 	%rd1255, %rd11, 32;
	shr.s64 	%rd1256, %rd1255, 28;
	add.s64 	%rd1257, %rd1254, %rd1256;
	mov.b16 	%rs134, 0;
	st.u8 	[%rd1257], %rs134;
	st.u8 	[%rd1257+1], %rs134;
	mov.b32 	%r2778, 3608;
	st.u32 	[%rd1257+4], %r2778;
	mov.b16 	%rs135, 1;
	st.u8 	[%rd1257+3], %rs135;
	mov.b32 	%r2779, 48;
	st.u32 	[%rd1257+8], %r2779;
	mov.b32 	%r2780, -1;
	st.u32 	[%rd1257+16], %r2780;
	ld.shared.u64 	%rd1258, [m_Local_$_0];
	add.s64 	%rd1259, %rd1258, %rd1256;
	mov.b32 	%r2781, 0;
	st.u32 	[%rd1259+32], %r2781;
	ld.shared.u64 	%rd1260, [m_Local_$_0];
	add.s64 	%rd1261, %rd1260, %rd1256;
	st.u32 	[%rd1261+36], %r2781;
	ld.shared.u64 	%rd1262, [m_Local_$_0];
	add.s64 	%rd1263, %rd1262, %rd1256;
	st.u32 	[%rd1263+40], %r2781;
	ld.u32 	%r2782, [%rd1079];
	setp.eq.s32 	%p3927, %r2782, 0;
$L__BB11_32:
	mov.b32 	%r8165, 0;
	not.pred 	%p622, %p3927;
	@%p622 bra 	$L__BB11_38;
	setp.ne.s32 	%p623, %r8164, -1;
	@%p623 bra 	$L__BB11_35;
	mov.b32 	%r2792, 21352;
	st.u32 	[%rd1079], %r2792;
	bra.uni 	$L__BB11_38;
$L__BB11_35:
	ld.shared.u64 	%rd1264, [m_Local_$_0];
	mul.wide.s32 	%rd12, %r8164, 16;
	add.s64 	%rd1265, %rd1264, %rd12;
	st.u32 	[%rd1265+40], %r27;
	ld.u32 	%r2787, [%rd1079];
	setp.ne.s32 	%p624, %r2787, 0;
	@%p624 bra 	$L__BB11_38;
	ld.shared.u64 	%rd1266, [m_Local_$_0];
	add.s64 	%rd1267, %rd1266, %rd12;
	st.u32 	[%rd1267+36], %r8163;
	ld.u32 	%r2789, [%rd1079];
	setp.ne.s32 	%p625, %r2789, 0;
	@%p625 bra 	$L__BB11_38;
	ld.shared.u64 	%rd1268, [m_Local_$_0];
	add.s64 	%rd1269, %rd1268, %rd12;
	st.u32 	[%rd1269+32], %r20;
	ld.u32 	%r2790, [%rd1079];
	setp.eq.s32 	%p626, %r2790, 0;
	selp.b32 	%r8165, %r8164, 0, %p626;
$L__BB11_38:
	st.u32 	[%rd1079], %r8165;
	bra.uni 	$L__BB11_40;
$L__BB11_39:
	cvt.u64.u32 	%rd1270, %r8161;
	add.s64 	%rd1271, %rd10, %rd1270;
	mov.b32 	%r2793, 0;
	st.u32 	[%rd1271+32], %r2793;
	mov.b16 	%rs136, 0;
	st.u8 	[%rd1271+32], %rs136;
$L__BB11_40:
	ld.shared.u64 	%rd1272, [m_Local_$_0];
	add.s64 	%rd13, %rd1272, %rd9;
	ld.u32 	%r32, [%rd13+12];
	setp.lt.s32 	%p627, %r26, %r32;
	@%p627 bra 	$L__BB11_50;
	ld.shared.u64 	%rd1273, [m_Local_$_1];
	atom.add.u64 	%rd1274, [%rd3], 48;
	add.s64 	%rd1275, %rd1274, 56;
	setp.ge.u64 	%p628, %rd1275, %rd1273;
	shr.u64 	%rd14, %rd1274, 4;
	cvt.u32.u64 	%r8166, %rd14;
	setp.eq.s32 	%p629, %r8166, -1;
	or.pred  	%p630, %p628, %p629;
	@%p630 bra 	$L__BB11_43;
	ld.shared.u64 	%rd1276, [m_Local_$_0];
	shl.b64 	%rd1277, %rd14, 32;
	shr.s64 	%rd1278, %rd1277, 28;
	add.s64 	%rd1279, %rd1276, %rd1278;
	mov.b16 	%rs137, 0;
	st.u8 	[%rd1279], %rs137;
	st.u8 	[%rd1279+1], %rs137;
	mov.b32 	%r2794, 3608;
	st.u32 	[%rd1279+4], %r2794;
	mov.b16 	%rs138, 1;
	st.u8 	[%rd1279+3], %rs138;
	mov.b32 	%r2795, 48;
	st.u32 	[%rd1279+8], %r2795;
	mov.b32 	%r2796, -1;
	st.u32 	[%rd1279+16], %r2796;
	ld.shared.u64 	%rd1280, [m_Local_$_0];
	add.s64 	%rd1281, %rd1280, %rd1278;
	mov.b32 	%r2797, 0;
	st.u32 	[%rd1281+32], %r2797;
	ld.shared.u64 	%rd1282, [m_Local_$_0];
	add.s64 	%rd1283, %rd1282, %rd1278;
	st.u32 	[%rd1283+36], %r2797;
	ld.shared.u64 	%rd1284, [m_Local_$_0];
	add.s64 	%rd1285, %rd1284, %rd1278;
	st.u32 	[%rd1285+40], %r2797;
	ld.u32 	%r2798, [%rd1079];
	setp.eq.s32 	%p3928, %r2798, 0;
	bra.uni 	$L__BB11_44;
$L__BB11_43:
	mov.b32 	%r2800, 21106;
	st.u32 	[%rd1079], %r2800;
	mov.b32 	%r8166, -1;
	mov.pred 	%p3928, 0;
$L__BB11_44:
	mov.b32 	%r8167, 0;
	not.pred 	%p632, %p3928;
	@%p632 bra 	$L__BB11_49;
	setp.eq.s32 	%p633, %r8166, -1;
	@%p633 bra 	$L__BB11_4015;
	ld.shared.u64 	%rd1286, [m_Local_$_0];
	mul.wide.s32 	%rd15, %r8166, 16;
	add.s64 	%rd1287, %rd1286, %rd15;
	st.u32 	[%rd1287+40], %r32;
	ld.u32 	%r2803, [%rd1079];
	setp.eq.s32 	%p634, %r2803, 0;
	@%p634 bra 	$L__BB11_47;
	bra.uni 	$L__BB11_49;
$L__BB11_47:
	ld.shared.u64 	%rd1288, [m_Local_$_0];
	add.s64 	%rd1289, %rd1288, %rd15;
	st.u32 	[%rd1289+36], %r26;
	ld.u32 	%r2805, [%rd1079];
	setp.ne.s32 	%p635, %r2805, 0;
	@%p635 bra 	$L__BB11_49;
	ld.shared.u64 	%rd1290, [m_Local_$_0];
	add.s64 	%rd1291, %rd1290, %rd15;
	st.u32 	[%rd1291+32], %r20;
	ld.u32 	%r2806, [%rd1079];
	setp.eq.s32 	%p636, %r2806, 0;
	selp.b32 	%r8167, %r8166, 0, %p636;
$L__BB11_49:
	st.u32 	[%rd1079], %r8167;
	bra.uni 	$L__BB11_51;
$L__BB11_50:
	add.s32 	%r2809, %r8161, 4;
	cvt.u64.u32 	%rd1292, %r2809;
	add.s64 	%rd1293, %rd13, %rd1292;
	mov.b32 	%r2810, 0;
	st.u32 	[%rd1293+32], %r2810;
	mov.b16 	%rs139, 0;
	st.u8 	[%rd1293+32], %rs139;
$L__BB11_51:
	add.s32 	%r8163, %r8163, 2;
	add.s32 	%r8162, %r8162, 2;
	add.s32 	%r8161, %r8161, 8;
	setp.ne.s32 	%p637, %r8162, 0;
	@%p637 bra 	$L__BB11_28;
$L__BB11_52:
	and.b32  	%r2811, %r16, 1;
	setp.eq.b32 	%p638, %r2811, 1;
	not.pred 	%p639, %p638;
	@%p639 bra 	$L__BB11_64;
	ld.shared.u64 	%rd1294, [m_Local_$_0];
	add.s64 	%rd16, %rd1294, %rd9;
	ld.u32 	%r41, [%rd16+12];
	setp.lt.s32 	%p640, %r40, %r41;
	@%p640 bra 	$L__BB11_63;
	ld.shared.u64 	%rd1295, [m_Local_$_1];
	atom.add.u64 	%rd1296, [%rd3], 48;
	add.s64 	%rd1297, %rd1296, 56;
	setp.ge.u64 	%p641, %rd1297, %rd1295;
	shr.u64 	%rd17, %rd1296, 4;
	cvt.u32.u64 	%r8169, %rd17;
	setp.eq.s32 	%p642, %r8169, -1;
	or.pred  	%p643, %p641, %p642;
	@%p643 bra 	$L__BB11_56;
	ld.shared.u64 	%rd1298, [m_Local_$_0];
	shl.b64 	%rd1299, %rd17, 32;
	shr.s64 	%rd1300, %rd1299, 28;
	add.s64 	%rd1301, %rd1298, %rd1300;
	mov.b16 	%rs140, 0;
	st.u8 	[%rd1301], %rs140;
	st.u8 	[%rd1301+1], %rs140;
	mov.b32 	%r2812, 3608;
	st.u32 	[%rd1301+4], %r2812;
	mov.b16 	%rs141, 1;
	st.u8 	[%rd1301+3], %rs141;
	mov.b32 	%r2813, 48;
	st.u32 	[%rd1301+8], %r2813;
	mov.b32 	%r2814, -1;
	st.u32 	[%rd1301+16], %r2814;
	ld.shared.u64 	%rd1302, [m_Local_$_0];
	add.s64 	%rd1303, %rd1302, %rd1300;
	mov.b32 	%r2815, 0;
	st.u32 	[%rd1303+32], %r2815;
	ld.shared.u64 	%rd1304, [m_Local_$_0];
	add.s64 	%rd1305, %rd1304, %rd1300;
	st.u32 	[%rd1305+36], %r2815;
	ld.shared.u64 	%rd1306, [m_Local_$_0];
	add.s64 	%rd1307, %rd1306, %rd1300;
	st.u32 	[%rd1307+40], %r2815;
	ld.u32 	%r2816, [%rd1079];
	setp.eq.s32 	%p3929, %r2816, 0;
	bra.uni 	$L__BB11_57;
$L__BB11_56:
	mov.b32 	%r2818, 21106;
	st.u32 	[%rd1079], %r2818;
	mov.b32 	%r8169, -1;
	mov.pred 	%p3929, 0;
$L__BB11_57:
	mov.b32 	%r8170, 0;
	not.pred 	%p645, %p3929;
	@%p645 bra 	$L__BB11_62;
	setp.eq.s32 	%p646, %r8169, -1;
	@%p646 bra 	$L__BB11_4016;
	ld.shared.u64 	%rd1308, [m_Local_$_0];
	mul.wide.s32 	%rd18, %r8169, 16;
	add.s64 	%rd1309, %rd1308, %rd18;
	st.u32 	[%rd1309+40], %r41;
	ld.u32 	%r2821, [%rd1079];
	setp.eq.s32 	%p647, %r2821, 0;
	@%p647 bra 	$L__BB11_60;
	bra.uni 	$L__BB11_62;
$L__BB11_60:
	ld.shared.u64 	%rd1310, [m_Local_$_0];
	add.s64 	%rd1311, %rd1310, %rd18;
	st.u32 	[%rd1311+36], %r40;
	ld.u32 	%r2823, [%rd1079];
	setp.ne.s32 	%p648, %r2823, 0;
	@%p648 bra 	$L__BB11_62;
	ld.shared.u64 	%rd1312, [m_Local_$_0];
	add.s64 	%rd1313, %rd1312, %rd18;
	st.u32 	[%rd1313+32], %r20;
	ld.u32 	%r2824, [%rd1079];
	setp.eq.s32 	%p649, %r2824, 0;
	selp.b32 	%r8170, %r8169, 0, %p649;
$L__BB11_62:
	st.u32 	[%rd1079], %r8170;
	bra.uni 	$L__BB11_64;
$L__BB11_63:
	shl.b32 	%r2827, %r40, 2;
	cvt.u64.u32 	%rd1314, %r2827;
	add.s64 	%rd1315, %rd16, %rd1314;
	mov.b32 	%r2828, 0;
	st.u32 	[%rd1315+32], %r2828;
	mov.b16 	%rs142, 0;
	st.u8 	[%rd1315+32], %rs142;
$L__BB11_64:
	setp.lt.s32 	%p650, %r8157, 1;
	@%p650 bra 	$L__BB11_68;
	mul.wide.s32 	%rd19, %r8156, 16;
	mul.wide.s32 	%rd20, %r20, 16;
	neg.s32 	%r8172, %r8157;
	mov.b32 	%r8171, 0;
	mov.u32 	%r8173, %r8171;
$L__BB11_66:
	setp.ne.s32 	%p651, %r8156, -1;
	@%p651 bra 	$L__BB11_72;
	mov.b32 	%r2846, 21352;
	st.u32 	[%rd1079], %r2846;
	mov.b16 	%rs933, 0;
	bra.uni 	$L__BB11_84;
$L__BB11_68:
	setp.lt.s32 	%p674, %r8159, 1;
	@%p674 bra 	$L__BB11_126;
	mul.wide.s32 	%rd21, %r8158, 16;
	mul.wide.s32 	%rd22, %r20, 16;
	shl.b32 	%r8181, %r8157, 2;
	neg.s32 	%r8179, %r8159;
	mov.b32 	%r8178, 0;
	mov.u32 	%r8182, %r8178;
$L__BB11_70:
	setp.ne.s32 	%p675, %r8158, -1;
	@%p675 bra 	$L__BB11_99;
	mov.b32 	%r2880, 21352;
	st.u32 	[%rd1079], %r2880;
	mov.b16 	%rs934, 0;
	bra.uni 	$L__BB11_111;
$L__BB11_72:
	ld.shared.u64 	%rd1316, [m_Local_$_0];
	add.s64 	%rd23, %rd1316, %rd19;
	ld.u32 	%r52, [%rd23+12];
	setp.lt.s32 	%p652, %r8173, %r52;
	@%p652 bra 	$L__BB11_83;
	ld.shared.u64 	%rd1317, [m_Local_$_1];
	atom.add.u64 	%rd1318, [%rd3], 48;
	add.s64 	%rd1319, %rd1318, 56;
	setp.lt.u64 	%p653, %rd1319, %rd1317;
	shr.u64 	%rd24, %rd1318, 4;
	cvt.u32.u64 	%r8174, %rd24;
	setp.ne.s32 	%p654, %r8174, -1;
	and.pred  	%p655, %p653, %p654;
	@%p655 bra 	$L__BB11_75;
	mov.b32 	%r2837, 21106;
	st.u32 	[%rd1079], %r2837;
	mov.b32 	%r8174, -1;
	mov.pred 	%p3930, 0;
	bra.uni 	$L__BB11_76;
$L__BB11_75:
	ld.shared.u64 	%rd1320, [m_Local_$_0];
	shl.b64 	%rd1321, %rd24, 32;
	shr.s64 	%rd1322, %rd1321, 28;
	add.s64 	%rd1323, %rd1320, %rd1322;
	mov.b16 	%rs143, 0;
	st.u8 	[%rd1323], %rs143;
	st.u8 	[%rd1323+1], %rs143;
	mov.b32 	%r2831, 3608;
	st.u32 	[%rd1323+4], %r2831;
	mov.b16 	%rs144, 1;
	st.u8 	[%rd1323+3], %rs144;
	mov.b32 	%r2832, 48;
	st.u32 	[%rd1323+8], %r2832;
	mov.b32 	%r2833, -1;
	st.u32 	[%rd1323+16], %r2833;
	ld.shared.u64 	%rd1324, [m_Local_$_0];
	add.s64 	%rd1325, %rd1324, %rd1322;
	mov.b32 	%r2834, 0;
	st.u32 	[%rd1325+32], %r2834;
	ld.shared.u64 	%rd1326, [m_Local_$_0];
	add.s64 	%rd1327, %rd1326, %rd1322;
	st.u32 	[%rd1327+36], %r2834;
	ld.shared.u64 	%rd1328, [m_Local_$_0];
	add.s64 	%rd1329, %rd1328, %rd1322;
	st.u32 	[%rd1329+40], %r2834;
	ld.u32 	%r2835, [%rd1079];
	setp.eq.s32 	%p3930, %r2835, 0;
$L__BB11_76:
	mov.b32 	%r8175, 0;
	not.pred 	%p657, %p3930;
	@%p657 bra 	$L__BB11_82;
	setp.ne.s32 	%p658, %r8174, -1;
	@%p658 bra 	$L__BB11_79;
	mov.b32 	%r2845, 21352;
	st.u32 	[%rd1079], %r2845;
	bra.uni 	$L__BB11_82;
$L__BB11_79:
	ld.shared.u64 	%rd1330, [m_Local_$_0];
	mul.wide.s32 	%rd25, %r8174, 16;
	add.s64 	%rd1331, %rd1330, %rd25;
	st.u32 	[%rd1331+40], %r52;
	ld.u32 	%r2840, [%rd1079];
	setp.ne.s32 	%p659, %r2840, 0;
	@%p659 bra 	$L__BB11_82;
	ld.shared.u64 	%rd1332, [m_Local_$_0];
	add.s64 	%rd1333, %rd1332, %rd25;
	st.u32 	[%rd1333+36], %r8173;
	ld.u32 	%r2842, [%rd1079];
	setp.ne.s32 	%p660, %r2842, 0;
	@%p660 bra 	$L__BB11_82;
	ld.shared.u64 	%rd1334, [m_Local_$_0];
	add.s64 	%rd1335, %rd1334, %rd25;
	st.u32 	[%rd1335+32], %r8156;
	ld.u32 	%r2843, [%rd1079];
	setp.eq.s32 	%p661, %r2843, 0;
	selp.b32 	%r8175, %r8174, 0, %p661;
$L__BB11_82:
	st.u32 	[%rd1079], %r8175;
	mov.b16 	%rs933, 0;
	bra.uni 	$L__BB11_84;
$L__BB11_83:
	cvt.u64.u32 	%rd1336, %r8171;
	add.s64 	%rd1337, %rd23, %rd1336;
	ld.u8 	%rs933, [%rd1337+32];
$L__BB11_84:
	setp.ne.s32 	%p662, %r20, -1;
	@%p662 bra 	$L__BB11_86;
	mov.b32 	%r2863, 21352;
	st.u32 	[%rd1079], %r2863;
	bra.uni 	$L__BB11_98;
$L__BB11_86:
	ld.shared.u64 	%rd1338, [m_Local_$_0];
	add.s64 	%rd26, %rd1338, %rd20;
	ld.u32 	%r57, [%rd26+12];
	setp.lt.s32 	%p663, %r8173, %r57;
	@%p663 bra 	$L__BB11_97;
	ld.shared.u64 	%rd1339, [m_Local_$_1];
	atom.add.u64 	%rd1340, [%rd3], 48;
	add.s64 	%rd1341, %rd1340, 56;
	setp.lt.u64 	%p664, %rd1341, %rd1339;
	shr.u64 	%rd27, %rd1340, 4;
	cvt.u32.u64 	%r8176, %rd27;
	setp.ne.s32 	%p665, %r8176, -1;
	and.pred  	%p666, %p664, %p665;
	@%p666 bra 	$L__BB11_89;
	mov.b32 	%r2853, 21106;
	st.u32 	[%rd1079], %r2853;
	mov.b32 	%r8176, -1;
	mov.pred 	%p3931, 0;
	bra.uni 	$L__BB11_90;
$L__BB11_89:
	ld.shared.u64 	%rd1342, [m_Local_$_0];
	shl.b64 	%rd1343, %rd27, 32;
	shr.s64 	%rd1344, %rd1343, 28;
	add.s64 	%rd1345, %rd1342, %rd1344;
	mov.b16 	%rs147, 0;
	st.u8 	[%rd1345], %rs147;
	st.u8 	[%rd1345+1], %rs147;
	mov.b32 	%r2847, 3608;
	st.u32 	[%rd1345+4], %r2847;
	mov.b16 	%rs148, 1;
	st.u8 	[%rd1345+3], %rs148;
	mov.b32 	%r2848, 48;
	st.u32 	[%rd1345+8], %r2848;
	mov.b32 	%r2849, -1;
	st.u32 	[%rd1345+16], %r2849;
	ld.shared.u64 	%rd1346, [m_Local_$_0];
	add.s64 	%rd1347, %rd1346, %rd1344;
	mov.b32 	%r2850, 0;
	st.u32 	[%rd1347+32], %r2850;
	ld.shared.u64 	%rd1348, [m_Local_$_0];
	add.s64 	%rd1349, %rd1348, %rd1344;
	st.u32 	[%rd1349+36], %r2850;
	ld.shared.u64 	%rd1350, [m_Local_$_0];
	add.s64 	%rd1351, %rd1350, %rd1344;
	st.u32 	[%rd1351+40], %r2850;
	ld.u32 	%r2851, [%rd1079];
	setp.eq.s32 	%p3931, %r2851, 0;
$L__BB11_90:
	mov.b32 	%r8177, 0;
	not.pred 	%p668, %p3931;
	@%p668 bra 	$L__BB11_96;
	setp.ne.s32 	%p669, %r8176, -1;
	@%p669 bra 	$L__BB11_93;
	mov.b32 	%r2861, 21352;
	st.u32 	[%rd1079], %r2861;
	bra.uni 	$L__BB11_96;
$L__BB11_93:
	ld.shared.u64 	%rd1352, [m_Local_$_0];
	mul.wide.s32 	%rd28, %r8176, 16;
	add.s64 	%rd1353, %rd1352, %rd28;
	st.u32 	[%rd1353+40], %r57;
	ld.u32 	%r2856, [%rd1079];
	setp.ne.s32 	%p670, %r2856, 0;
	@%p670 bra 	$L__BB11_96;
	ld.shared.u64 	%rd1354, [m_Local_$_0];
	add.s64 	%rd1355, %rd1354, %rd28;
	st.u32 	[%rd1355+36], %r8173;
	ld.u32 	%r2858, [%rd1079];
	setp.ne.s32 	%p671, %r2858, 0;
	@%p671 bra 	$L__BB11_96;
	ld.shared.u64 	%rd1356, [m_Local_$_0];
	add.s64 	%rd1357, %rd1356, %rd28;
	st.u32 	[%rd1357+32], %r20;
	ld.u32 	%r2859, [%rd1079];
	setp.eq.s32 	%p672, %r2859, 0;
	selp.b32 	%r8177, %r8176, 0, %p672;
$L__BB11_96:
	st.u32 	[%rd1079], %r8177;
	bra.uni 	$L__BB11_98;
$L__BB11_97:
	cvt.u64.u32 	%rd1358, %r8171;
	add.s64 	%rd1359, %rd26, %rd1358;
	mov.b32 	%r2862, 0;
	st.u32 	[%rd1359+32], %r2862;
	st.u8 	[%rd1359+32], %rs933;
$L__BB11_98:
	add.s32 	%r8173, %r8173, 1;
	add.s32 	%r8172, %r8172, 1;
	setp.eq.s32 	%p673, %r8172, 0;
	add.s32 	%r8171, %r8171, 4;
	@%p673 bra 	$L__BB11_68;
	bra.uni 	$L__BB11_66;
$L__BB11_99:
	ld.shared.u64 	%rd1360, [m_Local_$_0];
	add.s64 	%rd29, %rd1360, %rd21;
	ld.u32 	%r70, [%rd29+12];
	setp.lt.s32 	%p676, %r8182, %r70;
	@%p676 bra 	$L__BB11_110;
	ld.shared.u64 	%rd1361, [m_Local_$_1];
	atom.add.u64 	%rd1362, [%rd3], 48;
	add.s64 	%rd1363, %rd1362, 56;
	setp.lt.u64 	%p677, %rd1363, %rd1361;
	shr.u64 	%rd30, %rd1362, 4;
	cvt.u32.u64 	%r8183, %rd30;
	setp.ne.s32 	%p678, %r8183, -1;
	and.pred  	%p679, %p677, %p678;
	@%p679 bra 	$L__BB11_102;
	mov.b32 	%r2871, 21106;
	st.u32 	[%rd1079], %r2871;
	mov.b32 	%r8183, -1;
	mov.pred 	%p3932, 0;
	bra.uni 	$L__BB11_103;
$L__BB11_102:
	ld.shared.u64 	%rd1364, [m_Local_$_0];
	shl.b64 	%rd1365, %rd30, 32;
	shr.s64 	%rd1366, %rd1365, 28;
	add.s64 	%rd1367, %rd1364, %rd1366;
	mov.b16 	%rs149, 0;
	st.u8 	[%rd1367], %rs149;
	st.u8 	[%rd1367+1], %rs149;
	mov.b32 	%r2865, 3608;
	st.u32 	[%rd1367+4], %r2865;
	mov.b16 	%rs150, 1;
	st.u8 	[%rd1367+3], %rs150;
	mov.b32 	%r2866, 48;
	st.u32 	[%rd1367+8], %r2866;
	mov.b32 	%r2867, -1;
	st.u32 	[%rd1367+16], %r2867;
	ld.shared.u64 	%rd1368, [m_Local_$_0];
	add.s64 	%rd1369, %rd1368, %rd1366;
	mov.b32 	%r2868, 0;
	st.u32 	[%rd1369+32], %r2868;
	ld.shared.u64 	%rd1370, [m_Local_$_0];
	add.s64 	%rd1371, %rd1370, %rd1366;
	st.u32 	[%rd1371+36], %r2868;
	ld.shared.u64 	%rd1372, [m_Local_$_0];
	add.s64 	%rd1373, %rd1372, %rd1366;
	st.u32 	[%rd1373+40], %r2868;
	ld.u32 	%r2869, [%rd1079];
	setp.eq.s32 	%p3932, %r2869, 0;
$L__BB11_103:
	mov.b32 	%r8184, 0;
	not.pred 	%p681, %p3932;
	@%p681 bra 	$L__BB11_109;
	setp.ne.s32 	%p682, %r8183, -1;
	@%p682 bra 	$L__BB11_106;
	mov.b32 	%r2879, 21352;
	st.u32 	[%rd1079], %r2879;
	bra.uni 	$L__BB11_109;
$L__BB11_106:
	ld.shared.u64 	%rd1374, [m_Local_$_0];
	mul.wide.s32 	%rd31, %r8183, 16;
	add.s64 	%rd1375, %rd1374, %rd31;
	st.u32 	[%rd1375+40], %r70;
	ld.u32 	%r2874, [%rd1079];
	setp.ne.s32 	%p683, %r2874, 0;
	@%p683 bra 	$L__BB11_109;
	ld.shared.u64 	%rd1376, [m_Local_$_0];
	add.s64 	%rd1377, %rd1376, %rd31;
	st.u32 	[%rd1377+36], %r8182;
	ld.u32 	%r2876, [%rd1079];
	setp.ne.s32 	%p684, %r2876, 0;
	@%p684 bra 	$L__BB11_109;
	ld.shared.u64 	%rd1378, [m_Local_$_0];
	add.s64 	%rd1379, %rd1378, %rd31;
	st.u32 	[%rd1379+32], %r8158;
	ld.u32 	%r2877, [%rd1079];
	setp.eq.s32 	%p685, %r2877, 0;
	selp.b32 	%r8184, %r8183, 0, %p685;
$L__BB11_109:
	st.u32 	[%rd1079], %r8184;
	mov.b16 	%rs934, 0;
	bra.uni 	$L__BB11_111;
$L__BB11_110:
	cvt.u64.u32 	%rd1380, %r8178;
	add.s64 	%rd1381, %rd29, %rd1380;
	ld.u8 	%rs934, [%rd1381+32];
$L__BB11_111:
	setp.ne.s32 	%p686, %r20, -1;
	@%p686 bra 	$L__BB11_113;
	mov.b32 	%r2898, 21352;
	st.u32 	[%rd1079], %r2898;
	bra.uni 	$L__BB11_125;
$L__BB11_113:
	ld.shared.u64 	%rd1382, [m_Local_$_0];
	add.s64 	%rd32, %rd1382, %rd22;
	ld.u32 	%r2881, [%rd32+12];
	setp.gt.s32 	%p687, %r8157, -1;
	setp.lt.s32 	%p688, %r8157, %r2881;
	and.pred  	%p689, %p687, %p688;
	@%p689 bra 	$L__BB11_124;
	ld.shared.u64 	%rd1385, [m_Local_$_1];
	atom.add.u64 	%rd1386, [%rd3], 48;
	add.s64 	%rd1387, %rd1386, 56;
	setp.lt.u64 	%p690, %rd1387, %rd1385;
	shr.u64 	%rd33, %rd1386, 4;
	cvt.u32.u64 	%r8185, %rd33;
	setp.ne.s32 	%p691, %r8185, -1;
	and.pred  	%p692, %p690, %p691;
	@%p692 bra 	$L__BB11_116;
	mov.b32 	%r2889, 21106;
	st.u32 	[%rd1079], %r2889;
	mov.b32 	%r8185, -1;
	mov.pred 	%p3933, 0;
	bra.uni 	$L__BB11_117;
$L__BB11_116:
	ld.shared.u64 	%rd1388, [m_Local_$_0];
	shl.b64 	%rd1389, %rd33, 32;
	shr.s64 	%rd1390, %rd1389, 28;
	add.s64 	%rd1391, %rd1388, %rd1390;
	mov.b16 	%rs153, 0;
	st.u8 	[%rd1391], %rs153;
	st.u8 	[%rd1391+1], %rs153;
	mov.b32 	%r2883, 3608;
	st.u32 	[%rd1391+4], %r2883;
	mov.b16 	%rs154, 1;
	st.u8 	[%rd1391+3], %rs154;
	mov.b32 	%r2884, 48;
	st.u32 	[%rd1391+8], %r2884;
	mov.b32 	%r2885, -1;
	st.u32 	[%rd1391+16], %r2885;
	ld.shared.u64 	%rd1392, [m_Local_$_0];
	add.s64 	%rd1393, %rd1392, %rd1390;
	mov.b32 	%r2886, 0;
	st.u32 	[%rd1393+32], %r2886;
	ld.shared.u64 	%rd1394, [m_Local_$_0];
	add.s64 	%rd1395, %rd1394, %rd1390;
	st.u32 	[%rd1395+36], %r2886;
	ld.shared.u64 	%rd1396, [m_Local_$_0];
	add.s64 	%rd1397, %rd1396, %rd1390;
	st.u32 	[%rd1397+40], %r2886;
	ld.u32 	%r2887, [%rd1079];
	setp.eq.s32 	%p3933, %r2887, 0;
$L__BB11_117:
	mov.b32 	%r8186, 0;
	not.pred 	%p694, %p3933;
	@%p694 bra 	$L__BB11_123;
	setp.ne.s32 	%p695, %r8185, -1;
	@%p695 bra 	$L__BB11_120;
	mov.b32 	%r2897, 21352;
	st.u32 	[%rd1079], %r2897;
	bra.uni 	$L__BB11_123;
$L__BB11_120:
	ld.shared.u64 	%rd1398, [m_Local_$_0];
	mul.wide.s32 	%rd34, %r8185, 16;
	add.s64 	%rd1399, %rd1398, %rd34;
	st.u32 	[%rd1399+40], %r2881;
	ld.u32 	%r2892, [%rd1079];
	setp.ne.s32 	%p696, %r2892, 0;
	@%p696 bra 	$L__BB11_123;
	ld.shared.u64 	%rd1400, [m_Local_$_0];
	add.s64 	%rd1401, %rd1400, %rd34;
	st.u32 	[%rd1401+36], %r8157;
	ld.u32 	%r2894, [%rd1079];
	setp.ne.s32 	%p697, %r2894, 0;
	@%p697 bra 	$L__BB11_123;
	ld.shared.u64 	%rd1402, [m_Local_$_0];
	add.s64 	%rd1403, %rd1402, %rd34;
	st.u32 	[%rd1403+32], %r20;
	ld.u32 	%r2895, [%rd1079];
	setp.eq.s32 	%p698, %r2895, 0;
	selp.b32 	%r8186, %r8185, 0, %p698;
$L__BB11_123:
	st.u32 	[%rd1079], %r8186;
	bra.uni 	$L__BB11_125;
$L__BB11_124:
	cvt.u64.u32 	%rd1383, %r8181;
	add.s64 	%rd1384, %rd32, %rd1383;
	mov.b32 	%r2882, 0;
	st.u32 	[%rd1384+32], %r2882;
	st.u8 	[%rd1384+32], %rs934;
$L__BB11_125:
	add.s32 	%r8182, %r8182, 1;
	add.s32 	%r8181, %r8181, 4;
	add.s32 	%r8157, %r8157, 1;
	add.s32 	%r8179, %r8179, 1;
	setp.ne.s32 	%p699, %r8179, 0;
	add.s32 	%r8178, %r8178, 4;
	@%p699 bra 	$L__BB11_70;
$L__BB11_126:
	ld.shared.u64 	%rd1404, [m_Local_$_1];
	atom.add.u64 	%rd1405, [%rd3], 48;
	add.s64 	%rd1406, %rd1405, 56;
	setp.lt.u64 	%p700, %rd1406, %rd1404;
	shr.u64 	%rd1407, %rd1405, 4;
	cvt.u32.u64 	%r2899, %rd1407;
	selp.b32 	%r85, %r2899, -1, %p700;
	setp.ne.s32 	%p701, %r85, -1;
	@%p701 bra 	$L__BB11_128;
	mov.b32 	%r3008, 21352;
	st.u32 	[%rd1079], %r3008;
	bra.uni 	$L__BB11_203;
$L__BB11_128:
	ld.shared.u64 	%rd1408, [m_Local_$_0];
	mul.wide.s32 	%rd35, %r85, 16;
	add.s64 	%rd1409, %rd1408, %rd35;
	mov.b16 	%rs155, 1;
	st.u8 	[%rd1409], %rs155;
	mov.b16 	%rs156, 0;
	st.u8 	[%rd1409+1], %rs156;
	mov.b32 	%r2900, 2906;
	st.u32 	[%rd1409+4], %r2900;
	st.u8 	[%rd1409+3], %rs155;
	mov.b32 	%r2901, 48;
	st.u32 	[%rd1409+8], %r2901;
	mov.b32 	%r2902, -1;
	st.u32 	[%rd1409+16], %r2902;
	ld.shared.u64 	%rd1410, [m_Local_$_0];
	mul.wide.s32 	%rd36, %r20, 16;
	add.s64 	%rd1411, %rd1410, %rd36;
	ld.u32 	%r86, [%rd1411+12];
	shl.b32 	%r2903, %r86, 2;
	add.s32 	%r2904, %r2903, 32;
	shr.s32 	%r2905, %r2904, 31;
	shr.u32 	%r2906, %r2905, 29;
	add.s32 	%r2907, %r2904, %r2906;
	and.b32  	%r2908, %r2907, -8;
	sub.s32 	%r2909, %r2904, %r2908;
	setp.eq.s32 	%p702, %r2909, 0;
	sub.s32 	%r2910, %r2903, %r2909;
	add.s32 	%r2911, %r2910, 40;
	selp.b32 	%r87, %r2904, %r2911, %p702;
	ld.shared.u64 	%rd37, [m_Local_$_1];
	and.b32  	%r2912, %r87, 12;
	setp.eq.s32 	%p703, %r2912, 0;
	mov.u32 	%r8187, %r87;
	@%p703 bra 	$L__BB11_130;
	shr.s32 	%r2913, %r87, 31;
	shr.u32 	%r2914, %r2913, 28;
	add.s32 	%r2915, %r87, %r2914;
	and.b32  	%r2916, %r2915, -16;
	add.s32 	%r8187, %r2916, 16;
$L__BB11_130:
	cvt.s64.s32 	%rd1412, %r8187;
	atom.add.u64 	%rd1413, [%rd3], %rd1412;
	cvt.s64.s32 	%rd1414, %r87;
	add.s64 	%rd1415, %rd1414, %rd1413;
	add.s64 	%rd1416, %rd1415, 8;
	setp.lt.u64 	%p704, %rd1416, %rd37;
	shr.u64 	%rd1417, %rd1413, 4;
	cvt.u32.u64 	%r2917, %rd1417;
	selp.b32 	%r90, %r2917, -1, %p704;
	setp.ne.s32 	%p705, %r90, -1;
	@%p705 bra 	$L__BB11_132;
	mov.b32 	%r2972, 21352;
	st.u32 	[%rd1079], %r2972;
	bra.uni 	$L__BB11_171;
$L__BB11_132:
	ld.shared.u64 	%rd1418, [m_Local_$_0];
	mul.wide.s32 	%rd38, %r90, 16;
	add.s64 	%rd1419, %rd1418, %rd38;
	mov.b16 	%rs157, 0;
	st.u8 	[%rd1419], %rs157;
	st.u8 	[%rd1419+1], %rs157;
	mov.b32 	%r2918, 4335;
	st.u32 	[%rd1419+4], %r2918;
	mov.b16 	%rs158, 1;
	st.u8 	[%rd1419+3], %rs158;
	st.u32 	[%rd1419+8], %r87;
	st.u32 	[%rd1419+12], %r86;
	setp.lt.s32 	%p706, %r86, 1;
	@%p706 bra 	$L__BB11_171;
	setp.eq.s32 	%p707, %r86, 1;
	mov.b32 	%r110, 0;
	@%p707 bra 	$L__BB11_159;
	and.b32  	%r110, %r86, 2147483646;
	neg.s32 	%r8189, %r110;
	mov.b32 	%r8188, 0;
	mov.u32 	%r8190, %r8188;
$L__BB11_135:
	add.s32 	%r96, %r8190, 1;
	ld.shared.u64 	%rd1420, [m_Local_$_0];
	add.s64 	%rd39, %rd1420, %rd38;
	ld.u32 	%r97, [%rd39+12];
	setp.lt.s32 	%p708, %r8190, %r97;
	@%p708 bra 	$L__BB11_146;
	ld.shared.u64 	%rd1421, [m_Local_$_1];
	atom.add.u64 	%rd1422, [%rd3], 48;
	add.s64 	%rd1423, %rd1422, 56;
	setp.lt.u64 	%p709, %rd1423, %rd1421;
	shr.u64 	%rd40, %rd1422, 4;
	cvt.u32.u64 	%r8191, %rd40;
	setp.ne.s32 	%p710, %r8191, -1;
	and.pred  	%p711, %p709, %p710;
	@%p711 bra 	$L__BB11_138;
	mov.b32 	%r2927, 21106;
	st.u32 	[%rd1079], %r2927;
	mov.b32 	%r8191, -1;
	mov.pred 	%p3934, 0;
	bra.uni 	$L__BB11_139;
$L__BB11_138:
	ld.shared.u64 	%rd1424, [m_Local_$_0];
	shl.b64 	%rd1425, %rd40, 32;
	shr.s64 	%rd1426, %rd1425, 28;
	add.s64 	%rd1427, %rd1424, %rd1426;
	mov.b16 	%rs159, 0;
	st.u8 	[%rd1427], %rs159;
	st.u8 	[%rd1427+1], %rs159;
	mov.b32 	%r2921, 3608;
	st.u32 	[%rd1427+4], %r2921;
	mov.b16 	%rs160, 1;
	st.u8 	[%rd1427+3], %rs160;
	mov.b32 	%r2922, 48;
	st.u32 	[%rd1427+8], %r2922;
	mov.b32 	%r2923, -1;
	st.u32 	[%rd1427+16], %r2923;
	ld.shared.u64 	%rd1428, [m_Local_$_0];
	add.s64 	%rd1429, %rd1428, %rd1426;
	mov.b32 	%r2924, 0;
	st.u32 	[%rd1429+32], %r2924;
	ld.shared.u64 	%rd1430, [m_Local_$_0];
	add.s64 	%rd1431, %rd1430, %rd1426;
	st.u32 	[%rd1431+36], %r2924;
	ld.shared.u64 	%rd1432, [m_Local_$_0];
	add.s64 	%rd1433, %rd1432, %rd1426;
	st.u32 	[%rd1433+40], %r2924;
	ld.u32 	%r2925, [%rd1079];
	setp.eq.s32 	%p3934, %r2925, 0;
$L__BB11_139:
	mov.b32 	%r8192, 0;
	not.pred 	%p713, %p3934;
	@%p713 bra 	$L__BB11_145;
	setp.ne.s32 	%p714, %r8191, -1;
	@%p714 bra 	$L__BB11_142;
	mov.b32 	%r2935, 21352;
	st.u32 	[%rd1079], %r2935;
	bra.uni 	$L__BB11_145;
$L__BB11_142:
	ld.shared.u64 	%rd1434, [m_Local_$_0];
	mul.wide.s32 	%rd41, %r8191, 16;
	add.s64 	%rd1435, %rd1434, %rd41;
	st.u32 	[%rd1435+40], %r97;
	ld.u32 	%r2930, [%rd1079];
	setp.ne.s32 	%p715, %r2930, 0;
	@%p715 bra 	$L__BB11_145;
	ld.shared.u64 	%rd1436, [m_Local_$_0];
	add.s64 	%rd1437, %rd1436, %rd41;
	st.u32 	[%rd1437+36], %r8190;
	ld.u32 	%r2932, [%rd1079];
	setp.ne.s32 	%p716, %r2932, 0;
	@%p716 bra 	$L__BB11_145;
	ld.shared.u64 	%rd1438, [m_Local_$_0];
	add.s64 	%rd1439, %rd1438, %rd41;
	st.u32 	[%rd1439+32], %r90;
	ld.u32 	%r2933, [%rd1079];
	setp.eq.s32 	%p717, %r2933, 0;
	selp.b32 	%r8192, %r8191, 0, %p717;
$L__BB11_145:
	st.u32 	[%rd1079], %r8192;
	bra.uni 	$L__BB11_147;
$L__BB11_146:
	cvt.u64.u32 	%rd1440, %r8188;
	add.s64 	%rd1441, %rd39, %rd1440;
	mov.b32 	%r2936, 0;
	st.u32 	[%rd1441+32], %r2936;
	mov.b16 	%rs161, 0;
	st.u8 	[%rd1441+32], %rs161;
$L__BB11_147:
	ld.shared.u64 	%rd1442, [m_Local_$_0];
	add.s64 	%rd42, %rd1442, %rd38;
	ld.u32 	%r102, [%rd42+12];
	setp.lt.s32 	%p718, %r96, %r102;
	@%p718 bra 	$L__BB11_157;
	ld.shared.u64 	%rd1443, [m_Local_$_1];
	atom.add.u64 	%rd1444, [%rd3], 48;
	add.s64 	%rd1445, %rd1444, 56;
	setp.ge.u64 	%p719, %rd1445, %rd1443;
	shr.u64 	%rd43, %rd1444, 4;
	cvt.u32.u64 	%r8193, %rd43;
	setp.eq.s32 	%p720, %r8193, -1;
	or.pred  	%p721, %p719, %p720;
	@%p721 bra 	$L__BB11_150;
	ld.shared.u64 	%rd1446, [m_Local_$_0];
	shl.b64 	%rd1447, %rd43, 32;
	shr.s64 	%rd1448, %rd1447, 28;
	add.s64 	%rd1449, %rd1446, %rd1448;
	mov.b16 	%rs162, 0;
	st.u8 	[%rd1449], %rs162;
	st.u8 	[%rd1449+1], %rs162;
	mov.b32 	%r2937, 3608;
	st.u32 	[%rd1449+4], %r2937;
	mov.b16 	%rs163, 1;
	st.u8 	[%rd1449+3], %rs163;
	mov.b32 	%r2938, 48;
	st.u32 	[%rd1449+8], %r2938;
	mov.b32 	%r2939, -1;
	st.u32 	[%rd1449+16], %r2939;
	ld.shared.u64 	%rd1450, [m_Local_$_0];
	add.s64 	%rd1451, %rd1450, %rd1448;
	mov.b32 	%r2940, 0;
	st.u32 	[%rd1451+32], %r2940;
	ld.shared.u64 	%rd1452, [m_Local_$_0];
	add.s64 	%rd1453, %rd1452, %rd1448;
	st.u32 	[%rd1453+36], %r2940;
	ld.shared.u64 	%rd1454, [m_Local_$_0];
	add.s64 	%rd1455, %rd1454, %rd1448;
	st.u32 	[%rd1455+40], %r2940;
	ld.u32 	%r2941, [%rd1079];
	setp.eq.s32 	%p3935, %r2941, 0;
	bra.uni 	$L__BB11_151;
$L__BB11_150:
	mov.b32 	%r2943, 21106;
	st.u32 	[%rd1079], %r2943;
	mov.b32 	%r8193, -1;
	mov.pred 	%p3935, 0;
$L__BB11_151:
	mov.b32 	%r8194, 0;
	not.pred 	%p723, %p3935;
	@%p723 bra 	$L__BB11_156;
	setp.eq.s32 	%p724, %r8193, -1;
	@%p724 bra 	$L__BB11_4017;
	ld.shared.u64 	%rd1456, [m_Local_$_0];
	mul.wide.s32 	%rd44, %r8193, 16;
	add.s64 	%rd1457, %rd1456, %rd44;
	st.u32 	[%rd1457+40], %r102;
	ld.u32 	%r2946, [%rd1079];
	setp.eq.s32 	%p725, %r2946, 0;
	@%p725 bra 	$L__BB11_154;
	bra.uni 	$L__BB11_156;
$L__BB11_154:
	ld.shared.u64 	%rd1458, [m_Local_$_0];
	add.s64 	%rd1459, %rd1458, %rd44;
	st.u32 	[%rd1459+36], %r96;
	ld.u32 	%r2948, [%rd1079];
	setp.ne.s32 	%p726, %r2948, 0;
	@%p726 bra 	$L__BB11_156;
	ld.shared.u64 	%rd1460, [m_Local_$_0];
	add.s64 	%rd1461, %rd1460, %rd44;
	st.u32 	[%rd1461+32], %r90;
	ld.u32 	%r2949, [%rd1079];
	setp.eq.s32 	%p727, %r2949, 0;
	selp.b32 	%r8194, %r8193, 0, %p727;
$L__BB11_156:
	st.u32 	[%rd1079], %r8194;
	bra.uni 	$L__BB11_158;
$L__BB11_157:
	add.s32 	%r2952, %r8188, 4;
	cvt.u64.u32 	%rd1462, %r2952;
	add.s64 	%rd1463, %rd42, %rd1462;
	mov.b32 	%r2953, 0;
	st.u32 	[%rd1463+32], %r2953;
	mov.b16 	%rs164, 0;
	st.u8 	[%rd1463+32], %rs164;
$L__BB11_158:
	add.s32 	%r8190, %r8190, 2;
	add.s32 	%r8189, %r8189, 2;
	add.s32 	%r8188, %r8188, 8;
	setp.ne.s32 	%p728, %r8189, 0;
	@%p728 bra 	$L__BB11_135;
$L__BB11_159:
	and.b32  	%r2954, %r86, 1;
	setp.eq.b32 	%p729, %r2954, 1;
	not.pred 	%p730, %p729;
	@%p730 bra 	$L__BB11_171;
	ld.shared.u64 	%rd1464, [m_Local_$_0];
	add.s64 	%rd45, %rd1464, %rd38;
	ld.u32 	%r111, [%rd45+12];
	setp.lt.s32 	%p731, %r110, %r111;
	@%p731 bra 	$L__BB11_170;
	ld.shared.u64 	%rd1465, [m_Local_$_1];
	atom.add.u64 	%rd1466, [%rd3], 48;
	add.s64 	%rd1467, %rd1466, 56;
	setp.ge.u64 	%p732, %rd1467, %rd1465;
	shr.u64 	%rd46, %rd1466, 4;
	cvt.u32.u64 	%r8196, %rd46;
	setp.eq.s32 	%p733, %r8196, -1;
	or.pred  	%p734, %p732, %p733;
	@%p734 bra 	$L__BB11_163;
	ld.shared.u64 	%rd1468, [m_Local_$_0];
	shl.b64 	%rd1469, %rd46, 32;
	shr.s64 	%rd1470, %rd1469, 28;
	add.s64 	%rd1471, %rd1468, %rd1470;
	mov.b16 	%rs165, 0;
	st.u8 	[%rd1471], %rs165;
	st.u8 	[%rd1471+1], %rs165;
	mov.b32 	%r2955, 3608;
	st.u32 	[%rd1471+4], %r2955;
	mov.b16 	%rs166, 1;
	st.u8 	[%rd1471+3], %rs166;
	mov.b32 	%r2956, 48;
	st.u32 	[%rd1471+8], %r2956;
	mov.b32 	%r2957, -1;
	st.u32 	[%rd1471+16], %r2957;
	ld.shared.u64 	%rd1472, [m_Local_$_0];
	add.s64 	%rd1473, %rd1472, %rd1470;
	mov.b32 	%r2958, 0;
	st.u32 	[%rd1473+32], %r2958;
	ld.shared.u64 	%rd1474, [m_Local_$_0];
	add.s64 	%rd1475, %rd1474, %rd1470;
	st.u32 	[%rd1475+36], %r2958;
	ld.shared.u64 	%rd1476, [m_Local_$_0];
	add.s64 	%rd1477, %rd1476, %rd1470;
	st.u32 	[%rd1477+40], %r2958;
	ld.u32 	%r2959, [%rd1079];
	setp.eq.s32 	%p3936, %r2959, 0;
	bra.uni 	$L__BB11_164;
$L__BB11_163:
	mov.b32 	%r2961, 21106;
	st.u32 	[%rd1079], %r2961;
	mov.b32 	%r8196, -1;
	mov.pred 	%p3936, 0;
$L__BB11_164:
	mov.b32 	%r8197, 0;
	not.pred 	%p736, %p3936;
	@%p736 bra 	$L__BB11_169;
	setp.eq.s32 	%p737, %r8196, -1;
	@%p737 bra 	$L__BB11_4018;
	ld.shared.u64 	%rd1478, [m_Local_$_0];
	mul.wide.s32 	%rd47, %r8196, 16;
	add.s64 	%rd1479, %rd1478, %rd47;
	st.u32 	[%rd1479+40], %r111;
	ld.u32 	%r2964, [%rd1079];
	setp.eq.s32 	%p738, %r2964, 0;
	@%p738 bra 	$L__BB11_167;
	bra.uni 	$L__BB11_169;
$L__BB11_167:
	ld.shared.u64 	%rd1480, [m_Local_$_0];
	add.s64 	%rd1481, %rd1480, %rd47;
	st.u32 	[%rd1481+36], %r110;
	ld.u32 	%r2966, [%rd1079];
	setp.ne.s32 	%p739, %r2966, 0;
	@%p739 bra 	$L__BB11_169;
	ld.shared.u64 	%rd1482, [m_Local_$_0];
	add.s64 	%rd1483, %rd1482, %rd47;
	st.u32 	[%rd1483+32], %r90;
	ld.u32 	%r2967, [%rd1079];
	setp.eq.s32 	%p740, %r2967, 0;
	selp.b32 	%r8197, %r8196, 0, %p740;
$L__BB11_169:
	st.u32 	[%rd1079], %r8197;
	bra.uni 	$L__BB11_171;
$L__BB11_170:
	shl.b32 	%r2970, %r110, 2;
	cvt.u64.u32 	%rd1484, %r2970;
	add.s64 	%rd1485, %rd45, %rd1484;
	mov.b32 	%r2971, 0;
	st.u32 	[%rd1485+32], %r2971;
	mov.b16 	%rs167, 0;
	st.u8 	[%rd1485+32], %rs167;
$L__BB11_171:
	setp.lt.s32 	%p741, %r86, 1;
	@%p741 bra 	$L__BB11_202;
	mul.wide.s32 	%rd48, %r90, 16;
	neg.s32 	%r8199, %r86;
	mov.b32 	%r8198, 0;
	mov.u32 	%r8200, %r8198;
$L__BB11_173:
	setp.ne.s32 	%p742, %r20, -1;
	@%p742 bra 	$L__BB11_175;
	mov.b32 	%r2989, 21352;
	st.u32 	[%rd1079], %r2989;
	mov.b16 	%rs935, 0;
	bra.uni 	$L__BB11_187;
$L__BB11_175:
	ld.shared.u64 	%rd1486, [m_Local_$_0];
	add.s64 	%rd49, %rd1486, %rd36;
	ld.u32 	%r120, [%rd49+12];
	setp.lt.s32 	%p743, %r8200, %r120;
	@%p743 bra 	$L__BB11_186;
	ld.shared.u64 	%rd1487, [m_Local_$_1];
	atom.add.u64 	%rd1488, [%rd3], 48;
	add.s64 	%rd1489, %rd1488, 56;
	setp.lt.u64 	%p744, %rd1489, %rd1487;
	shr.u64 	%rd50, %rd1488, 4;
	cvt.u32.u64 	%r8201, %rd50;
	setp.ne.s32 	%p745, %r8201, -1;
	and.pred  	%p746, %p744, %p745;
	@%p746 bra 	$L__BB11_178;
	mov.b32 	%r2980, 21106;
	st.u32 	[%rd1079], %r2980;
	mov.b32 	%r8201, -1;
	mov.pred 	%p3937, 0;
	bra.uni 	$L__BB11_179;
$L__BB11_178:
	ld.shared.u64 	%rd1490, [m_Local_$_0];
	shl.b64 	%rd1491, %rd50, 32;
	shr.s64 	%rd1492, %rd1491, 28;
	add.s64 	%rd1493, %rd1490, %rd1492;
	mov.b16 	%rs168, 0;
	st.u8 	[%rd1493], %rs168;
	st.u8 	[%rd1493+1], %rs168;
	mov.b32 	%r2974, 3608;
	st.u32 	[%rd1493+4], %r2974;
	mov.b16 	%rs169, 1;
	st.u8 	[%rd1493+3], %rs169;
	mov.b32 	%r2975, 48;
	st.u32 	[%rd1493+8], %r2975;
	mov.b32 	%r2976, -1;
	st.u32 	[%rd1493+16], %r2976;
	ld.shared.u64 	%rd1494, [m_Local_$_0];
	add.s64 	%rd1495, %rd1494, %rd1492;
	mov.b32 	%r2977, 0;
	st.u32 	[%rd1495+32], %r2977;
	ld.shared.u64 	%rd1496, [m_Local_$_0];
	add.s64 	%rd1497, %rd1496, %rd1492;
	st.u32 	[%rd1497+36], %r2977;
	ld.shared.u64 	%rd1498, [m_Local_$_0];
	add.s64 	%rd1499, %rd1498, %rd1492;
	st.u32 	[%rd1499+40], %r2977;
	ld.u32 	%r2978, [%rd1079];
	setp.eq.s32 	%p3937, %r2978, 0;
$L__BB11_179:
	mov.b32 	%r8202, 0;
	not.pred 	%p748, %p3937;
	@%p748 bra 	$L__BB11_185;
	setp.ne.s32 	%p749, %r8201, -1;
	@%p749 bra 	$L__BB11_182;
	mov.b32 	%r2988, 21352;
	st.u32 	[%rd1079], %r2988;
	bra.uni 	$L__BB11_185;
$L__BB11_182:
	ld.shared.u64 	%rd1500, [m_Local_$_0];
	mul.wide.s32 	%rd51, %r8201, 16;
	add.s64 	%rd1501, %rd1500, %rd51;
	st.u32 	[%rd1501+40], %r120;
	ld.u32 	%r2983, [%rd1079];
	setp.ne.s32 	%p750, %r2983, 0;
	@%p750 bra 	$L__BB11_185;
	ld.shared.u64 	%rd1502, [m_Local_$_0];
	add.s64 	%rd1503, %rd1502, %rd51;
	st.u32 	[%rd1503+36], %r8200;
	ld.u32 	%r2985, [%rd1079];
	setp.ne.s32 	%p751, %r2985, 0;
	@%p751 bra 	$L__BB11_185;
	ld.shared.u64 	%rd1504, [m_Local_$_0];
	add.s64 	%rd1505, %rd1504, %rd51;
	st.u32 	[%rd1505+32], %r20;
	ld.u32 	%r2986, [%rd1079];
	setp.eq.s32 	%p752, %r2986, 0;
	selp.b32 	%r8202, %r8201, 0, %p752;
$L__BB11_185:
	st.u32 	[%rd1079], %r8202;
	mov.b16 	%rs935, 0;
	bra.uni 	$L__BB11_187;
$L__BB11_186:
	cvt.u64.u32 	%rd1506, %r8198;
	add.s64 	%rd1507, %rd49, %rd1506;
	ld.u8 	%rs935, [%rd1507+32];
$L__BB11_187:
	setp.ne.s32 	%p753, %r90, -1;
	@%p753 bra 	$L__BB11_189;
	mov.b32 	%r3006, 21352;
	st.u32 	[%rd1079], %r3006;
	bra.uni 	$L__BB11_201;
$L__BB11_189:
	ld.shared.u64 	%rd1508, [m_Local_$_0];
	add.s64 	%rd52, %rd1508, %rd48;
	ld.u32 	%r125, [%rd52+12];
	setp.lt.s32 	%p754, %r8200, %r125;
	@%p754 bra 	$L__BB11_200;
	ld.shared.u64 	%rd1509, [m_Local_$_1];
	atom.add.u64 	%rd1510, [%rd3], 48;
	add.s64 	%rd1511, %rd1510, 56;
	setp.lt.u64 	%p755, %rd1511, %rd1509;
	shr.u64 	%rd53, %rd1510, 4;
	cvt.u32.u64 	%r8203, %rd53;
	setp.ne.s32 	%p756, %r8203, -1;
	and.pred  	%p757, %p755, %p756;
	@%p757 bra 	$L__BB11_192;
	mov.b32 	%r2996, 21106;
	st.u32 	[%rd1079], %r2996;
	mov.b32 	%r8203, -1;
	mov.pred 	%p3938, 0;
	bra.uni 	$L__BB11_193;
$L__BB11_192:
	ld.shared.u64 	%rd1512, [m_Local_$_0];
	shl.b64 	%rd1513, %rd53, 32;
	shr.s64 	%rd1514, %rd1513, 28;
	add.s64 	%rd1515, %rd1512, %rd1514;
	mov.b16 	%rs172, 0;
	st.u8 	[%rd1515], %rs172;
	st.u8 	[%rd1515+1], %rs172;
	mov.b32 	%r2990, 3608;
	st.u32 	[%rd1515+4], %r2990;
	mov.b16 	%rs173, 1;
	st.u8 	[%rd1515+3], %rs173;
	mov.b32 	%r2991, 48;
	st.u32 	[%rd1515+8], %r2991;
	mov.b32 	%r2992, -1;
	st.u32 	[%rd1515+16], %r2992;
	ld.shared.u64 	%rd1516, [m_Local_$_0];
	add.s64 	%rd1517, %rd1516, %rd1514;
	mov.b32 	%r2993, 0;
	st.u32 	[%rd1517+32], %r2993;
	ld.shared.u64 	%rd1518, [m_Local_$_0];
	add.s64 	%rd1519, %rd1518, %rd1514;
	st.u32 	[%rd1519+36], %r2993;
	ld.shared.u64 	%rd1520, [m_Local_$_0];
	add.s64 	%rd1521, %rd1520, %rd1514;
	st.u32 	[%rd1521+40], %r2993;
	ld.u32 	%r2994, [%rd1079];
	setp.eq.s32 	%p3938, %r2994, 0;
$L__BB11_193:
	mov.b32 	%r8204, 0;
	not.pred 	%p759, %p3938;
	@%p759 bra 	$L__BB11_199;
	setp.ne.s32 	%p760, %r8203, -1;
	@%p760 bra 	$L__BB11_196;
	mov.b32 	%r3004, 21352;
	st.u32 	[%rd1079], %r3004;
	bra.uni 	$L__BB11_199;
$L__BB11_196:
	ld.shared.u64 	%rd1522, [m_Local_$_0];
	mul.wide.s32 	%rd54, %r8203, 16;
	add.s64 	%rd1523, %rd1522, %rd54;
	st.u32 	[%rd1523+40], %r125;
	ld.u32 	%r2999, [%rd1079];
	setp.ne.s32 	%p761, %r2999, 0;
	@%p761 bra 	$L__BB11_199;
	ld.shared.u64 	%rd1524, [m_Local_$_0];
	add.s64 	%rd1525, %rd1524, %rd54;
	st.u32 	[%rd1525+36], %r8200;
	ld.u32 	%r3001, [%rd1079];
	setp.ne.s32 	%p762, %r3001, 0;
	@%p762 bra 	$L__BB11_199;
	ld.shared.u64 	%rd1526, [m_Local_$_0];
	add.s64 	%rd1527, %rd1526, %rd54;
	st.u32 	[%rd1527+32], %r90;
	ld.u32 	%r3002, [%rd1079];
	setp.eq.s32 	%p763, %r3002, 0;
	selp.b32 	%r8204, %r8203, 0, %p763;
$L__BB11_199:
	st.u32 	[%rd1079], %r8204;
	bra.uni 	$L__BB11_201;
$L__BB11_200:
	cvt.u64.u32 	%rd1528, %r8198;
	add.s64 	%rd1529, %rd52, %rd1528;
	mov.b32 	%r3005, 0;
	st.u32 	[%rd1529+32], %r3005;
	st.u8 	[%rd1529+32], %rs935;
$L__BB11_201:
	add.s32 	%r8200, %r8200, 1;
	add.s32 	%r8199, %r8199, 1;
	setp.ne.s32 	%p764, %r8199, 0;
	add.s32 	%r8198, %r8198, 4;
	@%p764 bra 	$L__BB11_173;
$L__BB11_202:
	ld.shared.u64 	%rd1530, [m_Local_$_0];
	add.s64 	%rd1531, %rd1530, %rd35;
	st.u32 	[%rd1531+32], %r90;
	ld.shared.u64 	%rd1532, [m_Local_$_0];
	add.s64 	%rd1533, %rd1532, %rd35;
	st.u32 	[%rd1533+40], %r86;
	ld.shared.u64 	%rd1534, [m_Local_$_0];
	add.s64 	%rd1535, %rd1534, %rd35;
	mov.b32 	%r3007, 0;
	st.u32 	[%rd1535+48], %r3007;
$L__BB11_203:
	ld.shared.u64 	%rd1536, [m_Local_$_1];
	atom.add.u64 	%rd1537, [%rd3], 48;
	add.s64 	%rd1538, %rd1537, 56;
	setp.lt.u64 	%p765, %rd1538, %rd1536;
	shr.u64 	%rd55, %rd1537, 4;
	cvt.u32.u64 	%r8207, %rd55;
	setp.ne.s32 	%p766, %r8207, -1;
	and.pred  	%p767, %p765, %p766;
	@%p767 bra 	$L__BB11_205;
	mov.b32 	%r3016, 21352;
	st.u32 	[%rd1079], %r3016;
	mov.b32 	%r8207, -1;
	mov.pred 	%p3939, 0;
	bra.uni 	$L__BB11_209;
$L__BB11_205:
	setp.ne.s32 	%p768, %r85, -1;
	ld.shared.u64 	%rd1539, [m_Local_$_0];
	shl.b64 	%rd1540, %rd55, 32;
	shr.s64 	%rd56, %rd1540, 28;
	add.s64 	%rd1541, %rd1539, %rd56;
	mov.b16 	%rs174, 0;
	st.u8 	[%rd1541], %rs174;
	st.u8 	[%rd1541+1], %rs174;
	mov.b32 	%r3009, 16901;
	st.u32 	[%rd1541+4], %r3009;
	mov.b16 	%rs175, 1;
	st.u8 	[%rd1541+3], %rs175;
	mov.b32 	%r3010, 44;
	st.u32 	[%rd1541+8], %r3010;
	mov.b32 	%r3011, -1;
	st.u32 	[%rd1541+16], %r3011;
	@%p768 bra 	$L__BB11_207;
	mov.b32 	%r3013, 21352;
	st.u32 	[%rd1079], %r3013;
	mov.b32 	%r8205, 0;
	ld.shared.u64 	%rd7564, [m_Local_$_0];
	mov.u32 	%r8206, %r8205;
	bra.uni 	$L__BB11_208;
$L__BB11_207:
	ld.shared.u64 	%rd7564, [m_Local_$_0];
	mul.wide.s32 	%rd1542, %r85, 16;
	add.s64 	%rd1543, %rd7564, %rd1542;
	ld.u32 	%r8205, [%rd1543+32];
	ld.u32 	%r8206, [%rd1543+40];
$L__BB11_208:
	add.s64 	%rd1544, %rd7564, %rd56;
	st.u32 	[%rd1544+32], %r8205;
	ld.shared.u64 	%rd1545, [m_Local_$_0];
	add.s64 	%rd1546, %rd1545, %rd56;
	st.u32 	[%rd1546+40], %r8206;
	ld.u32 	%r3014, [%rd1079];
	setp.eq.s32 	%p3939, %r3014, 0;
$L__BB11_209:
	not.pred 	%p770, %p3939;
	@%p770 bra 	$L__BB11_4014;
	ld.shared.u64 	%rd1547, [m_Local_$_1];
	atom.add.u64 	%rd1548, [%rd3], 48;
	add.s64 	%rd1549, %rd1548, 48;
	setp.lt.u64 	%p771, %rd1549, %rd1547;
	shr.u64 	%rd1550, %rd1548, 4;
	cvt.u32.u64 	%r3018, %rd1550;
	selp.b32 	%r139, %r3018, -1, %p771;
	setp.ne.s32 	%p772, %r139, -1;
	@%p772 bra 	$L__BB11_212;
	mov.b32 	%r3038, 21352;
	st.u32 	[%rd1079], %r3038;
	bra.uni 	$L__BB11_224;
$L__BB11_212:
	ld.shared.u64 	%rd1551, [m_Local_$_0];
	mul.wide.s32 	%rd1552, %r139, 16;
	add.s64 	%rd1553, %rd1551, %rd1552;
	mov.b16 	%rs176, 0;
	st.u8 	[%rd1553], %rs176;
	st.u8 	[%rd1553+1], %rs176;
	mov.b32 	%r3019, 4335;
	st.u32 	[%rd1553+4], %r3019;
	mov.b16 	%rs177, 1;
	st.u8 	[%rd1553+3], %rs177;
	mov.b32 	%r3020, 40;
	st.u32 	[%rd1553+8], %r3020;
	mov.b32 	%r3021, 1;
	st.u32 	[%rd1553+12], %r3021;
	ld.shared.u64 	%rd1554, [m_Local_$_0];
	add.s64 	%rd60, %rd1554, %rd1552;
	ld.u32 	%r140, [%rd60+12];
	setp.gt.s32 	%p773, %r140, 0;
	@%p773 bra 	$L__BB11_223;
	ld.shared.u64 	%rd1555, [m_Local_$_1];
	atom.add.u64 	%rd1556, [%rd3], 48;
	add.s64 	%rd1557, %rd1556, 56;
	setp.lt.u64 	%p774, %rd1557, %rd1555;
	shr.u64 	%rd61, %rd1556, 4;
	cvt.u32.u64 	%r8208, %rd61;
	setp.ne.s32 	%p775, %r8208, -1;
	and.pred  	%p776, %p774, %p775;
	@%p776 bra 	$L__BB11_215;
	mov.b32 	%r3028, 21106;
	st.u32 	[%rd1079], %r3028;
	mov.b32 	%r8208, -1;
	mov.pred 	%p3940, 0;
	bra.uni 	$L__BB11_216;
$L__BB11_215:
	ld.shared.u64 	%rd1558, [m_Local_$_0];
	shl.b64 	%rd1559, %rd61, 32;
	shr.s64 	%rd1560, %rd1559, 28;
	add.s64 	%rd1561, %rd1558, %rd1560;
	mov.b16 	%rs178, 0;
	st.u8 	[%rd1561], %rs178;
	st.u8 	[%rd1561+1], %rs178;
	mov.b32 	%r3022, 3608;
	st.u32 	[%rd1561+4], %r3022;
	mov.b16 	%rs179, 1;
	st.u8 	[%rd1561+3], %rs179;
	mov.b32 	%r3023, 48;
	st.u32 	[%rd1561+8], %r3023;
	mov.b32 	%r3024, -1;
	st.u32 	[%rd1561+16], %r3024;
	ld.shared.u64 	%rd1562, [m_Local_$_0];
	add.s64 	%rd1563, %rd1562, %rd1560;
	mov.b32 	%r3025, 0;
	st.u32 	[%rd1563+32], %r3025;
	ld.shared.u64 	%rd1564, [m_Local_$_0];
	add.s64 	%rd1565, %rd1564, %rd1560;
	st.u32 	[%rd1565+36], %r3025;
	ld.shared.u64 	%rd1566, [m_Local_$_0];
	add.s64 	%rd1567, %rd1566, %rd1560;
	st.u32 	[%rd1567+40], %r3025;
	ld.u32 	%r3026, [%rd1079];
	setp.eq.s32 	%p3940, %r3026, 0;
$L__BB11_216:
	mov.b32 	%r8209, 0;
	not.pred 	%p778, %p3940;
	@%p778 bra 	$L__BB11_222;
	setp.ne.s32 	%p779, %r8208, -1;
	@%p779 bra 	$L__BB11_219;
	mov.b32 	%r3036, 21352;
	st.u32 	[%rd1079], %r3036;
	bra.uni 	$L__BB11_222;
$L__BB11_219:
	ld.shared.u64 	%rd1568, [m_Local_$_0];
	mul.wide.s32 	%rd62, %r8208, 16;
	add.s64 	%rd1569, %rd1568, %rd62;
	st.u32 	[%rd1569+40], %r140;
	ld.u32 	%r3031, [%rd1079];
	setp.ne.s32 	%p780, %r3031, 0;
	@%p780 bra 	$L__BB11_222;
	ld.shared.u64 	%rd1570, [m_Local_$_0];
	add.s64 	%rd1571, %rd1570, %rd62;
	mov.b32 	%r8209, 0;
	st.u32 	[%rd1571+36], %r8209;
	ld.u32 	%r3033, [%rd1079];
	setp.ne.s32 	%p781, %r3033, 0;
	@%p781 bra 	$L__BB11_222;
	ld.shared.u64 	%rd1572, [m_Local_$_0];
	add.s64 	%rd1573, %rd1572, %rd62;
	st.u32 	[%rd1573+32], %r139;
	ld.u32 	%r3034, [%rd1079];
	setp.eq.s32 	%p782, %r3034, 0;
	selp.b32 	%r8209, %r8208, 0, %p782;
$L__BB11_222:
	st.u32 	[%rd1079], %r8209;
	bra.uni 	$L__BB11_224;
$L__BB11_223:
	mov.b32 	%r3037, 0;
	st.u32 	[%rd60+32], %r3037;
	mov.b16 	%rs180, 0;
	st.u8 	[%rd60+32], %rs180;
$L__BB11_224:
	setp.ne.s32 	%p783, %r139, -1;
	@%p783 bra 	$L__BB11_226;
	mov.b32 	%r3055, 21352;
	st.u32 	[%rd1079], %r3055;
	bra.uni 	$L__BB11_238;
$L__BB11_226:
	mul.wide.s32 	%rd1574, %r139, 16;
	ld.shared.u64 	%rd1575, [m_Local_$_0];
	add.s64 	%rd63, %rd1575, %rd1574;
	ld.u32 	%r145, [%rd63+12];
	setp.gt.s32 	%p784, %r145, 0;
	@%p784 bra 	$L__BB11_237;
	ld.shared.u64 	%rd1576, [m_Local_$_1];
	atom.add.u64 	%rd1577, [%rd3], 48;
	add.s64 	%rd1578, %rd1577, 56;
	setp.lt.u64 	%p785, %rd1578, %rd1576;
	shr.u64 	%rd64, %rd1577, 4;
	cvt.u32.u64 	%r8210, %rd64;
	setp.ne.s32 	%p786, %r8210, -1;
	and.pred  	%p787, %p785, %p786;
	@%p787 bra 	$L__BB11_229;
	mov.b32 	%r3045, 21106;
	st.u32 	[%rd1079], %r3045;
	mov.b32 	%r8210, -1;
	mov.pred 	%p3941, 0;
	bra.uni 	$L__BB11_230;
$L__BB11_229:
	ld.shared.u64 	%rd1579, [m_Local_$_0];
	shl.b64 	%rd1580, %rd64, 32;
	shr.s64 	%rd1581, %rd1580, 28;
	add.s64 	%rd1582, %rd1579, %rd1581;
	mov.b16 	%rs181, 0;
	st.u8 	[%rd1582], %rs181;
	st.u8 	[%rd1582+1], %rs181;
	mov.b32 	%r3039, 3608;
	st.u32 	[%rd1582+4], %r3039;
	mov.b16 	%rs182, 1;
	st.u8 	[%rd1582+3], %rs182;
	mov.b32 	%r3040, 48;
	st.u32 	[%rd1582+8], %r3040;
	mov.b32 	%r3041, -1;
	st.u32 	[%rd1582+16], %r3041;
	ld.shared.u64 	%rd1583, [m_Local_$_0];
	add.s64 	%rd1584, %rd1583, %rd1581;
	mov.b32 	%r3042, 0;
	st.u32 	[%rd1584+32], %r3042;
	ld.shared.u64 	%rd1585, [m_Local_$_0];
	add.s64 	%rd1586, %rd1585, %rd1581;
	st.u32 	[%rd1586+36], %r3042;
	ld.shared.u64 	%rd1587, [m_Local_$_0];
	add.s64 	%rd1588, %rd1587, %rd1581;
	st.u32 	[%rd1588+40], %r3042;
	ld.u32 	%r3043, [%rd1079];
	setp.eq.s32 	%p3941, %r3043, 0;
$L__BB11_230:
	mov.b32 	%r8211, 0;
	not.pred 	%p789, %p3941;
	@%p789 bra 	$L__BB11_236;
	setp.ne.s32 	%p790, %r8210, -1;
	@%p790 bra 	$L__BB11_233;
	mov.b32 	%r3053, 21352;
	st.u32 	[%rd1079], %r3053;
	bra.uni 	$L__BB11_236;
$L__BB11_233:
	ld.shared.u64 	%rd1589, [m_Local_$_0];
	mul.wide.s32 	%rd65, %r8210, 16;
	add.s64 	%rd1590, %rd1589, %rd65;
	st.u32 	[%rd1590+40], %r145;
	ld.u32 	%r3048, [%rd1079];
	setp.ne.s32 	%p791, %r3048, 0;
	@%p791 bra 	$L__BB11_236;
	ld.shared.u64 	%rd1591, [m_Local_$_0];
	add.s64 	%rd1592, %rd1591, %rd65;
	mov.b32 	%r8211, 0;
	st.u32 	[%rd1592+36], %r8211;
	ld.u32 	%r3050, [%rd1079];
	setp.ne.s32 	%p792, %r3050, 0;
	@%p792 bra 	$L__BB11_236;
	ld.shared.u64 	%rd1593, [m_Local_$_0];
	add.s64 	%rd1594, %rd1593, %rd65;
	st.u32 	[%rd1594+32], %r139;
	ld.u32 	%r3051, [%rd1079];
	setp.eq.s32 	%p793, %r3051, 0;
	selp.b32 	%r8211, %r8210, 0, %p793;
$L__BB11_236:
	st.u32 	[%rd1079], %r8211;
	bra.uni 	$L__BB11_238;
$L__BB11_237:
	mov.b32 	%r3054, 0;
	st.u32 	[%rd63+32], %r3054;
	mov.b16 	%rs183, 64;
	st.u8 	[%rd63+32], %rs183;
$L__BB11_238:
	ld.shared.u64 	%rd1595, [m_Local_$_1];
	atom.add.u64 	%rd1596, [%rd3], 48;
	add.s64 	%rd1597, %rd1596, 56;
	setp.lt.u64 	%p794, %rd1597, %rd1595;
	shr.u64 	%rd1598, %rd1596, 4;
	cvt.u32.u64 	%r3056, %rd1598;
	selp.b32 	%r150, %r3056, -1, %p794;
	setp.ne.s32 	%p795, %r150, -1;
	@%p795 bra 	$L__BB11_240;
	mov.b32 	%r3168, 21352;
	st.u32 	[%rd1079], %r3168;
	bra.uni 	$L__BB11_315;
$L__BB11_240:
	ld.shared.u64 	%rd1599, [m_Local_$_0];
	mul.wide.s32 	%rd66, %r150, 16;
	add.s64 	%rd1600, %rd1599, %rd66;
	mov.b16 	%rs184, 1;
	st.u8 	[%rd1600], %rs184;
	mov.b16 	%rs185, 0;
	st.u8 	[%rd1600+1], %rs185;
	mov.b32 	%r3057, 2906;
	st.u32 	[%rd1600+4], %r3057;
	st.u8 	[%rd1600+3], %rs184;
	mov.b32 	%r3058, 48;
	st.u32 	[%rd1600+8], %r3058;
	mov.b32 	%r3059, -1;
	st.u32 	[%rd1600+16], %r3059;
	ld.shared.u64 	%rd1601, [m_Local_$_0];
	mul.wide.s32 	%rd67, %r139, 16;
	add.s64 	%rd1602, %rd1601, %rd67;
	ld.u32 	%r151, [%rd1602+12];
	shl.b32 	%r3060, %r151, 2;
	add.s32 	%r3061, %r3060, 32;
	shr.s32 	%r3062, %r3061, 31;
	shr.u32 	%r3063, %r3062, 29;
	add.s32 	%r3064, %r3061, %r3063;
	and.b32  	%r3065, %r3064, -8;
	sub.s32 	%r3066, %r3061, %r3065;
	setp.eq.s32 	%p796, %r3066, 0;
	sub.s32 	%r3067, %r3060, %r3066;
	add.s32 	%r3068, %r3067, 40;
	selp.b32 	%r152, %r3061, %r3068, %p796;
	ld.shared.u64 	%rd68, [m_Local_$_1];
	and.b32  	%r3069, %r152, 12;
	setp.eq.s32 	%p797, %r3069, 0;
	mov.u32 	%r8212, %r152;
	@%p797 bra 	$L__BB11_242;
	shr.s32 	%r3070, %r152, 31;
	shr.u32 	%r3071, %r3070, 28;
	add.s32 	%r3072, %r152, %r3071;
	and.b32  	%r3073, %r3072, -16;
	add.s32 	%r8212, %r3073, 16;
$L__BB11_242:
	cvt.s64.s32 	%rd1603, %r8212;
	atom.add.u64 	%rd1604, [%rd3], %rd1603;
	cvt.s64.s32 	%rd1605, %r152;
	add.s64 	%rd1606, %rd1605, %rd1604;
	add.s64 	%rd1607, %rd1606, 8;
	setp.lt.u64 	%p798, %rd1607, %rd68;
	shr.u64 	%rd1608, %rd1604, 4;
	cvt.u32.u64 	%r3074, %rd1608;
	selp.b32 	%r155, %r3074, -1, %p798;
	setp.ne.s32 	%p799, %r155, -1;
	@%p799 bra 	$L__BB11_244;
	mov.b32 	%r3132, 21352;
	st.u32 	[%rd1079], %r3132;
	bra.uni 	$L__BB11_283;
$L__BB11_244:
	ld.shared.u64 	%rd1609, [m_Local_$_0];
	mul.wide.s32 	%rd69, %r155, 16;
	add.s64 	%rd1610, %rd1609, %rd69;
	mov.b16 	%rs186, 0;
	st.u8 	[%rd1610], %rs186;
	st.u8 	[%rd1610+1], %rs186;
	mov.b32 	%r3075, 4335;
	st.u32 	[%rd1610+4], %r3075;
	mov.b16 	%rs187, 1;
	st.u8 	[%rd1610+3], %rs187;
	st.u32 	[%rd1610+8], %r152;
	st.u32 	[%rd1610+12], %r151;
	setp.lt.s32 	%p800, %r151, 1;
	@%p800 bra 	$L__BB11_283;
	setp.eq.s32 	%p801, %r151, 1;
	mov.b32 	%r174, 0;
	@%p801 bra 	$L__BB11_271;
	and.b32  	%r3078, %r151, 2147483646;
	neg.s32 	%r8214, %r3078;
	mov.b32 	%r8213, 0;
	mov.u32 	%r8215, %r8213;
$L__BB11_247:
	ld.shared.u64 	%rd1611, [m_Local_$_0];
	add.s64 	%rd70, %rd1611, %rd69;
	ld.u32 	%r160, [%rd70+12];
	setp.lt.s32 	%p802, %r8215, %r160;
	@%p802 bra 	$L__BB11_258;
	ld.shared.u64 	%rd1612, [m_Local_$_1];
	atom.add.u64 	%rd1613, [%rd3], 48;
	add.s64 	%rd1614, %rd1613, 56;
	setp.lt.u64 	%p803, %rd1614, %rd1612;
	shr.u64 	%rd71, %rd1613, 4;
	cvt.u32.u64 	%r8216, %rd71;
	setp.ne.s32 	%p804, %r8216, -1;
	and.pred  	%p805, %p803, %p804;
	@%p805 bra 	$L__BB11_250;
	mov.b32 	%r3085, 21106;
	st.u32 	[%rd1079], %r3085;
	mov.b32 	%r8216, -1;
	mov.pred 	%p3942, 0;
	bra.uni 	$L__BB11_251;
$L__BB11_250:
	ld.shared.u64 	%rd1615, [m_Local_$_0];
	shl.b64 	%rd1616, %rd71, 32;
	shr.s64 	%rd1617, %rd1616, 28;
	add.s64 	%rd1618, %rd1615, %rd1617;
	mov.b16 	%rs188, 0;
	st.u8 	[%rd1618], %rs188;
	st.u8 	[%rd1618+1], %rs188;
	mov.b32 	%r3079, 3608;
	st.u32 	[%rd1618+4], %r3079;
	mov.b16 	%rs189, 1;
	st.u8 	[%rd1618+3], %rs189;
	mov.b32 	%r3080, 48;
	st.u32 	[%rd1618+8], %r3080;
	mov.b32 	%r3081, -1;
	st.u32 	[%rd1618+16], %r3081;
	ld.shared.u64 	%rd1619, [m_Local_$_0];
	add.s64 	%rd1620, %rd1619, %rd1617;
	mov.b32 	%r3082, 0;
	st.u32 	[%rd1620+32], %r3082;
	ld.shared.u64 	%rd1621, [m_Local_$_0];
	add.s64 	%rd1622, %rd1621, %rd1617;
	st.u32 	[%rd1622+36], %r3082;
	ld.shared.u64 	%rd1623, [m_Local_$_0];
	add.s64 	%rd1624, %rd1623, %rd1617;
	st.u32 	[%rd1624+40], %r3082;
	ld.u32 	%r3083, [%rd1079];
	setp.eq.s32 	%p3942, %r3083, 0;
$L__BB11_251:
	mov.b32 	%r8217, 0;
	not.pred 	%p807, %p3942;
	@%p807 bra 	$L__BB11_257;
	setp.ne.s32 	%p808, %r8216, -1;
	@%p808 bra 	$L__BB11_254;
	mov.b32 	%r3093, 21352;
	st.u32 	[%rd1079], %r3093;
	bra.uni 	$L__BB11_257;
$L__BB11_254:
	ld.shared.u64 	%rd1625, [m_Local_$_0];
	mul.wide.s32 	%rd72, %r8216, 16;
	add.s64 	%rd1626, %rd1625, %rd72;
	st.u32 	[%rd1626+40], %r160;
	ld.u32 	%r3088, [%rd1079];
	setp.ne.s32 	%p809, %r3088, 0;
	@%p809 bra 	$L__BB11_257;
	ld.shared.u64 	%rd1627, [m_Local_$_0];
	add.s64 	%rd1628, %rd1627, %rd72;
	st.u32 	[%rd1628+36], %r8215;
	ld.u32 	%r3090, [%rd1079];
	setp.ne.s32 	%p810, %r3090, 0;
	@%p810 bra 	$L__BB11_257;
	ld.shared.u64 	%rd1629, [m_Local_$_0];
	add.s64 	%rd1630, %rd1629, %rd72;
	st.u32 	[%rd1630+32], %r155;
	ld.u32 	%r3091, [%rd1079];
	setp.eq.s32 	%p811, %r3091, 0;
	selp.b32 	%r8217, %r8216, 0, %p811;
$L__BB11_257:
	st.u32 	[%rd1079], %r8217;
	bra.uni 	$L__BB11_259;
$L__BB11_258:
	cvt.u64.u32 	%rd1631, %r8213;
	add.s64 	%rd1632, %rd70, %rd1631;
	mov.b32 	%r3094, 0;
	st.u32 	[%rd1632+32], %r3094;
	mov.b16 	%rs190, 0;
	st.u8 	[%rd1632+32], %rs190;
$L__BB11_259:
	ld.shared.u64 	%rd1633, [m_Local_$_0];
	add.s64 	%rd73, %rd1633, %rd69;
	ld.u32 	%r165, [%rd73+12];
	add.s32 	%r3095, %r8215, 1;
	setp.lt.s32 	%p812, %r3095, %r165;
	@%p812 bra 	$L__BB11_269;
	ld.shared.u64 	%rd1634, [m_Local_$_1];
	atom.add.u64 	%rd1635, [%rd3], 48;
	add.s64 	%rd1636, %rd1635, 56;
	setp.ge.u64 	%p813, %rd1636, %rd1634;
	shr.u64 	%rd74, %rd1635, 4;
	cvt.u32.u64 	%r8218, %rd74;
	setp.eq.s32 	%p814, %r8218, -1;
	or.pred  	%p815, %p813, %p814;
	@%p815 bra 	$L__BB11_262;
	ld.shared.u64 	%rd1637, [m_Local_$_0];
	shl.b64 	%rd1638, %rd74, 32;
	shr.s64 	%rd1639, %rd1638, 28;
	add.s64 	%rd1640, %rd1637, %rd1639;
	mov.b16 	%rs191, 0;
	st.u8 	[%rd1640], %rs191;
	st.u8 	[%rd1640+1], %rs191;
	mov.b32 	%r3096, 3608;
	st.u32 	[%rd1640+4], %r3096;
	mov.b16 	%rs192, 1;
	st.u8 	[%rd1640+3], %rs192;
	mov.b32 	%r3097, 48;
	st.u32 	[%rd1640+8], %r3097;
	mov.b32 	%r3098, -1;
	st.u32 	[%rd1640+16], %r3098;
	ld.shared.u64 	%rd1641, [m_Local_$_0];
	add.s64 	%rd1642, %rd1641, %rd1639;
	mov.b32 	%r3099, 0;
	st.u32 	[%rd1642+32], %r3099;
	ld.shared.u64 	%rd1643, [m_Local_$_0];
	add.s64 	%rd1644, %rd1643, %rd1639;
	st.u32 	[%rd1644+36], %r3099;
	ld.shared.u64 	%rd1645, [m_Local_$_0];
	add.s64 	%rd1646, %rd1645, %rd1639;
	st.u32 	[%rd1646+40], %r3099;
	ld.u32 	%r3100, [%rd1079];
	setp.eq.s32 	%p3943, %r3100, 0;
	bra.uni 	$L__BB11_263;
$L__BB11_262:
	mov.b32 	%r3102, 21106;
	st.u32 	[%rd1079], %r3102;
	mov.b32 	%r8218, -1;
	mov.pred 	%p3943, 0;
$L__BB11_263:
	mov.b32 	%r8219, 0;
	not.pred 	%p817, %p3943;
	@%p817 bra 	$L__BB11_268;
	setp.eq.s32 	%p818, %r8218, -1;
	@%p818 bra 	$L__BB11_4019;
	ld.shared.u64 	%rd1647, [m_Local_$_0];
	mul.wide.s32 	%rd75, %r8218, 16;
	add.s64 	%rd1648, %rd1647, %rd75;
	st.u32 	[%rd1648+40], %r165;
	ld.u32 	%r3105, [%rd1079];
	setp.eq.s32 	%p819, %r3105, 0;
	@%p819 bra 	$L__BB11_266;
	bra.uni 	$L__BB11_268;
$L__BB11_266:
	ld.shared.u64 	%rd1649, [m_Local_$_0];
	add.s64 	%rd1650, %rd1649, %rd75;
	add.s32 	%r3107, %r8215, 1;
	st.u32 	[%rd1650+36], %r3107;
	ld.u32 	%r3108, [%rd1079];
	setp.ne.s32 	%p820, %r3108, 0;
	@%p820 bra 	$L__BB11_268;
	ld.shared.u64 	%rd1651, [m_Local_$_0];
	add.s64 	%rd1652, %rd1651, %rd75;
	st.u32 	[%rd1652+32], %r155;
	ld.u32 	%r3109, [%rd1079];
	setp.eq.s32 	%p821, %r3109, 0;
	selp.b32 	%r8219, %r8218, 0, %p821;
$L__BB11_268:
	st.u32 	[%rd1079], %r8219;
	bra.uni 	$L__BB11_270;
$L__BB11_269:
	add.s32 	%r3112, %r8213, 4;
	cvt.u64.u32 	%rd1653, %r3112;
	add.s64 	%rd1654, %rd73, %rd1653;
	mov.b32 	%r3113, 0;
	st.u32 	[%rd1654+32], %r3113;
	mov.b16 	%rs193, 0;
	st.u8 	[%rd1654+32], %rs193;
$L__BB11_270:
	and.b32  	%r174, %r151, 2147483646;
	add.s32 	%r8215, %r8215, 2;
	add.s32 	%r8214, %r8214, 2;
	add.s32 	%r8213, %r8213, 8;
	setp.ne.s32 	%p822, %r8214, 0;
	@%p822 bra 	$L__BB11_247;
$L__BB11_271:
	and.b32  	%r3114, %r151, 1;
	setp.eq.b32 	%p823, %r3114, 1;
	not.pred 	%p824, %p823;
	@%p824 bra 	$L__BB11_283;
	ld.shared.u64 	%rd1655, [m_Local_$_0];
	add.s64 	%rd76, %rd1655, %rd69;
	ld.u32 	%r175, [%rd76+12];
	setp.lt.s32 	%p825, %r174, %r175;
	@%p825 bra 	$L__BB11_282;
	ld.shared.u64 	%rd1656, [m_Local_$_1];
	atom.add.u64 	%rd1657, [%rd3], 48;
	add.s64 	%rd1658, %rd1657, 56;
	setp.ge.u64 	%p826, %rd1658, %rd1656;
	shr.u64 	%rd77, %rd1657, 4;
	cvt.u32.u64 	%r8221, %rd77;
	setp.eq.s32 	%p827, %r8221, -1;
	or.pred  	%p828, %p826, %p827;
	@%p828 bra 	$L__BB11_275;
	ld.shared.u64 	%rd1659, [m_Local_$_0];
	shl.b64 	%rd1660, %rd77, 32;
	shr.s64 	%rd1661, %rd1660, 28;
	add.s64 	%rd1662, %rd1659, %rd1661;
	mov.b16 	%rs194, 0;
	st.u8 	[%rd1662], %rs194;
	st.u8 	[%rd1662+1], %rs194;
	mov.b32 	%r3115, 3608;
	st.u32 	[%rd1662+4], %r3115;
	mov.b16 	%rs195, 1;
	st.u8 	[%rd1662+3], %rs195;
	mov.b32 	%r3116, 48;
	st.u32 	[%rd1662+8], %r3116;
	mov.b32 	%r3117, -1;
	st.u32 	[%rd1662+16], %r3117;
	ld.shared.u64 	%rd1663, [m_Local_$_0];
	add.s64 	%rd1664, %rd1663, %rd1661;
	mov.b32 	%r3118, 0;
	st.u32 	[%rd1664+32], %r3118;
	ld.shared.u64 	%rd1665, [m_Local_$_0];
	add.s64 	%rd1666, %rd1665, %rd1661;
	st.u32 	[%rd1666+36], %r3118;
	ld.shared.u64 	%rd1667, [m_Local_$_0];
	add.s64 	%rd1668, %rd1667, %rd1661;
	st.u32 	[%rd1668+40], %r3118;
	ld.u32 	%r3119, [%rd1079];
	setp.eq.s32 	%p3944, %r3119, 0;
	bra.uni 	$L__BB11_276;
$L__BB11_275:
	mov.b32 	%r3121, 21106;
	st.u32 	[%rd1079], %r3121;
	mov.b32 	%r8221, -1;
	mov.pred 	%p3944, 0;
$L__BB11_276:
	mov.b32 	%r8222, 0;
	not.pred 	%p830, %p3944;
	@%p830 bra 	$L__BB11_281;
	setp.eq.s32 	%p831, %r8221, -1;
	@%p831 bra 	$L__BB11_4020;
	ld.shared.u64 	%rd1669, [m_Local_$_0];
	mul.wide.s32 	%rd78, %r8221, 16;
	add.s64 	%rd1670, %rd1669, %rd78;
	st.u32 	[%rd1670+40], %r175;
	ld.u32 	%r3124, [%rd1079];
	setp.eq.s32 	%p832, %r3124, 0;
	@%p832 bra 	$L__BB11_279;
	bra.uni 	$L__BB11_281;
$L__BB11_279:
	ld.shared.u64 	%rd1671, [m_Local_$_0];
	add.s64 	%rd1672, %rd1671, %rd78;
	st.u32 	[%rd1672+36], %r174;
	ld.u32 	%r3126, [%rd1079];
	setp.ne.s32 	%p833, %r3126, 0;
	@%p833 bra 	$L__BB11_281;
	ld.shared.u64 	%rd1673, [m_Local_$_0];
	add.s64 	%rd1674, %rd1673, %rd78;
	st.u32 	[%rd1674+32], %r155;
	ld.u32 	%r3127, [%rd1079];
	setp.eq.s32 	%p834, %r3127, 0;
	selp.b32 	%r8222, %r8221, 0, %p834;
$L__BB11_281:
	st.u32 	[%rd1079], %r8222;
	bra.uni 	$L__BB11_283;
$L__BB11_282:
	shl.b32 	%r3130, %r174, 2;
	cvt.u64.u32 	%rd1675, %r3130;
	add.s64 	%rd1676, %rd76, %rd1675;
	mov.b32 	%r3131, 0;
	st.u32 	[%rd1676+32], %r3131;
	mov.b16 	%rs196, 0;
	st.u8 	[%rd1676+32], %rs196;
$L__BB11_283:
	setp.lt.s32 	%p835, %r151, 1;
	@%p835 bra 	$L__BB11_314;
	mul.wide.s32 	%rd79, %r155, 16;
	neg.s32 	%r8224, %r151;
	mov.b32 	%r8223, 0;
	mov.u32 	%r8225, %r8223;
$L__BB11_285:
	setp.ne.s32 	%p836, %r139, -1;
	@%p836 bra 	$L__BB11_287;
	mov.b32 	%r3149, 21352;
	st.u32 	[%rd1079], %r3149;
	mov.b16 	%rs936, 0;
	bra.uni 	$L__BB11_299;
$L__BB11_287:
	ld.shared.u64 	%rd1677, [m_Local_$_0];
	add.s64 	%rd80, %rd1677, %rd67;
	ld.u32 	%r184, [%rd80+12];
	setp.lt.s32 	%p837, %r8225, %r184;
	@%p837 bra 	$L__BB11_298;
	ld.shared.u64 	%rd1678, [m_Local_$_1];
	atom.add.u64 	%rd1679, [%rd3], 48;
	add.s64 	%rd1680, %rd1679, 56;
	setp.lt.u64 	%p838, %rd1680, %rd1678;
	shr.u64 	%rd81, %rd1679, 4;
	cvt.u32.u64 	%r8226, %rd81;
	setp.ne.s32 	%p839, %r8226, -1;
	and.pred  	%p840, %p838, %p839;
	@%p840 bra 	$L__BB11_290;
	mov.b32 	%r3140, 21106;
	st.u32 	[%rd1079], %r3140;
	mov.b32 	%r8226, -1;
	mov.pred 	%p3945, 0;
	bra.uni 	$L__BB11_291;
$L__BB11_290:
	ld.shared.u64 	%rd1681, [m_Local_$_0];
	shl.b64 	%rd1682, %rd81, 32;
	shr.s64 	%rd1683, %rd1682, 28;
	add.s64 	%rd1684, %rd1681, %rd1683;
	mov.b16 	%rs197, 0;
	st.u8 	[%rd1684], %rs197;
	st.u8 	[%rd1684+1], %rs197;
	mov.b32 	%r3134, 3608;
	st.u32 	[%rd1684+4], %r3134;
	mov.b16 	%rs198, 1;
	st.u8 	[%rd1684+3], %rs198;
	mov.b32 	%r3135, 48;
	st.u32 	[%rd1684+8], %r3135;
	mov.b32 	%r3136, -1;
	st.u32 	[%rd1684+16], %r3136;
	ld.shared.u64 	%rd1685, [m_Local_$_0];
	add.s64 	%rd1686, %rd1685, %rd1683;
	mov.b32 	%r3137, 0;
	st.u32 	[%rd1686+32], %r3137;
	ld.shared.u64 	%rd1687, [m_Local_$_0];
	add.s64 	%rd1688, %rd1687, %rd1683;
	st.u32 	[%rd1688+36], %r3137;
	ld.shared.u64 	%rd1689, [m_Local_$_0];
	add.s64 	%rd1690, %rd1689, %rd1683;
	st.u32 	[%rd1690+40], %r3137;
	ld.u32 	%r3138, [%rd1079];
	setp.eq.s32 	%p3945, %r3138, 0;
$L__BB11_291:
	mov.b32 	%r8227, 0;
	not.pred 	%p842, %p3945;
	@%p842 bra 	$L__BB11_297;
	setp.ne.s32 	%p843, %r8226, -1;
	@%p843 bra 	$L__BB11_294;
	mov.b32 	%r3148, 21352;
	st.u32 	[%rd1079], %r3148;
	bra.uni 	$L__BB11_297;
$L__BB11_294:
	ld.shared.u64 	%rd1691, [m_Local_$_0];
	mul.wide.s32 	%rd82, %r8226, 16;
	add.s64 	%rd1692, %rd1691, %rd82;
	st.u32 	[%rd1692+40], %r184;
	ld.u32 	%r3143, [%rd1079];
	setp.ne.s32 	%p844, %r3143, 0;
	@%p844 bra 	$L__BB11_297;
	ld.shared.u64 	%rd1693, [m_Local_$_0];
	add.s64 	%rd1694, %rd1693, %rd82;
	st.u32 	[%rd1694+36], %r8225;
	ld.u32 	%r3145, [%rd1079];
	setp.ne.s32 	%p845, %r3145, 0;
	@%p845 bra 	$L__BB11_297;
	ld.shared.u64 	%rd1695, [m_Local_$_0];
	add.s64 	%rd1696, %rd1695, %rd82;
	st.u32 	[%rd1696+32], %r139;
	ld.u32 	%r3146, [%rd1079];
	setp.eq.s32 	%p846, %r3146, 0;
	selp.b32 	%r8227, %r8226, 0, %p846;
$L__BB11_297:
	st.u32 	[%rd1079], %r8227;
	mov.b16 	%rs936, 0;
	bra.uni 	$L__BB11_299;
$L__BB11_298:
	cvt.u64.u32 	%rd1697, %r8223;
	add.s64 	%rd1698, %rd80, %rd1697;
	ld.u8 	%rs936, [%rd1698+32];
$L__BB11_299:
	setp.ne.s32 	%p847, %r155, -1;
	@%p847 bra 	$L__BB11_301;
	mov.b32 	%r3166, 21352;
	st.u32 	[%rd1079], %r3166;
	bra.uni 	$L__BB11_313;
$L__BB11_301:
	ld.shared.u64 	%rd1699, [m_Local_$_0];
	add.s64 	%rd83, %rd1699, %rd79;
	ld.u32 	%r189, [%rd83+12];
	setp.lt.s32 	%p848, %r8225, %r189;
	@%p848 bra 	$L__BB11_312;
	ld.shared.u64 	%rd1700, [m_Local_$_1];
	atom.add.u64 	%rd1701, [%rd3], 48;
	add.s64 	%rd1702, %rd1701, 56;
	setp.lt.u64 	%p849, %rd1702, %rd1700;
	shr.u64 	%rd84, %rd1701, 4;
	cvt.u32.u64 	%r8228, %rd84;
	setp.ne.s32 	%p850, %r8228, -1;
	and.pred  	%p851, %p849, %p850;
	@%p851 bra 	$L__BB11_304;
	mov.b32 	%r3156, 21106;
	st.u32 	[%rd1079], %r3156;
	mov.b32 	%r8228, -1;
	mov.pred 	%p3946, 0;
	bra.uni 	$L__BB11_305;
$L__BB11_304:
	ld.shared.u64 	%rd1703, [m_Local_$_0];
	shl.b64 	%rd1704, %rd84, 32;
	shr.s64 	%rd1705, %rd1704, 28;
	add.s64 	%rd1706, %rd1703, %rd1705;
	mov.b16 	%rs201, 0;
	st.u8 	[%rd1706], %rs201;
	st.u8 	[%rd1706+1], %rs201;
	mov.b32 	%r3150, 3608;
	st.u32 	[%rd1706+4], %r3150;
	mov.b16 	%rs202, 1;
	st.u8 	[%rd1706+3], %rs202;
	mov.b32 	%r3151, 48;
	st.u32 	[%rd1706+8], %r3151;
	mov.b32 	%r3152, -1;
	st.u32 	[%rd1706+16], %r3152;
	ld.shared.u64 	%rd1707, [m_Local_$_0];
	add.s64 	%rd1708, %rd1707, %rd1705;
	mov.b32 	%r3153, 0;
	st.u32 	[%rd1708+32], %r3153;
	ld.shared.u64 	%rd1709, [m_Local_$_0];
	add.s64 	%rd1710, %rd1709, %rd1705;
	st.u32 	[%rd1710+36], %r3153;
	ld.shared.u64 	%rd1711, [m_Local_$_0];
	add.s64 	%rd1712, %rd1711, %rd1705;
	st.u32 	[%rd1712+40], %r3153;
	ld.u32 	%r3154, [%rd1079];
	setp.eq.s32 	%p3946, %r3154, 0;
$L__BB11_305:
	mov.b32 	%r8229, 0;
	not.pred 	%p853, %p3946;
	@%p853 bra 	$L__BB11_311;
	setp.ne.s32 	%p854, %r8228, -1;
	@%p854 bra 	$L__BB11_308;
	mov.b32 	%r3164, 21352;
	st.u32 	[%rd1079], %r3164;
	bra.uni 	$L__BB11_311;
$L__BB11_308:
	ld.shared.u64 	%rd1713, [m_Local_$_0];
	mul.wide.s32 	%rd85, %r8228, 16;
	add.s64 	%rd1714, %rd1713, %rd85;
	st.u32 	[%rd1714+40], %r189;
	ld.u32 	%r3159, [%rd1079];
	setp.ne.s32 	%p855, %r3159, 0;
	@%p855 bra 	$L__BB11_311;
	ld.shared.u64 	%rd1715, [m_Local_$_0];
	add.s64 	%rd1716, %rd1715, %rd85;
	st.u32 	[%rd1716+36], %r8225;
	ld.u32 	%r3161, [%rd1079];
	setp.ne.s32 	%p856, %r3161, 0;
	@%p856 bra 	$L__BB11_311;
	ld.shared.u64 	%rd1717, [m_Local_$_0];
	add.s64 	%rd1718, %rd1717, %rd85;
	st.u32 	[%rd1718+32], %r155;
	ld.u32 	%r3162, [%rd1079];
	setp.eq.s32 	%p857, %r3162, 0;
	selp.b32 	%r8229, %r8228, 0, %p857;
$L__BB11_311:
	st.u32 	[%rd1079], %r8229;
	bra.uni 	$L__BB11_313;
$L__BB11_312:
	cvt.u64.u32 	%rd1719, %r8223;
	add.s64 	%rd1720, %rd83, %rd1719;
	mov.b32 	%r3165, 0;
	st.u32 	[%rd1720+32], %r3165;
	st.u8 	[%rd1720+32], %rs936;
$L__BB11_313:
	add.s32 	%r8225, %r8225, 1;
	add.s32 	%r8224, %r8224, 1;
	setp.ne.s32 	%p858, %r8224, 0;
	add.s32 	%r8223, %r8223, 4;
	@%p858 bra 	$L__BB11_285;
$L__BB11_314:
	ld.shared.u64 	%rd1721, [m_Local_$_0];
	add.s64 	%rd1722, %rd1721, %rd66;
	st.u32 	[%rd1722+32], %r155;
	ld.shared.u64 	%rd1723, [m_Local_$_0];
	add.s64 	%rd1724, %rd1723, %rd66;
	st.u32 	[%rd1724+40], %r151;
	ld.shared.u64 	%rd1725, [m_Local_$_0];
	add.s64 	%rd1726, %rd1725, %rd66;
	mov.b32 	%r3167, 0;
	st.u32 	[%rd1726+48], %r3167;
$L__BB11_315:
	setp.ne.s32 	%p859, %r8207, -1;
	@%p859 bra 	$L__BB11_317;
	mov.b32 	%r3170, 21352;
	st.u32 	[%rd1079], %r3170;
	mov.b32 	%r8230, 0;
	mov.u32 	%r8231, %r8230;
	bra.uni 	$L__BB11_318;
$L__BB11_317:
	ld.shared.u64 	%rd1727, [m_Local_$_0];
	mul.wide.s32 	%rd1728, %r8207, 16;
	add.s64 	%rd1729, %rd1727, %rd1728;
	ld.u32 	%r8230, [%rd1729+32];
	ld.u32 	%r8231, [%rd1729+40];
$L__BB11_318:
	setp.ne.s32 	%p860, %r150, -1;
	@%p860 bra 	$L__BB11_320;
	mov.b32 	%r3172, 21352;
	st.u32 	[%rd1079], %r3172;
	mov.b32 	%r8232, 0;
	mov.u32 	%r8233, %r8232;
	bra.uni 	$L__BB11_321;
$L__BB11_320:
	ld.shared.u64 	%rd1730, [m_Local_$_0];
	mul.wide.s32 	%rd1731, %r150, 16;
	add.s64 	%rd1732, %rd1730, %rd1731;
	ld.u32 	%r8232, [%rd1732+32];
	ld.u32 	%r8233, [%rd1732+40];
$L__BB11_321:
	add.s32 	%r205, %r8233, %r8231;
	shl.b32 	%r3173, %r205, 2;
	add.s32 	%r3174, %r3173, 32;
	shr.s32 	%r3175, %r3174, 31;
	shr.u32 	%r3176, %r3175, 29;
	add.s32 	%r3177, %r3174, %r3176;
	and.b32  	%r3178, %r3177, -8;
	sub.s32 	%r3179, %r3174, %r3178;
	setp.eq.s32 	%p861, %r3179, 0;
	sub.s32 	%r3180, %r3173, %r3179;
	add.s32 	%r3181, %r3180, 40;
	selp.b32 	%r206, %r3174, %r3181, %p861;
	ld.shared.u64 	%rd86, [m_Local_$_1];
	and.b32  	%r3182, %r206, 12;
	setp.eq.s32 	%p862, %r3182, 0;
	mov.u32 	%r8234, %r206;
	@%p862 bra 	$L__BB11_323;
	shr.s32 	%r3183, %r206, 31;
	shr.u32 	%r3184, %r3183, 28;
	add.s32 	%r3185, %r206, %r3184;
	and.b32  	%r3186, %r3185, -16;
	add.s32 	%r8234, %r3186, 16;
$L__BB11_323:
	cvt.s64.s32 	%rd1733, %r8234;
	atom.add.u64 	%rd1734, [%rd3], %rd1733;
	cvt.s64.s32 	%rd1735, %r206;
	add.s64 	%rd1736, %rd1735, %rd1734;
	add.s64 	%rd1737, %rd1736, 8;
	setp.lt.u64 	%p863, %rd1737, %rd86;
	shr.u64 	%rd1738, %rd1734, 4;
	cvt.u32.u64 	%r3187, %rd1738;
	selp.b32 	%r209, %r3187, -1, %p863;
	setp.ne.s32 	%p864, %r209, -1;
	@%p864 bra 	$L__BB11_325;
	mov.b32 	%r3242, 21352;
	st.u32 	[%rd1079], %r3242;
	bra.uni 	$L__BB11_364;
$L__BB11_325:
	ld.shared.u64 	%rd1739, [m_Local_$_0];
	mul.wide.s32 	%rd87, %r209, 16;
	add.s64 	%rd1740, %rd1739, %rd87;
	mov.b16 	%rs203, 0;
	st.u8 	[%rd1740], %rs203;
	st.u8 	[%rd1740+1], %rs203;
	mov.b32 	%r3188, 4335;
	st.u32 	[%rd1740+4], %r3188;
	mov.b16 	%rs204, 1;
	st.u8 	[%rd1740+3], %rs204;
	st.u32 	[%rd1740+8], %r206;
	st.u32 	[%rd1740+12], %r205;
	setp.lt.s32 	%p865, %r205, 1;
	@%p865 bra 	$L__BB11_364;
	setp.eq.s32 	%p866, %r205, 1;
	mov.b32 	%r229, 0;
	@%p866 bra 	$L__BB11_352;
	and.b32  	%r229, %r205, 2147483646;
	neg.s32 	%r8236, %r229;
	mov.b32 	%r8235, 0;
	mov.u32 	%r8237, %r8235;
$L__BB11_328:
	add.s32 	%r215, %r8237, 1;
	ld.shared.u64 	%rd1741, [m_Local_$_0];
	add.s64 	%rd88, %rd1741, %rd87;
	ld.u32 	%r216, [%rd88+12];
	setp.lt.s32 	%p867, %r8237, %r216;
	@%p867 bra 	$L__BB11_339;
	ld.shared.u64 	%rd1742, [m_Local_$_1];
	atom.add.u64 	%rd1743, [%rd3], 48;
	add.s64 	%rd1744, %rd1743, 56;
	setp.lt.u64 	%p868, %rd1744, %rd1742;
	shr.u64 	%rd89, %rd1743, 4;
	cvt.u32.u64 	%r8238, %rd89;
	setp.ne.s32 	%p869, %r8238, -1;
	and.pred  	%p870, %p868, %p869;
	@%p870 bra 	$L__BB11_331;
	mov.b32 	%r3197, 21106;
	st.u32 	[%rd1079], %r3197;
	mov.b32 	%r8238, -1;
	mov.pred 	%p3947, 0;
	bra.uni 	$L__BB11_332;
$L__BB11_331:
	ld.shared.u64 	%rd1745, [m_Local_$_0];
	shl.b64 	%rd1746, %rd89, 32;
	shr.s64 	%rd1747, %rd1746, 28;
	add.s64 	%rd1748, %rd1745, %rd1747;
	mov.b16 	%rs205, 0;
	st.u8 	[%rd1748], %rs205;
	st.u8 	[%rd1748+1], %rs205;
	mov.b32 	%r3191, 3608;
	st.u32 	[%rd1748+4], %r3191;
	mov.b16 	%rs206, 1;
	st.u8 	[%rd1748+3], %rs206;
	mov.b32 	%r3192, 48;
	st.u32 	[%rd1748+8], %r3192;
	mov.b32 	%r3193, -1;
	st.u32 	[%rd1748+16], %r3193;
	ld.shared.u64 	%rd1749, [m_Local_$_0];
	add.s64 	%rd1750, %rd1749, %rd1747;
	mov.b32 	%r3194, 0;
	st.u32 	[%rd1750+32], %r3194;
	ld.shared.u64 	%rd1751, [m_Local_$_0];
	add.s64 	%rd1752, %rd1751, %rd1747;
	st.u32 	[%rd1752+36], %r3194;
	ld.shared.u64 	%rd1753, [m_Local_$_0];
	add.s64 	%rd1754, %rd1753, %rd1747;
	st.u32 	[%rd1754+40], %r3194;
	ld.u32 	%r3195, [%rd1079];
	setp.eq.s32 	%p3947, %r3195, 0;
$L__BB11_332:
	mov.b32 	%r8239, 0;
	not.pred 	%p872, %p3947;
	@%p872 bra 	$L__BB11_338;
	setp.ne.s32 	%p873, %r8238, -1;
	@%p873 bra 	$L__BB11_335;
	mov.b32 	%r3205, 21352;
	st.u32 	[%rd1079], %r3205;
	bra.uni 	$L__BB11_338;
$L__BB11_335:
	ld.shared.u64 	%rd1755, [m_Local_$_0];
	mul.wide.s32 	%rd90, %r8238, 16;
	add.s64 	%rd1756, %rd1755, %rd90;
	st.u32 	[%rd1756+40], %r216;
	ld.u32 	%r3200, [%rd1079];
	setp.ne.s32 	%p874, %r3200, 0;
	@%p874 bra 	$L__BB11_338;
	ld.shared.u64 	%rd1757, [m_Local_$_0];
	add.s64 	%rd1758, %rd1757, %rd90;
	st.u32 	[%rd1758+36], %r8237;
	ld.u32 	%r3202, [%rd1079];
	setp.ne.s32 	%p875, %r3202, 0;
	@%p875 bra 	$L__BB11_338;
	ld.shared.u64 	%rd1759, [m_Local_$_0];
	add.s64 	%rd1760, %rd1759, %rd90;
	st.u32 	[%rd1760+32], %r209;
	ld.u32 	%r3203, [%rd1079];
	setp.eq.s32 	%p876, %r3203, 0;
	selp.b32 	%r8239, %r8238, 0, %p876;
$L__BB11_338:
	st.u32 	[%rd1079], %r8239;
	bra.uni 	$L__BB11_340;
$L__BB11_339:
	cvt.u64.u32 	%rd1761, %r8235;
	add.s64 	%rd1762, %rd88, %rd1761;
	mov.b32 	%r3206, 0;
	st.u32 	[%rd1762+32], %r3206;
	mov.b16 	%rs207, 0;
	st.u8 	[%rd1762+32], %rs207;
$L__BB11_340:
	ld.shared.u64 	%rd1763, [m_Local_$_0];
	add.s64 	%rd91, %rd1763, %rd87;
	ld.u32 	%r221, [%rd91+12];
	setp.lt.s32 	%p877, %r215, %r221;
	@%p877 bra 	$L__BB11_350;
	ld.shared.u64 	%rd1764, [m_Local_$_1];
	atom.add.u64 	%rd1765, [%rd3], 48;
	add.s64 	%rd1766, %rd1765, 56;
	setp.ge.u64 	%p878, %rd1766, %rd1764;
	shr.u64 	%rd92, %rd1765, 4;
	cvt.u32.u64 	%r8240, %rd92;
	setp.eq.s32 	%p879, %r8240, -1;
	or.pred  	%p880, %p878, %p879;
	@%p880 bra 	$L__BB11_343;
	ld.shared.u64 	%rd1767, [m_Local_$_0];
	shl.b64 	%rd1768, %rd92, 32;
	shr.s64 	%rd1769, %rd1768, 28;
	add.s64 	%rd1770, %rd1767, %rd1769;
	mov.b16 	%rs208, 0;
	st.u8 	[%rd1770], %rs208;
	st.u8 	[%rd1770+1], %rs208;
	mov.b32 	%r3207, 3608;
	st.u32 	[%rd1770+4], %r3207;
	mov.b16 	%rs209, 1;
	st.u8 	[%rd1770+3], %rs209;
	mov.b32 	%r3208, 48;
	st.u32 	[%rd1770+8], %r3208;
	mov.b32 	%r3209, -1;
	st.u32 	[%rd1770+16], %r3209;
	ld.shared.u64 	%rd1771, [m_Local_$_0];
	add.s64 	%rd1772, %rd1771, %rd1769;
	mov.b32 	%r3210, 0;
	st.u32 	[%rd1772+32], %r3210;
	ld.shared.u64 	%rd1773, [m_Local_$_0];
	add.s64 	%rd1774, %rd1773, %rd1769;
	st.u32 	[%rd1774+36], %r3210;
	ld.shared.u64 	%rd1775, [m_Local_$_0];
	add.s64 	%rd1776, %rd1775, %rd1769;
	st.u32 	[%rd1776+40], %r3210;
	ld.u32 	%r3211, [%rd1079];
	setp.eq.s32 	%p3948, %r3211, 0;
	bra.uni 	$L__BB11_344;
$L__BB11_343:
	mov.b32 	%r3213, 21106;
	st.u32 	[%rd1079], %r3213;
	mov.b32 	%r8240, -1;
	mov.pred 	%p3948, 0;
$L__BB11_344:
	mov.b32 	%r8241, 0;
	not.pred 	%p882, %p3948;
	@%p882 bra 	$L__BB11_349;
	setp.eq.s32 	%p883, %r8240, -1;
	@%p883 bra 	$L__BB11_4021;
	ld.shared.u64 	%rd1777, [m_Local_$_0];
	mul.wide.s32 	%rd93, %r8240, 16;
	add.s64 	%rd1778, %rd1777, %rd93;
	st.u32 	[%rd1778+40], %r221;
	ld.u32 	%r3216, [%rd1079];
	setp.eq.s32 	%p884, %r3216, 0;
	@%p884 bra 	$L__BB11_347;
	bra.uni 	$L__BB11_349;
$L__BB11_347:
	ld.shared.u64 	%rd1779, [m_Local_$_0];
	add.s64 	%rd1780, %rd1779, %rd93;
	st.u32 	[%rd1780+36], %r215;
	ld.u32 	%r3218, [%rd1079];
	setp.ne.s32 	%p885, %r3218, 0;
	@%p885 bra 	$L__BB11_349;
	ld.shared.u64 	%rd1781, [m_Local_$_0];
	add.s64 	%rd1782, %rd1781, %rd93;
	st.u32 	[%rd1782+32], %r209;
	ld.u32 	%r3219, [%rd1079];
	setp.eq.s32 	%p886, %r3219, 0;
	selp.b32 	%r8241, %r8240, 0, %p886;
$L__BB11_349:
	st.u32 	[%rd1079], %r8241;
	bra.uni 	$L__BB11_351;
$L__BB11_350:
	add.s32 	%r3222, %r8235, 4;
	cvt.u64.u32 	%rd1783, %r3222;
	add.s64 	%rd1784, %rd91, %rd1783;
	mov.b32 	%r3223, 0;
	st.u32 	[%rd1784+32], %r3223;
	mov.b16 	%rs210, 0;
	st.u8 	[%rd1784+32], %rs210;
$L__BB11_351:
	add.s32 	%r8237, %r8237, 2;
	add.s32 	%r8236, %r8236, 2;
	add.s32 	%r8235, %r8235, 8;
	setp.ne.s32 	%p887, %r8236, 0;
	@%p887 bra 	$L__BB11_328;
$L__BB11_352:
	and.b32  	%r3224, %r205, 1;
	setp.eq.b32 	%p888, %r3224, 1;
	not.pred 	%p889, %p888;
	@%p889 bra 	$L__BB11_364;
	ld.shared.u64 	%rd1785, [m_Local_$_0];
	add.s64 	%rd94, %rd1785, %rd87;
	ld.u32 	%r230, [%rd94+12];
	setp.lt.s32 	%p890, %r229, %r230;
	@%p890 bra 	$L__BB11_363;
	ld.shared.u64 	%rd1786, [m_Local_$_1];
	atom.add.u64 	%rd1787, [%rd3], 48;
	add.s64 	%rd1788, %rd1787, 56;
	setp.ge.u64 	%p891, %rd1788, %rd1786;
	shr.u64 	%rd95, %rd1787, 4;
	cvt.u32.u64 	%r8243, %rd95;
	setp.eq.s32 	%p892, %r8243, -1;
	or.pred  	%p893, %p891, %p892;
	@%p893 bra 	$L__BB11_356;
	ld.shared.u64 	%rd1789, [m_Local_$_0];
	shl.b64 	%rd1790, %rd95, 32;
	shr.s64 	%rd1791, %rd1790, 28;
	add.s64 	%rd1792, %rd1789, %rd1791;
	mov.b16 	%rs211, 0;
	st.u8 	[%rd1792], %rs211;
	st.u8 	[%rd1792+1], %rs211;
	mov.b32 	%r3225, 3608;
	st.u32 	[%rd1792+4], %r3225;
	mov.b16 	%rs212, 1;
	st.u8 	[%rd1792+3], %rs212;
	mov.b32 	%r3226, 48;
	st.u32 	[%rd1792+8], %r3226;
	mov.b32 	%r3227, -1;
	st.u32 	[%rd1792+16], %r3227;
	ld.shared.u64 	%rd1793, [m_Local_$_0];
	add.s64 	%rd1794, %rd1793, %rd1791;
	mov.b32 	%r3228, 0;
	st.u32 	[%rd1794+32], %r3228;
	ld.shared.u64 	%rd1795, [m_Local_$_0];
	add.s64 	%rd1796, %rd1795, %rd1791;
	st.u32 	[%rd1796+36], %r3228;
	ld.shared.u64 	%rd1797, [m_Local_$_0];
	add.s64 	%rd1798, %rd1797, %rd1791;
	st.u32 	[%rd1798+40], %r3228;
	ld.u32 	%r3229, [%rd1079];
	setp.eq.s32 	%p3949, %r3229, 0;
	bra.uni 	$L__BB11_357;
$L__BB11_356:
	mov.b32 	%r3231, 21106;
	st.u32 	[%rd1079], %r3231;
	mov.b32 	%r8243, -1;
	mov.pred 	%p3949, 0;
$L__BB11_357:
	mov.b32 	%r8244, 0;
	not.pred 	%p895, %p3949;
	@%p895 bra 	$L__BB11_362;
	setp.eq.s32 	%p896, %r8243, -1;
	@%p896 bra 	$L__BB11_4022;
	ld.shared.u64 	%rd1799, [m_Local_$_0];
	mul.wide.s32 	%rd96, %r8243, 16;
	add.s64 	%rd1800, %rd1799, %rd96;
	st.u32 	[%rd1800+40], %r230;
	ld.u32 	%r3234, [%rd1079];
	setp.eq.s32 	%p897, %r3234, 0;
	@%p897 bra 	$L__BB11_360;
	bra.uni 	$L__BB11_362;
$L__BB11_360:
	ld.shared.u64 	%rd1801, [m_Local_$_0];
	add.s64 	%rd1802, %rd1801, %rd96;
	st.u32 	[%rd1802+36], %r229;
	ld.u32 	%r3236, [%rd1079];
	setp.ne.s32 	%p898, %r3236, 0;
	@%p898 bra 	$L__BB11_362;
	ld.shared.u64 	%rd1803, [m_Local_$_0];
	add.s64 	%rd1804, %rd1803, %rd96;
	st.u32 	[%rd1804+32], %r209;
	ld.u32 	%r3237, [%rd1079];
	setp.eq.s32 	%p899, %r3237, 0;
	selp.b32 	%r8244, %r8243, 0, %p899;
$L__BB11_362:
	st.u32 	[%rd1079], %r8244;
	bra.uni 	$L__BB11_364;
$L__BB11_363:
	shl.b32 	%r3240, %r229, 2;
	cvt.u64.u32 	%rd1805, %r3240;
	add.s64 	%rd1806, %rd94, %rd1805;
	mov.b32 	%r3241, 0;
	st.u32 	[%rd1806+32], %r3241;
	mov.b16 	%rs213, 0;
	st.u8 	[%rd1806+32], %rs213;
$L__BB11_364:
	setp.lt.s32 	%p900, %r8231, 1;
	@%p900 bra 	$L__BB11_368;
	mul.wide.s32 	%rd97, %r8230, 16;
	mul.wide.s32 	%rd98, %r209, 16;
	neg.s32 	%r8246, %r8231;
	mov.b32 	%r8245, 0;
	mov.u32 	%r8247, %r8245;
$L__BB11_366:
	setp.ne.s32 	%p901, %r8230, -1;
	@%p901 bra 	$L__BB11_372;
	mov.b32 	%r3259, 21352;
	st.u32 	[%rd1079], %r3259;
	mov.b16 	%rs937, 0;
	bra.uni 	$L__BB11_384;
$L__BB11_368:
	setp.lt.s32 	%p924, %r8233, 1;
	@%p924 bra 	$L__BB11_426;
	mul.wide.s32 	%rd99, %r8232, 16;
	mul.wide.s32 	%rd100, %r209, 16;
	shl.b32 	%r8255, %r8231, 2;
	neg.s32 	%r8253, %r8233;
	mov.b32 	%r8252, 0;
	mov.u32 	%r8256, %r8252;
$L__BB11_370:
	setp.ne.s32 	%p925, %r8232, -1;
	@%p925 bra 	$L__BB11_399;
	mov.b32 	%r3293, 21352;
	st.u32 	[%rd1079], %r3293;
	mov.b16 	%rs938, 0;
	bra.uni 	$L__BB11_411;
$L__BB11_372:
	ld.shared.u64 	%rd1807, [m_Local_$_0];
	add.s64 	%rd101, %rd1807, %rd97;
	ld.u32 	%r241, [%rd101+12];
	setp.lt.s32 	%p902, %r8247, %r241;
	@%p902 bra 	$L__BB11_383;
	ld.shared.u64 	%rd1808, [m_Local_$_1];
	atom.add.u64 	%rd1809, [%rd3], 48;
	add.s64 	%rd1810, %rd1809, 56;
	setp.lt.u64 	%p903, %rd1810, %rd1808;
	shr.u64 	%rd102, %rd1809, 4;
	cvt.u32.u64 	%r8248, %rd102;
	setp.ne.s32 	%p904, %r8248, -1;
	and.pred  	%p905, %p903, %p904;
	@%p905 bra 	$L__BB11_375;
	mov.b32 	%r3250, 21106;
	st.u32 	[%rd1079], %r3250;
	mov.b32 	%r8248, -1;
	mov.pred 	%p3950, 0;
	bra.uni 	$L__BB11_376;
$L__BB11_375:
	ld.shared.u64 	%rd1811, [m_Local_$_0];
	shl.b64 	%rd1812, %rd102, 32;
	shr.s64 	%rd1813, %rd1812, 28;
	add.s64 	%rd1814, %rd1811, %rd1813;
	mov.b16 	%rs214, 0;
	st.u8 	[%rd1814], %rs214;
	st.u8 	[%rd1814+1], %rs214;
	mov.b32 	%r3244, 3608;
	st.u32 	[%rd1814+4], %r3244;
	mov.b16 	%rs215, 1;
	st.u8 	[%rd1814+3], %rs215;
	mov.b32 	%r3245, 48;
	st.u32 	[%rd1814+8], %r3245;
	mov.b32 	%r3246, -1;
	st.u32 	[%rd1814+16], %r3246;
	ld.shared.u64 	%rd1815, [m_Local_$_0];
	add.s64 	%rd1816, %rd1815, %rd1813;
	mov.b32 	%r3247, 0;
	st.u32 	[%rd1816+32], %r3247;
	ld.shared.u64 	%rd1817, [m_Local_$_0];
	add.s64 	%rd1818, %rd1817, %rd1813;
	st.u32 	[%rd1818+36], %r3247;
	ld.shared.u64 	%rd1819, [m_Local_$_0];
	add.s64 	%rd1820, %rd1819, %rd1813;
	st.u32 	[%rd1820+40], %r3247;
	ld.u32 	%r3248, [%rd1079];
	setp.eq.s32 	%p3950, %r3248, 0;
$L__BB11_376:
	mov.b32 	%r8249, 0;
	not.pred 	%p907, %p3950;
	@%p907 bra 	$L__BB11_382;
	setp.ne.s32 	%p908, %r8248, -1;
	@%p908 bra 	$L__BB11_379;
	mov.b32 	%r3258, 21352;
	st.u32 	[%rd1079], %r3258;
	bra.uni 	$L__BB11_382;
$L__BB11_379:
	ld.shared.u64 	%rd1821, [m_Local_$_0];
	mul.wide.s32 	%rd103, %r8248, 16;
	add.s64 	%rd1822, %rd1821, %rd103;
	st.u32 	[%rd1822+40], %r241;
	ld.u32 	%r3253, [%rd1079];
	setp.ne.s32 	%p909, %r3253, 0;
	@%p909 bra 	$L__BB11_382;
	ld.shared.u64 	%rd1823, [m_Local_$_0];
	add.s64 	%rd1824, %rd1823, %rd103;
	st.u32 	[%rd1824+36], %r8247;
	ld.u32 	%r3255, [%rd1079];
	setp.ne.s32 	%p910, %r3255, 0;
	@%p910 bra 	$L__BB11_382;
	ld.shared.u64 	%rd1825, [m_Local_$_0];
	add.s64 	%rd1826, %rd1825, %rd103;
	st.u32 	[%rd1826+32], %r8230;
	ld.u32 	%r3256, [%rd1079];
	setp.eq.s32 	%p911, %r3256, 0;
	selp.b32 	%r8249, %r8248, 0, %p911;
$L__BB11_382:
	st.u32 	[%rd1079], %r8249;
	mov.b16 	%rs937, 0;
	bra.uni 	$L__BB11_384;
$L__BB11_383:
	cvt.u64.u32 	%rd1827, %r8245;
	add.s64 	%rd1828, %rd101, %rd1827;
	ld.u8 	%rs937, [%rd1828+32];
$L__BB11_384:
	setp.ne.s32 	%p912, %r209, -1;
	@%p912 bra 	$L__BB11_386;
	mov.b32 	%r3276, 21352;
	st.u32 	[%rd1079], %r3276;
	bra.uni 	$L__BB11_398;
$L__BB11_386:
	ld.shared.u64 	%rd1829, [m_Local_$_0];
	add.s64 	%rd104, %rd1829, %rd98;
	ld.u32 	%r246, [%rd104+12];
	setp.lt.s32 	%p913, %r8247, %r246;
	@%p913 bra 	$L__BB11_397;
	ld.shared.u64 	%rd1830, [m_Local_$_1];
	atom.add.u64 	%rd1831, [%rd3], 48;
	add.s64 	%rd1832, %rd1831, 56;
	setp.lt.u64 	%p914, %rd1832, %rd1830;
	shr.u64 	%rd105, %rd1831, 4;
	cvt.u32.u64 	%r8250, %rd105;
	setp.ne.s32 	%p915, %r8250, -1;
	and.pred  	%p916, %p914, %p915;
	@%p916 bra 	$L__BB11_389;
	mov.b32 	%r3266, 21106;
	st.u32 	[%rd1079], %r3266;
	mov.b32 	%r8250, -1;
	mov.pred 	%p3951, 0;
	bra.uni 	$L__BB11_390;
$L__BB11_389:
	ld.shared.u64 	%rd1833, [m_Local_$_0];
	shl.b64 	%rd1834, %rd105, 32;
	shr.s64 	%rd1835, %rd1834, 28;
	add.s64 	%rd1836, %rd1833, %rd1835;
	mov.b16 	%rs218, 0;
	st.u8 	[%rd1836], %rs218;
	st.u8 	[%rd1836+1], %rs218;
	mov.b32 	%r3260, 3608;
	st.u32 	[%rd1836+4], %r3260;
	mov.b16 	%rs219, 1;
	st.u8 	[%rd1836+3], %rs219;
	mov.b32 	%r3261, 48;
	st.u32 	[%rd1836+8], %r3261;
	mov.b32 	%r3262, -1;
	st.u32 	[%rd1836+16], %r3262;
	ld.shared.u64 	%rd1837, [m_Local_$_0];
	add.s64 	%rd1838, %rd1837, %rd1835;
	mov.b32 	%r3263, 0;
	st.u32 	[%rd1838+32], %r3263;
	ld.shared.u64 	%rd1839, [m_Local_$_0];
	add.s64 	%rd1840, %rd1839, %rd1835;
	st.u32 	[%rd1840+36], %r3263;
	ld.shared.u64 	%rd1841, [m_Local_$_0];
	add.s64 	%rd1842, %rd1841, %rd1835;
	st.u32 	[%rd1842+40], %r3263;
	ld.u32 	%r3264, [%rd1079];
	setp.eq.s32 	%p3951, %r3264, 0;
$L__BB11_390:
	mov.b32 	%r8251, 0;
	not.pred 	%p918, %p3951;
	@%p918 bra 	$L__BB11_396;
	setp.ne.s32 	%p919, %r8250, -1;
	@%p919 bra 	$L__BB11_393;
	mov.b32 	%r3274, 21352;
	st.u32 	[%rd1079], %r3274;
	bra.uni 	$L__BB11_396;
$L__BB11_393:
	ld.shared.u64 	%rd1843, [m_Local_$_0];
	mul.wide.s32 	%rd106, %r8250, 16;
	add.s64 	%rd1844, %rd1843, %rd106;
	st.u32 	[%rd1844+40], %r246;
	ld.u32 	%r3269, [%rd1079];
	setp.ne.s32 	%p920, %r3269, 0;
	@%p920 bra 	$L__BB11_396;
	ld.shared.u64 	%rd1845, [m_Local_$_0];
	add.s64 	%rd1846, %rd1845, %rd106;
	st.u32 	[%rd1846+36], %r8247;
	ld.u32 	%r3271, [%rd1079];
	setp.ne.s32 	%p921, %r3271, 0;
	@%p921 bra 	$L__BB11_396;
	ld.shared.u64 	%rd1847, [m_Local_$_0];
	add.s64 	%rd1848, %rd1847, %rd106;
	st.u32 	[%rd1848+32], %r209;
	ld.u32 	%r3272, [%rd1079];
	setp.eq.s32 	%p922, %r3272, 0;
	selp.b32 	%r8251, %r8250, 0, %p922;
$L__BB11_396:
	st.u32 	[%rd1079], %r8251;
	bra.uni 	$L__BB11_398;
$L__BB11_397:
	cvt.u64.u32 	%rd1849, %r8245;
	add.s64 	%rd1850, %rd104, %rd1849;
	mov.b32 	%r3275, 0;
	st.u32 	[%rd1850+32], %r3275;
	st.u8 	[%rd1850+32], %rs937;
$L__BB11_398:
	add.s32 	%r8247, %r8247, 1;
	add.s32 	%r8246, %r8246, 1;
	setp.eq.s32 	%p923, %r8246, 0;
	add.s32 	%r8245, %r8245, 4;
	@%p923 bra 	$L__BB11_368;
	bra.uni 	$L__BB11_366;
$L__BB11_399:
	ld.shared.u64 	%rd1851, [m_Local_$_0];
	add.s64 	%rd107, %rd1851, %rd99;
	ld.u32 	%r259, [%rd107+12];
	setp.lt.s32 	%p926, %r8256, %r259;
	@%p926 bra 	$L__BB11_410;
	ld.shared.u64 	%rd1852, [m_Local_$_1];
	atom.add.u64 	%rd1853, [%rd3], 48;
	add.s64 	%rd1854, %rd1853, 56;
	setp.lt.u64 	%p927, %rd1854, %rd1852;
	shr.u64 	%rd108, %rd1853, 4;
	cvt.u32.u64 	%r8257, %rd108;
	setp.ne.s32 	%p928, %r8257, -1;
	and.pred  	%p929, %p927, %p928;
	@%p929 bra 	$L__BB11_402;
	mov.b32 	%r3284, 21106;
	st.u32 	[%rd1079], %r3284;
	mov.b32 	%r8257, -1;
	mov.pred 	%p3952, 0;
	bra.uni 	$L__BB11_403;
$L__BB11_402:
	ld.shared.u64 	%rd1855, [m_Local_$_0];
	shl.b64 	%rd1856, %rd108, 32;
	shr.s64 	%rd1857, %rd1856, 28;
	add.s64 	%rd1858, %rd1855, %rd1857;
	mov.b16 	%rs220, 0;
	st.u8 	[%rd1858], %rs220;
	st.u8 	[%rd1858+1], %rs220;
	mov.b32 	%r3278, 3608;
	st.u32 	[%rd1858+4], %r3278;
	mov.b16 	%rs221, 1;
	st.u8 	[%rd1858+3], %rs221;
	mov.b32 	%r3279, 48;
	st.u32 	[%rd1858+8], %r3279;
	mov.b32 	%r3280, -1;
	st.u32 	[%rd1858+16], %r3280;
	ld.shared.u64 	%rd1859, [m_Local_$_0];
	add.s64 	%rd1860, %rd1859, %rd1857;
	mov.b32 	%r3281, 0;
	st.u32 	[%rd1860+32], %r3281;
	ld.shared.u64 	%rd1861, [m_Local_$_0];
	add.s64 	%rd1862, %rd1861, %rd1857;
	st.u32 	[%rd1862+36], %r3281;
	ld.shared.u64 	%rd1863, [m_Local_$_0];
	add.s64 	%rd1864, %rd1863, %rd1857;
	st.u32 	[%rd1864+40], %r3281;
	ld.u32 	%r3282, [%rd1079];
	setp.eq.s32 	%p3952, %r3282, 0;
$L__BB11_403:
	mov.b32 	%r8258, 0;
	not.pred 	%p931, %p3952;
	@%p931 bra 	$L__BB11_409;
	setp.ne.s32 	%p932, %r8257, -1;
	@%p932 bra 	$L__BB11_406;
	mov.b32 	%r3292, 21352;
	st.u32 	[%rd1079], %r3292;
	bra.uni 	$L__BB11_409;
$L__BB11_406:
	ld.shared.u64 	%rd1865, [m_Local_$_0];
	mul.wide.s32 	%rd109, %r8257, 16;
	add.s64 	%rd1866, %rd1865, %rd109;
	st.u32 	[%rd1866+40], %r259;
	ld.u32 	%r3287, [%rd1079];
	setp.ne.s32 	%p933, %r3287, 0;
	@%p933 bra 	$L__BB11_409;
	ld.shared.u64 	%rd1867, [m_Local_$_0];
	add.s64 	%rd1868, %rd1867, %rd109;
	st.u32 	[%rd1868+36], %r8256;
	ld.u32 	%r3289, [%rd1079];
	setp.ne.s32 	%p934, %r3289, 0;
	@%p934 bra 	$L__BB11_409;
	ld.shared.u64 	%rd1869, [m_Local_$_0];
	add.s64 	%rd1870, %rd1869, %rd109;
	st.u32 	[%rd1870+32], %r8232;
	ld.u32 	%r3290, [%rd1079];
	setp.eq.s32 	%p935, %r3290, 0;
	selp.b32 	%r8258, %r8257, 0, %p935;
$L__BB11_409:
	st.u32 	[%rd1079], %r8258;
	mov.b16 	%rs938, 0;
	bra.uni 	$L__BB11_411;
$L__BB11_410:
	cvt.u64.u32 	%rd1871, %r8252;
	add.s64 	%rd1872, %rd107, %rd1871;
	ld.u8 	%rs938, [%rd1872+32];
$L__BB11_411:
	setp.ne.s32 	%p936, %r209, -1;
	@%p936 bra 	$L__BB11_413;
	mov.b32 	%r3311, 21352;
	st.u32 	[%rd1079], %r3311;
	bra.uni 	$L__BB11_425;
$L__BB11_413:
	ld.shared.u64 	%rd1873, [m_Local_$_0];
	add.s64 	%rd110, %rd1873, %rd100;
	ld.u32 	%r3294, [%rd110+12];
	setp.gt.s32 	%p937, %r8231, -1;
	setp.lt.s32 	%p938, %r8231, %r3294;
	and.pred  	%p939, %p937, %p938;
	@%p939 bra 	$L__BB11_424;
	ld.shared.u64 	%rd1876, [m_Local_$_1];
	atom.add.u64 	%rd1877, [%rd3], 48;
	add.s64 	%rd1878, %rd1877, 56;
	setp.lt.u64 	%p940, %rd1878, %rd1876;
	shr.u64 	%rd111, %rd1877, 4;
	cvt.u32.u64 	%r8259, %rd111;
	setp.ne.s32 	%p941, %r8259, -1;
	and.pred  	%p942, %p940, %p941;
	@%p942 bra 	$L__BB11_416;
	mov.b32 	%r3302, 21106;
	st.u32 	[%rd1079], %r3302;
	mov.b32 	%r8259, -1;
	mov.pred 	%p3953, 0;
	bra.uni 	$L__BB11_417;
$L__BB11_416:
	ld.shared.u64 	%rd1879, [m_Local_$_0];
	shl.b64 	%rd1880, %rd111, 32;
	shr.s64 	%rd1881, %rd1880, 28;
	add.s64 	%rd1882, %rd1879, %rd1881;
	mov.b16 	%rs224, 0;
	st.u8 	[%rd1882], %rs224;
	st.u8 	[%rd1882+1], %rs224;
	mov.b32 	%r3296, 3608;
	st.u32 	[%rd1882+4], %r3296;
	mov.b16 	%rs225, 1;
	st.u8 	[%rd1882+3], %rs225;
	mov.b32 	%r3297, 48;
	st.u32 	[%rd1882+8], %r3297;
	mov.b32 	%r3298, -1;
	st.u32 	[%rd1882+16], %r3298;
	ld.shared.u64 	%rd1883, [m_Local_$_0];
	add.s64 	%rd1884, %rd1883, %rd1881;
	mov.b32 	%r3299, 0;
	st.u32 	[%rd1884+32], %r3299;
	ld.shared.u64 	%rd1885, [m_Local_$_0];
	add.s64 	%rd1886, %rd1885, %rd1881;
	st.u32 	[%rd1886+36], %r3299;
	ld.shared.u64 	%rd1887, [m_Local_$_0];
	add.s64 	%rd1888, %rd1887, %rd1881;
	st.u32 	[%rd1888+40], %r3299;
	ld.u32 	%r3300, [%rd1079];
	setp.eq.s32 	%p3953, %r3300, 0;
$L__BB11_417:
	mov.b32 	%r8260, 0;
	not.pred 	%p944, %p3953;
	@%p944 bra 	$L__BB11_423;
	setp.ne.s32 	%p945, %r8259, -1;
	@%p945 bra 	$L__BB11_420;
	mov.b32 	%r3310, 21352;
	st.u32 	[%rd1079], %r3310;
	bra.uni 	$L__BB11_423;
$L__BB11_420:
	ld.shared.u64 	%rd1889, [m_Local_$_0];
	mul.wide.s32 	%rd112, %r8259, 16;
	add.s64 	%rd1890, %rd1889, %rd112;
	st.u32 	[%rd1890+40], %r3294;
	ld.u32 	%r3305, [%rd1079];
	setp.ne.s32 	%p946, %r3305, 0;
	@%p946 bra 	$L__BB11_423;
	ld.shared.u64 	%rd1891, [m_Local_$_0];
	add.s64 	%rd1892, %rd1891, %rd112;
	st.u32 	[%rd1892+36], %r8231;
	ld.u32 	%r3307, [%rd1079];
	setp.ne.s32 	%p947, %r3307, 0;
	@%p947 bra 	$L__BB11_423;
	ld.shared.u64 	%rd1893, [m_Local_$_0];
	add.s64 	%rd1894, %rd1893, %rd112;
	st.u32 	[%rd1894+32], %r209;
	ld.u32 	%r3308, [%rd1079];
	setp.eq.s32 	%p948, %r3308, 0;
	selp.b32 	%r8260, %r8259, 0, %p948;
$L__BB11_423:
	st.u32 	[%rd1079], %r8260;
	bra.uni 	$L__BB11_425;
$L__BB11_424:
	cvt.u64.u32 	%rd1874, %r8255;
	add.s64 	%rd1875, %rd110, %rd1874;
	mov.b32 	%r3295, 0;
	st.u32 	[%rd1875+32], %r3295;
	st.u8 	[%rd1875+32], %rs938;
$L__BB11_425:
	add.s32 	%r8256, %r8256, 1;
	add.s32 	%r8255, %r8255, 4;
	add.s32 	%r8231, %r8231, 1;
	add.s32 	%r8253, %r8253, 1;
	setp.ne.s32 	%p949, %r8253, 0;
	add.s32 	%r8252, %r8252, 4;
	@%p949 bra 	$L__BB11_370;
$L__BB11_426:
	ld.shared.u64 	%rd1895, [m_Local_$_1];
	atom.add.u64 	%rd1896, [%rd3], 48;
	add.s64 	%rd1897, %rd1896, 56;
	setp.lt.u64 	%p950, %rd1897, %rd1895;
	shr.u64 	%rd1898, %rd1896, 4;
	cvt.u32.u64 	%r3312, %rd1898;
	selp.b32 	%r274, %r3312, -1, %p950;
	setp.ne.s32 	%p951, %r274, -1;
	@%p951 bra 	$L__BB11_428;
	mov.b32 	%r3421, 21352;
	st.u32 	[%rd1079], %r3421;
	bra.uni 	$L__BB11_503;
$L__BB11_428:
	ld.shared.u64 	%rd1899, [m_Local_$_0];
	mul.wide.s32 	%rd113, %r274, 16;
	add.s64 	%rd1900, %rd1899, %rd113;
	mov.b16 	%rs226, 1;
	st.u8 	[%rd1900], %rs226;
	mov.b16 	%rs227, 0;
	st.u8 	[%rd1900+1], %rs227;
	mov.b32 	%r3313, 2906;
	st.u32 	[%rd1900+4], %r3313;
	st.u8 	[%rd1900+3], %rs226;
	mov.b32 	%r3314, 48;
	st.u32 	[%rd1900+8], %r3314;
	mov.b32 	%r3315, -1;
	st.u32 	[%rd1900+16], %r3315;
	ld.shared.u64 	%rd1901, [m_Local_$_0];
	mul.wide.s32 	%rd114, %r209, 16;
	add.s64 	%rd1902, %rd1901, %rd114;
	ld.u32 	%r275, [%rd1902+12];
	shl.b32 	%r3316, %r275, 2;
	add.s32 	%r3317, %r3316, 32;
	shr.s32 	%r3318, %r3317, 31;
	shr.u32 	%r3319, %r3318, 29;
	add.s32 	%r3320, %r3317, %r3319;
	and.b32  	%r3321, %r3320, -8;
	sub.s32 	%r3322, %r3317, %r3321;
	setp.eq.s32 	%p952, %r3322, 0;
	sub.s32 	%r3323, %r3316, %r3322;
	add.s32 	%r3324, %r3323, 40;
	selp.b32 	%r276, %r3317, %r3324, %p952;
	ld.shared.u64 	%rd115, [m_Local_$_1];
	and.b32  	%r3325, %r276, 12;
	setp.eq.s32 	%p953, %r3325, 0;
	mov.u32 	%r8261, %r276;
	@%p953 bra 	$L__BB11_430;
	shr.s32 	%r3326, %r276, 31;
	shr.u32 	%r3327, %r3326, 28;
	add.s32 	%r3328, %r276, %r3327;
	and.b32  	%r3329, %r3328, -16;
	add.s32 	%r8261, %r3329, 16;
$L__BB11_430:
	cvt.s64.s32 	%rd1903, %r8261;
	atom.add.u64 	%rd1904, [%rd3], %rd1903;
	cvt.s64.s32 	%rd1905, %r276;
	add.s64 	%rd1906, %rd1905, %rd1904;
	add.s64 	%rd1907, %rd1906, 8;
	setp.lt.u64 	%p954, %rd1907, %rd115;
	shr.u64 	%rd1908, %rd1904, 4;
	cvt.u32.u64 	%r3330, %rd1908;
	selp.b32 	%r279, %r3330, -1, %p954;
	setp.ne.s32 	%p955, %r279, -1;
	@%p955 bra 	$L__BB11_432;
	mov.b32 	%r3385, 21352;
	st.u32 	[%rd1079], %r3385;
	bra.uni 	$L__BB11_471;
$L__BB11_432:
	ld.shared.u64 	%rd1909, [m_Local_$_0];
	mul.wide.s32 	%rd116, %r279, 16;
	add.s64 	%rd1910, %rd1909, %rd116;
	mov.b16 	%rs228, 0;
	st.u8 	[%rd1910], %rs228;
	st.u8 	[%rd1910+1], %rs228;
	mov.b32 	%r3331, 4335;
	st.u32 	[%rd1910+4], %r3331;
	mov.b16 	%rs229, 1;
	st.u8 	[%rd1910+3], %rs229;
	st.u32 	[%rd1910+8], %r276;
	st.u32 	[%rd1910+12], %r275;
	setp.lt.s32 	%p956, %r275, 1;
	@%p956 bra 	$L__BB11_471;
	setp.eq.s32 	%p957, %r275, 1;
	mov.b32 	%r299, 0;
	@%p957 bra 	$L__BB11_459;
	and.b32  	%r299, %r275, 2147483646;
	neg.s32 	%r8263, %r299;
	mov.b32 	%r8262, 0;
	mov.u32 	%r8264, %r8262;
$L__BB11_435:
	add.s32 	%r285, %r8264, 1;
	ld.shared.u64 	%rd1911, [m_Local_$_0];
	add.s64 	%rd117, %rd1911, %rd116;
	ld.u32 	%r286, [%rd117+12];
	setp.lt.s32 	%p958, %r8264, %r286;
	@%p958 bra 	$L__BB11_446;
	ld.shared.u64 	%rd1912, [m_Local_$_1];
	atom.add.u64 	%rd1913, [%rd3], 48;
	add.s64 	%rd1914, %rd1913, 56;
	setp.lt.u64 	%p959, %rd1914, %rd1912;
	shr.u64 	%rd118, %rd1913, 4;
	cvt.u32.u64 	%r8265, %rd118;
	setp.ne.s32 	%p960, %r8265, -1;
	and.pred  	%p961, %p959, %p960;
	@%p961 bra 	$L__BB11_438;
	mov.b32 	%r3340, 21106;
	st.u32 	[%rd1079], %r3340;
	mov.b32 	%r8265, -1;
	mov.pred 	%p3954, 0;
	bra.uni 	$L__BB11_439;
$L__BB11_438:
	ld.shared.u64 	%rd1915, [m_Local_$_0];
	shl.b64 	%rd1916, %rd118, 32;
	shr.s64 	%rd1917, %rd1916, 28;
	add.s64 	%rd1918, %rd1915, %rd1917;
	mov.b16 	%rs230, 0;
	st.u8 	[%rd1918], %rs230;
	st.u8 	[%rd1918+1], %rs230;
	mov.b32 	%r3334, 3608;
	st.u32 	[%rd1918+4], %r3334;
	mov.b16 	%rs231, 1;
	st.u8 	[%rd1918+3], %rs231;
	mov.b32 	%r3335, 48;
	st.u32 	[%rd1918+8], %r3335;
	mov.b32 	%r3336, -1;
	st.u32 	[%rd1918+16], %r3336;
	ld.shared.u64 	%rd1919, [m_Local_$_0];
	add.s64 	%rd1920, %rd1919, %rd1917;
	mov.b32 	%r3337, 0;
	st.u32 	[%rd1920+32], %r3337;
	ld.shared.u64 	%rd1921, [m_Local_$_0];
	add.s64 	%rd1922, %rd1921, %rd1917;
	st.u32 	[%rd1922+36], %r3337;
	ld.shared.u64 	%rd1923, [m_Local_$_0];
	add.s64 	%rd1924, %rd1923, %rd1917;
	st.u32 	[%rd1924+40], %r3337;
	ld.u32 	%r3338, [%rd1079];
	setp.eq.s32 	%p3954, %r3338, 0;
$L__BB11_439:
	mov.b32 	%r8266, 0;
	not.pred 	%p963, %p3954;
	@%p963 bra 	$L__BB11_445;
	setp.ne.s32 	%p964, %r8265, -1;
	@%p964 bra 	$L__BB11_442;
	mov.b32 	%r3348, 21352;
	st.u32 	[%rd1079], %r3348;
	bra.uni 	$L__BB11_445;
$L__BB11_442:
	ld.shared.u64 	%rd1925, [m_Local_$_0];
	mul.wide.s32 	%rd119, %r8265, 16;
	add.s64 	%rd1926, %rd1925, %rd119;
	st.u32 	[%rd1926+40], %r286;
	ld.u32 	%r3343, [%rd1079];
	setp.ne.s32 	%p965, %r3343, 0;
	@%p965 bra 	$L__BB11_445;
	ld.shared.u64 	%rd1927, [m_Local_$_0];
	add.s64 	%rd1928, %rd1927, %rd119;
	st.u32 	[%rd1928+36], %r8264;
	ld.u32 	%r3345, [%rd1079];
	setp.ne.s32 	%p966, %r3345, 0;
	@%p966 bra 	$L__BB11_445;
	ld.shared.u64 	%rd1929, [m_Local_$_0];
	add.s64 	%rd1930, %rd1929, %rd119;
	st.u32 	[%rd1930+32], %r279;
	ld.u32 	%r3346, [%rd1079];
	setp.eq.s32 	%p967, %r3346, 0;
	selp.b32 	%r8266, %r8265, 0, %p967;
$L__BB11_445:
	st.u32 	[%rd1079], %r8266;
	bra.uni 	$L__BB11_447;
$L__BB11_446:
	cvt.u64.u32 	%rd1931, %r8262;
	add.s64 	%rd1932, %rd117, %rd1931;
	mov.b32 	%r3349, 0;
	st.u32 	[%rd1932+32], %r3349;
	mov.b16 	%rs232, 0;
	st.u8 	[%rd1932+32], %rs232;
$L__BB11_447:
	ld.shared.u64 	%rd1933, [m_Local_$_0];
	add.s64 	%rd120, %rd1933, %rd116;
	ld.u32 	%r291, [%rd120+12];
	setp.lt.s32 	%p968, %r285, %r291;
	@%p968 bra 	$L__BB11_457;
	ld.shared.u64 	%rd1934, [m_Local_$_1];
	atom.add.u64 	%rd1935, [%rd3], 48;
	add.s64 	%rd1936, %rd1935, 56;
	setp.ge.u64 	%p969, %rd1936, %rd1934;
	shr.u64 	%rd121, %rd1935, 4;
	cvt.u32.u64 	%r8267, %rd121;
	setp.eq.s32 	%p970, %r8267, -1;
	or.pred  	%p971, %p969, %p970;
	@%p971 bra 	$L__BB11_450;
	ld.shared.u64 	%rd1937, [m_Local_$_0];
	shl.b64 	%rd1938, %rd121, 32;
	shr.s64 	%rd1939, %rd1938, 28;
	add.s64 	%rd1940, %rd1937, %rd1939;
	mov.b16 	%rs233, 0;
	st.u8 	[%rd1940], %rs233;
	st.u8 	[%rd1940+1], %rs233;
	mov.b32 	%r3350, 3608;
	st.u32 	[%rd1940+4], %r3350;
	mov.b16 	%rs234, 1;
	st.u8 	[%rd1940+3], %rs234;
	mov.b32 	%r3351, 48;
	st.u32 	[%rd1940+8], %r3351;
	mov.b32 	%r3352, -1;
	st.u32 	[%rd1940+16], %r3352;
	ld.shared.u64 	%rd1941, [m_Local_$_0];
	add.s64 	%rd1942, %rd1941, %rd1939;
	mov.b32 	%r3353, 0;
	st.u32 	[%rd1942+32], %r3353;
	ld.shared.u64 	%rd1943, [m_Local_$_0];
	add.s64 	%rd1944, %rd1943, %rd1939;
	st.u32 	[%rd1944+36], %r3353;
	ld.shared.u64 	%rd1945, [m_Local_$_0];
	add.s64 	%rd1946, %rd1945, %rd1939;
	st.u32 	[%rd1946+40], %r3353;
	ld.u32 	%r3354, [%rd1079];
	setp.eq.s32 	%p3955, %r3354, 0;
	bra.uni 	$L__BB11_451;
$L__BB11_450:
	mov.b32 	%r3356, 21106;
	st.u32 	[%rd1079], %r3356;
	mov.b32 	%r8267, -1;
	mov.pred 	%p3955, 0;
$L__BB11_451:
	mov.b32 	%r8268, 0;
	not.pred 	%p973, %p3955;
	@%p973 bra 	$L__BB11_456;
	setp.eq.s32 	%p974, %r8267, -1;
	@%p974 bra 	$L__BB11_4023;
	ld.shared.u64 	%rd1947, [m_Local_$_0];
	mul.wide.s32 	%rd122, %r8267, 16;
	add.s64 	%rd1948, %rd1947, %rd122;
	st.u32 	[%rd1948+40], %r291;
	ld.u32 	%r3359, [%rd1079];
	setp.eq.s32 	%p975, %r3359, 0;
	@%p975 bra 	$L__BB11_454;
	bra.uni 	$L__BB11_456;
$L__BB11_454:
	ld.shared.u64 	%rd1949, [m_Local_$_0];
	add.s64 	%rd1950, %rd1949, %rd122;
	st.u32 	[%rd1950+36], %r285;
	ld.u32 	%r3361, [%rd1079];
	setp.ne.s32 	%p976, %r3361, 0;
	@%p976 bra 	$L__BB11_456;
	ld.shared.u64 	%rd1951, [m_Local_$_0];
	add.s64 	%rd1952, %rd1951, %rd122;
	st.u32 	[%rd1952+32], %r279;
	ld.u32 	%r3362, [%rd1079];
	setp.eq.s32 	%p977, %r3362, 0;
	selp.b32 	%r8268, %r8267, 0, %p977;
$L__BB11_456:
	st.u32 	[%rd1079], %r8268;
	bra.uni 	$L__BB11_458;
$L__BB11_457:
	add.s32 	%r3365, %r8262, 4;
	cvt.u64.u32 	%rd1953, %r3365;
	add.s64 	%rd1954, %rd120, %rd1953;
	mov.b32 	%r3366, 0;
	st.u32 	[%rd1954+32], %r3366;
	mov.b16 	%rs235, 0;
	st.u8 	[%rd1954+32], %rs235;
$L__BB11_458:
	add.s32 	%r8264, %r8264, 2;
	add.s32 	%r8263, %r8263, 2;
	add.s32 	%r8262, %r8262, 8;
	setp.ne.s32 	%p978, %r8263, 0;
	@%p978 bra 	$L__BB11_435;
$L__BB11_459:
	and.b32  	%r3367, %r275, 1;
	setp.eq.b32 	%p979, %r3367, 1;
	not.pred 	%p980, %p979;
	@%p980 bra 	$L__BB11_471;
	ld.shared.u64 	%rd1955, [m_Local_$_0];
	add.s64 	%rd123, %rd1955, %rd116;
	ld.u32 	%r300, [%rd123+12];
	setp.lt.s32 	%p981, %r299, %r300;
	@%p981 bra 	$L__BB11_470;
	ld.shared.u64 	%rd1956, [m_Local_$_1];
	atom.add.u64 	%rd1957, [%rd3], 48;
	add.s64 	%rd1958, %rd1957, 56;
	setp.ge.u64 	%p982, %rd1958, %rd1956;
	shr.u64 	%rd124, %rd1957, 4;
	cvt.u32.u64 	%r8270, %rd124;
	setp.eq.s32 	%p983, %r8270, -1;
	or.pred  	%p984, %p982, %p983;
	@%p984 bra 	$L__BB11_463;
	ld.shared.u64 	%rd1959, [m_Local_$_0];
	shl.b64 	%rd1960, %rd124, 32;
	shr.s64 	%rd1961, %rd1960, 28;
	add.s64 	%rd1962, %rd1959, %rd1961;
	mov.b16 	%rs236, 0;
	st.u8 	[%rd1962], %rs236;
	st.u8 	[%rd1962+1], %rs236;
	mov.b32 	%r3368, 3608;
	st.u32 	[%rd1962+4], %r3368;
	mov.b16 	%rs237, 1;
	st.u8 	[%rd1962+3], %rs237;
	mov.b32 	%r3369, 48;
	st.u32 	[%rd1962+8], %r3369;
	mov.b32 	%r3370, -1;
	st.u32 	[%rd1962+16], %r3370;
	ld.shared.u64 	%rd1963, [m_Local_$_0];
	add.s64 	%rd1964, %rd1963, %rd1961;
	mov.b32 	%r3371, 0;
	st.u32 	[%rd1964+32], %r3371;
	ld.shared.u64 	%rd1965, [m_Local_$_0];
	add.s64 	%rd1966, %rd1965, %rd1961;
	st.u32 	[%rd1966+36], %r3371;
	ld.shared.u64 	%rd1967, [m_Local_$_0];
	add.s64 	%rd1968, %rd1967, %rd1961;
	st.u32 	[%rd1968+40], %r3371;
	ld.u32 	%r3372, [%rd1079];
	setp.eq.s32 	%p3956, %r3372, 0;
	bra.uni 	$L__BB11_464;
$L__BB11_463:
	mov.b32 	%r3374, 21106;
	st.u32 	[%rd1079], %r3374;
	mov.b32 	%r8270, -1;
	mov.pred 	%p3956, 0;
$L__BB11_464:
	mov.b32 	%r8271, 0;
	not.pred 	%p986, %p3956;
	@%p986 bra 	$L__BB11_469;
	setp.eq.s32 	%p987, %r8270, -1;
	@%p987 bra 	$L__BB11_4024;
	ld.shared.u64 	%rd1969, [m_Local_$_0];
	mul.wide.s32 	%rd125, %r8270, 16;
	add.s64 	%rd1970, %rd1969, %rd125;
	st.u32 	[%rd1970+40], %r300;
	ld.u32 	%r3377, [%rd1079];
	setp.eq.s32 	%p988, %r3377, 0;
	@%p988 bra 	$L__BB11_467;
	bra.uni 	$L__BB11_469;
$L__BB11_467:
	ld.shared.u64 	%rd1971, [m_Local_$_0];
	add.s64 	%rd1972, %rd1971, %rd125;
	st.u32 	[%rd1972+36], %r299;
	ld.u32 	%r3379, [%rd1079];
	setp.ne.s32 	%p989, %r3379, 0;
	@%p989 bra 	$L__BB11_469;
	ld.shared.u64 	%rd1973, [m_Local_$_0];
	add.s64 	%rd1974, %rd1973, %rd125;
	st.u32 	[%rd1974+32], %r279;
	ld.u32 	%r3380, [%rd1079];
	setp.eq.s32 	%p990, %r3380, 0;
	selp.b32 	%r8271, %r8270, 0, %p990;
$L__BB11_469:
	st.u32 	[%rd1079], %r8271;
	bra.uni 	$L__BB11_471;
$L__BB11_470:
	shl.b32 	%r3383, %r299, 2;
	cvt.u64.u32 	%rd1975, %r3383;
	add.s64 	%rd1976, %rd123, %rd1975;
	mov.b32 	%r3384, 0;
	st.u32 	[%rd1976+32], %r3384;
	mov.b16 	%rs238, 0;
	st.u8 	[%rd1976+32], %rs238;
$L__BB11_471:
	setp.lt.s32 	%p991, %r275, 1;
	@%p991 bra 	$L__BB11_502;
	mul.wide.s32 	%rd126, %r279, 16;
	neg.s32 	%r8273, %r275;
	mov.b32 	%r8272, 0;
	mov.u32 	%r8274, %r8272;
$L__BB11_473:
	setp.ne.s32 	%p992, %r209, -1;
	@%p992 bra 	$L__BB11_475;
	mov.b32 	%r3402, 21352;
	st.u32 	[%rd1079], %r3402;
	mov.b16 	%rs939, 0;
	bra.uni 	$L__BB11_487;
$L__BB11_475:
	ld.shared.u64 	%rd1977, [m_Local_$_0];
	add.s64 	%rd127, %rd1977, %rd114;
	ld.u32 	%r309, [%rd127+12];
	setp.lt.s32 	%p993, %r8274, %r309;
	@%p993 bra 	$L__BB11_486;
	ld.shared.u64 	%rd1978, [m_Local_$_1];
	atom.add.u64 	%rd1979, [%rd3], 48;
	add.s64 	%rd1980, %rd1979, 56;
	setp.lt.u64 	%p994, %rd1980, %rd1978;
	shr.u64 	%rd128, %rd1979, 4;
	cvt.u32.u64 	%r8275, %rd128;
	setp.ne.s32 	%p995, %r8275, -1;
	and.pred  	%p996, %p994, %p995;
	@%p996 bra 	$L__BB11_478;
	mov.b32 	%r3393, 21106;
	st.u32 	[%rd1079], %r3393;
	mov.b32 	%r8275, -1;
	mov.pred 	%p3957, 0;
	bra.uni 	$L__BB11_479;
$L__BB11_478:
	ld.shared.u64 	%rd1981, [m_Local_$_0];
	shl.b64 	%rd1982, %rd128, 32;
	shr.s64 	%rd1983, %rd1982, 28;
	add.s64 	%rd1984, %rd1981, %rd1983;
	mov.b16 	%rs239, 0;
	st.u8 	[%rd1984], %rs239;
	st.u8 	[%rd1984+1], %rs239;
	mov.b32 	%r3387, 3608;
	st.u32 	[%rd1984+4], %r3387;
	mov.b16 	%rs240, 1;
	st.u8 	[%rd1984+3], %rs240;
	mov.b32 	%r3388, 48;
	st.u32 	[%rd1984+8], %r3388;
	mov.b32 	%r3389, -1;
	st.u32 	[%rd1984+16], %r3389;
	ld.shared.u64 	%rd1985, [m_Local_$_0];
	add.s64 	%rd1986, %rd1985, %rd1983;
	mov.b32 	%r3390, 0;
	st.u32 	[%rd1986+32], %r3390;
	ld.shared.u64 	%rd1987, [m_Local_$_0];
	add.s64 	%rd1988, %rd1987, %rd1983;
	st.u32 	[%rd1988+36], %r3390;
	ld.shared.u64 	%rd1989, [m_Local_$_0];
	add.s64 	%rd1990, %rd1989, %rd1983;
	st.u32 	[%rd1990+40], %r3390;
	ld.u32 	%r3391, [%rd1079];
	setp.eq.s32 	%p3957, %r3391, 0;
$L__BB11_479:
	mov.b32 	%r8276, 0;
	not.pred 	%p998, %p3957;
	@%p998 bra 	$L__BB11_485;
	setp.ne.s32 	%p999, %r8275, -1;
	@%p999 bra 	$L__BB11_482;
	mov.b32 	%r3401, 21352;
	st.u32 	[%rd1079], %r3401;
	bra.uni 	$L__BB11_485;
$L__BB11_482:
	ld.shared.u64 	%rd1991, [m_Local_$_0];
	mul.wide.s32 	%rd129, %r8275, 16;
	add.s64 	%rd1992, %rd1991, %rd129;
	st.u32 	[%rd1992+40], %r309;
	ld.u32 	%r3396, [%rd1079];
	setp.ne.s32 	%p1000, %r3396, 0;
	@%p1000 bra 	$L__BB11_485;
	ld.shared.u64 	%rd1993, [m_Local_$_0];
	add.s64 	%rd1994, %rd1993, %rd129;
	st.u32 	[%rd1994+36], %r8274;
	ld.u32 	%r3398, [%rd1079];
	setp.ne.s32 	%p1001, %r3398, 0;
	@%p1001 bra 	$L__BB11_485;
	ld.shared.u64 	%rd1995, [m_Local_$_0];
	add.s64 	%rd1996, %rd1995, %rd129;
	st.u32 	[%rd1996+32], %r209;
	ld.u32 	%r3399, [%rd1079];
	setp.eq.s32 	%p1002, %r3399, 0;
	selp.b32 	%r8276, %r8275, 0, %p1002;
$L__BB11_485:
	st.u32 	[%rd1079], %r8276;
	mov.b16 	%rs939, 0;
	bra.uni 	$L__BB11_487;
$L__BB11_486:
	cvt.u64.u32 	%rd1997, %r8272;
	add.s64 	%rd1998, %rd127, %rd1997;
	ld.u8 	%rs939, [%rd1998+32];
$L__BB11_487:
	setp.ne.s32 	%p1003, %r279, -1;
	@%p1003 bra 	$L__BB11_489;
	mov.b32 	%r3419, 21352;
	st.u32 	[%rd1079], %r3419;
	bra.uni 	$L__BB11_501;
$L__BB11_489:
	ld.shared.u64 	%rd1999, [m_Local_$_0];
	add.s64 	%rd130, %rd1999, %rd126;
	ld.u32 	%r314, [%rd130+12];
	setp.lt.s32 	%p1004, %r8274, %r314;
	@%p1004 bra 	$L__BB11_500;
	ld.shared.u64 	%rd2000, [m_Local_$_1];
	atom.add.u64 	%rd2001, [%rd3], 48;
	add.s64 	%rd2002, %rd2001, 56;
	setp.lt.u64 	%p1005, %rd2002, %rd2000;
	shr.u64 	%rd131, %rd2001, 4;
	cvt.u32.u64 	%r8277, %rd131;
	setp.ne.s32 	%p1006, %r8277, -1;
	and.pred  	%p1007, %p1005, %p1006;
	@%p1007 bra 	$L__BB11_492;
	mov.b32 	%r3409, 21106;
	st.u32 	[%rd1079], %r3409;
	mov.b32 	%r8277, -1;
	mov.pred 	%p3958, 0;
	bra.uni 	$L__BB11_493;
$L__BB11_492:
	ld.shared.u64 	%rd2003, [m_Local_$_0];
	shl.b64 	%rd2004, %rd131, 32;
	shr.s64 	%rd2005, %rd2004, 28;
	add.s64 	%rd2006, %rd2003, %rd2005;
	mov.b16 	%rs243, 0;
	st.u8 	[%rd2006], %rs243;
	st.u8 	[%rd2006+1], %rs243;
	mov.b32 	%r3403, 3608;
	st.u32 	[%rd2006+4], %r3403;
	mov.b16 	%rs244, 1;
	st.u8 	[%rd2006+3], %rs244;
	mov.b32 	%r3404, 48;
	st.u32 	[%rd2006+8], %r3404;
	mov.b32 	%r3405, -1;
	st.u32 	[%rd2006+16], %r3405;
	ld.shared.u64 	%rd2007, [m_Local_$_0];
	add.s64 	%rd2008, %rd2007, %rd2005;
	mov.b32 	%r3406, 0;
	st.u32 	[%rd2008+32], %r3406;
	ld.shared.u64 	%rd2009, [m_Local_$_0];
	add.s64 	%rd2010, %rd2009, %rd2005;
	st.u32 	[%rd2010+36], %r3406;
	ld.shared.u64 	%rd2011, [m_Local_$_0];
	add.s64 	%rd2012, %rd2011, %rd2005;
	st.u32 	[%rd2012+40], %r3406;
	ld.u32 	%r3407, [%rd1079];
	setp.eq.s32 	%p3958, %r3407, 0;
$L__BB11_493:
	mov.b32 	%r8278, 0;
	not.pred 	%p1009, %p3958;
	@%p1009 bra 	$L__BB11_499;
	setp.ne.s32 	%p1010, %r8277, -1;
	@%p1010 bra 	$L__BB11_496;
	mov.b32 	%r3417, 21352;
	st.u32 	[%rd1079], %r3417;
	bra.uni 	$L__BB11_499;
$L__BB11_496:
	ld.shared.u64 	%rd2013, [m_Local_$_0];
	mul.wide.s32 	%rd132, %r8277, 16;
	add.s64 	%rd2014, %rd2013, %rd132;
	st.u32 	[%rd2014+40], %r314;
	ld.u32 	%r3412, [%rd1079];
	setp.ne.s32 	%p1011, %r3412, 0;
	@%p1011 bra 	$L__BB11_499;
	ld.shared.u64 	%rd2015, [m_Local_$_0];
	add.s64 	%rd2016, %rd2015, %rd132;
	st.u32 	[%rd2016+36], %r8274;
	ld.u32 	%r3414, [%rd1079];
	setp.ne.s32 	%p1012, %r3414, 0;
	@%p1012 bra 	$L__BB11_499;
	ld.shared.u64 	%rd2017, [m_Local_$_0];
	add.s64 	%rd2018, %rd2017, %rd132;
	st.u32 	[%rd2018+32], %r279;
	ld.u32 	%r3415, [%rd1079];
	setp.eq.s32 	%p1013, %r3415, 0;
	selp.b32 	%r8278, %r8277, 0, %p1013;
$L__BB11_499:
	st.u32 	[%rd1079], %r8278;
	bra.uni 	$L__BB11_501;
$L__BB11_500:
	cvt.u64.u32 	%rd2019, %r8272;
	add.s64 	%rd2020, %rd130, %rd2019;
	mov.b32 	%r3418, 0;
	st.u32 	[%rd2020+32], %r3418;
	st.u8 	[%rd2020+32], %rs939;
$L__BB11_501:
	add.s32 	%r8274, %r8274, 1;
	add.s32 	%r8273, %r8273, 1;
	setp.ne.s32 	%p1014, %r8273, 0;
	add.s32 	%r8272, %r8272, 4;
	@%p1014 bra 	$L__BB11_473;
$L__BB11_502:
	ld.shared.u64 	%rd2021, [m_Local_$_0];
	add.s64 	%rd2022, %rd2021, %rd113;
	st.u32 	[%rd2022+32], %r279;
	ld.shared.u64 	%rd2023, [m_Local_$_0];
	add.s64 	%rd2024, %rd2023, %rd113;
	st.u32 	[%rd2024+40], %r275;
	ld.shared.u64 	%rd2025, [m_Local_$_0];
	add.s64 	%rd2026, %rd2025, %rd113;
	mov.b32 	%r3420, 0;
	st.u32 	[%rd2026+48], %r3420;
$L__BB11_503:
	ld.shared.u64 	%rd2027, [m_Local_$_1];
	atom.add.u64 	%rd2028, [%rd3], 48;
	add.s64 	%rd2029, %rd2028, 56;
	setp.lt.u64 	%p1015, %rd2029, %rd2027;
	shr.u64 	%rd133, %rd2028, 4;
	cvt.u32.u64 	%r8281, %rd133;
	setp.ne.s32 	%p1016, %r8281, -1;
	and.pred  	%p1017, %p1015, %p1016;
	@%p1017 bra 	$L__BB11_505;
	mov.b32 	%r3429, 21352;
	st.u32 	[%rd1079], %r3429;
	mov.b32 	%r8281, -1;
	mov.pred 	%p3959, 0;
	bra.uni 	$L__BB11_509;
$L__BB11_505:
	setp.ne.s32 	%p1018, %r274, -1;
	ld.shared.u64 	%rd2030, [m_Local_$_0];
	shl.b64 	%rd2031, %rd133, 32;
	shr.s64 	%rd134, %rd2031, 28;
	add.s64 	%rd2032, %rd2030, %rd134;
	mov.b16 	%rs245, 0;
	st.u8 	[%rd2032], %rs245;
	st.u8 	[%rd2032+1], %rs245;
	mov.b32 	%r3422, 16901;
	st.u32 	[%rd2032+4], %r3422;
	mov.b16 	%rs246, 1;
	st.u8 	[%rd2032+3], %rs246;
	mov.b32 	%r3423, 44;
	st.u32 	[%rd2032+8], %r3423;
	mov.b32 	%r3424, -1;
	st.u32 	[%rd2032+16], %r3424;
	@%p1018 bra 	$L__BB11_507;
	mov.b32 	%r3426, 21352;
	st.u32 	[%rd1079], %r3426;
	mov.b32 	%r8279, 0;
	ld.shared.u64 	%rd7565, [m_Local_$_0];
	mov.u32 	%r8280, %r8279;
	bra.uni 	$L__BB11_508;
$L__BB11_507:
	ld.shared.u64 	%rd7565, [m_Local_$_0];
	mul.wide.s32 	%rd2033, %r274, 16;
	add.s64 	%rd2034, %rd7565, %rd2033;
	ld.u32 	%r8279, [%rd2034+32];
	ld.u32 	%r8280, [%rd2034+40];
$L__BB11_508:
	add.s64 	%rd2035, %rd7565, %rd134;
	st.u32 	[%rd2035+32], %r8279;
	ld.shared.u64 	%rd2036, [m_Local_$_0];
	add.s64 	%rd2037, %rd2036, %rd134;
	st.u32 	[%rd2037+40], %r8280;
	ld.u32 	%r3427, [%rd1079];
	setp.eq.s32 	%p3959, %r3427, 0;
$L__BB11_509:
	not.pred 	%p1020, %p3959;
	@%p1020 bra 	$L__BB11_4014;
	ld.shared.u64 	%rd2038, [m_Local_$_0];
	add.s64 	%rd138, %rd2038, %rd1;
	ld.u32 	%r3433, [%rd138+4];
	mov.b32 	%r8291, -1;
	mov.b32 	%r8287, 0;
	setp.eq.s32 	%p1021, %r3433, 2906;
	@%p1021 bra 	$L__BB11_513;
	setp.ne.s32 	%p1022, %r3433, 1;
	@%p1022 bra 	$L__BB11_532;
	mov.u32 	%r8291, %r2625;
	bra.uni 	$L__BB11_532;
$L__BB11_513:
	ld.u32 	%r8291, [%rd138+44];
	ld.u32 	%r3435, [%rd138+40];
	setp.ne.s32 	%p1023, %r8291, 0;
	setp.lt.s32 	%p1024, %r3435, 1;
	or.pred  	%p1025, %p1023, %p1024;
	@%p1025 bra 	$L__BB11_532;
	ld.u32 	%r8284, [%rd138+48];
	ld.u32 	%r331, [%rd138+32];
	mul.wide.s32 	%rd139, %r331, 16;
	mov.b32 	%r8287, 0;
	mov.u32 	%r8283, %r8287;
	mov.u32 	%r8285, %r8287;
$L__BB11_515:
	setp.ne.s32 	%p1026, %r331, -1;
	@%p1026 bra 	$L__BB11_517;
	mov.b32 	%r8287, 21352;
	st.u32 	[%rd1079], %r8287;
	mov.b32 	%r8289, 0;
	mov.pred 	%p3961, 0;
	bra.uni 	$L__BB11_529;
$L__BB11_517:
	ld.shared.u64 	%rd2039, [m_Local_$_0];
	add.s64 	%rd140, %rd2039, %rd139;
	ld.u32 	%r3437, [%rd140+12];
	setp.gt.s32 	%p1027, %r8284, -1;
	setp.lt.s32 	%p1028, %r8284, %r3437;
	and.pred  	%p1029, %p1027, %p1028;
	@%p1029 bra 	$L__BB11_528;
	ld.shared.u64 	%rd2042, [m_Local_$_1];
	atom.add.u64 	%rd2043, [%rd3], 48;
	add.s64 	%rd2044, %rd2043, 56;
	setp.lt.u64 	%p1031, %rd2044, %rd2042;
	shr.u64 	%rd141, %rd2043, 4;
	cvt.u32.u64 	%r8286, %rd141;
	setp.ne.s32 	%p1032, %r8286, -1;
	and.pred  	%p1033, %p1031, %p1032;
	@%p1033 bra 	$L__BB11_520;
	mov.b32 	%r3446, 21106;
	st.u32 	[%rd1079], %r3446;
	mov.b32 	%r8286, -1;
	mov.pred 	%p3960, 0;
	bra.uni 	$L__BB11_521;
$L__BB11_520:
	ld.shared.u64 	%rd2045, [m_Local_$_0];
	shl.b64 	%rd2046, %rd141, 32;
	shr.s64 	%rd2047, %rd2046, 28;
	add.s64 	%rd2048, %rd2045, %rd2047;
	mov.b16 	%rs247, 0;
	st.u8 	[%rd2048], %rs247;
	st.u8 	[%rd2048+1], %rs247;
	mov.b32 	%r3440, 3608;
	st.u32 	[%rd2048+4], %r3440;
	mov.b16 	%rs248, 1;
	st.u8 	[%rd2048+3], %rs248;
	mov.b32 	%r3441, 48;
	st.u32 	[%rd2048+8], %r3441;
	mov.b32 	%r3442, -1;
	st.u32 	[%rd2048+16], %r3442;
	ld.shared.u64 	%rd2049, [m_Local_$_0];
	add.s64 	%rd2050, %rd2049, %rd2047;
	mov.b32 	%r3443, 0;
	st.u32 	[%rd2050+32], %r3443;
	ld.shared.u64 	%rd2051, [m_Local_$_0];
	add.s64 	%rd2052, %rd2051, %rd2047;
	st.u32 	[%rd2052+36], %r3443;
	ld.shared.u64 	%rd2053, [m_Local_$_0];
	add.s64 	%rd2054, %rd2053, %rd2047;
	st.u32 	[%rd2054+40], %r3443;
	ld.u32 	%r3444, [%rd1079];
	setp.eq.s32 	%p3960, %r3444, 0;
$L__BB11_521:
	mov.b32 	%r8287, 0;
	not.pred 	%p1035, %p3960;
	@%p1035 bra 	$L__BB11_527;
	setp.ne.s32 	%p1036, %r8286, -1;
	@%p1036 bra 	$L__BB11_524;
	mov.b32 	%r3454, 21352;
	st.u32 	[%rd1079], %r3454;
	bra.uni 	$L__BB11_527;
$L__BB11_524:
	ld.shared.u64 	%rd2055, [m_Local_$_0];
	mul.wide.s32 	%rd142, %r8286, 16;
	add.s64 	%rd2056, %rd2055, %rd142;
	st.u32 	[%rd2056+40], %r3437;
	ld.u32 	%r3449, [%rd1079];
	setp.ne.s32 	%p1037, %r3449, 0;
	@%p1037 bra 	$L__BB11_527;
	ld.shared.u64 	%rd2057, [m_Local_$_0];
	add.s64 	%rd2058, %rd2057, %rd142;
	st.u32 	[%rd2058+36], %r8284;
	ld.u32 	%r3451, [%rd1079];
	setp.ne.s32 	%p1038, %r3451, 0;
	@%p1038 bra 	$L__BB11_527;
	ld.shared.u64 	%rd2059, [m_Local_$_0];
	add.s64 	%rd2060, %rd2059, %rd142;
	st.u32 	[%rd2060+32], %r331;
	ld.u32 	%r3452, [%rd1079];
	setp.eq.s32 	%p1039, %r3452, 0;
	selp.b32 	%r8287, %r8286, 0, %p1039;
$L__BB11_527:
	st.u32 	[%rd1079], %r8287;
	setp.eq.s32 	%p3961, %r8287, 0;
	mov.b32 	%r8289, 0;
	bra.uni 	$L__BB11_529;
$L__BB11_528:
	shl.b32 	%r3438, %r8284, 2;
	add.s32 	%r3439, %r3438, 32;
	cvt.u64.u32 	%rd2040, %r3439;
	add.s64 	%rd2041, %rd140, %rd2040;
	ld.s8 	%r8289, [%rd2041];
	mov.pred 	%p3961, -1;
$L__BB11_529:
	mov.b32 	%r8291, 0;
	not.pred 	%p1041, %p3961;
	@%p1041 bra 	$L__BB11_532;
	add.s32 	%r8284, %r8284, 1;
	mad.lo.s32 	%r8285, %r8285, 31, %r8289;
	add.s32 	%r8283, %r8283, 1;
	setp.ne.s32 	%p1042, %r8283, %r3435;
	@%p1042 bra 	$L__BB11_515;
	ld.shared.u64 	%rd2061, [m_Local_$_0];
	add.s64 	%rd2062, %rd2061, %rd1;
	st.u32 	[%rd2062+44], %r8285;
	ld.u32 	%r8287, [%rd1079];
	setp.eq.s32 	%p1043, %r8287, 0;
	selp.b32 	%r8291, %r8285, 0, %p1043;
$L__BB11_532:
	setp.ne.s32 	%p1044, %r8287, 0;
	mov.b32 	%r9180, 0;
	@%p1044 bra 	$L__BB11_4014;
	ld.shared.u64 	%rd2063, [m_Local_$_1];
	atom.add.u64 	%rd2064, [%rd3], 160;
	add.s64 	%rd2065, %rd2064, 168;
	setp.lt.u64 	%p1045, %rd2065, %rd2063;
	shr.u64 	%rd2066, %rd2064, 4;
	cvt.u32.u64 	%r3461, %rd2066;
	selp.b32 	%r351, %r3461, -1, %p1045;
	setp.ne.s32 	%p1046, %r351, -1;
	@%p1046 bra 	$L__BB11_535;
	mov.b32 	%r3498, 21352;
	st.u32 	[%rd1079], %r3498;
	bra.uni 	$L__BB11_560;
$L__BB11_535:
	ld.shared.u64 	%rd2067, [m_Local_$_0];
	mul.wide.s32 	%rd143, %r351, 16;
	add.s64 	%rd2068, %rd2067, %rd143;
	mov.b16 	%rs249, 0;
	st.u8 	[%rd2068], %rs249;
	st.u8 	[%rd2068+1], %rs249;
	mov.b32 	%r3463, 4335;
	st.u32 	[%rd2068+4], %r3463;
	mov.b16 	%rs250, 1;
	st.u8 	[%rd2068+3], %rs250;
	mov.b32 	%r3464, 160;
	st.u32 	[%rd2068+8], %r3464;
	mov.b32 	%r3465, 32;
	st.u32 	[%rd2068+12], %r3465;
	mov.b32 	%r8292, 1;
	mov.u64 	%rd7566, %rd143;
$L__BB11_536:
	add.s32 	%r353, %r8292, -1;
	ld.shared.u64 	%rd145, [m_Local_$_0];
	add.s64 	%rd2069, %rd145, %rd143;
	ld.u32 	%r354, [%rd2069+12];
	setp.lt.s32 	%p1047, %r353, %r354;
	@%p1047 bra 	$L__BB11_547;
	ld.shared.u64 	%rd2070, [m_Local_$_1];
	atom.add.u64 	%rd2071, [%rd3], 48;
	add.s64 	%rd2072, %rd2071, 56;
	setp.lt.u64 	%p1048, %rd2072, %rd2070;
	shr.u64 	%rd146, %rd2071, 4;
	cvt.u32.u64 	%r8293, %rd146;
	setp.ne.s32 	%p1049, %r8293, -1;
	and.pred  	%p1050, %p1048, %p1049;
	@%p1050 bra 	$L__BB11_539;
	mov.b32 	%r3472, 21106;
	st.u32 	[%rd1079], %r3472;
	mov.b32 	%r8293, -1;
	mov.pred 	%p3962, 0;
	bra.uni 	$L__BB11_540;
$L__BB11_539:
	ld.shared.u64 	%rd2073, [m_Local_$_0];
	shl.b64 	%rd2074, %rd146, 32;
	shr.s64 	%rd2075, %rd2074, 28;
	add.s64 	%rd2076, %rd2073, %rd2075;
	mov.b16 	%rs251, 0;
	st.u8 	[%rd2076], %rs251;
	st.u8 	[%rd2076+1], %rs251;
	mov.b32 	%r3466, 3608;
	st.u32 	[%rd2076+4], %r3466;
	mov.b16 	%rs252, 1;
	st.u8 	[%rd2076+3], %rs252;
	mov.b32 	%r3467, 48;
	st.u32 	[%rd2076+8], %r3467;
	mov.b32 	%r3468, -1;
	st.u32 	[%rd2076+16], %r3468;
	ld.shared.u64 	%rd2077, [m_Local_$_0];
	add.s64 	%rd2078, %rd2077, %rd2075;
	mov.b32 	%r3469, 0;
	st.u32 	[%rd2078+32], %r3469;
	ld.shared.u64 	%rd2079, [m_Local_$_0];
	add.s64 	%rd2080, %rd2079, %rd2075;
	st.u32 	[%rd2080+36], %r3469;
	ld.shared.u64 	%rd2081, [m_Local_$_0];
	add.s64 	%rd2082, %rd2081, %rd2075;
	st.u32 	[%rd2082+40], %r3469;
	ld.u32 	%r3470, [%rd1079];
	setp.eq.s32 	%p3962, %r3470, 0;
$L__BB11_540:
	mov.b32 	%r8294, 0;
	not.pred 	%p1052, %p3962;
	@%p1052 bra 	$L__BB11_546;
	setp.ne.s32 	%p1053, %r8293, -1;
	@%p1053 bra 	$L__BB11_543;
	mov.b32 	%r3480, 21352;
	st.u32 	[%rd1079], %r3480;
	bra.uni 	$L__BB11_546;
$L__BB11_543:
	ld.shared.u64 	%rd2083, [m_Local_$_0];
	mul.wide.s32 	%rd147, %r8293, 16;
	add.s64 	%rd2084, %rd2083, %rd147;
	st.u32 	[%rd2084+40], %r354;
	ld.u32 	%r3475, [%rd1079];
	setp.ne.s32 	%p1054, %r3475, 0;
	@%p1054 bra 	$L__BB11_546;
	ld.shared.u64 	%rd2085, [m_Local_$_0];
	add.s64 	%rd2086, %rd2085, %rd147;
	st.u32 	[%rd2086+36], %r353;
	ld.u32 	%r3477, [%rd1079];
	setp.ne.s32 	%p1055, %r3477, 0;
	@%p1055 bra 	$L__BB11_546;
	ld.shared.u64 	%rd2087, [m_Local_$_0];
	add.s64 	%rd2088, %rd2087, %rd147;
	st.u32 	[%rd2088+32], %r351;
	ld.u32 	%r3478, [%rd1079];
	setp.eq.s32 	%p1056, %r3478, 0;
	selp.b32 	%r8294, %r8293, 0, %p1056;
$L__BB11_546:
	st.u32 	[%rd1079], %r8294;
	bra.uni 	$L__BB11_548;
$L__BB11_547:
	add.s64 	%rd2089, %rd145, %rd7566;
	mov.b32 	%r3481, 0;
	st.u32 	[%rd2089+32], %r3481;
$L__BB11_548:
	ld.shared.u64 	%rd148, [m_Local_$_0];
	add.s64 	%rd2090, %rd148, %rd143;
	ld.u32 	%r359, [%rd2090+12];
	setp.lt.s32 	%p1057, %r8292, %r359;
	@%p1057 bra 	$L__BB11_558;
	ld.shared.u64 	%rd2091, [m_Local_$_1];
	atom.add.u64 	%rd2092, [%rd3], 48;
	add.s64 	%rd2093, %rd2092, 56;
	setp.ge.u64 	%p1058, %rd2093, %rd2091;
	shr.u64 	%rd149, %rd2092, 4;
	cvt.u32.u64 	%r8295, %rd149;
	setp.eq.s32 	%p1059, %r8295, -1;
	or.pred  	%p1060, %p1058, %p1059;
	@%p1060 bra 	$L__BB11_551;
	ld.shared.u64 	%rd2094, [m_Local_$_0];
	shl.b64 	%rd2095, %rd149, 32;
	shr.s64 	%rd2096, %rd2095, 28;
	add.s64 	%rd2097, %rd2094, %rd2096;
	mov.b16 	%rs253, 0;
	st.u8 	[%rd2097], %rs253;
	st.u8 	[%rd2097+1], %rs253;
	mov.b32 	%r3482, 3608;
	st.u32 	[%rd2097+4], %r3482;
	mov.b16 	%rs254, 1;
	st.u8 	[%rd2097+3], %rs254;
	mov.b32 	%r3483, 48;
	st.u32 	[%rd2097+8], %r3483;
	mov.b32 	%r3484, -1;
	st.u32 	[%rd2097+16], %r3484;
	ld.shared.u64 	%rd2098, [m_Local_$_0];
	add.s64 	%rd2099, %rd2098, %rd2096;
	mov.b32 	%r3485, 0;
	st.u32 	[%rd2099+32], %r3485;
	ld.shared.u64 	%rd2100, [m_Local_$_0];
	add.s64 	%rd2101, %rd2100, %rd2096;
	st.u32 	[%rd2101+36], %r3485;
	ld.shared.u64 	%rd2102, [m_Local_$_0];
	add.s64 	%rd2103, %rd2102, %rd2096;
	st.u32 	[%rd2103+40], %r3485;
	ld.u32 	%r3486, [%rd1079];
	setp.eq.s32 	%p3963, %r3486, 0;
	bra.uni 	$L__BB11_552;
$L__BB11_551:
	mov.b32 	%r3488, 21106;
	st.u32 	[%rd1079], %r3488;
	mov.b32 	%r8295, -1;
	mov.pred 	%p3963, 0;
$L__BB11_552:
	mov.b32 	%r8296, 0;
	not.pred 	%p1062, %p3963;
	@%p1062 bra 	$L__BB11_557;
	setp.eq.s32 	%p1063, %r8295, -1;
	@%p1063 bra 	$L__BB11_4025;
	ld.shared.u64 	%rd2104, [m_Local_$_0];
	mul.wide.s32 	%rd150, %r8295, 16;
	add.s64 	%rd2105, %rd2104, %rd150;
	st.u32 	[%rd2105+40], %r359;
	ld.u32 	%r3491, [%rd1079];
	setp.eq.s32 	%p1064, %r3491, 0;
	@%p1064 bra 	$L__BB11_555;
	bra.uni 	$L__BB11_557;
$L__BB11_555:
	ld.shared.u64 	%rd2106, [m_Local_$_0];
	add.s64 	%rd2107, %rd2106, %rd150;
	st.u32 	[%rd2107+36], %r8292;
	ld.u32 	%r3493, [%rd1079];
	setp.ne.s32 	%p1065, %r3493, 0;
	@%p1065 bra 	$L__BB11_557;
	ld.shared.u64 	%rd2108, [m_Local_$_0];
	add.s64 	%rd2109, %rd2108, %rd150;
	st.u32 	[%rd2109+32], %r351;
	ld.u32 	%r3494, [%rd1079];
	setp.eq.s32 	%p1066, %r3494, 0;
	selp.b32 	%r8296, %r8295, 0, %p1066;
$L__BB11_557:
	st.u32 	[%rd1079], %r8296;
	bra.uni 	$L__BB11_559;
$L__BB11_558:
	add.s64 	%rd2110, %rd148, %rd7566;
	mov.b32 	%r3497, 0;
	st.u32 	[%rd2110+36], %r3497;
$L__BB11_559:
	add.s32 	%r8292, %r8292, 2;
	add.s64 	%rd7566, %rd7566, 8;
	setp.ne.s32 	%p1067, %r8292, 33;
	@%p1067 bra 	$L__BB11_536;
$L__BB11_560:
	mul.wide.s32 	%rd152, %r351, 16;
	mov.b32 	%r8298, 32;
$L__BB11_561:
	mov.u32 	%r366, %r8298;
	add.s32 	%r8298, %r366, -1;
	ld.shared.u64 	%rd153, [m_Local_$_0];
	ld.u32 	%r368, [%rd153];
	and.b32  	%r369, %r8291, 15;
	setp.ne.s32 	%p1068, %r368, -1;
	@%p1068 bra 	$L__BB11_563;
	mov.b32 	%r8300, 21352;
	st.u32 	[%rd1079], %r8300;
	mov.b16 	%rs940, 0;
	bra.uni 	$L__BB11_575;
$L__BB11_563:
	mul.wide.s32 	%rd2111, %r368, 16;
	add.s64 	%rd154, %rd153, %rd2111;
	ld.u32 	%r370, [%rd154+12];
	setp.lt.s32 	%p1069, %r369, %r370;
	@%p1069 bra 	$L__BB11_574;
	ld.shared.u64 	%rd2112, [m_Local_$_1];
	atom.add.u64 	%rd2113, [%rd3], 48;
	add.s64 	%rd2114, %rd2113, 56;
	setp.lt.u64 	%p1070, %rd2114, %rd2112;
	shr.u64 	%rd155, %rd2113, 4;
	cvt.u32.u64 	%r8299, %rd155;
	setp.ne.s32 	%p1071, %r8299, -1;
	and.pred  	%p1072, %p1070, %p1071;
	@%p1072 bra 	$L__BB11_566;
	mov.b32 	%r3506, 21106;
	st.u32 	[%rd1079], %r3506;
	mov.b32 	%r8299, -1;
	mov.pred 	%p3964, 0;
	bra.uni 	$L__BB11_567;
$L__BB11_566:
	ld.shared.u64 	%rd2115, [m_Local_$_0];
	shl.b64 	%rd2116, %rd155, 32;
	shr.s64 	%rd2117, %rd2116, 28;
	add.s64 	%rd2118, %rd2115, %rd2117;
	mov.b16 	%rs255, 0;
	st.u8 	[%rd2118], %rs255;
	st.u8 	[%rd2118+1], %rs255;
	mov.b32 	%r3500, 3608;
	st.u32 	[%rd2118+4], %r3500;
	mov.b16 	%rs256, 1;
	st.u8 	[%rd2118+3], %rs256;
	mov.b32 	%r3501, 48;
	st.u32 	[%rd2118+8], %r3501;
	mov.b32 	%r3502, -1;
	st.u32 	[%rd2118+16], %r3502;
	ld.shared.u64 	%rd2119, [m_Local_$_0];
	add.s64 	%rd2120, %rd2119, %rd2117;
	mov.b32 	%r3503, 0;
	st.u32 	[%rd2120+32], %r3503;
	ld.shared.u64 	%rd2121, [m_Local_$_0];
	add.s64 	%rd2122, %rd2121, %rd2117;
	st.u32 	[%rd2122+36], %r3503;
	ld.shared.u64 	%rd2123, [m_Local_$_0];
	add.s64 	%rd2124, %rd2123, %rd2117;
	st.u32 	[%rd2124+40], %r3503;
	ld.u32 	%r3504, [%rd1079];
	setp.eq.s32 	%p3964, %r3504, 0;
$L__BB11_567:
	mov.b32 	%r8300, 0;
	not.pred 	%p1074, %p3964;
	@%p1074 bra 	$L__BB11_573;
	setp.ne.s32 	%p1075, %r8299, -1;
	@%p1075 bra 	$L__BB11_570;
	mov.b32 	%r3514, 21352;
	st.u32 	[%rd1079], %r3514;
	bra.uni 	$L__BB11_573;
$L__BB11_570:
	ld.shared.u64 	%rd2125, [m_Local_$_0];
	mul.wide.s32 	%rd156, %r8299, 16;
	add.s64 	%rd2126, %rd2125, %rd156;
	st.u32 	[%rd2126+40], %r370;
	ld.u32 	%r3509, [%rd1079];
	setp.ne.s32 	%p1076, %r3509, 0;
	@%p1076 bra 	$L__BB11_573;
	ld.shared.u64 	%rd2127, [m_Local_$_0];
	add.s64 	%rd2128, %rd2127, %rd156;
	st.u32 	[%rd2128+36], %r369;
	ld.u32 	%r3511, [%rd1079];
	setp.ne.s32 	%p1077, %r3511, 0;
	@%p1077 bra 	$L__BB11_573;
	ld.shared.u64 	%rd2129, [m_Local_$_0];
	add.s64 	%rd2130, %rd2129, %rd156;
	st.u32 	[%rd2130+32], %r368;
	ld.u32 	%r3512, [%rd1079];
	setp.eq.s32 	%p1078, %r3512, 0;
	selp.b32 	%r8300, %r8299, 0, %p1078;
$L__BB11_573:
	st.u32 	[%rd1079], %r8300;
	mov.b16 	%rs940, 0;
	bra.uni 	$L__BB11_575;
$L__BB11_574:
	shl.b32 	%r3515, %r369, 2;
	cvt.u64.u32 	%rd2131, %r3515;
	add.s64 	%rd2132, %rd154, %rd2131;
	ld.u8 	%rs940, [%rd2132+32];
	ld.u32 	%r8300, [%rd1079];
$L__BB11_575:
	setp.ne.s32 	%p1080, %r8300, 0;
	mov.b32 	%r8305, 0;
	mov.pred 	%p3966, 0;
	@%p1080 bra 	$L__BB11_593;
	setp.ne.s32 	%p1081, %r351, -1;
	@%p1081 bra 	$L__BB11_578;
	mov.b32 	%r8303, 21352;
	st.u32 	[%rd1079], %r8303;
	bra.uni 	$L__BB11_590;
$L__BB11_578:
	ld.shared.u64 	%rd2133, [m_Local_$_0];
	add.s64 	%rd157, %rd2133, %rd152;
	ld.u32 	%r3518, [%rd157+12];
	setp.gt.s32 	%p1082, %r366, 0;
	setp.le.s32 	%p1083, %r366, %r3518;
	and.pred  	%p1084, %p1082, %p1083;
	@%p1084 bra 	$L__BB11_589;
	ld.shared.u64 	%rd2136, [m_Local_$_1];
	atom.add.u64 	%rd2137, [%rd3], 48;
	add.s64 	%rd2138, %rd2137, 56;
	setp.lt.u64 	%p1085, %rd2138, %rd2136;
	shr.u64 	%rd158, %rd2137, 4;
	cvt.u32.u64 	%r8302, %rd158;
	setp.ne.s32 	%p1086, %r8302, -1;
	and.pred  	%p1087, %p1085, %p1086;
	@%p1087 bra 	$L__BB11_581;
	mov.b32 	%r3527, 21106;
	st.u32 	[%rd1079], %r3527;
	mov.b32 	%r8302, -1;
	mov.pred 	%p3965, 0;
	bra.uni 	$L__BB11_582;
$L__BB11_581:
	ld.shared.u64 	%rd2139, [m_Local_$_0];
	shl.b64 	%rd2140, %rd158, 32;
	shr.s64 	%rd2141, %rd2140, 28;
	add.s64 	%rd2142, %rd2139, %rd2141;
	mov.b16 	%rs259, 0;
	st.u8 	[%rd2142], %rs259;
	st.u8 	[%rd2142+1], %rs259;
	mov.b32 	%r3521, 3608;
	st.u32 	[%rd2142+4], %r3521;
	mov.b16 	%rs260, 1;
	st.u8 	[%rd2142+3], %rs260;
	mov.b32 	%r3522, 48;
	st.u32 	[%rd2142+8], %r3522;
	mov.b32 	%r3523, -1;
	st.u32 	[%rd2142+16], %r3523;
	ld.shared.u64 	%rd2143, [m_Local_$_0];
	add.s64 	%rd2144, %rd2143, %rd2141;
	mov.b32 	%r3524, 0;
	st.u32 	[%rd2144+32], %r3524;
	ld.shared.u64 	%rd2145, [m_Local_$_0];
	add.s64 	%rd2146, %rd2145, %rd2141;
	st.u32 	[%rd2146+36], %r3524;
	ld.shared.u64 	%rd2147, [m_Local_$_0];
	add.s64 	%rd2148, %rd2147, %rd2141;
	st.u32 	[%rd2148+40], %r3524;
	ld.u32 	%r3525, [%rd1079];
	setp.eq.s32 	%p3965, %r3525, 0;
$L__BB11_582:
	mov.b32 	%r8303, 0;
	not.pred 	%p1089, %p3965;
	@%p1089 bra 	$L__BB11_588;
	setp.ne.s32 	%p1090, %r8302, -1;
	@%p1090 bra 	$L__BB11_585;
	mov.b32 	%r3535, 21352;
	st.u32 	[%rd1079], %r3535;
	bra.uni 	$L__BB11_588;
$L__BB11_585:
	ld.shared.u64 	%rd2149, [m_Local_$_0];
	mul.wide.s32 	%rd159, %r8302, 16;
	add.s64 	%rd2150, %rd2149, %rd159;
	st.u32 	[%rd2150+40], %r3518;
	ld.u32 	%r3530, [%rd1079];
	setp.ne.s32 	%p1091, %r3530, 0;
	@%p1091 bra 	$L__BB11_588;
	ld.shared.u64 	%rd2151, [m_Local_$_0];
	add.s64 	%rd2152, %rd2151, %rd159;
	st.u32 	[%rd2152+36], %r8298;
	ld.u32 	%r3532, [%rd1079];
	setp.ne.s32 	%p1092, %r3532, 0;
	@%p1092 bra 	$L__BB11_588;
	ld.shared.u64 	%rd2153, [m_Local_$_0];
	add.s64 	%rd2154, %rd2153, %rd159;
	st.u32 	[%rd2154+32], %r351;
	ld.u32 	%r3533, [%rd1079];
	setp.eq.s32 	%p1093, %r3533, 0;
	selp.b32 	%r8303, %r8302, 0, %p1093;
$L__BB11_588:
	st.u32 	[%rd1079], %r8303;
	bra.uni 	$L__BB11_590;
$L__BB11_589:
	shl.b32 	%r3519, %r8298, 2;
	cvt.u64.u32 	%rd2134, %r3519;
	add.s64 	%rd2135, %rd157, %rd2134;
	mov.b32 	%r3520, 0;
	st.u32 	[%rd2135+32], %r3520;
	st.u8 	[%rd2135+32], %rs940;
	ld.u32 	%r8303, [%rd1079];
$L__BB11_590:
	setp.ne.s32 	%p1095, %r8303, 0;
	@%p1095 bra 	$L__BB11_593;
	shr.s32 	%r3538, %r8291, 4;
	and.b32  	%r8291, %r3538, 2147483647;
	setp.ne.s32 	%p1096, %r8291, 0;
	@%p1096 bra 	$L__BB11_561;
	sub.s32 	%r3539, 33, %r366;
	{ // callseq 162, 0
	.param .b64 param0;
	st.param.b64 	[param0], %rd1078;
	.param .b32 param1;
	st.param.b32 	[param1], %r351;
	.param .b32 param2;
	st.param.b32 	[param2], %r8298;
	.param .b32 param3;
	st.param.b32 	[param3], %r3539;
	.param .b64 param4;
	st.param.b64 	[param4], %rd1079;
	.param .b32 retval0;
	call.uni (retval0), 
	_Z63java_lang_String_initab850b60f96d11de8a390800200c9a660_a14_5_5_PciiiPi, 
	(
	param0, 
	param1, 
	param2, 
	param3, 
	param4
	);
	ld.param.b32 	%r3540, [retval0];
	} // callseq 162
	ld.u32 	%r3542, [%rd1079];
	setp.eq.s32 	%p3966, %r3542, 0;
	selp.b32 	%r8305, %r3540, 0, %p3966;
$L__BB11_593:
	mov.b32 	%r9180, 0;
	not.pred 	%p1097, %p3966;
	@%p1097 bra 	$L__BB11_4014;
	setp.ne.s32 	%p1098, %r8281, -1;
	@%p1098 bra 	$L__BB11_596;
	mov.b32 	%r3545, 21352;
	st.u32 	[%rd1079], %r3545;
	mov.b32 	%r8306, 0;
	mov.u32 	%r8307, %r8306;
	bra.uni 	$L__BB11_597;
$L__BB11_596:
	ld.shared.u64 	%rd2155, [m_Local_$_0];
	mul.wide.s32 	%rd2156, %r8281, 16;
	add.s64 	%rd2157, %rd2155, %rd2156;
	ld.u32 	%r8306, [%rd2157+32];
	ld.u32 	%r8307, [%rd2157+40];
$L__BB11_597:
	setp.ne.s32 	%p1099, %r8305, -1;
	@%p1099 bra 	$L__BB11_599;
	mov.b32 	%r3547, 21352;
	st.u32 	[%rd1079], %r3547;
	mov.b32 	%r8308, 0;
	mov.u32 	%r8309, %r8308;
	bra.uni 	$L__BB11_600;
$L__BB11_599:
	ld.shared.u64 	%rd2158, [m_Local_$_0];
	mul.wide.s32 	%rd2159, %r8305, 16;
	add.s64 	%rd2160, %rd2158, %rd2159;
	ld.u32 	%r8308, [%rd2160+32];
	ld.u32 	%r8309, [%rd2160+40];
$L__BB11_600:
	add.s32 	%r395, %r8309, %r8307;
	shl.b32 	%r3548, %r395, 2;
	add.s32 	%r3549, %r3548, 32;
	shr.s32 	%r3550, %r3549, 31;
	shr.u32 	%r3551, %r3550, 29;
	add.s32 	%r3552, %r3549, %r3551;
	and.b32  	%r3553, %r3552, -8;
	sub.s32 	%r3554, %r3549, %r3553;
	setp.eq.s32 	%p1100, %r3554, 0;
	sub.s32 	%r3555, %r3548, %r3554;
	add.s32 	%r3556, %r3555, 40;
	selp.b32 	%r396, %r3549, %r3556, %p1100;
	ld.shared.u64 	%rd160, [m_Local_$_1];
	and.b32  	%r3557, %r396, 12;
	setp.eq.s32 	%p1101, %r3557, 0;
	mov.u32 	%r8310, %r396;
	@%p1101 bra 	$L__BB11_602;
	shr.s32 	%r3558, %r396, 31;
	shr.u32 	%r3559, %r3558, 28;
	add.s32 	%r3560, %r396, %r3559;
	and.b32  	%r3561, %r3560, -16;
	add.s32 	%r8310, %r3561, 16;
$L__BB11_602:
	cvt.s64.s32 	%rd2161, %r8310;
	atom.add.u64 	%rd2162, [%rd3], %rd2161;
	cvt.s64.s32 	%rd2163, %r396;
	add.s64 	%rd2164, %rd2163, %rd2162;
	add.s64 	%rd2165, %rd2164, 8;
	setp.lt.u64 	%p1102, %rd2165, %rd160;
	shr.u64 	%rd2166, %rd2162, 4;
	cvt.u32.u64 	%r3562, %rd2166;
	selp.b32 	%r399, %r3562, -1, %p1102;
	setp.ne.s32 	%p1103, %r399, -1;
	@%p1103 bra 	$L__BB11_604;
	mov.b32 	%r3617, 21352;
	st.u32 	[%rd1079], %r3617;
	bra.uni 	$L__BB11_643;
$L__BB11_604:
	ld.shared.u64 	%rd2167, [m_Local_$_0];
	mul.wide.s32 	%rd161, %r399, 16;
	add.s64 	%rd2168, %rd2167, %rd161;
	mov.b16 	%rs261, 0;
	st.u8 	[%rd2168], %rs261;
	st.u8 	[%rd2168+1], %rs261;
	mov.b32 	%r3563, 4335;
	st.u32 	[%rd2168+4], %r3563;
	mov.b16 	%rs262, 1;
	st.u8 	[%rd2168+3], %rs262;
	st.u32 	[%rd2168+8], %r396;
	st.u32 	[%rd2168+12], %r395;
	setp.lt.s32 	%p1104, %r395, 1;
	@%p1104 bra 	$L__BB11_643;
	setp.eq.s32 	%p1105, %r395, 1;
	mov.b32 	%r419, 0;
	@%p1105 bra 	$L__BB11_631;
	and.b32  	%r419, %r395, 2147483646;
	neg.s32 	%r8312, %r419;
	mov.b32 	%r8311, 0;
	mov.u32 	%r8313, %r8311;
$L__BB11_607:
	add.s32 	%r405, %r8313, 1;
	ld.shared.u64 	%rd2169, [m_Local_$_0];
	add.s64 	%rd162, %rd2169, %rd161;
	ld.u32 	%r406, [%rd162+12];
	setp.lt.s32 	%p1106, %r8313, %r406;
	@%p1106 bra 	$L__BB11_618;
	ld.shared.u64 	%rd2170, [m_Local_$_1];
	atom.add.u64 	%rd2171, [%rd3], 48;
	add.s64 	%rd2172, %rd2171, 56;
	setp.lt.u64 	%p1107, %rd2172, %rd2170;
	shr.u64 	%rd163, %rd2171, 4;
	cvt.u32.u64 	%r8314, %rd163;
	setp.ne.s32 	%p1108, %r8314, -1;
	and.pred  	%p1109, %p1107, %p1108;
	@%p1109 bra 	$L__BB11_610;
	mov.b32 	%r3572, 21106;
	st.u32 	[%rd1079], %r3572;
	mov.b32 	%r8314, -1;
	mov.pred 	%p3967, 0;
	bra.uni 	$L__BB11_611;
$L__BB11_610:
	ld.shared.u64 	%rd2173, [m_Local_$_0];
	shl.b64 	%rd2174, %rd163, 32;
	shr.s64 	%rd2175, %rd2174, 28;
	add.s64 	%rd2176, %rd2173, %rd2175;
	mov.b16 	%rs263, 0;
	st.u8 	[%rd2176], %rs263;
	st.u8 	[%rd2176+1], %rs263;
	mov.b32 	%r3566, 3608;
	st.u32 	[%rd2176+4], %r3566;
	mov.b16 	%rs264, 1;
	st.u8 	[%rd2176+3], %rs264;
	mov.b32 	%r3567, 48;
	st.u32 	[%rd2176+8], %r3567;
	mov.b32 	%r3568, -1;
	st.u32 	[%rd2176+16], %r3568;
	ld.shared.u64 	%rd2177, [m_Local_$_0];
	add.s64 	%rd2178, %rd2177, %rd2175;
	mov.b32 	%r3569, 0;
	st.u32 	[%rd2178+32], %r3569;
	ld.shared.u64 	%rd2179, [m_Local_$_0];
	add.s64 	%rd2180, %rd2179, %rd2175;
	st.u32 	[%rd2180+36], %r3569;
	ld.shared.u64 	%rd2181, [m_Local_$_0];
	add.s64 	%rd2182, %rd2181, %rd2175;
	st.u32 	[%rd2182+40], %r3569;
	ld.u32 	%r3570, [%rd1079];
	setp.eq.s32 	%p3967, %r3570, 0;
$L__BB11_611:
	mov.b32 	%r8315, 0;
	not.pred 	%p1111, %p3967;
	@%p1111 bra 	$L__BB11_617;
	setp.ne.s32 	%p1112, %r8314, -1;
	@%p1112 bra 	$L__BB11_614;
	mov.b32 	%r3580, 21352;
	st.u32 	[%rd1079], %r3580;
	bra.uni 	$L__BB11_617;
$L__BB11_614:
	ld.shared.u64 	%rd2183, [m_Local_$_0];
	mul.wide.s32 	%rd164, %r8314, 16;
	add.s64 	%rd2184, %rd2183, %rd164;
	st.u32 	[%rd2184+40], %r406;
	ld.u32 	%r3575, [%rd1079];
	setp.ne.s32 	%p1113, %r3575, 0;
	@%p1113 bra 	$L__BB11_617;
	ld.shared.u64 	%rd2185, [m_Local_$_0];
	add.s64 	%rd2186, %rd2185, %rd164;
	st.u32 	[%rd2186+36], %r8313;
	ld.u32 	%r3577, [%rd1079];
	setp.ne.s32 	%p1114, %r3577, 0;
	@%p1114 bra 	$L__BB11_617;
	ld.shared.u64 	%rd2187, [m_Local_$_0];
	add.s64 	%rd2188, %rd2187, %rd164;
	st.u32 	[%rd2188+32], %r399;
	ld.u32 	%r3578, [%rd1079];
	setp.eq.s32 	%p1115, %r3578, 0;
	selp.b32 	%r8315, %r8314, 0, %p1115;
$L__BB11_617:
	st.u32 	[%rd1079], %r8315;
	bra.uni 	$L__BB11_619;
$L__BB11_618:
	cvt.u64.u32 	%rd2189, %r8311;
	add.s64 	%rd2190, %rd162, %rd2189;
	mov.b32 	%r3581, 0;
	st.u32 	[%rd2190+32], %r3581;
$L__BB11_619:
	ld.shared.u64 	%rd2191, [m_Local_$_0];
	add.s64 	%rd165, %rd2191, %rd161;
	ld.u32 	%r411, [%rd165+12];
	setp.lt.s32 	%p1116, %r405, %r411;
	@%p1116 bra 	$L__BB11_629;
	ld.shared.u64 	%rd2192, [m_Local_$_1];
	atom.add.u64 	%rd2193, [%rd3], 48;
	add.s64 	%rd2194, %rd2193, 56;
	setp.ge.u64 	%p1117, %rd2194, %rd2192;
	shr.u64 	%rd166, %rd2193, 4;
	cvt.u32.u64 	%r8316, %rd166;
	setp.eq.s32 	%p1118, %r8316, -1;
	or.pred  	%p1119, %p1117, %p1118;
	@%p1119 bra 	$L__BB11_622;
	ld.shared.u64 	%rd2195, [m_Local_$_0];
	shl.b64 	%rd2196, %rd166, 32;
	shr.s64 	%rd2197, %rd2196, 28;
	add.s64 	%rd2198, %rd2195, %rd2197;
	mov.b16 	%rs265, 0;
	st.u8 	[%rd2198], %rs265;
	st.u8 	[%rd2198+1], %rs265;
	mov.b32 	%r3582, 3608;
	st.u32 	[%rd2198+4], %r3582;
	mov.b16 	%rs266, 1;
	st.u8 	[%rd2198+3], %rs266;
	mov.b32 	%r3583, 48;
	st.u32 	[%rd2198+8], %r3583;
	mov.b32 	%r3584, -1;
	st.u32 	[%rd2198+16], %r3584;
	ld.shared.u64 	%rd2199, [m_Local_$_0];
	add.s64 	%rd2200, %rd2199, %rd2197;
	mov.b32 	%r3585, 0;
	st.u32 	[%rd2200+32], %r3585;
	ld.shared.u64 	%rd2201, [m_Local_$_0];
	add.s64 	%rd2202, %rd2201, %rd2197;
	st.u32 	[%rd2202+36], %r3585;
	ld.shared.u64 	%rd2203, [m_Local_$_0];
	add.s64 	%rd2204, %rd2203, %rd2197;
	st.u32 	[%rd2204+40], %r3585;
	ld.u32 	%r3586, [%rd1079];
	setp.eq.s32 	%p3968, %r3586, 0;
	bra.uni 	$L__BB11_623;
$L__BB11_622:
	mov.b32 	%r3588, 21106;
	st.u32 	[%rd1079], %r3588;
	mov.b32 	%r8316, -1;
	mov.pred 	%p3968, 0;
$L__BB11_623:
	mov.b32 	%r8317, 0;
	not.pred 	%p1121, %p3968;
	@%p1121 bra 	$L__BB11_628;
	setp.eq.s32 	%p1122, %r8316, -1;
	@%p1122 bra 	$L__BB11_4026;
	ld.shared.u64 	%rd2205, [m_Local_$_0];
	mul.wide.s32 	%rd167, %r8316, 16;
	add.s64 	%rd2206, %rd2205, %rd167;
	st.u32 	[%rd2206+40], %r411;
	ld.u32 	%r3591, [%rd1079];
	setp.eq.s32 	%p1123, %r3591, 0;
	@%p1123 bra 	$L__BB11_626;
	bra.uni 	$L__BB11_628;
$L__BB11_626:
	ld.shared.u64 	%rd2207, [m_Local_$_0];
	add.s64 	%rd2208, %rd2207, %rd167;
	st.u32 	[%rd2208+36], %r405;
	ld.u32 	%r3593, [%rd1079];
	setp.ne.s32 	%p1124, %r3593, 0;
	@%p1124 bra 	$L__BB11_628;
	ld.shared.u64 	%rd2209, [m_Local_$_0];
	add.s64 	%rd2210, %rd2209, %rd167;
	st.u32 	[%rd2210+32], %r399;
	ld.u32 	%r3594, [%rd1079];
	setp.eq.s32 	%p1125, %r3594, 0;
	selp.b32 	%r8317, %r8316, 0, %p1125;
$L__BB11_628:
	st.u32 	[%rd1079], %r8317;
	bra.uni 	$L__BB11_630;
$L__BB11_629:
	add.s32 	%r3597, %r8311, 4;
	cvt.u64.u32 	%rd2211, %r3597;
	add.s64 	%rd2212, %rd165, %rd2211;
	mov.b32 	%r3598, 0;
	st.u32 	[%rd2212+32], %r3598;
$L__BB11_630:
	add.s32 	%r8313, %r8313, 2;
	add.s32 	%r8312, %r8312, 2;
	add.s32 	%r8311, %r8311, 8;
	setp.ne.s32 	%p1126, %r8312, 0;
	@%p1126 bra 	$L__BB11_607;
$L__BB11_631:
	and.b32  	%r3599, %r395, 1;
	setp.eq.b32 	%p1127, %r3599, 1;
	not.pred 	%p1128, %p1127;
	@%p1128 bra 	$L__BB11_643;
	ld.shared.u64 	%rd2213, [m_Local_$_0];
	add.s64 	%rd168, %rd2213, %rd161;
	ld.u32 	%r420, [%rd168+12];
	setp.lt.s32 	%p1129, %r419, %r420;
	@%p1129 bra 	$L__BB11_642;
	ld.shared.u64 	%rd2214, [m_Local_$_1];
	atom.add.u64 	%rd2215, [%rd3], 48;
	add.s64 	%rd2216, %rd2215, 56;
	setp.ge.u64 	%p1130, %rd2216, %rd2214;
	shr.u64 	%rd169, %rd2215, 4;
	cvt.u32.u64 	%r8319, %rd169;
	setp.eq.s32 	%p1131, %r8319, -1;
	or.pred  	%p1132, %p1130, %p1131;
	@%p1132 bra 	$L__BB11_635;
	ld.shared.u64 	%rd2217, [m_Local_$_0];
	shl.b64 	%rd2218, %rd169, 32;
	shr.s64 	%rd2219, %rd2218, 28;
	add.s64 	%rd2220, %rd2217, %rd2219;
	mov.b16 	%rs267, 0;
	st.u8 	[%rd2220], %rs267;
	st.u8 	[%rd2220+1], %rs267;
	mov.b32 	%r3600, 3608;
	st.u32 	[%rd2220+4], %r3600;
	mov.b16 	%rs268, 1;
	st.u8 	[%rd2220+3], %rs268;
	mov.b32 	%r3601, 48;
	st.u32 	[%rd2220+8], %r3601;
	mov.b32 	%r3602, -1;
	st.u32 	[%rd2220+16], %r3602;
	ld.shared.u64 	%rd2221, [m_Local_$_0];
	add.s64 	%rd2222, %rd2221, %rd2219;
	mov.b32 	%r3603, 0;
	st.u32 	[%rd2222+32], %r3603;
	ld.shared.u64 	%rd2223, [m_Local_$_0];
	add.s64 	%rd2224, %rd2223, %rd2219;
	st.u32 	[%rd2224+36], %r3603;
	ld.shared.u64 	%rd2225, [m_Local_$_0];
	add.s64 	%rd2226, %rd2225, %rd2219;
	st.u32 	[%rd2226+40], %r3603;
	ld.u32 	%r3604, [%rd1079];
	setp.eq.s32 	%p3969, %r3604, 0;
	bra.uni 	$L__BB11_636;
$L__BB11_635:
	mov.b32 	%r3606, 21106;
	st.u32 	[%rd1079], %r3606;
	mov.b32 	%r8319, -1;
	mov.pred 	%p3969, 0;
$L__BB11_636:
	mov.b32 	%r8320, 0;
	not.pred 	%p1134, %p3969;
	@%p1134 bra 	$L__BB11_641;
	setp.eq.s32 	%p1135, %r8319, -1;
	@%p1135 bra 	$L__BB11_4027;
	ld.shared.u64 	%rd2227, [m_Local_$_0];
	mul.wide.s32 	%rd170, %r8319, 16;
	add.s64 	%rd2228, %rd2227, %rd170;
	st.u32 	[%rd2228+40], %r420;
	ld.u32 	%r3609, [%rd1079];
	setp.eq.s32 	%p1136, %r3609, 0;
	@%p1136 bra 	$L__BB11_639;
	bra.uni 	$L__BB11_641;
$L__BB11_639:
	ld.shared.u64 	%rd2229, [m_Local_$_0];
	add.s64 	%rd2230, %rd2229, %rd170;
	st.u32 	[%rd2230+36], %r419;
	ld.u32 	%r3611, [%rd1079];
	setp.ne.s32 	%p1137, %r3611, 0;
	@%p1137 bra 	$L__BB11_641;
	ld.shared.u64 	%rd2231, [m_Local_$_0];
	add.s64 	%rd2232, %rd2231, %rd170;
	st.u32 	[%rd2232+32], %r399;
	ld.u32 	%r3612, [%rd1079];
	setp.eq.s32 	%p1138, %r3612, 0;
	selp.b32 	%r8320, %r8319, 0, %p1138;
$L__BB11_641:
	st.u32 	[%rd1079], %r8320;
	bra.uni 	$L__BB11_643;
$L__BB11_642:
	shl.b32 	%r3615, %r419, 2;
	cvt.u64.u32 	%rd2233, %r3615;
	add.s64 	%rd2234, %rd168, %rd2233;
	mov.b32 	%r3616, 0;
	st.u32 	[%rd2234+32], %r3616;
$L__BB11_643:
	setp.lt.s32 	%p1139, %r8307, 1;
	@%p1139 bra 	$L__BB11_647;
	mul.wide.s32 	%rd171, %r8306, 16;
	mul.wide.s32 	%rd172, %r399, 16;
	neg.s32 	%r8322, %r8307;
	mov.b32 	%r8321, 0;
	mov.u32 	%r8323, %r8321;
$L__BB11_645:
	setp.ne.s32 	%p1140, %r8306, -1;
	@%p1140 bra 	$L__BB11_651;
	mov.b32 	%r3634, 21352;
	st.u32 	[%rd1079], %r3634;
	mov.b16 	%rs941, 0;
	bra.uni 	$L__BB11_663;
$L__BB11_647:
	setp.lt.s32 	%p1163, %r8309, 1;
	@%p1163 bra 	$L__BB11_705;
	mul.wide.s32 	%rd173, %r8308, 16;
	mul.wide.s32 	%rd174, %r399, 16;
	shl.b32 	%r8331, %r8307, 2;
	neg.s32 	%r8329, %r8309;
	mov.b32 	%r8328, 0;
	mov.u32 	%r8332, %r8328;
$L__BB11_649:
	setp.ne.s32 	%p1164, %r8308, -1;
	@%p1164 bra 	$L__BB11_678;
	mov.b32 	%r3668, 21352;
	st.u32 	[%rd1079], %r3668;
	mov.b16 	%rs942, 0;
	bra.uni 	$L__BB11_690;
$L__BB11_651:
	ld.shared.u64 	%rd2235, [m_Local_$_0];
	add.s64 	%rd175, %rd2235, %rd171;
	ld.u32 	%r431, [%rd175+12];
	setp.lt.s32 	%p1141, %r8323, %r431;
	@%p1141 bra 	$L__BB11_662;
	ld.shared.u64 	%rd2236, [m_Local_$_1];
	atom.add.u64 	%rd2237, [%rd3], 48;
	add.s64 	%rd2238, %rd2237, 56;
	setp.lt.u64 	%p1142, %rd2238, %rd2236;
	shr.u64 	%rd176, %rd2237, 4;
	cvt.u32.u64 	%r8324, %rd176;
	setp.ne.s32 	%p1143, %r8324, -1;
	and.pred  	%p1144, %p1142, %p1143;
	@%p1144 bra 	$L__BB11_654;
	mov.b32 	%r3625, 21106;
	st.u32 	[%rd1079], %r3625;
	mov.b32 	%r8324, -1;
	mov.pred 	%p3970, 0;
	bra.uni 	$L__BB11_655;
$L__BB11_654:
	ld.shared.u64 	%rd2239, [m_Local_$_0];
	shl.b64 	%rd2240, %rd176, 32;
	shr.s64 	%rd2241, %rd2240, 28;
	add.s64 	%rd2242, %rd2239, %rd2241;
	mov.b16 	%rs269, 0;
	st.u8 	[%rd2242], %rs269;
	st.u8 	[%rd2242+1], %rs269;
	mov.b32 	%r3619, 3608;
	st.u32 	[%rd2242+4], %r3619;
	mov.b16 	%rs270, 1;
	st.u8 	[%rd2242+3], %rs270;
	mov.b32 	%r3620, 48;
	st.u32 	[%rd2242+8], %r3620;
	mov.b32 	%r3621, -1;
	st.u32 	[%rd2242+16], %r3621;
	ld.shared.u64 	%rd2243, [m_Local_$_0];
	add.s64 	%rd2244, %rd2243, %rd2241;
	mov.b32 	%r3622, 0;
	st.u32 	[%rd2244+32], %r3622;
	ld.shared.u64 	%rd2245, [m_Local_$_0];
	add.s64 	%rd2246, %rd2245, %rd2241;
	st.u32 	[%rd2246+36], %r3622;
	ld.shared.u64 	%rd2247, [m_Local_$_0];
	add.s64 	%rd2248, %rd2247, %rd2241;
	st.u32 	[%rd2248+40], %r3622;
	ld.u32 	%r3623, [%rd1079];
	setp.eq.s32 	%p3970, %r3623, 0;
$L__BB11_655:
	mov.b32 	%r8325, 0;
	not.pred 	%p1146, %p3970;
	@%p1146 bra 	$L__BB11_661;
	setp.ne.s32 	%p1147, %r8324, -1;
	@%p1147 bra 	$L__BB11_658;
	mov.b32 	%r3633, 21352;
	st.u32 	[%rd1079], %r3633;
	bra.uni 	$L__BB11_661;
$L__BB11_658:
	ld.shared.u64 	%rd2249, [m_Local_$_0];
	mul.wide.s32 	%rd177, %r8324, 16;
	add.s64 	%rd2250, %rd2249, %rd177;
	st.u32 	[%rd2250+40], %r431;
	ld.u32 	%r3628, [%rd1079];
	setp.ne.s32 	%p1148, %r3628, 0;
	@%p1148 bra 	$L__BB11_661;
	ld.shared.u64 	%rd2251, [m_Local_$_0];
	add.s64 	%rd2252, %rd2251, %rd177;
	st.u32 	[%rd2252+36], %r8323;
	ld.u32 	%r3630, [%rd1079];
	setp.ne.s32 	%p1149, %r3630, 0;
	@%p1149 bra 	$L__BB11_661;
	ld.shared.u64 	%rd2253, [m_Local_$_0];
	add.s64 	%rd2254, %rd2253, %rd177;
	st.u32 	[%rd2254+32], %r8306;
	ld.u32 	%r3631, [%rd1079];
	setp.eq.s32 	%p1150, %r3631, 0;
	selp.b32 	%r8325, %r8324, 0, %p1150;
$L__BB11_661:
	st.u32 	[%rd1079], %r8325;
	mov.b16 	%rs941, 0;
	bra.uni 	$L__BB11_663;
$L__BB11_662:
	cvt.u64.u32 	%rd2255, %r8321;
	add.s64 	%rd2256, %rd175, %rd2255;
	ld.u8 	%rs941, [%rd2256+32];
$L__BB11_663:
	setp.ne.s32 	%p1151, %r399, -1;
	@%p1151 bra 	$L__BB11_665;
	mov.b32 	%r3651, 21352;
	st.u32 	[%rd1079], %r3651;
	bra.uni 	$L__BB11_677;
$L__BB11_665:
	ld.shared.u64 	%rd2257, [m_Local_$_0];
	add.s64 	%rd178, %rd2257, %rd172;
	ld.u32 	%r436, [%rd178+12];
	setp.lt.s32 	%p1152, %r8323, %r436;
	@%p1152 bra 	$L__BB11_676;
	ld.shared.u64 	%rd2258, [m_Local_$_1];
	atom.add.u64 	%rd2259, [%rd3], 48;
	add.s64 	%rd2260, %rd2259, 56;
	setp.lt.u64 	%p1153, %rd2260, %rd2258;
	shr.u64 	%rd179, %rd2259, 4;
	cvt.u32.u64 	%r8326, %rd179;
	setp.ne.s32 	%p1154, %r8326, -1;
	and.pred  	%p1155, %p1153, %p1154;
	@%p1155 bra 	$L__BB11_668;
	mov.b32 	%r3641, 21106;
	st.u32 	[%rd1079], %r3641;
	mov.b32 	%r8326, -1;
	mov.pred 	%p3971, 0;
	bra.uni 	$L__BB11_669;
$L__BB11_668:
	ld.shared.u64 	%rd2261, [m_Local_$_0];
	shl.b64 	%rd2262, %rd179, 32;
	shr.s64 	%rd2263, %rd2262, 28;
	add.s64 	%rd2264, %rd2261, %rd2263;
	mov.b16 	%rs273, 0;
	st.u8 	[%rd2264], %rs273;
	st.u8 	[%rd2264+1], %rs273;
	mov.b32 	%r3635, 3608;
	st.u32 	[%rd2264+4], %r3635;
	mov.b16 	%rs274, 1;
	st.u8 	[%rd2264+3], %rs274;
	mov.b32 	%r3636, 48;
	st.u32 	[%rd2264+8], %r3636;
	mov.b32 	%r3637, -1;
	st.u32 	[%rd2264+16], %r3637;
	ld.shared.u64 	%rd2265, [m_Local_$_0];
	add.s64 	%rd2266, %rd2265, %rd2263;
	mov.b32 	%r3638, 0;
	st.u32 	[%rd2266+32], %r3638;
	ld.shared.u64 	%rd2267, [m_Local_$_0];
	add.s64 	%rd2268, %rd2267, %rd2263;
	st.u32 	[%rd2268+36], %r3638;
	ld.shared.u64 	%rd2269, [m_Local_$_0];
	add.s64 	%rd2270, %rd2269, %rd2263;
	st.u32 	[%rd2270+40], %r3638;
	ld.u32 	%r3639, [%rd1079];
	setp.eq.s32 	%p3971, %r3639, 0;
$L__BB11_669:
	mov.b32 	%r8327, 0;
	not.pred 	%p1157, %p3971;
	@%p1157 bra 	$L__BB11_675;
	setp.ne.s32 	%p1158, %r8326, -1;
	@%p1158 bra 	$L__BB11_672;
	mov.b32 	%r3649, 21352;
	st.u32 	[%rd1079], %r3649;
	bra.uni 	$L__BB11_675;
$L__BB11_672:
	ld.shared.u64 	%rd2271, [m_Local_$_0];
	mul.wide.s32 	%rd180, %r8326, 16;
	add.s64 	%rd2272, %rd2271, %rd180;
	st.u32 	[%rd2272+40], %r436;
	ld.u32 	%r3644, [%rd1079];
	setp.ne.s32 	%p1159, %r3644, 0;
	@%p1159 bra 	$L__BB11_675;
	ld.shared.u64 	%rd2273, [m_Local_$_0];
	add.s64 	%rd2274, %rd2273, %rd180;
	st.u32 	[%rd2274+36], %r8323;
	ld.u32 	%r3646, [%rd1079];
	setp.ne.s32 	%p1160, %r3646, 0;
	@%p1160 bra 	$L__BB11_675;
	ld.shared.u64 	%rd2275, [m_Local_$_0];
	add.s64 	%rd2276, %rd2275, %rd180;
	st.u32 	[%rd2276+32], %r399;
	ld.u32 	%r3647, [%rd1079];
	setp.eq.s32 	%p1161, %r3647, 0;
	selp.b32 	%r8327, %r8326, 0, %p1161;
$L__BB11_675:
	st.u32 	[%rd1079], %r8327;
	bra.uni 	$L__BB11_677;
$L__BB11_676:
	cvt.u64.u32 	%rd2277, %r8321;
	add.s64 	%rd2278, %rd178, %rd2277;
	mov.b32 	%r3650, 0;
	st.u32 	[%rd2278+32], %r3650;
	st.u8 	[%rd2278+32], %rs941;
$L__BB11_677:
	add.s32 	%r8323, %r8323, 1;
	add.s32 	%r8322, %r8322, 1;
	setp.eq.s32 	%p1162, %r8322, 0;
	add.s32 	%r8321, %r8321, 4;
	@%p1162 bra 	$L__BB11_647;
	bra.uni 	$L__BB11_645;
$L__BB11_678:
	ld.shared.u64 	%rd2279, [m_Local_$_0];
	add.s64 	%rd181, %rd2279, %rd173;
	ld.u32 	%r449, [%rd181+12];
	setp.lt.s32 	%p1165, %r8332, %r449;
	@%p1165 bra 	$L__BB11_689;
	ld.shared.u64 	%rd2280, [m_Local_$_1];
	atom.add.u64 	%rd2281, [%rd3], 48;
	add.s64 	%rd2282, %rd2281, 56;
	setp.lt.u64 	%p1166, %rd2282, %rd2280;
	shr.u64 	%rd182, %rd2281, 4;
	cvt.u32.u64 	%r8333, %rd182;
	setp.ne.s32 	%p1167, %r8333, -1;
	and.pred  	%p1168, %p1166, %p1167;
	@%p1168 bra 	$L__BB11_681;
	mov.b32 	%r3659, 21106;
	st.u32 	[%rd1079], %r3659;
	mov.b32 	%r8333, -1;
	mov.pred 	%p3972, 0;
	bra.uni 	$L__BB11_682;
$L__BB11_681:
	ld.shared.u64 	%rd2283, [m_Local_$_0];
	shl.b64 	%rd2284, %rd182, 32;
	shr.s64 	%rd2285, %rd2284, 28;
	add.s64 	%rd2286, %rd2283, %rd2285;
	mov.b16 	%rs275, 0;
	st.u8 	[%rd2286], %rs275;
	st.u8 	[%rd2286+1], %rs275;
	mov.b32 	%r3653, 3608;
	st.u32 	[%rd2286+4], %r3653;
	mov.b16 	%rs276, 1;
	st.u8 	[%rd2286+3], %rs276;
	mov.b32 	%r3654, 48;
	st.u32 	[%rd2286+8], %r3654;
	mov.b32 	%r3655, -1;
	st.u32 	[%rd2286+16], %r3655;
	ld.shared.u64 	%rd2287, [m_Local_$_0];
	add.s64 	%rd2288, %rd2287, %rd2285;
	mov.b32 	%r3656, 0;
	st.u32 	[%rd2288+32], %r3656;
	ld.shared.u64 	%rd2289, [m_Local_$_0];
	add.s64 	%rd2290, %rd2289, %rd2285;
	st.u32 	[%rd2290+36], %r3656;
	ld.shared.u64 	%rd2291, [m_Local_$_0];
	add.s64 	%rd2292, %rd2291, %rd2285;
	st.u32 	[%rd2292+40], %r3656;
	ld.u32 	%r3657, [%rd1079];
	setp.eq.s32 	%p3972, %r3657, 0;
$L__BB11_682:
	mov.b32 	%r8334, 0;
	not.pred 	%p1170, %p3972;
	@%p1170 bra 	$L__BB11_688;
	setp.ne.s32 	%p1171, %r8333, -1;
	@%p1171 bra 	$L__BB11_685;
	mov.b32 	%r3667, 21352;
	st.u32 	[%rd1079], %r3667;
	bra.uni 	$L__BB11_688;
$L__BB11_685:
	ld.shared.u64 	%rd2293, [m_Local_$_0];
	mul.wide.s32 	%rd183, %r8333, 16;
	add.s64 	%rd2294, %rd2293, %rd183;
	st.u32 	[%rd2294+40], %r449;
	ld.u32 	%r3662, [%rd1079];
	setp.ne.s32 	%p1172, %r3662, 0;
	@%p1172 bra 	$L__BB11_688;
	ld.shared.u64 	%rd2295, [m_Local_$_0];
	add.s64 	%rd2296, %rd2295, %rd183;
	st.u32 	[%rd2296+36], %r8332;
	ld.u32 	%r3664, [%rd1079];
	setp.ne.s32 	%p1173, %r3664, 0;
	@%p1173 bra 	$L__BB11_688;
	ld.shared.u64 	%rd2297, [m_Local_$_0];
	add.s64 	%rd2298, %rd2297, %rd183;
	st.u32 	[%rd2298+32], %r8308;
	ld.u32 	%r3665, [%rd1079];
	setp.eq.s32 	%p1174, %r3665, 0;
	selp.b32 	%r8334, %r8333, 0, %p1174;
$L__BB11_688:
	st.u32 	[%rd1079], %r8334;
	mov.b16 	%rs942, 0;
	bra.uni 	$L__BB11_690;
$L__BB11_689:
	cvt.u64.u32 	%rd2299, %r8328;
	add.s64 	%rd2300, %rd181, %rd2299;
	ld.u8 	%rs942, [%rd2300+32];
$L__BB11_690:
	setp.ne.s32 	%p1175, %r399, -1;
	@%p1175 bra 	$L__BB11_692;
	mov.b32 	%r3686, 21352;
	st.u32 	[%rd1079], %r3686;
	bra.uni 	$L__BB11_704;
$L__BB11_692:
	ld.shared.u64 	%rd2301, [m_Local_$_0];
	add.s64 	%rd184, %rd2301, %rd174;
	ld.u32 	%r3669, [%rd184+12];
	setp.gt.s32 	%p1176, %r8307, -1;
	setp.lt.s32 	%p1177, %r8307, %r3669;
	and.pred  	%p1178, %p1176, %p1177;
	@%p1178 bra 	$L__BB11_703;
	ld.shared.u64 	%rd2304, [m_Local_$_1];
	atom.add.u64 	%rd2305, [%rd3], 48;
	add.s64 	%rd2306, %rd2305, 56;
	setp.lt.u64 	%p1179, %rd2306, %rd2304;
	shr.u64 	%rd185, %rd2305, 4;
	cvt.u32.u64 	%r8335, %rd185;
	setp.ne.s32 	%p1180, %r8335, -1;
	and.pred  	%p1181, %p1179, %p1180;
	@%p1181 bra 	$L__BB11_695;
	mov.b32 	%r3677, 21106;
	st.u32 	[%rd1079], %r3677;
	mov.b32 	%r8335, -1;
	mov.pred 	%p3973, 0;
	bra.uni 	$L__BB11_696;
$L__BB11_695:
	ld.shared.u64 	%rd2307, [m_Local_$_0];
	shl.b64 	%rd2308, %rd185, 32;
	shr.s64 	%rd2309, %rd2308, 28;
	add.s64 	%rd2310, %rd2307, %rd2309;
	mov.b16 	%rs279, 0;
	st.u8 	[%rd2310], %rs279;
	st.u8 	[%rd2310+1], %rs279;
	mov.b32 	%r3671, 3608;
	st.u32 	[%rd2310+4], %r3671;
	mov.b16 	%rs280, 1;
	st.u8 	[%rd2310+3], %rs280;
	mov.b32 	%r3672, 48;
	st.u32 	[%rd2310+8], %r3672;
	mov.b32 	%r3673, -1;
	st.u32 	[%rd2310+16], %r3673;
	ld.shared.u64 	%rd2311, [m_Local_$_0];
	add.s64 	%rd2312, %rd2311, %rd2309;
	mov.b32 	%r3674, 0;
	st.u32 	[%rd2312+32], %r3674;
	ld.shared.u64 	%rd2313, [m_Local_$_0];
	add.s64 	%rd2314, %rd2313, %rd2309;
	st.u32 	[%rd2314+36], %r3674;
	ld.shared.u64 	%rd2315, [m_Local_$_0];
	add.s64 	%rd2316, %rd2315, %rd2309;
	st.u32 	[%rd2316+40], %r3674;
	ld.u32 	%r3675, [%rd1079];
	setp.eq.s32 	%p3973, %r3675, 0;
$L__BB11_696:
	mov.b32 	%r8336, 0;
	not.pred 	%p1183, %p3973;
	@%p1183 bra 	$L__BB11_702;
	setp.ne.s32 	%p1184, %r8335, -1;
	@%p1184 bra 	$L__BB11_699;
	mov.b32 	%r3685, 21352;
	st.u32 	[%rd1079], %r3685;
	bra.uni 	$L__BB11_702;
$L__BB11_699:
	ld.shared.u64 	%rd2317, [m_Local_$_0];
	mul.wide.s32 	%rd186, %r8335, 16;
	add.s64 	%rd2318, %rd2317, %rd186;
	st.u32 	[%rd2318+40], %r3669;
	ld.u32 	%r3680, [%rd1079];
	setp.ne.s32 	%p1185, %r3680, 0;
	@%p1185 bra 	$L__BB11_702;
	ld.shared.u64 	%rd2319, [m_Local_$_0];
	add.s64 	%rd2320, %rd2319, %rd186;
	st.u32 	[%rd2320+36], %r8307;
	ld.u32 	%r3682, [%rd1079];
	setp.ne.s32 	%p1186, %r3682, 0;
	@%p1186 bra 	$L__BB11_702;
	ld.shared.u64 	%rd2321, [m_Local_$_0];
	add.s64 	%rd2322, %rd2321, %rd186;
	st.u32 	[%rd2322+32], %r399;
	ld.u32 	%r3683, [%rd1079];
	setp.eq.s32 	%p1187, %r3683, 0;
	selp.b32 	%r8336, %r8335, 0, %p1187;
$L__BB11_702:
	st.u32 	[%rd1079], %r8336;
	bra.uni 	$L__BB11_704;
$L__BB11_703:
	cvt.u64.u32 	%rd2302, %r8331;
	add.s64 	%rd2303, %rd184, %rd2302;
	mov.b32 	%r3670, 0;
	st.u32 	[%rd2303+32], %r3670;
	st.u8 	[%rd2303+32], %rs942;
$L__BB11_704:
	add.s32 	%r8332, %r8332, 1;
	add.s32 	%r8331, %r8331, 4;
	add.s32 	%r8307, %r8307, 1;
	add.s32 	%r8329, %r8329, 1;
	setp.ne.s32 	%p1188, %r8329, 0;
	add.s32 	%r8328, %r8328, 4;
	@%p1188 bra 	$L__BB11_649;
$L__BB11_705:
	ld.shared.u64 	%rd2323, [m_Local_$_1];
	atom.add.u64 	%rd2324, [%rd3], 48;
	add.s64 	%rd2325, %rd2324, 56;
	setp.lt.u64 	%p1189, %rd2325, %rd2323;
	shr.u64 	%rd2326, %rd2324, 4;
	cvt.u32.u64 	%r3687, %rd2326;
	selp.b32 	%r464, %r3687, -1, %p1189;
	setp.ne.s32 	%p1190, %r464, -1;
	@%p1190 bra 	$L__BB11_707;
	mov.b32 	%r3796, 21352;
	st.u32 	[%rd1079], %r3796;
	bra.uni 	$L__BB11_782;
$L__BB11_707:
	ld.shared.u64 	%rd2327, [m_Local_$_0];
	mul.wide.s32 	%rd187, %r464, 16;
	add.s64 	%rd2328, %rd2327, %rd187;
	mov.b16 	%rs281, 1;
	st.u8 	[%rd2328], %rs281;
	mov.b16 	%rs282, 0;
	st.u8 	[%rd2328+1], %rs282;
	mov.b32 	%r3688, 2906;
	st.u32 	[%rd2328+4], %r3688;
	st.u8 	[%rd2328+3], %rs281;
	mov.b32 	%r3689, 48;
	st.u32 	[%rd2328+8], %r3689;
	mov.b32 	%r3690, -1;
	st.u32 	[%rd2328+16], %r3690;
	ld.shared.u64 	%rd2329, [m_Local_$_0];
	mul.wide.s32 	%rd188, %r399, 16;
	add.s64 	%rd2330, %rd2329, %rd188;
	ld.u32 	%r465, [%rd2330+12];
	shl.b32 	%r3691, %r465, 2;
	add.s32 	%r3692, %r3691, 32;
	shr.s32 	%r3693, %r3692, 31;
	shr.u32 	%r3694, %r3693, 29;
	add.s32 	%r3695, %r3692, %r3694;
	and.b32  	%r3696, %r3695, -8;
	sub.s32 	%r3697, %r3692, %r3696;
	setp.eq.s32 	%p1191, %r3697, 0;
	sub.s32 	%r3698, %r3691, %r3697;
	add.s32 	%r3699, %r3698, 40;
	selp.b32 	%r466, %r3692, %r3699, %p1191;
	ld.shared.u64 	%rd189, [m_Local_$_1];
	and.b32  	%r3700, %r466, 12;
	setp.eq.s32 	%p1192, %r3700, 0;
	mov.u32 	%r8337, %r466;
	@%p1192 bra 	$L__BB11_709;
	shr.s32 	%r3701, %r466, 31;
	shr.u32 	%r3702, %r3701, 28;
	add.s32 	%r3703, %r466, %r3702;
	and.b32  	%r3704, %r3703, -16;
	add.s32 	%r8337, %r3704, 16;
$L__BB11_709:
	cvt.s64.s32 	%rd2331, %r8337;
	atom.add.u64 	%rd2332, [%rd3], %rd2331;
	cvt.s64.s32 	%rd2333, %r466;
	add.s64 	%rd2334, %rd2333, %rd2332;
	add.s64 	%rd2335, %rd2334, 8;
	setp.lt.u64 	%p1193, %rd2335, %rd189;
	shr.u64 	%rd2336, %rd2332, 4;
	cvt.u32.u64 	%r3705, %rd2336;
	selp.b32 	%r469, %r3705, -1, %p1193;
	setp.ne.s32 	%p1194, %r469, -1;
	@%p1194 bra 	$L__BB11_711;
	mov.b32 	%r3760, 21352;
	st.u32 	[%rd1079], %r3760;
	bra.uni 	$L__BB11_750;
$L__BB11_711:
	ld.shared.u64 	%rd2337, [m_Local_$_0];
	mul.wide.s32 	%rd190, %r469, 16;
	add.s64 	%rd2338, %rd2337, %rd190;
	mov.b16 	%rs283, 0;
	st.u8 	[%rd2338], %rs283;
	st.u8 	[%rd2338+1], %rs283;
	mov.b32 	%r3706, 4335;
	st.u32 	[%rd2338+4], %r3706;
	mov.b16 	%rs284, 1;
	st.u8 	[%rd2338+3], %rs284;
	st.u32 	[%rd2338+8], %r466;
	st.u32 	[%rd2338+12], %r465;
	setp.lt.s32 	%p1195, %r465, 1;
	@%p1195 bra 	$L__BB11_750;
	setp.eq.s32 	%p1196, %r465, 1;
	mov.b32 	%r489, 0;
	@%p1196 bra 	$L__BB11_738;
	and.b32  	%r489, %r465, 2147483646;
	neg.s32 	%r8339, %r489;
	mov.b32 	%r8338, 0;
	mov.u32 	%r8340, %r8338;
$L__BB11_714:
	add.s32 	%r475, %r8340, 1;
	ld.shared.u64 	%rd2339, [m_Local_$_0];
	add.s64 	%rd191, %rd2339, %rd190;
	ld.u32 	%r476, [%rd191+12];
	setp.lt.s32 	%p1197, %r8340, %r476;
	@%p1197 bra 	$L__BB11_725;
	ld.shared.u64 	%rd2340, [m_Local_$_1];
	atom.add.u64 	%rd2341, [%rd3], 48;
	add.s64 	%rd2342, %rd2341, 56;
	setp.lt.u64 	%p1198, %rd2342, %rd2340;
	shr.u64 	%rd192, %rd2341, 4;
	cvt.u32.u64 	%r8341, %rd192;
	setp.ne.s32 	%p1199, %r8341, -1;
	and.pred  	%p1200, %p1198, %p1199;
	@%p1200 bra 	$L__BB11_717;
	mov.b32 	%r3715, 21106;
	st.u32 	[%rd1079], %r3715;
	mov.b32 	%r8341, -1;
	mov.pred 	%p3974, 0;
	bra.uni 	$L__BB11_718;
$L__BB11_717:
	ld.shared.u64 	%rd2343, [m_Local_$_0];
	shl.b64 	%rd2344, %rd192, 32;
	shr.s64 	%rd2345, %rd2344, 28;
	add.s64 	%rd2346, %rd2343, %rd2345;
	mov.b16 	%rs285, 0;
	st.u8 	[%rd2346], %rs285;
	st.u8 	[%rd2346+1], %rs285;
	mov.b32 	%r3709, 3608;
	st.u32 	[%rd2346+4], %r3709;
	mov.b16 	%rs286, 1;
	st.u8 	[%rd2346+3], %rs286;
	mov.b32 	%r3710, 48;
	st.u32 	[%rd2346+8], %r3710;
	mov.b32 	%r3711, -1;
	st.u32 	[%rd2346+16], %r3711;
	ld.shared.u64 	%rd2347, [m_Local_$_0];
	add.s64 	%rd2348, %rd2347, %rd2345;
	mov.b32 	%r3712, 0;
	st.u32 	[%rd2348+32], %r3712;
	ld.shared.u64 	%rd2349, [m_Local_$_0];
	add.s64 	%rd2350, %rd2349, %rd2345;
	st.u32 	[%rd2350+36], %r3712;
	ld.shared.u64 	%rd2351, [m_Local_$_0];
	add.s64 	%rd2352, %rd2351, %rd2345;
	st.u32 	[%rd2352+40], %r3712;
	ld.u32 	%r3713, [%rd1079];
	setp.eq.s32 	%p3974, %r3713, 0;
$L__BB11_718:
	mov.b32 	%r8342, 0;
	not.pred 	%p1202, %p3974;
	@%p1202 bra 	$L__BB11_724;
	setp.ne.s32 	%p1203, %r8341, -1;
	@%p1203 bra 	$L__BB11_721;
	mov.b32 	%r3723, 21352;
	st.u32 	[%rd1079], %r3723;
	bra.uni 	$L__BB11_724;
$L__BB11_721:
	ld.shared.u64 	%rd2353, [m_Local_$_0];
	mul.wide.s32 	%rd193, %r8341, 16;
	add.s64 	%rd2354, %rd2353, %rd193;
	st.u32 	[%rd2354+40], %r476;
	ld.u32 	%r3718, [%rd1079];
	setp.ne.s32 	%p1204, %r3718, 0;
	@%p1204 bra 	$L__BB11_724;
	ld.shared.u64 	%rd2355, [m_Local_$_0];
	add.s64 	%rd2356, %rd2355, %rd193;
	st.u32 	[%rd2356+36], %r8340;
	ld.u32 	%r3720, [%rd1079];
	setp.ne.s32 	%p1205, %r3720, 0;
	@%p1205 bra 	$L__BB11_724;
	ld.shared.u64 	%rd2357, [m_Local_$_0];
	add.s64 	%rd2358, %rd2357, %rd193;
	st.u32 	[%rd2358+32], %r469;
	ld.u32 	%r3721, [%rd1079];
	setp.eq.s32 	%p1206, %r3721, 0;
	selp.b32 	%r8342, %r8341, 0, %p1206;
$L__BB11_724:
	st.u32 	[%rd1079], %r8342;
	bra.uni 	$L__BB11_726;
$L__BB11_725:
	cvt.u64.u32 	%rd2359, %r8338;
	add.s64 	%rd2360, %rd191, %rd2359;
	mov.b32 	%r3724, 0;
	st.u32 	[%rd2360+32], %r3724;
$L__BB11_726:
	ld.shared.u64 	%rd2361, [m_Local_$_0];
	add.s64 	%rd194, %rd2361, %rd190;
	ld.u32 	%r481, [%rd194+12];
	setp.lt.s32 	%p1207, %r475, %r481;
	@%p1207 bra 	$L__BB11_736;
	ld.shared.u64 	%rd2362, [m_Local_$_1];
	atom.add.u64 	%rd2363, [%rd3], 48;
	add.s64 	%rd2364, %rd2363, 56;
	setp.ge.u64 	%p1208, %rd2364, %rd2362;
	shr.u64 	%rd195, %rd2363, 4;
	cvt.u32.u64 	%r8343, %rd195;
	setp.eq.s32 	%p1209, %r8343, -1;
	or.pred  	%p1210, %p1208, %p1209;
	@%p1210 bra 	$L__BB11_729;
	ld.shared.u64 	%rd2365, [m_Local_$_0];
	shl.b64 	%rd2366, %rd195, 32;
	shr.s64 	%rd2367, %rd2366, 28;
	add.s64 	%rd2368, %rd2365, %rd2367;
	mov.b16 	%rs287, 0;
	st.u8 	[%rd2368], %rs287;
	st.u8 	[%rd2368+1], %rs287;
	mov.b32 	%r3725, 3608;
	st.u32 	[%rd2368+4], %r3725;
	mov.b16 	%rs288, 1;
	st.u8 	[%rd2368+3], %rs288;
	mov.b32 	%r3726, 48;
	st.u32 	[%rd2368+8], %r3726;
	mov.b32 	%r3727, -1;
	st.u32 	[%rd2368+16], %r3727;
	ld.shared.u64 	%rd2369, [m_Local_$_0];
	add.s64 	%rd2370, %rd2369, %rd2367;
	mov.b32 	%r3728, 0;
	st.u32 	[%rd2370+32], %r3728;
	ld.shared.u64 	%rd2371, [m_Local_$_0];
	add.s64 	%rd2372, %rd2371, %rd2367;
	st.u32 	[%rd2372+36], %r3728;
	ld.shared.u64 	%rd2373, [m_Local_$_0];
	add.s64 	%rd2374, %rd2373, %rd2367;
	st.u32 	[%rd2374+40], %r3728;
	ld.u32 	%r3729, [%rd1079];
	setp.eq.s32 	%p3975, %r3729, 0;
	bra.uni 	$L__BB11_730;
$L__BB11_729:
	mov.b32 	%r3731, 21106;
	st.u32 	[%rd1079], %r3731;
	mov.b32 	%r8343, -1;
	mov.pred 	%p3975, 0;
$L__BB11_730:
	mov.b32 	%r8344, 0;
	not.pred 	%p1212, %p3975;
	@%p1212 bra 	$L__BB11_735;
	setp.eq.s32 	%p1213, %r8343, -1;
	@%p1213 bra 	$L__BB11_4028;
	ld.shared.u64 	%rd2375, [m_Local_$_0];
	mul.wide.s32 	%rd196, %r8343, 16;
	add.s64 	%rd2376, %rd2375, %rd196;
	st.u32 	[%rd2376+40], %r481;
	ld.u32 	%r3734, [%rd1079];
	setp.eq.s32 	%p1214, %r3734, 0;
	@%p1214 bra 	$L__BB11_733;
	bra.uni 	$L__BB11_735;
$L__BB11_733:
	ld.shared.u64 	%rd2377, [m_Local_$_0];
	add.s64 	%rd2378, %rd2377, %rd196;
	st.u32 	[%rd2378+36], %r475;
	ld.u32 	%r3736, [%rd1079];
	setp.ne.s32 	%p1215, %r3736, 0;
	@%p1215 bra 	$L__BB11_735;
	ld.shared.u64 	%rd2379, [m_Local_$_0];
	add.s64 	%rd2380, %rd2379, %rd196;
	st.u32 	[%rd2380+32], %r469;
	ld.u32 	%r3737, [%rd1079];
	setp.eq.s32 	%p1216, %r3737, 0;
	selp.b32 	%r8344, %r8343, 0, %p1216;
$L__BB11_735:
	st.u32 	[%rd1079], %r8344;
	bra.uni 	$L__BB11_737;
$L__BB11_736:
	add.s32 	%r3740, %r8338, 4;
	cvt.u64.u32 	%rd2381, %r3740;
	add.s64 	%rd2382, %rd194, %rd2381;
	mov.b32 	%r3741, 0;
	st.u32 	[%rd2382+32], %r3741;
$L__BB11_737:
	add.s32 	%r8340, %r8340, 2;
	add.s32 	%r8339, %r8339, 2;
	add.s32 	%r8338, %r8338, 8;
	setp.ne.s32 	%p1217, %r8339, 0;
	@%p1217 bra 	$L__BB11_714;
$L__BB11_738:
	and.b32  	%r3742, %r465, 1;
	setp.eq.b32 	%p1218, %r3742, 1;
	not.pred 	%p1219, %p1218;
	@%p1219 bra 	$L__BB11_750;
	ld.shared.u64 	%rd2383, [m_Local_$_0];
	add.s64 	%rd197, %rd2383, %rd190;
	ld.u32 	%r490, [%rd197+12];
	setp.lt.s32 	%p1220, %r489, %r490;
	@%p1220 bra 	$L__BB11_749;
	ld.shared.u64 	%rd2384, [m_Local_$_1];
	atom.add.u64 	%rd2385, [%rd3], 48;
	add.s64 	%rd2386, %rd2385, 56;
	setp.ge.u64 	%p1221, %rd2386, %rd2384;
	shr.u64 	%rd198, %rd2385, 4;
	cvt.u32.u64 	%r8346, %rd198;
	setp.eq.s32 	%p1222, %r8346, -1;
	or.pred  	%p1223, %p1221, %p1222;
	@%p1223 bra 	$L__BB11_742;
	ld.shared.u64 	%rd2387, [m_Local_$_0];
	shl.b64 	%rd2388, %rd198, 32;
	shr.s64 	%rd2389, %rd2388, 28;
	add.s64 	%rd2390, %rd2387, %rd2389;
	mov.b16 	%rs289, 0;
	st.u8 	[%rd2390], %rs289;
	st.u8 	[%rd2390+1], %rs289;
	mov.b32 	%r3743, 3608;
	st.u32 	[%rd2390+4], %r3743;
	mov.b16 	%rs290, 1;
	st.u8 	[%rd2390+3], %rs290;
	mov.b32 	%r3744, 48;
	st.u32 	[%rd2390+8], %r3744;
	mov.b32 	%r3745, -1;
	st.u32 	[%rd2390+16], %r3745;
	ld.shared.u64 	%rd2391, [m_Local_$_0];
	add.s64 	%rd2392, %rd2391, %rd2389;
	mov.b32 	%r3746, 0;
	st.u32 	[%rd2392+32], %r3746;
	ld.shared.u64 	%rd2393, [m_Local_$_0];
	add.s64 	%rd2394, %rd2393, %rd2389;
	st.u32 	[%rd2394+36], %r3746;
	ld.shared.u64 	%rd2395, [m_Local_$_0];
	add.s64 	%rd2396, %rd2395, %rd2389;
	st.u32 	[%rd2396+40], %r3746;
	ld.u32 	%r3747, [%rd1079];
	setp.eq.s32 	%p3976, %r3747, 0;
	bra.uni 	$L__BB11_743;
$L__BB11_742:
	mov.b32 	%r3749, 21106;
	st.u32 	[%rd1079], %r3749;
	mov.b32 	%r8346, -1;
	mov.pred 	%p3976, 0;
$L__BB11_743:
	mov.b32 	%r8347, 0;
	not.pred 	%p1225, %p3976;
	@%p1225 bra 	$L__BB11_748;
	setp.eq.s32 	%p1226, %r8346, -1;
	@%p1226 bra 	$L__BB11_4029;
	ld.shared.u64 	%rd2397, [m_Local_$_0];
	mul.wide.s32 	%rd199, %r8346, 16;
	add.s64 	%rd2398, %rd2397, %rd199;
	st.u32 	[%rd2398+40], %r490;
	ld.u32 	%r3752, [%rd1079];
	setp.eq.s32 	%p1227, %r3752, 0;
	@%p1227 bra 	$L__BB11_746;
	bra.uni 	$L__BB11_748;
$L__BB11_746:
	ld.shared.u64 	%rd2399, [m_Local_$_0];
	add.s64 	%rd2400, %rd2399, %rd199;
	st.u32 	[%rd2400+36], %r489;
	ld.u32 	%r3754, [%rd1079];
	setp.ne.s32 	%p1228, %r3754, 0;
	@%p1228 bra 	$L__BB11_748;
	ld.shared.u64 	%rd2401, [m_Local_$_0];
	add.s64 	%rd2402, %rd2401, %rd199;
	st.u32 	[%rd2402+32], %r469;
	ld.u32 	%r3755, [%rd1079];
	setp.eq.s32 	%p1229, %r3755, 0;
	selp.b32 	%r8347, %r8346, 0, %p1229;
$L__BB11_748:
	st.u32 	[%rd1079], %r8347;
	bra.uni 	$L__BB11_750;
$L__BB11_749:
	shl.b32 	%r3758, %r489, 2;
	cvt.u64.u32 	%rd2403, %r3758;
	add.s64 	%rd2404, %rd197, %rd2403;
	mov.b32 	%r3759, 0;
	st.u32 	[%rd2404+32], %r3759;
$L__BB11_750:
	setp.lt.s32 	%p1230, %r465, 1;
	@%p1230 bra 	$L__BB11_781;
	mul.wide.s32 	%rd200, %r469, 16;
	neg.s32 	%r8349, %r465;
	mov.b32 	%r8348, 0;
	mov.u32 	%r8350, %r8348;
$L__BB11_752:
	setp.ne.s32 	%p1231, %r399, -1;
	@%p1231 bra 	$L__BB11_754;
	mov.b32 	%r3777, 21352;
	st.u32 	[%rd1079], %r3777;
	mov.b16 	%rs943, 0;
	bra.uni 	$L__BB11_766;
$L__BB11_754:
	ld.shared.u64 	%rd2405, [m_Local_$_0];
	add.s64 	%rd201, %rd2405, %rd188;
	ld.u32 	%r499, [%rd201+12];
	setp.lt.s32 	%p1232, %r8350, %r499;
	@%p1232 bra 	$L__BB11_765;
	ld.shared.u64 	%rd2406, [m_Local_$_1];
	atom.add.u64 	%rd2407, [%rd3], 48;
	add.s64 	%rd2408, %rd2407, 56;
	setp.lt.u64 	%p1233, %rd2408, %rd2406;
	shr.u64 	%rd202, %rd2407, 4;
	cvt.u32.u64 	%r8351, %rd202;
	setp.ne.s32 	%p1234, %r8351, -1;
	and.pred  	%p1235, %p1233, %p1234;
	@%p1235 bra 	$L__BB11_757;
	mov.b32 	%r3768, 21106;
	st.u32 	[%rd1079], %r3768;
	mov.b32 	%r8351, -1;
	mov.pred 	%p3977, 0;
	bra.uni 	$L__BB11_758;
$L__BB11_757:
	ld.shared.u64 	%rd2409, [m_Local_$_0];
	shl.b64 	%rd2410, %rd202, 32;
	shr.s64 	%rd2411, %rd2410, 28;
	add.s64 	%rd2412, %rd2409, %rd2411;
	mov.b16 	%rs291, 0;
	st.u8 	[%rd2412], %rs291;
	st.u8 	[%rd2412+1], %rs291;
	mov.b32 	%r3762, 3608;
	st.u32 	[%rd2412+4], %r3762;
	mov.b16 	%rs292, 1;
	st.u8 	[%rd2412+3], %rs292;
	mov.b32 	%r3763, 48;
	st.u32 	[%rd2412+8], %r3763;
	mov.b32 	%r3764, -1;
	st.u32 	[%rd2412+16], %r3764;
	ld.shared.u64 	%rd2413, [m_Local_$_0];
	add.s64 	%rd2414, %rd2413, %rd2411;
	mov.b32 	%r3765, 0;
	st.u32 	[%rd2414+32], %r3765;
	ld.shared.u64 	%rd2415, [m_Local_$_0];
	add.s64 	%rd2416, %rd2415, %rd2411;
	st.u32 	[%rd2416+36], %r3765;
	ld.shared.u64 	%rd2417, [m_Local_$_0];
	add.s64 	%rd2418, %rd2417, %rd2411;
	st.u32 	[%rd2418+40], %r3765;
	ld.u32 	%r3766, [%rd1079];
	setp.eq.s32 	%p3977, %r3766, 0;
$L__BB11_758:
	mov.b32 	%r8352, 0;
	not.pred 	%p1237, %p3977;
	@%p1237 bra 	$L__BB11_764;
	setp.ne.s32 	%p1238, %r8351, -1;
	@%p1238 bra 	$L__BB11_761;
	mov.b32 	%r3776, 21352;
	st.u32 	[%rd1079], %r3776;
	bra.uni 	$L__BB11_764;
$L__BB11_761:
	ld.shared.u64 	%rd2419, [m_Local_$_0];
	mul.wide.s32 	%rd203, %r8351, 16;
	add.s64 	%rd2420, %rd2419, %rd203;
	st.u32 	[%rd2420+40], %r499;
	ld.u32 	%r3771, [%rd1079];
	setp.ne.s32 	%p1239, %r3771, 0;
	@%p1239 bra 	$L__BB11_764;
	ld.shared.u64 	%rd2421, [m_Local_$_0];
	add.s64 	%rd2422, %rd2421, %rd203;
	st.u32 	[%rd2422+36], %r8350;
	ld.u32 	%r3773, [%rd1079];
	setp.ne.s32 	%p1240, %r3773, 0;
	@%p1240 bra 	$L__BB11_764;
	ld.shared.u64 	%rd2423, [m_Local_$_0];
	add.s64 	%rd2424, %rd2423, %rd203;
	st.u32 	[%rd2424+32], %r399;
	ld.u32 	%r3774, [%rd1079];
	setp.eq.s32 	%p1241, %r3774, 0;
	selp.b32 	%r8352, %r8351, 0, %p1241;
$L__BB11_764:
	st.u32 	[%rd1079], %r8352;
	mov.b16 	%rs943, 0;
	bra.uni 	$L__BB11_766;
$L__BB11_765:
	cvt.u64.u32 	%rd2425, %r8348;
	add.s64 	%rd2426, %rd201, %rd2425;
	ld.u8 	%rs943, [%rd2426+32];
$L__BB11_766:
	setp.ne.s32 	%p1242, %r469, -1;
	@%p1242 bra 	$L__BB11_768;
	mov.b32 	%r3794, 21352;
	st.u32 	[%rd1079], %r3794;
	bra.uni 	$L__BB11_780;
$L__BB11_768:
	ld.shared.u64 	%rd2427, [m_Local_$_0];
	add.s64 	%rd204, %rd2427, %rd200;
	ld.u32 	%r504, [%rd204+12];
	setp.lt.s32 	%p1243, %r8350, %r504;
	@%p1243 bra 	$L__BB11_779;
	ld.shared.u64 	%rd2428, [m_Local_$_1];
	atom.add.u64 	%rd2429, [%rd3], 48;
	add.s64 	%rd2430, %rd2429, 56;
	setp.lt.u64 	%p1244, %rd2430, %rd2428;
	shr.u64 	%rd205, %rd2429, 4;
	cvt.u32.u64 	%r8353, %rd205;
	setp.ne.s32 	%p1245, %r8353, -1;
	and.pred  	%p1246, %p1244, %p1245;
	@%p1246 bra 	$L__BB11_771;
	mov.b32 	%r3784, 21106;
	st.u32 	[%rd1079], %r3784;
	mov.b32 	%r8353, -1;
	mov.pred 	%p3978, 0;
	bra.uni 	$L__BB11_772;
$L__BB11_771:
	ld.shared.u64 	%rd2431, [m_Local_$_0];
	shl.b64 	%rd2432, %rd205, 32;
	shr.s64 	%rd2433, %rd2432, 28;
	add.s64 	%rd2434, %rd2431, %rd2433;
	mov.b16 	%rs295, 0;
	st.u8 	[%rd2434], %rs295;
	st.u8 	[%rd2434+1], %rs295;
	mov.b32 	%r3778, 3608;
	st.u32 	[%rd2434+4], %r3778;
	mov.b16 	%rs296, 1;
	st.u8 	[%rd2434+3], %rs296;
	mov.b32 	%r3779, 48;
	st.u32 	[%rd2434+8], %r3779;
	mov.b32 	%r3780, -1;
	st.u32 	[%rd2434+16], %r3780;
	ld.shared.u64 	%rd2435, [m_Local_$_0];
	add.s64 	%rd2436, %rd2435, %rd2433;
	mov.b32 	%r3781, 0;
	st.u32 	[%rd2436+32], %r3781;
	ld.shared.u64 	%rd2437, [m_Local_$_0];
	add.s64 	%rd2438, %rd2437, %rd2433;
	st.u32 	[%rd2438+36], %r3781;
	ld.shared.u64 	%rd2439, [m_Local_$_0];
	add.s64 	%rd2440, %rd2439, %rd2433;
	st.u32 	[%rd2440+40], %r3781;
	ld.u32 	%r3782, [%rd1079];
	setp.eq.s32 	%p3978, %r3782, 0;
$L__BB11_772:
	mov.b32 	%r8354, 0;
	not.pred 	%p1248, %p3978;
	@%p1248 bra 	$L__BB11_778;
	setp.ne.s32 	%p1249, %r8353, -1;
	@%p1249 bra 	$L__BB11_775;
	mov.b32 	%r3792, 21352;
	st.u32 	[%rd1079], %r3792;
	bra.uni 	$L__BB11_778;
$L__BB11_775:
	ld.shared.u64 	%rd2441, [m_Local_$_0];
	mul.wide.s32 	%rd206, %r8353, 16;
	add.s64 	%rd2442, %rd2441, %rd206;
	st.u32 	[%rd2442+40], %r504;
	ld.u32 	%r3787, [%rd1079];
	setp.ne.s32 	%p1250, %r3787, 0;
	@%p1250 bra 	$L__BB11_778;
	ld.shared.u64 	%rd2443, [m_Local_$_0];
	add.s64 	%rd2444, %rd2443, %rd206;
	st.u32 	[%rd2444+36], %r8350;
	ld.u32 	%r3789, [%rd1079];
	setp.ne.s32 	%p1251, %r3789, 0;
	@%p1251 bra 	$L__BB11_778;
	ld.shared.u64 	%rd2445, [m_Local_$_0];
	add.s64 	%rd2446, %rd2445, %rd206;
	st.u32 	[%rd2446+32], %r469;
	ld.u32 	%r3790, [%rd1079];
	setp.eq.s32 	%p1252, %r3790, 0;
	selp.b32 	%r8354, %r8353, 0, %p1252;
$L__BB11_778:
	st.u32 	[%rd1079], %r8354;
	bra.uni 	$L__BB11_780;
$L__BB11_779:
	cvt.u64.u32 	%rd2447, %r8348;
	add.s64 	%rd2448, %rd204, %rd2447;
	mov.b32 	%r3793, 0;
	st.u32 	[%rd2448+32], %r3793;
	st.u8 	[%rd2448+32], %rs943;
$L__BB11_780:
	add.s32 	%r8350, %r8350, 1;
	add.s32 	%r8349, %r8349, 1;
	setp.ne.s32 	%p1253, %r8349, 0;
	add.s32 	%r8348, %r8348, 4;
	@%p1253 bra 	$L__BB11_752;
$L__BB11_781:
	ld.shared.u64 	%rd2449, [m_Local_$_0];
	add.s64 	%rd2450, %rd2449, %rd187;
	st.u32 	[%rd2450+32], %r469;
	ld.shared.u64 	%rd2451, [m_Local_$_0];
	add.s64 	%rd2452, %rd2451, %rd187;
	st.u32 	[%rd2452+40], %r465;
	ld.shared.u64 	%rd2453, [m_Local_$_0];
	add.s64 	%rd2454, %rd2453, %rd187;
	mov.b32 	%r3795, 0;
	st.u32 	[%rd2454+48], %r3795;
$L__BB11_782:
	ld.shared.u64 	%rd2455, [m_Local_$_1];
	atom.add.u64 	%rd2456, [%rd3], 48;
	add.s64 	%rd2457, %rd2456, 56;
	setp.lt.u64 	%p1254, %rd2457, %rd2455;
	shr.u64 	%rd207, %rd2456, 4;
	cvt.u32.u64 	%r8357, %rd207;
	setp.ne.s32 	%p1255, %r8357, -1;
	and.pred  	%p1256, %p1254, %p1255;
	@%p1256 bra 	$L__BB11_784;
	mov.b32 	%r3804, 21352;
	st.u32 	[%rd1079], %r3804;
	mov.b32 	%r8357, -1;
	mov.pred 	%p3979, 0;
	bra.uni 	$L__BB11_788;
$L__BB11_784:
	setp.ne.s32 	%p1257, %r464, -1;
	ld.shared.u64 	%rd2458, [m_Local_$_0];
	shl.b64 	%rd2459, %rd207, 32;
	shr.s64 	%rd208, %rd2459, 28;
	add.s64 	%rd2460, %rd2458, %rd208;
	mov.b16 	%rs297, 0;
	st.u8 	[%rd2460], %rs297;
	st.u8 	[%rd2460+1], %rs297;
	mov.b32 	%r3797, 16901;
	st.u32 	[%rd2460+4], %r3797;
	mov.b16 	%rs298, 1;
	st.u8 	[%rd2460+3], %rs298;
	mov.b32 	%r3798, 44;
	st.u32 	[%rd2460+8], %r3798;
	mov.b32 	%r3799, -1;
	st.u32 	[%rd2460+16], %r3799;
	@%p1257 bra 	$L__BB11_786;
	mov.b32 	%r3801, 21352;
	st.u32 	[%rd1079], %r3801;
	mov.b32 	%r8355, 0;
	ld.shared.u64 	%rd7567, [m_Local_$_0];
	mov.u32 	%r8356, %r8355;
	bra.uni 	$L__BB11_787;
$L__BB11_786:
	ld.shared.u64 	%rd7567, [m_Local_$_0];
	mul.wide.s32 	%rd2461, %r464, 16;
	add.s64 	%rd2462, %rd7567, %rd2461;
	ld.u32 	%r8355, [%rd2462+32];
	ld.u32 	%r8356, [%rd2462+40];
$L__BB11_787:
	add.s64 	%rd2463, %rd7567, %rd208;
	st.u32 	[%rd2463+32], %r8355;
	ld.shared.u64 	%rd2464, [m_Local_$_0];
	add.s64 	%rd2465, %rd2464, %rd208;
	st.u32 	[%rd2465+40], %r8356;
	ld.u32 	%r3802, [%rd1079];
	setp.eq.s32 	%p3979, %r3802, 0;
$L__BB11_788:
	not.pred 	%p1259, %p3979;
	@%p1259 bra 	$L__BB11_4014;
	setp.ne.s32 	%p1260, %r8357, -1;
	@%p1260 bra 	$L__BB11_791;
	mov.b32 	%r8149, -2;
	st.u32 	[%rd1079], %r8149;
	mov.b32 	%r9161, -1;
	bra.uni 	$L__BB11_3936;
$L__BB11_791:
	ld.shared.u64 	%rd2466, [m_Local_$_0];
	mul.wide.s32 	%rd212, %r8357, 16;
	add.s64 	%rd213, %rd2466, %rd212;
	ld.u32 	%r3807, [%rd213+4];
	mov.b32 	%r9161, -1;
	setp.eq.s32 	%p1261, %r3807, 16901;
	@%p1261 bra 	$L__BB11_3859;
	setp.ne.s32 	%p1262, %r3807, 1;
	@%p1262 bra 	$L__BB11_3936;
	ld.shared.u64 	%rd2599, [m_Local_$_1];
	atom.add.u64 	%rd2600, [%rd3], 48;
	add.s64 	%rd2601, %rd2600, 56;
	setp.lt.u64 	%p1328, %rd2601, %rd2599;
	shr.u64 	%rd214, %rd2600, 4;
	cvt.u32.u64 	%r8359, %rd214;
	setp.ne.s32 	%p1329, %r8359, -1;
	and.pred  	%p1330, %p1328, %p1329;
	@%p1330 bra 	$L__BB11_795;
	mov.b32 	%r3930, 21352;
	st.u32 	[%rd1079], %r3930;
	mov.b32 	%r8359, -1;
	mov.pred 	%p3980, 0;
	bra.uni 	$L__BB11_799;
$L__BB11_795:
	ld.shared.u64 	%rd2602, [m_Local_$_0];
	shl.b64 	%rd2603, %rd214, 32;
	shr.s64 	%rd215, %rd2603, 28;
	add.s64 	%rd2604, %rd2602, %rd215;
	mov.b16 	%rs315, 1;
	st.u8 	[%rd2604], %rs315;
	mov.b16 	%rs316, 0;
	st.u8 	[%rd2604+1], %rs316;
	mov.b32 	%r3919, 2906;
	st.u32 	[%rd2604+4], %r3919;
	st.u8 	[%rd2604+3], %rs315;
	mov.b32 	%r3920, 48;
	st.u32 	[%rd2604+8], %r3920;
	mov.b32 	%r3921, -1;
	st.u32 	[%rd2604+16], %r3921;
	ld.shared.u64 	%rd2605, [m_Local_$_1];
	atom.add.u64 	%rd2606, [%rd3], 32;
	add.s64 	%rd2607, %rd2606, 40;
	setp.lt.u64 	%p1331, %rd2607, %rd2605;
	shr.u64 	%rd216, %rd2606, 4;
	cvt.u32.u64 	%r8358, %rd216;
	setp.ne.s32 	%p1332, %r8358, -1;
	and.pred  	%p1333, %p1331, %p1332;
	@%p1333 bra 	$L__BB11_797;
	mov.b32 	%r3926, 21352;
	st.u32 	[%rd1079], %r3926;
	mov.b32 	%r8358, -1;
	bra.uni 	$L__BB11_798;
$L__BB11_797:
	ld.shared.u64 	%rd2608, [m_Local_$_0];
	shl.b64 	%rd2609, %rd216, 32;
	shr.s64 	%rd2610, %rd2609, 28;
	add.s64 	%rd2611, %rd2608, %rd2610;
	mov.b16 	%rs317, 0;
	st.u8 	[%rd2611], %rs317;
	st.u8 	[%rd2611+1], %rs317;
	mov.b32 	%r3922, 4335;
	st.u32 	[%rd2611+4], %r3922;
	mov.b16 	%rs318, 1;
	st.u8 	[%rd2611+3], %rs318;
	mov.b32 	%r3923, 32;
	st.u32 	[%rd2611+8], %r3923;
	mov.b32 	%r3924, 0;
	st.u32 	[%rd2611+12], %r3924;
$L__BB11_798:
	ld.shared.u64 	%rd2612, [m_Local_$_0];
	add.s64 	%rd2613, %rd2612, %rd215;
	st.u32 	[%rd2613+32], %r8358;
	ld.shared.u64 	%rd2614, [m_Local_$_0];
	add.s64 	%rd2615, %rd2614, %rd215;
	mov.b32 	%r3927, 0;
	st.u32 	[%rd2615+40], %r3927;
	ld.u32 	%r3928, [%rd1079];
	setp.eq.s32 	%p3980, %r3928, 0;
$L__BB11_799:
	mov.b32 	%r9161, 0;
	not.pred 	%p1335, %p3980;
	@%p1335 bra 	$L__BB11_3936;
	ld.shared.u64 	%rd217, [m_Local_$_0];
	add.s64 	%rd2616, %rd217, %rd212;
	ld.u32 	%r3932, [%rd2616+4];
	ld.shared.u64 	%rd2617, [m_Local_$_2];
	mul.wide.s32 	%rd2618, %r3932, 4;
	add.s64 	%rd2619, %rd2617, %rd2618;
	ld.u32 	%r522, [%rd2619];
	setp.ne.s32 	%p1336, %r522, -1;
	@%p1336 bra 	$L__BB11_802;
	mov.b32 	%r3934, 21352;
	st.u32 	[%rd1079], %r3934;
	mov.b32 	%r8360, 0;
	bra.uni 	$L__BB11_803;
$L__BB11_802:
	mul.wide.s32 	%rd2620, %r522, 16;
	add.s64 	%rd2621, %rd217, %rd2620;
	ld.u32 	%r8360, [%rd2621+32];
$L__BB11_803:
	setp.eq.s32 	%p1337, %r522, -1;
	@%p1337 bra 	$L__BB11_3936;
	setp.ne.s32 	%p1338, %r8359, -1;
	@%p1338 bra 	$L__BB11_806;
	mov.b32 	%r3937, 21352;
	st.u32 	[%rd1079], %r3937;
	mov.b32 	%r8361, 0;
	mov.u32 	%r8362, %r8361;
	bra.uni 	$L__BB11_807;
$L__BB11_806:
	ld.shared.u64 	%rd2622, [m_Local_$_0];
	mul.wide.s32 	%rd2623, %r8359, 16;
	add.s64 	%rd2624, %rd2622, %rd2623;
	ld.u32 	%r8361, [%rd2624+32];
	ld.u32 	%r8362, [%rd2624+40];
$L__BB11_807:
	setp.ne.s32 	%p1339, %r8360, -1;
	@%p1339 bra 	$L__BB11_809;
	mov.b32 	%r3939, 21352;
	st.u32 	[%rd1079], %r3939;
	mov.b32 	%r8363, 0;
	mov.u32 	%r8364, %r8363;
	bra.uni 	$L__BB11_810;
$L__BB11_809:
	ld.shared.u64 	%rd2625, [m_Local_$_0];
	mul.wide.s32 	%rd2626, %r8360, 16;
	add.s64 	%rd2627, %rd2625, %rd2626;
	ld.u32 	%r8363, [%rd2627+32];
	ld.u32 	%r8364, [%rd2627+40];
$L__BB11_810:
	add.s32 	%r533, %r8364, %r8362;
	shl.b32 	%r3940, %r533, 2;
	add.s32 	%r3941, %r3940, 32;
	shr.s32 	%r3942, %r3941, 31;
	shr.u32 	%r3943, %r3942, 29;
	add.s32 	%r3944, %r3941, %r3943;
	and.b32  	%r3945, %r3944, -8;
	sub.s32 	%r3946, %r3941, %r3945;
	setp.eq.s32 	%p1340, %r3946, 0;
	sub.s32 	%r3947, %r3940, %r3946;
	add.s32 	%r3948, %r3947, 40;
	selp.b32 	%r534, %r3941, %r3948, %p1340;
	ld.shared.u64 	%rd218, [m_Local_$_1];
	and.b32  	%r3949, %r534, 12;
	setp.eq.s32 	%p1341, %r3949, 0;
	mov.u32 	%r8365, %r534;
	@%p1341 bra 	$L__BB11_812;
	shr.s32 	%r3950, %r534, 31;
	shr.u32 	%r3951, %r3950, 28;
	add.s32 	%r3952, %r534, %r3951;
	and.b32  	%r3953, %r3952, -16;
	add.s32 	%r8365, %r3953, 16;
$L__BB11_812:
	cvt.s64.s32 	%rd2628, %r8365;
	atom.add.u64 	%rd2629, [%rd3], %rd2628;
	cvt.s64.s32 	%rd2630, %r534;
	add.s64 	%rd2631, %rd2630, %rd2629;
	add.s64 	%rd2632, %rd2631, 8;
	setp.lt.u64 	%p1342, %rd2632, %rd218;
	shr.u64 	%rd2633, %rd2629, 4;
	cvt.u32.u64 	%r3954, %rd2633;
	selp.b32 	%r537, %r3954, -1, %p1342;
	setp.ne.s32 	%p1343, %r537, -1;
	@%p1343 bra 	$L__BB11_814;
	mov.b32 	%r4009, 21352;
	st.u32 	[%rd1079], %r4009;
	bra.uni 	$L__BB11_853;
$L__BB11_814:
	ld.shared.u64 	%rd2634, [m_Local_$_0];
	mul.wide.s32 	%rd219, %r537, 16;
	add.s64 	%rd2635, %rd2634, %rd219;
	mov.b16 	%rs319, 0;
	st.u8 	[%rd2635], %rs319;
	st.u8 	[%rd2635+1], %rs319;
	mov.b32 	%r3955, 4335;
	st.u32 	[%rd2635+4], %r3955;
	mov.b16 	%rs320, 1;
	st.u8 	[%rd2635+3], %rs320;
	st.u32 	[%rd2635+8], %r534;
	st.u32 	[%rd2635+12], %r533;
	setp.lt.s32 	%p1344, %r533, 1;
	@%p1344 bra 	$L__BB11_853;
	setp.eq.s32 	%p1345, %r533, 1;
	mov.b32 	%r557, 0;
	@%p1345 bra 	$L__BB11_841;
	and.b32  	%r557, %r533, 2147483646;
	neg.s32 	%r8367, %r557;
	mov.b32 	%r8366, 0;
	mov.u32 	%r8368, %r8366;
$L__BB11_817:
	add.s32 	%r543, %r8368, 1;
	ld.shared.u64 	%rd2636, [m_Local_$_0];
	add.s64 	%rd220, %rd2636, %rd219;
	ld.u32 	%r544, [%rd220+12];
	setp.lt.s32 	%p1346, %r8368, %r544;
	@%p1346 bra 	$L__BB11_828;
	ld.shared.u64 	%rd2637, [m_Local_$_1];
	atom.add.u64 	%rd2638, [%rd3], 48;
	add.s64 	%rd2639, %rd2638, 56;
	setp.lt.u64 	%p1347, %rd2639, %rd2637;
	shr.u64 	%rd221, %rd2638, 4;
	cvt.u32.u64 	%r8369, %rd221;
	setp.ne.s32 	%p1348, %r8369, -1;
	and.pred  	%p1349, %p1347, %p1348;
	@%p1349 bra 	$L__BB11_820;
	mov.b32 	%r3964, 21106;
	st.u32 	[%rd1079], %r3964;
	mov.b32 	%r8369, -1;
	mov.pred 	%p3981, 0;
	bra.uni 	$L__BB11_821;
$L__BB11_820:
	ld.shared.u64 	%rd2640, [m_Local_$_0];
	shl.b64 	%rd2641, %rd221, 32;
	shr.s64 	%rd2642, %rd2641, 28;
	add.s64 	%rd2643, %rd2640, %rd2642;
	mov.b16 	%rs321, 0;
	st.u8 	[%rd2643], %rs321;
	st.u8 	[%rd2643+1], %rs321;
	mov.b32 	%r3958, 3608;
	st.u32 	[%rd2643+4], %r3958;
	mov.b16 	%rs322, 1;
	st.u8 	[%rd2643+3], %rs322;
	mov.b32 	%r3959, 48;
	st.u32 	[%rd2643+8], %r3959;
	mov.b32 	%r3960, -1;
	st.u32 	[%rd2643+16], %r3960;
	ld.shared.u64 	%rd2644, [m_Local_$_0];
	add.s64 	%rd2645, %rd2644, %rd2642;
	mov.b32 	%r3961, 0;
	st.u32 	[%rd2645+32], %r3961;
	ld.shared.u64 	%rd2646, [m_Local_$_0];
	add.s64 	%rd2647, %rd2646, %rd2642;
	st.u32 	[%rd2647+36], %r3961;
	ld.shared.u64 	%rd2648, [m_Local_$_0];
	add.s64 	%rd2649, %rd2648, %rd2642;
	st.u32 	[%rd2649+40], %r3961;
	ld.u32 	%r3962, [%rd1079];
	setp.eq.s32 	%p3981, %r3962, 0;
$L__BB11_821:
	mov.b32 	%r8370, 0;
	not.pred 	%p1351, %p3981;
	@%p1351 bra 	$L__BB11_827;
	setp.ne.s32 	%p1352, %r8369, -1;
	@%p1352 bra 	$L__BB11_824;
	mov.b32 	%r3972, 21352;
	st.u32 	[%rd1079], %r3972;
	bra.uni 	$L__BB11_827;
$L__BB11_824:
	ld.shared.u64 	%rd2650, [m_Local_$_0];
	mul.wide.s32 	%rd222, %r8369, 16;
	add.s64 	%rd2651, %rd2650, %rd222;
	st.u32 	[%rd2651+40], %r544;
	ld.u32 	%r3967, [%rd1079];
	setp.ne.s32 	%p1353, %r3967, 0;
	@%p1353 bra 	$L__BB11_827;
	ld.shared.u64 	%rd2652, [m_Local_$_0];
	add.s64 	%rd2653, %rd2652, %rd222;
	st.u32 	[%rd2653+36], %r8368;
	ld.u32 	%r3969, [%rd1079];
	setp.ne.s32 	%p1354, %r3969, 0;
	@%p1354 bra 	$L__BB11_827;
	ld.shared.u64 	%rd2654, [m_Local_$_0];
	add.s64 	%rd2655, %rd2654, %rd222;
	st.u32 	[%rd2655+32], %r537;
	ld.u32 	%r3970, [%rd1079];
	setp.eq.s32 	%p1355, %r3970, 0;
	selp.b32 	%r8370, %r8369, 0, %p1355;
$L__BB11_827:
	st.u32 	[%rd1079], %r8370;
	bra.uni 	$L__BB11_829;
$L__BB11_828:
	cvt.u64.u32 	%rd2656, %r8366;
	add.s64 	%rd2657, %rd220, %rd2656;
	mov.b32 	%r3973, 0;
	st.u32 	[%rd2657+32], %r3973;
$L__BB11_829:
	ld.shared.u64 	%rd2658, [m_Local_$_0];
	add.s64 	%rd223, %rd2658, %rd219;
	ld.u32 	%r549, [%rd223+12];
	setp.lt.s32 	%p1356, %r543, %r549;
	@%p1356 bra 	$L__BB11_839;
	ld.shared.u64 	%rd2659, [m_Local_$_1];
	atom.add.u64 	%rd2660, [%rd3], 48;
	add.s64 	%rd2661, %rd2660, 56;
	setp.ge.u64 	%p1357, %rd2661, %rd2659;
	shr.u64 	%rd224, %rd2660, 4;
	cvt.u32.u64 	%r8371, %rd224;
	setp.eq.s32 	%p1358, %r8371, -1;
	or.pred  	%p1359, %p1357, %p1358;
	@%p1359 bra 	$L__BB11_832;
	ld.shared.u64 	%rd2662, [m_Local_$_0];
	shl.b64 	%rd2663, %rd224, 32;
	shr.s64 	%rd2664, %rd2663, 28;
	add.s64 	%rd2665, %rd2662, %rd2664;
	mov.b16 	%rs323, 0;
	st.u8 	[%rd2665], %rs323;
	st.u8 	[%rd2665+1], %rs323;
	mov.b32 	%r3974, 3608;
	st.u32 	[%rd2665+4], %r3974;
	mov.b16 	%rs324, 1;
	st.u8 	[%rd2665+3], %rs324;
	mov.b32 	%r3975, 48;
	st.u32 	[%rd2665+8], %r3975;
	mov.b32 	%r3976, -1;
	st.u32 	[%rd2665+16], %r3976;
	ld.shared.u64 	%rd2666, [m_Local_$_0];
	add.s64 	%rd2667, %rd2666, %rd2664;
	mov.b32 	%r3977, 0;
	st.u32 	[%rd2667+32], %r3977;
	ld.shared.u64 	%rd2668, [m_Local_$_0];
	add.s64 	%rd2669, %rd2668, %rd2664;
	st.u32 	[%rd2669+36], %r3977;
	ld.shared.u64 	%rd2670, [m_Local_$_0];
	add.s64 	%rd2671, %rd2670, %rd2664;
	st.u32 	[%rd2671+40], %r3977;
	ld.u32 	%r3978, [%rd1079];
	setp.eq.s32 	%p3982, %r3978, 0;
	bra.uni 	$L__BB11_833;
$L__BB11_832:
	mov.b32 	%r3980, 21106;
	st.u32 	[%rd1079], %r3980;
	mov.b32 	%r8371, -1;
	mov.pred 	%p3982, 0;
$L__BB11_833:
	mov.b32 	%r8372, 0;
	not.pred 	%p1361, %p3982;
	@%p1361 bra 	$L__BB11_838;
	setp.eq.s32 	%p1362, %r8371, -1;
	@%p1362 bra 	$L__BB11_4030;
	ld.shared.u64 	%rd2672, [m_Local_$_0];
	mul.wide.s32 	%rd225, %r8371, 16;
	add.s64 	%rd2673, %rd2672, %rd225;
	st.u32 	[%rd2673+40], %r549;
	ld.u32 	%r3983, [%rd1079];
	setp.eq.s32 	%p1363, %r3983, 0;
	@%p1363 bra 	$L__BB11_836;
	bra.uni 	$L__BB11_838;
$L__BB11_836:
	ld.shared.u64 	%rd2674, [m_Local_$_0];
	add.s64 	%rd2675, %rd2674, %rd225;
	st.u32 	[%rd2675+36], %r543;
	ld.u32 	%r3985, [%rd1079];
	setp.ne.s32 	%p1364, %r3985, 0;
	@%p1364 bra 	$L__BB11_838;
	ld.shared.u64 	%rd2676, [m_Local_$_0];
	add.s64 	%rd2677, %rd2676, %rd225;
	st.u32 	[%rd2677+32], %r537;
	ld.u32 	%r3986, [%rd1079];
	setp.eq.s32 	%p1365, %r3986, 0;
	selp.b32 	%r8372, %r8371, 0, %p1365;
$L__BB11_838:
	st.u32 	[%rd1079], %r8372;
	bra.uni 	$L__BB11_840;
$L__BB11_839:
	add.s32 	%r3989, %r8366, 4;
	cvt.u64.u32 	%rd2678, %r3989;
	add.s64 	%rd2679, %rd223, %rd2678;
	mov.b32 	%r3990, 0;
	st.u32 	[%rd2679+32], %r3990;
$L__BB11_840:
	add.s32 	%r8368, %r8368, 2;
	add.s32 	%r8367, %r8367, 2;
	add.s32 	%r8366, %r8366, 8;
	setp.ne.s32 	%p1366, %r8367, 0;
	@%p1366 bra 	$L__BB11_817;
$L__BB11_841:
	and.b32  	%r3991, %r533, 1;
	setp.eq.b32 	%p1367, %r3991, 1;
	not.pred 	%p1368, %p1367;
	@%p1368 bra 	$L__BB11_853;
	ld.shared.u64 	%rd2680, [m_Local_$_0];
	add.s64 	%rd226, %rd2680, %rd219;
	ld.u32 	%r558, [%rd226+12];
	setp.lt.s32 	%p1369, %r557, %r558;
	@%p1369 bra 	$L__BB11_852;
	ld.shared.u64 	%rd2681, [m_Local_$_1];
	atom.add.u64 	%rd2682, [%rd3], 48;
	add.s64 	%rd2683, %rd2682, 56;
	setp.ge.u64 	%p1370, %rd2683, %rd2681;
	shr.u64 	%rd227, %rd2682, 4;
	cvt.u32.u64 	%r8374, %rd227;
	setp.eq.s32 	%p1371, %r8374, -1;
	or.pred  	%p1372, %p1370, %p1371;
	@%p1372 bra 	$L__BB11_845;
	ld.shared.u64 	%rd2684, [m_Local_$_0];
	shl.b64 	%rd2685, %rd227, 32;
	shr.s64 	%rd2686, %rd2685, 28;
	add.s64 	%rd2687, %rd2684, %rd2686;
	mov.b16 	%rs325, 0;
	st.u8 	[%rd2687], %rs325;
	st.u8 	[%rd2687+1], %rs325;
	mov.b32 	%r3992, 3608;
	st.u32 	[%rd2687+4], %r3992;
	mov.b16 	%rs326, 1;
	st.u8 	[%rd2687+3], %rs326;
	mov.b32 	%r3993, 48;
	st.u32 	[%rd2687+8], %r3993;
	mov.b32 	%r3994, -1;
	st.u32 	[%rd2687+16], %r3994;
	ld.shared.u64 	%rd2688, [m_Local_$_0];
	add.s64 	%rd2689, %rd2688, %rd2686;
	mov.b32 	%r3995, 0;
	st.u32 	[%rd2689+32], %r3995;
	ld.shared.u64 	%rd2690, [m_Local_$_0];
	add.s64 	%rd2691, %rd2690, %rd2686;
	st.u32 	[%rd2691+36], %r3995;
	ld.shared.u64 	%rd2692, [m_Local_$_0];
	add.s64 	%rd2693, %rd2692, %rd2686;
	st.u32 	[%rd2693+40], %r3995;
	ld.u32 	%r3996, [%rd1079];
	setp.eq.s32 	%p3983, %r3996, 0;
	bra.uni 	$L__BB11_846;
$L__BB11_845:
	mov.b32 	%r3998, 21106;
	st.u32 	[%rd1079], %r3998;
	mov.b32 	%r8374, -1;
	mov.pred 	%p3983, 0;
$L__BB11_846:
	mov.b32 	%r8375, 0;
	not.pred 	%p1374, %p3983;
	@%p1374 bra 	$L__BB11_851;
	setp.eq.s32 	%p1375, %r8374, -1;
	@%p1375 bra 	$L__BB11_4031;
	ld.shared.u64 	%rd2694, [m_Local_$_0];
	mul.wide.s32 	%rd228, %r8374, 16;
	add.s64 	%rd2695, %rd2694, %rd228;
	st.u32 	[%rd2695+40], %r558;
	ld.u32 	%r4001, [%rd1079];
	setp.eq.s32 	%p1376, %r4001, 0;
	@%p1376 bra 	$L__BB11_849;
	bra.uni 	$L__BB11_851;
$L__BB11_849:
	ld.shared.u64 	%rd2696, [m_Local_$_0];
	add.s64 	%rd2697, %rd2696, %rd228;
	st.u32 	[%rd2697+36], %r557;
	ld.u32 	%r4003, [%rd1079];
	setp.ne.s32 	%p1377, %r4003, 0;
	@%p1377 bra 	$L__BB11_851;
	ld.shared.u64 	%rd2698, [m_Local_$_0];
	add.s64 	%rd2699, %rd2698, %rd228;
	st.u32 	[%rd2699+32], %r537;
	ld.u32 	%r4004, [%rd1079];
	setp.eq.s32 	%p1378, %r4004, 0;
	selp.b32 	%r8375, %r8374, 0, %p1378;
$L__BB11_851:
	st.u32 	[%rd1079], %r8375;
	bra.uni 	$L__BB11_853;
$L__BB11_852:
	shl.b32 	%r4007, %r557, 2;
	cvt.u64.u32 	%rd2700, %r4007;
	add.s64 	%rd2701, %rd226, %rd2700;
	mov.b32 	%r4008, 0;
	st.u32 	[%rd2701+32], %r4008;
$L__BB11_853:
	setp.lt.s32 	%p1379, %r8362, 1;
	@%p1379 bra 	$L__BB11_857;
	mul.wide.s32 	%rd229, %r8361, 16;
	mul.wide.s32 	%rd230, %r537, 16;
	neg.s32 	%r8377, %r8362;
	mov.b32 	%r8376, 0;
	mov.u32 	%r8378, %r8376;
$L__BB11_855:
	setp.ne.s32 	%p1380, %r8361, -1;
	@%p1380 bra 	$L__BB11_861;
	mov.b32 	%r4026, 21352;
	st.u32 	[%rd1079], %r4026;
	mov.b16 	%rs944, 0;
	bra.uni 	$L__BB11_873;
$L__BB11_857:
	setp.lt.s32 	%p1403, %r8364, 1;
	@%p1403 bra 	$L__BB11_915;
	mul.wide.s32 	%rd231, %r8363, 16;
	mul.wide.s32 	%rd232, %r537, 16;
	shl.b32 	%r8386, %r8362, 2;
	neg.s32 	%r8384, %r8364;
	mov.b32 	%r8383, 0;
	mov.u32 	%r8387, %r8383;
$L__BB11_859:
	setp.ne.s32 	%p1404, %r8363, -1;
	@%p1404 bra 	$L__BB11_888;
	mov.b32 	%r4060, 21352;
	st.u32 	[%rd1079], %r4060;
	mov.b16 	%rs945, 0;
	bra.uni 	$L__BB11_900;
$L__BB11_861:
	ld.shared.u64 	%rd2702, [m_Local_$_0];
	add.s64 	%rd233, %rd2702, %rd229;
	ld.u32 	%r569, [%rd233+12];
	setp.lt.s32 	%p1381, %r8378, %r569;
	@%p1381 bra 	$L__BB11_872;
	ld.shared.u64 	%rd2703, [m_Local_$_1];
	atom.add.u64 	%rd2704, [%rd3], 48;
	add.s64 	%rd2705, %rd2704, 56;
	setp.lt.u64 	%p1382, %rd2705, %rd2703;
	shr.u64 	%rd234, %rd2704, 4;
	cvt.u32.u64 	%r8379, %rd234;
	setp.ne.s32 	%p1383, %r8379, -1;
	and.pred  	%p1384, %p1382, %p1383;
	@%p1384 bra 	$L__BB11_864;
	mov.b32 	%r4017, 21106;
	st.u32 	[%rd1079], %r4017;
	mov.b32 	%r8379, -1;
	mov.pred 	%p3984, 0;
	bra.uni 	$L__BB11_865;
$L__BB11_864:
	ld.shared.u64 	%rd2706, [m_Local_$_0];
	shl.b64 	%rd2707, %rd234, 32;
	shr.s64 	%rd2708, %rd2707, 28;
	add.s64 	%rd2709, %rd2706, %rd2708;
	mov.b16 	%rs327, 0;
	st.u8 	[%rd2709], %rs327;
	st.u8 	[%rd2709+1], %rs327;
	mov.b32 	%r4011, 3608;
	st.u32 	[%rd2709+4], %r4011;
	mov.b16 	%rs328, 1;
	st.u8 	[%rd2709+3], %rs328;
	mov.b32 	%r4012, 48;
	st.u32 	[%rd2709+8], %r4012;
	mov.b32 	%r4013, -1;
	st.u32 	[%rd2709+16], %r4013;
	ld.shared.u64 	%rd2710, [m_Local_$_0];
	add.s64 	%rd2711, %rd2710, %rd2708;
	mov.b32 	%r4014, 0;
	st.u32 	[%rd2711+32], %r4014;
	ld.shared.u64 	%rd2712, [m_Local_$_0];
	add.s64 	%rd2713, %rd2712, %rd2708;
	st.u32 	[%rd2713+36], %r4014;
	ld.shared.u64 	%rd2714, [m_Local_$_0];
	add.s64 	%rd2715, %rd2714, %rd2708;
	st.u32 	[%rd2715+40], %r4014;
	ld.u32 	%r4015, [%rd1079];
	setp.eq.s32 	%p3984, %r4015, 0;
$L__BB11_865:
	mov.b32 	%r8380, 0;
	not.pred 	%p1386, %p3984;
	@%p1386 bra 	$L__BB11_871;
	setp.ne.s32 	%p1387, %r8379, -1;
	@%p1387 bra 	$L__BB11_868;
	mov.b32 	%r4025, 21352;
	st.u32 	[%rd1079], %r4025;
	bra.uni 	$L__BB11_871;
$L__BB11_868:
	ld.shared.u64 	%rd2716, [m_Local_$_0];
	mul.wide.s32 	%rd235, %r8379, 16;
	add.s64 	%rd2717, %rd2716, %rd235;
	st.u32 	[%rd2717+40], %r569;
	ld.u32 	%r4020, [%rd1079];
	setp.ne.s32 	%p1388, %r4020, 0;
	@%p1388 bra 	$L__BB11_871;
	ld.shared.u64 	%rd2718, [m_Local_$_0];
	add.s64 	%rd2719, %rd2718, %rd235;
	st.u32 	[%rd2719+36], %r8378;
	ld.u32 	%r4022, [%rd1079];
	setp.ne.s32 	%p1389, %r4022, 0;
	@%p1389 bra 	$L__BB11_871;
	ld.shared.u64 	%rd2720, [m_Local_$_0];
	add.s64 	%rd2721, %rd2720, %rd235;
	st.u32 	[%rd2721+32], %r8361;
	ld.u32 	%r4023, [%rd1079];
	setp.eq.s32 	%p1390, %r4023, 0;
	selp.b32 	%r8380, %r8379, 0, %p1390;
$L__BB11_871:
	st.u32 	[%rd1079], %r8380;
	mov.b16 	%rs944, 0;
	bra.uni 	$L__BB11_873;
$L__BB11_872:
	cvt.u64.u32 	%rd2722, %r8376;
	add.s64 	%rd2723, %rd233, %rd2722;
	ld.u8 	%rs944, [%rd2723+32];
$L__BB11_873:
	setp.ne.s32 	%p1391, %r537, -1;
	@%p1391 bra 	$L__BB11_875;
	mov.b32 	%r4043, 21352;
	st.u32 	[%rd1079], %r4043;
	bra.uni 	$L__BB11_887;
$L__BB11_875:
	ld.shared.u64 	%rd2724, [m_Local_$_0];
	add.s64 	%rd236, %rd2724, %rd230;
	ld.u32 	%r574, [%rd236+12];
	setp.lt.s32 	%p1392, %r8378, %r574;
	@%p1392 bra 	$L__BB11_886;
	ld.shared.u64 	%rd2725, [m_Local_$_1];
	atom.add.u64 	%rd2726, [%rd3], 48;
	add.s64 	%rd2727, %rd2726, 56;
	setp.lt.u64 	%p1393, %rd2727, %rd2725;
	shr.u64 	%rd237, %rd2726, 4;
	cvt.u32.u64 	%r8381, %rd237;
	setp.ne.s32 	%p1394, %r8381, -1;
	and.pred  	%p1395, %p1393, %p1394;
	@%p1395 bra 	$L__BB11_878;
	mov.b32 	%r4033, 21106;
	st.u32 	[%rd1079], %r4033;
	mov.b32 	%r8381, -1;
	mov.pred 	%p3985, 0;
	bra.uni 	$L__BB11_879;
$L__BB11_878:
	ld.shared.u64 	%rd2728, [m_Local_$_0];
	shl.b64 	%rd2729, %rd237, 32;
	shr.s64 	%rd2730, %rd2729, 28;
	add.s64 	%rd2731, %rd2728, %rd2730;
	mov.b16 	%rs331, 0;
	st.u8 	[%rd2731], %rs331;
	st.u8 	[%rd2731+1], %rs331;
	mov.b32 	%r4027, 3608;
	st.u32 	[%rd2731+4], %r4027;
	mov.b16 	%rs332, 1;
	st.u8 	[%rd2731+3], %rs332;
	mov.b32 	%r4028, 48;
	st.u32 	[%rd2731+8], %r4028;
	mov.b32 	%r4029, -1;
	st.u32 	[%rd2731+16], %r4029;
	ld.shared.u64 	%rd2732, [m_Local_$_0];
	add.s64 	%rd2733, %rd2732, %rd2730;
	mov.b32 	%r4030, 0;
	st.u32 	[%rd2733+32], %r4030;
	ld.shared.u64 	%rd2734, [m_Local_$_0];
	add.s64 	%rd2735, %rd2734, %rd2730;
	st.u32 	[%rd2735+36], %r4030;
	ld.shared.u64 	%rd2736, [m_Local_$_0];
	add.s64 	%rd2737, %rd2736, %rd2730;
	st.u32 	[%rd2737+40], %r4030;
	ld.u32 	%r4031, [%rd1079];
	setp.eq.s32 	%p3985, %r4031, 0;
$L__BB11_879:
	mov.b32 	%r8382, 0;
	not.pred 	%p1397, %p3985;
	@%p1397 bra 	$L__BB11_885;
	setp.ne.s32 	%p1398, %r8381, -1;
	@%p1398 bra 	$L__BB11_882;
	mov.b32 	%r4041, 21352;
	st.u32 	[%rd1079], %r4041;
	bra.uni 	$L__BB11_885;
$L__BB11_882:
	ld.shared.u64 	%rd2738, [m_Local_$_0];
	mul.wide.s32 	%rd238, %r8381, 16;
	add.s64 	%rd2739, %rd2738, %rd238;
	st.u32 	[%rd2739+40], %r574;
	ld.u32 	%r4036, [%rd1079];
	setp.ne.s32 	%p1399, %r4036, 0;
	@%p1399 bra 	$L__BB11_885;
	ld.shared.u64 	%rd2740, [m_Local_$_0];
	add.s64 	%rd2741, %rd2740, %rd238;
	st.u32 	[%rd2741+36], %r8378;
	ld.u32 	%r4038, [%rd1079];
	setp.ne.s32 	%p1400, %r4038, 0;
	@%p1400 bra 	$L__BB11_885;
	ld.shared.u64 	%rd2742, [m_Local_$_0];
	add.s64 	%rd2743, %rd2742, %rd238;
	st.u32 	[%rd2743+32], %r537;
	ld.u32 	%r4039, [%rd1079];
	setp.eq.s32 	%p1401, %r4039, 0;
	selp.b32 	%r8382, %r8381, 0, %p1401;
$L__BB11_885:
	st.u32 	[%rd1079], %r8382;
	bra.uni 	$L__BB11_887;
$L__BB11_886:
	cvt.u64.u32 	%rd2744, %r8376;
	add.s64 	%rd2745, %rd236, %rd2744;
	mov.b32 	%r4042, 0;
	st.u32 	[%rd2745+32], %r4042;
	st.u8 	[%rd2745+32], %rs944;
$L__BB11_887:
	add.s32 	%r8378, %r8378, 1;
	add.s32 	%r8377, %r8377, 1;
	setp.eq.s32 	%p1402, %r8377, 0;
	add.s32 	%r8376, %r8376, 4;
	@%p1402 bra 	$L__BB11_857;
	bra.uni 	$L__BB11_855;
$L__BB11_888:
	ld.shared.u64 	%rd2746, [m_Local_$_0];
	add.s64 	%rd239, %rd2746, %rd231;
	ld.u32 	%r587, [%rd239+12];
	setp.lt.s32 	%p1405, %r8387, %r587;
	@%p1405 bra 	$L__BB11_899;
	ld.shared.u64 	%rd2747, [m_Local_$_1];
	atom.add.u64 	%rd2748, [%rd3], 48;
	add.s64 	%rd2749, %rd2748, 56;
	setp.lt.u64 	%p1406, %rd2749, %rd2747;
	shr.u64 	%rd240, %rd2748, 4;
	cvt.u32.u64 	%r8388, %rd240;
	setp.ne.s32 	%p1407, %r8388, -1;
	and.pred  	%p1408, %p1406, %p1407;
	@%p1408 bra 	$L__BB11_891;
	mov.b32 	%r4051, 21106;
	st.u32 	[%rd1079], %r4051;
	mov.b32 	%r8388, -1;
	mov.pred 	%p3986, 0;
	bra.uni 	$L__BB11_892;
$L__BB11_891:
	ld.shared.u64 	%rd2750, [m_Local_$_0];
	shl.b64 	%rd2751, %rd240, 32;
	shr.s64 	%rd2752, %rd2751, 28;
	add.s64 	%rd2753, %rd2750, %rd2752;
	mov.b16 	%rs333, 0;
	st.u8 	[%rd2753], %rs333;
	st.u8 	[%rd2753+1], %rs333;
	mov.b32 	%r4045, 3608;
	st.u32 	[%rd2753+4], %r4045;
	mov.b16 	%rs334, 1;
	st.u8 	[%rd2753+3], %rs334;
	mov.b32 	%r4046, 48;
	st.u32 	[%rd2753+8], %r4046;
	mov.b32 	%r4047, -1;
	st.u32 	[%rd2753+16], %r4047;
	ld.shared.u64 	%rd2754, [m_Local_$_0];
	add.s64 	%rd2755, %rd2754, %rd2752;
	mov.b32 	%r4048, 0;
	st.u32 	[%rd2755+32], %r4048;
	ld.shared.u64 	%rd2756, [m_Local_$_0];
	add.s64 	%rd2757, %rd2756, %rd2752;
	st.u32 	[%rd2757+36], %r4048;
	ld.shared.u64 	%rd2758, [m_Local_$_0];
	add.s64 	%rd2759, %rd2758, %rd2752;
	st.u32 	[%rd2759+40], %r4048;
	ld.u32 	%r4049, [%rd1079];
	setp.eq.s32 	%p3986, %r4049, 0;
$L__BB11_892:
	mov.b32 	%r8389, 0;
	not.pred 	%p1410, %p3986;
	@%p1410 bra 	$L__BB11_898;
	setp.ne.s32 	%p1411, %r8388, -1;
	@%p1411 bra 	$L__BB11_895;
	mov.b32 	%r4059, 21352;
	st.u32 	[%rd1079], %r4059;
	bra.uni 	$L__BB11_898;
$L__BB11_895:
	ld.shared.u64 	%rd2760, [m_Local_$_0];
	mul.wide.s32 	%rd241, %r8388, 16;
	add.s64 	%rd2761, %rd2760, %rd241;
	st.u32 	[%rd2761+40], %r587;
	ld.u32 	%r4054, [%rd1079];
	setp.ne.s32 	%p1412, %r4054, 0;
	@%p1412 bra 	$L__BB11_898;
	ld.shared.u64 	%rd2762, [m_Local_$_0];
	add.s64 	%rd2763, %rd2762, %rd241;
	st.u32 	[%rd2763+36], %r8387;
	ld.u32 	%r4056, [%rd1079];
	setp.ne.s32 	%p1413, %r4056, 0;
	@%p1413 bra 	$L__BB11_898;
	ld.shared.u64 	%rd2764, [m_Local_$_0];
	add.s64 	%rd2765, %rd2764, %rd241;
	st.u32 	[%rd2765+32], %r8363;
	ld.u32 	%r4057, [%rd1079];
	setp.eq.s32 	%p1414, %r4057, 0;
	selp.b32 	%r8389, %r8388, 0, %p1414;
$L__BB11_898:
	st.u32 	[%rd1079], %r8389;
	mov.b16 	%rs945, 0;
	bra.uni 	$L__BB11_900;
$L__BB11_899:
	cvt.u64.u32 	%rd2766, %r8383;
	add.s64 	%rd2767, %rd239, %rd2766;
	ld.u8 	%rs945, [%rd2767+32];
$L__BB11_900:
	setp.ne.s32 	%p1415, %r537, -1;
	@%p1415 bra 	$L__BB11_902;
	mov.b32 	%r4078, 21352;
	st.u32 	[%rd1079], %r4078;
	bra.uni 	$L__BB11_914;
$L__BB11_902:
	ld.shared.u64 	%rd2768, [m_Local_$_0];
	add.s64 	%rd242, %rd2768, %rd232;
	ld.u32 	%r4061, [%rd242+12];
	setp.gt.s32 	%p1416, %r8362, -1;
	setp.lt.s32 	%p1417, %r8362, %r4061;
	and.pred  	%p1418, %p1416, %p1417;
	@%p1418 bra 	$L__BB11_913;
	ld.shared.u64 	%rd2771, [m_Local_$_1];
	atom.add.u64 	%rd2772, [%rd3], 48;
	add.s64 	%rd2773, %rd2772, 56;
	setp.lt.u64 	%p1419, %rd2773, %rd2771;
	shr.u64 	%rd243, %rd2772, 4;
	cvt.u32.u64 	%r8390, %rd243;
	setp.ne.s32 	%p1420, %r8390, -1;
	and.pred  	%p1421, %p1419, %p1420;
	@%p1421 bra 	$L__BB11_905;
	mov.b32 	%r4069, 21106;
	st.u32 	[%rd1079], %r4069;
	mov.b32 	%r8390, -1;
	mov.pred 	%p3987, 0;
	bra.uni 	$L__BB11_906;
$L__BB11_905:
	ld.shared.u64 	%rd2774, [m_Local_$_0];
	shl.b64 	%rd2775, %rd243, 32;
	shr.s64 	%rd2776, %rd2775, 28;
	add.s64 	%rd2777, %rd2774, %rd2776;
	mov.b16 	%rs337, 0;
	st.u8 	[%rd2777], %rs337;
	st.u8 	[%rd2777+1], %rs337;
	mov.b32 	%r4063, 3608;
	st.u32 	[%rd2777+4], %r4063;
	mov.b16 	%rs338, 1;
	st.u8 	[%rd2777+3], %rs338;
	mov.b32 	%r4064, 48;
	st.u32 	[%rd2777+8], %r4064;
	mov.b32 	%r4065, -1;
	st.u32 	[%rd2777+16], %r4065;
	ld.shared.u64 	%rd2778, [m_Local_$_0];
	add.s64 	%rd2779, %rd2778, %rd2776;
	mov.b32 	%r4066, 0;
	st.u32 	[%rd2779+32], %r4066;
	ld.shared.u64 	%rd2780, [m_Local_$_0];
	add.s64 	%rd2781, %rd2780, %rd2776;
	st.u32 	[%rd2781+36], %r4066;
	ld.shared.u64 	%rd2782, [m_Local_$_0];
	add.s64 	%rd2783, %rd2782, %rd2776;
	st.u32 	[%rd2783+40], %r4066;
	ld.u32 	%r4067, [%rd1079];
	setp.eq.s32 	%p3987, %r4067, 0;
$L__BB11_906:
	mov.b32 	%r8391, 0;
	not.pred 	%p1423, %p3987;
	@%p1423 bra 	$L__BB11_912;
	setp.ne.s32 	%p1424, %r8390, -1;
	@%p1424 bra 	$L__BB11_909;
	mov.b32 	%r4077, 21352;
	st.u32 	[%rd1079], %r4077;
	bra.uni 	$L__BB11_912;
$L__BB11_909:
	ld.shared.u64 	%rd2784, [m_Local_$_0];
	mul.wide.s32 	%rd244, %r8390, 16;
	add.s64 	%rd2785, %rd2784, %rd244;
	st.u32 	[%rd2785+40], %r4061;
	ld.u32 	%r4072, [%rd1079];
	setp.ne.s32 	%p1425, %r4072, 0;
	@%p1425 bra 	$L__BB11_912;
	ld.shared.u64 	%rd2786, [m_Local_$_0];
	add.s64 	%rd2787, %rd2786, %rd244;
	st.u32 	[%rd2787+36], %r8362;
	ld.u32 	%r4074, [%rd1079];
	setp.ne.s32 	%p1426, %r4074, 0;
	@%p1426 bra 	$L__BB11_912;
	ld.shared.u64 	%rd2788, [m_Local_$_0];
	add.s64 	%rd2789, %rd2788, %rd244;
	st.u32 	[%rd2789+32], %r537;
	ld.u32 	%r4075, [%rd1079];
	setp.eq.s32 	%p1427, %r4075, 0;
	selp.b32 	%r8391, %r8390, 0, %p1427;
$L__BB11_912:
	st.u32 	[%rd1079], %r8391;
	bra.uni 	$L__BB11_914;
$L__BB11_913:
	cvt.u64.u32 	%rd2769, %r8386;
	add.s64 	%rd2770, %rd242, %rd2769;
	mov.b32 	%r4062, 0;
	st.u32 	[%rd2770+32], %r4062;
	st.u8 	[%rd2770+32], %rs945;
$L__BB11_914:
	add.s32 	%r8387, %r8387, 1;
	add.s32 	%r8386, %r8386, 4;
	add.s32 	%r8362, %r8362, 1;
	add.s32 	%r8384, %r8384, 1;
	setp.ne.s32 	%p1428, %r8384, 0;
	add.s32 	%r8383, %r8383, 4;
	@%p1428 bra 	$L__BB11_859;
$L__BB11_915:
	ld.shared.u64 	%rd2790, [m_Local_$_1];
	atom.add.u64 	%rd2791, [%rd3], 48;
	add.s64 	%rd2792, %rd2791, 56;
	setp.lt.u64 	%p1429, %rd2792, %rd2790;
	shr.u64 	%rd2793, %rd2791, 4;
	cvt.u32.u64 	%r4079, %rd2793;
	selp.b32 	%r602, %r4079, -1, %p1429;
	setp.ne.s32 	%p1430, %r602, -1;
	@%p1430 bra 	$L__BB11_917;
	mov.b32 	%r4188, 21352;
	st.u32 	[%rd1079], %r4188;
	bra.uni 	$L__BB11_992;
$L__BB11_917:
	ld.shared.u64 	%rd2794, [m_Local_$_0];
	mul.wide.s32 	%rd245, %r602, 16;
	add.s64 	%rd2795, %rd2794, %rd245;
	mov.b16 	%rs339, 1;
	st.u8 	[%rd2795], %rs339;
	mov.b16 	%rs340, 0;
	st.u8 	[%rd2795+1], %rs340;
	mov.b32 	%r4080, 2906;
	st.u32 	[%rd2795+4], %r4080;
	st.u8 	[%rd2795+3], %rs339;
	mov.b32 	%r4081, 48;
	st.u32 	[%rd2795+8], %r4081;
	mov.b32 	%r4082, -1;
	st.u32 	[%rd2795+16], %r4082;
	ld.shared.u64 	%rd2796, [m_Local_$_0];
	mul.wide.s32 	%rd246, %r537, 16;
	add.s64 	%rd2797, %rd2796, %rd246;
	ld.u32 	%r603, [%rd2797+12];
	shl.b32 	%r4083, %r603, 2;
	add.s32 	%r4084, %r4083, 32;
	shr.s32 	%r4085, %r4084, 31;
	shr.u32 	%r4086, %r4085, 29;
	add.s32 	%r4087, %r4084, %r4086;
	and.b32  	%r4088, %r4087, -8;
	sub.s32 	%r4089, %r4084, %r4088;
	setp.eq.s32 	%p1431, %r4089, 0;
	sub.s32 	%r4090, %r4083, %r4089;
	add.s32 	%r4091, %r4090, 40;
	selp.b32 	%r604, %r4084, %r4091, %p1431;
	ld.shared.u64 	%rd247, [m_Local_$_1];
	and.b32  	%r4092, %r604, 12;
	setp.eq.s32 	%p1432, %r4092, 0;
	mov.u32 	%r8392, %r604;
	@%p1432 bra 	$L__BB11_919;
	shr.s32 	%r4093, %r604, 31;
	shr.u32 	%r4094, %r4093, 28;
	add.s32 	%r4095, %r604, %r4094;
	and.b32  	%r4096, %r4095, -16;
	add.s32 	%r8392, %r4096, 16;
$L__BB11_919:
	cvt.s64.s32 	%rd2798, %r8392;
	atom.add.u64 	%rd2799, [%rd3], %rd2798;
	cvt.s64.s32 	%rd2800, %r604;
	add.s64 	%rd2801, %rd2800, %rd2799;
	add.s64 	%rd2802, %rd2801, 8;
	setp.lt.u64 	%p1433, %rd2802, %rd247;
	shr.u64 	%rd2803, %rd2799, 4;
	cvt.u32.u64 	%r4097, %rd2803;
	selp.b32 	%r607, %r4097, -1, %p1433;
	setp.ne.s32 	%p1434, %r607, -1;
	@%p1434 bra 	$L__BB11_921;
	mov.b32 	%r4152, 21352;
	st.u32 	[%rd1079], %r4152;
	bra.uni 	$L__BB11_960;
$L__BB11_921:
	ld.shared.u64 	%rd2804, [m_Local_$_0];
	mul.wide.s32 	%rd248, %r607, 16;
	add.s64 	%rd2805, %rd2804, %rd248;
	mov.b16 	%rs341, 0;
	st.u8 	[%rd2805], %rs341;
	st.u8 	[%rd2805+1], %rs341;
	mov.b32 	%r4098, 4335;
	st.u32 	[%rd2805+4], %r4098;
	mov.b16 	%rs342, 1;
	st.u8 	[%rd2805+3], %rs342;
	st.u32 	[%rd2805+8], %r604;
	st.u32 	[%rd2805+12], %r603;
	setp.lt.s32 	%p1435, %r603, 1;
	@%p1435 bra 	$L__BB11_960;
	setp.eq.s32 	%p1436, %r603, 1;
	mov.b32 	%r627, 0;
	@%p1436 bra 	$L__BB11_948;
	and.b32  	%r627, %r603, 2147483646;
	neg.s32 	%r8394, %r627;
	mov.b32 	%r8393, 0;
	mov.u32 	%r8395, %r8393;
$L__BB11_924:
	add.s32 	%r613, %r8395, 1;
	ld.shared.u64 	%rd2806, [m_Local_$_0];
	add.s64 	%rd249, %rd2806, %rd248;
	ld.u32 	%r614, [%rd249+12];
	setp.lt.s32 	%p1437, %r8395, %r614;
	@%p1437 bra 	$L__BB11_935;
	ld.shared.u64 	%rd2807, [m_Local_$_1];
	atom.add.u64 	%rd2808, [%rd3], 48;
	add.s64 	%rd2809, %rd2808, 56;
	setp.lt.u64 	%p1438, %rd2809, %rd2807;
	shr.u64 	%rd250, %rd2808, 4;
	cvt.u32.u64 	%r8396, %rd250;
	setp.ne.s32 	%p1439, %r8396, -1;
	and.pred  	%p1440, %p1438, %p1439;
	@%p1440 bra 	$L__BB11_927;
	mov.b32 	%r4107, 21106;
	st.u32 	[%rd1079], %r4107;
	mov.b32 	%r8396, -1;
	mov.pred 	%p3988, 0;
	bra.uni 	$L__BB11_928;
$L__BB11_927:
	ld.shared.u64 	%rd2810, [m_Local_$_0];
	shl.b64 	%rd2811, %rd250, 32;
	shr.s64 	%rd2812, %rd2811, 28;
	add.s64 	%rd2813, %rd2810, %rd2812;
	mov.b16 	%rs343, 0;
	st.u8 	[%rd2813], %rs343;
	st.u8 	[%rd2813+1], %rs343;
	mov.b32 	%r4101, 3608;
	st.u32 	[%rd2813+4], %r4101;
	mov.b16 	%rs344, 1;
	st.u8 	[%rd2813+3], %rs344;
	mov.b32 	%r4102, 48;
	st.u32 	[%rd2813+8], %r4102;
	mov.b32 	%r4103, -1;
	st.u32 	[%rd2813+16], %r4103;
	ld.shared.u64 	%rd2814, [m_Local_$_0];
	add.s64 	%rd2815, %rd2814, %rd2812;
	mov.b32 	%r4104, 0;
	st.u32 	[%rd2815+32], %r4104;
	ld.shared.u64 	%rd2816, [m_Local_$_0];
	add.s64 	%rd2817, %rd2816, %rd2812;
	st.u32 	[%rd2817+36], %r4104;
	ld.shared.u64 	%rd2818, [m_Local_$_0];
	add.s64 	%rd2819, %rd2818, %rd2812;
	st.u32 	[%rd2819+40], %r4104;
	ld.u32 	%r4105, [%rd1079];
	setp.eq.s32 	%p3988, %r4105, 0;
$L__BB11_928:
	mov.b32 	%r8397, 0;
	not.pred 	%p1442, %p3988;
	@%p1442 bra 	$L__BB11_934;
	setp.ne.s32 	%p1443, %r8396, -1;
	@%p1443 bra 	$L__BB11_931;
	mov.b32 	%r4115, 21352;
	st.u32 	[%rd1079], %r4115;
	bra.uni 	$L__BB11_934;
$L__BB11_931:
	ld.shared.u64 	%rd2820, [m_Local_$_0];
	mul.wide.s32 	%rd251, %r8396, 16;
	add.s64 	%rd2821, %rd2820, %rd251;
	st.u32 	[%rd2821+40], %r614;
	ld.u32 	%r4110, [%rd1079];
	setp.ne.s32 	%p1444, %r4110, 0;
	@%p1444 bra 	$L__BB11_934;
	ld.shared.u64 	%rd2822, [m_Local_$_0];
	add.s64 	%rd2823, %rd2822, %rd251;
	st.u32 	[%rd2823+36], %r8395;
	ld.u32 	%r4112, [%rd1079];
	setp.ne.s32 	%p1445, %r4112, 0;
	@%p1445 bra 	$L__BB11_934;
	ld.shared.u64 	%rd2824, [m_Local_$_0];
	add.s64 	%rd2825, %rd2824, %rd251;
	st.u32 	[%rd2825+32], %r607;
	ld.u32 	%r4113, [%rd1079];
	setp.eq.s32 	%p1446, %r4113, 0;
	selp.b32 	%r8397, %r8396, 0, %p1446;
$L__BB11_934:
	st.u32 	[%rd1079], %r8397;
	bra.uni 	$L__BB11_936;
$L__BB11_935:
	cvt.u64.u32 	%rd2826, %r8393;
	add.s64 	%rd2827, %rd249, %rd2826;
	mov.b32 	%r4116, 0;
	st.u32 	[%rd2827+32], %r4116;
$L__BB11_936:
	ld.shared.u64 	%rd2828, [m_Local_$_0];
	add.s64 	%rd252, %rd2828, %rd248;
	ld.u32 	%r619, [%rd252+12];
	setp.lt.s32 	%p1447, %r613, %r619;
	@%p1447 bra 	$L__BB11_946;
	ld.shared.u64 	%rd2829, [m_Local_$_1];
	atom.add.u64 	%rd2830, [%rd3], 48;
	add.s64 	%rd2831, %rd2830, 56;
	setp.ge.u64 	%p1448, %rd2831, %rd2829;
	shr.u64 	%rd253, %rd2830, 4;
	cvt.u32.u64 	%r8398, %rd253;
	setp.eq.s32 	%p1449, %r8398, -1;
	or.pred  	%p1450, %p1448, %p1449;
	@%p1450 bra 	$L__BB11_939;
	ld.shared.u64 	%rd2832, [m_Local_$_0];
	shl.b64 	%rd2833, %rd253, 32;
	shr.s64 	%rd2834, %rd2833, 28;
	add.s64 	%rd2835, %rd2832, %rd2834;
	mov.b16 	%rs345, 0;
	st.u8 	[%rd2835], %rs345;
	st.u8 	[%rd2835+1], %rs345;
	mov.b32 	%r4117, 3608;
	st.u32 	[%rd2835+4], %r4117;
	mov.b16 	%rs346, 1;
	st.u8 	[%rd2835+3], %rs346;
	mov.b32 	%r4118, 48;
	st.u32 	[%rd2835+8], %r4118;
	mov.b32 	%r4119, -1;
	st.u32 	[%rd2835+16], %r4119;
	ld.shared.u64 	%rd2836, [m_Local_$_0];
	add.s64 	%rd2837, %rd2836, %rd2834;
	mov.b32 	%r4120, 0;
	st.u32 	[%rd2837+32], %r4120;
	ld.shared.u64 	%rd2838, [m_Local_$_0];
	add.s64 	%rd2839, %rd2838, %rd2834;
	st.u32 	[%rd2839+36], %r4120;
	ld.shared.u64 	%rd2840, [m_Local_$_0];
	add.s64 	%rd2841, %rd2840, %rd2834;
	st.u32 	[%rd2841+40], %r4120;
	ld.u32 	%r4121, [%rd1079];
	setp.eq.s32 	%p3989, %r4121, 0;
	bra.uni 	$L__BB11_940;
$L__BB11_939:
	mov.b32 	%r4123, 21106;
	st.u32 	[%rd1079], %r4123;
	mov.b32 	%r8398, -1;
	mov.pred 	%p3989, 0;
$L__BB11_940:
	mov.b32 	%r8399, 0;
	not.pred 	%p1452, %p3989;
	@%p1452 bra 	$L__BB11_945;
	setp.eq.s32 	%p1453, %r8398, -1;
	@%p1453 bra 	$L__BB11_4032;
	ld.shared.u64 	%rd2842, [m_Local_$_0];
	mul.wide.s32 	%rd254, %r8398, 16;
	add.s64 	%rd2843, %rd2842, %rd254;
	st.u32 	[%rd2843+40], %r619;
	ld.u32 	%r4126, [%rd1079];
	setp.eq.s32 	%p1454, %r4126, 0;
	@%p1454 bra 	$L__BB11_943;
	bra.uni 	$L__BB11_945;
$L__BB11_943:
	ld.shared.u64 	%rd2844, [m_Local_$_0];
	add.s64 	%rd2845, %rd2844, %rd254;
	st.u32 	[%rd2845+36], %r613;
	ld.u32 	%r4128, [%rd1079];
	setp.ne.s32 	%p1455, %r4128, 0;
	@%p1455 bra 	$L__BB11_945;
	ld.shared.u64 	%rd2846, [m_Local_$_0];
	add.s64 	%rd2847, %rd2846, %rd254;
	st.u32 	[%rd2847+32], %r607;
	ld.u32 	%r4129, [%rd1079];
	setp.eq.s32 	%p1456, %r4129, 0;
	selp.b32 	%r8399, %r8398, 0, %p1456;
$L__BB11_945:
	st.u32 	[%rd1079], %r8399;
	bra.uni 	$L__BB11_947;
$L__BB11_946:
	add.s32 	%r4132, %r8393, 4;
	cvt.u64.u32 	%rd2848, %r4132;
	add.s64 	%rd2849, %rd252, %rd2848;
	mov.b32 	%r4133, 0;
	st.u32 	[%rd2849+32], %r4133;
$L__BB11_947:
	add.s32 	%r8395, %r8395, 2;
	add.s32 	%r8394, %r8394, 2;
	add.s32 	%r8393, %r8393, 8;
	setp.ne.s32 	%p1457, %r8394, 0;
	@%p1457 bra 	$L__BB11_924;
$L__BB11_948:
	and.b32  	%r4134, %r603, 1;
	setp.eq.b32 	%p1458, %r4134, 1;
	not.pred 	%p1459, %p1458;
	@%p1459 bra 	$L__BB11_960;
	ld.shared.u64 	%rd2850, [m_Local_$_0];
	add.s64 	%rd255, %rd2850, %rd248;
	ld.u32 	%r628, [%rd255+12];
	setp.lt.s32 	%p1460, %r627, %r628;
	@%p1460 bra 	$L__BB11_959;
	ld.shared.u64 	%rd2851, [m_Local_$_1];
	atom.add.u64 	%rd2852, [%rd3], 48;
	add.s64 	%rd2853, %rd2852, 56;
	setp.ge.u64 	%p1461, %rd2853, %rd2851;
	shr.u64 	%rd256, %rd2852, 4;
	cvt.u32.u64 	%r8401, %rd256;
	setp.eq.s32 	%p1462, %r8401, -1;
	or.pred  	%p1463, %p1461, %p1462;
	@%p1463 bra 	$L__BB11_952;
	ld.shared.u64 	%rd2854, [m_Local_$_0];
	shl.b64 	%rd2855, %rd256, 32;
	shr.s64 	%rd2856, %rd2855, 28;
	add.s64 	%rd2857, %rd2854, %rd2856;
	mov.b16 	%rs347, 0;
	st.u8 	[%rd2857], %rs347;
	st.u8 	[%rd2857+1], %rs347;
	mov.b32 	%r4135, 3608;
	st.u32 	[%rd2857+4], %r4135;
	mov.b16 	%rs348, 1;
	st.u8 	[%rd2857+3], %rs348;
	mov.b32 	%r4136, 48;
	st.u32 	[%rd2857+8], %r4136;
	mov.b32 	%r4137, -1;
	st.u32 	[%rd2857+16], %r4137;
	ld.shared.u64 	%rd2858, [m_Local_$_0];
	add.s64 	%rd2859, %rd2858, %rd2856;
	mov.b32 	%r4138, 0;
	st.u32 	[%rd2859+32], %r4138;
	ld.shared.u64 	%rd2860, [m_Local_$_0];
	add.s64 	%rd2861, %rd2860, %rd2856;
	st.u32 	[%rd2861+36], %r4138;
	ld.shared.u64 	%rd2862, [m_Local_$_0];
	add.s64 	%rd2863, %rd2862, %rd2856;
	st.u32 	[%rd2863+40], %r4138;
	ld.u32 	%r4139, [%rd1079];
	setp.eq.s32 	%p3990, %r4139, 0;
	bra.uni 	$L__BB11_953;
$L__BB11_952:
	mov.b32 	%r4141, 21106;
	st.u32 	[%rd1079], %r4141;
	mov.b32 	%r8401, -1;
	mov.pred 	%p3990, 0;
$L__BB11_953:
	mov.b32 	%r8402, 0;
	not.pred 	%p1465, %p3990;
	@%p1465 bra 	$L__BB11_958;
	setp.eq.s32 	%p1466, %r8401, -1;
	@%p1466 bra 	$L__BB11_4033;
	ld.shared.u64 	%rd2864, [m_Local_$_0];
	mul.wide.s32 	%rd257, %r8401, 16;
	add.s64 	%rd2865, %rd2864, %rd257;
	st.u32 	[%rd2865+40], %r628;
	ld.u32 	%r4144, [%rd1079];
	setp.eq.s32 	%p1467, %r4144, 0;
	@%p1467 bra 	$L__BB11_956;
	bra.uni 	$L__BB11_958;
$L__BB11_956:
	ld.shared.u64 	%rd2866, [m_Local_$_0];
	add.s64 	%rd2867, %rd2866, %rd257;
	st.u32 	[%rd2867+36], %r627;
	ld.u32 	%r4146, [%rd1079];
	setp.ne.s32 	%p1468, %r4146, 0;
	@%p1468 bra 	$L__BB11_958;
	ld.shared.u64 	%rd2868, [m_Local_$_0];
	add.s64 	%rd2869, %rd2868, %rd257;
	st.u32 	[%rd2869+32], %r607;
	ld.u32 	%r4147, [%rd1079];
	setp.eq.s32 	%p1469, %r4147, 0;
	selp.b32 	%r8402, %r8401, 0, %p1469;
$L__BB11_958:
	st.u32 	[%rd1079], %r8402;
	bra.uni 	$L__BB11_960;
$L__BB11_959:
	shl.b32 	%r4150, %r627, 2;
	cvt.u64.u32 	%rd2870, %r4150;
	add.s64 	%rd2871, %rd255, %rd2870;
	mov.b32 	%r4151, 0;
	st.u32 	[%rd2871+32], %r4151;
$L__BB11_960:
	setp.lt.s32 	%p1470, %r603, 1;
	@%p1470 bra 	$L__BB11_991;
	mul.wide.s32 	%rd258, %r607, 16;
	neg.s32 	%r8404, %r603;
	mov.b32 	%r8403, 0;
	mov.u32 	%r8405, %r8403;
$L__BB11_962:
	setp.ne.s32 	%p1471, %r537, -1;
	@%p1471 bra 	$L__BB11_964;
	mov.b32 	%r4169, 21352;
	st.u32 	[%rd1079], %r4169;
	mov.b16 	%rs946, 0;
	bra.uni 	$L__BB11_976;
$L__BB11_964:
	ld.shared.u64 	%rd2872, [m_Local_$_0];
	add.s64 	%rd259, %rd2872, %rd246;
	ld.u32 	%r637, [%rd259+12];
	setp.lt.s32 	%p1472, %r8405, %r637;
	@%p1472 bra 	$L__BB11_975;
	ld.shared.u64 	%rd2873, [m_Local_$_1];
	atom.add.u64 	%rd2874, [%rd3], 48;
	add.s64 	%rd2875, %rd2874, 56;
	setp.lt.u64 	%p1473, %rd2875, %rd2873;
	shr.u64 	%rd260, %rd2874, 4;
	cvt.u32.u64 	%r8406, %rd260;
	setp.ne.s32 	%p1474, %r8406, -1;
	and.pred  	%p1475, %p1473, %p1474;
	@%p1475 bra 	$L__BB11_967;
	mov.b32 	%r4160, 21106;
	st.u32 	[%rd1079], %r4160;
	mov.b32 	%r8406, -1;
	mov.pred 	%p3991, 0;
	bra.uni 	$L__BB11_968;
$L__BB11_967:
	ld.shared.u64 	%rd2876, [m_Local_$_0];
	shl.b64 	%rd2877, %rd260, 32;
	shr.s64 	%rd2878, %rd2877, 28;
	add.s64 	%rd2879, %rd2876, %rd2878;
	mov.b16 	%rs349, 0;
	st.u8 	[%rd2879], %rs349;
	st.u8 	[%rd2879+1], %rs349;
	mov.b32 	%r4154, 3608;
	st.u32 	[%rd2879+4], %r4154;
	mov.b16 	%rs350, 1;
	st.u8 	[%rd2879+3], %rs350;
	mov.b32 	%r4155, 48;
	st.u32 	[%rd2879+8], %r4155;
	mov.b32 	%r4156, -1;
	st.u32 	[%rd2879+16], %r4156;
	ld.shared.u64 	%rd2880, [m_Local_$_0];
	add.s64 	%rd2881, %rd2880, %rd2878;
	mov.b32 	%r4157, 0;
	st.u32 	[%rd2881+32], %r4157;
	ld.shared.u64 	%rd2882, [m_Local_$_0];
	add.s64 	%rd2883, %rd2882, %rd2878;
	st.u32 	[%rd2883+36], %r4157;
	ld.shared.u64 	%rd2884, [m_Local_$_0];
	add.s64 	%rd2885, %rd2884, %rd2878;
	st.u32 	[%rd2885+40], %r4157;
	ld.u32 	%r4158, [%rd1079];
	setp.eq.s32 	%p3991, %r4158, 0;
$L__BB11_968:
	mov.b32 	%r8407, 0;
	not.pred 	%p1477, %p3991;
	@%p1477 bra 	$L__BB11_974;
	setp.ne.s32 	%p1478, %r8406, -1;
	@%p1478 bra 	$L__BB11_971;
	mov.b32 	%r4168, 21352;
	st.u32 	[%rd1079], %r4168;
	bra.uni 	$L__BB11_974;
$L__BB11_971:
	ld.shared.u64 	%rd2886, [m_Local_$_0];
	mul.wide.s32 	%rd261, %r8406, 16;
	add.s64 	%rd2887, %rd2886, %rd261;
	st.u32 	[%rd2887+40], %r637;
	ld.u32 	%r4163, [%rd1079];
	setp.ne.s32 	%p1479, %r4163, 0;
	@%p1479 bra 	$L__BB11_974;
	ld.shared.u64 	%rd2888, [m_Local_$_0];
	add.s64 	%rd2889, %rd2888, %rd261;
	st.u32 	[%rd2889+36], %r8405;
	ld.u32 	%r4165, [%rd1079];
	setp.ne.s32 	%p1480, %r4165, 0;
	@%p1480 bra 	$L__BB11_974;
	ld.shared.u64 	%rd2890, [m_Local_$_0];
	add.s64 	%rd2891, %rd2890, %rd261;
	st.u32 	[%rd2891+32], %r537;
	ld.u32 	%r4166, [%rd1079];
	setp.eq.s32 	%p1481, %r4166, 0;
	selp.b32 	%r8407, %r8406, 0, %p1481;
$L__BB11_974:
	st.u32 	[%rd1079], %r8407;
	mov.b16 	%rs946, 0;
	bra.uni 	$L__BB11_976;
$L__BB11_975:
	cvt.u64.u32 	%rd2892, %r8403;
	add.s64 	%rd2893, %rd259, %rd2892;
	ld.u8 	%rs946, [%rd2893+32];
$L__BB11_976:
	setp.ne.s32 	%p1482, %r607, -1;
	@%p1482 bra 	$L__BB11_978;
	mov.b32 	%r4186, 21352;
	st.u32 	[%rd1079], %r4186;
	bra.uni 	$L__BB11_990;
$L__BB11_978:
	ld.shared.u64 	%rd2894, [m_Local_$_0];
	add.s64 	%rd262, %rd2894, %rd258;
	ld.u32 	%r642, [%rd262+12];
	setp.lt.s32 	%p1483, %r8405, %r642;
	@%p1483 bra 	$L__BB11_989;
	ld.shared.u64 	%rd2895, [m_Local_$_1];
	atom.add.u64 	%rd2896, [%rd3], 48;
	add.s64 	%rd2897, %rd2896, 56;
	setp.lt.u64 	%p1484, %rd2897, %rd2895;
	shr.u64 	%rd263, %rd2896, 4;
	cvt.u32.u64 	%r8408, %rd263;
	setp.ne.s32 	%p1485, %r8408, -1;
	and.pred  	%p1486, %p1484, %p1485;
	@%p1486 bra 	$L__BB11_981;
	mov.b32 	%r4176, 21106;
	st.u32 	[%rd1079], %r4176;
	mov.b32 	%r8408, -1;
	mov.pred 	%p3992, 0;
	bra.uni 	$L__BB11_982;
$L__BB11_981:
	ld.shared.u64 	%rd2898, [m_Local_$_0];
	shl.b64 	%rd2899, %rd263, 32;
	shr.s64 	%rd2900, %rd2899, 28;
	add.s64 	%rd2901, %rd2898, %rd2900;
	mov.b16 	%rs353, 0;
	st.u8 	[%rd2901], %rs353;
	st.u8 	[%rd2901+1], %rs353;
	mov.b32 	%r4170, 3608;
	st.u32 	[%rd2901+4], %r4170;
	mov.b16 	%rs354, 1;
	st.u8 	[%rd2901+3], %rs354;
	mov.b32 	%r4171, 48;
	st.u32 	[%rd2901+8], %r4171;
	mov.b32 	%r4172, -1;
	st.u32 	[%rd2901+16], %r4172;
	ld.shared.u64 	%rd2902, [m_Local_$_0];
	add.s64 	%rd2903, %rd2902, %rd2900;
	mov.b32 	%r4173, 0;
	st.u32 	[%rd2903+32], %r4173;
	ld.shared.u64 	%rd2904, [m_Local_$_0];
	add.s64 	%rd2905, %rd2904, %rd2900;
	st.u32 	[%rd2905+36], %r4173;
	ld.shared.u64 	%rd2906, [m_Local_$_0];
	add.s64 	%rd2907, %rd2906, %rd2900;
	st.u32 	[%rd2907+40], %r4173;
	ld.u32 	%r4174, [%rd1079];
	setp.eq.s32 	%p3992, %r4174, 0;
$L__BB11_982:
	mov.b32 	%r8409, 0;
	not.pred 	%p1488, %p3992;
	@%p1488 bra 	$L__BB11_988;
	setp.ne.s32 	%p1489, %r8408, -1;
	@%p1489 bra 	$L__BB11_985;
	mov.b32 	%r4184, 21352;
	st.u32 	[%rd1079], %r4184;
	bra.uni 	$L__BB11_988;
$L__BB11_985:
	ld.shared.u64 	%rd2908, [m_Local_$_0];
	mul.wide.s32 	%rd264, %r8408, 16;
	add.s64 	%rd2909, %rd2908, %rd264;
	st.u32 	[%rd2909+40], %r642;
	ld.u32 	%r4179, [%rd1079];
	setp.ne.s32 	%p1490, %r4179, 0;
	@%p1490 bra 	$L__BB11_988;
	ld.shared.u64 	%rd2910, [m_Local_$_0];
	add.s64 	%rd2911, %rd2910, %rd264;
	st.u32 	[%rd2911+36], %r8405;
	ld.u32 	%r4181, [%rd1079];
	setp.ne.s32 	%p1491, %r4181, 0;
	@%p1491 bra 	$L__BB11_988;
	ld.shared.u64 	%rd2912, [m_Local_$_0];
	add.s64 	%rd2913, %rd2912, %rd264;
	st.u32 	[%rd2913+32], %r607;
	ld.u32 	%r4182, [%rd1079];
	setp.eq.s32 	%p1492, %r4182, 0;
	selp.b32 	%r8409, %r8408, 0, %p1492;
$L__BB11_988:
	st.u32 	[%rd1079], %r8409;
	bra.uni 	$L__BB11_990;
$L__BB11_989:
	cvt.u64.u32 	%rd2914, %r8403;
	add.s64 	%rd2915, %rd262, %rd2914;
	mov.b32 	%r4185, 0;
	st.u32 	[%rd2915+32], %r4185;
	st.u8 	[%rd2915+32], %rs946;
$L__BB11_990:
	add.s32 	%r8405, %r8405, 1;
	add.s32 	%r8404, %r8404, 1;
	setp.ne.s32 	%p1493, %r8404, 0;
	add.s32 	%r8403, %r8403, 4;
	@%p1493 bra 	$L__BB11_962;
$L__BB11_991:
	ld.shared.u64 	%rd2916, [m_Local_$_0];
	add.s64 	%rd2917, %rd2916, %rd245;
	st.u32 	[%rd2917+32], %r607;
	ld.shared.u64 	%rd2918, [m_Local_$_0];
	add.s64 	%rd2919, %rd2918, %rd245;
	st.u32 	[%rd2919+40], %r603;
	ld.shared.u64 	%rd2920, [m_Local_$_0];
	add.s64 	%rd2921, %rd2920, %rd245;
	mov.b32 	%r4187, 0;
	st.u32 	[%rd2921+48], %r4187;
$L__BB11_992:
	ld.shared.u64 	%rd2922, [m_Local_$_1];
	atom.add.u64 	%rd2923, [%rd3], 48;
	add.s64 	%rd2924, %rd2923, 56;
	setp.lt.u64 	%p1494, %rd2924, %rd2922;
	shr.u64 	%rd265, %rd2923, 4;
	cvt.u32.u64 	%r8412, %rd265;
	setp.ne.s32 	%p1495, %r8412, -1;
	and.pred  	%p1496, %p1494, %p1495;
	@%p1496 bra 	$L__BB11_994;
	mov.b32 	%r4196, 21352;
	st.u32 	[%rd1079], %r4196;
	mov.b32 	%r8412, -1;
	mov.pred 	%p3993, 0;
	bra.uni 	$L__BB11_998;
$L__BB11_994:
	setp.ne.s32 	%p1497, %r602, -1;
	ld.shared.u64 	%rd2925, [m_Local_$_0];
	shl.b64 	%rd2926, %rd265, 32;
	shr.s64 	%rd266, %rd2926, 28;
	add.s64 	%rd2927, %rd2925, %rd266;
	mov.b16 	%rs355, 0;
	st.u8 	[%rd2927], %rs355;
	st.u8 	[%rd2927+1], %rs355;
	mov.b32 	%r4189, 16901;
	st.u32 	[%rd2927+4], %r4189;
	mov.b16 	%rs356, 1;
	st.u8 	[%rd2927+3], %rs356;
	mov.b32 	%r4190, 44;
	st.u32 	[%rd2927+8], %r4190;
	mov.b32 	%r4191, -1;
	st.u32 	[%rd2927+16], %r4191;
	@%p1497 bra 	$L__BB11_996;
	mov.b32 	%r4193, 21352;
	st.u32 	[%rd1079], %r4193;
	mov.b32 	%r8410, 0;
	ld.shared.u64 	%rd7568, [m_Local_$_0];
	mov.u32 	%r8411, %r8410;
	bra.uni 	$L__BB11_997;
$L__BB11_996:
	ld.shared.u64 	%rd7568, [m_Local_$_0];
	mul.wide.s32 	%rd2928, %r602, 16;
	add.s64 	%rd2929, %rd7568, %rd2928;
	ld.u32 	%r8410, [%rd2929+32];
	ld.u32 	%r8411, [%rd2929+40];
$L__BB11_997:
	add.s64 	%rd2930, %rd7568, %rd266;
	st.u32 	[%rd2930+32], %r8410;
	ld.shared.u64 	%rd2931, [m_Local_$_0];
	add.s64 	%rd2932, %rd2931, %rd266;
	st.u32 	[%rd2932+40], %r8411;
	ld.u32 	%r4194, [%rd1079];
	setp.eq.s32 	%p3993, %r4194, 0;
$L__BB11_998:
	not.pred 	%p1499, %p3993;
	@%p1499 bra 	$L__BB11_3936;
	ld.shared.u64 	%rd2933, [m_Local_$_1];
	atom.add.u64 	%rd2934, [%rd3], 48;
	add.s64 	%rd2935, %rd2934, 48;
	setp.lt.u64 	%p1500, %rd2935, %rd2933;
	shr.u64 	%rd2936, %rd2934, 4;
	cvt.u32.u64 	%r4198, %rd2936;
	selp.b32 	%r656, %r4198, -1, %p1500;
	setp.ne.s32 	%p1501, %r656, -1;
	@%p1501 bra 	$L__BB11_1001;
	mov.b32 	%r4218, 21352;
	st.u32 	[%rd1079], %r4218;
	bra.uni 	$L__BB11_1013;
$L__BB11_1001:
	ld.shared.u64 	%rd2937, [m_Local_$_0];
	mul.wide.s32 	%rd2938, %r656, 16;
	add.s64 	%rd2939, %rd2937, %rd2938;
	mov.b16 	%rs357, 0;
	st.u8 	[%rd2939], %rs357;
	st.u8 	[%rd2939+1], %rs357;
	mov.b32 	%r4199, 4335;
	st.u32 	[%rd2939+4], %r4199;
	mov.b16 	%rs358, 1;
	st.u8 	[%rd2939+3], %rs358;
	mov.b32 	%r4200, 40;
	st.u32 	[%rd2939+8], %r4200;
	mov.b32 	%r4201, 1;
	st.u32 	[%rd2939+12], %r4201;
	ld.shared.u64 	%rd2940, [m_Local_$_0];
	add.s64 	%rd270, %rd2940, %rd2938;
	ld.u32 	%r657, [%rd270+12];
	setp.gt.s32 	%p1502, %r657, 0;
	@%p1502 bra 	$L__BB11_1012;
	ld.shared.u64 	%rd2941, [m_Local_$_1];
	atom.add.u64 	%rd2942, [%rd3], 48;
	add.s64 	%rd2943, %rd2942, 56;
	setp.lt.u64 	%p1503, %rd2943, %rd2941;
	shr.u64 	%rd271, %rd2942, 4;
	cvt.u32.u64 	%r8413, %rd271;
	setp.ne.s32 	%p1504, %r8413, -1;
	and.pred  	%p1505, %p1503, %p1504;
	@%p1505 bra 	$L__BB11_1004;
	mov.b32 	%r4208, 21106;
	st.u32 	[%rd1079], %r4208;
	mov.b32 	%r8413, -1;
	mov.pred 	%p3994, 0;
	bra.uni 	$L__BB11_1005;
$L__BB11_1004:
	ld.shared.u64 	%rd2944, [m_Local_$_0];
	shl.b64 	%rd2945, %rd271, 32;
	shr.s64 	%rd2946, %rd2945, 28;
	add.s64 	%rd2947, %rd2944, %rd2946;
	mov.b16 	%rs359, 0;
	st.u8 	[%rd2947], %rs359;
	st.u8 	[%rd2947+1], %rs359;
	mov.b32 	%r4202, 3608;
	st.u32 	[%rd2947+4], %r4202;
	mov.b16 	%rs360, 1;
	st.u8 	[%rd2947+3], %rs360;
	mov.b32 	%r4203, 48;
	st.u32 	[%rd2947+8], %r4203;
	mov.b32 	%r4204, -1;
	st.u32 	[%rd2947+16], %r4204;
	ld.shared.u64 	%rd2948, [m_Local_$_0];
	add.s64 	%rd2949, %rd2948, %rd2946;
	mov.b32 	%r4205, 0;
	st.u32 	[%rd2949+32], %r4205;
	ld.shared.u64 	%rd2950, [m_Local_$_0];
	add.s64 	%rd2951, %rd2950, %rd2946;
	st.u32 	[%rd2951+36], %r4205;
	ld.shared.u64 	%rd2952, [m_Local_$_0];
	add.s64 	%rd2953, %rd2952, %rd2946;
	st.u32 	[%rd2953+40], %r4205;
	ld.u32 	%r4206, [%rd1079];
	setp.eq.s32 	%p3994, %r4206, 0;
$L__BB11_1005:
	mov.b32 	%r8414, 0;
	not.pred 	%p1507, %p3994;
	@%p1507 bra 	$L__BB11_1011;
	setp.ne.s32 	%p1508, %r8413, -1;
	@%p1508 bra 	$L__BB11_1008;
	mov.b32 	%r4216, 21352;
	st.u32 	[%rd1079], %r4216;
	bra.uni 	$L__BB11_1011;
$L__BB11_1008:
	ld.shared.u64 	%rd2954, [m_Local_$_0];
	mul.wide.s32 	%rd272, %r8413, 16;
	add.s64 	%rd2955, %rd2954, %rd272;
	st.u32 	[%rd2955+40], %r657;
	ld.u32 	%r4211, [%rd1079];
	setp.ne.s32 	%p1509, %r4211, 0;
	@%p1509 bra 	$L__BB11_1011;
	ld.shared.u64 	%rd2956, [m_Local_$_0];
	add.s64 	%rd2957, %rd2956, %rd272;
	mov.b32 	%r8414, 0;
	st.u32 	[%rd2957+36], %r8414;
	ld.u32 	%r4213, [%rd1079];
	setp.ne.s32 	%p1510, %r4213, 0;
	@%p1510 bra 	$L__BB11_1011;
	ld.shared.u64 	%rd2958, [m_Local_$_0];
	add.s64 	%rd2959, %rd2958, %rd272;
	st.u32 	[%rd2959+32], %r656;
	ld.u32 	%r4214, [%rd1079];
	setp.eq.s32 	%p1511, %r4214, 0;
	selp.b32 	%r8414, %r8413, 0, %p1511;
$L__BB11_1011:
	st.u32 	[%rd1079], %r8414;
	bra.uni 	$L__BB11_1013;
$L__BB11_1012:
	mov.b32 	%r4217, 0;
	st.u32 	[%rd270+32], %r4217;
$L__BB11_1013:
	setp.ne.s32 	%p1512, %r656, -1;
	@%p1512 bra 	$L__BB11_1015;
	mov.b32 	%r4235, 21352;
	st.u32 	[%rd1079], %r4235;
	bra.uni 	$L__BB11_1027;
$L__BB11_1015:
	mul.wide.s32 	%rd2960, %r656, 16;
	ld.shared.u64 	%rd2961, [m_Local_$_0];
	add.s64 	%rd273, %rd2961, %rd2960;
	ld.u32 	%r662, [%rd273+12];
	setp.gt.s32 	%p1513, %r662, 0;
	@%p1513 bra 	$L__BB11_1026;
	ld.shared.u64 	%rd2962, [m_Local_$_1];
	atom.add.u64 	%rd2963, [%rd3], 48;
	add.s64 	%rd2964, %rd2963, 56;
	setp.lt.u64 	%p1514, %rd2964, %rd2962;
	shr.u64 	%rd274, %rd2963, 4;
	cvt.u32.u64 	%r8415, %rd274;
	setp.ne.s32 	%p1515, %r8415, -1;
	and.pred  	%p1516, %p1514, %p1515;
	@%p1516 bra 	$L__BB11_1018;
	mov.b32 	%r4225, 21106;
	st.u32 	[%rd1079], %r4225;
	mov.b32 	%r8415, -1;
	mov.pred 	%p3995, 0;
	bra.uni 	$L__BB11_1019;
$L__BB11_1018:
	ld.shared.u64 	%rd2965, [m_Local_$_0];
	shl.b64 	%rd2966, %rd274, 32;
	shr.s64 	%rd2967, %rd2966, 28;
	add.s64 	%rd2968, %rd2965, %rd2967;
	mov.b16 	%rs361, 0;
	st.u8 	[%rd2968], %rs361;
	st.u8 	[%rd2968+1], %rs361;
	mov.b32 	%r4219, 3608;
	st.u32 	[%rd2968+4], %r4219;
	mov.b16 	%rs362, 1;
	st.u8 	[%rd2968+3], %rs362;
	mov.b32 	%r4220, 48;
	st.u32 	[%rd2968+8], %r4220;
	mov.b32 	%r4221, -1;
	st.u32 	[%rd2968+16], %r4221;
	ld.shared.u64 	%rd2969, [m_Local_$_0];
	add.s64 	%rd2970, %rd2969, %rd2967;
	mov.b32 	%r4222, 0;
	st.u32 	[%rd2970+32], %r4222;
	ld.shared.u64 	%rd2971, [m_Local_$_0];
	add.s64 	%rd2972, %rd2971, %rd2967;
	st.u32 	[%rd2972+36], %r4222;
	ld.shared.u64 	%rd2973, [m_Local_$_0];
	add.s64 	%rd2974, %rd2973, %rd2967;
	st.u32 	[%rd2974+40], %r4222;
	ld.u32 	%r4223, [%rd1079];
	setp.eq.s32 	%p3995, %r4223, 0;
$L__BB11_1019:
	mov.b32 	%r8416, 0;
	not.pred 	%p1518, %p3995;
	@%p1518 bra 	$L__BB11_1025;
	setp.ne.s32 	%p1519, %r8415, -1;
	@%p1519 bra 	$L__BB11_1022;
	mov.b32 	%r4233, 21352;
	st.u32 	[%rd1079], %r4233;
	bra.uni 	$L__BB11_1025;
$L__BB11_1022:
	ld.shared.u64 	%rd2975, [m_Local_$_0];
	mul.wide.s32 	%rd275, %r8415, 16;
	add.s64 	%rd2976, %rd2975, %rd275;
	st.u32 	[%rd2976+40], %r662;
	ld.u32 	%r4228, [%rd1079];
	setp.ne.s32 	%p1520, %r4228, 0;
	@%p1520 bra 	$L__BB11_1025;
	ld.shared.u64 	%rd2977, [m_Local_$_0];
	add.s64 	%rd2978, %rd2977, %rd275;
	mov.b32 	%r8416, 0;
	st.u32 	[%rd2978+36], %r8416;
	ld.u32 	%r4230, [%rd1079];
	setp.ne.s32 	%p1521, %r4230, 0;
	@%p1521 bra 	$L__BB11_1025;
	ld.shared.u64 	%rd2979, [m_Local_$_0];
	add.s64 	%rd2980, %rd2979, %rd275;
	st.u32 	[%rd2980+32], %r656;
	ld.u32 	%r4231, [%rd1079];
	setp.eq.s32 	%p1522, %r4231, 0;
	selp.b32 	%r8416, %r8415, 0, %p1522;
$L__BB11_1025:
	st.u32 	[%rd1079], %r8416;
	bra.uni 	$L__BB11_1027;
$L__BB11_1026:
	mov.b32 	%r4234, 64;
	st.u32 	[%rd273+32], %r4234;
$L__BB11_1027:
	ld.shared.u64 	%rd2981, [m_Local_$_1];
	atom.add.u64 	%rd2982, [%rd3], 48;
	add.s64 	%rd2983, %rd2982, 56;
	setp.lt.u64 	%p1523, %rd2983, %rd2981;
	shr.u64 	%rd2984, %rd2982, 4;
	cvt.u32.u64 	%r4236, %rd2984;
	selp.b32 	%r667, %r4236, -1, %p1523;
	setp.ne.s32 	%p1524, %r667, -1;
	@%p1524 bra 	$L__BB11_1029;
	mov.b32 	%r4348, 21352;
	st.u32 	[%rd1079], %r4348;
	bra.uni 	$L__BB11_1104;
$L__BB11_1029:
	ld.shared.u64 	%rd2985, [m_Local_$_0];
	mul.wide.s32 	%rd276, %r667, 16;
	add.s64 	%rd2986, %rd2985, %rd276;
	mov.b16 	%rs363, 1;
	st.u8 	[%rd2986], %rs363;
	mov.b16 	%rs364, 0;
	st.u8 	[%rd2986+1], %rs364;
	mov.b32 	%r4237, 2906;
	st.u32 	[%rd2986+4], %r4237;
	st.u8 	[%rd2986+3], %rs363;
	mov.b32 	%r4238, 48;
	st.u32 	[%rd2986+8], %r4238;
	mov.b32 	%r4239, -1;
	st.u32 	[%rd2986+16], %r4239;
	ld.shared.u64 	%rd2987, [m_Local_$_0];
	mul.wide.s32 	%rd277, %r656, 16;
	add.s64 	%rd2988, %rd2987, %rd277;
	ld.u32 	%r668, [%rd2988+12];
	shl.b32 	%r4240, %r668, 2;
	add.s32 	%r4241, %r4240, 32;
	shr.s32 	%r4242, %r4241, 31;
	shr.u32 	%r4243, %r4242, 29;
	add.s32 	%r4244, %r4241, %r4243;
	and.b32  	%r4245, %r4244, -8;
	sub.s32 	%r4246, %r4241, %r4245;
	setp.eq.s32 	%p1525, %r4246, 0;
	sub.s32 	%r4247, %r4240, %r4246;
	add.s32 	%r4248, %r4247, 40;
	selp.b32 	%r669, %r4241, %r4248, %p1525;
	ld.shared.u64 	%rd278, [m_Local_$_1];
	and.b32  	%r4249, %r669, 12;
	setp.eq.s32 	%p1526, %r4249, 0;
	mov.u32 	%r8417, %r669;
	@%p1526 bra 	$L__BB11_1031;
	shr.s32 	%r4250, %r669, 31;
	shr.u32 	%r4251, %r4250, 28;
	add.s32 	%r4252, %r669, %r4251;
	and.b32  	%r4253, %r4252, -16;
	add.s32 	%r8417, %r4253, 16;
$L__BB11_1031:
	cvt.s64.s32 	%rd2989, %r8417;
	atom.add.u64 	%rd2990, [%rd3], %rd2989;
	cvt.s64.s32 	%rd2991, %r669;
	add.s64 	%rd2992, %rd2991, %rd2990;
	add.s64 	%rd2993, %rd2992, 8;
	setp.lt.u64 	%p1527, %rd2993, %rd278;
	shr.u64 	%rd2994, %rd2990, 4;
	cvt.u32.u64 	%r4254, %rd2994;
	selp.b32 	%r672, %r4254, -1, %p1527;
	setp.ne.s32 	%p1528, %r672, -1;
	@%p1528 bra 	$L__BB11_1033;
	mov.b32 	%r4312, 21352;
	st.u32 	[%rd1079], %r4312;
	bra.uni 	$L__BB11_1072;
$L__BB11_1033:
	ld.shared.u64 	%rd2995, [m_Local_$_0];
	mul.wide.s32 	%rd279, %r672, 16;
	add.s64 	%rd2996, %rd2995, %rd279;
	mov.b16 	%rs365, 0;
	st.u8 	[%rd2996], %rs365;
	st.u8 	[%rd2996+1], %rs365;
	mov.b32 	%r4255, 4335;
	st.u32 	[%rd2996+4], %r4255;
	mov.b16 	%rs366, 1;
	st.u8 	[%rd2996+3], %rs366;
	st.u32 	[%rd2996+8], %r669;
	st.u32 	[%rd2996+12], %r668;
	setp.lt.s32 	%p1529, %r668, 1;
	@%p1529 bra 	$L__BB11_1072;
	setp.eq.s32 	%p1530, %r668, 1;
	mov.b32 	%r691, 0;
	@%p1530 bra 	$L__BB11_1060;
	and.b32  	%r4258, %r668, 2147483646;
	neg.s32 	%r8419, %r4258;
	mov.b32 	%r8418, 0;
	mov.u32 	%r8420, %r8418;
$L__BB11_1036:
	ld.shared.u64 	%rd2997, [m_Local_$_0];
	add.s64 	%rd280, %rd2997, %rd279;
	ld.u32 	%r677, [%rd280+12];
	setp.lt.s32 	%p1531, %r8420, %r677;
	@%p1531 bra 	$L__BB11_1047;
	ld.shared.u64 	%rd2998, [m_Local_$_1];
	atom.add.u64 	%rd2999, [%rd3], 48;
	add.s64 	%rd3000, %rd2999, 56;
	setp.lt.u64 	%p1532, %rd3000, %rd2998;
	shr.u64 	%rd281, %rd2999, 4;
	cvt.u32.u64 	%r8421, %rd281;
	setp.ne.s32 	%p1533, %r8421, -1;
	and.pred  	%p1534, %p1532, %p1533;
	@%p1534 bra 	$L__BB11_1039;
	mov.b32 	%r4265, 21106;
	st.u32 	[%rd1079], %r4265;
	mov.b32 	%r8421, -1;
	mov.pred 	%p3996, 0;
	bra.uni 	$L__BB11_1040;
$L__BB11_1039:
	ld.shared.u64 	%rd3001, [m_Local_$_0];
	shl.b64 	%rd3002, %rd281, 32;
	shr.s64 	%rd3003, %rd3002, 28;
	add.s64 	%rd3004, %rd3001, %rd3003;
	mov.b16 	%rs367, 0;
	st.u8 	[%rd3004], %rs367;
	st.u8 	[%rd3004+1], %rs367;
	mov.b32 	%r4259, 3608;
	st.u32 	[%rd3004+4], %r4259;
	mov.b16 	%rs368, 1;
	st.u8 	[%rd3004+3], %rs368;
	mov.b32 	%r4260, 48;
	st.u32 	[%rd3004+8], %r4260;
	mov.b32 	%r4261, -1;
	st.u32 	[%rd3004+16], %r4261;
	ld.shared.u64 	%rd3005, [m_Local_$_0];
	add.s64 	%rd3006, %rd3005, %rd3003;
	mov.b32 	%r4262, 0;
	st.u32 	[%rd3006+32], %r4262;
	ld.shared.u64 	%rd3007, [m_Local_$_0];
	add.s64 	%rd3008, %rd3007, %rd3003;
	st.u32 	[%rd3008+36], %r4262;
	ld.shared.u64 	%rd3009, [m_Local_$_0];
	add.s64 	%rd3010, %rd3009, %rd3003;
	st.u32 	[%rd3010+40], %r4262;
	ld.u32 	%r4263, [%rd1079];
	setp.eq.s32 	%p3996, %r4263, 0;
$L__BB11_1040:
	mov.b32 	%r8422, 0;
	not.pred 	%p1536, %p3996;
	@%p1536 bra 	$L__BB11_1046;
	setp.ne.s32 	%p1537, %r8421, -1;
	@%p1537 bra 	$L__BB11_1043;
	mov.b32 	%r4273, 21352;
	st.u32 	[%rd1079], %r4273;
	bra.uni 	$L__BB11_1046;
$L__BB11_1043:
	ld.shared.u64 	%rd3011, [m_Local_$_0];
	mul.wide.s32 	%rd282, %r8421, 16;
	add.s64 	%rd3012, %rd3011, %rd282;
	st.u32 	[%rd3012+40], %r677;
	ld.u32 	%r4268, [%rd1079];
	setp.ne.s32 	%p1538, %r4268, 0;
	@%p1538 bra 	$L__BB11_1046;
	ld.shared.u64 	%rd3013, [m_Local_$_0];
	add.s64 	%rd3014, %rd3013, %rd282;
	st.u32 	[%rd3014+36], %r8420;
	ld.u32 	%r4270, [%rd1079];
	setp.ne.s32 	%p1539, %r4270, 0;
	@%p1539 bra 	$L__BB11_1046;
	ld.shared.u64 	%rd3015, [m_Local_$_0];
	add.s64 	%rd3016, %rd3015, %rd282;
	st.u32 	[%rd3016+32], %r672;
	ld.u32 	%r4271, [%rd1079];
	setp.eq.s32 	%p1540, %r4271, 0;
	selp.b32 	%r8422, %r8421, 0, %p1540;
$L__BB11_1046:
	st.u32 	[%rd1079], %r8422;
	bra.uni 	$L__BB11_1048;
$L__BB11_1047:
	cvt.u64.u32 	%rd3017, %r8418;
	add.s64 	%rd3018, %rd280, %rd3017;
	mov.b32 	%r4274, 0;
	st.u32 	[%rd3018+32], %r4274;
$L__BB11_1048:
	ld.shared.u64 	%rd3019, [m_Local_$_0];
	add.s64 	%rd283, %rd3019, %rd279;
	ld.u32 	%r682, [%rd283+12];
	add.s32 	%r4275, %r8420, 1;
	setp.lt.s32 	%p1541, %r4275, %r682;
	@%p1541 bra 	$L__BB11_1058;
	ld.shared.u64 	%rd3020, [m_Local_$_1];
	atom.add.u64 	%rd3021, [%rd3], 48;
	add.s64 	%rd3022, %rd3021, 56;
	setp.ge.u64 	%p1542, %rd3022, %rd3020;
	shr.u64 	%rd284, %rd3021, 4;
	cvt.u32.u64 	%r8423, %rd284;
	setp.eq.s32 	%p1543, %r8423, -1;
	or.pred  	%p1544, %p1542, %p1543;
	@%p1544 bra 	$L__BB11_1051;
	ld.shared.u64 	%rd3023, [m_Local_$_0];
	shl.b64 	%rd3024, %rd284, 32;
	shr.s64 	%rd3025, %rd3024, 28;
	add.s64 	%rd3026, %rd3023, %rd3025;
	mov.b16 	%rs369, 0;
	st.u8 	[%rd3026], %rs369;
	st.u8 	[%rd3026+1], %rs369;
	mov.b32 	%r4276, 3608;
	st.u32 	[%rd3026+4], %r4276;
	mov.b16 	%rs370, 1;
	st.u8 	[%rd3026+3], %rs370;
	mov.b32 	%r4277, 48;
	st.u32 	[%rd3026+8], %r4277;
	mov.b32 	%r4278, -1;
	st.u32 	[%rd3026+16], %r4278;
	ld.shared.u64 	%rd3027, [m_Local_$_0];
	add.s64 	%rd3028, %rd3027, %rd3025;
	mov.b32 	%r4279, 0;
	st.u32 	[%rd3028+32], %r4279;
	ld.shared.u64 	%rd3029, [m_Local_$_0];
	add.s64 	%rd3030, %rd3029, %rd3025;
	st.u32 	[%rd3030+36], %r4279;
	ld.shared.u64 	%rd3031, [m_Local_$_0];
	add.s64 	%rd3032, %rd3031, %rd3025;
	st.u32 	[%rd3032+40], %r4279;
	ld.u32 	%r4280, [%rd1079];
	setp.eq.s32 	%p3997, %r4280, 0;
	bra.uni 	$L__BB11_1052;
$L__BB11_1051:
	mov.b32 	%r4282, 21106;
	st.u32 	[%rd1079], %r4282;
	mov.b32 	%r8423, -1;
	mov.pred 	%p3997, 0;
$L__BB11_1052:
	mov.b32 	%r8424, 0;
	not.pred 	%p1546, %p3997;
	@%p1546 bra 	$L__BB11_1057;
	setp.eq.s32 	%p1547, %r8423, -1;
	@%p1547 bra 	$L__BB11_4034;
	ld.shared.u64 	%rd3033, [m_Local_$_0];
	mul.wide.s32 	%rd285, %r8423, 16;
	add.s64 	%rd3034, %rd3033, %rd285;
	st.u32 	[%rd3034+40], %r682;
	ld.u32 	%r4285, [%rd1079];
	setp.eq.s32 	%p1548, %r4285, 0;
	@%p1548 bra 	$L__BB11_1055;
	bra.uni 	$L__BB11_1057;
$L__BB11_1055:
	ld.shared.u64 	%rd3035, [m_Local_$_0];
	add.s64 	%rd3036, %rd3035, %rd285;
	add.s32 	%r4287, %r8420, 1;
	st.u32 	[%rd3036+36], %r4287;
	ld.u32 	%r4288, [%rd1079];
	setp.ne.s32 	%p1549, %r4288, 0;
	@%p1549 bra 	$L__BB11_1057;
	ld.shared.u64 	%rd3037, [m_Local_$_0];
	add.s64 	%rd3038, %rd3037, %rd285;
	st.u32 	[%rd3038+32], %r672;
	ld.u32 	%r4289, [%rd1079];
	setp.eq.s32 	%p1550, %r4289, 0;
	selp.b32 	%r8424, %r8423, 0, %p1550;
$L__BB11_1057:
	st.u32 	[%rd1079], %r8424;
	bra.uni 	$L__BB11_1059;
$L__BB11_1058:
	add.s32 	%r4292, %r8418, 4;
	cvt.u64.u32 	%rd3039, %r4292;
	add.s64 	%rd3040, %rd283, %rd3039;
	mov.b32 	%r4293, 0;
	st.u32 	[%rd3040+32], %r4293;
$L__BB11_1059:
	and.b32  	%r691, %r668, 2147483646;
	add.s32 	%r8420, %r8420, 2;
	add.s32 	%r8419, %r8419, 2;
	add.s32 	%r8418, %r8418, 8;
	setp.ne.s32 	%p1551, %r8419, 0;
	@%p1551 bra 	$L__BB11_1036;
$L__BB11_1060:
	and.b32  	%r4294, %r668, 1;
	setp.eq.b32 	%p1552, %r4294, 1;
	not.pred 	%p1553, %p1552;
	@%p1553 bra 	$L__BB11_1072;
	ld.shared.u64 	%rd3041, [m_Local_$_0];
	add.s64 	%rd286, %rd3041, %rd279;
	ld.u32 	%r692, [%rd286+12];
	setp.lt.s32 	%p1554, %r691, %r692;
	@%p1554 bra 	$L__BB11_1071;
	ld.shared.u64 	%rd3042, [m_Local_$_1];
	atom.add.u64 	%rd3043, [%rd3], 48;
	add.s64 	%rd3044, %rd3043, 56;
	setp.ge.u64 	%p1555, %rd3044, %rd3042;
	shr.u64 	%rd287, %rd3043, 4;
	cvt.u32.u64 	%r8426, %rd287;
	setp.eq.s32 	%p1556, %r8426, -1;
	or.pred  	%p1557, %p1555, %p1556;
	@%p1557 bra 	$L__BB11_1064;
	ld.shared.u64 	%rd3045, [m_Local_$_0];
	shl.b64 	%rd3046, %rd287, 32;
	shr.s64 	%rd3047, %rd3046, 28;
	add.s64 	%rd3048, %rd3045, %rd3047;
	mov.b16 	%rs371, 0;
	st.u8 	[%rd3048], %rs371;
	st.u8 	[%rd3048+1], %rs371;
	mov.b32 	%r4295, 3608;
	st.u32 	[%rd3048+4], %r4295;
	mov.b16 	%rs372, 1;
	st.u8 	[%rd3048+3], %rs372;
	mov.b32 	%r4296, 48;
	st.u32 	[%rd3048+8], %r4296;
	mov.b32 	%r4297, -1;
	st.u32 	[%rd3048+16], %r4297;
	ld.shared.u64 	%rd3049, [m_Local_$_0];
	add.s64 	%rd3050, %rd3049, %rd3047;
	mov.b32 	%r4298, 0;
	st.u32 	[%rd3050+32], %r4298;
	ld.shared.u64 	%rd3051, [m_Local_$_0];
	add.s64 	%rd3052, %rd3051, %rd3047;
	st.u32 	[%rd3052+36], %r4298;
	ld.shared.u64 	%rd3053, [m_Local_$_0];
	add.s64 	%rd3054, %rd3053, %rd3047;
	st.u32 	[%rd3054+40], %r4298;
	ld.u32 	%r4299, [%rd1079];
	setp.eq.s32 	%p3998, %r4299, 0;
	bra.uni 	$L__BB11_1065;
$L__BB11_1064:
	mov.b32 	%r4301, 21106;
	st.u32 	[%rd1079], %r4301;
	mov.b32 	%r8426, -1;
	mov.pred 	%p3998, 0;
$L__BB11_1065:
	mov.b32 	%r8427, 0;
	not.pred 	%p1559, %p3998;
	@%p1559 bra 	$L__BB11_1070;
	setp.eq.s32 	%p1560, %r8426, -1;
	@%p1560 bra 	$L__BB11_4035;
	ld.shared.u64 	%rd3055, [m_Local_$_0];
	mul.wide.s32 	%rd288, %r8426, 16;
	add.s64 	%rd3056, %rd3055, %rd288;
	st.u32 	[%rd3056+40], %r692;
	ld.u32 	%r4304, [%rd1079];
	setp.eq.s32 	%p1561, %r4304, 0;
	@%p1561 bra 	$L__BB11_1068;
	bra.uni 	$L__BB11_1070;
$L__BB11_1068:
	ld.shared.u64 	%rd3057, [m_Local_$_0];
	add.s64 	%rd3058, %rd3057, %rd288;
	st.u32 	[%rd3058+36], %r691;
	ld.u32 	%r4306, [%rd1079];
	setp.ne.s32 	%p1562, %r4306, 0;
	@%p1562 bra 	$L__BB11_1070;
	ld.shared.u64 	%rd3059, [m_Local_$_0];
	add.s64 	%rd3060, %rd3059, %rd288;
	st.u32 	[%rd3060+32], %r672;
	ld.u32 	%r4307, [%rd1079];
	setp.eq.s32 	%p1563, %r4307, 0;
	selp.b32 	%r8427, %r8426, 0, %p1563;
$L__BB11_1070:
	st.u32 	[%rd1079], %r8427;
	bra.uni 	$L__BB11_1072;
$L__BB11_1071:
	shl.b32 	%r4310, %r691, 2;
	cvt.u64.u32 	%rd3061, %r4310;
	add.s64 	%rd3062, %rd286, %rd3061;
	mov.b32 	%r4311, 0;
	st.u32 	[%rd3062+32], %r4311;
$L__BB11_1072:
	setp.lt.s32 	%p1564, %r668, 1;
	@%p1564 bra 	$L__BB11_1103;
	mul.wide.s32 	%rd289, %r672, 16;
	neg.s32 	%r8429, %r668;
	mov.b32 	%r8428, 0;
	mov.u32 	%r8430, %r8428;
$L__BB11_1074:
	setp.ne.s32 	%p1565, %r656, -1;
	@%p1565 bra 	$L__BB11_1076;
	mov.b32 	%r4329, 21352;
	st.u32 	[%rd1079], %r4329;
	mov.b16 	%rs947, 0;
	bra.uni 	$L__BB11_1088;
$L__BB11_1076:
	ld.shared.u64 	%rd3063, [m_Local_$_0];
	add.s64 	%rd290, %rd3063, %rd277;
	ld.u32 	%r701, [%rd290+12];
	setp.lt.s32 	%p1566, %r8430, %r701;
	@%p1566 bra 	$L__BB11_1087;
	ld.shared.u64 	%rd3064, [m_Local_$_1];
	atom.add.u64 	%rd3065, [%rd3], 48;
	add.s64 	%rd3066, %rd3065, 56;
	setp.lt.u64 	%p1567, %rd3066, %rd3064;
	shr.u64 	%rd291, %rd3065, 4;
	cvt.u32.u64 	%r8431, %rd291;
	setp.ne.s32 	%p1568, %r8431, -1;
	and.pred  	%p1569, %p1567, %p1568;
	@%p1569 bra 	$L__BB11_1079;
	mov.b32 	%r4320, 21106;
	st.u32 	[%rd1079], %r4320;
	mov.b32 	%r8431, -1;
	mov.pred 	%p3999, 0;
	bra.uni 	$L__BB11_1080;
$L__BB11_1079:
	ld.shared.u64 	%rd3067, [m_Local_$_0];
	shl.b64 	%rd3068, %rd291, 32;
	shr.s64 	%rd3069, %rd3068, 28;
	add.s64 	%rd3070, %rd3067, %rd3069;
	mov.b16 	%rs373, 0;
	st.u8 	[%rd3070], %rs373;
	st.u8 	[%rd3070+1], %rs373;
	mov.b32 	%r4314, 3608;
	st.u32 	[%rd3070+4], %r4314;
	mov.b16 	%rs374, 1;
	st.u8 	[%rd3070+3], %rs374;
	mov.b32 	%r4315, 48;
	st.u32 	[%rd3070+8], %r4315;
	mov.b32 	%r4316, -1;
	st.u32 	[%rd3070+16], %r4316;
	ld.shared.u64 	%rd3071, [m_Local_$_0];
	add.s64 	%rd3072, %rd3071, %rd3069;
	mov.b32 	%r4317, 0;
	st.u32 	[%rd3072+32], %r4317;
	ld.shared.u64 	%rd3073, [m_Local_$_0];
	add.s64 	%rd3074, %rd3073, %rd3069;
	st.u32 	[%rd3074+36], %r4317;
	ld.shared.u64 	%rd3075, [m_Local_$_0];
	add.s64 	%rd3076, %rd3075, %rd3069;
	st.u32 	[%rd3076+40], %r4317;
	ld.u32 	%r4318, [%rd1079];
	setp.eq.s32 	%p3999, %r4318, 0;
$L__BB11_1080:
	mov.b32 	%r8432, 0;
	not.pred 	%p1571, %p3999;
	@%p1571 bra 	$L__BB11_1086;
	setp.ne.s32 	%p1572, %r8431, -1;
	@%p1572 bra 	$L__BB11_1083;
	mov.b32 	%r4328, 21352;
	st.u32 	[%rd1079], %r4328;
	bra.uni 	$L__BB11_1086;
$L__BB11_1083:
	ld.shared.u64 	%rd3077, [m_Local_$_0];
	mul.wide.s32 	%rd292, %r8431, 16;
	add.s64 	%rd3078, %rd3077, %rd292;
	st.u32 	[%rd3078+40], %r701;
	ld.u32 	%r4323, [%rd1079];
	setp.ne.s32 	%p1573, %r4323, 0;
	@%p1573 bra 	$L__BB11_1086;
	ld.shared.u64 	%rd3079, [m_Local_$_0];
	add.s64 	%rd3080, %rd3079, %rd292;
	st.u32 	[%rd3080+36], %r8430;
	ld.u32 	%r4325, [%rd1079];
	setp.ne.s32 	%p1574, %r4325, 0;
	@%p1574 bra 	$L__BB11_1086;
	ld.shared.u64 	%rd3081, [m_Local_$_0];
	add.s64 	%rd3082, %rd3081, %rd292;
	st.u32 	[%rd3082+32], %r656;
	ld.u32 	%r4326, [%rd1079];
	setp.eq.s32 	%p1575, %r4326, 0;
	selp.b32 	%r8432, %r8431, 0, %p1575;
$L__BB11_1086:
	st.u32 	[%rd1079], %r8432;
	mov.b16 	%rs947, 0;
	bra.uni 	$L__BB11_1088;
$L__BB11_1087:
	cvt.u64.u32 	%rd3083, %r8428;
	add.s64 	%rd3084, %rd290, %rd3083;
	ld.u8 	%rs947, [%rd3084+32];
$L__BB11_1088:
	setp.ne.s32 	%p1576, %r672, -1;
	@%p1576 bra 	$L__BB11_1090;
	mov.b32 	%r4346, 21352;
	st.u32 	[%rd1079], %r4346;
	bra.uni 	$L__BB11_1102;
$L__BB11_1090:
	ld.shared.u64 	%rd3085, [m_Local_$_0];
	add.s64 	%rd293, %rd3085, %rd289;
	ld.u32 	%r706, [%rd293+12];
	setp.lt.s32 	%p1577, %r8430, %r706;
	@%p1577 bra 	$L__BB11_1101;
	ld.shared.u64 	%rd3086, [m_Local_$_1];
	atom.add.u64 	%rd3087, [%rd3], 48;
	add.s64 	%rd3088, %rd3087, 56;
	setp.lt.u64 	%p1578, %rd3088, %rd3086;
	shr.u64 	%rd294, %rd3087, 4;
	cvt.u32.u64 	%r8433, %rd294;
	setp.ne.s32 	%p1579, %r8433, -1;
	and.pred  	%p1580, %p1578, %p1579;
	@%p1580 bra 	$L__BB11_1093;
	mov.b32 	%r4336, 21106;
	st.u32 	[%rd1079], %r4336;
	mov.b32 	%r8433, -1;
	mov.pred 	%p4000, 0;
	bra.uni 	$L__BB11_1094;
$L__BB11_1093:
	ld.shared.u64 	%rd3089, [m_Local_$_0];
	shl.b64 	%rd3090, %rd294, 32;
	shr.s64 	%rd3091, %rd3090, 28;
	add.s64 	%rd3092, %rd3089, %rd3091;
	mov.b16 	%rs377, 0;
	st.u8 	[%rd3092], %rs377;
	st.u8 	[%rd3092+1], %rs377;
	mov.b32 	%r4330, 3608;
	st.u32 	[%rd3092+4], %r4330;
	mov.b16 	%rs378, 1;
	st.u8 	[%rd3092+3], %rs378;
	mov.b32 	%r4331, 48;
	st.u32 	[%rd3092+8], %r4331;
	mov.b32 	%r4332, -1;
	st.u32 	[%rd3092+16], %r4332;
	ld.shared.u64 	%rd3093, [m_Local_$_0];
	add.s64 	%rd3094, %rd3093, %rd3091;
	mov.b32 	%r4333, 0;
	st.u32 	[%rd3094+32], %r4333;
	ld.shared.u64 	%rd3095, [m_Local_$_0];
	add.s64 	%rd3096, %rd3095, %rd3091;
	st.u32 	[%rd3096+36], %r4333;
	ld.shared.u64 	%rd3097, [m_Local_$_0];
	add.s64 	%rd3098, %rd3097, %rd3091;
	st.u32 	[%rd3098+40], %r4333;
	ld.u32 	%r4334, [%rd1079];
	setp.eq.s32 	%p4000, %r4334, 0;
$L__BB11_1094:
	mov.b32 	%r8434, 0;
	not.pred 	%p1582, %p4000;
	@%p1582 bra 	$L__BB11_1100;
	setp.ne.s32 	%p1583, %r8433, -1;
	@%p1583 bra 	$L__BB11_1097;
	mov.b32 	%r4344, 21352;
	st.u32 	[%rd1079], %r4344;
	bra.uni 	$L__BB11_1100;
$L__BB11_1097:
	ld.shared.u64 	%rd3099, [m_Local_$_0];
	mul.wide.s32 	%rd295, %r8433, 16;
	add.s64 	%rd3100, %rd3099, %rd295;
	st.u32 	[%rd3100+40], %r706;
	ld.u32 	%r4339, [%rd1079];
	setp.ne.s32 	%p1584, %r4339, 0;
	@%p1584 bra 	$L__BB11_1100;
	ld.shared.u64 	%rd3101, [m_Local_$_0];
	add.s64 	%rd3102, %rd3101, %rd295;
	st.u32 	[%rd3102+36], %r8430;
	ld.u32 	%r4341, [%rd1079];
	setp.ne.s32 	%p1585, %r4341, 0;
	@%p1585 bra 	$L__BB11_1100;
	ld.shared.u64 	%rd3103, [m_Local_$_0];
	add.s64 	%rd3104, %rd3103, %rd295;
	st.u32 	[%rd3104+32], %r672;
	ld.u32 	%r4342, [%rd1079];
	setp.eq.s32 	%p1586, %r4342, 0;
	selp.b32 	%r8434, %r8433, 0, %p1586;
$L__BB11_1100:
	st.u32 	[%rd1079], %r8434;
	bra.uni 	$L__BB11_1102;
$L__BB11_1101:
	cvt.u64.u32 	%rd3105, %r8428;
	add.s64 	%rd3106, %rd293, %rd3105;
	mov.b32 	%r4345, 0;
	st.u32 	[%rd3106+32], %r4345;
	st.u8 	[%rd3106+32], %rs947;
$L__BB11_1102:
	add.s32 	%r8430, %r8430, 1;
	add.s32 	%r8429, %r8429, 1;
	setp.ne.s32 	%p1587, %r8429, 0;
	add.s32 	%r8428, %r8428, 4;
	@%p1587 bra 	$L__BB11_1074;
$L__BB11_1103:
	ld.shared.u64 	%rd3107, [m_Local_$_0];
	add.s64 	%rd3108, %rd3107, %rd276;
	st.u32 	[%rd3108+32], %r672;
	ld.shared.u64 	%rd3109, [m_Local_$_0];
	add.s64 	%rd3110, %rd3109, %rd276;
	st.u32 	[%rd3110+40], %r668;
	ld.shared.u64 	%rd3111, [m_Local_$_0];
	add.s64 	%rd3112, %rd3111, %rd276;
	mov.b32 	%r4347, 0;
	st.u32 	[%rd3112+48], %r4347;
$L__BB11_1104:
	setp.ne.s32 	%p1588, %r8412, -1;
	@%p1588 bra 	$L__BB11_1106;
	mov.b32 	%r4350, 21352;
	st.u32 	[%rd1079], %r4350;
	mov.b32 	%r8435, 0;
	mov.u32 	%r8436, %r8435;
	bra.uni 	$L__BB11_1107;
$L__BB11_1106:
	ld.shared.u64 	%rd3113, [m_Local_$_0];
	mul.wide.s32 	%rd3114, %r8412, 16;
	add.s64 	%rd3115, %rd3113, %rd3114;
	ld.u32 	%r8435, [%rd3115+32];
	ld.u32 	%r8436, [%rd3115+40];
$L__BB11_1107:
	setp.ne.s32 	%p1589, %r667, -1;
	@%p1589 bra 	$L__BB11_1109;
	mov.b32 	%r4352, 21352;
	st.u32 	[%rd1079], %r4352;
	mov.b32 	%r8437, 0;
	mov.u32 	%r8438, %r8437;
	bra.uni 	$L__BB11_1110;
$L__BB11_1109:
	ld.shared.u64 	%rd3116, [m_Local_$_0];
	mul.wide.s32 	%rd3117, %r667, 16;
	add.s64 	%rd3118, %rd3116, %rd3117;
	ld.u32 	%r8437, [%rd3118+32];
	ld.u32 	%r8438, [%rd3118+40];
$L__BB11_1110:
	add.s32 	%r722, %r8438, %r8436;
	shl.b32 	%r4353, %r722, 2;
	add.s32 	%r4354, %r4353, 32;
	shr.s32 	%r4355, %r4354, 31;
	shr.u32 	%r4356, %r4355, 29;
	add.s32 	%r4357, %r4354, %r4356;
	and.b32  	%r4358, %r4357, -8;
	sub.s32 	%r4359, %r4354, %r4358;
	setp.eq.s32 	%p1590, %r4359, 0;
	sub.s32 	%r4360, %r4353, %r4359;
	add.s32 	%r4361, %r4360, 40;
	selp.b32 	%r723, %r4354, %r4361, %p1590;
	ld.shared.u64 	%rd296, [m_Local_$_1];
	and.b32  	%r4362, %r723, 12;
	setp.eq.s32 	%p1591, %r4362, 0;
	mov.u32 	%r8439, %r723;
	@%p1591 bra 	$L__BB11_1112;
	shr.s32 	%r4363, %r723, 31;
	shr.u32 	%r4364, %r4363, 28;
	add.s32 	%r4365, %r723, %r4364;
	and.b32  	%r4366, %r4365, -16;
	add.s32 	%r8439, %r4366, 16;
$L__BB11_1112:
	cvt.s64.s32 	%rd3119, %r8439;
	atom.add.u64 	%rd3120, [%rd3], %rd3119;
	cvt.s64.s32 	%rd3121, %r723;
	add.s64 	%rd3122, %rd3121, %rd3120;
	add.s64 	%rd3123, %rd3122, 8;
	setp.lt.u64 	%p1592, %rd3123, %rd296;
	shr.u64 	%rd3124, %rd3120, 4;
	cvt.u32.u64 	%r4367, %rd3124;
	selp.b32 	%r726, %r4367, -1, %p1592;
	setp.ne.s32 	%p1593, %r726, -1;
	@%p1593 bra 	$L__BB11_1114;
	mov.b32 	%r4422, 21352;
	st.u32 	[%rd1079], %r4422;
	bra.uni 	$L__BB11_1153;
$L__BB11_1114:
	ld.shared.u64 	%rd3125, [m_Local_$_0];
	mul.wide.s32 	%rd297, %r726, 16;
	add.s64 	%rd3126, %rd3125, %rd297;
	mov.b16 	%rs379, 0;
	st.u8 	[%rd3126], %rs379;
	st.u8 	[%rd3126+1], %rs379;
	mov.b32 	%r4368, 4335;
	st.u32 	[%rd3126+4], %r4368;
	mov.b16 	%rs380, 1;
	st.u8 	[%rd3126+3], %rs380;
	st.u32 	[%rd3126+8], %r723;
	st.u32 	[%rd3126+12], %r722;
	setp.lt.s32 	%p1594, %r722, 1;
	@%p1594 bra 	$L__BB11_1153;
	setp.eq.s32 	%p1595, %r722, 1;
	mov.b32 	%r746, 0;
	@%p1595 bra 	$L__BB11_1141;
	and.b32  	%r746, %r722, 2147483646;
	neg.s32 	%r8441, %r746;
	mov.b32 	%r8440, 0;
	mov.u32 	%r8442, %r8440;
$L__BB11_1117:
	add.s32 	%r732, %r8442, 1;
	ld.shared.u64 	%rd3127, [m_Local_$_0];
	add.s64 	%rd298, %rd3127, %rd297;
	ld.u32 	%r733, [%rd298+12];
	setp.lt.s32 	%p1596, %r8442, %r733;
	@%p1596 bra 	$L__BB11_1128;
	ld.shared.u64 	%rd3128, [m_Local_$_1];
	atom.add.u64 	%rd3129, [%rd3], 48;
	add.s64 	%rd3130, %rd3129, 56;
	setp.lt.u64 	%p1597, %rd3130, %rd3128;
	shr.u64 	%rd299, %rd3129, 4;
	cvt.u32.u64 	%r8443, %rd299;
	setp.ne.s32 	%p1598, %r8443, -1;
	and.pred  	%p1599, %p1597, %p1598;
	@%p1599 bra 	$L__BB11_1120;
	mov.b32 	%r4377, 21106;
	st.u32 	[%rd1079], %r4377;
	mov.b32 	%r8443, -1;
	mov.pred 	%p4001, 0;
	bra.uni 	$L__BB11_1121;
$L__BB11_1120:
	ld.shared.u64 	%rd3131, [m_Local_$_0];
	shl.b64 	%rd3132, %rd299, 32;
	shr.s64 	%rd3133, %rd3132, 28;
	add.s64 	%rd3134, %rd3131, %rd3133;
	mov.b16 	%rs381, 0;
	st.u8 	[%rd3134], %rs381;
	st.u8 	[%rd3134+1], %rs381;
	mov.b32 	%r4371, 3608;
	st.u32 	[%rd3134+4], %r4371;
	mov.b16 	%rs382, 1;
	st.u8 	[%rd3134+3], %rs382;
	mov.b32 	%r4372, 48;
	st.u32 	[%rd3134+8], %r4372;
	mov.b32 	%r4373, -1;
	st.u32 	[%rd3134+16], %r4373;
	ld.shared.u64 	%rd3135, [m_Local_$_0];
	add.s64 	%rd3136, %rd3135, %rd3133;
	mov.b32 	%r4374, 0;
	st.u32 	[%rd3136+32], %r4374;
	ld.shared.u64 	%rd3137, [m_Local_$_0];
	add.s64 	%rd3138, %rd3137, %rd3133;
	st.u32 	[%rd3138+36], %r4374;
	ld.shared.u64 	%rd3139, [m_Local_$_0];
	add.s64 	%rd3140, %rd3139, %rd3133;
	st.u32 	[%rd3140+40], %r4374;
	ld.u32 	%r4375, [%rd1079];
	setp.eq.s32 	%p4001, %r4375, 0;
$L__BB11_1121:
	mov.b32 	%r8444, 0;
	not.pred 	%p1601, %p4001;
	@%p1601 bra 	$L__BB11_1127;
	setp.ne.s32 	%p1602, %r8443, -1;
	@%p1602 bra 	$L__BB11_1124;
	mov.b32 	%r4385, 21352;
	st.u32 	[%rd1079], %r4385;
	bra.uni 	$L__BB11_1127;
$L__BB11_1124:
	ld.shared.u64 	%rd3141, [m_Local_$_0];
	mul.wide.s32 	%rd300, %r8443, 16;
	add.s64 	%rd3142, %rd3141, %rd300;
	st.u32 	[%rd3142+40], %r733;
	ld.u32 	%r4380, [%rd1079];
	setp.ne.s32 	%p1603, %r4380, 0;
	@%p1603 bra 	$L__BB11_1127;
	ld.shared.u64 	%rd3143, [m_Local_$_0];
	add.s64 	%rd3144, %rd3143, %rd300;
	st.u32 	[%rd3144+36], %r8442;
	ld.u32 	%r4382, [%rd1079];
	setp.ne.s32 	%p1604, %r4382, 0;
	@%p1604 bra 	$L__BB11_1127;
	ld.shared.u64 	%rd3145, [m_Local_$_0];
	add.s64 	%rd3146, %rd3145, %rd300;
	st.u32 	[%rd3146+32], %r726;
	ld.u32 	%r4383, [%rd1079];
	setp.eq.s32 	%p1605, %r4383, 0;
	selp.b32 	%r8444, %r8443, 0, %p1605;
$L__BB11_1127:
	st.u32 	[%rd1079], %r8444;
	bra.uni 	$L__BB11_1129;
$L__BB11_1128:
	cvt.u64.u32 	%rd3147, %r8440;
	add.s64 	%rd3148, %rd298, %rd3147;
	mov.b32 	%r4386, 0;
	st.u32 	[%rd3148+32], %r4386;
$L__BB11_1129:
	ld.shared.u64 	%rd3149, [m_Local_$_0];
	add.s64 	%rd301, %rd3149, %rd297;
	ld.u32 	%r738, [%rd301+12];
	setp.lt.s32 	%p1606, %r732, %r738;
	@%p1606 bra 	$L__BB11_1139;
	ld.shared.u64 	%rd3150, [m_Local_$_1];
	atom.add.u64 	%rd3151, [%rd3], 48;
	add.s64 	%rd3152, %rd3151, 56;
	setp.ge.u64 	%p1607, %rd3152, %rd3150;
	shr.u64 	%rd302, %rd3151, 4;
	cvt.u32.u64 	%r8445, %rd302;
	setp.eq.s32 	%p1608, %r8445, -1;
	or.pred  	%p1609, %p1607, %p1608;
	@%p1609 bra 	$L__BB11_1132;
	ld.shared.u64 	%rd3153, [m_Local_$_0];
	shl.b64 	%rd3154, %rd302, 32;
	shr.s64 	%rd3155, %rd3154, 28;
	add.s64 	%rd3156, %rd3153, %rd3155;
	mov.b16 	%rs383, 0;
	st.u8 	[%rd3156], %rs383;
	st.u8 	[%rd3156+1], %rs383;
	mov.b32 	%r4387, 3608;
	st.u32 	[%rd3156+4], %r4387;
	mov.b16 	%rs384, 1;
	st.u8 	[%rd3156+3], %rs384;
	mov.b32 	%r4388, 48;
	st.u32 	[%rd3156+8], %r4388;
	mov.b32 	%r4389, -1;
	st.u32 	[%rd3156+16], %r4389;
	ld.shared.u64 	%rd3157, [m_Local_$_0];
	add.s64 	%rd3158, %rd3157, %rd3155;
	mov.b32 	%r4390, 0;
	st.u32 	[%rd3158+32], %r4390;
	ld.shared.u64 	%rd3159, [m_Local_$_0];
	add.s64 	%rd3160, %rd3159, %rd3155;
	st.u32 	[%rd3160+36], %r4390;
	ld.shared.u64 	%rd3161, [m_Local_$_0];
	add.s64 	%rd3162, %rd3161, %rd3155;
	st.u32 	[%rd3162+40], %r4390;
	ld.u32 	%r4391, [%rd1079];
	setp.eq.s32 	%p4002, %r4391, 0;
	bra.uni 	$L__BB11_1133;
$L__BB11_1132:
	mov.b32 	%r4393, 21106;
	st.u32 	[%rd1079], %r4393;
	mov.b32 	%r8445, -1;
	mov.pred 	%p4002, 0;
$L__BB11_1133:
	mov.b32 	%r8446, 0;
	not.pred 	%p1611, %p4002;
	@%p1611 bra 	$L__BB11_1138;
	setp.eq.s32 	%p1612, %r8445, -1;
	@%p1612 bra 	$L__BB11_4036;
	ld.shared.u64 	%rd3163, [m_Local_$_0];
	mul.wide.s32 	%rd303, %r8445, 16;
	add.s64 	%rd3164, %rd3163, %rd303;
	st.u32 	[%rd3164+40], %r738;
	ld.u32 	%r4396, [%rd1079];
	setp.eq.s32 	%p1613, %r4396, 0;
	@%p1613 bra 	$L__BB11_1136;
	bra.uni 	$L__BB11_1138;
$L__BB11_1136:
	ld.shared.u64 	%rd3165, [m_Local_$_0];
	add.s64 	%rd3166, %rd3165, %rd303;
	st.u32 	[%rd3166+36], %r732;
	ld.u32 	%r4398, [%rd1079];
	setp.ne.s32 	%p1614, %r4398, 0;
	@%p1614 bra 	$L__BB11_1138;
	ld.shared.u64 	%rd3167, [m_Local_$_0];
	add.s64 	%rd3168, %rd3167, %rd303;
	st.u32 	[%rd3168+32], %r726;
	ld.u32 	%r4399, [%rd1079];
	setp.eq.s32 	%p1615, %r4399, 0;
	selp.b32 	%r8446, %r8445, 0, %p1615;
$L__BB11_1138:
	st.u32 	[%rd1079], %r8446;
	bra.uni 	$L__BB11_1140;
$L__BB11_1139:
	add.s32 	%r4402, %r8440, 4;
	cvt.u64.u32 	%rd3169, %r4402;
	add.s64 	%rd3170, %rd301, %rd3169;
	mov.b32 	%r4403, 0;
	st.u32 	[%rd3170+32], %r4403;
$L__BB11_1140:
	add.s32 	%r8442, %r8442, 2;
	add.s32 	%r8441, %r8441, 2;
	add.s32 	%r8440, %r8440, 8;
	setp.ne.s32 	%p1616, %r8441, 0;
	@%p1616 bra 	$L__BB11_1117;
$L__BB11_1141:
	and.b32  	%r4404, %r722, 1;
	setp.eq.b32 	%p1617, %r4404, 1;
	not.pred 	%p1618, %p1617;
	@%p1618 bra 	$L__BB11_1153;
	ld.shared.u64 	%rd3171, [m_Local_$_0];
	add.s64 	%rd304, %rd3171, %rd297;
	ld.u32 	%r747, [%rd304+12];
	setp.lt.s32 	%p1619, %r746, %r747;
	@%p1619 bra 	$L__BB11_1152;
	ld.shared.u64 	%rd3172, [m_Local_$_1];
	atom.add.u64 	%rd3173, [%rd3], 48;
	add.s64 	%rd3174, %rd3173, 56;
	setp.ge.u64 	%p1620, %rd3174, %rd3172;
	shr.u64 	%rd305, %rd3173, 4;
	cvt.u32.u64 	%r8448, %rd305;
	setp.eq.s32 	%p1621, %r8448, -1;
	or.pred  	%p1622, %p1620, %p1621;
	@%p1622 bra 	$L__BB11_1145;
	ld.shared.u64 	%rd3175, [m_Local_$_0];
	shl.b64 	%rd3176, %rd305, 32;
	shr.s64 	%rd3177, %rd3176, 28;
	add.s64 	%rd3178, %rd3175, %rd3177;
	mov.b16 	%rs385, 0;
	st.u8 	[%rd3178], %rs385;
	st.u8 	[%rd3178+1], %rs385;
	mov.b32 	%r4405, 3608;
	st.u32 	[%rd3178+4], %r4405;
	mov.b16 	%rs386, 1;
	st.u8 	[%rd3178+3], %rs386;
	mov.b32 	%r4406, 48;
	st.u32 	[%rd3178+8], %r4406;
	mov.b32 	%r4407, -1;
	st.u32 	[%rd3178+16], %r4407;
	ld.shared.u64 	%rd3179, [m_Local_$_0];
	add.s64 	%rd3180, %rd3179, %rd3177;
	mov.b32 	%r4408, 0;
	st.u32 	[%rd3180+32], %r4408;
	ld.shared.u64 	%rd3181, [m_Local_$_0];
	add.s64 	%rd3182, %rd3181, %rd3177;
	st.u32 	[%rd3182+36], %r4408;
	ld.shared.u64 	%rd3183, [m_Local_$_0];
	add.s64 	%rd3184, %rd3183, %rd3177;
	st.u32 	[%rd3184+40], %r4408;
	ld.u32 	%r4409, [%rd1079];
	setp.eq.s32 	%p4003, %r4409, 0;
	bra.uni 	$L__BB11_1146;
$L__BB11_1145:
	mov.b32 	%r4411, 21106;
	st.u32 	[%rd1079], %r4411;
	mov.b32 	%r8448, -1;
	mov.pred 	%p4003, 0;
$L__BB11_1146:
	mov.b32 	%r8449, 0;
	not.pred 	%p1624, %p4003;
	@%p1624 bra 	$L__BB11_1151;
	setp.eq.s32 	%p1625, %r8448, -1;
	@%p1625 bra 	$L__BB11_4037;
	ld.shared.u64 	%rd3185, [m_Local_$_0];
	mul.wide.s32 	%rd306, %r8448, 16;
	add.s64 	%rd3186, %rd3185, %rd306;
	st.u32 	[%rd3186+40], %r747;
	ld.u32 	%r4414, [%rd1079];
	setp.eq.s32 	%p1626, %r4414, 0;
	@%p1626 bra 	$L__BB11_1149;
	bra.uni 	$L__BB11_1151;
$L__BB11_1149:
	ld.shared.u64 	%rd3187, [m_Local_$_0];
	add.s64 	%rd3188, %rd3187, %rd306;
	st.u32 	[%rd3188+36], %r746;
	ld.u32 	%r4416, [%rd1079];
	setp.ne.s32 	%p1627, %r4416, 0;
	@%p1627 bra 	$L__BB11_1151;
	ld.shared.u64 	%rd3189, [m_Local_$_0];
	add.s64 	%rd3190, %rd3189, %rd306;
	st.u32 	[%rd3190+32], %r726;
	ld.u32 	%r4417, [%rd1079];
	setp.eq.s32 	%p1628, %r4417, 0;
	selp.b32 	%r8449, %r8448, 0, %p1628;
$L__BB11_1151:
	st.u32 	[%rd1079], %r8449;
	bra.uni 	$L__BB11_1153;
$L__BB11_1152:
	shl.b32 	%r4420, %r746, 2;
	cvt.u64.u32 	%rd3191, %r4420;
	add.s64 	%rd3192, %rd304, %rd3191;
	mov.b32 	%r4421, 0;
	st.u32 	[%rd3192+32], %r4421;
$L__BB11_1153:
	setp.lt.s32 	%p1629, %r8436, 1;
	@%p1629 bra 	$L__BB11_1157;
	mul.wide.s32 	%rd307, %r8435, 16;
	mul.wide.s32 	%rd308, %r726, 16;
	neg.s32 	%r8451, %r8436;
	mov.b32 	%r8450, 0;
	mov.u32 	%r8452, %r8450;
$L__BB11_1155:
	setp.ne.s32 	%p1630, %r8435, -1;
	@%p1630 bra 	$L__BB11_1161;
	mov.b32 	%r4439, 21352;
	st.u32 	[%rd1079], %r4439;
	mov.b16 	%rs948, 0;
	bra.uni 	$L__BB11_1173;
$L__BB11_1157:
	setp.lt.s32 	%p1653, %r8438, 1;
	@%p1653 bra 	$L__BB11_1215;
	mul.wide.s32 	%rd309, %r8437, 16;
	mul.wide.s32 	%rd310, %r726, 16;
	shl.b32 	%r8460, %r8436, 2;
	neg.s32 	%r8458, %r8438;
	mov.b32 	%r8457, 0;
	mov.u32 	%r8461, %r8457;
$L__BB11_1159:
	setp.ne.s32 	%p1654, %r8437, -1;
	@%p1654 bra 	$L__BB11_1188;
	mov.b32 	%r4473, 21352;
	st.u32 	[%rd1079], %r4473;
	mov.b16 	%rs949, 0;
	bra.uni 	$L__BB11_1200;
$L__BB11_1161:
	ld.shared.u64 	%rd3193, [m_Local_$_0];
	add.s64 	%rd311, %rd3193, %rd307;
	ld.u32 	%r758, [%rd311+12];
	setp.lt.s32 	%p1631, %r8452, %r758;
	@%p1631 bra 	$L__BB11_1172;
	ld.shared.u64 	%rd3194, [m_Local_$_1];
	atom.add.u64 	%rd3195, [%rd3], 48;
	add.s64 	%rd3196, %rd3195, 56;
	setp.lt.u64 	%p1632, %rd3196, %rd3194;
	shr.u64 	%rd312, %rd3195, 4;
	cvt.u32.u64 	%r8453, %rd312;
	setp.ne.s32 	%p1633, %r8453, -1;
	and.pred  	%p1634, %p1632, %p1633;
	@%p1634 bra 	$L__BB11_1164;
	mov.b32 	%r4430, 21106;
	st.u32 	[%rd1079], %r4430;
	mov.b32 	%r8453, -1;
	mov.pred 	%p4004, 0;
	bra.uni 	$L__BB11_1165;
$L__BB11_1164:
	ld.shared.u64 	%rd3197, [m_Local_$_0];
	shl.b64 	%rd3198, %rd312, 32;
	shr.s64 	%rd3199, %rd3198, 28;
	add.s64 	%rd3200, %rd3197, %rd3199;
	mov.b16 	%rs387, 0;
	st.u8 	[%rd3200], %rs387;
	st.u8 	[%rd3200+1], %rs387;
	mov.b32 	%r4424, 3608;
	st.u32 	[%rd3200+4], %r4424;
	mov.b16 	%rs388, 1;
	st.u8 	[%rd3200+3], %rs388;
	mov.b32 	%r4425, 48;
	st.u32 	[%rd3200+8], %r4425;
	mov.b32 	%r4426, -1;
	st.u32 	[%rd3200+16], %r4426;
	ld.shared.u64 	%rd3201, [m_Local_$_0];
	add.s64 	%rd3202, %rd3201, %rd3199;
	mov.b32 	%r4427, 0;
	st.u32 	[%rd3202+32], %r4427;
	ld.shared.u64 	%rd3203, [m_Local_$_0];
	add.s64 	%rd3204, %rd3203, %rd3199;
	st.u32 	[%rd3204+36], %r4427;
	ld.shared.u64 	%rd3205, [m_Local_$_0];
	add.s64 	%rd3206, %rd3205, %rd3199;
	st.u32 	[%rd3206+40], %r4427;
	ld.u32 	%r4428, [%rd1079];
	setp.eq.s32 	%p4004, %r4428, 0;
$L__BB11_1165:
	mov.b32 	%r8454, 0;
	not.pred 	%p1636, %p4004;
	@%p1636 bra 	$L__BB11_1171;
	setp.ne.s32 	%p1637, %r8453, -1;
	@%p1637 bra 	$L__BB11_1168;
	mov.b32 	%r4438, 21352;
	st.u32 	[%rd1079], %r4438;
	bra.uni 	$L__BB11_1171;
$L__BB11_1168:
	ld.shared.u64 	%rd3207, [m_Local_$_0];
	mul.wide.s32 	%rd313, %r8453, 16;
	add.s64 	%rd3208, %rd3207, %rd313;
	st.u32 	[%rd3208+40], %r758;
	ld.u32 	%r4433, [%rd1079];
	setp.ne.s32 	%p1638, %r4433, 0;
	@%p1638 bra 	$L__BB11_1171;
	ld.shared.u64 	%rd3209, [m_Local_$_0];
	add.s64 	%rd3210, %rd3209, %rd313;
	st.u32 	[%rd3210+36], %r8452;
	ld.u32 	%r4435, [%rd1079];
	setp.ne.s32 	%p1639, %r4435, 0;
	@%p1639 bra 	$L__BB11_1171;
	ld.shared.u64 	%rd3211, [m_Local_$_0];
	add.s64 	%rd3212, %rd3211, %rd313;
	st.u32 	[%rd3212+32], %r8435;
	ld.u32 	%r4436, [%rd1079];
	setp.eq.s32 	%p1640, %r4436, 0;
	selp.b32 	%r8454, %r8453, 0, %p1640;
$L__BB11_1171:
	st.u32 	[%rd1079], %r8454;
	mov.b16 	%rs948, 0;
	bra.uni 	$L__BB11_1173;
$L__BB11_1172:
	cvt.u64.u32 	%rd3213, %r8450;
	add.s64 	%rd3214, %rd311, %rd3213;
	ld.u8 	%rs948, [%rd3214+32];
$L__BB11_1173:
	setp.ne.s32 	%p1641, %r726, -1;
	@%p1641 bra 	$L__BB11_1175;
	mov.b32 	%r4456, 21352;
	st.u32 	[%rd1079], %r4456;
	bra.uni 	$L__BB11_1187;
$L__BB11_1175:
	ld.shared.u64 	%rd3215, [m_Local_$_0];
	add.s64 	%rd314, %rd3215, %rd308;
	ld.u32 	%r763, [%rd314+12];
	setp.lt.s32 	%p1642, %r8452, %r763;
	@%p1642 bra 	$L__BB11_1186;
	ld.shared.u64 	%rd3216, [m_Local_$_1];
	atom.add.u64 	%rd3217, [%rd3], 48;
	add.s64 	%rd3218, %rd3217, 56;
	setp.lt.u64 	%p1643, %rd3218, %rd3216;
	shr.u64 	%rd315, %rd3217, 4;
	cvt.u32.u64 	%r8455, %rd315;
	setp.ne.s32 	%p1644, %r8455, -1;
	and.pred  	%p1645, %p1643, %p1644;
	@%p1645 bra 	$L__BB11_1178;
	mov.b32 	%r4446, 21106;
	st.u32 	[%rd1079], %r4446;
	mov.b32 	%r8455, -1;
	mov.pred 	%p4005, 0;
	bra.uni 	$L__BB11_1179;
$L__BB11_1178:
	ld.shared.u64 	%rd3219, [m_Local_$_0];
	shl.b64 	%rd3220, %rd315, 32;
	shr.s64 	%rd3221, %rd3220, 28;
	add.s64 	%rd3222, %rd3219, %rd3221;
	mov.b16 	%rs391, 0;
	st.u8 	[%rd3222], %rs391;
	st.u8 	[%rd3222+1], %rs391;
	mov.b32 	%r4440, 3608;
	st.u32 	[%rd3222+4], %r4440;
	mov.b16 	%rs392, 1;
	st.u8 	[%rd3222+3], %rs392;
	mov.b32 	%r4441, 48;
	st.u32 	[%rd3222+8], %r4441;
	mov.b32 	%r4442, -1;
	st.u32 	[%rd3222+16], %r4442;
	ld.shared.u64 	%rd3223, [m_Local_$_0];
	add.s64 	%rd3224, %rd3223, %rd3221;
	mov.b32 	%r4443, 0;
	st.u32 	[%rd3224+32], %r4443;
	ld.shared.u64 	%rd3225, [m_Local_$_0];
	add.s64 	%rd3226, %rd3225, %rd3221;
	st.u32 	[%rd3226+36], %r4443;
	ld.shared.u64 	%rd3227, [m_Local_$_0];
	add.s64 	%rd3228, %rd3227, %rd3221;
	st.u32 	[%rd3228+40], %r4443;
	ld.u32 	%r4444, [%rd1079];
	setp.eq.s32 	%p4005, %r4444, 0;
$L__BB11_1179:
	mov.b32 	%r8456, 0;
	not.pred 	%p1647, %p4005;
	@%p1647 bra 	$L__BB11_1185;
	setp.ne.s32 	%p1648, %r8455, -1;
	@%p1648 bra 	$L__BB11_1182;
	mov.b32 	%r4454, 21352;
	st.u32 	[%rd1079], %r4454;
	bra.uni 	$L__BB11_1185;
$L__BB11_1182:
	ld.shared.u64 	%rd3229, [m_Local_$_0];
	mul.wide.s32 	%rd316, %r8455, 16;
	add.s64 	%rd3230, %rd3229, %rd316;
	st.u32 	[%rd3230+40], %r763;
	ld.u32 	%r4449, [%rd1079];
	setp.ne.s32 	%p1649, %r4449, 0;
	@%p1649 bra 	$L__BB11_1185;
	ld.shared.u64 	%rd3231, [m_Local_$_0];
	add.s64 	%rd3232, %rd3231, %rd316;
	st.u32 	[%rd3232+36], %r8452;
	ld.u32 	%r4451, [%rd1079];
	setp.ne.s32 	%p1650, %r4451, 0;
	@%p1650 bra 	$L__BB11_1185;
	ld.shared.u64 	%rd3233, [m_Local_$_0];
	add.s64 	%rd3234, %rd3233, %rd316;
	st.u32 	[%rd3234+32], %r726;
	ld.u32 	%r4452, [%rd1079];
	setp.eq.s32 	%p1651, %r4452, 0;
	selp.b32 	%r8456, %r8455, 0, %p1651;
$L__BB11_1185:
	st.u32 	[%rd1079], %r8456;
	bra.uni 	$L__BB11_1187;
$L__BB11_1186:
	cvt.u64.u32 	%rd3235, %r8450;
	add.s64 	%rd3236, %rd314, %rd3235;
	mov.b32 	%r4455, 0;
	st.u32 	[%rd3236+32], %r4455;
	st.u8 	[%rd3236+32], %rs948;
$L__BB11_1187:
	add.s32 	%r8452, %r8452, 1;
	add.s32 	%r8451, %r8451, 1;
	setp.eq.s32 	%p1652, %r8451, 0;
	add.s32 	%r8450, %r8450, 4;
	@%p1652 bra 	$L__BB11_1157;
	bra.uni 	$L__BB11_1155;
$L__BB11_1188:
	ld.shared.u64 	%rd3237, [m_Local_$_0];
	add.s64 	%rd317, %rd3237, %rd309;
	ld.u32 	%r776, [%rd317+12];
	setp.lt.s32 	%p1655, %r8461, %r776;
	@%p1655 bra 	$L__BB11_1199;
	ld.shared.u64 	%rd3238, [m_Local_$_1];
	atom.add.u64 	%rd3239, [%rd3], 48;
	add.s64 	%rd3240, %rd3239, 56;
	setp.lt.u64 	%p1656, %rd3240, %rd3238;
	shr.u64 	%rd318, %rd3239, 4;
	cvt.u32.u64 	%r8462, %rd318;
	setp.ne.s32 	%p1657, %r8462, -1;
	and.pred  	%p1658, %p1656, %p1657;
	@%p1658 bra 	$L__BB11_1191;
	mov.b32 	%r4464, 21106;
	st.u32 	[%rd1079], %r4464;
	mov.b32 	%r8462, -1;
	mov.pred 	%p4006, 0;
	bra.uni 	$L__BB11_1192;
$L__BB11_1191:
	ld.shared.u64 	%rd3241, [m_Local_$_0];
	shl.b64 	%rd3242, %rd318, 32;
	shr.s64 	%rd3243, %rd3242, 28;
	add.s64 	%rd3244, %rd3241, %rd3243;
	mov.b16 	%rs393, 0;
	st.u8 	[%rd3244], %rs393;
	st.u8 	[%rd3244+1], %rs393;
	mov.b32 	%r4458, 3608;
	st.u32 	[%rd3244+4], %r4458;
	mov.b16 	%rs394, 1;
	st.u8 	[%rd3244+3], %rs394;
	mov.b32 	%r4459, 48;
	st.u32 	[%rd3244+8], %r4459;
	mov.b32 	%r4460, -1;
	st.u32 	[%rd3244+16], %r4460;
	ld.shared.u64 	%rd3245, [m_Local_$_0];
	add.s64 	%rd3246, %rd3245, %rd3243;
	mov.b32 	%r4461, 0;
	st.u32 	[%rd3246+32], %r4461;
	ld.shared.u64 	%rd3247, [m_Local_$_0];
	add.s64 	%rd3248, %rd3247, %rd3243;
	st.u32 	[%rd3248+36], %r4461;
	ld.shared.u64 	%rd3249, [m_Local_$_0];
	add.s64 	%rd3250, %rd3249, %rd3243;
	st.u32 	[%rd3250+40], %r4461;
	ld.u32 	%r4462, [%rd1079];
	setp.eq.s32 	%p4006, %r4462, 0;
$L__BB11_1192:
	mov.b32 	%r8463, 0;
	not.pred 	%p1660, %p4006;
	@%p1660 bra 	$L__BB11_1198;
	setp.ne.s32 	%p1661, %r8462, -1;
	@%p1661 bra 	$L__BB11_1195;
	mov.b32 	%r4472, 21352;
	st.u32 	[%rd1079], %r4472;
	bra.uni 	$L__BB11_1198;
$L__BB11_1195:
	ld.shared.u64 	%rd3251, [m_Local_$_0];
	mul.wide.s32 	%rd319, %r8462, 16;
	add.s64 	%rd3252, %rd3251, %rd319;
	st.u32 	[%rd3252+40], %r776;
	ld.u32 	%r4467, [%rd1079];
	setp.ne.s32 	%p1662, %r4467, 0;
	@%p1662 bra 	$L__BB11_1198;
	ld.shared.u64 	%rd3253, [m_Local_$_0];
	add.s64 	%rd3254, %rd3253, %rd319;
	st.u32 	[%rd3254+36], %r8461;
	ld.u32 	%r4469, [%rd1079];
	setp.ne.s32 	%p1663, %r4469, 0;
	@%p1663 bra 	$L__BB11_1198;
	ld.shared.u64 	%rd3255, [m_Local_$_0];
	add.s64 	%rd3256, %rd3255, %rd319;
	st.u32 	[%rd3256+32], %r8437;
	ld.u32 	%r4470, [%rd1079];
	setp.eq.s32 	%p1664, %r4470, 0;
	selp.b32 	%r8463, %r8462, 0, %p1664;
$L__BB11_1198:
	st.u32 	[%rd1079], %r8463;
	mov.b16 	%rs949, 0;
	bra.uni 	$L__BB11_1200;
$L__BB11_1199:
	cvt.u64.u32 	%rd3257, %r8457;
	add.s64 	%rd3258, %rd317, %rd3257;
	ld.u8 	%rs949, [%rd3258+32];
$L__BB11_1200:
	setp.ne.s32 	%p1665, %r726, -1;
	@%p1665 bra 	$L__BB11_1202;
	mov.b32 	%r4491, 21352;
	st.u32 	[%rd1079], %r4491;
	bra.uni 	$L__BB11_1214;
$L__BB11_1202:
	ld.shared.u64 	%rd3259, [m_Local_$_0];
	add.s64 	%rd320, %rd3259, %rd310;
	ld.u32 	%r4474, [%rd320+12];
	setp.gt.s32 	%p1666, %r8436, -1;
	setp.lt.s32 	%p1667, %r8436, %r4474;
	and.pred  	%p1668, %p1666, %p1667;
	@%p1668 bra 	$L__BB11_1213;
	ld.shared.u64 	%rd3262, [m_Local_$_1];
	atom.add.u64 	%rd3263, [%rd3], 48;
	add.s64 	%rd3264, %rd3263, 56;
	setp.lt.u64 	%p1669, %rd3264, %rd3262;
	shr.u64 	%rd321, %rd3263, 4;
	cvt.u32.u64 	%r8464, %rd321;
	setp.ne.s32 	%p1670, %r8464, -1;
	and.pred  	%p1671, %p1669, %p1670;
	@%p1671 bra 	$L__BB11_1205;
	mov.b32 	%r4482, 21106;
	st.u32 	[%rd1079], %r4482;
	mov.b32 	%r8464, -1;
	mov.pred 	%p4007, 0;
	bra.uni 	$L__BB11_1206;
$L__BB11_1205:
	ld.shared.u64 	%rd3265, [m_Local_$_0];
	shl.b64 	%rd3266, %rd321, 32;
	shr.s64 	%rd3267, %rd3266, 28;
	add.s64 	%rd3268, %rd3265, %rd3267;
	mov.b16 	%rs397, 0;
	st.u8 	[%rd3268], %rs397;
	st.u8 	[%rd3268+1], %rs397;
	mov.b32 	%r4476, 3608;
	st.u32 	[%rd3268+4], %r4476;
	mov.b16 	%rs398, 1;
	st.u8 	[%rd3268+3], %rs398;
	mov.b32 	%r4477, 48;
	st.u32 	[%rd3268+8], %r4477;
	mov.b32 	%r4478, -1;
	st.u32 	[%rd3268+16], %r4478;
	ld.shared.u64 	%rd3269, [m_Local_$_0];
	add.s64 	%rd3270, %rd3269, %rd3267;
	mov.b32 	%r4479, 0;
	st.u32 	[%rd3270+32], %r4479;
	ld.shared.u64 	%rd3271, [m_Local_$_0];
	add.s64 	%rd3272, %rd3271, %rd3267;
	st.u32 	[%rd3272+36], %r4479;
	ld.shared.u64 	%rd3273, [m_Local_$_0];
	add.s64 	%rd3274, %rd3273, %rd3267;
	st.u32 	[%rd3274+40], %r4479;
	ld.u32 	%r4480, [%rd1079];
	setp.eq.s32 	%p4007, %r4480, 0;
$L__BB11_1206:
	mov.b32 	%r8465, 0;
	not.pred 	%p1673, %p4007;
	@%p1673 bra 	$L__BB11_1212;
	setp.ne.s32 	%p1674, %r8464, -1;
	@%p1674 bra 	$L__BB11_1209;
	mov.b32 	%r4490, 21352;
	st.u32 	[%rd1079], %r4490;
	bra.uni 	$L__BB11_1212;
$L__BB11_1209:
	ld.shared.u64 	%rd3275, [m_Local_$_0];
	mul.wide.s32 	%rd322, %r8464, 16;
	add.s64 	%rd3276, %rd3275, %rd322;
	st.u32 	[%rd3276+40], %r4474;
	ld.u32 	%r4485, [%rd1079];
	setp.ne.s32 	%p1675, %r4485, 0;
	@%p1675 bra 	$L__BB11_1212;
	ld.shared.u64 	%rd3277, [m_Local_$_0];
	add.s64 	%rd3278, %rd3277, %rd322;
	st.u32 	[%rd3278+36], %r8436;
	ld.u32 	%r4487, [%rd1079];
	setp.ne.s32 	%p1676, %r4487, 0;
	@%p1676 bra 	$L__BB11_1212;
	ld.shared.u64 	%rd3279, [m_Local_$_0];
	add.s64 	%rd3280, %rd3279, %rd322;
	st.u32 	[%rd3280+32], %r726;
	ld.u32 	%r4488, [%rd1079];
	setp.eq.s32 	%p1677, %r4488, 0;
	selp.b32 	%r8465, %r8464, 0, %p1677;
$L__BB11_1212:
	st.u32 	[%rd1079], %r8465;
	bra.uni 	$L__BB11_1214;
$L__BB11_1213:
	cvt.u64.u32 	%rd3260, %r8460;
	add.s64 	%rd3261, %rd320, %rd3260;
	mov.b32 	%r4475, 0;
	st.u32 	[%rd3261+32], %r4475;
	st.u8 	[%rd3261+32], %rs949;
$L__BB11_1214:
	add.s32 	%r8461, %r8461, 1;
	add.s32 	%r8460, %r8460, 4;
	add.s32 	%r8436, %r8436, 1;
	add.s32 	%r8458, %r8458, 1;
	setp.ne.s32 	%p1678, %r8458, 0;
	add.s32 	%r8457, %r8457, 4;
	@%p1678 bra 	$L__BB11_1159;
$L__BB11_1215:
	ld.shared.u64 	%rd3281, [m_Local_$_1];
	atom.add.u64 	%rd3282, [%rd3], 48;
	add.s64 	%rd3283, %rd3282, 56;
	setp.lt.u64 	%p1679, %rd3283, %rd3281;
	shr.u64 	%rd3284, %rd3282, 4;
	cvt.u32.u64 	%r4492, %rd3284;
	selp.b32 	%r791, %r4492, -1, %p1679;
	setp.ne.s32 	%p1680, %r791, -1;
	@%p1680 bra 	$L__BB11_1217;
	mov.b32 	%r4601, 21352;
	st.u32 	[%rd1079], %r4601;
	bra.uni 	$L__BB11_1292;
$L__BB11_1217:
	ld.shared.u64 	%rd3285, [m_Local_$_0];
	mul.wide.s32 	%rd323, %r791, 16;
	add.s64 	%rd3286, %rd3285, %rd323;
	mov.b16 	%rs399, 1;
	st.u8 	[%rd3286], %rs399;
	mov.b16 	%rs400, 0;
	st.u8 	[%rd3286+1], %rs400;
	mov.b32 	%r4493, 2906;
	st.u32 	[%rd3286+4], %r4493;
	st.u8 	[%rd3286+3], %rs399;
	mov.b32 	%r4494, 48;
	st.u32 	[%rd3286+8], %r4494;
	mov.b32 	%r4495, -1;
	st.u32 	[%rd3286+16], %r4495;
	ld.shared.u64 	%rd3287, [m_Local_$_0];
	mul.wide.s32 	%rd324, %r726, 16;
	add.s64 	%rd3288, %rd3287, %rd324;
	ld.u32 	%r792, [%rd3288+12];
	shl.b32 	%r4496, %r792, 2;
	add.s32 	%r4497, %r4496, 32;
	shr.s32 	%r4498, %r4497, 31;
	shr.u32 	%r4499, %r4498, 29;
	add.s32 	%r4500, %r4497, %r4499;
	and.b32  	%r4501, %r4500, -8;
	sub.s32 	%r4502, %r4497, %r4501;
	setp.eq.s32 	%p1681, %r4502, 0;
	sub.s32 	%r4503, %r4496, %r4502;
	add.s32 	%r4504, %r4503, 40;
	selp.b32 	%r793, %r4497, %r4504, %p1681;
	ld.shared.u64 	%rd325, [m_Local_$_1];
	and.b32  	%r4505, %r793, 12;
	setp.eq.s32 	%p1682, %r4505, 0;
	mov.u32 	%r8466, %r793;
	@%p1682 bra 	$L__BB11_1219;
	shr.s32 	%r4506, %r793, 31;
	shr.u32 	%r4507, %r4506, 28;
	add.s32 	%r4508, %r793, %r4507;
	and.b32  	%r4509, %r4508, -16;
	add.s32 	%r8466, %r4509, 16;
$L__BB11_1219:
	cvt.s64.s32 	%rd3289, %r8466;
	atom.add.u64 	%rd3290, [%rd3], %rd3289;
	cvt.s64.s32 	%rd3291, %r793;
	add.s64 	%rd3292, %rd3291, %rd3290;
	add.s64 	%rd3293, %rd3292, 8;
	setp.lt.u64 	%p1683, %rd3293, %rd325;
	shr.u64 	%rd3294, %rd3290, 4;
	cvt.u32.u64 	%r4510, %rd3294;
	selp.b32 	%r796, %r4510, -1, %p1683;
	setp.ne.s32 	%p1684, %r796, -1;
	@%p1684 bra 	$L__BB11_1221;
	mov.b32 	%r4565, 21352;
	st.u32 	[%rd1079], %r4565;
	bra.uni 	$L__BB11_1260;
$L__BB11_1221:
	ld.shared.u64 	%rd3295, [m_Local_$_0];
	mul.wide.s32 	%rd326, %r796, 16;
	add.s64 	%rd3296, %rd3295, %rd326;
	mov.b16 	%rs401, 0;
	st.u8 	[%rd3296], %rs401;
	st.u8 	[%rd3296+1], %rs401;
	mov.b32 	%r4511, 4335;
	st.u32 	[%rd3296+4], %r4511;
	mov.b16 	%rs402, 1;
	st.u8 	[%rd3296+3], %rs402;
	st.u32 	[%rd3296+8], %r793;
	st.u32 	[%rd3296+12], %r792;
	setp.lt.s32 	%p1685, %r792, 1;
	@%p1685 bra 	$L__BB11_1260;
	setp.eq.s32 	%p1686, %r792, 1;
	mov.b32 	%r816, 0;
	@%p1686 bra 	$L__BB11_1248;
	and.b32  	%r816, %r792, 2147483646;
	neg.s32 	%r8468, %r816;
	mov.b32 	%r8467, 0;
	mov.u32 	%r8469, %r8467;
$L__BB11_1224:
	add.s32 	%r802, %r8469, 1;
	ld.shared.u64 	%rd3297, [m_Local_$_0];
	add.s64 	%rd327, %rd3297, %rd326;
	ld.u32 	%r803, [%rd327+12];
	setp.lt.s32 	%p1687, %r8469, %r803;
	@%p1687 bra 	$L__BB11_1235;
	ld.shared.u64 	%rd3298, [m_Local_$_1];
	atom.add.u64 	%rd3299, [%rd3], 48;
	add.s64 	%rd3300, %rd3299, 56;
	setp.lt.u64 	%p1688, %rd3300, %rd3298;
	shr.u64 	%rd328, %rd3299, 4;
	cvt.u32.u64 	%r8470, %rd328;
	setp.ne.s32 	%p1689, %r8470, -1;
	and.pred  	%p1690, %p1688, %p1689;
	@%p1690 bra 	$L__BB11_1227;
	mov.b32 	%r4520, 21106;
	st.u32 	[%rd1079], %r4520;
	mov.b32 	%r8470, -1;
	mov.pred 	%p4008, 0;
	bra.uni 	$L__BB11_1228;
$L__BB11_1227:
	ld.shared.u64 	%rd3301, [m_Local_$_0];
	shl.b64 	%rd3302, %rd328, 32;
	shr.s64 	%rd3303, %rd3302, 28;
	add.s64 	%rd3304, %rd3301, %rd3303;
	mov.b16 	%rs403, 0;
	st.u8 	[%rd3304], %rs403;
	st.u8 	[%rd3304+1], %rs403;
	mov.b32 	%r4514, 3608;
	st.u32 	[%rd3304+4], %r4514;
	mov.b16 	%rs404, 1;
	st.u8 	[%rd3304+3], %rs404;
	mov.b32 	%r4515, 48;
	st.u32 	[%rd3304+8], %r4515;
	mov.b32 	%r4516, -1;
	st.u32 	[%rd3304+16], %r4516;
	ld.shared.u64 	%rd3305, [m_Local_$_0];
	add.s64 	%rd3306, %rd3305, %rd3303;
	mov.b32 	%r4517, 0;
	st.u32 	[%rd3306+32], %r4517;
	ld.shared.u64 	%rd3307, [m_Local_$_0];
	add.s64 	%rd3308, %rd3307, %rd3303;
	st.u32 	[%rd3308+36], %r4517;
	ld.shared.u64 	%rd3309, [m_Local_$_0];
	add.s64 	%rd3310, %rd3309, %rd3303;
	st.u32 	[%rd3310+40], %r4517;
	ld.u32 	%r4518, [%rd1079];
	setp.eq.s32 	%p4008, %r4518, 0;
$L__BB11_1228:
	mov.b32 	%r8471, 0;
	not.pred 	%p1692, %p4008;
	@%p1692 bra 	$L__BB11_1234;
	setp.ne.s32 	%p1693, %r8470, -1;
	@%p1693 bra 	$L__BB11_1231;
	mov.b32 	%r4528, 21352;
	st.u32 	[%rd1079], %r4528;
	bra.uni 	$L__BB11_1234;
$L__BB11_1231:
	ld.shared.u64 	%rd3311, [m_Local_$_0];
	mul.wide.s32 	%rd329, %r8470, 16;
	add.s64 	%rd3312, %rd3311, %rd329;
	st.u32 	[%rd3312+40], %r803;
	ld.u32 	%r4523, [%rd1079];
	setp.ne.s32 	%p1694, %r4523, 0;
	@%p1694 bra 	$L__BB11_1234;
	ld.shared.u64 	%rd3313, [m_Local_$_0];
	add.s64 	%rd3314, %rd3313, %rd329;
	st.u32 	[%rd3314+36], %r8469;
	ld.u32 	%r4525, [%rd1079];
	setp.ne.s32 	%p1695, %r4525, 0;
	@%p1695 bra 	$L__BB11_1234;
	ld.shared.u64 	%rd3315, [m_Local_$_0];
	add.s64 	%rd3316, %rd3315, %rd329;
	st.u32 	[%rd3316+32], %r796;
	ld.u32 	%r4526, [%rd1079];
	setp.eq.s32 	%p1696, %r4526, 0;
	selp.b32 	%r8471, %r8470, 0, %p1696;
$L__BB11_1234:
	st.u32 	[%rd1079], %r8471;
	bra.uni 	$L__BB11_1236;
$L__BB11_1235:
	cvt.u64.u32 	%rd3317, %r8467;
	add.s64 	%rd3318, %rd327, %rd3317;
	mov.b32 	%r4529, 0;
	st.u32 	[%rd3318+32], %r4529;
$L__BB11_1236:
	ld.shared.u64 	%rd3319, [m_Local_$_0];
	add.s64 	%rd330, %rd3319, %rd326;
	ld.u32 	%r808, [%rd330+12];
	setp.lt.s32 	%p1697, %r802, %r808;
	@%p1697 bra 	$L__BB11_1246;
	ld.shared.u64 	%rd3320, [m_Local_$_1];
	atom.add.u64 	%rd3321, [%rd3], 48;
	add.s64 	%rd3322, %rd3321, 56;
	setp.ge.u64 	%p1698, %rd3322, %rd3320;
	shr.u64 	%rd331, %rd3321, 4;
	cvt.u32.u64 	%r8472, %rd331;
	setp.eq.s32 	%p1699, %r8472, -1;
	or.pred  	%p1700, %p1698, %p1699;
	@%p1700 bra 	$L__BB11_1239;
	ld.shared.u64 	%rd3323, [m_Local_$_0];
	shl.b64 	%rd3324, %rd331, 32;
	shr.s64 	%rd3325, %rd3324, 28;
	add.s64 	%rd3326, %rd3323, %rd3325;
	mov.b16 	%rs405, 0;
	st.u8 	[%rd3326], %rs405;
	st.u8 	[%rd3326+1], %rs405;
	mov.b32 	%r4530, 3608;
	st.u32 	[%rd3326+4], %r4530;
	mov.b16 	%rs406, 1;
	st.u8 	[%rd3326+3], %rs406;
	mov.b32 	%r4531, 48;
	st.u32 	[%rd3326+8], %r4531;
	mov.b32 	%r4532, -1;
	st.u32 	[%rd3326+16], %r4532;
	ld.shared.u64 	%rd3327, [m_Local_$_0];
	add.s64 	%rd3328, %rd3327, %rd3325;
	mov.b32 	%r4533, 0;
	st.u32 	[%rd3328+32], %r4533;
	ld.shared.u64 	%rd3329, [m_Local_$_0];
	add.s64 	%rd3330, %rd3329, %rd3325;
	st.u32 	[%rd3330+36], %r4533;
	ld.shared.u64 	%rd3331, [m_Local_$_0];
	add.s64 	%rd3332, %rd3331, %rd3325;
	st.u32 	[%rd3332+40], %r4533;
	ld.u32 	%r4534, [%rd1079];
	setp.eq.s32 	%p4009, %r4534, 0;
	bra.uni 	$L__BB11_1240;
$L__BB11_1239:
	mov.b32 	%r4536, 21106;
	st.u32 	[%rd1079], %r4536;
	mov.b32 	%r8472, -1;
	mov.pred 	%p4009, 0;
$L__BB11_1240:
	mov.b32 	%r8473, 0;
	not.pred 	%p1702, %p4009;
	@%p1702 bra 	$L__BB11_1245;
	setp.eq.s32 	%p1703, %r8472, -1;
	@%p1703 bra 	$L__BB11_4038;
	ld.shared.u64 	%rd3333, [m_Local_$_0];
	mul.wide.s32 	%rd332, %r8472, 16;
	add.s64 	%rd3334, %rd3333, %rd332;
	st.u32 	[%rd3334+40], %r808;
	ld.u32 	%r4539, [%rd1079];
	setp.eq.s32 	%p1704, %r4539, 0;
	@%p1704 bra 	$L__BB11_1243;
	bra.uni 	$L__BB11_1245;
$L__BB11_1243:
	ld.shared.u64 	%rd3335, [m_Local_$_0];
	add.s64 	%rd3336, %rd3335, %rd332;
	st.u32 	[%rd3336+36], %r802;
	ld.u32 	%r4541, [%rd1079];
	setp.ne.s32 	%p1705, %r4541, 0;
	@%p1705 bra 	$L__BB11_1245;
	ld.shared.u64 	%rd3337, [m_Local_$_0];
	add.s64 	%rd3338, %rd3337, %rd332;
	st.u32 	[%rd3338+32], %r796;
	ld.u32 	%r4542, [%rd1079];
	setp.eq.s32 	%p1706, %r4542, 0;
	selp.b32 	%r8473, %r8472, 0, %p1706;
$L__BB11_1245:
	st.u32 	[%rd1079], %r8473;
	bra.uni 	$L__BB11_1247;
$L__BB11_1246:
	add.s32 	%r4545, %r8467, 4;
	cvt.u64.u32 	%rd3339, %r4545;
	add.s64 	%rd3340, %rd330, %rd3339;
	mov.b32 	%r4546, 0;
	st.u32 	[%rd3340+32], %r4546;
$L__BB11_1247:
	add.s32 	%r8469, %r8469, 2;
	add.s32 	%r8468, %r8468, 2;
	add.s32 	%r8467, %r8467, 8;
	setp.ne.s32 	%p1707, %r8468, 0;
	@%p1707 bra 	$L__BB11_1224;
$L__BB11_1248:
	and.b32  	%r4547, %r792, 1;
	setp.eq.b32 	%p1708, %r4547, 1;
	not.pred 	%p1709, %p1708;
	@%p1709 bra 	$L__BB11_1260;
	ld.shared.u64 	%rd3341, [m_Local_$_0];
	add.s64 	%rd333, %rd3341, %rd326;
	ld.u32 	%r817, [%rd333+12];
	setp.lt.s32 	%p1710, %r816, %r817;
	@%p1710 bra 	$L__BB11_1259;
	ld.shared.u64 	%rd3342, [m_Local_$_1];
	atom.add.u64 	%rd3343, [%rd3], 48;
	add.s64 	%rd3344, %rd3343, 56;
	setp.ge.u64 	%p1711, %rd3344, %rd3342;
	shr.u64 	%rd334, %rd3343, 4;
	cvt.u32.u64 	%r8475, %rd334;
	setp.eq.s32 	%p1712, %r8475, -1;
	or.pred  	%p1713, %p1711, %p1712;
	@%p1713 bra 	$L__BB11_1252;
	ld.shared.u64 	%rd3345, [m_Local_$_0];
	shl.b64 	%rd3346, %rd334, 32;
	shr.s64 	%rd3347, %rd3346, 28;
	add.s64 	%rd3348, %rd3345, %rd3347;
	mov.b16 	%rs407, 0;
	st.u8 	[%rd3348], %rs407;
	st.u8 	[%rd3348+1], %rs407;
	mov.b32 	%r4548, 3608;
	st.u32 	[%rd3348+4], %r4548;
	mov.b16 	%rs408, 1;
	st.u8 	[%rd3348+3], %rs408;
	mov.b32 	%r4549, 48;
	st.u32 	[%rd3348+8], %r4549;
	mov.b32 	%r4550, -1;
	st.u32 	[%rd3348+16], %r4550;
	ld.shared.u64 	%rd3349, [m_Local_$_0];
	add.s64 	%rd3350, %rd3349, %rd3347;
	mov.b32 	%r4551, 0;
	st.u32 	[%rd3350+32], %r4551;
	ld.shared.u64 	%rd3351, [m_Local_$_0];
	add.s64 	%rd3352, %rd3351, %rd3347;
	st.u32 	[%rd3352+36], %r4551;
	ld.shared.u64 	%rd3353, [m_Local_$_0];
	add.s64 	%rd3354, %rd3353, %rd3347;
	st.u32 	[%rd3354+40], %r4551;
	ld.u32 	%r4552, [%rd1079];
	setp.eq.s32 	%p4010, %r4552, 0;
	bra.uni 	$L__BB11_1253;
$L__BB11_1252:
	mov.b32 	%r4554, 21106;
	st.u32 	[%rd1079], %r4554;
	mov.b32 	%r8475, -1;
	mov.pred 	%p4010, 0;
$L__BB11_1253:
	mov.b32 	%r8476, 0;
	not.pred 	%p1715, %p4010;
	@%p1715 bra 	$L__BB11_1258;
	setp.eq.s32 	%p1716, %r8475, -1;
	@%p1716 bra 	$L__BB11_4039;
	ld.shared.u64 	%rd3355, [m_Local_$_0];
	mul.wide.s32 	%rd335, %r8475, 16;
	add.s64 	%rd3356, %rd3355, %rd335;
	st.u32 	[%rd3356+40], %r817;
	ld.u32 	%r4557, [%rd1079];
	setp.eq.s32 	%p1717, %r4557, 0;
	@%p1717 bra 	$L__BB11_1256;
	bra.uni 	$L__BB11_1258;
$L__BB11_1256:
	ld.shared.u64 	%rd3357, [m_Local_$_0];
	add.s64 	%rd3358, %rd3357, %rd335;
	st.u32 	[%rd3358+36], %r816;
	ld.u32 	%r4559, [%rd1079];
	setp.ne.s32 	%p1718, %r4559, 0;
	@%p1718 bra 	$L__BB11_1258;
	ld.shared.u64 	%rd3359, [m_Local_$_0];
	add.s64 	%rd3360, %rd3359, %rd335;
	st.u32 	[%rd3360+32], %r796;
	ld.u32 	%r4560, [%rd1079];
	setp.eq.s32 	%p1719, %r4560, 0;
	selp.b32 	%r8476, %r8475, 0, %p1719;
$L__BB11_1258:
	st.u32 	[%rd1079], %r8476;
	bra.uni 	$L__BB11_1260;
$L__BB11_1259:
	shl.b32 	%r4563, %r816, 2;
	cvt.u64.u32 	%rd3361, %r4563;
	add.s64 	%rd3362, %rd333, %rd3361;
	mov.b32 	%r4564, 0;
	st.u32 	[%rd3362+32], %r4564;
$L__BB11_1260:
	setp.lt.s32 	%p1720, %r792, 1;
	@%p1720 bra 	$L__BB11_1291;
	mul.wide.s32 	%rd336, %r796, 16;
	neg.s32 	%r8478, %r792;
	mov.b32 	%r8477, 0;
	mov.u32 	%r8479, %r8477;
$L__BB11_1262:
	setp.ne.s32 	%p1721, %r726, -1;
	@%p1721 bra 	$L__BB11_1264;
	mov.b32 	%r4582, 21352;
	st.u32 	[%rd1079], %r4582;
	mov.b16 	%rs950, 0;
	bra.uni 	$L__BB11_1276;
$L__BB11_1264:
	ld.shared.u64 	%rd3363, [m_Local_$_0];
	add.s64 	%rd337, %rd3363, %rd324;
	ld.u32 	%r826, [%rd337+12];
	setp.lt.s32 	%p1722, %r8479, %r826;
	@%p1722 bra 	$L__BB11_1275;
	ld.shared.u64 	%rd3364, [m_Local_$_1];
	atom.add.u64 	%rd3365, [%rd3], 48;
	add.s64 	%rd3366, %rd3365, 56;
	setp.lt.u64 	%p1723, %rd3366, %rd3364;
	shr.u64 	%rd338, %rd3365, 4;
	cvt.u32.u64 	%r8480, %rd338;
	setp.ne.s32 	%p1724, %r8480, -1;
	and.pred  	%p1725, %p1723, %p1724;
	@%p1725 bra 	$L__BB11_1267;
	mov.b32 	%r4573, 21106;
	st.u32 	[%rd1079], %r4573;
	mov.b32 	%r8480, -1;
	mov.pred 	%p4011, 0;
	bra.uni 	$L__BB11_1268;
$L__BB11_1267:
	ld.shared.u64 	%rd3367, [m_Local_$_0];
	shl.b64 	%rd3368, %rd338, 32;
	shr.s64 	%rd3369, %rd3368, 28;
	add.s64 	%rd3370, %rd3367, %rd3369;
	mov.b16 	%rs409, 0;
	st.u8 	[%rd3370], %rs409;
	st.u8 	[%rd3370+1], %rs409;
	mov.b32 	%r4567, 3608;
	st.u32 	[%rd3370+4], %r4567;
	mov.b16 	%rs410, 1;
	st.u8 	[%rd3370+3], %rs410;
	mov.b32 	%r4568, 48;
	st.u32 	[%rd3370+8], %r4568;
	mov.b32 	%r4569, -1;
	st.u32 	[%rd3370+16], %r4569;
	ld.shared.u64 	%rd3371, [m_Local_$_0];
	add.s64 	%rd3372, %rd3371, %rd3369;
	mov.b32 	%r4570, 0;
	st.u32 	[%rd3372+32], %r4570;
	ld.shared.u64 	%rd3373, [m_Local_$_0];
	add.s64 	%rd3374, %rd3373, %rd3369;
	st.u32 	[%rd3374+36], %r4570;
	ld.shared.u64 	%rd3375, [m_Local_$_0];
	add.s64 	%rd3376, %rd3375, %rd3369;
	st.u32 	[%rd3376+40], %r4570;
	ld.u32 	%r4571, [%rd1079];
	setp.eq.s32 	%p4011, %r4571, 0;
$L__BB11_1268:
	mov.b32 	%r8481, 0;
	not.pred 	%p1727, %p4011;
	@%p1727 bra 	$L__BB11_1274;
	setp.ne.s32 	%p1728, %r8480, -1;
	@%p1728 bra 	$L__BB11_1271;
	mov.b32 	%r4581, 21352;
	st.u32 	[%rd1079], %r4581;
	bra.uni 	$L__BB11_1274;
$L__BB11_1271:
	ld.shared.u64 	%rd3377, [m_Local_$_0];
	mul.wide.s32 	%rd339, %r8480, 16;
	add.s64 	%rd3378, %rd3377, %rd339;
	st.u32 	[%rd3378+40], %r826;
	ld.u32 	%r4576, [%rd1079];
	setp.ne.s32 	%p1729, %r4576, 0;
	@%p1729 bra 	$L__BB11_1274;
	ld.shared.u64 	%rd3379, [m_Local_$_0];
	add.s64 	%rd3380, %rd3379, %rd339;
	st.u32 	[%rd3380+36], %r8479;
	ld.u32 	%r4578, [%rd1079];
	setp.ne.s32 	%p1730, %r4578, 0;
	@%p1730 bra 	$L__BB11_1274;
	ld.shared.u64 	%rd3381, [m_Local_$_0];
	add.s64 	%rd3382, %rd3381, %rd339;
	st.u32 	[%rd3382+32], %r726;
	ld.u32 	%r4579, [%rd1079];
	setp.eq.s32 	%p1731, %r4579, 0;
	selp.b32 	%r8481, %r8480, 0, %p1731;
$L__BB11_1274:
	st.u32 	[%rd1079], %r8481;
	mov.b16 	%rs950, 0;
	bra.uni 	$L__BB11_1276;
$L__BB11_1275:
	cvt.u64.u32 	%rd3383, %r8477;
	add.s64 	%rd3384, %rd337, %rd3383;
	ld.u8 	%rs950, [%rd3384+32];
$L__BB11_1276:
	setp.ne.s32 	%p1732, %r796, -1;
	@%p1732 bra 	$L__BB11_1278;
	mov.b32 	%r4599, 21352;
	st.u32 	[%rd1079], %r4599;
	bra.uni 	$L__BB11_1290;
$L__BB11_1278:
	ld.shared.u64 	%rd3385, [m_Local_$_0];
	add.s64 	%rd340, %rd3385, %rd336;
	ld.u32 	%r831, [%rd340+12];
	setp.lt.s32 	%p1733, %r8479, %r831;
	@%p1733 bra 	$L__BB11_1289;
	ld.shared.u64 	%rd3386, [m_Local_$_1];
	atom.add.u64 	%rd3387, [%rd3], 48;
	add.s64 	%rd3388, %rd3387, 56;
	setp.lt.u64 	%p1734, %rd3388, %rd3386;
	shr.u64 	%rd341, %rd3387, 4;
	cvt.u32.u64 	%r8482, %rd341;
	setp.ne.s32 	%p1735, %r8482, -1;
	and.pred  	%p1736, %p1734, %p1735;
	@%p1736 bra 	$L__BB11_1281;
	mov.b32 	%r4589, 21106;
	st.u32 	[%rd1079], %r4589;
	mov.b32 	%r8482, -1;
	mov.pred 	%p4012, 0;
	bra.uni 	$L__BB11_1282;
$L__BB11_1281:
	ld.shared.u64 	%rd3389, [m_Local_$_0];
	shl.b64 	%rd3390, %rd341, 32;
	shr.s64 	%rd3391, %rd3390, 28;
	add.s64 	%rd3392, %rd3389, %rd3391;
	mov.b16 	%rs413, 0;
	st.u8 	[%rd3392], %rs413;
	st.u8 	[%rd3392+1], %rs413;
	mov.b32 	%r4583, 3608;
	st.u32 	[%rd3392+4], %r4583;
	mov.b16 	%rs414, 1;
	st.u8 	[%rd3392+3], %rs414;
	mov.b32 	%r4584, 48;
	st.u32 	[%rd3392+8], %r4584;
	mov.b32 	%r4585, -1;
	st.u32 	[%rd3392+16], %r4585;
	ld.shared.u64 	%rd3393, [m_Local_$_0];
	add.s64 	%rd3394, %rd3393, %rd3391;
	mov.b32 	%r4586, 0;
	st.u32 	[%rd3394+32], %r4586;
	ld.shared.u64 	%rd3395, [m_Local_$_0];
	add.s64 	%rd3396, %rd3395, %rd3391;
	st.u32 	[%rd3396+36], %r4586;
	ld.shared.u64 	%rd3397, [m_Local_$_0];
	add.s64 	%rd3398, %rd3397, %rd3391;
	st.u32 	[%rd3398+40], %r4586;
	ld.u32 	%r4587, [%rd1079];
	setp.eq.s32 	%p4012, %r4587, 0;
$L__BB11_1282:
	mov.b32 	%r8483, 0;
	not.pred 	%p1738, %p4012;
	@%p1738 bra 	$L__BB11_1288;
	setp.ne.s32 	%p1739, %r8482, -1;
	@%p1739 bra 	$L__BB11_1285;
	mov.b32 	%r4597, 21352;
	st.u32 	[%rd1079], %r4597;
	bra.uni 	$L__BB11_1288;
$L__BB11_1285:
	ld.shared.u64 	%rd3399, [m_Local_$_0];
	mul.wide.s32 	%rd342, %r8482, 16;
	add.s64 	%rd3400, %rd3399, %rd342;
	st.u32 	[%rd3400+40], %r831;
	ld.u32 	%r4592, [%rd1079];
	setp.ne.s32 	%p1740, %r4592, 0;
	@%p1740 bra 	$L__BB11_1288;
	ld.shared.u64 	%rd3401, [m_Local_$_0];
	add.s64 	%rd3402, %rd3401, %rd342;
	st.u32 	[%rd3402+36], %r8479;
	ld.u32 	%r4594, [%rd1079];
	setp.ne.s32 	%p1741, %r4594, 0;
	@%p1741 bra 	$L__BB11_1288;
	ld.shared.u64 	%rd3403, [m_Local_$_0];
	add.s64 	%rd3404, %rd3403, %rd342;
	st.u32 	[%rd3404+32], %r796;
	ld.u32 	%r4595, [%rd1079];
	setp.eq.s32 	%p1742, %r4595, 0;
	selp.b32 	%r8483, %r8482, 0, %p1742;
$L__BB11_1288:
	st.u32 	[%rd1079], %r8483;
	bra.uni 	$L__BB11_1290;
$L__BB11_1289:
	cvt.u64.u32 	%rd3405, %r8477;
	add.s64 	%rd3406, %rd340, %rd3405;
	mov.b32 	%r4598, 0;
	st.u32 	[%rd3406+32], %r4598;
	st.u8 	[%rd3406+32], %rs950;
$L__BB11_1290:
	add.s32 	%r8479, %r8479, 1;
	add.s32 	%r8478, %r8478, 1;
	setp.ne.s32 	%p1743, %r8478, 0;
	add.s32 	%r8477, %r8477, 4;
	@%p1743 bra 	$L__BB11_1262;
$L__BB11_1291:
	ld.shared.u64 	%rd3407, [m_Local_$_0];
	add.s64 	%rd3408, %rd3407, %rd323;
	st.u32 	[%rd3408+32], %r796;
	ld.shared.u64 	%rd3409, [m_Local_$_0];
	add.s64 	%rd3410, %rd3409, %rd323;
	st.u32 	[%rd3410+40], %r792;
	ld.shared.u64 	%rd3411, [m_Local_$_0];
	add.s64 	%rd3412, %rd3411, %rd323;
	mov.b32 	%r4600, 0;
	st.u32 	[%rd3412+48], %r4600;
$L__BB11_1292:
	ld.shared.u64 	%rd3413, [m_Local_$_1];
	atom.add.u64 	%rd3414, [%rd3], 48;
	add.s64 	%rd3415, %rd3414, 56;
	setp.lt.u64 	%p1744, %rd3415, %rd3413;
	shr.u64 	%rd343, %rd3414, 4;
	cvt.u32.u64 	%r8486, %rd343;
	setp.ne.s32 	%p1745, %r8486, -1;
	and.pred  	%p1746, %p1744, %p1745;
	@%p1746 bra 	$L__BB11_1294;
	mov.b32 	%r4609, 21352;
	st.u32 	[%rd1079], %r4609;
	mov.b32 	%r8486, -1;
	mov.pred 	%p4013, 0;
	bra.uni 	$L__BB11_1298;
$L__BB11_1294:
	setp.ne.s32 	%p1747, %r791, -1;
	ld.shared.u64 	%rd3416, [m_Local_$_0];
	shl.b64 	%rd3417, %rd343, 32;
	shr.s64 	%rd344, %rd3417, 28;
	add.s64 	%rd3418, %rd3416, %rd344;
	mov.b16 	%rs415, 0;
	st.u8 	[%rd3418], %rs415;
	st.u8 	[%rd3418+1], %rs415;
	mov.b32 	%r4602, 16901;
	st.u32 	[%rd3418+4], %r4602;
	mov.b16 	%rs416, 1;
	st.u8 	[%rd3418+3], %rs416;
	mov.b32 	%r4603, 44;
	st.u32 	[%rd3418+8], %r4603;
	mov.b32 	%r4604, -1;
	st.u32 	[%rd3418+16], %r4604;
	@%p1747 bra 	$L__BB11_1296;
	mov.b32 	%r4606, 21352;
	st.u32 	[%rd1079], %r4606;
	mov.b32 	%r8484, 0;
	ld.shared.u64 	%rd7569, [m_Local_$_0];
	mov.u32 	%r8485, %r8484;
	bra.uni 	$L__BB11_1297;
$L__BB11_1296:
	ld.shared.u64 	%rd7569, [m_Local_$_0];
	mul.wide.s32 	%rd3419, %r791, 16;
	add.s64 	%rd3420, %rd7569, %rd3419;
	ld.u32 	%r8484, [%rd3420+32];
	ld.u32 	%r8485, [%rd3420+40];
$L__BB11_1297:
	add.s64 	%rd3421, %rd7569, %rd344;
	st.u32 	[%rd3421+32], %r8484;
	ld.shared.u64 	%rd3422, [m_Local_$_0];
	add.s64 	%rd3423, %rd3422, %rd344;
	st.u32 	[%rd3423+40], %r8485;
	ld.u32 	%r4607, [%rd1079];
	setp.eq.s32 	%p4013, %r4607, 0;
$L__BB11_1298:
	not.pred 	%p1749, %p4013;
	@%p1749 bra 	$L__BB11_3936;
	ld.shared.u64 	%rd3424, [m_Local_$_0];
	add.s64 	%rd348, %rd3424, %rd212;
	ld.u32 	%r4613, [%rd348+4];
	mov.b32 	%r8496, -1;
	mov.b32 	%r8492, 0;
	setp.eq.s32 	%p1750, %r4613, 2906;
	@%p1750 bra 	$L__BB11_1302;
	setp.ne.s32 	%p1751, %r4613, 1;
	@%p1751 bra 	$L__BB11_1321;
	mov.u32 	%r8496, %r8357;
	bra.uni 	$L__BB11_1321;
$L__BB11_1302:
	ld.u32 	%r8496, [%rd348+44];
	ld.u32 	%r4615, [%rd348+40];
	setp.ne.s32 	%p1752, %r8496, 0;
	setp.lt.s32 	%p1753, %r4615, 1;
	or.pred  	%p1754, %p1752, %p1753;
	@%p1754 bra 	$L__BB11_1321;
	ld.u32 	%r8489, [%rd348+48];
	ld.u32 	%r848, [%rd348+32];
	mul.wide.s32 	%rd349, %r848, 16;
	mov.b32 	%r8492, 0;
	mov.u32 	%r8488, %r8492;
	mov.u32 	%r8490, %r8492;
$L__BB11_1304:
	setp.ne.s32 	%p1755, %r848, -1;
	@%p1755 bra 	$L__BB11_1306;
	mov.b32 	%r8492, 21352;
	st.u32 	[%rd1079], %r8492;
	mov.b32 	%r8494, 0;
	mov.pred 	%p4015, 0;
	bra.uni 	$L__BB11_1318;
$L__BB11_1306:
	ld.shared.u64 	%rd3425, [m_Local_$_0];
	add.s64 	%rd350, %rd3425, %rd349;
	ld.u32 	%r4617, [%rd350+12];
	setp.gt.s32 	%p1756, %r8489, -1;
	setp.lt.s32 	%p1757, %r8489, %r4617;
	and.pred  	%p1758, %p1756, %p1757;
	@%p1758 bra 	$L__BB11_1317;
	ld.shared.u64 	%rd3428, [m_Local_$_1];
	atom.add.u64 	%rd3429, [%rd3], 48;
	add.s64 	%rd3430, %rd3429, 56;
	setp.lt.u64 	%p1760, %rd3430, %rd3428;
	shr.u64 	%rd351, %rd3429, 4;
	cvt.u32.u64 	%r8491, %rd351;
	setp.ne.s32 	%p1761, %r8491, -1;
	and.pred  	%p1762, %p1760, %p1761;
	@%p1762 bra 	$L__BB11_1309;
	mov.b32 	%r4626, 21106;
	st.u32 	[%rd1079], %r4626;
	mov.b32 	%r8491, -1;
	mov.pred 	%p4014, 0;
	bra.uni 	$L__BB11_1310;
$L__BB11_1309:
	ld.shared.u64 	%rd3431, [m_Local_$_0];
	shl.b64 	%rd3432, %rd351, 32;
	shr.s64 	%rd3433, %rd3432, 28;
	add.s64 	%rd3434, %rd3431, %rd3433;
	mov.b16 	%rs417, 0;
	st.u8 	[%rd3434], %rs417;
	st.u8 	[%rd3434+1], %rs417;
	mov.b32 	%r4620, 3608;
	st.u32 	[%rd3434+4], %r4620;
	mov.b16 	%rs418, 1;
	st.u8 	[%rd3434+3], %rs418;
	mov.b32 	%r4621, 48;
	st.u32 	[%rd3434+8], %r4621;
	mov.b32 	%r4622, -1;
	st.u32 	[%rd3434+16], %r4622;
	ld.shared.u64 	%rd3435, [m_Local_$_0];
	add.s64 	%rd3436, %rd3435, %rd3433;
	mov.b32 	%r4623, 0;
	st.u32 	[%rd3436+32], %r4623;
	ld.shared.u64 	%rd3437, [m_Local_$_0];
	add.s64 	%rd3438, %rd3437, %rd3433;
	st.u32 	[%rd3438+36], %r4623;
	ld.shared.u64 	%rd3439, [m_Local_$_0];
	add.s64 	%rd3440, %rd3439, %rd3433;
	st.u32 	[%rd3440+40], %r4623;
	ld.u32 	%r4624, [%rd1079];
	setp.eq.s32 	%p4014, %r4624, 0;
$L__BB11_1310:
	mov.b32 	%r8492, 0;
	not.pred 	%p1764, %p4014;
	@%p1764 bra 	$L__BB11_1316;
	setp.ne.s32 	%p1765, %r8491, -1;
	@%p1765 bra 	$L__BB11_1313;
	mov.b32 	%r4634, 21352;
	st.u32 	[%rd1079], %r4634;
	bra.uni 	$L__BB11_1316;
$L__BB11_1313:
	ld.shared.u64 	%rd3441, [m_Local_$_0];
	mul.wide.s32 	%rd352, %r8491, 16;
	add.s64 	%rd3442, %rd3441, %rd352;
	st.u32 	[%rd3442+40], %r4617;
	ld.u32 	%r4629, [%rd1079];
	setp.ne.s32 	%p1766, %r4629, 0;
	@%p1766 bra 	$L__BB11_1316;
	ld.shared.u64 	%rd3443, [m_Local_$_0];
	add.s64 	%rd3444, %rd3443, %rd352;
	st.u32 	[%rd3444+36], %r8489;
	ld.u32 	%r4631, [%rd1079];
	setp.ne.s32 	%p1767, %r4631, 0;
	@%p1767 bra 	$L__BB11_1316;
	ld.shared.u64 	%rd3445, [m_Local_$_0];
	add.s64 	%rd3446, %rd3445, %rd352;
	st.u32 	[%rd3446+32], %r848;
	ld.u32 	%r4632, [%rd1079];
	setp.eq.s32 	%p1768, %r4632, 0;
	selp.b32 	%r8492, %r8491, 0, %p1768;
$L__BB11_1316:
	st.u32 	[%rd1079], %r8492;
	setp.eq.s32 	%p4015, %r8492, 0;
	mov.b32 	%r8494, 0;
	bra.uni 	$L__BB11_1318;
$L__BB11_1317:
	shl.b32 	%r4618, %r8489, 2;
	add.s32 	%r4619, %r4618, 32;
	cvt.u64.u32 	%rd3426, %r4619;
	add.s64 	%rd3427, %rd350, %rd3426;
	ld.s8 	%r8494, [%rd3427];
	mov.pred 	%p4015, -1;
$L__BB11_1318:
	mov.b32 	%r8496, 0;
	not.pred 	%p1770, %p4015;
	@%p1770 bra 	$L__BB11_1321;
	add.s32 	%r8489, %r8489, 1;
	mad.lo.s32 	%r8490, %r8490, 31, %r8494;
	add.s32 	%r8488, %r8488, 1;
	setp.ne.s32 	%p1771, %r8488, %r4615;
	@%p1771 bra 	$L__BB11_1304;
	ld.shared.u64 	%rd3447, [m_Local_$_0];
	add.s64 	%rd3448, %rd3447, %rd212;
	st.u32 	[%rd3448+44], %r8490;
	ld.u32 	%r8492, [%rd1079];
	setp.eq.s32 	%p1772, %r8492, 0;
	selp.b32 	%r8496, %r8490, 0, %p1772;
$L__BB11_1321:
	setp.ne.s32 	%p1773, %r8492, 0;
	mov.b32 	%r9161, 0;
	@%p1773 bra 	$L__BB11_3936;
	ld.shared.u64 	%rd3449, [m_Local_$_1];
	atom.add.u64 	%rd3450, [%rd3], 160;
	add.s64 	%rd3451, %rd3450, 168;
	setp.lt.u64 	%p1774, %rd3451, %rd3449;
	shr.u64 	%rd3452, %rd3450, 4;
	cvt.u32.u64 	%r4641, %rd3452;
	selp.b32 	%r868, %r4641, -1, %p1774;
	setp.ne.s32 	%p1775, %r868, -1;
	@%p1775 bra 	$L__BB11_1324;
	mov.b32 	%r4678, 21352;
	st.u32 	[%rd1079], %r4678;
	bra.uni 	$L__BB11_1349;
$L__BB11_1324:
	ld.shared.u64 	%rd3453, [m_Local_$_0];
	mul.wide.s32 	%rd353, %r868, 16;
	add.s64 	%rd3454, %rd3453, %rd353;
	mov.b16 	%rs419, 0;
	st.u8 	[%rd3454], %rs419;
	st.u8 	[%rd3454+1], %rs419;
	mov.b32 	%r4643, 4335;
	st.u32 	[%rd3454+4], %r4643;
	mov.b16 	%rs420, 1;
	st.u8 	[%rd3454+3], %rs420;
	mov.b32 	%r4644, 160;
	st.u32 	[%rd3454+8], %r4644;
	mov.b32 	%r4645, 32;
	st.u32 	[%rd3454+12], %r4645;
	mov.b32 	%r8497, 1;
	mov.u64 	%rd7570, %rd353;
$L__BB11_1325:
	add.s32 	%r870, %r8497, -1;
	ld.shared.u64 	%rd355, [m_Local_$_0];
	add.s64 	%rd3455, %rd355, %rd353;
	ld.u32 	%r871, [%rd3455+12];
	setp.lt.s32 	%p1776, %r870, %r871;
	@%p1776 bra 	$L__BB11_1336;
	ld.shared.u64 	%rd3456, [m_Local_$_1];
	atom.add.u64 	%rd3457, [%rd3], 48;
	add.s64 	%rd3458, %rd3457, 56;
	setp.lt.u64 	%p1777, %rd3458, %rd3456;
	shr.u64 	%rd356, %rd3457, 4;
	cvt.u32.u64 	%r8498, %rd356;
	setp.ne.s32 	%p1778, %r8498, -1;
	and.pred  	%p1779, %p1777, %p1778;
	@%p1779 bra 	$L__BB11_1328;
	mov.b32 	%r4652, 21106;
	st.u32 	[%rd1079], %r4652;
	mov.b32 	%r8498, -1;
	mov.pred 	%p4016, 0;
	bra.uni 	$L__BB11_1329;
$L__BB11_1328:
	ld.shared.u64 	%rd3459, [m_Local_$_0];
	shl.b64 	%rd3460, %rd356, 32;
	shr.s64 	%rd3461, %rd3460, 28;
	add.s64 	%rd3462, %rd3459, %rd3461;
	mov.b16 	%rs421, 0;
	st.u8 	[%rd3462], %rs421;
	st.u8 	[%rd3462+1], %rs421;
	mov.b32 	%r4646, 3608;
	st.u32 	[%rd3462+4], %r4646;
	mov.b16 	%rs422, 1;
	st.u8 	[%rd3462+3], %rs422;
	mov.b32 	%r4647, 48;
	st.u32 	[%rd3462+8], %r4647;
	mov.b32 	%r4648, -1;
	st.u32 	[%rd3462+16], %r4648;
	ld.shared.u64 	%rd3463, [m_Local_$_0];
	add.s64 	%rd3464, %rd3463, %rd3461;
	mov.b32 	%r4649, 0;
	st.u32 	[%rd3464+32], %r4649;
	ld.shared.u64 	%rd3465, [m_Local_$_0];
	add.s64 	%rd3466, %rd3465, %rd3461;
	st.u32 	[%rd3466+36], %r4649;
	ld.shared.u64 	%rd3467, [m_Local_$_0];
	add.s64 	%rd3468, %rd3467, %rd3461;
	st.u32 	[%rd3468+40], %r4649;
	ld.u32 	%r4650, [%rd1079];
	setp.eq.s32 	%p4016, %r4650, 0;
$L__BB11_1329:
	mov.b32 	%r8499, 0;
	not.pred 	%p1781, %p4016;
	@%p1781 bra 	$L__BB11_1335;
	setp.ne.s32 	%p1782, %r8498, -1;
	@%p1782 bra 	$L__BB11_1332;
	mov.b32 	%r4660, 21352;
	st.u32 	[%rd1079], %r4660;
	bra.uni 	$L__BB11_1335;
$L__BB11_1332:
	ld.shared.u64 	%rd3469, [m_Local_$_0];
	mul.wide.s32 	%rd357, %r8498, 16;
	add.s64 	%rd3470, %rd3469, %rd357;
	st.u32 	[%rd3470+40], %r871;
	ld.u32 	%r4655, [%rd1079];
	setp.ne.s32 	%p1783, %r4655, 0;
	@%p1783 bra 	$L__BB11_1335;
	ld.shared.u64 	%rd3471, [m_Local_$_0];
	add.s64 	%rd3472, %rd3471, %rd357;
	st.u32 	[%rd3472+36], %r870;
	ld.u32 	%r4657, [%rd1079];
	setp.ne.s32 	%p1784, %r4657, 0;
	@%p1784 bra 	$L__BB11_1335;
	ld.shared.u64 	%rd3473, [m_Local_$_0];
	add.s64 	%rd3474, %rd3473, %rd357;
	st.u32 	[%rd3474+32], %r868;
	ld.u32 	%r4658, [%rd1079];
	setp.eq.s32 	%p1785, %r4658, 0;
	selp.b32 	%r8499, %r8498, 0, %p1785;
$L__BB11_1335:
	st.u32 	[%rd1079], %r8499;
	bra.uni 	$L__BB11_1337;
$L__BB11_1336:
	add.s64 	%rd3475, %rd355, %rd7570;
	mov.b32 	%r4661, 0;
	st.u32 	[%rd3475+32], %r4661;
$L__BB11_1337:
	ld.shared.u64 	%rd358, [m_Local_$_0];
	add.s64 	%rd3476, %rd358, %rd353;
	ld.u32 	%r876, [%rd3476+12];
	setp.lt.s32 	%p1786, %r8497, %r876;
	@%p1786 bra 	$L__BB11_1347;
	ld.shared.u64 	%rd3477, [m_Local_$_1];
	atom.add.u64 	%rd3478, [%rd3], 48;
	add.s64 	%rd3479, %rd3478, 56;
	setp.ge.u64 	%p1787, %rd3479, %rd3477;
	shr.u64 	%rd359, %rd3478, 4;
	cvt.u32.u64 	%r8500, %rd359;
	setp.eq.s32 	%p1788, %r8500, -1;
	or.pred  	%p1789, %p1787, %p1788;
	@%p1789 bra 	$L__BB11_1340;
	ld.shared.u64 	%rd3480, [m_Local_$_0];
	shl.b64 	%rd3481, %rd359, 32;
	shr.s64 	%rd3482, %rd3481, 28;
	add.s64 	%rd3483, %rd3480, %rd3482;
	mov.b16 	%rs423, 0;
	st.u8 	[%rd3483], %rs423;
	st.u8 	[%rd3483+1], %rs423;
	mov.b32 	%r4662, 3608;
	st.u32 	[%rd3483+4], %r4662;
	mov.b16 	%rs424, 1;
	st.u8 	[%rd3483+3], %rs424;
	mov.b32 	%r4663, 48;
	st.u32 	[%rd3483+8], %r4663;
	mov.b32 	%r4664, -1;
	st.u32 	[%rd3483+16], %r4664;
	ld.shared.u64 	%rd3484, [m_Local_$_0];
	add.s64 	%rd3485, %rd3484, %rd3482;
	mov.b32 	%r4665, 0;
	st.u32 	[%rd3485+32], %r4665;
	ld.shared.u64 	%rd3486, [m_Local_$_0];
	add.s64 	%rd3487, %rd3486, %rd3482;
	st.u32 	[%rd3487+36], %r4665;
	ld.shared.u64 	%rd3488, [m_Local_$_0];
	add.s64 	%rd3489, %rd3488, %rd3482;
	st.u32 	[%rd3489+40], %r4665;
	ld.u32 	%r4666, [%rd1079];
	setp.eq.s32 	%p4017, %r4666, 0;
	bra.uni 	$L__BB11_1341;
$L__BB11_1340:
	mov.b32 	%r4668, 21106;
	st.u32 	[%rd1079], %r4668;
	mov.b32 	%r8500, -1;
	mov.pred 	%p4017, 0;
$L__BB11_1341:
	mov.b32 	%r8501, 0;
	not.pred 	%p1791, %p4017;
	@%p1791 bra 	$L__BB11_1346;
	setp.eq.s32 	%p1792, %r8500, -1;
	@%p1792 bra 	$L__BB11_4040;
	ld.shared.u64 	%rd3490, [m_Local_$_0];
	mul.wide.s32 	%rd360, %r8500, 16;
	add.s64 	%rd3491, %rd3490, %rd360;
	st.u32 	[%rd3491+40], %r876;
	ld.u32 	%r4671, [%rd1079];
	setp.eq.s32 	%p1793, %r4671, 0;
	@%p1793 bra 	$L__BB11_1344;
	bra.uni 	$L__BB11_1346;
$L__BB11_1344:
	ld.shared.u64 	%rd3492, [m_Local_$_0];
	add.s64 	%rd3493, %rd3492, %rd360;
	st.u32 	[%rd3493+36], %r8497;
	ld.u32 	%r4673, [%rd1079];
	setp.ne.s32 	%p1794, %r4673, 0;
	@%p1794 bra 	$L__BB11_1346;
	ld.shared.u64 	%rd3494, [m_Local_$_0];
	add.s64 	%rd3495, %rd3494, %rd360;
	st.u32 	[%rd3495+32], %r868;
	ld.u32 	%r4674, [%rd1079];
	setp.eq.s32 	%p1795, %r4674, 0;
	selp.b32 	%r8501, %r8500, 0, %p1795;
$L__BB11_1346:
	st.u32 	[%rd1079], %r8501;
	bra.uni 	$L__BB11_1348;
$L__BB11_1347:
	add.s64 	%rd3496, %rd358, %rd7570;
	mov.b32 	%r4677, 0;
	st.u32 	[%rd3496+36], %r4677;
$L__BB11_1348:
	add.s32 	%r8497, %r8497, 2;
	add.s64 	%rd7570, %rd7570, 8;
	setp.ne.s32 	%p1796, %r8497, 33;
	@%p1796 bra 	$L__BB11_1325;
$L__BB11_1349:
	mul.wide.s32 	%rd362, %r868, 16;
	mov.b32 	%r888, 32;
	mov.b32 	%r8505, 1;
	mov.b32 	%r8504, -31;
	mov.b32 	%r8503, 38;
	mov.b32 	%r8502, -1;
$L__BB11_1350:
	mov.u32 	%r887, %r888;
	mov.u32 	%r885, %r8505;
	mov.u32 	%r884, %r8504;
	mov.u32 	%r883, %r8503;
	mov.u32 	%r882, %r8502;
	add.s32 	%r888, %r887, -1;
	ld.shared.u64 	%rd363, [m_Local_$_0];
	ld.u32 	%r889, [%rd363];
	and.b32  	%r890, %r8496, 15;
	setp.ne.s32 	%p1797, %r889, -1;
	@%p1797 bra 	$L__BB11_1352;
	mov.b32 	%r8509, 21352;
	st.u32 	[%rd1079], %r8509;
	mov.b16 	%rs951, 0;
	bra.uni 	$L__BB11_1364;
$L__BB11_1352:
	mul.wide.s32 	%rd3497, %r889, 16;
	add.s64 	%rd364, %rd363, %rd3497;
	ld.u32 	%r891, [%rd364+12];
	setp.lt.s32 	%p1798, %r890, %r891;
	@%p1798 bra 	$L__BB11_1363;
	ld.shared.u64 	%rd3498, [m_Local_$_1];
	atom.add.u64 	%rd3499, [%rd3], 48;
	add.s64 	%rd3500, %rd3499, 56;
	setp.lt.u64 	%p1799, %rd3500, %rd3498;
	shr.u64 	%rd365, %rd3499, 4;
	cvt.u32.u64 	%r8508, %rd365;
	setp.ne.s32 	%p1800, %r8508, -1;
	and.pred  	%p1801, %p1799, %p1800;
	@%p1801 bra 	$L__BB11_1355;
	mov.b32 	%r4690, 21106;
	st.u32 	[%rd1079], %r4690;
	mov.b32 	%r8508, -1;
	mov.pred 	%p4018, 0;
	bra.uni 	$L__BB11_1356;
$L__BB11_1355:
	ld.shared.u64 	%rd3501, [m_Local_$_0];
	shl.b64 	%rd3502, %rd365, 32;
	shr.s64 	%rd3503, %rd3502, 28;
	add.s64 	%rd3504, %rd3501, %rd3503;
	mov.b16 	%rs425, 0;
	st.u8 	[%rd3504], %rs425;
	st.u8 	[%rd3504+1], %rs425;
	mov.b32 	%r4684, 3608;
	st.u32 	[%rd3504+4], %r4684;
	mov.b16 	%rs426, 1;
	st.u8 	[%rd3504+3], %rs426;
	mov.b32 	%r4685, 48;
	st.u32 	[%rd3504+8], %r4685;
	mov.b32 	%r4686, -1;
	st.u32 	[%rd3504+16], %r4686;
	ld.shared.u64 	%rd3505, [m_Local_$_0];
	add.s64 	%rd3506, %rd3505, %rd3503;
	mov.b32 	%r4687, 0;
	st.u32 	[%rd3506+32], %r4687;
	ld.shared.u64 	%rd3507, [m_Local_$_0];
	add.s64 	%rd3508, %rd3507, %rd3503;
	st.u32 	[%rd3508+36], %r4687;
	ld.shared.u64 	%rd3509, [m_Local_$_0];
	add.s64 	%rd3510, %rd3509, %rd3503;
	st.u32 	[%rd3510+40], %r4687;
	ld.u32 	%r4688, [%rd1079];
	setp.eq.s32 	%p4018, %r4688, 0;
$L__BB11_1356:
	mov.b32 	%r8509, 0;
	not.pred 	%p1803, %p4018;
	@%p1803 bra 	$L__BB11_1362;
	setp.ne.s32 	%p1804, %r8508, -1;
	@%p1804 bra 	$L__BB11_1359;
	mov.b32 	%r4698, 21352;
	st.u32 	[%rd1079], %r4698;
	bra.uni 	$L__BB11_1362;
$L__BB11_1359:
	ld.shared.u64 	%rd3511, [m_Local_$_0];
	mul.wide.s32 	%rd366, %r8508, 16;
	add.s64 	%rd3512, %rd3511, %rd366;
	st.u32 	[%rd3512+40], %r891;
	ld.u32 	%r4693, [%rd1079];
	setp.ne.s32 	%p1805, %r4693, 0;
	@%p1805 bra 	$L__BB11_1362;
	ld.shared.u64 	%rd3513, [m_Local_$_0];
	add.s64 	%rd3514, %rd3513, %rd366;
	st.u32 	[%rd3514+36], %r890;
	ld.u32 	%r4695, [%rd1079];
	setp.ne.s32 	%p1806, %r4695, 0;
	@%p1806 bra 	$L__BB11_1362;
	ld.shared.u64 	%rd3515, [m_Local_$_0];
	add.s64 	%rd3516, %rd3515, %rd366;
	st.u32 	[%rd3516+32], %r889;
	ld.u32 	%r4696, [%rd1079];
	setp.eq.s32 	%p1807, %r4696, 0;
	selp.b32 	%r8509, %r8508, 0, %p1807;
$L__BB11_1362:
	st.u32 	[%rd1079], %r8509;
	mov.b16 	%rs951, 0;
	bra.uni 	$L__BB11_1364;
$L__BB11_1363:
	shl.b32 	%r4699, %r890, 2;
	cvt.u64.u32 	%rd3517, %r4699;
	add.s64 	%rd3518, %rd364, %rd3517;
	ld.u8 	%rs951, [%rd3518+32];
	ld.u32 	%r8509, [%rd1079];
$L__BB11_1364:
	setp.ne.s32 	%p1809, %r8509, 0;
	mov.b32 	%r9090, 0;
	mov.pred 	%p4167, 0;
	@%p1809 bra 	$L__BB11_3662;
	setp.ne.s32 	%p1810, %r868, -1;
	@%p1810 bra 	$L__BB11_1367;
	mov.b32 	%r8512, 21352;
	st.u32 	[%rd1079], %r8512;
	bra.uni 	$L__BB11_1379;
$L__BB11_1367:
	ld.shared.u64 	%rd3519, [m_Local_$_0];
	add.s64 	%rd367, %rd3519, %rd362;
	ld.u32 	%r4702, [%rd367+12];
	setp.gt.s32 	%p1811, %r887, 0;
	setp.le.s32 	%p1812, %r887, %r4702;
	and.pred  	%p1813, %p1811, %p1812;
	@%p1813 bra 	$L__BB11_1378;
	ld.shared.u64 	%rd3522, [m_Local_$_1];
	atom.add.u64 	%rd3523, [%rd3], 48;
	add.s64 	%rd3524, %rd3523, 56;
	setp.lt.u64 	%p1814, %rd3524, %rd3522;
	shr.u64 	%rd368, %rd3523, 4;
	cvt.u32.u64 	%r8511, %rd368;
	setp.ne.s32 	%p1815, %r8511, -1;
	and.pred  	%p1816, %p1814, %p1815;
	@%p1816 bra 	$L__BB11_1370;
	mov.b32 	%r4711, 21106;
	st.u32 	[%rd1079], %r4711;
	mov.b32 	%r8511, -1;
	mov.pred 	%p4019, 0;
	bra.uni 	$L__BB11_1371;
$L__BB11_1370:
	ld.shared.u64 	%rd3525, [m_Local_$_0];
	shl.b64 	%rd3526, %rd368, 32;
	shr.s64 	%rd3527, %rd3526, 28;
	add.s64 	%rd3528, %rd3525, %rd3527;
	mov.b16 	%rs429, 0;
	st.u8 	[%rd3528], %rs429;
	st.u8 	[%rd3528+1], %rs429;
	mov.b32 	%r4705, 3608;
	st.u32 	[%rd3528+4], %r4705;
	mov.b16 	%rs430, 1;
	st.u8 	[%rd3528+3], %rs430;
	mov.b32 	%r4706, 48;
	st.u32 	[%rd3528+8], %r4706;
	mov.b32 	%r4707, -1;
	st.u32 	[%rd3528+16], %r4707;
	ld.shared.u64 	%rd3529, [m_Local_$_0];
	add.s64 	%rd3530, %rd3529, %rd3527;
	mov.b32 	%r4708, 0;
	st.u32 	[%rd3530+32], %r4708;
	ld.shared.u64 	%rd3531, [m_Local_$_0];
	add.s64 	%rd3532, %rd3531, %rd3527;
	st.u32 	[%rd3532+36], %r4708;
	ld.shared.u64 	%rd3533, [m_Local_$_0];
	add.s64 	%rd3534, %rd3533, %rd3527;
	st.u32 	[%rd3534+40], %r4708;
	ld.u32 	%r4709, [%rd1079];
	setp.eq.s32 	%p4019, %r4709, 0;
$L__BB11_1371:
	mov.b32 	%r8512, 0;
	not.pred 	%p1818, %p4019;
	@%p1818 bra 	$L__BB11_1377;
	setp.ne.s32 	%p1819, %r8511, -1;
	@%p1819 bra 	$L__BB11_1374;
	mov.b32 	%r4719, 21352;
	st.u32 	[%rd1079], %r4719;
	bra.uni 	$L__BB11_1377;
$L__BB11_1374:
	ld.shared.u64 	%rd3535, [m_Local_$_0];
	mul.wide.s32 	%rd369, %r8511, 16;
	add.s64 	%rd3536, %rd3535, %rd369;
	st.u32 	[%rd3536+40], %r4702;
	ld.u32 	%r4714, [%rd1079];
	setp.ne.s32 	%p1820, %r4714, 0;
	@%p1820 bra 	$L__BB11_1377;
	ld.shared.u64 	%rd3537, [m_Local_$_0];
	add.s64 	%rd3538, %rd3537, %rd369;
	st.u32 	[%rd3538+36], %r888;
	ld.u32 	%r4716, [%rd1079];
	setp.ne.s32 	%p1821, %r4716, 0;
	@%p1821 bra 	$L__BB11_1377;
	ld.shared.u64 	%rd3539, [m_Local_$_0];
	add.s64 	%rd3540, %rd3539, %rd369;
	st.u32 	[%rd3540+32], %r868;
	ld.u32 	%r4717, [%rd1079];
	setp.eq.s32 	%p1822, %r4717, 0;
	selp.b32 	%r8512, %r8511, 0, %p1822;
$L__BB11_1377:
	st.u32 	[%rd1079], %r8512;
	bra.uni 	$L__BB11_1379;
$L__BB11_1378:
	shl.b32 	%r4703, %r888, 2;
	cvt.u64.u32 	%rd3520, %r4703;
	add.s64 	%rd3521, %rd367, %rd3520;
	mov.b32 	%r4704, 0;
	st.u32 	[%rd3521+32], %r4704;
	st.u8 	[%rd3521+32], %rs951;
	ld.u32 	%r8512, [%rd1079];
$L__BB11_1379:
	setp.ne.s32 	%p1824, %r8512, 0;
	@%p1824 bra 	$L__BB11_3662;
	shr.s32 	%r4722, %r8496, 4;
	and.b32  	%r8496, %r4722, 2147483647;
	setp.ne.s32 	%p1825, %r8496, 0;
	add.s32 	%r8505, %r885, 1;
	add.s32 	%r8504, %r884, 1;
	add.s32 	%r8503, %r883, -1;
	add.s32 	%r8502, %r882, -1;
	@%p1825 bra 	$L__BB11_1350;
	sub.s32 	%r910, 33, %r887;
	ld.shared.u64 	%rd3541, [m_Local_$_1];
	atom.add.u64 	%rd3542, [%rd3], 64;
	add.s64 	%rd3543, %rd3542, 72;
	setp.lt.u64 	%p1826, %rd3543, %rd3541;
	shr.u64 	%rd370, %rd3542, 4;
	cvt.u32.u64 	%r911, %rd370;
	setp.ne.s32 	%p1827, %r911, -1;
	and.pred  	%p1828, %p1826, %p1827;
	@%p1828 bra 	$L__BB11_1383;
	mov.b32 	%r9088, 21106;
	st.u32 	[%rd1079], %r9088;
	mov.b32 	%r9089, -1;
	bra.uni 	$L__BB11_3661;
$L__BB11_1383:
	ld.shared.u64 	%rd3544, [m_Local_$_0];
	shl.b64 	%rd3545, %rd370, 32;
	shr.s64 	%rd371, %rd3545, 28;
	add.s64 	%rd3546, %rd3544, %rd371;
	mov.b16 	%rs431, 1;
	st.u8 	[%rd3546], %rs431;
	mov.b16 	%rs432, 0;
	st.u8 	[%rd3546+1], %rs432;
	mov.b32 	%r4723, 2906;
	st.u32 	[%rd3546+4], %r4723;
	st.u8 	[%rd3546+3], %rs431;
	mov.b32 	%r4724, 64;
	st.u32 	[%rd3546+8], %r4724;
	mov.b32 	%r4725, -1;
	st.u32 	[%rd3546+16], %r4725;
	ld.shared.u64 	%rd3547, [m_Local_$_0];
	add.s64 	%rd3548, %rd3547, %rd371;
	st.u32 	[%rd3548+32], %r4725;
	ld.shared.u64 	%rd3549, [m_Local_$_0];
	add.s64 	%rd3550, %rd3549, %rd371;
	mov.b32 	%r4726, 0;
	st.u32 	[%rd3550+40], %r4726;
	ld.shared.u64 	%rd3551, [m_Local_$_0];
	add.s64 	%rd3552, %rd3551, %rd371;
	st.u32 	[%rd3552+44], %r4726;
	ld.shared.u64 	%rd3553, [m_Local_$_0];
	add.s64 	%rd3554, %rd3553, %rd371;
	st.u32 	[%rd3554+48], %r4726;
	setp.gt.s32 	%p1829, %r887, 0;
	@%p1829 bra 	$L__BB11_2233;
	ld.shared.u64 	%rd3555, [m_Local_$_1];
	atom.add.u64 	%rd3556, [%rd3], 32;
	add.s64 	%rd3557, %rd3556, 40;
	setp.lt.u64 	%p1830, %rd3557, %rd3555;
	shr.u64 	%rd3558, %rd3556, 4;
	cvt.u32.u64 	%r4727, %rd3558;
	selp.b32 	%r912, %r4727, -1, %p1830;
	setp.ne.s32 	%p1831, %r912, -1;
	@%p1831 bra 	$L__BB11_1386;
	mov.b32 	%r9088, 21106;
	st.u32 	[%rd1079], %r9088;
	mov.b32 	%r8723, -1;
	bra.uni 	$L__BB11_2231;
$L__BB11_1386:
	ld.shared.u64 	%rd3559, [m_Local_$_0];
	mul.wide.s32 	%rd3560, %r912, 16;
	add.s64 	%rd3561, %rd3559, %rd3560;
	mov.b16 	%rs433, 0;
	st.u8 	[%rd3561], %rs433;
	st.u8 	[%rd3561+1], %rs433;
	mov.b32 	%r4728, 22978;
	st.u32 	[%rd3561+4], %r4728;
	mov.b16 	%rs434, 1;
	st.u8 	[%rd3561+3], %rs434;
	mov.b32 	%r4729, 32;
	st.u32 	[%rd3561+8], %r4729;
	mov.b32 	%r4730, -1;
	st.u32 	[%rd3561+16], %r4730;
	ld.shared.u64 	%rd3562, [m_Local_$_0];
	add.s64 	%rd3563, %rd3562, %rd3560;
	st.u32 	[%rd3563+32], %r4730;
	ld.shared.u64 	%rd3564, [m_Local_$_0];
	add.s64 	%rd3565, %rd3564, %rd3560;
	st.u32 	[%rd3565+36], %r4730;
	ld.shared.u64 	%rd3566, [m_Local_$_1];
	atom.add.u64 	%rd3567, [%rd3], 48;
	add.s64 	%rd3568, %rd3567, 56;
	setp.lt.u64 	%p1832, %rd3568, %rd3566;
	shr.u64 	%rd372, %rd3567, 4;
	cvt.u32.u64 	%r8516, %rd372;
	setp.ne.s32 	%p1833, %r8516, -1;
	and.pred  	%p1834, %p1832, %p1833;
	@%p1834 bra 	$L__BB11_1388;
	mov.b32 	%r9088, 21352;
	st.u32 	[%rd1079], %r9088;
	mov.b32 	%r8516, -1;
	bra.uni 	$L__BB11_1392;
$L__BB11_1388:
	ld.shared.u64 	%rd3569, [m_Local_$_0];
	shl.b64 	%rd3570, %rd372, 32;
	shr.s64 	%rd373, %rd3570, 28;
	add.s64 	%rd3571, %rd3569, %rd373;
	mov.b16 	%rs435, 1;
	st.u8 	[%rd3571], %rs435;
	mov.b16 	%rs436, 0;
	st.u8 	[%rd3571+1], %rs436;
	mov.b32 	%r4731, 2906;
	st.u32 	[%rd3571+4], %r4731;
	st.u8 	[%rd3571+3], %rs435;
	mov.b32 	%r4732, 48;
	st.u32 	[%rd3571+8], %r4732;
	mov.b32 	%r4733, -1;
	st.u32 	[%rd3571+16], %r4733;
	ld.shared.u64 	%rd3572, [m_Local_$_1];
	atom.add.u64 	%rd3573, [%rd3], 32;
	add.s64 	%rd3574, %rd3573, 40;
	setp.lt.u64 	%p1835, %rd3574, %rd3572;
	shr.u64 	%rd374, %rd3573, 4;
	cvt.u32.u64 	%r8514, %rd374;
	setp.ne.s32 	%p1836, %r8514, -1;
	and.pred  	%p1837, %p1835, %p1836;
	@%p1837 bra 	$L__BB11_1390;
	mov.b32 	%r4738, 21352;
	st.u32 	[%rd1079], %r4738;
	mov.b32 	%r8514, -1;
	bra.uni 	$L__BB11_1391;
$L__BB11_1390:
	ld.shared.u64 	%rd3575, [m_Local_$_0];
	shl.b64 	%rd3576, %rd374, 32;
	shr.s64 	%rd3577, %rd3576, 28;
	add.s64 	%rd3578, %rd3575, %rd3577;
	mov.b16 	%rs437, 0;
	st.u8 	[%rd3578], %rs437;
	st.u8 	[%rd3578+1], %rs437;
	mov.b32 	%r4734, 4335;
	st.u32 	[%rd3578+4], %r4734;
	mov.b16 	%rs438, 1;
	st.u8 	[%rd3578+3], %rs438;
	mov.b32 	%r4735, 32;
	st.u32 	[%rd3578+8], %r4735;
	mov.b32 	%r4736, 0;
	st.u32 	[%rd3578+12], %r4736;
$L__BB11_1391:
	ld.shared.u64 	%rd3579, [m_Local_$_0];
	add.s64 	%rd3580, %rd3579, %rd373;
	st.u32 	[%rd3580+32], %r8514;
	ld.shared.u64 	%rd3581, [m_Local_$_0];
	add.s64 	%rd3582, %rd3581, %rd373;
	mov.b32 	%r4739, 0;
	st.u32 	[%rd3582+40], %r4739;
	ld.u32 	%r9088, [%rd1079];
$L__BB11_1392:
	setp.ne.s32 	%p1838, %r9088, 0;
	mov.b32 	%r8723, 0;
	@%p1838 bra 	$L__BB11_2231;
	ld.shared.u64 	%rd3583, [m_Local_$_1];
	atom.add.u64 	%rd3584, [%rd3], 144;
	add.s64 	%rd3585, %rd3584, 152;
	setp.lt.u64 	%p1839, %rd3585, %rd3583;
	shr.u64 	%rd3586, %rd3584, 4;
	cvt.u32.u64 	%r4743, %rd3586;
	selp.b32 	%r919, %r4743, -1, %p1839;
	setp.ne.s32 	%p1840, %r919, -1;
	@%p1840 bra 	$L__BB11_1398;
	mov.b32 	%r4780, 21352;
	st.u32 	[%rd1079], %r4780;
$L__BB11_1395:
	mov.u64 	%rd3632, $str$32;
	add.s64 	%rd7572, %rd3632, 1;
	mul.wide.s32 	%rd384, %r919, 16;
	mov.b32 	%r8522, -26;
	mov.u64 	%rd7573, %rd384;
$L__BB11_1396:
	setp.ne.s32 	%p1862, %r919, -1;
	add.s32 	%r935, %r8522, 27;
	add.s32 	%r936, %r8522, 26;
	@%p1862 bra 	$L__BB11_1424;
	mov.b32 	%r4798, 21352;
	st.u32 	[%rd1079], %r4798;
	bra.uni 	$L__BB11_1436;
$L__BB11_1398:
	ld.shared.u64 	%rd3587, [m_Local_$_0];
	mul.wide.s32 	%rd375, %r919, 16;
	add.s64 	%rd3588, %rd3587, %rd375;
	mov.b16 	%rs439, 0;
	st.u8 	[%rd3588], %rs439;
	st.u8 	[%rd3588+1], %rs439;
	mov.b32 	%r4745, 4335;
	st.u32 	[%rd3588+4], %r4745;
	mov.b16 	%rs440, 1;
	st.u8 	[%rd3588+3], %rs440;
	mov.b32 	%r4746, 144;
	st.u32 	[%rd3588+8], %r4746;
	mov.b32 	%r4747, 27;
	st.u32 	[%rd3588+12], %r4747;
	mov.b32 	%r8517, -26;
	mov.u64 	%rd7571, %rd375;
$L__BB11_1399:
	add.s32 	%r921, %r8517, 27;
	add.s32 	%r922, %r8517, 26;
	ld.shared.u64 	%rd377, [m_Local_$_0];
	add.s64 	%rd3589, %rd377, %rd375;
	ld.u32 	%r923, [%rd3589+12];
	setp.lt.s32 	%p1841, %r922, %r923;
	@%p1841 bra 	$L__BB11_1410;
	ld.shared.u64 	%rd3590, [m_Local_$_1];
	atom.add.u64 	%rd3591, [%rd3], 48;
	add.s64 	%rd3592, %rd3591, 56;
	setp.lt.u64 	%p1842, %rd3592, %rd3590;
	shr.u64 	%rd378, %rd3591, 4;
	cvt.u32.u64 	%r8518, %rd378;
	setp.ne.s32 	%p1843, %r8518, -1;
	and.pred  	%p1844, %p1842, %p1843;
	@%p1844 bra 	$L__BB11_1402;
	mov.b32 	%r4754, 21106;
	st.u32 	[%rd1079], %r4754;
	mov.b32 	%r8518, -1;
	mov.pred 	%p4020, 0;
	bra.uni 	$L__BB11_1403;
$L__BB11_1402:
	ld.shared.u64 	%rd3593, [m_Local_$_0];
	shl.b64 	%rd3594, %rd378, 32;
	shr.s64 	%rd3595, %rd3594, 28;
	add.s64 	%rd3596, %rd3593, %rd3595;
	mov.b16 	%rs441, 0;
	st.u8 	[%rd3596], %rs441;
	st.u8 	[%rd3596+1], %rs441;
	mov.b32 	%r4748, 3608;
	st.u32 	[%rd3596+4], %r4748;
	mov.b16 	%rs442, 1;
	st.u8 	[%rd3596+3], %rs442;
	mov.b32 	%r4749, 48;
	st.u32 	[%rd3596+8], %r4749;
	mov.b32 	%r4750, -1;
	st.u32 	[%rd3596+16], %r4750;
	ld.shared.u64 	%rd3597, [m_Local_$_0];
	add.s64 	%rd3598, %rd3597, %rd3595;
	mov.b32 	%r4751, 0;
	st.u32 	[%rd3598+32], %r4751;
	ld.shared.u64 	%rd3599, [m_Local_$_0];
	add.s64 	%rd3600, %rd3599, %rd3595;
	st.u32 	[%rd3600+36], %r4751;
	ld.shared.u64 	%rd3601, [m_Local_$_0];
	add.s64 	%rd3602, %rd3601, %rd3595;
	st.u32 	[%rd3602+40], %r4751;
	ld.u32 	%r4752, [%rd1079];
	setp.eq.s32 	%p4020, %r4752, 0;
$L__BB11_1403:
	mov.b32 	%r8519, 0;
	not.pred 	%p1846, %p4020;
	@%p1846 bra 	$L__BB11_1409;
	setp.ne.s32 	%p1847, %r8518, -1;
	@%p1847 bra 	$L__BB11_1406;
	mov.b32 	%r4762, 21352;
	st.u32 	[%rd1079], %r4762;
	bra.uni 	$L__BB11_1409;
$L__BB11_1406:
	ld.shared.u64 	%rd3603, [m_Local_$_0];
	mul.wide.s32 	%rd379, %r8518, 16;
	add.s64 	%rd3604, %rd3603, %rd379;
	st.u32 	[%rd3604+40], %r923;
	ld.u32 	%r4757, [%rd1079];
	setp.ne.s32 	%p1848, %r4757, 0;
	@%p1848 bra 	$L__BB11_1409;
	ld.shared.u64 	%rd3605, [m_Local_$_0];
	add.s64 	%rd3606, %rd3605, %rd379;
	st.u32 	[%rd3606+36], %r922;
	ld.u32 	%r4759, [%rd1079];
	setp.ne.s32 	%p1849, %r4759, 0;
	@%p1849 bra 	$L__BB11_1409;
	ld.shared.u64 	%rd3607, [m_Local_$_0];
	add.s64 	%rd3608, %rd3607, %rd379;
	st.u32 	[%rd3608+32], %r919;
	ld.u32 	%r4760, [%rd1079];
	setp.eq.s32 	%p1850, %r4760, 0;
	selp.b32 	%r8519, %r8518, 0, %p1850;
$L__BB11_1409:
	st.u32 	[%rd1079], %r8519;
	bra.uni 	$L__BB11_1411;
$L__BB11_1410:
	add.s64 	%rd3609, %rd377, %rd7571;
	mov.b32 	%r4763, 0;
	st.u32 	[%rd3609+32], %r4763;
$L__BB11_1411:
	setp.eq.s32 	%p1851, %r921, 27;
	@%p1851 bra 	$L__BB11_1395;
	ld.shared.u64 	%rd380, [m_Local_$_0];
	add.s64 	%rd3610, %rd380, %rd375;
	ld.u32 	%r928, [%rd3610+12];
	setp.lt.s32 	%p1852, %r921, %r928;
	@%p1852 bra 	$L__BB11_1422;
	ld.shared.u64 	%rd3611, [m_Local_$_1];
	atom.add.u64 	%rd3612, [%rd3], 48;
	add.s64 	%rd3613, %rd3612, 56;
	setp.ge.u64 	%p1853, %rd3613, %rd3611;
	shr.u64 	%rd381, %rd3612, 4;
	cvt.u32.u64 	%r8520, %rd381;
	setp.eq.s32 	%p1854, %r8520, -1;
	or.pred  	%p1855, %p1853, %p1854;
	@%p1855 bra 	$L__BB11_1415;
	ld.shared.u64 	%rd3614, [m_Local_$_0];
	shl.b64 	%rd3615, %rd381, 32;
	shr.s64 	%rd3616, %rd3615, 28;
	add.s64 	%rd3617, %rd3614, %rd3616;
	mov.b16 	%rs443, 0;
	st.u8 	[%rd3617], %rs443;
	st.u8 	[%rd3617+1], %rs443;
	mov.b32 	%r4764, 3608;
	st.u32 	[%rd3617+4], %r4764;
	mov.b16 	%rs444, 1;
	st.u8 	[%rd3617+3], %rs444;
	mov.b32 	%r4765, 48;
	st.u32 	[%rd3617+8], %r4765;
	mov.b32 	%r4766, -1;
	st.u32 	[%rd3617+16], %r4766;
	ld.shared.u64 	%rd3618, [m_Local_$_0];
	add.s64 	%rd3619, %rd3618, %rd3616;
	mov.b32 	%r4767, 0;
	st.u32 	[%rd3619+32], %r4767;
	ld.shared.u64 	%rd3620, [m_Local_$_0];
	add.s64 	%rd3621, %rd3620, %rd3616;
	st.u32 	[%rd3621+36], %r4767;
	ld.shared.u64 	%rd3622, [m_Local_$_0];
	add.s64 	%rd3623, %rd3622, %rd3616;
	st.u32 	[%rd3623+40], %r4767;
	ld.u32 	%r4768, [%rd1079];
	setp.eq.s32 	%p4021, %r4768, 0;
	bra.uni 	$L__BB11_1416;
$L__BB11_1415:
	mov.b32 	%r4770, 21106;
	st.u32 	[%rd1079], %r4770;
	mov.b32 	%r8520, -1;
	mov.pred 	%p4021, 0;
$L__BB11_1416:
	mov.b32 	%r8521, 0;
	not.pred 	%p1857, %p4021;
	@%p1857 bra 	$L__BB11_1421;
	setp.eq.s32 	%p1858, %r8520, -1;
	@%p1858 bra 	$L__BB11_4041;
	ld.shared.u64 	%rd3624, [m_Local_$_0];
	mul.wide.s32 	%rd382, %r8520, 16;
	add.s64 	%rd3625, %rd3624, %rd382;
	st.u32 	[%rd3625+40], %r928;
	ld.u32 	%r4773, [%rd1079];
	setp.eq.s32 	%p1859, %r4773, 0;
	@%p1859 bra 	$L__BB11_1419;
	bra.uni 	$L__BB11_1421;
$L__BB11_1419:
	ld.shared.u64 	%rd3626, [m_Local_$_0];
	add.s64 	%rd3627, %rd3626, %rd382;
	st.u32 	[%rd3627+36], %r921;
	ld.u32 	%r4775, [%rd1079];
	setp.ne.s32 	%p1860, %r4775, 0;
	@%p1860 bra 	$L__BB11_1421;
	ld.shared.u64 	%rd3628, [m_Local_$_0];
	add.s64 	%rd3629, %rd3628, %rd382;
	st.u32 	[%rd3629+32], %r919;
	ld.u32 	%r4776, [%rd1079];
	setp.eq.s32 	%p1861, %r4776, 0;
	selp.b32 	%r8521, %r8520, 0, %p1861;
$L__BB11_1421:
	st.u32 	[%rd1079], %r8521;
	bra.uni 	$L__BB11_1423;
$L__BB11_1422:
	add.s64 	%rd3630, %rd380, %rd7571;
	mov.b32 	%r4779, 0;
	st.u32 	[%rd3630+36], %r4779;
$L__BB11_1423:
	add.s64 	%rd7571, %rd7571, 8;
	add.s32 	%r8517, %r8517, 2;
	bra.uni 	$L__BB11_1399;
$L__BB11_1424:
	ld.shared.u64 	%rd387, [m_Local_$_0];
	add.s64 	%rd3633, %rd387, %rd384;
	ld.u32 	%r937, [%rd3633+12];
	setp.lt.s32 	%p1863, %r936, %r937;
	@%p1863 bra 	$L__BB11_1435;
	ld.shared.u64 	%rd3634, [m_Local_$_1];
	atom.add.u64 	%rd3635, [%rd3], 48;
	add.s64 	%rd3636, %rd3635, 56;
	setp.lt.u64 	%p1864, %rd3636, %rd3634;
	shr.u64 	%rd388, %rd3635, 4;
	cvt.u32.u64 	%r8523, %rd388;
	setp.ne.s32 	%p1865, %r8523, -1;
	and.pred  	%p1866, %p1864, %p1865;
	@%p1866 bra 	$L__BB11_1427;
	mov.b32 	%r4788, 21106;
	st.u32 	[%rd1079], %r4788;
	mov.b32 	%r8523, -1;
	mov.pred 	%p4022, 0;
	bra.uni 	$L__BB11_1428;
$L__BB11_1427:
	ld.shared.u64 	%rd3637, [m_Local_$_0];
	shl.b64 	%rd3638, %rd388, 32;
	shr.s64 	%rd3639, %rd3638, 28;
	add.s64 	%rd3640, %rd3637, %rd3639;
	mov.b16 	%rs445, 0;
	st.u8 	[%rd3640], %rs445;
	st.u8 	[%rd3640+1], %rs445;
	mov.b32 	%r4782, 3608;
	st.u32 	[%rd3640+4], %r4782;
	mov.b16 	%rs446, 1;
	st.u8 	[%rd3640+3], %rs446;
	mov.b32 	%r4783, 48;
	st.u32 	[%rd3640+8], %r4783;
	mov.b32 	%r4784, -1;
	st.u32 	[%rd3640+16], %r4784;
	ld.shared.u64 	%rd3641, [m_Local_$_0];
	add.s64 	%rd3642, %rd3641, %rd3639;
	mov.b32 	%r4785, 0;
	st.u32 	[%rd3642+32], %r4785;
	ld.shared.u64 	%rd3643, [m_Local_$_0];
	add.s64 	%rd3644, %rd3643, %rd3639;
	st.u32 	[%rd3644+36], %r4785;
	ld.shared.u64 	%rd3645, [m_Local_$_0];
	add.s64 	%rd3646, %rd3645, %rd3639;
	st.u32 	[%rd3646+40], %r4785;
	ld.u32 	%r4786, [%rd1079];
	setp.eq.s32 	%p4022, %r4786, 0;
$L__BB11_1428:
	mov.b32 	%r8524, 0;
	not.pred 	%p1868, %p4022;
	@%p1868 bra 	$L__BB11_1434;
	setp.ne.s32 	%p1869, %r8523, -1;
	@%p1869 bra 	$L__BB11_1431;
	mov.b32 	%r4796, 21352;
	st.u32 	[%rd1079], %r4796;
	bra.uni 	$L__BB11_1434;
$L__BB11_1431:
	ld.shared.u64 	%rd3647, [m_Local_$_0];
	mul.wide.s32 	%rd389, %r8523, 16;
	add.s64 	%rd3648, %rd3647, %rd389;
	st.u32 	[%rd3648+40], %r937;
	ld.u32 	%r4791, [%rd1079];
	setp.ne.s32 	%p1870, %r4791, 0;
	@%p1870 bra 	$L__BB11_1434;
	ld.shared.u64 	%rd3649, [m_Local_$_0];
	add.s64 	%rd3650, %rd3649, %rd389;
	st.u32 	[%rd3650+36], %r936;
	ld.u32 	%r4793, [%rd1079];
	setp.ne.s32 	%p1871, %r4793, 0;
	@%p1871 bra 	$L__BB11_1434;
	ld.shared.u64 	%rd3651, [m_Local_$_0];
	add.s64 	%rd3652, %rd3651, %rd389;
	st.u32 	[%rd3652+32], %r919;
	ld.u32 	%r4794, [%rd1079];
	setp.eq.s32 	%p1872, %r4794, 0;
	selp.b32 	%r8524, %r8523, 0, %p1872;
$L__BB11_1434:
	st.u32 	[%rd1079], %r8524;
	bra.uni 	$L__BB11_1436;
$L__BB11_1435:
	ld.global.nc.u8 	%rs447, [%rd7572+-1];
	cvt.u16.u8 	%rs448, %rs447;
	add.s64 	%rd3653, %rd387, %rd7573;
	mov.b32 	%r4797, 0;
	st.u32 	[%rd3653+32], %r4797;
	st.u8 	[%rd3653+32], %rs448;
$L__BB11_1436:
	setp.eq.s32 	%p1873, %r935, 27;
	@%p1873 bra 	$L__BB11_1451;
	setp.eq.s32 	%p1874, %r919, -1;
	@%p1874 bra 	$L__BB11_1449;
	ld.shared.u64 	%rd390, [m_Local_$_0];
	add.s64 	%rd3654, %rd390, %rd384;
	ld.u32 	%r942, [%rd3654+12];
	setp.lt.s32 	%p1875, %r935, %r942;
	@%p1875 bra 	$L__BB11_1448;
	ld.shared.u64 	%rd3655, [m_Local_$_1];
	atom.add.u64 	%rd3656, [%rd3], 48;
	add.s64 	%rd3657, %rd3656, 56;
	setp.ge.u64 	%p1876, %rd3657, %rd3655;
	shr.u64 	%rd391, %rd3656, 4;
	cvt.u32.u64 	%r8525, %rd391;
	setp.eq.s32 	%p1877, %r8525, -1;
	or.pred  	%p1878, %p1876, %p1877;
	@%p1878 bra 	$L__BB11_1441;
	ld.shared.u64 	%rd3658, [m_Local_$_0];
	shl.b64 	%rd3659, %rd391, 32;
	shr.s64 	%rd3660, %rd3659, 28;
	add.s64 	%rd3661, %rd3658, %rd3660;
	mov.b16 	%rs449, 0;
	st.u8 	[%rd3661], %rs449;
	st.u8 	[%rd3661+1], %rs449;
	mov.b32 	%r4799, 3608;
	st.u32 	[%rd3661+4], %r4799;
	mov.b16 	%rs450, 1;
	st.u8 	[%rd3661+3], %rs450;
	mov.b32 	%r4800, 48;
	st.u32 	[%rd3661+8], %r4800;
	mov.b32 	%r4801, -1;
	st.u32 	[%rd3661+16], %r4801;
	ld.shared.u64 	%rd3662, [m_Local_$_0];
	add.s64 	%rd3663, %rd3662, %rd3660;
	mov.b32 	%r4802, 0;
	st.u32 	[%rd3663+32], %r4802;
	ld.shared.u64 	%rd3664, [m_Local_$_0];
	add.s64 	%rd3665, %rd3664, %rd3660;
	st.u32 	[%rd3665+36], %r4802;
	ld.shared.u64 	%rd3666, [m_Local_$_0];
	add.s64 	%rd3667, %rd3666, %rd3660;
	st.u32 	[%rd3667+40], %r4802;
	ld.u32 	%r4803, [%rd1079];
	setp.eq.s32 	%p4023, %r4803, 0;
	bra.uni 	$L__BB11_1442;
$L__BB11_1441:
	mov.b32 	%r4805, 21106;
	st.u32 	[%rd1079], %r4805;
	mov.b32 	%r8525, -1;
	mov.pred 	%p4023, 0;
$L__BB11_1442:
	mov.b32 	%r8526, 0;
	not.pred 	%p1880, %p4023;
	@%p1880 bra 	$L__BB11_1447;
	setp.eq.s32 	%p1881, %r8525, -1;
	@%p1881 bra 	$L__BB11_4042;
	ld.shared.u64 	%rd3668, [m_Local_$_0];
	mul.wide.s32 	%rd392, %r8525, 16;
	add.s64 	%rd3669, %rd3668, %rd392;
	st.u32 	[%rd3669+40], %r942;
	ld.u32 	%r4808, [%rd1079];
	setp.eq.s32 	%p1882, %r4808, 0;
	@%p1882 bra 	$L__BB11_1445;
	bra.uni 	$L__BB11_1447;
$L__BB11_1445:
	ld.shared.u64 	%rd3670, [m_Local_$_0];
	add.s64 	%rd3671, %rd3670, %rd392;
	st.u32 	[%rd3671+36], %r935;
	ld.u32 	%r4810, [%rd1079];
	setp.ne.s32 	%p1883, %r4810, 0;
	@%p1883 bra 	$L__BB11_1447;
	ld.shared.u64 	%rd3672, [m_Local_$_0];
	add.s64 	%rd3673, %rd3672, %rd392;
	st.u32 	[%rd3673+32], %r919;
	ld.u32 	%r4811, [%rd1079];
	setp.eq.s32 	%p1884, %r4811, 0;
	selp.b32 	%r8526, %r8525, 0, %p1884;
$L__BB11_1447:
	st.u32 	[%rd1079], %r8526;
	bra.uni 	$L__BB11_1450;
$L__BB11_1448:
	ld.global.nc.u8 	%rs451, [%rd7572];
	cvt.u16.u8 	%rs452, %rs451;
	add.s64 	%rd3674, %rd390, %rd7573;
	mov.b32 	%r4814, 0;
	st.u32 	[%rd3674+36], %r4814;
	st.u8 	[%rd3674+36], %rs452;
	bra.uni 	$L__BB11_1450;
$L__BB11_1449:
	mov.b32 	%r4815, 21352;
	st.u32 	[%rd1079], %r4815;
$L__BB11_1450:
	add.s64 	%rd7573, %rd7573, 8;
	add.s32 	%r8522, %r8522, 2;
	add.s64 	%rd7572, %rd7572, 2;
	bra.uni 	$L__BB11_1396;
$L__BB11_1451:
	ld.shared.u64 	%rd3675, [m_Local_$_1];
	atom.add.u64 	%rd3676, [%rd3], 48;
	add.s64 	%rd3677, %rd3676, 56;
	setp.lt.u64 	%p1885, %rd3677, %rd3675;
	shr.u64 	%rd3678, %rd3676, 4;
	cvt.u32.u64 	%r4816, %rd3678;
	selp.b32 	%r948, %r4816, -1, %p1885;
	setp.ne.s32 	%p1886, %r948, -1;
	@%p1886 bra 	$L__BB11_1453;
	mov.b32 	%r4928, 21352;
	st.u32 	[%rd1079], %r4928;
	bra.uni 	$L__BB11_1528;
$L__BB11_1453:
	ld.shared.u64 	%rd3679, [m_Local_$_0];
	mul.wide.s32 	%rd3680, %r948, 16;
	add.s64 	%rd3681, %rd3679, %rd3680;
	mov.b16 	%rs453, 1;
	st.u8 	[%rd3681], %rs453;
	mov.b16 	%rs454, 0;
	st.u8 	[%rd3681+1], %rs454;
	mov.b32 	%r4817, 2906;
	st.u32 	[%rd3681+4], %r4817;
	st.u8 	[%rd3681+3], %rs453;
	mov.b32 	%r4818, 48;
	st.u32 	[%rd3681+8], %r4818;
	mov.b32 	%r4819, -1;
	st.u32 	[%rd3681+16], %r4819;
	ld.shared.u64 	%rd3682, [m_Local_$_0];
	add.s64 	%rd3683, %rd3682, %rd384;
	ld.u32 	%r949, [%rd3683+12];
	shl.b32 	%r4820, %r949, 2;
	add.s32 	%r4821, %r4820, 32;
	shr.s32 	%r4822, %r4821, 31;
	shr.u32 	%r4823, %r4822, 29;
	add.s32 	%r4824, %r4821, %r4823;
	and.b32  	%r4825, %r4824, -8;
	sub.s32 	%r4826, %r4821, %r4825;
	setp.eq.s32 	%p1887, %r4826, 0;
	sub.s32 	%r4827, %r4820, %r4826;
	add.s32 	%r4828, %r4827, 40;
	selp.b32 	%r950, %r4821, %r4828, %p1887;
	ld.shared.u64 	%rd395, [m_Local_$_1];
	and.b32  	%r4829, %r950, 12;
	setp.eq.s32 	%p1888, %r4829, 0;
	mov.u32 	%r8527, %r950;
	@%p1888 bra 	$L__BB11_1455;
	shr.s32 	%r4830, %r950, 31;
	shr.u32 	%r4831, %r4830, 28;
	add.s32 	%r4832, %r950, %r4831;
	and.b32  	%r4833, %r4832, -16;
	add.s32 	%r8527, %r4833, 16;
$L__BB11_1455:
	cvt.s64.s32 	%rd3684, %r8527;
	atom.add.u64 	%rd3685, [%rd3], %rd3684;
	cvt.s64.s32 	%rd3686, %r950;
	add.s64 	%rd3687, %rd3686, %rd3685;
	add.s64 	%rd3688, %rd3687, 8;
	setp.lt.u64 	%p1889, %rd3688, %rd395;
	shr.u64 	%rd3689, %rd3685, 4;
	cvt.u32.u64 	%r4834, %rd3689;
	selp.b32 	%r953, %r4834, -1, %p1889;
	setp.ne.s32 	%p1890, %r953, -1;
	@%p1890 bra 	$L__BB11_1457;
	mov.b32 	%r4892, 21352;
	st.u32 	[%rd1079], %r4892;
	bra.uni 	$L__BB11_1496;
$L__BB11_1457:
	ld.shared.u64 	%rd3690, [m_Local_$_0];
	mul.wide.s32 	%rd396, %r953, 16;
	add.s64 	%rd3691, %rd3690, %rd396;
	mov.b16 	%rs455, 0;
	st.u8 	[%rd3691], %rs455;
	st.u8 	[%rd3691+1], %rs455;
	mov.b32 	%r4835, 4335;
	st.u32 	[%rd3691+4], %r4835;
	mov.b16 	%rs456, 1;
	st.u8 	[%rd3691+3], %rs456;
	st.u32 	[%rd3691+8], %r950;
	st.u32 	[%rd3691+12], %r949;
	setp.lt.s32 	%p1891, %r949, 1;
	@%p1891 bra 	$L__BB11_1496;
	setp.eq.s32 	%p1892, %r949, 1;
	mov.b32 	%r972, 0;
	@%p1892 bra 	$L__BB11_1484;
	and.b32  	%r4838, %r949, 2147483646;
	neg.s32 	%r8529, %r4838;
	mov.b32 	%r8528, 0;
	mov.u32 	%r8530, %r8528;
$L__BB11_1460:
	ld.shared.u64 	%rd3692, [m_Local_$_0];
	add.s64 	%rd397, %rd3692, %rd396;
	ld.u32 	%r958, [%rd397+12];
	setp.lt.s32 	%p1893, %r8530, %r958;
	@%p1893 bra 	$L__BB11_1471;
	ld.shared.u64 	%rd3693, [m_Local_$_1];
	atom.add.u64 	%rd3694, [%rd3], 48;
	add.s64 	%rd3695, %rd3694, 56;
	setp.lt.u64 	%p1894, %rd3695, %rd3693;
	shr.u64 	%rd398, %rd3694, 4;
	cvt.u32.u64 	%r8531, %rd398;
	setp.ne.s32 	%p1895, %r8531, -1;
	and.pred  	%p1896, %p1894, %p1895;
	@%p1896 bra 	$L__BB11_1463;
	mov.b32 	%r4845, 21106;
	st.u32 	[%rd1079], %r4845;
	mov.b32 	%r8531, -1;
	mov.pred 	%p4024, 0;
	bra.uni 	$L__BB11_1464;
$L__BB11_1463:
	ld.shared.u64 	%rd3696, [m_Local_$_0];
	shl.b64 	%rd3697, %rd398, 32;
	shr.s64 	%rd3698, %rd3697, 28;
	add.s64 	%rd3699, %rd3696, %rd3698;
	mov.b16 	%rs457, 0;
	st.u8 	[%rd3699], %rs457;
	st.u8 	[%rd3699+1], %rs457;
	mov.b32 	%r4839, 3608;
	st.u32 	[%rd3699+4], %r4839;
	mov.b16 	%rs458, 1;
	st.u8 	[%rd3699+3], %rs458;
	mov.b32 	%r4840, 48;
	st.u32 	[%rd3699+8], %r4840;
	mov.b32 	%r4841, -1;
	st.u32 	[%rd3699+16], %r4841;
	ld.shared.u64 	%rd3700, [m_Local_$_0];
	add.s64 	%rd3701, %rd3700, %rd3698;
	mov.b32 	%r4842, 0;
	st.u32 	[%rd3701+32], %r4842;
	ld.shared.u64 	%rd3702, [m_Local_$_0];
	add.s64 	%rd3703, %rd3702, %rd3698;
	st.u32 	[%rd3703+36], %r4842;
	ld.shared.u64 	%rd3704, [m_Local_$_0];
	add.s64 	%rd3705, %rd3704, %rd3698;
	st.u32 	[%rd3705+40], %r4842;
	ld.u32 	%r4843, [%rd1079];
	setp.eq.s32 	%p4024, %r4843, 0;
$L__BB11_1464:
	mov.b32 	%r8532, 0;
	not.pred 	%p1898, %p4024;
	@%p1898 bra 	$L__BB11_1470;
	setp.ne.s32 	%p1899, %r8531, -1;
	@%p1899 bra 	$L__BB11_1467;
	mov.b32 	%r4853, 21352;
	st.u32 	[%rd1079], %r4853;
	bra.uni 	$L__BB11_1470;
$L__BB11_1467:
	ld.shared.u64 	%rd3706, [m_Local_$_0];
	mul.wide.s32 	%rd399, %r8531, 16;
	add.s64 	%rd3707, %rd3706, %rd399;
	st.u32 	[%rd3707+40], %r958;
	ld.u32 	%r4848, [%rd1079];
	setp.ne.s32 	%p1900, %r4848, 0;
	@%p1900 bra 	$L__BB11_1470;
	ld.shared.u64 	%rd3708, [m_Local_$_0];
	add.s64 	%rd3709, %rd3708, %rd399;
	st.u32 	[%rd3709+36], %r8530;
	ld.u32 	%r4850, [%rd1079];
	setp.ne.s32 	%p1901, %r4850, 0;
	@%p1901 bra 	$L__BB11_1470;
	ld.shared.u64 	%rd3710, [m_Local_$_0];
	add.s64 	%rd3711, %rd3710, %rd399;
	st.u32 	[%rd3711+32], %r953;
	ld.u32 	%r4851, [%rd1079];
	setp.eq.s32 	%p1902, %r4851, 0;
	selp.b32 	%r8532, %r8531, 0, %p1902;
$L__BB11_1470:
	st.u32 	[%rd1079], %r8532;
	bra.uni 	$L__BB11_1472;
$L__BB11_1471:
	cvt.u64.u32 	%rd3712, %r8528;
	add.s64 	%rd3713, %rd397, %rd3712;
	mov.b32 	%r4854, 0;
	st.u32 	[%rd3713+32], %r4854;
$L__BB11_1472:
	ld.shared.u64 	%rd3714, [m_Local_$_0];
	add.s64 	%rd400, %rd3714, %rd396;
	ld.u32 	%r963, [%rd400+12];
	add.s32 	%r4855, %r8530, 1;
	setp.lt.s32 	%p1903, %r4855, %r963;
	@%p1903 bra 	$L__BB11_1482;
	ld.shared.u64 	%rd3715, [m_Local_$_1];
	atom.add.u64 	%rd3716, [%rd3], 48;
	add.s64 	%rd3717, %rd3716, 56;
	setp.ge.u64 	%p1904, %rd3717, %rd3715;
	shr.u64 	%rd401, %rd3716, 4;
	cvt.u32.u64 	%r8533, %rd401;
	setp.eq.s32 	%p1905, %r8533, -1;
	or.pred  	%p1906, %p1904, %p1905;
	@%p1906 bra 	$L__BB11_1475;
	ld.shared.u64 	%rd3718, [m_Local_$_0];
	shl.b64 	%rd3719, %rd401, 32;
	shr.s64 	%rd3720, %rd3719, 28;
	add.s64 	%rd3721, %rd3718, %rd3720;
	mov.b16 	%rs459, 0;
	st.u8 	[%rd3721], %rs459;
	st.u8 	[%rd3721+1], %rs459;
	mov.b32 	%r4856, 3608;
	st.u32 	[%rd3721+4], %r4856;
	mov.b16 	%rs460, 1;
	st.u8 	[%rd3721+3], %rs460;
	mov.b32 	%r4857, 48;
	st.u32 	[%rd3721+8], %r4857;
	mov.b32 	%r4858, -1;
	st.u32 	[%rd3721+16], %r4858;
	ld.shared.u64 	%rd3722, [m_Local_$_0];
	add.s64 	%rd3723, %rd3722, %rd3720;
	mov.b32 	%r4859, 0;
	st.u32 	[%rd3723+32], %r4859;
	ld.shared.u64 	%rd3724, [m_Local_$_0];
	add.s64 	%rd3725, %rd3724, %rd3720;
	st.u32 	[%rd3725+36], %r4859;
	ld.shared.u64 	%rd3726, [m_Local_$_0];
	add.s64 	%rd3727, %rd3726, %rd3720;
	st.u32 	[%rd3727+40], %r4859;
	ld.u32 	%r4860, [%rd1079];
	setp.eq.s32 	%p4025, %r4860, 0;
	bra.uni 	$L__BB11_1476;
$L__BB11_1475:
	mov.b32 	%r4862, 21106;
	st.u32 	[%rd1079], %r4862;
	mov.b32 	%r8533, -1;
	mov.pred 	%p4025, 0;
$L__BB11_1476:
	mov.b32 	%r8534, 0;
	not.pred 	%p1908, %p4025;
	@%p1908 bra 	$L__BB11_1481;
	setp.eq.s32 	%p1909, %r8533, -1;
	@%p1909 bra 	$L__BB11_4043;
	ld.shared.u64 	%rd3728, [m_Local_$_0];
	mul.wide.s32 	%rd402, %r8533, 16;
	add.s64 	%rd3729, %rd3728, %rd402;
	st.u32 	[%rd3729+40], %r963;
	ld.u32 	%r4865, [%rd1079];
	setp.eq.s32 	%p1910, %r4865, 0;
	@%p1910 bra 	$L__BB11_1479;
	bra.uni 	$L__BB11_1481;
$L__BB11_1479:
	ld.shared.u64 	%rd3730, [m_Local_$_0];
	add.s64 	%rd3731, %rd3730, %rd402;
	st.u32 	[%rd3731+36], %r4855;
	ld.u32 	%r4868, [%rd1079];
	setp.ne.s32 	%p1911, %r4868, 0;
	@%p1911 bra 	$L__BB11_1481;
	ld.shared.u64 	%rd3732, [m_Local_$_0];
	add.s64 	%rd3733, %rd3732, %rd402;
	st.u32 	[%rd3733+32], %r953;
	ld.u32 	%r4869, [%rd1079];
	setp.eq.s32 	%p1912, %r4869, 0;
	selp.b32 	%r8534, %r8533, 0, %p1912;
$L__BB11_1481:
	st.u32 	[%rd1079], %r8534;
	bra.uni 	$L__BB11_1483;
$L__BB11_1482:
	add.s32 	%r4872, %r8528, 4;
	cvt.u64.u32 	%rd3734, %r4872;
	add.s64 	%rd3735, %rd400, %rd3734;
	mov.b32 	%r4873, 0;
	st.u32 	[%rd3735+32], %r4873;
$L__BB11_1483:
	and.b32  	%r972, %r949, 2147483646;
	add.s32 	%r8530, %r8530, 2;
	add.s32 	%r8529, %r8529, 2;
	add.s32 	%r8528, %r8528, 8;
	setp.ne.s32 	%p1913, %r8529, 0;
	@%p1913 bra 	$L__BB11_1460;
$L__BB11_1484:
	and.b32  	%r4874, %r949, 1;
	setp.eq.b32 	%p1914, %r4874, 1;
	not.pred 	%p1915, %p1914;
	@%p1915 bra 	$L__BB11_1496;
	ld.shared.u64 	%rd3736, [m_Local_$_0];
	add.s64 	%rd403, %rd3736, %rd396;
	ld.u32 	%r973, [%rd403+12];
	setp.lt.s32 	%p1916, %r972, %r973;
	@%p1916 bra 	$L__BB11_1495;
	ld.shared.u64 	%rd3737, [m_Local_$_1];
	atom.add.u64 	%rd3738, [%rd3], 48;
	add.s64 	%rd3739, %rd3738, 56;
	setp.ge.u64 	%p1917, %rd3739, %rd3737;
	shr.u64 	%rd404, %rd3738, 4;
	cvt.u32.u64 	%r8536, %rd404;
	setp.eq.s32 	%p1918, %r8536, -1;
	or.pred  	%p1919, %p1917, %p1918;
	@%p1919 bra 	$L__BB11_1488;
	ld.shared.u64 	%rd3740, [m_Local_$_0];
	shl.b64 	%rd3741, %rd404, 32;
	shr.s64 	%rd3742, %rd3741, 28;
	add.s64 	%rd3743, %rd3740, %rd3742;
	mov.b16 	%rs461, 0;
	st.u8 	[%rd3743], %rs461;
	st.u8 	[%rd3743+1], %rs461;
	mov.b32 	%r4875, 3608;
	st.u32 	[%rd3743+4], %r4875;
	mov.b16 	%rs462, 1;
	st.u8 	[%rd3743+3], %rs462;
	mov.b32 	%r4876, 48;
	st.u32 	[%rd3743+8], %r4876;
	mov.b32 	%r4877, -1;
	st.u32 	[%rd3743+16], %r4877;
	ld.shared.u64 	%rd3744, [m_Local_$_0];
	add.s64 	%rd3745, %rd3744, %rd3742;
	mov.b32 	%r4878, 0;
	st.u32 	[%rd3745+32], %r4878;
	ld.shared.u64 	%rd3746, [m_Local_$_0];
	add.s64 	%rd3747, %rd3746, %rd3742;
	st.u32 	[%rd3747+36], %r4878;
	ld.shared.u64 	%rd3748, [m_Local_$_0];
	add.s64 	%rd3749, %rd3748, %rd3742;
	st.u32 	[%rd3749+40], %r4878;
	ld.u32 	%r4879, [%rd1079];
	setp.eq.s32 	%p4026, %r4879, 0;
	bra.uni 	$L__BB11_1489;
$L__BB11_1488:
	mov.b32 	%r4881, 21106;
	st.u32 	[%rd1079], %r4881;
	mov.b32 	%r8536, -1;
	mov.pred 	%p4026, 0;
$L__BB11_1489:
	mov.b32 	%r8537, 0;
	not.pred 	%p1921, %p4026;
	@%p1921 bra 	$L__BB11_1494;
	setp.eq.s32 	%p1922, %r8536, -1;
	@%p1922 bra 	$L__BB11_4044;
	ld.shared.u64 	%rd3750, [m_Local_$_0];
	mul.wide.s32 	%rd405, %r8536, 16;
	add.s64 	%rd3751, %rd3750, %rd405;
	st.u32 	[%rd3751+40], %r973;
	ld.u32 	%r4884, [%rd1079];
	setp.eq.s32 	%p1923, %r4884, 0;
	@%p1923 bra 	$L__BB11_1492;
	bra.uni 	$L__BB11_1494;
$L__BB11_1492:
	ld.shared.u64 	%rd3752, [m_Local_$_0];
	add.s64 	%rd3753, %rd3752, %rd405;
	st.u32 	[%rd3753+36], %r972;
	ld.u32 	%r4886, [%rd1079];
	setp.ne.s32 	%p1924, %r4886, 0;
	@%p1924 bra 	$L__BB11_1494;
	ld.shared.u64 	%rd3754, [m_Local_$_0];
	add.s64 	%rd3755, %rd3754, %rd405;
	st.u32 	[%rd3755+32], %r953;
	ld.u32 	%r4887, [%rd1079];
	setp.eq.s32 	%p1925, %r4887, 0;
	selp.b32 	%r8537, %r8536, 0, %p1925;
$L__BB11_1494:
	st.u32 	[%rd1079], %r8537;
	bra.uni 	$L__BB11_1496;
$L__BB11_1495:
	shl.b32 	%r4890, %r972, 2;
	cvt.u64.u32 	%rd3756, %r4890;
	add.s64 	%rd3757, %rd403, %rd3756;
	mov.b32 	%r4891, 0;
	st.u32 	[%rd3757+32], %r4891;
$L__BB11_1496:
	setp.lt.s32 	%p1926, %r949, 1;
	@%p1926 bra 	$L__BB11_1527;
	neg.s32 	%r8539, %r949;
	mov.b32 	%r8538, 0;
	mul.wide.s32 	%rd3781, %r953, 16;
	mov.u32 	%r8540, %r8538;
$L__BB11_1498:
	setp.ne.s32 	%p1927, %r919, -1;
	@%p1927 bra 	$L__BB11_1500;
	mov.b32 	%r4909, 21352;
	st.u32 	[%rd1079], %r4909;
	mov.b16 	%rs952, 0;
	bra.uni 	$L__BB11_1512;
$L__BB11_1500:
	ld.shared.u64 	%rd3758, [m_Local_$_0];
	add.s64 	%rd406, %rd3758, %rd384;
	ld.u32 	%r982, [%rd406+12];
	setp.lt.s32 	%p1928, %r8540, %r982;
	@%p1928 bra 	$L__BB11_1511;
	ld.shared.u64 	%rd3759, [m_Local_$_1];
	atom.add.u64 	%rd3760, [%rd3], 48;
	add.s64 	%rd3761, %rd3760, 56;
	setp.lt.u64 	%p1929, %rd3761, %rd3759;
	shr.u64 	%rd407, %rd3760, 4;
	cvt.u32.u64 	%r8541, %rd407;
	setp.ne.s32 	%p1930, %r8541, -1;
	and.pred  	%p1931, %p1929, %p1930;
	@%p1931 bra 	$L__BB11_1503;
	mov.b32 	%r4900, 21106;
	st.u32 	[%rd1079], %r4900;
	mov.b32 	%r8541, -1;
	mov.pred 	%p4027, 0;
	bra.uni 	$L__BB11_1504;
$L__BB11_1503:
	ld.shared.u64 	%rd3762, [m_Local_$_0];
	shl.b64 	%rd3763, %rd407, 32;
	shr.s64 	%rd3764, %rd3763, 28;
	add.s64 	%rd3765, %rd3762, %rd3764;
	mov.b16 	%rs463, 0;
	st.u8 	[%rd3765], %rs463;
	st.u8 	[%rd3765+1], %rs463;
	mov.b32 	%r4894, 3608;
	st.u32 	[%rd3765+4], %r4894;
	mov.b16 	%rs464, 1;
	st.u8 	[%rd3765+3], %rs464;
	mov.b32 	%r4895, 48;
	st.u32 	[%rd3765+8], %r4895;
	mov.b32 	%r4896, -1;
	st.u32 	[%rd3765+16], %r4896;
	ld.shared.u64 	%rd3766, [m_Local_$_0];
	add.s64 	%rd3767, %rd3766, %rd3764;
	mov.b32 	%r4897, 0;
	st.u32 	[%rd3767+32], %r4897;
	ld.shared.u64 	%rd3768, [m_Local_$_0];
	add.s64 	%rd3769, %rd3768, %rd3764;
	st.u32 	[%rd3769+36], %r4897;
	ld.shared.u64 	%rd3770, [m_Local_$_0];
	add.s64 	%rd3771, %rd3770, %rd3764;
	st.u32 	[%rd3771+40], %r4897;
	ld.u32 	%r4898, [%rd1079];
	setp.eq.s32 	%p4027, %r4898, 0;
$L__BB11_1504:
	mov.b32 	%r8542, 0;
	not.pred 	%p1933, %p4027;
	@%p1933 bra 	$L__BB11_1510;
	setp.ne.s32 	%p1934, %r8541, -1;
	@%p1934 bra 	$L__BB11_1507;
	mov.b32 	%r4908, 21352;
	st.u32 	[%rd1079], %r4908;
	bra.uni 	$L__BB11_1510;
$L__BB11_1507:
	ld.shared.u64 	%rd3772, [m_Local_$_0];
	mul.wide.s32 	%rd408, %r8541, 16;
	add.s64 	%rd3773, %rd3772, %rd408;
	st.u32 	[%rd3773+40], %r982;
	ld.u32 	%r4903, [%rd1079];
	setp.ne.s32 	%p1935, %r4903, 0;
	@%p1935 bra 	$L__BB11_1510;
	ld.shared.u64 	%rd3774, [m_Local_$_0];
	add.s64 	%rd3775, %rd3774, %rd408;
	st.u32 	[%rd3775+36], %r8540;
	ld.u32 	%r4905, [%rd1079];
	setp.ne.s32 	%p1936, %r4905, 0;
	@%p1936 bra 	$L__BB11_1510;
	ld.shared.u64 	%rd3776, [m_Local_$_0];
	add.s64 	%rd3777, %rd3776, %rd408;
	st.u32 	[%rd3777+32], %r919;
	ld.u32 	%r4906, [%rd1079];
	setp.eq.s32 	%p1937, %r4906, 0;
	selp.b32 	%r8542, %r8541, 0, %p1937;
$L__BB11_1510:
	st.u32 	[%rd1079], %r8542;
	mov.b16 	%rs952, 0;
	bra.uni 	$L__BB11_1512;
$L__BB11_1511:
	cvt.u64.u32 	%rd3778, %r8538;
	add.s64 	%rd3779, %rd406, %rd3778;
	ld.u8 	%rs952, [%rd3779+32];
$L__BB11_1512:
	setp.ne.s32 	%p1938, %r953, -1;
	@%p1938 bra 	$L__BB11_1514;
	mov.b32 	%r4926, 21352;
	st.u32 	[%rd1079], %r4926;
	bra.uni 	$L__BB11_1526;
$L__BB11_1514:
	ld.shared.u64 	%rd3780, [m_Local_$_0];
	add.s64 	%rd409, %rd3780, %rd3781;
	ld.u32 	%r987, [%rd409+12];
	setp.lt.s32 	%p1939, %r8540, %r987;
	@%p1939 bra 	$L__BB11_1525;
	ld.shared.u64 	%rd3782, [m_Local_$_1];
	atom.add.u64 	%rd3783, [%rd3], 48;
	add.s64 	%rd3784, %rd3783, 56;
	setp.lt.u64 	%p1940, %rd3784, %rd3782;
	shr.u64 	%rd410, %rd3783, 4;
	cvt.u32.u64 	%r8543, %rd410;
	setp.ne.s32 	%p1941, %r8543, -1;
	and.pred  	%p1942, %p1940, %p1941;
	@%p1942 bra 	$L__BB11_1517;
	mov.b32 	%r4916, 21106;
	st.u32 	[%rd1079], %r4916;
	mov.b32 	%r8543, -1;
	mov.pred 	%p4028, 0;
	bra.uni 	$L__BB11_1518;
$L__BB11_1517:
	ld.shared.u64 	%rd3785, [m_Local_$_0];
	shl.b64 	%rd3786, %rd410, 32;
	shr.s64 	%rd3787, %rd3786, 28;
	add.s64 	%rd3788, %rd3785, %rd3787;
	mov.b16 	%rs467, 0;
	st.u8 	[%rd3788], %rs467;
	st.u8 	[%rd3788+1], %rs467;
	mov.b32 	%r4910, 3608;
	st.u32 	[%rd3788+4], %r4910;
	mov.b16 	%rs468, 1;
	st.u8 	[%rd3788+3], %rs468;
	mov.b32 	%r4911, 48;
	st.u32 	[%rd3788+8], %r4911;
	mov.b32 	%r4912, -1;
	st.u32 	[%rd3788+16], %r4912;
	ld.shared.u64 	%rd3789, [m_Local_$_0];
	add.s64 	%rd3790, %rd3789, %rd3787;
	mov.b32 	%r4913, 0;
	st.u32 	[%rd3790+32], %r4913;
	ld.shared.u64 	%rd3791, [m_Local_$_0];
	add.s64 	%rd3792, %rd3791, %rd3787;
	st.u32 	[%rd3792+36], %r4913;
	ld.shared.u64 	%rd3793, [m_Local_$_0];
	add.s64 	%rd3794, %rd3793, %rd3787;
	st.u32 	[%rd3794+40], %r4913;
	ld.u32 	%r4914, [%rd1079];
	setp.eq.s32 	%p4028, %r4914, 0;
$L__BB11_1518:
	mov.b32 	%r8544, 0;
	not.pred 	%p1944, %p4028;
	@%p1944 bra 	$L__BB11_1524;
	setp.ne.s32 	%p1945, %r8543, -1;
	@%p1945 bra 	$L__BB11_1521;
	mov.b32 	%r4924, 21352;
	st.u32 	[%rd1079], %r4924;
	bra.uni 	$L__BB11_1524;
$L__BB11_1521:
	ld.shared.u64 	%rd3795, [m_Local_$_0];
	mul.wide.s32 	%rd411, %r8543, 16;
	add.s64 	%rd3796, %rd3795, %rd411;
	st.u32 	[%rd3796+40], %r987;
	ld.u32 	%r4919, [%rd1079];
	setp.ne.s32 	%p1946, %r4919, 0;
	@%p1946 bra 	$L__BB11_1524;
	ld.shared.u64 	%rd3797, [m_Local_$_0];
	add.s64 	%rd3798, %rd3797, %rd411;
	st.u32 	[%rd3798+36], %r8540;
	ld.u32 	%r4921, [%rd1079];
	setp.ne.s32 	%p1947, %r4921, 0;
	@%p1947 bra 	$L__BB11_1524;
	ld.shared.u64 	%rd3799, [m_Local_$_0];
	add.s64 	%rd3800, %rd3799, %rd411;
	st.u32 	[%rd3800+32], %r953;
	ld.u32 	%r4922, [%rd1079];
	setp.eq.s32 	%p1948, %r4922, 0;
	selp.b32 	%r8544, %r8543, 0, %p1948;
$L__BB11_1524:
	st.u32 	[%rd1079], %r8544;
	bra.uni 	$L__BB11_1526;
$L__BB11_1525:
	cvt.u64.u32 	%rd3801, %r8538;
	add.s64 	%rd3802, %rd409, %rd3801;
	mov.b32 	%r4925, 0;
	st.u32 	[%rd3802+32], %r4925;
	st.u8 	[%rd3802+32], %rs952;
$L__BB11_1526:
	add.s32 	%r8540, %r8540, 1;
	add.s32 	%r8539, %r8539, 1;
	setp.ne.s32 	%p1949, %r8539, 0;
	add.s32 	%r8538, %r8538, 4;
	@%p1949 bra 	$L__BB11_1498;
$L__BB11_1527:
	ld.shared.u64 	%rd3803, [m_Local_$_0];
	mul.wide.s32 	%rd3804, %r948, 16;
	add.s64 	%rd3805, %rd3803, %rd3804;
	st.u32 	[%rd3805+32], %r953;
	ld.shared.u64 	%rd3806, [m_Local_$_0];
	add.s64 	%rd3807, %rd3806, %rd3804;
	st.u32 	[%rd3807+40], %r949;
	ld.shared.u64 	%rd3808, [m_Local_$_0];
	add.s64 	%rd3809, %rd3808, %rd3804;
	mov.b32 	%r4927, 0;
	st.u32 	[%rd3809+48], %r4927;
$L__BB11_1528:
	setp.ne.s32 	%p1950, %r8516, -1;
	@%p1950 bra 	$L__BB11_1530;
	mov.b32 	%r4930, 21352;
	st.u32 	[%rd1079], %r4930;
	mov.b32 	%r8545, 0;
	mov.u32 	%r8546, %r8545;
	bra.uni 	$L__BB11_1531;
$L__BB11_1530:
	ld.shared.u64 	%rd3810, [m_Local_$_0];
	mul.wide.s32 	%rd3811, %r8516, 16;
	add.s64 	%rd3812, %rd3810, %rd3811;
	ld.u32 	%r8545, [%rd3812+32];
	ld.u32 	%r8546, [%rd3812+40];
$L__BB11_1531:
	setp.ne.s32 	%p1951, %r948, -1;
	@%p1951 bra 	$L__BB11_1533;
	mov.b32 	%r4932, 21352;
	st.u32 	[%rd1079], %r4932;
	mov.b32 	%r8547, 0;
	mov.u32 	%r8548, %r8547;
	bra.uni 	$L__BB11_1534;
$L__BB11_1533:
	ld.shared.u64 	%rd3813, [m_Local_$_0];
	mul.wide.s32 	%rd3814, %r948, 16;
	add.s64 	%rd3815, %rd3813, %rd3814;
	ld.u32 	%r8547, [%rd3815+32];
	ld.u32 	%r8548, [%rd3815+40];
$L__BB11_1534:
	add.s32 	%r1003, %r8548, %r8546;
	shl.b32 	%r4933, %r1003, 2;
	add.s32 	%r4934, %r4933, 32;
	shr.s32 	%r4935, %r4934, 31;
	shr.u32 	%r4936, %r4935, 29;
	add.s32 	%r4937, %r4934, %r4936;
	and.b32  	%r4938, %r4937, -8;
	sub.s32 	%r4939, %r4934, %r4938;
	setp.eq.s32 	%p1952, %r4939, 0;
	sub.s32 	%r4940, %r4933, %r4939;
	add.s32 	%r4941, %r4940, 40;
	selp.b32 	%r1004, %r4934, %r4941, %p1952;
	ld.shared.u64 	%rd412, [m_Local_$_1];
	and.b32  	%r4942, %r1004, 12;
	setp.eq.s32 	%p1953, %r4942, 0;
	mov.u32 	%r8549, %r1004;
	@%p1953 bra 	$L__BB11_1536;
	shr.s32 	%r4943, %r1004, 31;
	shr.u32 	%r4944, %r4943, 28;
	add.s32 	%r4945, %r1004, %r4944;
	and.b32  	%r4946, %r4945, -16;
	add.s32 	%r8549, %r4946, 16;
$L__BB11_1536:
	cvt.s64.s32 	%rd3816, %r8549;
	atom.add.u64 	%rd3817, [%rd3], %rd3816;
	cvt.s64.s32 	%rd3818, %r1004;
	add.s64 	%rd3819, %rd3818, %rd3817;
	add.s64 	%rd3820, %rd3819, 8;
	setp.lt.u64 	%p1954, %rd3820, %rd412;
	shr.u64 	%rd3821, %rd3817, 4;
	cvt.u32.u64 	%r4947, %rd3821;
	selp.b32 	%r1007, %r4947, -1, %p1954;
	setp.ne.s32 	%p1955, %r1007, -1;
	@%p1955 bra 	$L__BB11_1538;
	mov.b32 	%r5005, 21352;
	st.u32 	[%rd1079], %r5005;
	bra.uni 	$L__BB11_1577;
$L__BB11_1538:
	ld.shared.u64 	%rd3822, [m_Local_$_0];
	mul.wide.s32 	%rd413, %r1007, 16;
	add.s64 	%rd3823, %rd3822, %rd413;
	mov.b16 	%rs469, 0;
	st.u8 	[%rd3823], %rs469;
	st.u8 	[%rd3823+1], %rs469;
	mov.b32 	%r4948, 4335;
	st.u32 	[%rd3823+4], %r4948;
	mov.b16 	%rs470, 1;
	st.u8 	[%rd3823+3], %rs470;
	st.u32 	[%rd3823+8], %r1004;
	st.u32 	[%rd3823+12], %r1003;
	setp.lt.s32 	%p1956, %r1003, 1;
	@%p1956 bra 	$L__BB11_1577;
	setp.eq.s32 	%p1957, %r1003, 1;
	mov.b32 	%r1026, 0;
	@%p1957 bra 	$L__BB11_1565;
	and.b32  	%r1026, %r1003, 2147483646;
	neg.s32 	%r8551, %r1026;
	mov.b32 	%r8550, 0;
	mov.u32 	%r8552, %r8550;
$L__BB11_1541:
	ld.shared.u64 	%rd3824, [m_Local_$_0];
	add.s64 	%rd414, %rd3824, %rd413;
	ld.u32 	%r1012, [%rd414+12];
	setp.lt.s32 	%p1958, %r8552, %r1012;
	@%p1958 bra 	$L__BB11_1552;
	ld.shared.u64 	%rd3825, [m_Local_$_1];
	atom.add.u64 	%rd3826, [%rd3], 48;
	add.s64 	%rd3827, %rd3826, 56;
	setp.lt.u64 	%p1959, %rd3827, %rd3825;
	shr.u64 	%rd415, %rd3826, 4;
	cvt.u32.u64 	%r8553, %rd415;
	setp.ne.s32 	%p1960, %r8553, -1;
	and.pred  	%p1961, %p1959, %p1960;
	@%p1961 bra 	$L__BB11_1544;
	mov.b32 	%r4958, 21106;
	st.u32 	[%rd1079], %r4958;
	mov.b32 	%r8553, -1;
	mov.pred 	%p4029, 0;
	bra.uni 	$L__BB11_1545;
$L__BB11_1544:
	ld.shared.u64 	%rd3828, [m_Local_$_0];
	shl.b64 	%rd3829, %rd415, 32;
	shr.s64 	%rd3830, %rd3829, 28;
	add.s64 	%rd3831, %rd3828, %rd3830;
	mov.b16 	%rs471, 0;
	st.u8 	[%rd3831], %rs471;
	st.u8 	[%rd3831+1], %rs471;
	mov.b32 	%r4952, 3608;
	st.u32 	[%rd3831+4], %r4952;
	mov.b16 	%rs472, 1;
	st.u8 	[%rd3831+3], %rs472;
	mov.b32 	%r4953, 48;
	st.u32 	[%rd3831+8], %r4953;
	mov.b32 	%r4954, -1;
	st.u32 	[%rd3831+16], %r4954;
	ld.shared.u64 	%rd3832, [m_Local_$_0];
	add.s64 	%rd3833, %rd3832, %rd3830;
	mov.b32 	%r4955, 0;
	st.u32 	[%rd3833+32], %r4955;
	ld.shared.u64 	%rd3834, [m_Local_$_0];
	add.s64 	%rd3835, %rd3834, %rd3830;
	st.u32 	[%rd3835+36], %r4955;
	ld.shared.u64 	%rd3836, [m_Local_$_0];
	add.s64 	%rd3837, %rd3836, %rd3830;
	st.u32 	[%rd3837+40], %r4955;
	ld.u32 	%r4956, [%rd1079];
	setp.eq.s32 	%p4029, %r4956, 0;
$L__BB11_1545:
	mov.b32 	%r8554, 0;
	not.pred 	%p1963, %p4029;
	@%p1963 bra 	$L__BB11_1551;
	setp.ne.s32 	%p1964, %r8553, -1;
	@%p1964 bra 	$L__BB11_1548;
	mov.b32 	%r4966, 21352;
	st.u32 	[%rd1079], %r4966;
	bra.uni 	$L__BB11_1551;
$L__BB11_1548:
	ld.shared.u64 	%rd3838, [m_Local_$_0];
	mul.wide.s32 	%rd416, %r8553, 16;
	add.s64 	%rd3839, %rd3838, %rd416;
	st.u32 	[%rd3839+40], %r1012;
	ld.u32 	%r4961, [%rd1079];
	setp.ne.s32 	%p1965, %r4961, 0;
	@%p1965 bra 	$L__BB11_1551;
	ld.shared.u64 	%rd3840, [m_Local_$_0];
	add.s64 	%rd3841, %rd3840, %rd416;
	st.u32 	[%rd3841+36], %r8552;
	ld.u32 	%r4963, [%rd1079];
	setp.ne.s32 	%p1966, %r4963, 0;
	@%p1966 bra 	$L__BB11_1551;
	ld.shared.u64 	%rd3842, [m_Local_$_0];
	add.s64 	%rd3843, %rd3842, %rd416;
	st.u32 	[%rd3843+32], %r1007;
	ld.u32 	%r4964, [%rd1079];
	setp.eq.s32 	%p1967, %r4964, 0;
	selp.b32 	%r8554, %r8553, 0, %p1967;
$L__BB11_1551:
	st.u32 	[%rd1079], %r8554;
	bra.uni 	$L__BB11_1553;
$L__BB11_1552:
	cvt.u64.u32 	%rd3844, %r8550;
	add.s64 	%rd3845, %rd414, %rd3844;
	mov.b32 	%r4967, 0;
	st.u32 	[%rd3845+32], %r4967;
$L__BB11_1553:
	ld.shared.u64 	%rd3846, [m_Local_$_0];
	add.s64 	%rd417, %rd3846, %rd413;
	ld.u32 	%r1017, [%rd417+12];
	add.s32 	%r4968, %r8552, 1;
	setp.lt.s32 	%p1968, %r4968, %r1017;
	@%p1968 bra 	$L__BB11_1563;
	ld.shared.u64 	%rd3847, [m_Local_$_1];
	atom.add.u64 	%rd3848, [%rd3], 48;
	add.s64 	%rd3849, %rd3848, 56;
	setp.ge.u64 	%p1969, %rd3849, %rd3847;
	shr.u64 	%rd418, %rd3848, 4;
	cvt.u32.u64 	%r8555, %rd418;
	setp.eq.s32 	%p1970, %r8555, -1;
	or.pred  	%p1971, %p1969, %p1970;
	@%p1971 bra 	$L__BB11_1556;
	ld.shared.u64 	%rd3850, [m_Local_$_0];
	shl.b64 	%rd3851, %rd418, 32;
	shr.s64 	%rd3852, %rd3851, 28;
	add.s64 	%rd3853, %rd3850, %rd3852;
	mov.b16 	%rs473, 0;
	st.u8 	[%rd3853], %rs473;
	st.u8 	[%rd3853+1], %rs473;
	mov.b32 	%r4969, 3608;
	st.u32 	[%rd3853+4], %r4969;
	mov.b16 	%rs474, 1;
	st.u8 	[%rd3853+3], %rs474;
	mov.b32 	%r4970, 48;
	st.u32 	[%rd3853+8], %r4970;
	mov.b32 	%r4971, -1;
	st.u32 	[%rd3853+16], %r4971;
	ld.shared.u64 	%rd3854, [m_Local_$_0];
	add.s64 	%rd3855, %rd3854, %rd3852;
	mov.b32 	%r4972, 0;
	st.u32 	[%rd3855+32], %r4972;
	ld.shared.u64 	%rd3856, [m_Local_$_0];
	add.s64 	%rd3857, %rd3856, %rd3852;
	st.u32 	[%rd3857+36], %r4972;
	ld.shared.u64 	%rd3858, [m_Local_$_0];
	add.s64 	%rd3859, %rd3858, %rd3852;
	st.u32 	[%rd3859+40], %r4972;
	ld.u32 	%r4973, [%rd1079];
	setp.eq.s32 	%p4030, %r4973, 0;
	bra.uni 	$L__BB11_1557;
$L__BB11_1556:
	mov.b32 	%r4975, 21106;
	st.u32 	[%rd1079], %r4975;
	mov.b32 	%r8555, -1;
	mov.pred 	%p4030, 0;
$L__BB11_1557:
	mov.b32 	%r8556, 0;
	not.pred 	%p1973, %p4030;
	@%p1973 bra 	$L__BB11_1562;
	setp.eq.s32 	%p1974, %r8555, -1;
	@%p1974 bra 	$L__BB11_4045;
	ld.shared.u64 	%rd3860, [m_Local_$_0];
	mul.wide.s32 	%rd419, %r8555, 16;
	add.s64 	%rd3861, %rd3860, %rd419;
	st.u32 	[%rd3861+40], %r1017;
	ld.u32 	%r4978, [%rd1079];
	setp.eq.s32 	%p1975, %r4978, 0;
	@%p1975 bra 	$L__BB11_1560;
	bra.uni 	$L__BB11_1562;
$L__BB11_1560:
	ld.shared.u64 	%rd3862, [m_Local_$_0];
	add.s64 	%rd3863, %rd3862, %rd419;
	st.u32 	[%rd3863+36], %r4968;
	ld.u32 	%r4981, [%rd1079];
	setp.ne.s32 	%p1976, %r4981, 0;
	@%p1976 bra 	$L__BB11_1562;
	ld.shared.u64 	%rd3864, [m_Local_$_0];
	add.s64 	%rd3865, %rd3864, %rd419;
	st.u32 	[%rd3865+32], %r1007;
	ld.u32 	%r4982, [%rd1079];
	setp.eq.s32 	%p1977, %r4982, 0;
	selp.b32 	%r8556, %r8555, 0, %p1977;
$L__BB11_1562:
	st.u32 	[%rd1079], %r8556;
	bra.uni 	$L__BB11_1564;
$L__BB11_1563:
	add.s32 	%r4985, %r8550, 4;
	cvt.u64.u32 	%rd3866, %r4985;
	add.s64 	%rd3867, %rd417, %rd3866;
	mov.b32 	%r4986, 0;
	st.u32 	[%rd3867+32], %r4986;
$L__BB11_1564:
	add.s32 	%r8552, %r8552, 2;
	add.s32 	%r8551, %r8551, 2;
	add.s32 	%r8550, %r8550, 8;
	setp.ne.s32 	%p1978, %r8551, 0;
	@%p1978 bra 	$L__BB11_1541;
$L__BB11_1565:
	and.b32  	%r4987, %r1003, 1;
	setp.eq.b32 	%p1979, %r4987, 1;
	not.pred 	%p1980, %p1979;
	@%p1980 bra 	$L__BB11_1577;
	ld.shared.u64 	%rd3868, [m_Local_$_0];
	add.s64 	%rd420, %rd3868, %rd413;
	ld.u32 	%r1027, [%rd420+12];
	setp.lt.s32 	%p1981, %r1026, %r1027;
	@%p1981 bra 	$L__BB11_1576;
	ld.shared.u64 	%rd3869, [m_Local_$_1];
	atom.add.u64 	%rd3870, [%rd3], 48;
	add.s64 	%rd3871, %rd3870, 56;
	setp.ge.u64 	%p1982, %rd3871, %rd3869;
	shr.u64 	%rd421, %rd3870, 4;
	cvt.u32.u64 	%r8558, %rd421;
	setp.eq.s32 	%p1983, %r8558, -1;
	or.pred  	%p1984, %p1982, %p1983;
	@%p1984 bra 	$L__BB11_1569;
	ld.shared.u64 	%rd3872, [m_Local_$_0];
	shl.b64 	%rd3873, %rd421, 32;
	shr.s64 	%rd3874, %rd3873, 28;
	add.s64 	%rd3875, %rd3872, %rd3874;
	mov.b16 	%rs475, 0;
	st.u8 	[%rd3875], %rs475;
	st.u8 	[%rd3875+1], %rs475;
	mov.b32 	%r4988, 3608;
	st.u32 	[%rd3875+4], %r4988;
	mov.b16 	%rs476, 1;
	st.u8 	[%rd3875+3], %rs476;
	mov.b32 	%r4989, 48;
	st.u32 	[%rd3875+8], %r4989;
	mov.b32 	%r4990, -1;
	st.u32 	[%rd3875+16], %r4990;
	ld.shared.u64 	%rd3876, [m_Local_$_0];
	add.s64 	%rd3877, %rd3876, %rd3874;
	mov.b32 	%r4991, 0;
	st.u32 	[%rd3877+32], %r4991;
	ld.shared.u64 	%rd3878, [m_Local_$_0];
	add.s64 	%rd3879, %rd3878, %rd3874;
	st.u32 	[%rd3879+36], %r4991;
	ld.shared.u64 	%rd3880, [m_Local_$_0];
	add.s64 	%rd3881, %rd3880, %rd3874;
	st.u32 	[%rd3881+40], %r4991;
	ld.u32 	%r4992, [%rd1079];
	setp.eq.s32 	%p4031, %r4992, 0;
	bra.uni 	$L__BB11_1570;
$L__BB11_1569:
	mov.b32 	%r4994, 21106;
	st.u32 	[%rd1079], %r4994;
	mov.b32 	%r8558, -1;
	mov.pred 	%p4031, 0;
$L__BB11_1570:
	mov.b32 	%r8559, 0;
	not.pred 	%p1986, %p4031;
	@%p1986 bra 	$L__BB11_1575;
	setp.eq.s32 	%p1987, %r8558, -1;
	@%p1987 bra 	$L__BB11_4046;
	ld.shared.u64 	%rd3882, [m_Local_$_0];
	mul.wide.s32 	%rd422, %r8558, 16;
	add.s64 	%rd3883, %rd3882, %rd422;
	st.u32 	[%rd3883+40], %r1027;
	ld.u32 	%r4997, [%rd1079];
	setp.eq.s32 	%p1988, %r4997, 0;
	@%p1988 bra 	$L__BB11_1573;
	bra.uni 	$L__BB11_1575;
$L__BB11_1573:
	ld.shared.u64 	%rd3884, [m_Local_$_0];
	add.s64 	%rd3885, %rd3884, %rd422;
	st.u32 	[%rd3885+36], %r1026;
	ld.u32 	%r4999, [%rd1079];
	setp.ne.s32 	%p1989, %r4999, 0;
	@%p1989 bra 	$L__BB11_1575;
	ld.shared.u64 	%rd3886, [m_Local_$_0];
	add.s64 	%rd3887, %rd3886, %rd422;
	st.u32 	[%rd3887+32], %r1007;
	ld.u32 	%r5000, [%rd1079];
	setp.eq.s32 	%p1990, %r5000, 0;
	selp.b32 	%r8559, %r8558, 0, %p1990;
$L__BB11_1575:
	st.u32 	[%rd1079], %r8559;
	bra.uni 	$L__BB11_1577;
$L__BB11_1576:
	shl.b32 	%r5003, %r1026, 2;
	cvt.u64.u32 	%rd3888, %r5003;
	add.s64 	%rd3889, %rd420, %rd3888;
	mov.b32 	%r5004, 0;
	st.u32 	[%rd3889+32], %r5004;
$L__BB11_1577:
	setp.lt.s32 	%p1991, %r8546, 1;
	@%p1991 bra 	$L__BB11_1581;
	mul.wide.s32 	%rd423, %r8545, 16;
	mul.wide.s32 	%rd424, %r1007, 16;
	neg.s32 	%r8561, %r8546;
	mov.b32 	%r8560, 0;
	mov.u32 	%r8562, %r8560;
$L__BB11_1579:
	setp.ne.s32 	%p1992, %r8545, -1;
	@%p1992 bra 	$L__BB11_1585;
	mov.b32 	%r5022, 21352;
	st.u32 	[%rd1079], %r5022;
	mov.b16 	%rs953, 0;
	bra.uni 	$L__BB11_1597;
$L__BB11_1581:
	setp.lt.s32 	%p2015, %r8548, 1;
	@%p2015 bra 	$L__BB11_1639;
	mul.wide.s32 	%rd425, %r8547, 16;
	mul.wide.s32 	%rd426, %r1007, 16;
	neg.s32 	%r8570, %r8548;
	shl.b32 	%r8568, %r8546, 2;
	mov.b32 	%r8567, 0;
	mov.u32 	%r8571, %r8567;
$L__BB11_1583:
	setp.ne.s32 	%p2016, %r8547, -1;
	@%p2016 bra 	$L__BB11_1612;
	mov.b32 	%r5056, 21352;
	st.u32 	[%rd1079], %r5056;
	mov.b16 	%rs954, 0;
	bra.uni 	$L__BB11_1624;
$L__BB11_1585:
	ld.shared.u64 	%rd3890, [m_Local_$_0];
	add.s64 	%rd427, %rd3890, %rd423;
	ld.u32 	%r1038, [%rd427+12];
	setp.lt.s32 	%p1993, %r8562, %r1038;
	@%p1993 bra 	$L__BB11_1596;
	ld.shared.u64 	%rd3891, [m_Local_$_1];
	atom.add.u64 	%rd3892, [%rd3], 48;
	add.s64 	%rd3893, %rd3892, 56;
	setp.lt.u64 	%p1994, %rd3893, %rd3891;
	shr.u64 	%rd428, %rd3892, 4;
	cvt.u32.u64 	%r8563, %rd428;
	setp.ne.s32 	%p1995, %r8563, -1;
	and.pred  	%p1996, %p1994, %p1995;
	@%p1996 bra 	$L__BB11_1588;
	mov.b32 	%r5013, 21106;
	st.u32 	[%rd1079], %r5013;
	mov.b32 	%r8563, -1;
	mov.pred 	%p4032, 0;
	bra.uni 	$L__BB11_1589;
$L__BB11_1588:
	ld.shared.u64 	%rd3894, [m_Local_$_0];
	shl.b64 	%rd3895, %rd428, 32;
	shr.s64 	%rd3896, %rd3895, 28;
	add.s64 	%rd3897, %rd3894, %rd3896;
	mov.b16 	%rs477, 0;
	st.u8 	[%rd3897], %rs477;
	st.u8 	[%rd3897+1], %rs477;
	mov.b32 	%r5007, 3608;
	st.u32 	[%rd3897+4], %r5007;
	mov.b16 	%rs478, 1;
	st.u8 	[%rd3897+3], %rs478;
	mov.b32 	%r5008, 48;
	st.u32 	[%rd3897+8], %r5008;
	mov.b32 	%r5009, -1;
	st.u32 	[%rd3897+16], %r5009;
	ld.shared.u64 	%rd3898, [m_Local_$_0];
	add.s64 	%rd3899, %rd3898, %rd3896;
	mov.b32 	%r5010, 0;
	st.u32 	[%rd3899+32], %r5010;
	ld.shared.u64 	%rd3900, [m_Local_$_0];
	add.s64 	%rd3901, %rd3900, %rd3896;
	st.u32 	[%rd3901+36], %r5010;
	ld.shared.u64 	%rd3902, [m_Local_$_0];
	add.s64 	%rd3903, %rd3902, %rd3896;
	st.u32 	[%rd3903+40], %r5010;
	ld.u32 	%r5011, [%rd1079];
	setp.eq.s32 	%p4032, %r5011, 0;
$L__BB11_1589:
	mov.b32 	%r8564, 0;
	not.pred 	%p1998, %p4032;
	@%p1998 bra 	$L__BB11_1595;
	setp.ne.s32 	%p1999, %r8563, -1;
	@%p1999 bra 	$L__BB11_1592;
	mov.b32 	%r5021, 21352;
	st.u32 	[%rd1079], %r5021;
	bra.uni 	$L__BB11_1595;
$L__BB11_1592:
	ld.shared.u64 	%rd3904, [m_Local_$_0];
	mul.wide.s32 	%rd429, %r8563, 16;
	add.s64 	%rd3905, %rd3904, %rd429;
	st.u32 	[%rd3905+40], %r1038;
	ld.u32 	%r5016, [%rd1079];
	setp.ne.s32 	%p2000, %r5016, 0;
	@%p2000 bra 	$L__BB11_1595;
	ld.shared.u64 	%rd3906, [m_Local_$_0];
	add.s64 	%rd3907, %rd3906, %rd429;
	st.u32 	[%rd3907+36], %r8562;
	ld.u32 	%r5018, [%rd1079];
	setp.ne.s32 	%p2001, %r5018, 0;
	@%p2001 bra 	$L__BB11_1595;
	ld.shared.u64 	%rd3908, [m_Local_$_0];
	add.s64 	%rd3909, %rd3908, %rd429;
	st.u32 	[%rd3909+32], %r8545;
	ld.u32 	%r5019, [%rd1079];
	setp.eq.s32 	%p2002, %r5019, 0;
	selp.b32 	%r8564, %r8563, 0, %p2002;
$L__BB11_1595:
	st.u32 	[%rd1079], %r8564;
	mov.b16 	%rs953, 0;
	bra.uni 	$L__BB11_1597;
$L__BB11_1596:
	cvt.u64.u32 	%rd3910, %r8560;
	add.s64 	%rd3911, %rd427, %rd3910;
	ld.u8 	%rs953, [%rd3911+32];
$L__BB11_1597:
	setp.ne.s32 	%p2003, %r1007, -1;
	@%p2003 bra 	$L__BB11_1599;
	mov.b32 	%r5039, 21352;
	st.u32 	[%rd1079], %r5039;
	bra.uni 	$L__BB11_1611;
$L__BB11_1599:
	ld.shared.u64 	%rd3912, [m_Local_$_0];
	add.s64 	%rd430, %rd3912, %rd424;
	ld.u32 	%r1043, [%rd430+12];
	setp.lt.s32 	%p2004, %r8562, %r1043;
	@%p2004 bra 	$L__BB11_1610;
	ld.shared.u64 	%rd3913, [m_Local_$_1];
	atom.add.u64 	%rd3914, [%rd3], 48;
	add.s64 	%rd3915, %rd3914, 56;
	setp.lt.u64 	%p2005, %rd3915, %rd3913;
	shr.u64 	%rd431, %rd3914, 4;
	cvt.u32.u64 	%r8565, %rd431;
	setp.ne.s32 	%p2006, %r8565, -1;
	and.pred  	%p2007, %p2005, %p2006;
	@%p2007 bra 	$L__BB11_1602;
	mov.b32 	%r5029, 21106;
	st.u32 	[%rd1079], %r5029;
	mov.b32 	%r8565, -1;
	mov.pred 	%p4033, 0;
	bra.uni 	$L__BB11_1603;
$L__BB11_1602:
	ld.shared.u64 	%rd3916, [m_Local_$_0];
	shl.b64 	%rd3917, %rd431, 32;
	shr.s64 	%rd3918, %rd3917, 28;
	add.s64 	%rd3919, %rd3916, %rd3918;
	mov.b16 	%rs481, 0;
	st.u8 	[%rd3919], %rs481;
	st.u8 	[%rd3919+1], %rs481;
	mov.b32 	%r5023, 3608;
	st.u32 	[%rd3919+4], %r5023;
	mov.b16 	%rs482, 1;
	st.u8 	[%rd3919+3], %rs482;
	mov.b32 	%r5024, 48;
	st.u32 	[%rd3919+8], %r5024;
	mov.b32 	%r5025, -1;
	st.u32 	[%rd3919+16], %r5025;
	ld.shared.u64 	%rd3920, [m_Local_$_0];
	add.s64 	%rd3921, %rd3920, %rd3918;
	mov.b32 	%r5026, 0;
	st.u32 	[%rd3921+32], %r5026;
	ld.shared.u64 	%rd3922, [m_Local_$_0];
	add.s64 	%rd3923, %rd3922, %rd3918;
	st.u32 	[%rd3923+36], %r5026;
	ld.shared.u64 	%rd3924, [m_Local_$_0];
	add.s64 	%rd3925, %rd3924, %rd3918;
	st.u32 	[%rd3925+40], %r5026;
	ld.u32 	%r5027, [%rd1079];
	setp.eq.s32 	%p4033, %r5027, 0;
$L__BB11_1603:
	mov.b32 	%r8566, 0;
	not.pred 	%p2009, %p4033;
	@%p2009 bra 	$L__BB11_1609;
	setp.ne.s32 	%p2010, %r8565, -1;
	@%p2010 bra 	$L__BB11_1606;
	mov.b32 	%r5037, 21352;
	st.u32 	[%rd1079], %r5037;
	bra.uni 	$L__BB11_1609;
$L__BB11_1606:
	ld.shared.u64 	%rd3926, [m_Local_$_0];
	mul.wide.s32 	%rd432, %r8565, 16;
	add.s64 	%rd3927, %rd3926, %rd432;
	st.u32 	[%rd3927+40], %r1043;
	ld.u32 	%r5032, [%rd1079];
	setp.ne.s32 	%p2011, %r5032, 0;
	@%p2011 bra 	$L__BB11_1609;
	ld.shared.u64 	%rd3928, [m_Local_$_0];
	add.s64 	%rd3929, %rd3928, %rd432;
	st.u32 	[%rd3929+36], %r8562;
	ld.u32 	%r5034, [%rd1079];
	setp.ne.s32 	%p2012, %r5034, 0;
	@%p2012 bra 	$L__BB11_1609;
	ld.shared.u64 	%rd3930, [m_Local_$_0];
	add.s64 	%rd3931, %rd3930, %rd432;
	st.u32 	[%rd3931+32], %r1007;
	ld.u32 	%r5035, [%rd1079];
	setp.eq.s32 	%p2013, %r5035, 0;
	selp.b32 	%r8566, %r8565, 0, %p2013;
$L__BB11_1609:
	st.u32 	[%rd1079], %r8566;
	bra.uni 	$L__BB11_1611;
$L__BB11_1610:
	cvt.u64.u32 	%rd3932, %r8560;
	add.s64 	%rd3933, %rd430, %rd3932;
	mov.b32 	%r5038, 0;
	st.u32 	[%rd3933+32], %r5038;
	st.u8 	[%rd3933+32], %rs953;
$L__BB11_1611:
	add.s32 	%r8562, %r8562, 1;
	add.s32 	%r8561, %r8561, 1;
	setp.eq.s32 	%p2014, %r8561, 0;
	add.s32 	%r8560, %r8560, 4;
	@%p2014 bra 	$L__BB11_1581;
	bra.uni 	$L__BB11_1579;
$L__BB11_1612:
	ld.shared.u64 	%rd3934, [m_Local_$_0];
	add.s64 	%rd433, %rd3934, %rd425;
	ld.u32 	%r1056, [%rd433+12];
	setp.lt.s32 	%p2017, %r8571, %r1056;
	@%p2017 bra 	$L__BB11_1623;
	ld.shared.u64 	%rd3935, [m_Local_$_1];
	atom.add.u64 	%rd3936, [%rd3], 48;
	add.s64 	%rd3937, %rd3936, 56;
	setp.lt.u64 	%p2018, %rd3937, %rd3935;
	shr.u64 	%rd434, %rd3936, 4;
	cvt.u32.u64 	%r8572, %rd434;
	setp.ne.s32 	%p2019, %r8572, -1;
	and.pred  	%p2020, %p2018, %p2019;
	@%p2020 bra 	$L__BB11_1615;
	mov.b32 	%r5047, 21106;
	st.u32 	[%rd1079], %r5047;
	mov.b32 	%r8572, -1;
	mov.pred 	%p4034, 0;
	bra.uni 	$L__BB11_1616;
$L__BB11_1615:
	ld.shared.u64 	%rd3938, [m_Local_$_0];
	shl.b64 	%rd3939, %rd434, 32;
	shr.s64 	%rd3940, %rd3939, 28;
	add.s64 	%rd3941, %rd3938, %rd3940;
	mov.b16 	%rs483, 0;
	st.u8 	[%rd3941], %rs483;
	st.u8 	[%rd3941+1], %rs483;
	mov.b32 	%r5041, 3608;
	st.u32 	[%rd3941+4], %r5041;
	mov.b16 	%rs484, 1;
	st.u8 	[%rd3941+3], %rs484;
	mov.b32 	%r5042, 48;
	st.u32 	[%rd3941+8], %r5042;
	mov.b32 	%r5043, -1;
	st.u32 	[%rd3941+16], %r5043;
	ld.shared.u64 	%rd3942, [m_Local_$_0];
	add.s64 	%rd3943, %rd3942, %rd3940;
	mov.b32 	%r5044, 0;
	st.u32 	[%rd3943+32], %r5044;
	ld.shared.u64 	%rd3944, [m_Local_$_0];
	add.s64 	%rd3945, %rd3944, %rd3940;
	st.u32 	[%rd3945+36], %r5044;
	ld.shared.u64 	%rd3946, [m_Local_$_0];
	add.s64 	%rd3947, %rd3946, %rd3940;
	st.u32 	[%rd3947+40], %r5044;
	ld.u32 	%r5045, [%rd1079];
	setp.eq.s32 	%p4034, %r5045, 0;
$L__BB11_1616:
	mov.b32 	%r8573, 0;
	not.pred 	%p2022, %p4034;
	@%p2022 bra 	$L__BB11_1622;
	setp.ne.s32 	%p2023, %r8572, -1;
	@%p2023 bra 	$L__BB11_1619;
	mov.b32 	%r5055, 21352;
	st.u32 	[%rd1079], %r5055;
	bra.uni 	$L__BB11_1622;
$L__BB11_1619:
	ld.shared.u64 	%rd3948, [m_Local_$_0];
	mul.wide.s32 	%rd435, %r8572, 16;
	add.s64 	%rd3949, %rd3948, %rd435;
	st.u32 	[%rd3949+40], %r1056;
	ld.u32 	%r5050, [%rd1079];
	setp.ne.s32 	%p2024, %r5050, 0;
	@%p2024 bra 	$L__BB11_1622;
	ld.shared.u64 	%rd3950, [m_Local_$_0];
	add.s64 	%rd3951, %rd3950, %rd435;
	st.u32 	[%rd3951+36], %r8571;
	ld.u32 	%r5052, [%rd1079];
	setp.ne.s32 	%p2025, %r5052, 0;
	@%p2025 bra 	$L__BB11_1622;
	ld.shared.u64 	%rd3952, [m_Local_$_0];
	add.s64 	%rd3953, %rd3952, %rd435;
	st.u32 	[%rd3953+32], %r8547;
	ld.u32 	%r5053, [%rd1079];
	setp.eq.s32 	%p2026, %r5053, 0;
	selp.b32 	%r8573, %r8572, 0, %p2026;
$L__BB11_1622:
	st.u32 	[%rd1079], %r8573;
	mov.b16 	%rs954, 0;
	bra.uni 	$L__BB11_1624;
$L__BB11_1623:
	cvt.u64.u32 	%rd3954, %r8567;
	add.s64 	%rd3955, %rd433, %rd3954;
	ld.u8 	%rs954, [%rd3955+32];
$L__BB11_1624:
	setp.ne.s32 	%p2027, %r1007, -1;
	@%p2027 bra 	$L__BB11_1626;
	mov.b32 	%r5074, 21352;
	st.u32 	[%rd1079], %r5074;
	bra.uni 	$L__BB11_1638;
$L__BB11_1626:
	ld.shared.u64 	%rd3956, [m_Local_$_0];
	add.s64 	%rd436, %rd3956, %rd426;
	ld.u32 	%r5057, [%rd436+12];
	setp.gt.s32 	%p2028, %r8546, -1;
	setp.lt.s32 	%p2029, %r8546, %r5057;
	and.pred  	%p2030, %p2028, %p2029;
	@%p2030 bra 	$L__BB11_1637;
	ld.shared.u64 	%rd3959, [m_Local_$_1];
	atom.add.u64 	%rd3960, [%rd3], 48;
	add.s64 	%rd3961, %rd3960, 56;
	setp.lt.u64 	%p2031, %rd3961, %rd3959;
	shr.u64 	%rd437, %rd3960, 4;
	cvt.u32.u64 	%r8574, %rd437;
	setp.ne.s32 	%p2032, %r8574, -1;
	and.pred  	%p2033, %p2031, %p2032;
	@%p2033 bra 	$L__BB11_1629;
	mov.b32 	%r5065, 21106;
	st.u32 	[%rd1079], %r5065;
	mov.b32 	%r8574, -1;
	mov.pred 	%p4035, 0;
	bra.uni 	$L__BB11_1630;
$L__BB11_1629:
	ld.shared.u64 	%rd3962, [m_Local_$_0];
	shl.b64 	%rd3963, %rd437, 32;
	shr.s64 	%rd3964, %rd3963, 28;
	add.s64 	%rd3965, %rd3962, %rd3964;
	mov.b16 	%rs487, 0;
	st.u8 	[%rd3965], %rs487;
	st.u8 	[%rd3965+1], %rs487;
	mov.b32 	%r5059, 3608;
	st.u32 	[%rd3965+4], %r5059;
	mov.b16 	%rs488, 1;
	st.u8 	[%rd3965+3], %rs488;
	mov.b32 	%r5060, 48;
	st.u32 	[%rd3965+8], %r5060;
	mov.b32 	%r5061, -1;
	st.u32 	[%rd3965+16], %r5061;
	ld.shared.u64 	%rd3966, [m_Local_$_0];
	add.s64 	%rd3967, %rd3966, %rd3964;
	mov.b32 	%r5062, 0;
	st.u32 	[%rd3967+32], %r5062;
	ld.shared.u64 	%rd3968, [m_Local_$_0];
	add.s64 	%rd3969, %rd3968, %rd3964;
	st.u32 	[%rd3969+36], %r5062;
	ld.shared.u64 	%rd3970, [m_Local_$_0];
	add.s64 	%rd3971, %rd3970, %rd3964;
	st.u32 	[%rd3971+40], %r5062;
	ld.u32 	%r5063, [%rd1079];
	setp.eq.s32 	%p4035, %r5063, 0;
$L__BB11_1630:
	mov.b32 	%r8575, 0;
	not.pred 	%p2035, %p4035;
	@%p2035 bra 	$L__BB11_1636;
	setp.ne.s32 	%p2036, %r8574, -1;
	@%p2036 bra 	$L__BB11_1633;
	mov.b32 	%r5073, 21352;
	st.u32 	[%rd1079], %r5073;
	bra.uni 	$L__BB11_1636;
$L__BB11_1633:
	ld.shared.u64 	%rd3972, [m_Local_$_0];
	mul.wide.s32 	%rd438, %r8574, 16;
	add.s64 	%rd3973, %rd3972, %rd438;
	st.u32 	[%rd3973+40], %r5057;
	ld.u32 	%r5068, [%rd1079];
	setp.ne.s32 	%p2037, %r5068, 0;
	@%p2037 bra 	$L__BB11_1636;
	ld.shared.u64 	%rd3974, [m_Local_$_0];
	add.s64 	%rd3975, %rd3974, %rd438;
	st.u32 	[%rd3975+36], %r8546;
	ld.u32 	%r5070, [%rd1079];
	setp.ne.s32 	%p2038, %r5070, 0;
	@%p2038 bra 	$L__BB11_1636;
	ld.shared.u64 	%rd3976, [m_Local_$_0];
	add.s64 	%rd3977, %rd3976, %rd438;
	st.u32 	[%rd3977+32], %r1007;
	ld.u32 	%r5071, [%rd1079];
	setp.eq.s32 	%p2039, %r5071, 0;
	selp.b32 	%r8575, %r8574, 0, %p2039;
$L__BB11_1636:
	st.u32 	[%rd1079], %r8575;
	bra.uni 	$L__BB11_1638;
$L__BB11_1637:
	cvt.u64.u32 	%rd3957, %r8568;
	add.s64 	%rd3958, %rd436, %rd3957;
	mov.b32 	%r5058, 0;
	st.u32 	[%rd3958+32], %r5058;
	st.u8 	[%rd3958+32], %rs954;
$L__BB11_1638:
	add.s32 	%r8571, %r8571, 1;
	add.s32 	%r8570, %r8570, 1;
	setp.ne.s32 	%p2040, %r8570, 0;
	add.s32 	%r8546, %r8546, 1;
	add.s32 	%r8568, %r8568, 4;
	add.s32 	%r8567, %r8567, 4;
	@%p2040 bra 	$L__BB11_1583;
$L__BB11_1639:
	ld.shared.u64 	%rd3978, [m_Local_$_1];
	atom.add.u64 	%rd3979, [%rd3], 48;
	add.s64 	%rd3980, %rd3979, 56;
	setp.lt.u64 	%p2041, %rd3980, %rd3978;
	shr.u64 	%rd3981, %rd3979, 4;
	cvt.u32.u64 	%r5075, %rd3981;
	selp.b32 	%r1071, %r5075, -1, %p2041;
	setp.ne.s32 	%p2042, %r1071, -1;
	@%p2042 bra 	$L__BB11_1641;
	mov.b32 	%r5187, 21352;
	st.u32 	[%rd1079], %r5187;
	bra.uni 	$L__BB11_1716;
$L__BB11_1641:
	ld.shared.u64 	%rd3982, [m_Local_$_0];
	mul.wide.s32 	%rd439, %r1071, 16;
	add.s64 	%rd3983, %rd3982, %rd439;
	mov.b16 	%rs489, 1;
	st.u8 	[%rd3983], %rs489;
	mov.b16 	%rs490, 0;
	st.u8 	[%rd3983+1], %rs490;
	mov.b32 	%r5076, 2906;
	st.u32 	[%rd3983+4], %r5076;
	st.u8 	[%rd3983+3], %rs489;
	mov.b32 	%r5077, 48;
	st.u32 	[%rd3983+8], %r5077;
	mov.b32 	%r5078, -1;
	st.u32 	[%rd3983+16], %r5078;
	ld.shared.u64 	%rd3984, [m_Local_$_0];
	mul.wide.s32 	%rd440, %r1007, 16;
	add.s64 	%rd3985, %rd3984, %rd440;
	ld.u32 	%r1072, [%rd3985+12];
	shl.b32 	%r5079, %r1072, 2;
	add.s32 	%r5080, %r5079, 32;
	shr.s32 	%r5081, %r5080, 31;
	shr.u32 	%r5082, %r5081, 29;
	add.s32 	%r5083, %r5080, %r5082;
	and.b32  	%r5084, %r5083, -8;
	sub.s32 	%r5085, %r5080, %r5084;
	setp.eq.s32 	%p2043, %r5085, 0;
	sub.s32 	%r5086, %r5079, %r5085;
	add.s32 	%r5087, %r5086, 40;
	selp.b32 	%r1073, %r5080, %r5087, %p2043;
	ld.shared.u64 	%rd441, [m_Local_$_1];
	and.b32  	%r5088, %r1073, 12;
	setp.eq.s32 	%p2044, %r5088, 0;
	mov.u32 	%r8576, %r1073;
	@%p2044 bra 	$L__BB11_1643;
	shr.s32 	%r5089, %r1073, 31;
	shr.u32 	%r5090, %r5089, 28;
	add.s32 	%r5091, %r1073, %r5090;
	and.b32  	%r5092, %r5091, -16;
	add.s32 	%r8576, %r5092, 16;
$L__BB11_1643:
	cvt.s64.s32 	%rd3986, %r8576;
	atom.add.u64 	%rd3987, [%rd3], %rd3986;
	cvt.s64.s32 	%rd3988, %r1073;
	add.s64 	%rd3989, %rd3988, %rd3987;
	add.s64 	%rd3990, %rd3989, 8;
	setp.lt.u64 	%p2045, %rd3990, %rd441;
	shr.u64 	%rd3991, %rd3987, 4;
	cvt.u32.u64 	%r5093, %rd3991;
	selp.b32 	%r1076, %r5093, -1, %p2045;
	setp.ne.s32 	%p2046, %r1076, -1;
	@%p2046 bra 	$L__BB11_1645;
	mov.b32 	%r5151, 21352;
	st.u32 	[%rd1079], %r5151;
	bra.uni 	$L__BB11_1684;
$L__BB11_1645:
	ld.shared.u64 	%rd3992, [m_Local_$_0];
	mul.wide.s32 	%rd442, %r1076, 16;
	add.s64 	%rd3993, %rd3992, %rd442;
	mov.b16 	%rs491, 0;
	st.u8 	[%rd3993], %rs491;
	st.u8 	[%rd3993+1], %rs491;
	mov.b32 	%r5094, 4335;
	st.u32 	[%rd3993+4], %r5094;
	mov.b16 	%rs492, 1;
	st.u8 	[%rd3993+3], %rs492;
	st.u32 	[%rd3993+8], %r1073;
	st.u32 	[%rd3993+12], %r1072;
	setp.lt.s32 	%p2047, %r1072, 1;
	@%p2047 bra 	$L__BB11_1684;
	setp.eq.s32 	%p2048, %r1072, 1;
	mov.b32 	%r1095, 0;
	@%p2048 bra 	$L__BB11_1672;
	and.b32  	%r5097, %r1072, 2147483646;
	neg.s32 	%r8578, %r5097;
	mov.b32 	%r8577, 0;
	mov.u32 	%r8579, %r8577;
$L__BB11_1648:
	ld.shared.u64 	%rd3994, [m_Local_$_0];
	add.s64 	%rd443, %rd3994, %rd442;
	ld.u32 	%r1081, [%rd443+12];
	setp.lt.s32 	%p2049, %r8579, %r1081;
	@%p2049 bra 	$L__BB11_1659;
	ld.shared.u64 	%rd3995, [m_Local_$_1];
	atom.add.u64 	%rd3996, [%rd3], 48;
	add.s64 	%rd3997, %rd3996, 56;
	setp.lt.u64 	%p2050, %rd3997, %rd3995;
	shr.u64 	%rd444, %rd3996, 4;
	cvt.u32.u64 	%r8580, %rd444;
	setp.ne.s32 	%p2051, %r8580, -1;
	and.pred  	%p2052, %p2050, %p2051;
	@%p2052 bra 	$L__BB11_1651;
	mov.b32 	%r5104, 21106;
	st.u32 	[%rd1079], %r5104;
	mov.b32 	%r8580, -1;
	mov.pred 	%p4036, 0;
	bra.uni 	$L__BB11_1652;
$L__BB11_1651:
	ld.shared.u64 	%rd3998, [m_Local_$_0];
	shl.b64 	%rd3999, %rd444, 32;
	shr.s64 	%rd4000, %rd3999, 28;
	add.s64 	%rd4001, %rd3998, %rd4000;
	mov.b16 	%rs493, 0;
	st.u8 	[%rd4001], %rs493;
	st.u8 	[%rd4001+1], %rs493;
	mov.b32 	%r5098, 3608;
	st.u32 	[%rd4001+4], %r5098;
	mov.b16 	%rs494, 1;
	st.u8 	[%rd4001+3], %rs494;
	mov.b32 	%r5099, 48;
	st.u32 	[%rd4001+8], %r5099;
	mov.b32 	%r5100, -1;
	st.u32 	[%rd4001+16], %r5100;
	ld.shared.u64 	%rd4002, [m_Local_$_0];
	add.s64 	%rd4003, %rd4002, %rd4000;
	mov.b32 	%r5101, 0;
	st.u32 	[%rd4003+32], %r5101;
	ld.shared.u64 	%rd4004, [m_Local_$_0];
	add.s64 	%rd4005, %rd4004, %rd4000;
	st.u32 	[%rd4005+36], %r5101;
	ld.shared.u64 	%rd4006, [m_Local_$_0];
	add.s64 	%rd4007, %rd4006, %rd4000;
	st.u32 	[%rd4007+40], %r5101;
	ld.u32 	%r5102, [%rd1079];
	setp.eq.s32 	%p4036, %r5102, 0;
$L__BB11_1652:
	mov.b32 	%r8581, 0;
	not.pred 	%p2054, %p4036;
	@%p2054 bra 	$L__BB11_1658;
	setp.ne.s32 	%p2055, %r8580, -1;
	@%p2055 bra 	$L__BB11_1655;
	mov.b32 	%r5112, 21352;
	st.u32 	[%rd1079], %r5112;
	bra.uni 	$L__BB11_1658;
$L__BB11_1655:
	ld.shared.u64 	%rd4008, [m_Local_$_0];
	mul.wide.s32 	%rd445, %r8580, 16;
	add.s64 	%rd4009, %rd4008, %rd445;
	st.u32 	[%rd4009+40], %r1081;
	ld.u32 	%r5107, [%rd1079];
	setp.ne.s32 	%p2056, %r5107, 0;
	@%p2056 bra 	$L__BB11_1658;
	ld.shared.u64 	%rd4010, [m_Local_$_0];
	add.s64 	%rd4011, %rd4010, %rd445;
	st.u32 	[%rd4011+36], %r8579;
	ld.u32 	%r5109, [%rd1079];
	setp.ne.s32 	%p2057, %r5109, 0;
	@%p2057 bra 	$L__BB11_1658;
	ld.shared.u64 	%rd4012, [m_Local_$_0];
	add.s64 	%rd4013, %rd4012, %rd445;
	st.u32 	[%rd4013+32], %r1076;
	ld.u32 	%r5110, [%rd1079];
	setp.eq.s32 	%p2058, %r5110, 0;
	selp.b32 	%r8581, %r8580, 0, %p2058;
$L__BB11_1658:
	st.u32 	[%rd1079], %r8581;
	bra.uni 	$L__BB11_1660;
$L__BB11_1659:
	cvt.u64.u32 	%rd4014, %r8577;
	add.s64 	%rd4015, %rd443, %rd4014;
	mov.b32 	%r5113, 0;
	st.u32 	[%rd4015+32], %r5113;
$L__BB11_1660:
	ld.shared.u64 	%rd4016, [m_Local_$_0];
	add.s64 	%rd446, %rd4016, %rd442;
	ld.u32 	%r1086, [%rd446+12];
	add.s32 	%r5114, %r8579, 1;
	setp.lt.s32 	%p2059, %r5114, %r1086;
	@%p2059 bra 	$L__BB11_1670;
	ld.shared.u64 	%rd4017, [m_Local_$_1];
	atom.add.u64 	%rd4018, [%rd3], 48;
	add.s64 	%rd4019, %rd4018, 56;
	setp.ge.u64 	%p2060, %rd4019, %rd4017;
	shr.u64 	%rd447, %rd4018, 4;
	cvt.u32.u64 	%r8582, %rd447;
	setp.eq.s32 	%p2061, %r8582, -1;
	or.pred  	%p2062, %p2060, %p2061;
	@%p2062 bra 	$L__BB11_1663;
	ld.shared.u64 	%rd4020, [m_Local_$_0];
	shl.b64 	%rd4021, %rd447, 32;
	shr.s64 	%rd4022, %rd4021, 28;
	add.s64 	%rd4023, %rd4020, %rd4022;
	mov.b16 	%rs495, 0;
	st.u8 	[%rd4023], %rs495;
	st.u8 	[%rd4023+1], %rs495;
	mov.b32 	%r5115, 3608;
	st.u32 	[%rd4023+4], %r5115;
	mov.b16 	%rs496, 1;
	st.u8 	[%rd4023+3], %rs496;
	mov.b32 	%r5116, 48;
	st.u32 	[%rd4023+8], %r5116;
	mov.b32 	%r5117, -1;
	st.u32 	[%rd4023+16], %r5117;
	ld.shared.u64 	%rd4024, [m_Local_$_0];
	add.s64 	%rd4025, %rd4024, %rd4022;
	mov.b32 	%r5118, 0;
	st.u32 	[%rd4025+32], %r5118;
	ld.shared.u64 	%rd4026, [m_Local_$_0];
	add.s64 	%rd4027, %rd4026, %rd4022;
	st.u32 	[%rd4027+36], %r5118;
	ld.shared.u64 	%rd4028, [m_Local_$_0];
	add.s64 	%rd4029, %rd4028, %rd4022;
	st.u32 	[%rd4029+40], %r5118;
	ld.u32 	%r5119, [%rd1079];
	setp.eq.s32 	%p4037, %r5119, 0;
	bra.uni 	$L__BB11_1664;
$L__BB11_1663:
	mov.b32 	%r5121, 21106;
	st.u32 	[%rd1079], %r5121;
	mov.b32 	%r8582, -1;
	mov.pred 	%p4037, 0;
$L__BB11_1664:
	mov.b32 	%r8583, 0;
	not.pred 	%p2064, %p4037;
	@%p2064 bra 	$L__BB11_1669;
	setp.eq.s32 	%p2065, %r8582, -1;
	@%p2065 bra 	$L__BB11_4047;
	ld.shared.u64 	%rd4030, [m_Local_$_0];
	mul.wide.s32 	%rd448, %r8582, 16;
	add.s64 	%rd4031, %rd4030, %rd448;
	st.u32 	[%rd4031+40], %r1086;
	ld.u32 	%r5124, [%rd1079];
	setp.eq.s32 	%p2066, %r5124, 0;
	@%p2066 bra 	$L__BB11_1667;
	bra.uni 	$L__BB11_1669;
$L__BB11_1667:
	ld.shared.u64 	%rd4032, [m_Local_$_0];
	add.s64 	%rd4033, %rd4032, %rd448;
	add.s32 	%r5126, %r8579, 1;
	st.u32 	[%rd4033+36], %r5126;
	ld.u32 	%r5127, [%rd1079];
	setp.ne.s32 	%p2067, %r5127, 0;
	@%p2067 bra 	$L__BB11_1669;
	ld.shared.u64 	%rd4034, [m_Local_$_0];
	add.s64 	%rd4035, %rd4034, %rd448;
	st.u32 	[%rd4035+32], %r1076;
	ld.u32 	%r5128, [%rd1079];
	setp.eq.s32 	%p2068, %r5128, 0;
	selp.b32 	%r8583, %r8582, 0, %p2068;
$L__BB11_1669:
	st.u32 	[%rd1079], %r8583;
	bra.uni 	$L__BB11_1671;
$L__BB11_1670:
	add.s32 	%r5131, %r8577, 4;
	cvt.u64.u32 	%rd4036, %r5131;
	add.s64 	%rd4037, %rd446, %rd4036;
	mov.b32 	%r5132, 0;
	st.u32 	[%rd4037+32], %r5132;
$L__BB11_1671:
	and.b32  	%r1095, %r1072, 2147483646;
	add.s32 	%r8579, %r8579, 2;
	add.s32 	%r8578, %r8578, 2;
	add.s32 	%r8577, %r8577, 8;
	setp.ne.s32 	%p2069, %r8578, 0;
	@%p2069 bra 	$L__BB11_1648;
$L__BB11_1672:
	and.b32  	%r5133, %r1072, 1;
	setp.eq.b32 	%p2070, %r5133, 1;
	not.pred 	%p2071, %p2070;
	@%p2071 bra 	$L__BB11_1684;
	ld.shared.u64 	%rd4038, [m_Local_$_0];
	add.s64 	%rd449, %rd4038, %rd442;
	ld.u32 	%r1096, [%rd449+12];
	setp.lt.s32 	%p2072, %r1095, %r1096;
	@%p2072 bra 	$L__BB11_1683;
	ld.shared.u64 	%rd4039, [m_Local_$_1];
	atom.add.u64 	%rd4040, [%rd3], 48;
	add.s64 	%rd4041, %rd4040, 56;
	setp.ge.u64 	%p2073, %rd4041, %rd4039;
	shr.u64 	%rd450, %rd4040, 4;
	cvt.u32.u64 	%r8585, %rd450;
	setp.eq.s32 	%p2074, %r8585, -1;
	or.pred  	%p2075, %p2073, %p2074;
	@%p2075 bra 	$L__BB11_1676;
	ld.shared.u64 	%rd4042, [m_Local_$_0];
	shl.b64 	%rd4043, %rd450, 32;
	shr.s64 	%rd4044, %rd4043, 28;
	add.s64 	%rd4045, %rd4042, %rd4044;
	mov.b16 	%rs497, 0;
	st.u8 	[%rd4045], %rs497;
	st.u8 	[%rd4045+1], %rs497;
	mov.b32 	%r5134, 3608;
	st.u32 	[%rd4045+4], %r5134;
	mov.b16 	%rs498, 1;
	st.u8 	[%rd4045+3], %rs498;
	mov.b32 	%r5135, 48;
	st.u32 	[%rd4045+8], %r5135;
	mov.b32 	%r5136, -1;
	st.u32 	[%rd4045+16], %r5136;
	ld.shared.u64 	%rd4046, [m_Local_$_0];
	add.s64 	%rd4047, %rd4046, %rd4044;
	mov.b32 	%r5137, 0;
	st.u32 	[%rd4047+32], %r5137;
	ld.shared.u64 	%rd4048, [m_Local_$_0];
	add.s64 	%rd4049, %rd4048, %rd4044;
	st.u32 	[%rd4049+36], %r5137;
	ld.shared.u64 	%rd4050, [m_Local_$_0];
	add.s64 	%rd4051, %rd4050, %rd4044;
	st.u32 	[%rd4051+40], %r5137;
	ld.u32 	%r5138, [%rd1079];
	setp.eq.s32 	%p4038, %r5138, 0;
	bra.uni 	$L__BB11_1677;
$L__BB11_1676:
	mov.b32 	%r5140, 21106;
	st.u32 	[%rd1079], %r5140;
	mov.b32 	%r8585, -1;
	mov.pred 	%p4038, 0;
$L__BB11_1677:
	mov.b32 	%r8586, 0;
	not.pred 	%p2077, %p4038;
	@%p2077 bra 	$L__BB11_1682;
	setp.eq.s32 	%p2078, %r8585, -1;
	@%p2078 bra 	$L__BB11_4048;
	ld.shared.u64 	%rd4052, [m_Local_$_0];
	mul.wide.s32 	%rd451, %r8585, 16;
	add.s64 	%rd4053, %rd4052, %rd451;
	st.u32 	[%rd4053+40], %r1096;
	ld.u32 	%r5143, [%rd1079];
	setp.eq.s32 	%p2079, %r5143, 0;
	@%p2079 bra 	$L__BB11_1680;
	bra.uni 	$L__BB11_1682;
$L__BB11_1680:
	ld.shared.u64 	%rd4054, [m_Local_$_0];
	add.s64 	%rd4055, %rd4054, %rd451;
	st.u32 	[%rd4055+36], %r1095;
	ld.u32 	%r5145, [%rd1079];
	setp.ne.s32 	%p2080, %r5145, 0;
	@%p2080 bra 	$L__BB11_1682;
	ld.shared.u64 	%rd4056, [m_Local_$_0];
	add.s64 	%rd4057, %rd4056, %rd451;
	st.u32 	[%rd4057+32], %r1076;
	ld.u32 	%r5146, [%rd1079];
	setp.eq.s32 	%p2081, %r5146, 0;
	selp.b32 	%r8586, %r8585, 0, %p2081;
$L__BB11_1682:
	st.u32 	[%rd1079], %r8586;
	bra.uni 	$L__BB11_1684;
$L__BB11_1683:
	shl.b32 	%r5149, %r1095, 2;
	cvt.u64.u32 	%rd4058, %r5149;
	add.s64 	%rd4059, %rd449, %rd4058;
	mov.b32 	%r5150, 0;
	st.u32 	[%rd4059+32], %r5150;
$L__BB11_1684:
	setp.lt.s32 	%p2082, %r1072, 1;
	@%p2082 bra 	$L__BB11_1715;
	neg.s32 	%r8588, %r1072;
	mov.b32 	%r8587, 0;
	mul.wide.s32 	%rd4083, %r1076, 16;
	mov.u32 	%r8589, %r8587;
$L__BB11_1686:
	setp.ne.s32 	%p2083, %r1007, -1;
	@%p2083 bra 	$L__BB11_1688;
	mov.b32 	%r5168, 21352;
	st.u32 	[%rd1079], %r5168;
	mov.b16 	%rs955, 0;
	bra.uni 	$L__BB11_1700;
$L__BB11_1688:
	ld.shared.u64 	%rd4060, [m_Local_$_0];
	add.s64 	%rd452, %rd4060, %rd440;
	ld.u32 	%r1105, [%rd452+12];
	setp.lt.s32 	%p2084, %r8589, %r1105;
	@%p2084 bra 	$L__BB11_1699;
	ld.shared.u64 	%rd4061, [m_Local_$_1];
	atom.add.u64 	%rd4062, [%rd3], 48;
	add.s64 	%rd4063, %rd4062, 56;
	setp.lt.u64 	%p2085, %rd4063, %rd4061;
	shr.u64 	%rd453, %rd4062, 4;
	cvt.u32.u64 	%r8590, %rd453;
	setp.ne.s32 	%p2086, %r8590, -1;
	and.pred  	%p2087, %p2085, %p2086;
	@%p2087 bra 	$L__BB11_1691;
	mov.b32 	%r5159, 21106;
	st.u32 	[%rd1079], %r5159;
	mov.b32 	%r8590, -1;
	mov.pred 	%p4039, 0;
	bra.uni 	$L__BB11_1692;
$L__BB11_1691:
	ld.shared.u64 	%rd4064, [m_Local_$_0];
	shl.b64 	%rd4065, %rd453, 32;
	shr.s64 	%rd4066, %rd4065, 28;
	add.s64 	%rd4067, %rd4064, %rd4066;
	mov.b16 	%rs499, 0;
	st.u8 	[%rd4067], %rs499;
	st.u8 	[%rd4067+1], %rs499;
	mov.b32 	%r5153, 3608;
	st.u32 	[%rd4067+4], %r5153;
	mov.b16 	%rs500, 1;
	st.u8 	[%rd4067+3], %rs500;
	mov.b32 	%r5154, 48;
	st.u32 	[%rd4067+8], %r5154;
	mov.b32 	%r5155, -1;
	st.u32 	[%rd4067+16], %r5155;
	ld.shared.u64 	%rd4068, [m_Local_$_0];
	add.s64 	%rd4069, %rd4068, %rd4066;
	mov.b32 	%r5156, 0;
	st.u32 	[%rd4069+32], %r5156;
	ld.shared.u64 	%rd4070, [m_Local_$_0];
	add.s64 	%rd4071, %rd4070, %rd4066;
	st.u32 	[%rd4071+36], %r5156;
	ld.shared.u64 	%rd4072, [m_Local_$_0];
	add.s64 	%rd4073, %rd4072, %rd4066;
	st.u32 	[%rd4073+40], %r5156;
	ld.u32 	%r5157, [%rd1079];
	setp.eq.s32 	%p4039, %r5157, 0;
$L__BB11_1692:
	mov.b32 	%r8591, 0;
	not.pred 	%p2089, %p4039;
	@%p2089 bra 	$L__BB11_1698;
	setp.ne.s32 	%p2090, %r8590, -1;
	@%p2090 bra 	$L__BB11_1695;
	mov.b32 	%r5167, 21352;
	st.u32 	[%rd1079], %r5167;
	bra.uni 	$L__BB11_1698;
$L__BB11_1695:
	ld.shared.u64 	%rd4074, [m_Local_$_0];
	mul.wide.s32 	%rd454, %r8590, 16;
	add.s64 	%rd4075, %rd4074, %rd454;
	st.u32 	[%rd4075+40], %r1105;
	ld.u32 	%r5162, [%rd1079];
	setp.ne.s32 	%p2091, %r5162, 0;
	@%p2091 bra 	$L__BB11_1698;
	ld.shared.u64 	%rd4076, [m_Local_$_0];
	add.s64 	%rd4077, %rd4076, %rd454;
	st.u32 	[%rd4077+36], %r8589;
	ld.u32 	%r5164, [%rd1079];
	setp.ne.s32 	%p2092, %r5164, 0;
	@%p2092 bra 	$L__BB11_1698;
	ld.shared.u64 	%rd4078, [m_Local_$_0];
	add.s64 	%rd4079, %rd4078, %rd454;
	st.u32 	[%rd4079+32], %r1007;
	ld.u32 	%r5165, [%rd1079];
	setp.eq.s32 	%p2093, %r5165, 0;
	selp.b32 	%r8591, %r8590, 0, %p2093;
$L__BB11_1698:
	st.u32 	[%rd1079], %r8591;
	mov.b16 	%rs955, 0;
	bra.uni 	$L__BB11_1700;
$L__BB11_1699:
	cvt.u64.u32 	%rd4080, %r8587;
	add.s64 	%rd4081, %rd452, %rd4080;
	ld.u8 	%rs955, [%rd4081+32];
$L__BB11_1700:
	setp.ne.s32 	%p2094, %r1076, -1;
	@%p2094 bra 	$L__BB11_1702;
	mov.b32 	%r5185, 21352;
	st.u32 	[%rd1079], %r5185;
	bra.uni 	$L__BB11_1714;
$L__BB11_1702:
	ld.shared.u64 	%rd4082, [m_Local_$_0];
	add.s64 	%rd455, %rd4082, %rd4083;
	ld.u32 	%r1110, [%rd455+12];
	setp.lt.s32 	%p2095, %r8589, %r1110;
	@%p2095 bra 	$L__BB11_1713;
	ld.shared.u64 	%rd4084, [m_Local_$_1];
	atom.add.u64 	%rd4085, [%rd3], 48;
	add.s64 	%rd4086, %rd4085, 56;
	setp.lt.u64 	%p2096, %rd4086, %rd4084;
	shr.u64 	%rd456, %rd4085, 4;
	cvt.u32.u64 	%r8592, %rd456;
	setp.ne.s32 	%p2097, %r8592, -1;
	and.pred  	%p2098, %p2096, %p2097;
	@%p2098 bra 	$L__BB11_1705;
	mov.b32 	%r5175, 21106;
	st.u32 	[%rd1079], %r5175;
	mov.b32 	%r8592, -1;
	mov.pred 	%p4040, 0;
	bra.uni 	$L__BB11_1706;
$L__BB11_1705:
	ld.shared.u64 	%rd4087, [m_Local_$_0];
	shl.b64 	%rd4088, %rd456, 32;
	shr.s64 	%rd4089, %rd4088, 28;
	add.s64 	%rd4090, %rd4087, %rd4089;
	mov.b16 	%rs503, 0;
	st.u8 	[%rd4090], %rs503;
	st.u8 	[%rd4090+1], %rs503;
	mov.b32 	%r5169, 3608;
	st.u32 	[%rd4090+4], %r5169;
	mov.b16 	%rs504, 1;
	st.u8 	[%rd4090+3], %rs504;
	mov.b32 	%r5170, 48;
	st.u32 	[%rd4090+8], %r5170;
	mov.b32 	%r5171, -1;
	st.u32 	[%rd4090+16], %r5171;
	ld.shared.u64 	%rd4091, [m_Local_$_0];
	add.s64 	%rd4092, %rd4091, %rd4089;
	mov.b32 	%r5172, 0;
	st.u32 	[%rd4092+32], %r5172;
	ld.shared.u64 	%rd4093, [m_Local_$_0];
	add.s64 	%rd4094, %rd4093, %rd4089;
	st.u32 	[%rd4094+36], %r5172;
	ld.shared.u64 	%rd4095, [m_Local_$_0];
	add.s64 	%rd4096, %rd4095, %rd4089;
	st.u32 	[%rd4096+40], %r5172;
	ld.u32 	%r5173, [%rd1079];
	setp.eq.s32 	%p4040, %r5173, 0;
$L__BB11_1706:
	mov.b32 	%r8593, 0;
	not.pred 	%p2100, %p4040;
	@%p2100 bra 	$L__BB11_1712;
	setp.ne.s32 	%p2101, %r8592, -1;
	@%p2101 bra 	$L__BB11_1709;
	mov.b32 	%r5183, 21352;
	st.u32 	[%rd1079], %r5183;
	bra.uni 	$L__BB11_1712;
$L__BB11_1709:
	ld.shared.u64 	%rd4097, [m_Local_$_0];
	mul.wide.s32 	%rd457, %r8592, 16;
	add.s64 	%rd4098, %rd4097, %rd457;
	st.u32 	[%rd4098+40], %r1110;
	ld.u32 	%r5178, [%rd1079];
	setp.ne.s32 	%p2102, %r5178, 0;
	@%p2102 bra 	$L__BB11_1712;
	ld.shared.u64 	%rd4099, [m_Local_$_0];
	add.s64 	%rd4100, %rd4099, %rd457;
	st.u32 	[%rd4100+36], %r8589;
	ld.u32 	%r5180, [%rd1079];
	setp.ne.s32 	%p2103, %r5180, 0;
	@%p2103 bra 	$L__BB11_1712;
	ld.shared.u64 	%rd4101, [m_Local_$_0];
	add.s64 	%rd4102, %rd4101, %rd457;
	st.u32 	[%rd4102+32], %r1076;
	ld.u32 	%r5181, [%rd1079];
	setp.eq.s32 	%p2104, %r5181, 0;
	selp.b32 	%r8593, %r8592, 0, %p2104;
$L__BB11_1712:
	st.u32 	[%rd1079], %r8593;
	bra.uni 	$L__BB11_1714;
$L__BB11_1713:
	cvt.u64.u32 	%rd4103, %r8587;
	add.s64 	%rd4104, %rd455, %rd4103;
	mov.b32 	%r5184, 0;
	st.u32 	[%rd4104+32], %r5184;
	st.u8 	[%rd4104+32], %rs955;
$L__BB11_1714:
	add.s32 	%r8589, %r8589, 1;
	add.s32 	%r8588, %r8588, 1;
	setp.ne.s32 	%p2105, %r8588, 0;
	add.s32 	%r8587, %r8587, 4;
	@%p2105 bra 	$L__BB11_1686;
$L__BB11_1715:
	ld.shared.u64 	%rd4105, [m_Local_$_0];
	add.s64 	%rd4106, %rd4105, %rd439;
	st.u32 	[%rd4106+32], %r1076;
	ld.shared.u64 	%rd4107, [m_Local_$_0];
	add.s64 	%rd4108, %rd4107, %rd439;
	st.u32 	[%rd4108+40], %r1072;
	ld.shared.u64 	%rd4109, [m_Local_$_0];
	add.s64 	%rd4110, %rd4109, %rd439;
	mov.b32 	%r5186, 0;
	st.u32 	[%rd4110+48], %r5186;
$L__BB11_1716:
	ld.shared.u64 	%rd4111, [m_Local_$_1];
	atom.add.u64 	%rd4112, [%rd3], 48;
	add.s64 	%rd4113, %rd4112, 56;
	setp.lt.u64 	%p2106, %rd4113, %rd4111;
	shr.u64 	%rd458, %rd4112, 4;
	cvt.u32.u64 	%r8597, %rd458;
	setp.ne.s32 	%p2107, %r8597, -1;
	and.pred  	%p2108, %p2106, %p2107;
	@%p2108 bra 	$L__BB11_1718;
	mov.b32 	%r9088, 21352;
	st.u32 	[%rd1079], %r9088;
	mov.b32 	%r8597, -1;
	bra.uni 	$L__BB11_1722;
$L__BB11_1718:
	setp.ne.s32 	%p2109, %r1071, -1;
	ld.shared.u64 	%rd4114, [m_Local_$_0];
	shl.b64 	%rd4115, %rd458, 32;
	shr.s64 	%rd459, %rd4115, 28;
	add.s64 	%rd4116, %rd4114, %rd459;
	mov.b16 	%rs505, 0;
	st.u8 	[%rd4116], %rs505;
	st.u8 	[%rd4116+1], %rs505;
	mov.b32 	%r5188, 16901;
	st.u32 	[%rd4116+4], %r5188;
	mov.b16 	%rs506, 1;
	st.u8 	[%rd4116+3], %rs506;
	mov.b32 	%r5189, 44;
	st.u32 	[%rd4116+8], %r5189;
	mov.b32 	%r5190, -1;
	st.u32 	[%rd4116+16], %r5190;
	@%p2109 bra 	$L__BB11_1720;
	mov.b32 	%r5192, 21352;
	st.u32 	[%rd1079], %r5192;
	mov.b32 	%r8594, 0;
	ld.shared.u64 	%rd7574, [m_Local_$_0];
	mov.u32 	%r8595, %r8594;
	bra.uni 	$L__BB11_1721;
$L__BB11_1720:
	ld.shared.u64 	%rd7574, [m_Local_$_0];
	mul.wide.s32 	%rd4117, %r1071, 16;
	add.s64 	%rd4118, %rd7574, %rd4117;
	ld.u32 	%r8594, [%rd4118+32];
	ld.u32 	%r8595, [%rd4118+40];
$L__BB11_1721:
	add.s64 	%rd4119, %rd7574, %rd459;
	st.u32 	[%rd4119+32], %r8594;
	ld.shared.u64 	%rd4120, [m_Local_$_0];
	add.s64 	%rd4121, %rd4120, %rd459;
	st.u32 	[%rd4121+40], %r8595;
	ld.u32 	%r9088, [%rd1079];
$L__BB11_1722:
	setp.ne.s32 	%p2110, %r9088, 0;
	@%p2110 bra 	$L__BB11_2231;
	setp.ne.s32 	%p2111, %r888, -2147483648;
	@%p2111 bra 	$L__BB11_1859;
	ld.shared.u64 	%rd4392, [m_Local_$_1];
	atom.add.u64 	%rd4393, [%rd3], 80;
	add.s64 	%rd4394, %rd4393, 88;
	setp.lt.u64 	%p2270, %rd4394, %rd4392;
	shr.u64 	%rd4395, %rd4393, 4;
	cvt.u32.u64 	%r5442, %rd4395;
	selp.b32 	%r1126, %r5442, -1, %p2270;
	setp.ne.s32 	%p2271, %r1126, -1;
	@%p2271 bra 	$L__BB11_1729;
	mov.b32 	%r5479, 21352;
	st.u32 	[%rd1079], %r5479;
$L__BB11_1726:
	mov.u64 	%rd4441, $str$14;
	add.s64 	%rd7576, %rd4441, 1;
	mul.wide.s32 	%rd472, %r1126, 16;
	mov.b32 	%r8603, -10;
	mov.u64 	%rd7577, %rd472;
$L__BB11_1727:
	setp.ne.s32 	%p2293, %r1126, -1;
	add.s32 	%r1142, %r8603, 11;
	add.s32 	%r1143, %r8603, 10;
	@%p2293 bra 	$L__BB11_1755;
	mov.b32 	%r5497, 21352;
	st.u32 	[%rd1079], %r5497;
	bra.uni 	$L__BB11_1767;
$L__BB11_1729:
	ld.shared.u64 	%rd4396, [m_Local_$_0];
	mul.wide.s32 	%rd463, %r1126, 16;
	add.s64 	%rd4397, %rd4396, %rd463;
	mov.b16 	%rs539, 0;
	st.u8 	[%rd4397], %rs539;
	st.u8 	[%rd4397+1], %rs539;
	mov.b32 	%r5444, 4335;
	st.u32 	[%rd4397+4], %r5444;
	mov.b16 	%rs540, 1;
	st.u8 	[%rd4397+3], %rs540;
	mov.b32 	%r5445, 80;
	st.u32 	[%rd4397+8], %r5445;
	mov.b32 	%r5446, 11;
	st.u32 	[%rd4397+12], %r5446;
	mov.b32 	%r8598, -10;
	mov.u64 	%rd7575, %rd463;
$L__BB11_1730:
	add.s32 	%r1128, %r8598, 11;
	add.s32 	%r1129, %r8598, 10;
	ld.shared.u64 	%rd465, [m_Local_$_0];
	add.s64 	%rd4398, %rd465, %rd463;
	ld.u32 	%r1130, [%rd4398+12];
	setp.lt.s32 	%p2272, %r1129, %r1130;
	@%p2272 bra 	$L__BB11_1741;
	ld.shared.u64 	%rd4399, [m_Local_$_1];
	atom.add.u64 	%rd4400, [%rd3], 48;
	add.s64 	%rd4401, %rd4400, 56;
	setp.lt.u64 	%p2273, %rd4401, %rd4399;
	shr.u64 	%rd466, %rd4400, 4;
	cvt.u32.u64 	%r8599, %rd466;
	setp.ne.s32 	%p2274, %r8599, -1;
	and.pred  	%p2275, %p2273, %p2274;
	@%p2275 bra 	$L__BB11_1733;
	mov.b32 	%r5453, 21106;
	st.u32 	[%rd1079], %r5453;
	mov.b32 	%r8599, -1;
	mov.pred 	%p4041, 0;
	bra.uni 	$L__BB11_1734;
$L__BB11_1733:
	ld.shared.u64 	%rd4402, [m_Local_$_0];
	shl.b64 	%rd4403, %rd466, 32;
	shr.s64 	%rd4404, %rd4403, 28;
	add.s64 	%rd4405, %rd4402, %rd4404;
	mov.b16 	%rs541, 0;
	st.u8 	[%rd4405], %rs541;
	st.u8 	[%rd4405+1], %rs541;
	mov.b32 	%r5447, 3608;
	st.u32 	[%rd4405+4], %r5447;
	mov.b16 	%rs542, 1;
	st.u8 	[%rd4405+3], %rs542;
	mov.b32 	%r5448, 48;
	st.u32 	[%rd4405+8], %r5448;
	mov.b32 	%r5449, -1;
	st.u32 	[%rd4405+16], %r5449;
	ld.shared.u64 	%rd4406, [m_Local_$_0];
	add.s64 	%rd4407, %rd4406, %rd4404;
	mov.b32 	%r5450, 0;
	st.u32 	[%rd4407+32], %r5450;
	ld.shared.u64 	%rd4408, [m_Local_$_0];
	add.s64 	%rd4409, %rd4408, %rd4404;
	st.u32 	[%rd4409+36], %r5450;
	ld.shared.u64 	%rd4410, [m_Local_$_0];
	add.s64 	%rd4411, %rd4410, %rd4404;
	st.u32 	[%rd4411+40], %r5450;
	ld.u32 	%r5451, [%rd1079];
	setp.eq.s32 	%p4041, %r5451, 0;
$L__BB11_1734:
	mov.b32 	%r8600, 0;
	not.pred 	%p2277, %p4041;
	@%p2277 bra 	$L__BB11_1740;
	setp.ne.s32 	%p2278, %r8599, -1;
	@%p2278 bra 	$L__BB11_1737;
	mov.b32 	%r5461, 21352;
	st.u32 	[%rd1079], %r5461;
	bra.uni 	$L__BB11_1740;
$L__BB11_1737:
	ld.shared.u64 	%rd4412, [m_Local_$_0];
	mul.wide.s32 	%rd467, %r8599, 16;
	add.s64 	%rd4413, %rd4412, %rd467;
	st.u32 	[%rd4413+40], %r1130;
	ld.u32 	%r5456, [%rd1079];
	setp.ne.s32 	%p2279, %r5456, 0;
	@%p2279 bra 	$L__BB11_1740;
	ld.shared.u64 	%rd4414, [m_Local_$_0];
	add.s64 	%rd4415, %rd4414, %rd467;
	st.u32 	[%rd4415+36], %r1129;
	ld.u32 	%r5458, [%rd1079];
	setp.ne.s32 	%p2280, %r5458, 0;
	@%p2280 bra 	$L__BB11_1740;
	ld.shared.u64 	%rd4416, [m_Local_$_0];
	add.s64 	%rd4417, %rd4416, %rd467;
	st.u32 	[%rd4417+32], %r1126;
	ld.u32 	%r5459, [%rd1079];
	setp.eq.s32 	%p2281, %r5459, 0;
	selp.b32 	%r8600, %r8599, 0, %p2281;
$L__BB11_1740:
	st.u32 	[%rd1079], %r8600;
	bra.uni 	$L__BB11_1742;
$L__BB11_1741:
	add.s64 	%rd4418, %rd465, %rd7575;
	mov.b32 	%r5462, 0;
	st.u32 	[%rd4418+32], %r5462;
$L__BB11_1742:
	setp.eq.s32 	%p2282, %r1128, 11;
	@%p2282 bra 	$L__BB11_1726;
	ld.shared.u64 	%rd468, [m_Local_$_0];
	add.s64 	%rd4419, %rd468, %rd463;
	ld.u32 	%r1135, [%rd4419+12];
	setp.lt.s32 	%p2283, %r1128, %r1135;
	@%p2283 bra 	$L__BB11_1753;
	ld.shared.u64 	%rd4420, [m_Local_$_1];
	atom.add.u64 	%rd4421, [%rd3], 48;
	add.s64 	%rd4422, %rd4421, 56;
	setp.ge.u64 	%p2284, %rd4422, %rd4420;
	shr.u64 	%rd469, %rd4421, 4;
	cvt.u32.u64 	%r8601, %rd469;
	setp.eq.s32 	%p2285, %r8601, -1;
	or.pred  	%p2286, %p2284, %p2285;
	@%p2286 bra 	$L__BB11_1746;
	ld.shared.u64 	%rd4423, [m_Local_$_0];
	shl.b64 	%rd4424, %rd469, 32;
	shr.s64 	%rd4425, %rd4424, 28;
	add.s64 	%rd4426, %rd4423, %rd4425;
	mov.b16 	%rs543, 0;
	st.u8 	[%rd4426], %rs543;
	st.u8 	[%rd4426+1], %rs543;
	mov.b32 	%r5463, 3608;
	st.u32 	[%rd4426+4], %r5463;
	mov.b16 	%rs544, 1;
	st.u8 	[%rd4426+3], %rs544;
	mov.b32 	%r5464, 48;
	st.u32 	[%rd4426+8], %r5464;
	mov.b32 	%r5465, -1;
	st.u32 	[%rd4426+16], %r5465;
	ld.shared.u64 	%rd4427, [m_Local_$_0];
	add.s64 	%rd4428, %rd4427, %rd4425;
	mov.b32 	%r5466, 0;
	st.u32 	[%rd4428+32], %r5466;
	ld.shared.u64 	%rd4429, [m_Local_$_0];
	add.s64 	%rd4430, %rd4429, %rd4425;
	st.u32 	[%rd4430+36], %r5466;
	ld.shared.u64 	%rd4431, [m_Local_$_0];
	add.s64 	%rd4432, %rd4431, %rd4425;
	st.u32 	[%rd4432+40], %r5466;
	ld.u32 	%r5467, [%rd1079];
	setp.eq.s32 	%p4042, %r5467, 0;
	bra.uni 	$L__BB11_1747;
$L__BB11_1746:
	mov.b32 	%r5469, 21106;
	st.u32 	[%rd1079], %r5469;
	mov.b32 	%r8601, -1;
	mov.pred 	%p4042, 0;
$L__BB11_1747:
	mov.b32 	%r8602, 0;
	not.pred 	%p2288, %p4042;
	@%p2288 bra 	$L__BB11_1752;
	setp.eq.s32 	%p2289, %r8601, -1;
	@%p2289 bra 	$L__BB11_4049;
	ld.shared.u64 	%rd4433, [m_Local_$_0];
	mul.wide.s32 	%rd470, %r8601, 16;
	add.s64 	%rd4434, %rd4433, %rd470;
	st.u32 	[%rd4434+40], %r1135;
	ld.u32 	%r5472, [%rd1079];
	setp.eq.s32 	%p2290, %r5472, 0;
	@%p2290 bra 	$L__BB11_1750;
	bra.uni 	$L__BB11_1752;
$L__BB11_1750:
	ld.shared.u64 	%rd4435, [m_Local_$_0];
	add.s64 	%rd4436, %rd4435, %rd470;
	st.u32 	[%rd4436+36], %r1128;
	ld.u32 	%r5474, [%rd1079];
	setp.ne.s32 	%p2291, %r5474, 0;
	@%p2291 bra 	$L__BB11_1752;
	ld.shared.u64 	%rd4437, [m_Local_$_0];
	add.s64 	%rd4438, %rd4437, %rd470;
	st.u32 	[%rd4438+32], %r1126;
	ld.u32 	%r5475, [%rd1079];
	setp.eq.s32 	%p2292, %r5475, 0;
	selp.b32 	%r8602, %r8601, 0, %p2292;
$L__BB11_1752:
	st.u32 	[%rd1079], %r8602;
	bra.uni 	$L__BB11_1754;
$L__BB11_1753:
	add.s64 	%rd4439, %rd468, %rd7575;
	mov.b32 	%r5478, 0;
	st.u32 	[%rd4439+36], %r5478;
$L__BB11_1754:
	add.s64 	%rd7575, %rd7575, 8;
	add.s32 	%r8598, %r8598, 2;
	bra.uni 	$L__BB11_1730;
$L__BB11_1755:
	ld.shared.u64 	%rd475, [m_Local_$_0];
	add.s64 	%rd4442, %rd475, %rd472;
	ld.u32 	%r1144, [%rd4442+12];
	setp.lt.s32 	%p2294, %r1143, %r1144;
	@%p2294 bra 	$L__BB11_1766;
	ld.shared.u64 	%rd4443, [m_Local_$_1];
	atom.add.u64 	%rd4444, [%rd3], 48;
	add.s64 	%rd4445, %rd4444, 56;
	setp.lt.u64 	%p2295, %rd4445, %rd4443;
	shr.u64 	%rd476, %rd4444, 4;
	cvt.u32.u64 	%r8604, %rd476;
	setp.ne.s32 	%p2296, %r8604, -1;
	and.pred  	%p2297, %p2295, %p2296;
	@%p2297 bra 	$L__BB11_1758;
	mov.b32 	%r5487, 21106;
	st.u32 	[%rd1079], %r5487;
	mov.b32 	%r8604, -1;
	mov.pred 	%p4043, 0;
	bra.uni 	$L__BB11_1759;
$L__BB11_1758:
	ld.shared.u64 	%rd4446, [m_Local_$_0];
	shl.b64 	%rd4447, %rd476, 32;
	shr.s64 	%rd4448, %rd4447, 28;
	add.s64 	%rd4449, %rd4446, %rd4448;
	mov.b16 	%rs545, 0;
	st.u8 	[%rd4449], %rs545;
	st.u8 	[%rd4449+1], %rs545;
	mov.b32 	%r5481, 3608;
	st.u32 	[%rd4449+4], %r5481;
	mov.b16 	%rs546, 1;
	st.u8 	[%rd4449+3], %rs546;
	mov.b32 	%r5482, 48;
	st.u32 	[%rd4449+8], %r5482;
	mov.b32 	%r5483, -1;
	st.u32 	[%rd4449+16], %r5483;
	ld.shared.u64 	%rd4450, [m_Local_$_0];
	add.s64 	%rd4451, %rd4450, %rd4448;
	mov.b32 	%r5484, 0;
	st.u32 	[%rd4451+32], %r5484;
	ld.shared.u64 	%rd4452, [m_Local_$_0];
	add.s64 	%rd4453, %rd4452, %rd4448;
	st.u32 	[%rd4453+36], %r5484;
	ld.shared.u64 	%rd4454, [m_Local_$_0];
	add.s64 	%rd4455, %rd4454, %rd4448;
	st.u32 	[%rd4455+40], %r5484;
	ld.u32 	%r5485, [%rd1079];
	setp.eq.s32 	%p4043, %r5485, 0;
$L__BB11_1759:
	mov.b32 	%r8605, 0;
	not.pred 	%p2299, %p4043;
	@%p2299 bra 	$L__BB11_1765;
	setp.ne.s32 	%p2300, %r8604, -1;
	@%p2300 bra 	$L__BB11_1762;
	mov.b32 	%r5495, 21352;
	st.u32 	[%rd1079], %r5495;
	bra.uni 	$L__BB11_1765;
$L__BB11_1762:
	ld.shared.u64 	%rd4456, [m_Local_$_0];
	mul.wide.s32 	%rd477, %r8604, 16;
	add.s64 	%rd4457, %rd4456, %rd477;
	st.u32 	[%rd4457+40], %r1144;
	ld.u32 	%r5490, [%rd1079];
	setp.ne.s32 	%p2301, %r5490, 0;
	@%p2301 bra 	$L__BB11_1765;
	ld.shared.u64 	%rd4458, [m_Local_$_0];
	add.s64 	%rd4459, %rd4458, %rd477;
	st.u32 	[%rd4459+36], %r1143;
	ld.u32 	%r5492, [%rd1079];
	setp.ne.s32 	%p2302, %r5492, 0;
	@%p2302 bra 	$L__BB11_1765;
	ld.shared.u64 	%rd4460, [m_Local_$_0];
	add.s64 	%rd4461, %rd4460, %rd477;
	st.u32 	[%rd4461+32], %r1126;
	ld.u32 	%r5493, [%rd1079];
	setp.eq.s32 	%p2303, %r5493, 0;
	selp.b32 	%r8605, %r8604, 0, %p2303;
$L__BB11_1765:
	st.u32 	[%rd1079], %r8605;
	bra.uni 	$L__BB11_1767;
$L__BB11_1766:
	ld.global.nc.u8 	%rs547, [%rd7576+-1];
	cvt.u16.u8 	%rs548, %rs547;
	add.s64 	%rd4462, %rd475, %rd7577;
	mov.b32 	%r5496, 0;
	st.u32 	[%rd4462+32], %r5496;
	st.u8 	[%rd4462+32], %rs548;
$L__BB11_1767:
	setp.eq.s32 	%p2304, %r1142, 11;
	@%p2304 bra 	$L__BB11_1782;
	setp.eq.s32 	%p2305, %r1126, -1;
	@%p2305 bra 	$L__BB11_1780;
	ld.shared.u64 	%rd478, [m_Local_$_0];
	add.s64 	%rd4463, %rd478, %rd472;
	ld.u32 	%r1149, [%rd4463+12];
	setp.lt.s32 	%p2306, %r1142, %r1149;
	@%p2306 bra 	$L__BB11_1779;
	ld.shared.u64 	%rd4464, [m_Local_$_1];
	atom.add.u64 	%rd4465, [%rd3], 48;
	add.s64 	%rd4466, %rd4465, 56;
	setp.ge.u64 	%p2307, %rd4466, %rd4464;
	shr.u64 	%rd479, %rd4465, 4;
	cvt.u32.u64 	%r8606, %rd479;
	setp.eq.s32 	%p2308, %r8606, -1;
	or.pred  	%p2309, %p2307, %p2308;
	@%p2309 bra 	$L__BB11_1772;
	ld.shared.u64 	%rd4467, [m_Local_$_0];
	shl.b64 	%rd4468, %rd479, 32;
	shr.s64 	%rd4469, %rd4468, 28;
	add.s64 	%rd4470, %rd4467, %rd4469;
	mov.b16 	%rs549, 0;
	st.u8 	[%rd4470], %rs549;
	st.u8 	[%rd4470+1], %rs549;
	mov.b32 	%r5498, 3608;
	st.u32 	[%rd4470+4], %r5498;
	mov.b16 	%rs550, 1;
	st.u8 	[%rd4470+3], %rs550;
	mov.b32 	%r5499, 48;
	st.u32 	[%rd4470+8], %r5499;
	mov.b32 	%r5500, -1;
	st.u32 	[%rd4470+16], %r5500;
	ld.shared.u64 	%rd4471, [m_Local_$_0];
	add.s64 	%rd4472, %rd4471, %rd4469;
	mov.b32 	%r5501, 0;
	st.u32 	[%rd4472+32], %r5501;
	ld.shared.u64 	%rd4473, [m_Local_$_0];
	add.s64 	%rd4474, %rd4473, %rd4469;
	st.u32 	[%rd4474+36], %r5501;
	ld.shared.u64 	%rd4475, [m_Local_$_0];
	add.s64 	%rd4476, %rd4475, %rd4469;
	st.u32 	[%rd4476+40], %r5501;
	ld.u32 	%r5502, [%rd1079];
	setp.eq.s32 	%p4044, %r5502, 0;
	bra.uni 	$L__BB11_1773;
$L__BB11_1772:
	mov.b32 	%r5504, 21106;
	st.u32 	[%rd1079], %r5504;
	mov.b32 	%r8606, -1;
	mov.pred 	%p4044, 0;
$L__BB11_1773:
	mov.b32 	%r8607, 0;
	not.pred 	%p2311, %p4044;
	@%p2311 bra 	$L__BB11_1778;
	setp.eq.s32 	%p2312, %r8606, -1;
	@%p2312 bra 	$L__BB11_4050;
	ld.shared.u64 	%rd4477, [m_Local_$_0];
	mul.wide.s32 	%rd480, %r8606, 16;
	add.s64 	%rd4478, %rd4477, %rd480;
	st.u32 	[%rd4478+40], %r1149;
	ld.u32 	%r5507, [%rd1079];
	setp.eq.s32 	%p2313, %r5507, 0;
	@%p2313 bra 	$L__BB11_1776;
	bra.uni 	$L__BB11_1778;
$L__BB11_1776:
	ld.shared.u64 	%rd4479, [m_Local_$_0];
	add.s64 	%rd4480, %rd4479, %rd480;
	st.u32 	[%rd4480+36], %r1142;
	ld.u32 	%r5509, [%rd1079];
	setp.ne.s32 	%p2314, %r5509, 0;
	@%p2314 bra 	$L__BB11_1778;
	ld.shared.u64 	%rd4481, [m_Local_$_0];
	add.s64 	%rd4482, %rd4481, %rd480;
	st.u32 	[%rd4482+32], %r1126;
	ld.u32 	%r5510, [%rd1079];
	setp.eq.s32 	%p2315, %r5510, 0;
	selp.b32 	%r8607, %r8606, 0, %p2315;
$L__BB11_1778:
	st.u32 	[%rd1079], %r8607;
	bra.uni 	$L__BB11_1781;
$L__BB11_1779:
	ld.global.nc.u8 	%rs551, [%rd7576];
	cvt.u16.u8 	%rs552, %rs551;
	add.s64 	%rd4483, %rd478, %rd7577;
	mov.b32 	%r5513, 0;
	st.u32 	[%rd4483+36], %r5513;
	st.u8 	[%rd4483+36], %rs552;
	bra.uni 	$L__BB11_1781;
$L__BB11_1780:
	mov.b32 	%r5514, 21352;
	st.u32 	[%rd1079], %r5514;
$L__BB11_1781:
	add.s64 	%rd7577, %rd7577, 8;
	add.s32 	%r8603, %r8603, 2;
	add.s64 	%rd7576, %rd7576, 2;
	bra.uni 	$L__BB11_1727;
$L__BB11_1782:
	ld.shared.u64 	%rd4484, [m_Local_$_1];
	atom.add.u64 	%rd4485, [%rd3], 48;
	add.s64 	%rd4486, %rd4485, 56;
	setp.lt.u64 	%p2316, %rd4486, %rd4484;
	shr.u64 	%rd4487, %rd4485, 4;
	cvt.u32.u64 	%r5515, %rd4487;
	selp.b32 	%r8668, %r5515, -1, %p2316;
	setp.ne.s32 	%p2317, %r8668, -1;
	@%p2317 bra 	$L__BB11_1784;
	mov.b32 	%r5628, 21352;
	st.u32 	[%rd1079], %r5628;
	mov.b32 	%r8668, -1;
	bra.uni 	$L__BB11_2033;
$L__BB11_1784:
	ld.shared.u64 	%rd4488, [m_Local_$_0];
	mul.wide.s32 	%rd483, %r8668, 16;
	add.s64 	%rd4489, %rd4488, %rd483;
	mov.b16 	%rs553, 1;
	st.u8 	[%rd4489], %rs553;
	mov.b16 	%rs554, 0;
	st.u8 	[%rd4489+1], %rs554;
	mov.b32 	%r5516, 2906;
	st.u32 	[%rd4489+4], %r5516;
	st.u8 	[%rd4489+3], %rs553;
	mov.b32 	%r5517, 48;
	st.u32 	[%rd4489+8], %r5517;
	mov.b32 	%r5518, -1;
	st.u32 	[%rd4489+16], %r5518;
	ld.shared.u64 	%rd4490, [m_Local_$_0];
	add.s64 	%rd4491, %rd4490, %rd472;
	ld.u32 	%r1156, [%rd4491+12];
	shl.b32 	%r5519, %r1156, 2;
	add.s32 	%r5520, %r5519, 32;
	shr.s32 	%r5521, %r5520, 31;
	shr.u32 	%r5522, %r5521, 29;
	add.s32 	%r5523, %r5520, %r5522;
	and.b32  	%r5524, %r5523, -8;
	sub.s32 	%r5525, %r5520, %r5524;
	setp.eq.s32 	%p2318, %r5525, 0;
	sub.s32 	%r5526, %r5519, %r5525;
	add.s32 	%r5527, %r5526, 40;
	selp.b32 	%r1157, %r5520, %r5527, %p2318;
	ld.shared.u64 	%rd484, [m_Local_$_1];
	and.b32  	%r5528, %r1157, 12;
	setp.eq.s32 	%p2319, %r5528, 0;
	mov.u32 	%r8608, %r1157;
	@%p2319 bra 	$L__BB11_1786;
	shr.s32 	%r5529, %r1157, 31;
	shr.u32 	%r5530, %r5529, 28;
	add.s32 	%r5531, %r1157, %r5530;
	and.b32  	%r5532, %r5531, -16;
	add.s32 	%r8608, %r5532, 16;
$L__BB11_1786:
	cvt.s64.s32 	%rd4492, %r8608;
	atom.add.u64 	%rd4493, [%rd3], %rd4492;
	cvt.s64.s32 	%rd4494, %r1157;
	add.s64 	%rd4495, %rd4494, %rd4493;
	add.s64 	%rd4496, %rd4495, 8;
	setp.lt.u64 	%p2320, %rd4496, %rd484;
	shr.u64 	%rd4497, %rd4493, 4;
	cvt.u32.u64 	%r5533, %rd4497;
	selp.b32 	%r1160, %r5533, -1, %p2320;
	setp.ne.s32 	%p2321, %r1160, -1;
	@%p2321 bra 	$L__BB11_1788;
	mov.b32 	%r5591, 21352;
	st.u32 	[%rd1079], %r5591;
	bra.uni 	$L__BB11_1827;
$L__BB11_1788:
	ld.shared.u64 	%rd4498, [m_Local_$_0];
	mul.wide.s32 	%rd485, %r1160, 16;
	add.s64 	%rd4499, %rd4498, %rd485;
	mov.b16 	%rs555, 0;
	st.u8 	[%rd4499], %rs555;
	st.u8 	[%rd4499+1], %rs555;
	mov.b32 	%r5534, 4335;
	st.u32 	[%rd4499+4], %r5534;
	mov.b16 	%rs556, 1;
	st.u8 	[%rd4499+3], %rs556;
	st.u32 	[%rd4499+8], %r1157;
	st.u32 	[%rd4499+12], %r1156;
	setp.lt.s32 	%p2322, %r1156, 1;
	@%p2322 bra 	$L__BB11_1827;
	setp.eq.s32 	%p2323, %r1156, 1;
	mov.b32 	%r1179, 0;
	@%p2323 bra 	$L__BB11_1815;
	and.b32  	%r5537, %r1156, 2147483646;
	neg.s32 	%r8610, %r5537;
	mov.b32 	%r8609, 0;
	mov.u32 	%r8611, %r8609;
$L__BB11_1791:
	ld.shared.u64 	%rd4500, [m_Local_$_0];
	add.s64 	%rd486, %rd4500, %rd485;
	ld.u32 	%r1165, [%rd486+12];
	setp.lt.s32 	%p2324, %r8611, %r1165;
	@%p2324 bra 	$L__BB11_1802;
	ld.shared.u64 	%rd4501, [m_Local_$_1];
	atom.add.u64 	%rd4502, [%rd3], 48;
	add.s64 	%rd4503, %rd4502, 56;
	setp.lt.u64 	%p2325, %rd4503, %rd4501;
	shr.u64 	%rd487, %rd4502, 4;
	cvt.u32.u64 	%r8612, %rd487;
	setp.ne.s32 	%p2326, %r8612, -1;
	and.pred  	%p2327, %p2325, %p2326;
	@%p2327 bra 	$L__BB11_1794;
	mov.b32 	%r5544, 21106;
	st.u32 	[%rd1079], %r5544;
	mov.b32 	%r8612, -1;
	mov.pred 	%p4045, 0;
	bra.uni 	$L__BB11_1795;
$L__BB11_1794:
	ld.shared.u64 	%rd4504, [m_Local_$_0];
	shl.b64 	%rd4505, %rd487, 32;
	shr.s64 	%rd4506, %rd4505, 28;
	add.s64 	%rd4507, %rd4504, %rd4506;
	mov.b16 	%rs557, 0;
	st.u8 	[%rd4507], %rs557;
	st.u8 	[%rd4507+1], %rs557;
	mov.b32 	%r5538, 3608;
	st.u32 	[%rd4507+4], %r5538;
	mov.b16 	%rs558, 1;
	st.u8 	[%rd4507+3], %rs558;
	mov.b32 	%r5539, 48;
	st.u32 	[%rd4507+8], %r5539;
	mov.b32 	%r5540, -1;
	st.u32 	[%rd4507+16], %r5540;
	ld.shared.u64 	%rd4508, [m_Local_$_0];
	add.s64 	%rd4509, %rd4508, %rd4506;
	mov.b32 	%r5541, 0;
	st.u32 	[%rd4509+32], %r5541;
	ld.shared.u64 	%rd4510, [m_Local_$_0];
	add.s64 	%rd4511, %rd4510, %rd4506;
	st.u32 	[%rd4511+36], %r5541;
	ld.shared.u64 	%rd4512, [m_Local_$_0];
	add.s64 	%rd4513, %rd4512, %rd4506;
	st.u32 	[%rd4513+40], %r5541;
	ld.u32 	%r5542, [%rd1079];
	setp.eq.s32 	%p4045, %r5542, 0;
$L__BB11_1795:
	mov.b32 	%r8613, 0;
	not.pred 	%p2329, %p4045;
	@%p2329 bra 	$L__BB11_1801;
	setp.ne.s32 	%p2330, %r8612, -1;
	@%p2330 bra 	$L__BB11_1798;
	mov.b32 	%r5552, 21352;
	st.u32 	[%rd1079], %r5552;
	bra.uni 	$L__BB11_1801;
$L__BB11_1798:
	ld.shared.u64 	%rd4514, [m_Local_$_0];
	mul.wide.s32 	%rd488, %r8612, 16;
	add.s64 	%rd4515, %rd4514, %rd488;
	st.u32 	[%rd4515+40], %r1165;
	ld.u32 	%r5547, [%rd1079];
	setp.ne.s32 	%p2331, %r5547, 0;
	@%p2331 bra 	$L__BB11_1801;
	ld.shared.u64 	%rd4516, [m_Local_$_0];
	add.s64 	%rd4517, %rd4516, %rd488;
	st.u32 	[%rd4517+36], %r8611;
	ld.u32 	%r5549, [%rd1079];
	setp.ne.s32 	%p2332, %r5549, 0;
	@%p2332 bra 	$L__BB11_1801;
	ld.shared.u64 	%rd4518, [m_Local_$_0];
	add.s64 	%rd4519, %rd4518, %rd488;
	st.u32 	[%rd4519+32], %r1160;
	ld.u32 	%r5550, [%rd1079];
	setp.eq.s32 	%p2333, %r5550, 0;
	selp.b32 	%r8613, %r8612, 0, %p2333;
$L__BB11_1801:
	st.u32 	[%rd1079], %r8613;
	bra.uni 	$L__BB11_1803;
$L__BB11_1802:
	cvt.u64.u32 	%rd4520, %r8609;
	add.s64 	%rd4521, %rd486, %rd4520;
	mov.b32 	%r5553, 0;
	st.u32 	[%rd4521+32], %r5553;
$L__BB11_1803:
	ld.shared.u64 	%rd4522, [m_Local_$_0];
	add.s64 	%rd489, %rd4522, %rd485;
	ld.u32 	%r1170, [%rd489+12];
	add.s32 	%r5554, %r8611, 1;
	setp.lt.s32 	%p2334, %r5554, %r1170;
	@%p2334 bra 	$L__BB11_1813;
	ld.shared.u64 	%rd4523, [m_Local_$_1];
	atom.add.u64 	%rd4524, [%rd3], 48;
	add.s64 	%rd4525, %rd4524, 56;
	setp.ge.u64 	%p2335, %rd4525, %rd4523;
	shr.u64 	%rd490, %rd4524, 4;
	cvt.u32.u64 	%r8614, %rd490;
	setp.eq.s32 	%p2336, %r8614, -1;
	or.pred  	%p2337, %p2335, %p2336;
	@%p2337 bra 	$L__BB11_1806;
	ld.shared.u64 	%rd4526, [m_Local_$_0];
	shl.b64 	%rd4527, %rd490, 32;
	shr.s64 	%rd4528, %rd4527, 28;
	add.s64 	%rd4529, %rd4526, %rd4528;
	mov.b16 	%rs559, 0;
	st.u8 	[%rd4529], %rs559;
	st.u8 	[%rd4529+1], %rs559;
	mov.b32 	%r5555, 3608;
	st.u32 	[%rd4529+4], %r5555;
	mov.b16 	%rs560, 1;
	st.u8 	[%rd4529+3], %rs560;
	mov.b32 	%r5556, 48;
	st.u32 	[%rd4529+8], %r5556;
	mov.b32 	%r5557, -1;
	st.u32 	[%rd4529+16], %r5557;
	ld.shared.u64 	%rd4530, [m_Local_$_0];
	add.s64 	%rd4531, %rd4530, %rd4528;
	mov.b32 	%r5558, 0;
	st.u32 	[%rd4531+32], %r5558;
	ld.shared.u64 	%rd4532, [m_Local_$_0];
	add.s64 	%rd4533, %rd4532, %rd4528;
	st.u32 	[%rd4533+36], %r5558;
	ld.shared.u64 	%rd4534, [m_Local_$_0];
	add.s64 	%rd4535, %rd4534, %rd4528;
	st.u32 	[%rd4535+40], %r5558;
	ld.u32 	%r5559, [%rd1079];
	setp.eq.s32 	%p4046, %r5559, 0;
	bra.uni 	$L__BB11_1807;
$L__BB11_1806:
	mov.b32 	%r5561, 21106;
	st.u32 	[%rd1079], %r5561;
	mov.b32 	%r8614, -1;
	mov.pred 	%p4046, 0;
$L__BB11_1807:
	mov.b32 	%r8615, 0;
	not.pred 	%p2339, %p4046;
	@%p2339 bra 	$L__BB11_1812;
	setp.eq.s32 	%p2340, %r8614, -1;
	@%p2340 bra 	$L__BB11_4051;
	ld.shared.u64 	%rd4536, [m_Local_$_0];
	mul.wide.s32 	%rd491, %r8614, 16;
	add.s64 	%rd4537, %rd4536, %rd491;
	st.u32 	[%rd4537+40], %r1170;
	ld.u32 	%r5564, [%rd1079];
	setp.eq.s32 	%p2341, %r5564, 0;
	@%p2341 bra 	$L__BB11_1810;
	bra.uni 	$L__BB11_1812;
$L__BB11_1810:
	ld.shared.u64 	%rd4538, [m_Local_$_0];
	add.s64 	%rd4539, %rd4538, %rd491;
	add.s32 	%r5566, %r8611, 1;
	st.u32 	[%rd4539+36], %r5566;
	ld.u32 	%r5567, [%rd1079];
	setp.ne.s32 	%p2342, %r5567, 0;
	@%p2342 bra 	$L__BB11_1812;
	ld.shared.u64 	%rd4540, [m_Local_$_0];
	add.s64 	%rd4541, %rd4540, %rd491;
	st.u32 	[%rd4541+32], %r1160;
	ld.u32 	%r5568, [%rd1079];
	setp.eq.s32 	%p2343, %r5568, 0;
	selp.b32 	%r8615, %r8614, 0, %p2343;
$L__BB11_1812:
	st.u32 	[%rd1079], %r8615;
	bra.uni 	$L__BB11_1814;
$L__BB11_1813:
	add.s32 	%r5571, %r8609, 4;
	cvt.u64.u32 	%rd4542, %r5571;
	add.s64 	%rd4543, %rd489, %rd4542;
	mov.b32 	%r5572, 0;
	st.u32 	[%rd4543+32], %r5572;
$L__BB11_1814:
	and.b32  	%r1179, %r1156, 2147483646;
	add.s32 	%r8611, %r8611, 2;
	add.s32 	%r8610, %r8610, 2;
	add.s32 	%r8609, %r8609, 8;
	setp.ne.s32 	%p2344, %r8610, 0;
	@%p2344 bra 	$L__BB11_1791;
$L__BB11_1815:
	and.b32  	%r5573, %r1156, 1;
	setp.eq.b32 	%p2345, %r5573, 1;
	not.pred 	%p2346, %p2345;
	@%p2346 bra 	$L__BB11_1827;
	ld.shared.u64 	%rd4544, [m_Local_$_0];
	add.s64 	%rd492, %rd4544, %rd485;
	ld.u32 	%r1180, [%rd492+12];
	setp.lt.s32 	%p2347, %r1179, %r1180;
	@%p2347 bra 	$L__BB11_1826;
	ld.shared.u64 	%rd4545, [m_Local_$_1];
	atom.add.u64 	%rd4546, [%rd3], 48;
	add.s64 	%rd4547, %rd4546, 56;
	setp.ge.u64 	%p2348, %rd4547, %rd4545;
	shr.u64 	%rd493, %rd4546, 4;
	cvt.u32.u64 	%r8617, %rd493;
	setp.eq.s32 	%p2349, %r8617, -1;
	or.pred  	%p2350, %p2348, %p2349;
	@%p2350 bra 	$L__BB11_1819;
	ld.shared.u64 	%rd4548, [m_Local_$_0];
	shl.b64 	%rd4549, %rd493, 32;
	shr.s64 	%rd4550, %rd4549, 28;
	add.s64 	%rd4551, %rd4548, %rd4550;
	mov.b16 	%rs561, 0;
	st.u8 	[%rd4551], %rs561;
	st.u8 	[%rd4551+1], %rs561;
	mov.b32 	%r5574, 3608;
	st.u32 	[%rd4551+4], %r5574;
	mov.b16 	%rs562, 1;
	st.u8 	[%rd4551+3], %rs562;
	mov.b32 	%r5575, 48;
	st.u32 	[%rd4551+8], %r5575;
	mov.b32 	%r5576, -1;
	st.u32 	[%rd4551+16], %r5576;
	ld.shared.u64 	%rd4552, [m_Local_$_0];
	add.s64 	%rd4553, %rd4552, %rd4550;
	mov.b32 	%r5577, 0;
	st.u32 	[%rd4553+32], %r5577;
	ld.shared.u64 	%rd4554, [m_Local_$_0];
	add.s64 	%rd4555, %rd4554, %rd4550;
	st.u32 	[%rd4555+36], %r5577;
	ld.shared.u64 	%rd4556, [m_Local_$_0];
	add.s64 	%rd4557, %rd4556, %rd4550;
	st.u32 	[%rd4557+40], %r5577;
	ld.u32 	%r5578, [%rd1079];
	setp.eq.s32 	%p4047, %r5578, 0;
	bra.uni 	$L__BB11_1820;
$L__BB11_1819:
	mov.b32 	%r5580, 21106;
	st.u32 	[%rd1079], %r5580;
	mov.b32 	%r8617, -1;
	mov.pred 	%p4047, 0;
$L__BB11_1820:
	mov.b32 	%r8618, 0;
	not.pred 	%p2352, %p4047;
	@%p2352 bra 	$L__BB11_1825;
	setp.eq.s32 	%p2353, %r8617, -1;
	@%p2353 bra 	$L__BB11_4052;
	ld.shared.u64 	%rd4558, [m_Local_$_0];
	mul.wide.s32 	%rd494, %r8617, 16;
	add.s64 	%rd4559, %rd4558, %rd494;
	st.u32 	[%rd4559+40], %r1180;
	ld.u32 	%r5583, [%rd1079];
	setp.eq.s32 	%p2354, %r5583, 0;
	@%p2354 bra 	$L__BB11_1823;
	bra.uni 	$L__BB11_1825;
$L__BB11_1823:
	ld.shared.u64 	%rd4560, [m_Local_$_0];
	add.s64 	%rd4561, %rd4560, %rd494;
	st.u32 	[%rd4561+36], %r1179;
	ld.u32 	%r5585, [%rd1079];
	setp.ne.s32 	%p2355, %r5585, 0;
	@%p2355 bra 	$L__BB11_1825;
	ld.shared.u64 	%rd4562, [m_Local_$_0];
	add.s64 	%rd4563, %rd4562, %rd494;
	st.u32 	[%rd4563+32], %r1160;
	ld.u32 	%r5586, [%rd1079];
	setp.eq.s32 	%p2356, %r5586, 0;
	selp.b32 	%r8618, %r8617, 0, %p2356;
$L__BB11_1825:
	st.u32 	[%rd1079], %r8618;
	bra.uni 	$L__BB11_1827;
$L__BB11_1826:
	shl.b32 	%r5589, %r1179, 2;
	cvt.u64.u32 	%rd4564, %r5589;
	add.s64 	%rd4565, %rd492, %rd4564;
	mov.b32 	%r5590, 0;
	st.u32 	[%rd4565+32], %r5590;
$L__BB11_1827:
	setp.lt.s32 	%p2357, %r1156, 1;
	@%p2357 bra 	$L__BB11_1858;
	mul.wide.s32 	%rd495, %r1160, 16;
	neg.s32 	%r8620, %r1156;
	mov.b32 	%r8619, 0;
	mov.u32 	%r8621, %r8619;
$L__BB11_1829:
	setp.ne.s32 	%p2358, %r1126, -1;
	@%p2358 bra 	$L__BB11_1831;
	mov.b32 	%r5608, 21352;
	st.u32 	[%rd1079], %r5608;
	mov.b16 	%rs956, 0;
	bra.uni 	$L__BB11_1843;
$L__BB11_1831:
	ld.shared.u64 	%rd4566, [m_Local_$_0];
	add.s64 	%rd496, %rd4566, %rd472;
	ld.u32 	%r1189, [%rd496+12];
	setp.lt.s32 	%p2359, %r8621, %r1189;
	@%p2359 bra 	$L__BB11_1842;
	ld.shared.u64 	%rd4567, [m_Local_$_1];
	atom.add.u64 	%rd4568, [%rd3], 48;
	add.s64 	%rd4569, %rd4568, 56;
	setp.lt.u64 	%p2360, %rd4569, %rd4567;
	shr.u64 	%rd497, %rd4568, 4;
	cvt.u32.u64 	%r8622, %rd497;
	setp.ne.s32 	%p2361, %r8622, -1;
	and.pred  	%p2362, %p2360, %p2361;
	@%p2362 bra 	$L__BB11_1834;
	mov.b32 	%r5599, 21106;
	st.u32 	[%rd1079], %r5599;
	mov.b32 	%r8622, -1;
	mov.pred 	%p4048, 0;
	bra.uni 	$L__BB11_1835;
$L__BB11_1834:
	ld.shared.u64 	%rd4570, [m_Local_$_0];
	shl.b64 	%rd4571, %rd497, 32;
	shr.s64 	%rd4572, %rd4571, 28;
	add.s64 	%rd4573, %rd4570, %rd4572;
	mov.b16 	%rs563, 0;
	st.u8 	[%rd4573], %rs563;
	st.u8 	[%rd4573+1], %rs563;
	mov.b32 	%r5593, 3608;
	st.u32 	[%rd4573+4], %r5593;
	mov.b16 	%rs564, 1;
	st.u8 	[%rd4573+3], %rs564;
	mov.b32 	%r5594, 48;
	st.u32 	[%rd4573+8], %r5594;
	mov.b32 	%r5595, -1;
	st.u32 	[%rd4573+16], %r5595;
	ld.shared.u64 	%rd4574, [m_Local_$_0];
	add.s64 	%rd4575, %rd4574, %rd4572;
	mov.b32 	%r5596, 0;
	st.u32 	[%rd4575+32], %r5596;
	ld.shared.u64 	%rd4576, [m_Local_$_0];
	add.s64 	%rd4577, %rd4576, %rd4572;
	st.u32 	[%rd4577+36], %r5596;
	ld.shared.u64 	%rd4578, [m_Local_$_0];
	add.s64 	%rd4579, %rd4578, %rd4572;
	st.u32 	[%rd4579+40], %r5596;
	ld.u32 	%r5597, [%rd1079];
	setp.eq.s32 	%p4048, %r5597, 0;
$L__BB11_1835:
	mov.b32 	%r8623, 0;
	not.pred 	%p2364, %p4048;
	@%p2364 bra 	$L__BB11_1841;
	setp.ne.s32 	%p2365, %r8622, -1;
	@%p2365 bra 	$L__BB11_1838;
	mov.b32 	%r5607, 21352;
	st.u32 	[%rd1079], %r5607;
	bra.uni 	$L__BB11_1841;
$L__BB11_1838:
	ld.shared.u64 	%rd4580, [m_Local_$_0];
	mul.wide.s32 	%rd498, %r8622, 16;
	add.s64 	%rd4581, %rd4580, %rd498;
	st.u32 	[%rd4581+40], %r1189;
	ld.u32 	%r5602, [%rd1079];
	setp.ne.s32 	%p2366, %r5602, 0;
	@%p2366 bra 	$L__BB11_1841;
	ld.shared.u64 	%rd4582, [m_Local_$_0];
	add.s64 	%rd4583, %rd4582, %rd498;
	st.u32 	[%rd4583+36], %r8621;
	ld.u32 	%r5604, [%rd1079];
	setp.ne.s32 	%p2367, %r5604, 0;
	@%p2367 bra 	$L__BB11_1841;
	ld.shared.u64 	%rd4584, [m_Local_$_0];
	add.s64 	%rd4585, %rd4584, %rd498;
	st.u32 	[%rd4585+32], %r1126;
	ld.u32 	%r5605, [%rd1079];
	setp.eq.s32 	%p2368, %r5605, 0;
	selp.b32 	%r8623, %r8622, 0, %p2368;
$L__BB11_1841:
	st.u32 	[%rd1079], %r8623;
	mov.b16 	%rs956, 0;
	bra.uni 	$L__BB11_1843;
$L__BB11_1842:
	cvt.u64.u32 	%rd4586, %r8619;
	add.s64 	%rd4587, %rd496, %rd4586;
	ld.u8 	%rs956, [%rd4587+32];
$L__BB11_1843:
	setp.ne.s32 	%p2369, %r1160, -1;
	@%p2369 bra 	$L__BB11_1845;
	mov.b32 	%r5625, 21352;
	st.u32 	[%rd1079], %r5625;
	bra.uni 	$L__BB11_1857;
$L__BB11_1845:
	ld.shared.u64 	%rd4588, [m_Local_$_0];
	add.s64 	%rd499, %rd4588, %rd495;
	ld.u32 	%r1194, [%rd499+12];
	setp.lt.s32 	%p2370, %r8621, %r1194;
	@%p2370 bra 	$L__BB11_1856;
	ld.shared.u64 	%rd4589, [m_Local_$_1];
	atom.add.u64 	%rd4590, [%rd3], 48;
	add.s64 	%rd4591, %rd4590, 56;
	setp.lt.u64 	%p2371, %rd4591, %rd4589;
	shr.u64 	%rd500, %rd4590, 4;
	cvt.u32.u64 	%r8624, %rd500;
	setp.ne.s32 	%p2372, %r8624, -1;
	and.pred  	%p2373, %p2371, %p2372;
	@%p2373 bra 	$L__BB11_1848;
	mov.b32 	%r5615, 21106;
	st.u32 	[%rd1079], %r5615;
	mov.b32 	%r8624, -1;
	mov.pred 	%p4049, 0;
	bra.uni 	$L__BB11_1849;
$L__BB11_1848:
	ld.shared.u64 	%rd4592, [m_Local_$_0];
	shl.b64 	%rd4593, %rd500, 32;
	shr.s64 	%rd4594, %rd4593, 28;
	add.s64 	%rd4595, %rd4592, %rd4594;
	mov.b16 	%rs567, 0;
	st.u8 	[%rd4595], %rs567;
	st.u8 	[%rd4595+1], %rs567;
	mov.b32 	%r5609, 3608;
	st.u32 	[%rd4595+4], %r5609;
	mov.b16 	%rs568, 1;
	st.u8 	[%rd4595+3], %rs568;
	mov.b32 	%r5610, 48;
	st.u32 	[%rd4595+8], %r5610;
	mov.b32 	%r5611, -1;
	st.u32 	[%rd4595+16], %r5611;
	ld.shared.u64 	%rd4596, [m_Local_$_0];
	add.s64 	%rd4597, %rd4596, %rd4594;
	mov.b32 	%r5612, 0;
	st.u32 	[%rd4597+32], %r5612;
	ld.shared.u64 	%rd4598, [m_Local_$_0];
	add.s64 	%rd4599, %rd4598, %rd4594;
	st.u32 	[%rd4599+36], %r5612;
	ld.shared.u64 	%rd4600, [m_Local_$_0];
	add.s64 	%rd4601, %rd4600, %rd4594;
	st.u32 	[%rd4601+40], %r5612;
	ld.u32 	%r5613, [%rd1079];
	setp.eq.s32 	%p4049, %r5613, 0;
$L__BB11_1849:
	mov.b32 	%r8625, 0;
	not.pred 	%p2375, %p4049;
	@%p2375 bra 	$L__BB11_1855;
	setp.ne.s32 	%p2376, %r8624, -1;
	@%p2376 bra 	$L__BB11_1852;
	mov.b32 	%r5623, 21352;
	st.u32 	[%rd1079], %r5623;
	bra.uni 	$L__BB11_1855;
$L__BB11_1852:
	ld.shared.u64 	%rd4602, [m_Local_$_0];
	mul.wide.s32 	%rd501, %r8624, 16;
	add.s64 	%rd4603, %rd4602, %rd501;
	st.u32 	[%rd4603+40], %r1194;
	ld.u32 	%r5618, [%rd1079];
	setp.ne.s32 	%p2377, %r5618, 0;
	@%p2377 bra 	$L__BB11_1855;
	ld.shared.u64 	%rd4604, [m_Local_$_0];
	add.s64 	%rd4605, %rd4604, %rd501;
	st.u32 	[%rd4605+36], %r8621;
	ld.u32 	%r5620, [%rd1079];
	setp.ne.s32 	%p2378, %r5620, 0;
	@%p2378 bra 	$L__BB11_1855;
	ld.shared.u64 	%rd4606, [m_Local_$_0];
	add.s64 	%rd4607, %rd4606, %rd501;
	st.u32 	[%rd4607+32], %r1160;
	ld.u32 	%r5621, [%rd1079];
	setp.eq.s32 	%p2379, %r5621, 0;
	selp.b32 	%r8625, %r8624, 0, %p2379;
$L__BB11_1855:
	st.u32 	[%rd1079], %r8625;
	bra.uni 	$L__BB11_1857;
$L__BB11_1856:
	cvt.u64.u32 	%rd4608, %r8619;
	add.s64 	%rd4609, %rd499, %rd4608;
	mov.b32 	%r5624, 0;
	st.u32 	[%rd4609+32], %r5624;
	st.u8 	[%rd4609+32], %rs956;
$L__BB11_1857:
	add.s32 	%r8621, %r8621, 1;
	add.s32 	%r8620, %r8620, 1;
	setp.ne.s32 	%p2380, %r8620, 0;
	add.s32 	%r8619, %r8619, 4;
	@%p2380 bra 	$L__BB11_1829;
$L__BB11_1858:
	ld.shared.u64 	%rd4610, [m_Local_$_0];
	add.s64 	%rd4611, %rd4610, %rd483;
	st.u32 	[%rd4611+32], %r1160;
	ld.shared.u64 	%rd4612, [m_Local_$_0];
	add.s64 	%rd4613, %rd4612, %rd483;
	st.u32 	[%rd4613+40], %r1156;
	ld.shared.u64 	%rd4614, [m_Local_$_0];
	add.s64 	%rd4615, %rd4614, %rd483;
	mov.b32 	%r5626, 0;
	st.u32 	[%rd4615+48], %r5626;
	bra.uni 	$L__BB11_2033;
$L__BB11_1859:
	sub.s32 	%r1202, 1, %r887;
	mov.b32 	%r8629, 0;
	mov.u32 	%r8627, %r8629;
$L__BB11_1860:
	ld.shared.u64 	%rd502, [m_Local_$_0];
	ld.u32 	%r1205, [%rd502+8];
	setp.ne.s32 	%p2112, %r1205, -1;
	@%p2112 bra 	$L__BB11_1862;
	mov.b32 	%r8629, 21352;
	st.u32 	[%rd1079], %r8629;
	mov.b32 	%r8631, 0;
	mov.pred 	%p4051, 0;
	bra.uni 	$L__BB11_1874;
$L__BB11_1862:
	mul.wide.s32 	%rd4122, %r1205, 16;
	add.s64 	%rd503, %rd502, %rd4122;
	ld.u32 	%r1206, [%rd503+12];
	setp.lt.s32 	%p2113, %r8627, %r1206;
	@%p2113 bra 	$L__BB11_1873;
	ld.shared.u64 	%rd4123, [m_Local_$_1];
	atom.add.u64 	%rd4124, [%rd3], 48;
	add.s64 	%rd4125, %rd4124, 56;
	setp.lt.u64 	%p2114, %rd4125, %rd4123;
	shr.u64 	%rd504, %rd4124, 4;
	cvt.u32.u64 	%r8628, %rd504;
	setp.ne.s32 	%p2115, %r8628, -1;
	and.pred  	%p2116, %p2114, %p2115;
	@%p2116 bra 	$L__BB11_1865;
	mov.b32 	%r5203, 21106;
	st.u32 	[%rd1079], %r5203;
	mov.b32 	%r8628, -1;
	mov.pred 	%p4050, 0;
	bra.uni 	$L__BB11_1866;
$L__BB11_1865:
	ld.shared.u64 	%rd4126, [m_Local_$_0];
	shl.b64 	%rd4127, %rd504, 32;
	shr.s64 	%rd4128, %rd4127, 28;
	add.s64 	%rd4129, %rd4126, %rd4128;
	mov.b16 	%rs507, 0;
	st.u8 	[%rd4129], %rs507;
	st.u8 	[%rd4129+1], %rs507;
	mov.b32 	%r5197, 3608;
	st.u32 	[%rd4129+4], %r5197;
	mov.b16 	%rs508, 1;
	st.u8 	[%rd4129+3], %rs508;
	mov.b32 	%r5198, 48;
	st.u32 	[%rd4129+8], %r5198;
	mov.b32 	%r5199, -1;
	st.u32 	[%rd4129+16], %r5199;
	ld.shared.u64 	%rd4130, [m_Local_$_0];
	add.s64 	%rd4131, %rd4130, %rd4128;
	mov.b32 	%r5200, 0;
	st.u32 	[%rd4131+32], %r5200;
	ld.shared.u64 	%rd4132, [m_Local_$_0];
	add.s64 	%rd4133, %rd4132, %rd4128;
	st.u32 	[%rd4133+36], %r5200;
	ld.shared.u64 	%rd4134, [m_Local_$_0];
	add.s64 	%rd4135, %rd4134, %rd4128;
	st.u32 	[%rd4135+40], %r5200;
	ld.u32 	%r5201, [%rd1079];
	setp.eq.s32 	%p4050, %r5201, 0;
$L__BB11_1866:
	mov.b32 	%r8629, 0;
	not.pred 	%p2118, %p4050;
	@%p2118 bra 	$L__BB11_1872;
	setp.ne.s32 	%p2119, %r8628, -1;
	@%p2119 bra 	$L__BB11_1869;
	mov.b32 	%r5211, 21352;
	st.u32 	[%rd1079], %r5211;
	bra.uni 	$L__BB11_1872;
$L__BB11_1869:
	ld.shared.u64 	%rd4136, [m_Local_$_0];
	mul.wide.s32 	%rd505, %r8628, 16;
	add.s64 	%rd4137, %rd4136, %rd505;
	st.u32 	[%rd4137+40], %r1206;
	ld.u32 	%r5206, [%rd1079];
	setp.ne.s32 	%p2120, %r5206, 0;
	@%p2120 bra 	$L__BB11_1872;
	ld.shared.u64 	%rd4138, [m_Local_$_0];
	add.s64 	%rd4139, %rd4138, %rd505;
	st.u32 	[%rd4139+36], %r8627;
	ld.u32 	%r5208, [%rd1079];
	setp.ne.s32 	%p2121, %r5208, 0;
	@%p2121 bra 	$L__BB11_1872;
	ld.shared.u64 	%rd4140, [m_Local_$_0];
	add.s64 	%rd4141, %rd4140, %rd505;
	st.u32 	[%rd4141+32], %r1205;
	ld.u32 	%r5209, [%rd1079];
	setp.eq.s32 	%p2122, %r5209, 0;
	selp.b32 	%r8629, %r8628, 0, %p2122;
$L__BB11_1872:
	st.u32 	[%rd1079], %r8629;
	setp.eq.s32 	%p4051, %r8629, 0;
	mov.b32 	%r8631, 0;
	bra.uni 	$L__BB11_1874;
$L__BB11_1873:
	shl.b32 	%r5213, %r8627, 2;
	cvt.u64.u32 	%rd4142, %r5213;
	add.s64 	%rd4143, %rd503, %rd4142;
	ld.u32 	%r8631, [%rd4143+32];
	mov.pred 	%p4051, -1;
$L__BB11_1874:
	mov.b32 	%r8632, 1;
	not.pred 	%p2125, %p4051;
	@%p2125 bra 	$L__BB11_1877;
	setp.gt.s32 	%p2126, %r1202, %r8631;
	@%p2126 bra 	$L__BB11_4053;
	add.s32 	%r8632, %r8627, 2;
$L__BB11_1877:
	setp.ne.s32 	%p2127, %r8629, 0;
	mov.b32 	%r8668, 0;
	@%p2127 bra 	$L__BB11_2033;
	shl.b32 	%r5218, %r8632, 2;
	add.s32 	%r5219, %r5218, 32;
	shr.s32 	%r5220, %r5219, 31;
	shr.u32 	%r5221, %r5220, 29;
	add.s32 	%r5222, %r5219, %r5221;
	and.b32  	%r5223, %r5222, -8;
	sub.s32 	%r5224, %r5219, %r5223;
	setp.eq.s32 	%p2128, %r5224, 0;
	sub.s32 	%r5225, %r5218, %r5224;
	add.s32 	%r5226, %r5225, 40;
	selp.b32 	%r1217, %r5219, %r5226, %p2128;
	ld.shared.u64 	%rd506, [m_Local_$_1];
	and.b32  	%r5227, %r1217, 12;
	setp.eq.s32 	%p2129, %r5227, 0;
	mov.u32 	%r8633, %r1217;
	@%p2129 bra 	$L__BB11_1880;
	shr.s32 	%r5228, %r1217, 31;
	shr.u32 	%r5229, %r5228, 28;
	add.s32 	%r5230, %r1217, %r5229;
	and.b32  	%r5231, %r5230, -16;
	add.s32 	%r8633, %r5231, 16;
$L__BB11_1880:
	cvt.s64.s32 	%rd4144, %r8633;
	atom.add.u64 	%rd4145, [%rd3], %rd4144;
	cvt.s64.s32 	%rd4146, %r1217;
	add.s64 	%rd4147, %rd4146, %rd4145;
	add.s64 	%rd4148, %rd4147, 8;
	setp.lt.u64 	%p2130, %rd4148, %rd506;
	shr.u64 	%rd4149, %rd4145, 4;
	cvt.u32.u64 	%r5232, %rd4149;
	selp.b32 	%r1220, %r5232, -1, %p2130;
	setp.ne.s32 	%p2131, %r1220, -1;
	@%p2131 bra 	$L__BB11_1882;
	mov.b32 	%r5287, 21352;
	st.u32 	[%rd1079], %r5287;
	bra.uni 	$L__BB11_1920;
$L__BB11_1882:
	ld.shared.u64 	%rd4150, [m_Local_$_0];
	mul.wide.s32 	%rd507, %r1220, 16;
	add.s64 	%rd4151, %rd4150, %rd507;
	mov.b16 	%rs509, 0;
	st.u8 	[%rd4151], %rs509;
	st.u8 	[%rd4151+1], %rs509;
	mov.b32 	%r5234, 4335;
	st.u32 	[%rd4151+4], %r5234;
	mov.b16 	%rs510, 1;
	st.u8 	[%rd4151+3], %rs510;
	st.u32 	[%rd4151+8], %r1217;
	st.u32 	[%rd4151+12], %r8632;
	max.s32 	%r1221, %r8632, 1;
	setp.lt.s32 	%p2132, %r8632, 2;
	mov.b32 	%r1241, 0;
	@%p2132 bra 	$L__BB11_1908;
	and.b32  	%r1241, %r1221, 2147483646;
	neg.s32 	%r8635, %r1241;
	mov.b32 	%r8634, 0;
	mov.u32 	%r8636, %r8634;
$L__BB11_1884:
	add.s32 	%r1227, %r8636, 1;
	ld.shared.u64 	%rd4152, [m_Local_$_0];
	add.s64 	%rd508, %rd4152, %rd507;
	ld.u32 	%r1228, [%rd508+12];
	setp.lt.s32 	%p2133, %r8636, %r1228;
	@%p2133 bra 	$L__BB11_1895;
	ld.shared.u64 	%rd4153, [m_Local_$_1];
	atom.add.u64 	%rd4154, [%rd3], 48;
	add.s64 	%rd4155, %rd4154, 56;
	setp.lt.u64 	%p2134, %rd4155, %rd4153;
	shr.u64 	%rd509, %rd4154, 4;
	cvt.u32.u64 	%r8637, %rd509;
	setp.ne.s32 	%p2135, %r8637, -1;
	and.pred  	%p2136, %p2134, %p2135;
	@%p2136 bra 	$L__BB11_1887;
	mov.b32 	%r5242, 21106;
	st.u32 	[%rd1079], %r5242;
	mov.b32 	%r8637, -1;
	mov.pred 	%p4052, 0;
	bra.uni 	$L__BB11_1888;
$L__BB11_1887:
	ld.shared.u64 	%rd4156, [m_Local_$_0];
	shl.b64 	%rd4157, %rd509, 32;
	shr.s64 	%rd4158, %rd4157, 28;
	add.s64 	%rd4159, %rd4156, %rd4158;
	mov.b16 	%rs511, 0;
	st.u8 	[%rd4159], %rs511;
	st.u8 	[%rd4159+1], %rs511;
	mov.b32 	%r5236, 3608;
	st.u32 	[%rd4159+4], %r5236;
	mov.b16 	%rs512, 1;
	st.u8 	[%rd4159+3], %rs512;
	mov.b32 	%r5237, 48;
	st.u32 	[%rd4159+8], %r5237;
	mov.b32 	%r5238, -1;
	st.u32 	[%rd4159+16], %r5238;
	ld.shared.u64 	%rd4160, [m_Local_$_0];
	add.s64 	%rd4161, %rd4160, %rd4158;
	mov.b32 	%r5239, 0;
	st.u32 	[%rd4161+32], %r5239;
	ld.shared.u64 	%rd4162, [m_Local_$_0];
	add.s64 	%rd4163, %rd4162, %rd4158;
	st.u32 	[%rd4163+36], %r5239;
	ld.shared.u64 	%rd4164, [m_Local_$_0];
	add.s64 	%rd4165, %rd4164, %rd4158;
	st.u32 	[%rd4165+40], %r5239;
	ld.u32 	%r5240, [%rd1079];
	setp.eq.s32 	%p4052, %r5240, 0;
$L__BB11_1888:
	mov.b32 	%r8638, 0;
	not.pred 	%p2138, %p4052;
	@%p2138 bra 	$L__BB11_1894;
	setp.ne.s32 	%p2139, %r8637, -1;
	@%p2139 bra 	$L__BB11_1891;
	mov.b32 	%r5250, 21352;
	st.u32 	[%rd1079], %r5250;
	bra.uni 	$L__BB11_1894;
$L__BB11_1891:
	ld.shared.u64 	%rd4166, [m_Local_$_0];
	mul.wide.s32 	%rd510, %r8637, 16;
	add.s64 	%rd4167, %rd4166, %rd510;
	st.u32 	[%rd4167+40], %r1228;
	ld.u32 	%r5245, [%rd1079];
	setp.ne.s32 	%p2140, %r5245, 0;
	@%p2140 bra 	$L__BB11_1894;
	ld.shared.u64 	%rd4168, [m_Local_$_0];
	add.s64 	%rd4169, %rd4168, %rd510;
	st.u32 	[%rd4169+36], %r8636;
	ld.u32 	%r5247, [%rd1079];
	setp.ne.s32 	%p2141, %r5247, 0;
	@%p2141 bra 	$L__BB11_1894;
	ld.shared.u64 	%rd4170, [m_Local_$_0];
	add.s64 	%rd4171, %rd4170, %rd510;
	st.u32 	[%rd4171+32], %r1220;
	ld.u32 	%r5248, [%rd1079];
	setp.eq.s32 	%p2142, %r5248, 0;
	selp.b32 	%r8638, %r8637, 0, %p2142;
$L__BB11_1894:
	st.u32 	[%rd1079], %r8638;
	bra.uni 	$L__BB11_1896;
$L__BB11_1895:
	cvt.u64.u32 	%rd4172, %r8634;
	add.s64 	%rd4173, %rd508, %rd4172;
	mov.b32 	%r5251, 0;
	st.u32 	[%rd4173+32], %r5251;
$L__BB11_1896:
	ld.shared.u64 	%rd4174, [m_Local_$_0];
	add.s64 	%rd511, %rd4174, %rd507;
	ld.u32 	%r1233, [%rd511+12];
	setp.lt.s32 	%p2143, %r1227, %r1233;
	@%p2143 bra 	$L__BB11_1906;
	ld.shared.u64 	%rd4175, [m_Local_$_1];
	atom.add.u64 	%rd4176, [%rd3], 48;
	add.s64 	%rd4177, %rd4176, 56;
	setp.ge.u64 	%p2144, %rd4177, %rd4175;
	shr.u64 	%rd512, %rd4176, 4;
	cvt.u32.u64 	%r8639, %rd512;
	setp.eq.s32 	%p2145, %r8639, -1;
	or.pred  	%p2146, %p2144, %p2145;
	@%p2146 bra 	$L__BB11_1899;
	ld.shared.u64 	%rd4178, [m_Local_$_0];
	shl.b64 	%rd4179, %rd512, 32;
	shr.s64 	%rd4180, %rd4179, 28;
	add.s64 	%rd4181, %rd4178, %rd4180;
	mov.b16 	%rs513, 0;
	st.u8 	[%rd4181], %rs513;
	st.u8 	[%rd4181+1], %rs513;
	mov.b32 	%r5252, 3608;
	st.u32 	[%rd4181+4], %r5252;
	mov.b16 	%rs514, 1;
	st.u8 	[%rd4181+3], %rs514;
	mov.b32 	%r5253, 48;
	st.u32 	[%rd4181+8], %r5253;
	mov.b32 	%r5254, -1;
	st.u32 	[%rd4181+16], %r5254;
	ld.shared.u64 	%rd4182, [m_Local_$_0];
	add.s64 	%rd4183, %rd4182, %rd4180;
	mov.b32 	%r5255, 0;
	st.u32 	[%rd4183+32], %r5255;
	ld.shared.u64 	%rd4184, [m_Local_$_0];
	add.s64 	%rd4185, %rd4184, %rd4180;
	st.u32 	[%rd4185+36], %r5255;
	ld.shared.u64 	%rd4186, [m_Local_$_0];
	add.s64 	%rd4187, %rd4186, %rd4180;
	st.u32 	[%rd4187+40], %r5255;
	ld.u32 	%r5256, [%rd1079];
	setp.eq.s32 	%p4053, %r5256, 0;
	bra.uni 	$L__BB11_1900;
$L__BB11_1899:
	mov.b32 	%r5258, 21106;
	st.u32 	[%rd1079], %r5258;
	mov.b32 	%r8639, -1;
	mov.pred 	%p4053, 0;
$L__BB11_1900:
	mov.b32 	%r8640, 0;
	not.pred 	%p2148, %p4053;
	@%p2148 bra 	$L__BB11_1905;
	setp.eq.s32 	%p2149, %r8639, -1;
	@%p2149 bra 	$L__BB11_4054;
	ld.shared.u64 	%rd4188, [m_Local_$_0];
	mul.wide.s32 	%rd513, %r8639, 16;
	add.s64 	%rd4189, %rd4188, %rd513;
	st.u32 	[%rd4189+40], %r1233;
	ld.u32 	%r5261, [%rd1079];
	setp.eq.s32 	%p2150, %r5261, 0;
	@%p2150 bra 	$L__BB11_1903;
	bra.uni 	$L__BB11_1905;
$L__BB11_1903:
	ld.shared.u64 	%rd4190, [m_Local_$_0];
	add.s64 	%rd4191, %rd4190, %rd513;
	st.u32 	[%rd4191+36], %r1227;
	ld.u32 	%r5263, [%rd1079];
	setp.ne.s32 	%p2151, %r5263, 0;
	@%p2151 bra 	$L__BB11_1905;
	ld.shared.u64 	%rd4192, [m_Local_$_0];
	add.s64 	%rd4193, %rd4192, %rd513;
	st.u32 	[%rd4193+32], %r1220;
	ld.u32 	%r5264, [%rd1079];
	setp.eq.s32 	%p2152, %r5264, 0;
	selp.b32 	%r8640, %r8639, 0, %p2152;
$L__BB11_1905:
	st.u32 	[%rd1079], %r8640;
	bra.uni 	$L__BB11_1907;
$L__BB11_1906:
	add.s32 	%r5267, %r8634, 4;
	cvt.u64.u32 	%rd4194, %r5267;
	add.s64 	%rd4195, %rd511, %rd4194;
	mov.b32 	%r5268, 0;
	st.u32 	[%rd4195+32], %r5268;
$L__BB11_1907:
	add.s32 	%r8636, %r8636, 2;
	add.s32 	%r8635, %r8635, 2;
	add.s32 	%r8634, %r8634, 8;
	setp.ne.s32 	%p2153, %r8635, 0;
	@%p2153 bra 	$L__BB11_1884;
$L__BB11_1908:
	and.b32  	%r5269, %r1221, 1;
	setp.eq.b32 	%p2154, %r5269, 1;
	not.pred 	%p2155, %p2154;
	@%p2155 bra 	$L__BB11_1920;
	ld.shared.u64 	%rd4196, [m_Local_$_0];
	add.s64 	%rd514, %rd4196, %rd507;
	ld.u32 	%r1242, [%rd514+12];
	setp.lt.s32 	%p2156, %r1241, %r1242;
	@%p2156 bra 	$L__BB11_1919;
	ld.shared.u64 	%rd4197, [m_Local_$_1];
	atom.add.u64 	%rd4198, [%rd3], 48;
	add.s64 	%rd4199, %rd4198, 56;
	setp.ge.u64 	%p2157, %rd4199, %rd4197;
	shr.u64 	%rd515, %rd4198, 4;
	cvt.u32.u64 	%r8642, %rd515;
	setp.eq.s32 	%p2158, %r8642, -1;
	or.pred  	%p2159, %p2157, %p2158;
	@%p2159 bra 	$L__BB11_1912;
	ld.shared.u64 	%rd4200, [m_Local_$_0];
	shl.b64 	%rd4201, %rd515, 32;
	shr.s64 	%rd4202, %rd4201, 28;
	add.s64 	%rd4203, %rd4200, %rd4202;
	mov.b16 	%rs515, 0;
	st.u8 	[%rd4203], %rs515;
	st.u8 	[%rd4203+1], %rs515;
	mov.b32 	%r5270, 3608;
	st.u32 	[%rd4203+4], %r5270;
	mov.b16 	%rs516, 1;
	st.u8 	[%rd4203+3], %rs516;
	mov.b32 	%r5271, 48;
	st.u32 	[%rd4203+8], %r5271;
	mov.b32 	%r5272, -1;
	st.u32 	[%rd4203+16], %r5272;
	ld.shared.u64 	%rd4204, [m_Local_$_0];
	add.s64 	%rd4205, %rd4204, %rd4202;
	mov.b32 	%r5273, 0;
	st.u32 	[%rd4205+32], %r5273;
	ld.shared.u64 	%rd4206, [m_Local_$_0];
	add.s64 	%rd4207, %rd4206, %rd4202;
	st.u32 	[%rd4207+36], %r5273;
	ld.shared.u64 	%rd4208, [m_Local_$_0];
	add.s64 	%rd4209, %rd4208, %rd4202;
	st.u32 	[%rd4209+40], %r5273;
	ld.u32 	%r5274, [%rd1079];
	setp.eq.s32 	%p4054, %r5274, 0;
	bra.uni 	$L__BB11_1913;
$L__BB11_1912:
	mov.b32 	%r5276, 21106;
	st.u32 	[%rd1079], %r5276;
	mov.b32 	%r8642, -1;
	mov.pred 	%p4054, 0;
$L__BB11_1913:
	mov.b32 	%r8643, 0;
	not.pred 	%p2161, %p4054;
	@%p2161 bra 	$L__BB11_1918;
	setp.eq.s32 	%p2162, %r8642, -1;
	@%p2162 bra 	$L__BB11_4055;
	ld.shared.u64 	%rd4210, [m_Local_$_0];
	mul.wide.s32 	%rd516, %r8642, 16;
	add.s64 	%rd4211, %rd4210, %rd516;
	st.u32 	[%rd4211+40], %r1242;
	ld.u32 	%r5279, [%rd1079];
	setp.eq.s32 	%p2163, %r5279, 0;
	@%p2163 bra 	$L__BB11_1916;
	bra.uni 	$L__BB11_1918;
$L__BB11_1916:
	ld.shared.u64 	%rd4212, [m_Local_$_0];
	add.s64 	%rd4213, %rd4212, %rd516;
	st.u32 	[%rd4213+36], %r1241;
	ld.u32 	%r5281, [%rd1079];
	setp.ne.s32 	%p2164, %r5281, 0;
	@%p2164 bra 	$L__BB11_1918;
	ld.shared.u64 	%rd4214, [m_Local_$_0];
	add.s64 	%rd4215, %rd4214, %rd516;
	st.u32 	[%rd4215+32], %r1220;
	ld.u32 	%r5282, [%rd1079];
	setp.eq.s32 	%p2165, %r5282, 0;
	selp.b32 	%r8643, %r8642, 0, %p2165;
$L__BB11_1918:
	st.u32 	[%rd1079], %r8643;
	bra.uni 	$L__BB11_1920;
$L__BB11_1919:
	shl.b32 	%r5285, %r1241, 2;
	cvt.u64.u32 	%rd4216, %r5285;
	add.s64 	%rd4217, %rd514, %rd4216;
	mov.b32 	%r5286, 0;
	st.u32 	[%rd4217+32], %r5286;
$L__BB11_1920:
	abs.s32 	%r8644, %r888;
	mul.wide.s32 	%rd517, %r1220, 16;
	mov.u32 	%r8645, %r8632;
$L__BB11_1921:
	mov.u32 	%r8658, %r8645;
	mov.u32 	%r8657, %r8644;
	setp.gt.u32 	%p2166, %r8657, 65535;
	@%p2166 bra 	$L__BB11_1922;
	bra.uni 	$L__BB11_1982;
$L__BB11_1922:
	mul.hi.u32 	%r5288, %r8657, 1374389535;
	shr.u32 	%r8644, %r5288, 5;
	and.b32  	%r5289, %r5288, 2147483616;
	shl.b32 	%r5290, %r8644, 6;
	add.s32 	%r5291, %r5289, %r5290;
	shl.b32 	%r5292, %r8644, 2;
	add.s32 	%r5293, %r5291, %r5292;
	sub.s32 	%r1251, %r8657, %r5293;
	ld.shared.u64 	%rd518, [m_Local_$_0];
	ld.u32 	%r1252, [%rd518+16];
	shl.b32 	%r1253, %r1251, 2;
	setp.ne.s32 	%p2167, %r1252, -1;
	@%p2167 bra 	$L__BB11_1924;
	mov.b32 	%r8647, 21352;
	st.u32 	[%rd1079], %r8647;
	mov.b16 	%rs957, 0;
	bra.uni 	$L__BB11_1936;
$L__BB11_1924:
	mul.wide.s32 	%rd4218, %r1252, 16;
	add.s64 	%rd519, %rd518, %rd4218;
	ld.u32 	%r1254, [%rd519+12];
	setp.lt.s32 	%p2168, %r1251, %r1254;
	@%p2168 bra 	$L__BB11_1935;
	ld.shared.u64 	%rd4219, [m_Local_$_1];
	atom.add.u64 	%rd4220, [%rd3], 48;
	add.s64 	%rd4221, %rd4220, 56;
	setp.lt.u64 	%p2169, %rd4221, %rd4219;
	shr.u64 	%rd520, %rd4220, 4;
	cvt.u32.u64 	%r8646, %rd520;
	setp.ne.s32 	%p2170, %r8646, -1;
	and.pred  	%p2171, %p2169, %p2170;
	@%p2171 bra 	$L__BB11_1927;
	mov.b32 	%r5300, 21106;
	st.u32 	[%rd1079], %r5300;
	mov.b32 	%r8646, -1;
	mov.pred 	%p4055, 0;
	bra.uni 	$L__BB11_1928;
$L__BB11_1927:
	ld.shared.u64 	%rd4222, [m_Local_$_0];
	shl.b64 	%rd4223, %rd520, 32;
	shr.s64 	%rd4224, %rd4223, 28;
	add.s64 	%rd4225, %rd4222, %rd4224;
	mov.b16 	%rs517, 0;
	st.u8 	[%rd4225], %rs517;
	st.u8 	[%rd4225+1], %rs517;
	mov.b32 	%r5294, 3608;
	st.u32 	[%rd4225+4], %r5294;
	mov.b16 	%rs518, 1;
	st.u8 	[%rd4225+3], %rs518;
	mov.b32 	%r5295, 48;
	st.u32 	[%rd4225+8], %r5295;
	mov.b32 	%r5296, -1;
	st.u32 	[%rd4225+16], %r5296;
	ld.shared.u64 	%rd4226, [m_Local_$_0];
	add.s64 	%rd4227, %rd4226, %rd4224;
	mov.b32 	%r5297, 0;
	st.u32 	[%rd4227+32], %r5297;
	ld.shared.u64 	%rd4228, [m_Local_$_0];
	add.s64 	%rd4229, %rd4228, %rd4224;
	st.u32 	[%rd4229+36], %r5297;
	ld.shared.u64 	%rd4230, [m_Local_$_0];
	add.s64 	%rd4231, %rd4230, %rd4224;
	st.u32 	[%rd4231+40], %r5297;
	ld.u32 	%r5298, [%rd1079];
	setp.eq.s32 	%p4055, %r5298, 0;
$L__BB11_1928:
	mov.b32 	%r8647, 0;
	not.pred 	%p2173, %p4055;
	@%p2173 bra 	$L__BB11_1934;
	setp.ne.s32 	%p2174, %r8646, -1;
	@%p2174 bra 	$L__BB11_1931;
	mov.b32 	%r5308, 21352;
	st.u32 	[%rd1079], %r5308;
	bra.uni 	$L__BB11_1934;
$L__BB11_1931:
	ld.shared.u64 	%rd4232, [m_Local_$_0];
	mul.wide.s32 	%rd521, %r8646, 16;
	add.s64 	%rd4233, %rd4232, %rd521;
	st.u32 	[%rd4233+40], %r1254;
	ld.u32 	%r5303, [%rd1079];
	setp.ne.s32 	%p2175, %r5303, 0;
	@%p2175 bra 	$L__BB11_1934;
	ld.shared.u64 	%rd4234, [m_Local_$_0];
	add.s64 	%rd4235, %rd4234, %rd521;
	st.u32 	[%rd4235+36], %r1251;
	ld.u32 	%r5305, [%rd1079];
	setp.ne.s32 	%p2176, %r5305, 0;
	@%p2176 bra 	$L__BB11_1934;
	ld.shared.u64 	%rd4236, [m_Local_$_0];
	add.s64 	%rd4237, %rd4236, %rd521;
	st.u32 	[%rd4237+32], %r1252;
	ld.u32 	%r5306, [%rd1079];
	setp.eq.s32 	%p2177, %r5306, 0;
	selp.b32 	%r8647, %r8646, 0, %p2177;
$L__BB11_1934:
	st.u32 	[%rd1079], %r8647;
	mov.b16 	%rs957, 0;
	bra.uni 	$L__BB11_1936;
$L__BB11_1935:
	cvt.u64.u32 	%rd4238, %r1253;
	add.s64 	%rd4239, %rd519, %rd4238;
	ld.u8 	%rs957, [%rd4239+32];
	ld.u32 	%r8647, [%rd1079];
$L__BB11_1936:
	setp.ne.s32 	%p2178, %r8647, 0;
	mov.b32 	%r8667, 21352;
	@%p2178 bra 	$L__BB11_2027;
	setp.ne.s32 	%p2179, %r1220, -1;
	add.s32 	%r1261, %r8658, -1;
	@%p2179 bra 	$L__BB11_1939;
	mov.b32 	%r8650, 21352;
	st.u32 	[%rd1079], %r8650;
	bra.uni 	$L__BB11_1951;
$L__BB11_1939:
	ld.shared.u64 	%rd4240, [m_Local_$_0];
	add.s64 	%rd522, %rd4240, %rd517;
	ld.u32 	%r5311, [%rd522+12];
	setp.gt.s32 	%p2180, %r8658, 0;
	setp.le.s32 	%p2181, %r8658, %r5311;
	and.pred  	%p2182, %p2180, %p2181;
	@%p2182 bra 	$L__BB11_1950;
	ld.shared.u64 	%rd4243, [m_Local_$_1];
	atom.add.u64 	%rd4244, [%rd3], 48;
	add.s64 	%rd4245, %rd4244, 56;
	setp.lt.u64 	%p2183, %rd4245, %rd4243;
	shr.u64 	%rd523, %rd4244, 4;
	cvt.u32.u64 	%r8649, %rd523;
	setp.ne.s32 	%p2184, %r8649, -1;
	and.pred  	%p2185, %p2183, %p2184;
	@%p2185 bra 	$L__BB11_1942;
	mov.b32 	%r5320, 21106;
	st.u32 	[%rd1079], %r5320;
	mov.b32 	%r8649, -1;
	mov.pred 	%p4056, 0;
	bra.uni 	$L__BB11_1943;
$L__BB11_1942:
	ld.shared.u64 	%rd4246, [m_Local_$_0];
	shl.b64 	%rd4247, %rd523, 32;
	shr.s64 	%rd4248, %rd4247, 28;
	add.s64 	%rd4249, %rd4246, %rd4248;
	mov.b16 	%rs521, 0;
	st.u8 	[%rd4249], %rs521;
	st.u8 	[%rd4249+1], %rs521;
	mov.b32 	%r5314, 3608;
	st.u32 	[%rd4249+4], %r5314;
	mov.b16 	%rs522, 1;
	st.u8 	[%rd4249+3], %rs522;
	mov.b32 	%r5315, 48;
	st.u32 	[%rd4249+8], %r5315;
	mov.b32 	%r5316, -1;
	st.u32 	[%rd4249+16], %r5316;
	ld.shared.u64 	%rd4250, [m_Local_$_0];
	add.s64 	%rd4251, %rd4250, %rd4248;
	mov.b32 	%r5317, 0;
	st.u32 	[%rd4251+32], %r5317;
	ld.shared.u64 	%rd4252, [m_Local_$_0];
	add.s64 	%rd4253, %rd4252, %rd4248;
	st.u32 	[%rd4253+36], %r5317;
	ld.shared.u64 	%rd4254, [m_Local_$_0];
	add.s64 	%rd4255, %rd4254, %rd4248;
	st.u32 	[%rd4255+40], %r5317;
	ld.u32 	%r5318, [%rd1079];
	setp.eq.s32 	%p4056, %r5318, 0;
$L__BB11_1943:
	mov.b32 	%r8650, 0;
	not.pred 	%p2187, %p4056;
	@%p2187 bra 	$L__BB11_1949;
	setp.ne.s32 	%p2188, %r8649, -1;
	@%p2188 bra 	$L__BB11_1946;
	mov.b32 	%r5328, 21352;
	st.u32 	[%rd1079], %r5328;
	bra.uni 	$L__BB11_1949;
$L__BB11_1946:
	ld.shared.u64 	%rd4256, [m_Local_$_0];
	mul.wide.s32 	%rd524, %r8649, 16;
	add.s64 	%rd4257, %rd4256, %rd524;
	st.u32 	[%rd4257+40], %r5311;
	ld.u32 	%r5323, [%rd1079];
	setp.ne.s32 	%p2189, %r5323, 0;
	@%p2189 bra 	$L__BB11_1949;
	ld.shared.u64 	%rd4258, [m_Local_$_0];
	add.s64 	%rd4259, %rd4258, %rd524;
	st.u32 	[%rd4259+36], %r1261;
	ld.u32 	%r5325, [%rd1079];
	setp.ne.s32 	%p2190, %r5325, 0;
	@%p2190 bra 	$L__BB11_1949;
	ld.shared.u64 	%rd4260, [m_Local_$_0];
	add.s64 	%rd4261, %rd4260, %rd524;
	st.u32 	[%rd4261+32], %r1220;
	ld.u32 	%r5326, [%rd1079];
	setp.eq.s32 	%p2191, %r5326, 0;
	selp.b32 	%r8650, %r8649, 0, %p2191;
$L__BB11_1949:
	st.u32 	[%rd1079], %r8650;
	bra.uni 	$L__BB11_1951;
$L__BB11_1950:
	shl.b32 	%r5312, %r1261, 2;
	cvt.u64.u32 	%rd4241, %r5312;
	add.s64 	%rd4242, %rd522, %rd4241;
	mov.b32 	%r5313, 0;
	st.u32 	[%rd4242+32], %r5313;
	st.u8 	[%rd4242+32], %rs957;
	ld.u32 	%r8650, [%rd1079];
$L__BB11_1951:
	setp.ne.s32 	%p2192, %r8650, 0;
	@%p2192 bra 	$L__BB11_2027;
	ld.shared.u64 	%rd525, [m_Local_$_0];
	ld.u32 	%r1269, [%rd525+20];
	setp.ne.s32 	%p2193, %r1269, -1;
	@%p2193 bra 	$L__BB11_1954;
	mov.b32 	%r5346, 21352;
	st.u32 	[%rd1079], %r5346;
	mov.b16 	%rs958, 0;
	mov.pred 	%p4058, 0;
	bra.uni 	$L__BB11_1966;
$L__BB11_1954:
	mul.wide.s32 	%rd4262, %r1269, 16;
	add.s64 	%rd526, %rd525, %rd4262;
	ld.u32 	%r1270, [%rd526+12];
	setp.lt.s32 	%p2194, %r1251, %r1270;
	@%p2194 bra 	$L__BB11_1965;
	ld.shared.u64 	%rd4263, [m_Local_$_1];
	atom.add.u64 	%rd4264, [%rd3], 48;
	add.s64 	%rd4265, %rd4264, 56;
	setp.lt.u64 	%p2195, %rd4265, %rd4263;
	shr.u64 	%rd527, %rd4264, 4;
	cvt.u32.u64 	%r8652, %rd527;
	setp.ne.s32 	%p2196, %r8652, -1;
	and.pred  	%p2197, %p2195, %p2196;
	@%p2197 bra 	$L__BB11_1957;
	mov.b32 	%r5337, 21106;
	st.u32 	[%rd1079], %r5337;
	mov.b32 	%r8652, -1;
	mov.pred 	%p4057, 0;
	bra.uni 	$L__BB11_1958;
$L__BB11_1957:
	ld.shared.u64 	%rd4266, [m_Local_$_0];
	shl.b64 	%rd4267, %rd527, 32;
	shr.s64 	%rd4268, %rd4267, 28;
	add.s64 	%rd4269, %rd4266, %rd4268;
	mov.b16 	%rs523, 0;
	st.u8 	[%rd4269], %rs523;
	st.u8 	[%rd4269+1], %rs523;
	mov.b32 	%r5331, 3608;
	st.u32 	[%rd4269+4], %r5331;
	mov.b16 	%rs524, 1;
	st.u8 	[%rd4269+3], %rs524;
	mov.b32 	%r5332, 48;
	st.u32 	[%rd4269+8], %r5332;
	mov.b32 	%r5333, -1;
	st.u32 	[%rd4269+16], %r5333;
	ld.shared.u64 	%rd4270, [m_Local_$_0];
	add.s64 	%rd4271, %rd4270, %rd4268;
	mov.b32 	%r5334, 0;
	st.u32 	[%rd4271+32], %r5334;
	ld.shared.u64 	%rd4272, [m_Local_$_0];
	add.s64 	%rd4273, %rd4272, %rd4268;
	st.u32 	[%rd4273+36], %r5334;
	ld.shared.u64 	%rd4274, [m_Local_$_0];
	add.s64 	%rd4275, %rd4274, %rd4268;
	st.u32 	[%rd4275+40], %r5334;
	ld.u32 	%r5335, [%rd1079];
	setp.eq.s32 	%p4057, %r5335, 0;
$L__BB11_1958:
	mov.b32 	%r8653, 0;
	not.pred 	%p2199, %p4057;
	@%p2199 bra 	$L__BB11_1964;
	setp.ne.s32 	%p2200, %r8652, -1;
	@%p2200 bra 	$L__BB11_1961;
	mov.b32 	%r5345, 21352;
	st.u32 	[%rd1079], %r5345;
	bra.uni 	$L__BB11_1964;
$L__BB11_1961:
	ld.shared.u64 	%rd4276, [m_Local_$_0];
	mul.wide.s32 	%rd528, %r8652, 16;
	add.s64 	%rd4277, %rd4276, %rd528;
	st.u32 	[%rd4277+40], %r1270;
	ld.u32 	%r5340, [%rd1079];
	setp.ne.s32 	%p2201, %r5340, 0;
	@%p2201 bra 	$L__BB11_1964;
	ld.shared.u64 	%rd4278, [m_Local_$_0];
	add.s64 	%rd4279, %rd4278, %rd528;
	st.u32 	[%rd4279+36], %r1251;
	ld.u32 	%r5342, [%rd1079];
	setp.ne.s32 	%p2202, %r5342, 0;
	@%p2202 bra 	$L__BB11_1964;
	ld.shared.u64 	%rd4280, [m_Local_$_0];
	add.s64 	%rd4281, %rd4280, %rd528;
	st.u32 	[%rd4281+32], %r1269;
	ld.u32 	%r5343, [%rd1079];
	setp.eq.s32 	%p2203, %r5343, 0;
	selp.b32 	%r8653, %r8652, 0, %p2203;
$L__BB11_1964:
	st.u32 	[%rd1079], %r8653;
	setp.eq.s32 	%p4058, %r8653, 0;
	mov.b16 	%rs958, 0;
	bra.uni 	$L__BB11_1966;
$L__BB11_1965:
	cvt.u64.u32 	%rd4282, %r1253;
	add.s64 	%rd4283, %rd526, %rd4282;
	ld.u8 	%rs958, [%rd4283+32];
	mov.pred 	%p4058, -1;
$L__BB11_1966:
	not.pred 	%p2206, %p4058;
	@%p2206 bra 	$L__BB11_2027;
	setp.ne.s32 	%p2207, %r1220, -1;
	add.s32 	%r8645, %r8658, -2;
	@%p2207 bra 	$L__BB11_1969;
	mov.b32 	%r8655, 21352;
	st.u32 	[%rd1079], %r8655;
	bra.uni 	$L__BB11_1981;
$L__BB11_1969:
	ld.shared.u64 	%rd4284, [m_Local_$_0];
	add.s64 	%rd529, %rd4284, %rd517;
	ld.u32 	%r5348, [%rd529+12];
	setp.gt.s32 	%p2208, %r8658, 1;
	setp.lt.s32 	%p2209, %r8645, %r5348;
	and.pred  	%p2210, %p2208, %p2209;
	@%p2210 bra 	$L__BB11_1980;
	ld.shared.u64 	%rd4287, [m_Local_$_1];
	atom.add.u64 	%rd4288, [%rd3], 48;
	add.s64 	%rd4289, %rd4288, 56;
	setp.lt.u64 	%p2211, %rd4289, %rd4287;
	shr.u64 	%rd530, %rd4288, 4;
	cvt.u32.u64 	%r8654, %rd530;
	setp.ne.s32 	%p2212, %r8654, -1;
	and.pred  	%p2213, %p2211, %p2212;
	@%p2213 bra 	$L__BB11_1972;
	mov.b32 	%r5357, 21106;
	st.u32 	[%rd1079], %r5357;
	mov.b32 	%r8654, -1;
	mov.pred 	%p4059, 0;
	bra.uni 	$L__BB11_1973;
$L__BB11_1972:
	ld.shared.u64 	%rd4290, [m_Local_$_0];
	shl.b64 	%rd4291, %rd530, 32;
	shr.s64 	%rd4292, %rd4291, 28;
	add.s64 	%rd4293, %rd4290, %rd4292;
	mov.b16 	%rs527, 0;
	st.u8 	[%rd4293], %rs527;
	st.u8 	[%rd4293+1], %rs527;
	mov.b32 	%r5351, 3608;
	st.u32 	[%rd4293+4], %r5351;
	mov.b16 	%rs528, 1;
	st.u8 	[%rd4293+3], %rs528;
	mov.b32 	%r5352, 48;
	st.u32 	[%rd4293+8], %r5352;
	mov.b32 	%r5353, -1;
	st.u32 	[%rd4293+16], %r5353;
	ld.shared.u64 	%rd4294, [m_Local_$_0];
	add.s64 	%rd4295, %rd4294, %rd4292;
	mov.b32 	%r5354, 0;
	st.u32 	[%rd4295+32], %r5354;
	ld.shared.u64 	%rd4296, [m_Local_$_0];
	add.s64 	%rd4297, %rd4296, %rd4292;
	st.u32 	[%rd4297+36], %r5354;
	ld.shared.u64 	%rd4298, [m_Local_$_0];
	add.s64 	%rd4299, %rd4298, %rd4292;
	st.u32 	[%rd4299+40], %r5354;
	ld.u32 	%r5355, [%rd1079];
	setp.eq.s32 	%p4059, %r5355, 0;
$L__BB11_1973:
	mov.b32 	%r8655, 0;
	not.pred 	%p2215, %p4059;
	@%p2215 bra 	$L__BB11_1979;
	setp.ne.s32 	%p2216, %r8654, -1;
	@%p2216 bra 	$L__BB11_1976;
	mov.b32 	%r5365, 21352;
	st.u32 	[%rd1079], %r5365;
	bra.uni 	$L__BB11_1979;
$L__BB11_1976:
	ld.shared.u64 	%rd4300, [m_Local_$_0];
	mul.wide.s32 	%rd531, %r8654, 16;
	add.s64 	%rd4301, %rd4300, %rd531;
	st.u32 	[%rd4301+40], %r5348;
	ld.u32 	%r5360, [%rd1079];
	setp.ne.s32 	%p2217, %r5360, 0;
	@%p2217 bra 	$L__BB11_1979;
	ld.shared.u64 	%rd4302, [m_Local_$_0];
	add.s64 	%rd4303, %rd4302, %rd531;
	st.u32 	[%rd4303+36], %r8645;
	ld.u32 	%r5362, [%rd1079];
	setp.ne.s32 	%p2218, %r5362, 0;
	@%p2218 bra 	$L__BB11_1979;
	ld.shared.u64 	%rd4304, [m_Local_$_0];
	add.s64 	%rd4305, %rd4304, %rd531;
	st.u32 	[%rd4305+32], %r1220;
	ld.u32 	%r5363, [%rd1079];
	setp.eq.s32 	%p2219, %r5363, 0;
	selp.b32 	%r8655, %r8654, 0, %p2219;
$L__BB11_1979:
	st.u32 	[%rd1079], %r8655;
	bra.uni 	$L__BB11_1981;
$L__BB11_1980:
	shl.b32 	%r5349, %r8645, 2;
	cvt.u64.u32 	%rd4285, %r5349;
	add.s64 	%rd4286, %rd529, %rd4285;
	mov.b32 	%r5350, 0;
	st.u32 	[%rd4286+32], %r5350;
	st.u8 	[%rd4286+32], %rs958;
	ld.u32 	%r8655, [%rd1079];
$L__BB11_1981:
	setp.eq.s32 	%p2220, %r8655, 0;
	@%p2220 bra 	$L__BB11_1921;
	bra.uni 	$L__BB11_2027;
$L__BB11_1982:
	mov.u32 	%r1284, %r8658;
	mul.lo.s32 	%r5368, %r8657, 52429;
	shr.u32 	%r1285, %r5368, 19;
	shl.b32 	%r5369, %r1285, 1;
	shl.b32 	%r5370, %r1285, 3;
	add.s32 	%r5371, %r5369, %r5370;
	sub.s32 	%r1286, %r8657, %r5371;
	add.s32 	%r8658, %r1284, -1;
	ld.shared.u64 	%rd532, [m_Local_$_0];
	ld.u32 	%r1288, [%rd532];
	setp.ne.s32 	%p2221, %r1288, -1;
	@%p2221 bra 	$L__BB11_1984;
	mov.b32 	%r8660, 21352;
	st.u32 	[%rd1079], %r8660;
	mov.b16 	%rs959, 0;
	bra.uni 	$L__BB11_1996;
$L__BB11_1984:
	mul.wide.s32 	%rd4306, %r1288, 16;
	add.s64 	%rd533, %rd532, %rd4306;
	ld.u32 	%r5372, [%rd533+12];
	setp.gt.s32 	%p2222, %r1286, -1;
	setp.lt.s32 	%p2223, %r1286, %r5372;
	and.pred  	%p2224, %p2222, %p2223;
	@%p2224 bra 	$L__BB11_1995;
	ld.shared.u64 	%rd4309, [m_Local_$_1];
	atom.add.u64 	%rd4310, [%rd3], 48;
	add.s64 	%rd4311, %rd4310, 56;
	setp.lt.u64 	%p2225, %rd4311, %rd4309;
	shr.u64 	%rd534, %rd4310, 4;
	cvt.u32.u64 	%r8659, %rd534;
	setp.ne.s32 	%p2226, %r8659, -1;
	and.pred  	%p2227, %p2225, %p2226;
	@%p2227 bra 	$L__BB11_1987;
	mov.b32 	%r5381, 21106;
	st.u32 	[%rd1079], %r5381;
	mov.b32 	%r8659, -1;
	mov.pred 	%p4060, 0;
	bra.uni 	$L__BB11_1988;
$L__BB11_1987:
	ld.shared.u64 	%rd4312, [m_Local_$_0];
	shl.b64 	%rd4313, %rd534, 32;
	shr.s64 	%rd4314, %rd4313, 28;
	add.s64 	%rd4315, %rd4312, %rd4314;
	mov.b16 	%rs529, 0;
	st.u8 	[%rd4315], %rs529;
	st.u8 	[%rd4315+1], %rs529;
	mov.b32 	%r5375, 3608;
	st.u32 	[%rd4315+4], %r5375;
	mov.b16 	%rs530, 1;
	st.u8 	[%rd4315+3], %rs530;
	mov.b32 	%r5376, 48;
	st.u32 	[%rd4315+8], %r5376;
	mov.b32 	%r5377, -1;
	st.u32 	[%rd4315+16], %r5377;
	ld.shared.u64 	%rd4316, [m_Local_$_0];
	add.s64 	%rd4317, %rd4316, %rd4314;
	mov.b32 	%r5378, 0;
	st.u32 	[%rd4317+32], %r5378;
	ld.shared.u64 	%rd4318, [m_Local_$_0];
	add.s64 	%rd4319, %rd4318, %rd4314;
	st.u32 	[%rd4319+36], %r5378;
	ld.shared.u64 	%rd4320, [m_Local_$_0];
	add.s64 	%rd4321, %rd4320, %rd4314;
	st.u32 	[%rd4321+40], %r5378;
	ld.u32 	%r5379, [%rd1079];
	setp.eq.s32 	%p4060, %r5379, 0;
$L__BB11_1988:
	mov.b32 	%r8660, 0;
	not.pred 	%p2229, %p4060;
	@%p2229 bra 	$L__BB11_1994;
	setp.ne.s32 	%p2230, %r8659, -1;
	@%p2230 bra 	$L__BB11_1991;
	mov.b32 	%r5389, 21352;
	st.u32 	[%rd1079], %r5389;
	bra.uni 	$L__BB11_1994;
$L__BB11_1991:
	ld.shared.u64 	%rd4322, [m_Local_$_0];
	mul.wide.s32 	%rd535, %r8659, 16;
	add.s64 	%rd4323, %rd4322, %rd535;
	st.u32 	[%rd4323+40], %r5372;
	ld.u32 	%r5384, [%rd1079];
	setp.ne.s32 	%p2231, %r5384, 0;
	@%p2231 bra 	$L__BB11_1994;
	ld.shared.u64 	%rd4324, [m_Local_$_0];
	add.s64 	%rd4325, %rd4324, %rd535;
	st.u32 	[%rd4325+36], %r1286;
	ld.u32 	%r5386, [%rd1079];
	setp.ne.s32 	%p2232, %r5386, 0;
	@%p2232 bra 	$L__BB11_1994;
	ld.shared.u64 	%rd4326, [m_Local_$_0];
	add.s64 	%rd4327, %rd4326, %rd535;
	st.u32 	[%rd4327+32], %r1288;
	ld.u32 	%r5387, [%rd1079];
	setp.eq.s32 	%p2233, %r5387, 0;
	selp.b32 	%r8660, %r8659, 0, %p2233;
$L__BB11_1994:
	st.u32 	[%rd1079], %r8660;
	mov.b16 	%rs959, 0;
	bra.uni 	$L__BB11_1996;
$L__BB11_1995:
	shl.b32 	%r5373, %r1286, 2;
	add.s32 	%r5374, %r5373, 32;
	cvt.u64.u32 	%rd4307, %r5374;
	add.s64 	%rd4308, %rd533, %rd4307;
	ld.u8 	%rs959, [%rd4308];
	ld.u32 	%r8660, [%rd1079];
$L__BB11_1996:
	setp.ne.s32 	%p2234, %r8660, 0;
	mov.b32 	%r8667, 21352;
	@%p2234 bra 	$L__BB11_2027;
	setp.ne.s32 	%p2235, %r1220, -1;
	@%p2235 bra 	$L__BB11_1999;
	mov.b32 	%r8663, 21352;
	st.u32 	[%rd1079], %r8663;
	bra.uni 	$L__BB11_2011;
$L__BB11_1999:
	ld.shared.u64 	%rd4328, [m_Local_$_0];
	add.s64 	%rd536, %rd4328, %rd517;
	ld.u32 	%r5392, [%rd536+12];
	setp.gt.s32 	%p2236, %r1284, 0;
	setp.le.s32 	%p2237, %r1284, %r5392;
	and.pred  	%p2238, %p2236, %p2237;
	@%p2238 bra 	$L__BB11_2010;
	ld.shared.u64 	%rd4331, [m_Local_$_1];
	atom.add.u64 	%rd4332, [%rd3], 48;
	add.s64 	%rd4333, %rd4332, 56;
	setp.lt.u64 	%p2239, %rd4333, %rd4331;
	shr.u64 	%rd537, %rd4332, 4;
	cvt.u32.u64 	%r8662, %rd537;
	setp.ne.s32 	%p2240, %r8662, -1;
	and.pred  	%p2241, %p2239, %p2240;
	@%p2241 bra 	$L__BB11_2002;
	mov.b32 	%r5401, 21106;
	st.u32 	[%rd1079], %r5401;
	mov.b32 	%r8662, -1;
	mov.pred 	%p4061, 0;
	bra.uni 	$L__BB11_2003;
$L__BB11_2002:
	ld.shared.u64 	%rd4334, [m_Local_$_0];
	shl.b64 	%rd4335, %rd537, 32;
	shr.s64 	%rd4336, %rd4335, 28;
	add.s64 	%rd4337, %rd4334, %rd4336;
	mov.b16 	%rs533, 0;
	st.u8 	[%rd4337], %rs533;
	st.u8 	[%rd4337+1], %rs533;
	mov.b32 	%r5395, 3608;
	st.u32 	[%rd4337+4], %r5395;
	mov.b16 	%rs534, 1;
	st.u8 	[%rd4337+3], %rs534;
	mov.b32 	%r5396, 48;
	st.u32 	[%rd4337+8], %r5396;
	mov.b32 	%r5397, -1;
	st.u32 	[%rd4337+16], %r5397;
	ld.shared.u64 	%rd4338, [m_Local_$_0];
	add.s64 	%rd4339, %rd4338, %rd4336;
	mov.b32 	%r5398, 0;
	st.u32 	[%rd4339+32], %r5398;
	ld.shared.u64 	%rd4340, [m_Local_$_0];
	add.s64 	%rd4341, %rd4340, %rd4336;
	st.u32 	[%rd4341+36], %r5398;
	ld.shared.u64 	%rd4342, [m_Local_$_0];
	add.s64 	%rd4343, %rd4342, %rd4336;
	st.u32 	[%rd4343+40], %r5398;
	ld.u32 	%r5399, [%rd1079];
	setp.eq.s32 	%p4061, %r5399, 0;
$L__BB11_2003:
	mov.b32 	%r8663, 0;
	not.pred 	%p2243, %p4061;
	@%p2243 bra 	$L__BB11_2009;
	setp.ne.s32 	%p2244, %r8662, -1;
	@%p2244 bra 	$L__BB11_2006;
	mov.b32 	%r5409, 21352;
	st.u32 	[%rd1079], %r5409;
	bra.uni 	$L__BB11_2009;
$L__BB11_2006:
	ld.shared.u64 	%rd4344, [m_Local_$_0];
	mul.wide.s32 	%rd538, %r8662, 16;
	add.s64 	%rd4345, %rd4344, %rd538;
	st.u32 	[%rd4345+40], %r5392;
	ld.u32 	%r5404, [%rd1079];
	setp.ne.s32 	%p2245, %r5404, 0;
	@%p2245 bra 	$L__BB11_2009;
	ld.shared.u64 	%rd4346, [m_Local_$_0];
	add.s64 	%rd4347, %rd4346, %rd538;
	st.u32 	[%rd4347+36], %r8658;
	ld.u32 	%r5406, [%rd1079];
	setp.ne.s32 	%p2246, %r5406, 0;
	@%p2246 bra 	$L__BB11_2009;
	ld.shared.u64 	%rd4348, [m_Local_$_0];
	add.s64 	%rd4349, %rd4348, %rd538;
	st.u32 	[%rd4349+32], %r1220;
	ld.u32 	%r5407, [%rd1079];
	setp.eq.s32 	%p2247, %r5407, 0;
	selp.b32 	%r8663, %r8662, 0, %p2247;
$L__BB11_2009:
	st.u32 	[%rd1079], %r8663;
	bra.uni 	$L__BB11_2011;
$L__BB11_2010:
	shl.b32 	%r5393, %r8658, 2;
	cvt.u64.u32 	%rd4329, %r5393;
	add.s64 	%rd4330, %rd536, %rd4329;
	mov.b32 	%r5394, 0;
	st.u32 	[%rd4330+32], %r5394;
	st.u8 	[%rd4330+32], %rs959;
	ld.u32 	%r8663, [%rd1079];
$L__BB11_2011:
	setp.ne.s32 	%p2248, %r8663, 0;
	@%p2248 bra 	$L__BB11_2027;
	setp.gt.u32 	%p2249, %r8657, 9;
	mov.u32 	%r8657, %r1285;
	@%p2249 bra 	$L__BB11_1982;
	setp.ne.s32 	%p2250, %r1220, -1;
	add.s32 	%r1303, %r1284, -2;
	@%p2250 bra 	$L__BB11_2015;
	mov.b32 	%r8667, 21352;
	st.u32 	[%rd1079], %r8667;
	bra.uni 	$L__BB11_2027;
$L__BB11_2015:
	ld.shared.u64 	%rd4350, [m_Local_$_0];
	add.s64 	%rd539, %rd4350, %rd517;
	ld.u32 	%r5412, [%rd539+12];
	setp.gt.s32 	%p2251, %r1284, 1;
	setp.lt.s32 	%p2252, %r1303, %r5412;
	and.pred  	%p2253, %p2251, %p2252;
	@%p2253 bra 	$L__BB11_2026;
	ld.shared.u64 	%rd4353, [m_Local_$_1];
	atom.add.u64 	%rd4354, [%rd3], 48;
	add.s64 	%rd4355, %rd4354, 56;
	setp.lt.u64 	%p2254, %rd4355, %rd4353;
	shr.u64 	%rd540, %rd4354, 4;
	cvt.u32.u64 	%r8665, %rd540;
	setp.ne.s32 	%p2255, %r8665, -1;
	and.pred  	%p2256, %p2254, %p2255;
	@%p2256 bra 	$L__BB11_2018;
	mov.b32 	%r5421, 21106;
	st.u32 	[%rd1079], %r5421;
	mov.b32 	%r8665, -1;
	mov.pred 	%p4062, 0;
	bra.uni 	$L__BB11_2019;
$L__BB11_2018:
	ld.shared.u64 	%rd4356, [m_Local_$_0];
	shl.b64 	%rd4357, %rd540, 32;
	shr.s64 	%rd4358, %rd4357, 28;
	add.s64 	%rd4359, %rd4356, %rd4358;
	mov.b16 	%rs535, 0;
	st.u8 	[%rd4359], %rs535;
	st.u8 	[%rd4359+1], %rs535;
	mov.b32 	%r5415, 3608;
	st.u32 	[%rd4359+4], %r5415;
	mov.b16 	%rs536, 1;
	st.u8 	[%rd4359+3], %rs536;
	mov.b32 	%r5416, 48;
	st.u32 	[%rd4359+8], %r5416;
	mov.b32 	%r5417, -1;
	st.u32 	[%rd4359+16], %r5417;
	ld.shared.u64 	%rd4360, [m_Local_$_0];
	add.s64 	%rd4361, %rd4360, %rd4358;
	mov.b32 	%r5418, 0;
	st.u32 	[%rd4361+32], %r5418;
	ld.shared.u64 	%rd4362, [m_Local_$_0];
	add.s64 	%rd4363, %rd4362, %rd4358;
	st.u32 	[%rd4363+36], %r5418;
	ld.shared.u64 	%rd4364, [m_Local_$_0];
	add.s64 	%rd4365, %rd4364, %rd4358;
	st.u32 	[%rd4365+40], %r5418;
	ld.u32 	%r5419, [%rd1079];
	setp.eq.s32 	%p4062, %r5419, 0;
$L__BB11_2019:
	mov.b32 	%r8667, 0;
	not.pred 	%p2258, %p4062;
	@%p2258 bra 	$L__BB11_2025;
	setp.ne.s32 	%p2259, %r8665, -1;
	@%p2259 bra 	$L__BB11_2022;
	mov.b32 	%r5429, 21352;
	st.u32 	[%rd1079], %r5429;
	bra.uni 	$L__BB11_2025;
$L__BB11_2022:
	ld.shared.u64 	%rd4366, [m_Local_$_0];
	mul.wide.s32 	%rd541, %r8665, 16;
	add.s64 	%rd4367, %rd4366, %rd541;
	st.u32 	[%rd4367+40], %r5412;
	ld.u32 	%r5424, [%rd1079];
	setp.ne.s32 	%p2260, %r5424, 0;
	@%p2260 bra 	$L__BB11_2025;
	ld.shared.u64 	%rd4368, [m_Local_$_0];
	add.s64 	%rd4369, %rd4368, %rd541;
	st.u32 	[%rd4369+36], %r1303;
	ld.u32 	%r5426, [%rd1079];
	setp.ne.s32 	%p2261, %r5426, 0;
	@%p2261 bra 	$L__BB11_2025;
	ld.shared.u64 	%rd4370, [m_Local_$_0];
	add.s64 	%rd4371, %rd4370, %rd541;
	st.u32 	[%rd4371+32], %r1220;
	ld.u32 	%r5427, [%rd1079];
	setp.eq.s32 	%p2262, %r5427, 0;
	selp.b32 	%r8667, %r8665, 0, %p2262;
$L__BB11_2025:
	st.u32 	[%rd1079], %r8667;
	bra.uni 	$L__BB11_2027;
$L__BB11_2026:
	shl.b32 	%r5413, %r1303, 2;
	cvt.u64.u32 	%rd4351, %r5413;
	add.s64 	%rd4352, %rd539, %rd4351;
	mov.b32 	%r5414, 45;
	st.u32 	[%rd4352+32], %r5414;
	ld.u32 	%r8667, [%rd1079];
$L__BB11_2027:
	setp.ne.s32 	%p2263, %r8667, 0;
	@%p2263 bra 	$L__BB11_2033;
	ld.shared.u64 	%rd4372, [m_Local_$_1];
	atom.add.u64 	%rd4373, [%rd3], 64;
	add.s64 	%rd4374, %rd4373, 72;
	setp.lt.u64 	%p2264, %rd4374, %rd4372;
	shr.u64 	%rd542, %rd4373, 4;
	cvt.u32.u64 	%r1311, %rd542;
	setp.ne.s32 	%p2265, %r1311, -1;
	and.pred  	%p2266, %p2264, %p2265;
	@%p2266 bra 	$L__BB11_2030;
	mov.b32 	%r5441, 21106;
	st.u32 	[%rd1079], %r5441;
	bra.uni 	$L__BB11_2033;
$L__BB11_2030:
	ld.shared.u64 	%rd4375, [m_Local_$_0];
	shl.b64 	%rd4376, %rd542, 32;
	shr.s64 	%rd543, %rd4376, 28;
	add.s64 	%rd4377, %rd4375, %rd543;
	mov.b16 	%rs537, 1;
	st.u8 	[%rd4377], %rs537;
	mov.b16 	%rs538, 0;
	st.u8 	[%rd4377+1], %rs538;
	mov.b32 	%r5433, 2906;
	st.u32 	[%rd4377+4], %r5433;
	st.u8 	[%rd4377+3], %rs537;
	mov.b32 	%r5434, 64;
	st.u32 	[%rd4377+8], %r5434;
	mov.b32 	%r5435, -1;
	st.u32 	[%rd4377+16], %r5435;
	ld.shared.u64 	%rd4378, [m_Local_$_0];
	add.s64 	%rd4379, %rd4378, %rd543;
	st.u32 	[%rd4379+32], %r5435;
	ld.shared.u64 	%rd4380, [m_Local_$_0];
	add.s64 	%rd4381, %rd4380, %rd543;
	mov.b32 	%r8668, 0;
	st.u32 	[%rd4381+40], %r8668;
	ld.shared.u64 	%rd4382, [m_Local_$_0];
	add.s64 	%rd4383, %rd4382, %rd543;
	st.u32 	[%rd4383+44], %r8668;
	ld.shared.u64 	%rd4384, [m_Local_$_0];
	add.s64 	%rd4385, %rd4384, %rd543;
	st.u32 	[%rd4385+48], %r8668;
	ld.shared.u64 	%rd4386, [m_Local_$_0];
	add.s64 	%rd4387, %rd4386, %rd543;
	st.u32 	[%rd4387+32], %r1220;
	ld.u32 	%r5436, [%rd1079];
	setp.ne.s32 	%p2267, %r5436, 0;
	@%p2267 bra 	$L__BB11_2033;
	ld.shared.u64 	%rd4388, [m_Local_$_0];
	add.s64 	%rd4389, %rd4388, %rd543;
	mov.b32 	%r8668, 0;
	st.u32 	[%rd4389+48], %r8668;
	ld.u32 	%r5438, [%rd1079];
	setp.ne.s32 	%p2268, %r5438, 0;
	@%p2268 bra 	$L__BB11_2033;
	ld.shared.u64 	%rd4390, [m_Local_$_0];
	add.s64 	%rd4391, %rd4390, %rd543;
	st.u32 	[%rd4391+40], %r8632;
	ld.u32 	%r5439, [%rd1079];
	setp.eq.s32 	%p2269, %r5439, 0;
	selp.b32 	%r8668, %r1311, 0, %p2269;
$L__BB11_2033:
	setp.ne.s32 	%p2381, %r8597, -1;
	@%p2381 bra 	$L__BB11_2035;
	mov.b32 	%r5630, 21352;
	st.u32 	[%rd1079], %r5630;
	mov.b32 	%r8669, 0;
	mov.u32 	%r8670, %r8669;
	bra.uni 	$L__BB11_2036;
$L__BB11_2035:
	ld.shared.u64 	%rd4616, [m_Local_$_0];
	mul.wide.s32 	%rd4617, %r8597, 16;
	add.s64 	%rd4618, %rd4616, %rd4617;
	ld.u32 	%r8669, [%rd4618+32];
	ld.u32 	%r8670, [%rd4618+40];
$L__BB11_2036:
	setp.ne.s32 	%p2382, %r8668, -1;
	@%p2382 bra 	$L__BB11_2038;
	mov.b32 	%r5632, 21352;
	st.u32 	[%rd1079], %r5632;
	mov.b32 	%r8671, 0;
	mov.u32 	%r8672, %r8671;
	bra.uni 	$L__BB11_2039;
$L__BB11_2038:
	ld.shared.u64 	%rd4619, [m_Local_$_0];
	mul.wide.s32 	%rd4620, %r8668, 16;
	add.s64 	%rd4621, %rd4619, %rd4620;
	ld.u32 	%r8671, [%rd4621+32];
	ld.u32 	%r8672, [%rd4621+40];
$L__BB11_2039:
	add.s32 	%r1322, %r8672, %r8670;
	shl.b32 	%r5633, %r1322, 2;
	add.s32 	%r5634, %r5633, 32;
	shr.s32 	%r5635, %r5634, 31;
	shr.u32 	%r5636, %r5635, 29;
	add.s32 	%r5637, %r5634, %r5636;
	and.b32  	%r5638, %r5637, -8;
	sub.s32 	%r5639, %r5634, %r5638;
	setp.eq.s32 	%p2383, %r5639, 0;
	sub.s32 	%r5640, %r5633, %r5639;
	add.s32 	%r5641, %r5640, 40;
	selp.b32 	%r1323, %r5634, %r5641, %p2383;
	ld.shared.u64 	%rd544, [m_Local_$_1];
	and.b32  	%r5642, %r1323, 12;
	setp.eq.s32 	%p2384, %r5642, 0;
	mov.u32 	%r8673, %r1323;
	@%p2384 bra 	$L__BB11_2041;
	shr.s32 	%r5643, %r1323, 31;
	shr.u32 	%r5644, %r5643, 28;
	add.s32 	%r5645, %r1323, %r5644;
	and.b32  	%r5646, %r5645, -16;
	add.s32 	%r8673, %r5646, 16;
$L__BB11_2041:
	cvt.s64.s32 	%rd4622, %r8673;
	atom.add.u64 	%rd4623, [%rd3], %rd4622;
	cvt.s64.s32 	%rd4624, %r1323;
	add.s64 	%rd4625, %rd4624, %rd4623;
	add.s64 	%rd4626, %rd4625, 8;
	setp.lt.u64 	%p2385, %rd4626, %rd544;
	shr.u64 	%rd4627, %rd4623, 4;
	cvt.u32.u64 	%r5647, %rd4627;
	selp.b32 	%r1326, %r5647, -1, %p2385;
	setp.ne.s32 	%p2386, %r1326, -1;
	@%p2386 bra 	$L__BB11_2043;
	mov.b32 	%r5702, 21352;
	st.u32 	[%rd1079], %r5702;
	bra.uni 	$L__BB11_2082;
$L__BB11_2043:
	ld.shared.u64 	%rd4628, [m_Local_$_0];
	mul.wide.s32 	%rd545, %r1326, 16;
	add.s64 	%rd4629, %rd4628, %rd545;
	mov.b16 	%rs569, 0;
	st.u8 	[%rd4629], %rs569;
	st.u8 	[%rd4629+1], %rs569;
	mov.b32 	%r5648, 4335;
	st.u32 	[%rd4629+4], %r5648;
	mov.b16 	%rs570, 1;
	st.u8 	[%rd4629+3], %rs570;
	st.u32 	[%rd4629+8], %r1323;
	st.u32 	[%rd4629+12], %r1322;
	setp.lt.s32 	%p2387, %r1322, 1;
	@%p2387 bra 	$L__BB11_2082;
	setp.eq.s32 	%p2388, %r1322, 1;
	mov.b32 	%r1346, 0;
	@%p2388 bra 	$L__BB11_2070;
	and.b32  	%r1346, %r1322, 2147483646;
	neg.s32 	%r8675, %r1346;
	mov.b32 	%r8674, 0;
	mov.u32 	%r8676, %r8674;
$L__BB11_2046:
	add.s32 	%r1332, %r8676, 1;
	ld.shared.u64 	%rd4630, [m_Local_$_0];
	add.s64 	%rd546, %rd4630, %rd545;
	ld.u32 	%r1333, [%rd546+12];
	setp.lt.s32 	%p2389, %r8676, %r1333;
	@%p2389 bra 	$L__BB11_2057;
	ld.shared.u64 	%rd4631, [m_Local_$_1];
	atom.add.u64 	%rd4632, [%rd3], 48;
	add.s64 	%rd4633, %rd4632, 56;
	setp.lt.u64 	%p2390, %rd4633, %rd4631;
	shr.u64 	%rd547, %rd4632, 4;
	cvt.u32.u64 	%r8677, %rd547;
	setp.ne.s32 	%p2391, %r8677, -1;
	and.pred  	%p2392, %p2390, %p2391;
	@%p2392 bra 	$L__BB11_2049;
	mov.b32 	%r5657, 21106;
	st.u32 	[%rd1079], %r5657;
	mov.b32 	%r8677, -1;
	mov.pred 	%p4063, 0;
	bra.uni 	$L__BB11_2050;
$L__BB11_2049:
	ld.shared.u64 	%rd4634, [m_Local_$_0];
	shl.b64 	%rd4635, %rd547, 32;
	shr.s64 	%rd4636, %rd4635, 28;
	add.s64 	%rd4637, %rd4634, %rd4636;
	mov.b16 	%rs571, 0;
	st.u8 	[%rd4637], %rs571;
	st.u8 	[%rd4637+1], %rs571;
	mov.b32 	%r5651, 3608;
	st.u32 	[%rd4637+4], %r5651;
	mov.b16 	%rs572, 1;
	st.u8 	[%rd4637+3], %rs572;
	mov.b32 	%r5652, 48;
	st.u32 	[%rd4637+8], %r5652;
	mov.b32 	%r5653, -1;
	st.u32 	[%rd4637+16], %r5653;
	ld.shared.u64 	%rd4638, [m_Local_$_0];
	add.s64 	%rd4639, %rd4638, %rd4636;
	mov.b32 	%r5654, 0;
	st.u32 	[%rd4639+32], %r5654;
	ld.shared.u64 	%rd4640, [m_Local_$_0];
	add.s64 	%rd4641, %rd4640, %rd4636;
	st.u32 	[%rd4641+36], %r5654;
	ld.shared.u64 	%rd4642, [m_Local_$_0];
	add.s64 	%rd4643, %rd4642, %rd4636;
	st.u32 	[%rd4643+40], %r5654;
	ld.u32 	%r5655, [%rd1079];
	setp.eq.s32 	%p4063, %r5655, 0;
$L__BB11_2050:
	mov.b32 	%r8678, 0;
	not.pred 	%p2394, %p4063;
	@%p2394 bra 	$L__BB11_2056;
	setp.ne.s32 	%p2395, %r8677, -1;
	@%p2395 bra 	$L__BB11_2053;
	mov.b32 	%r5665, 21352;
	st.u32 	[%rd1079], %r5665;
	bra.uni 	$L__BB11_2056;
$L__BB11_2053:
	ld.shared.u64 	%rd4644, [m_Local_$_0];
	mul.wide.s32 	%rd548, %r8677, 16;
	add.s64 	%rd4645, %rd4644, %rd548;
	st.u32 	[%rd4645+40], %r1333;
	ld.u32 	%r5660, [%rd1079];
	setp.ne.s32 	%p2396, %r5660, 0;
	@%p2396 bra 	$L__BB11_2056;
	ld.shared.u64 	%rd4646, [m_Local_$_0];
	add.s64 	%rd4647, %rd4646, %rd548;
	st.u32 	[%rd4647+36], %r8676;
	ld.u32 	%r5662, [%rd1079];
	setp.ne.s32 	%p2397, %r5662, 0;
	@%p2397 bra 	$L__BB11_2056;
	ld.shared.u64 	%rd4648, [m_Local_$_0];
	add.s64 	%rd4649, %rd4648, %rd548;
	st.u32 	[%rd4649+32], %r1326;
	ld.u32 	%r5663, [%rd1079];
	setp.eq.s32 	%p2398, %r5663, 0;
	selp.b32 	%r8678, %r8677, 0, %p2398;
$L__BB11_2056:
	st.u32 	[%rd1079], %r8678;
	bra.uni 	$L__BB11_2058;
$L__BB11_2057:
	cvt.u64.u32 	%rd4650, %r8674;
	add.s64 	%rd4651, %rd546, %rd4650;
	mov.b32 	%r5666, 0;
	st.u32 	[%rd4651+32], %r5666;
$L__BB11_2058:
	ld.shared.u64 	%rd4652, [m_Local_$_0];
	add.s64 	%rd549, %rd4652, %rd545;
	ld.u32 	%r1338, [%rd549+12];
	setp.lt.s32 	%p2399, %r1332, %r1338;
	@%p2399 bra 	$L__BB11_2068;
	ld.shared.u64 	%rd4653, [m_Local_$_1];
	atom.add.u64 	%rd4654, [%rd3], 48;
	add.s64 	%rd4655, %rd4654, 56;
	setp.ge.u64 	%p2400, %rd4655, %rd4653;
	shr.u64 	%rd550, %rd4654, 4;
	cvt.u32.u64 	%r8679, %rd550;
	setp.eq.s32 	%p2401, %r8679, -1;
	or.pred  	%p2402, %p2400, %p2401;
	@%p2402 bra 	$L__BB11_2061;
	ld.shared.u64 	%rd4656, [m_Local_$_0];
	shl.b64 	%rd4657, %rd550, 32;
	shr.s64 	%rd4658, %rd4657, 28;
	add.s64 	%rd4659, %rd4656, %rd4658;
	mov.b16 	%rs573, 0;
	st.u8 	[%rd4659], %rs573;
	st.u8 	[%rd4659+1], %rs573;
	mov.b32 	%r5667, 3608;
	st.u32 	[%rd4659+4], %r5667;
	mov.b16 	%rs574, 1;
	st.u8 	[%rd4659+3], %rs574;
	mov.b32 	%r5668, 48;
	st.u32 	[%rd4659+8], %r5668;
	mov.b32 	%r5669, -1;
	st.u32 	[%rd4659+16], %r5669;
	ld.shared.u64 	%rd4660, [m_Local_$_0];
	add.s64 	%rd4661, %rd4660, %rd4658;
	mov.b32 	%r5670, 0;
	st.u32 	[%rd4661+32], %r5670;
	ld.shared.u64 	%rd4662, [m_Local_$_0];
	add.s64 	%rd4663, %rd4662, %rd4658;
	st.u32 	[%rd4663+36], %r5670;
	ld.shared.u64 	%rd4664, [m_Local_$_0];
	add.s64 	%rd4665, %rd4664, %rd4658;
	st.u32 	[%rd4665+40], %r5670;
	ld.u32 	%r5671, [%rd1079];
	setp.eq.s32 	%p4064, %r5671, 0;
	bra.uni 	$L__BB11_2062;
$L__BB11_2061:
	mov.b32 	%r5673, 21106;
	st.u32 	[%rd1079], %r5673;
	mov.b32 	%r8679, -1;
	mov.pred 	%p4064, 0;
$L__BB11_2062:
	mov.b32 	%r8680, 0;
	not.pred 	%p2404, %p4064;
	@%p2404 bra 	$L__BB11_2067;
	setp.eq.s32 	%p2405, %r8679, -1;
	@%p2405 bra 	$L__BB11_4056;
	ld.shared.u64 	%rd4666, [m_Local_$_0];
	mul.wide.s32 	%rd551, %r8679, 16;
	add.s64 	%rd4667, %rd4666, %rd551;
	st.u32 	[%rd4667+40], %r1338;
	ld.u32 	%r5676, [%rd1079];
	setp.eq.s32 	%p2406, %r5676, 0;
	@%p2406 bra 	$L__BB11_2065;
	bra.uni 	$L__BB11_2067;
$L__BB11_2065:
	ld.shared.u64 	%rd4668, [m_Local_$_0];
	add.s64 	%rd4669, %rd4668, %rd551;
	st.u32 	[%rd4669+36], %r1332;
	ld.u32 	%r5678, [%rd1079];
	setp.ne.s32 	%p2407, %r5678, 0;
	@%p2407 bra 	$L__BB11_2067;
	ld.shared.u64 	%rd4670, [m_Local_$_0];
	add.s64 	%rd4671, %rd4670, %rd551;
	st.u32 	[%rd4671+32], %r1326;
	ld.u32 	%r5679, [%rd1079];
	setp.eq.s32 	%p2408, %r5679, 0;
	selp.b32 	%r8680, %r8679, 0, %p2408;
$L__BB11_2067:
	st.u32 	[%rd1079], %r8680;
	bra.uni 	$L__BB11_2069;
$L__BB11_2068:
	add.s32 	%r5682, %r8674, 4;
	cvt.u64.u32 	%rd4672, %r5682;
	add.s64 	%rd4673, %rd549, %rd4672;
	mov.b32 	%r5683, 0;
	st.u32 	[%rd4673+32], %r5683;
$L__BB11_2069:
	add.s32 	%r8676, %r8676, 2;
	add.s32 	%r8675, %r8675, 2;
	add.s32 	%r8674, %r8674, 8;
	setp.ne.s32 	%p2409, %r8675, 0;
	@%p2409 bra 	$L__BB11_2046;
$L__BB11_2070:
	and.b32  	%r5684, %r1322, 1;
	setp.eq.b32 	%p2410, %r5684, 1;
	not.pred 	%p2411, %p2410;
	@%p2411 bra 	$L__BB11_2082;
	ld.shared.u64 	%rd4674, [m_Local_$_0];
	add.s64 	%rd552, %rd4674, %rd545;
	ld.u32 	%r1347, [%rd552+12];
	setp.lt.s32 	%p2412, %r1346, %r1347;
	@%p2412 bra 	$L__BB11_2081;
	ld.shared.u64 	%rd4675, [m_Local_$_1];
	atom.add.u64 	%rd4676, [%rd3], 48;
	add.s64 	%rd4677, %rd4676, 56;
	setp.ge.u64 	%p2413, %rd4677, %rd4675;
	shr.u64 	%rd553, %rd4676, 4;
	cvt.u32.u64 	%r8682, %rd553;
	setp.eq.s32 	%p2414, %r8682, -1;
	or.pred  	%p2415, %p2413, %p2414;
	@%p2415 bra 	$L__BB11_2074;
	ld.shared.u64 	%rd4678, [m_Local_$_0];
	shl.b64 	%rd4679, %rd553, 32;
	shr.s64 	%rd4680, %rd4679, 28;
	add.s64 	%rd4681, %rd4678, %rd4680;
	mov.b16 	%rs575, 0;
	st.u8 	[%rd4681], %rs575;
	st.u8 	[%rd4681+1], %rs575;
	mov.b32 	%r5685, 3608;
	st.u32 	[%rd4681+4], %r5685;
	mov.b16 	%rs576, 1;
	st.u8 	[%rd4681+3], %rs576;
	mov.b32 	%r5686, 48;
	st.u32 	[%rd4681+8], %r5686;
	mov.b32 	%r5687, -1;
	st.u32 	[%rd4681+16], %r5687;
	ld.shared.u64 	%rd4682, [m_Local_$_0];
	add.s64 	%rd4683, %rd4682, %rd4680;
	mov.b32 	%r5688, 0;
	st.u32 	[%rd4683+32], %r5688;
	ld.shared.u64 	%rd4684, [m_Local_$_0];
	add.s64 	%rd4685, %rd4684, %rd4680;
	st.u32 	[%rd4685+36], %r5688;
	ld.shared.u64 	%rd4686, [m_Local_$_0];
	add.s64 	%rd4687, %rd4686, %rd4680;
	st.u32 	[%rd4687+40], %r5688;
	ld.u32 	%r5689, [%rd1079];
	setp.eq.s32 	%p4065, %r5689, 0;
	bra.uni 	$L__BB11_2075;
$L__BB11_2074:
	mov.b32 	%r5691, 21106;
	st.u32 	[%rd1079], %r5691;
	mov.b32 	%r8682, -1;
	mov.pred 	%p4065, 0;
$L__BB11_2075:
	mov.b32 	%r8683, 0;
	not.pred 	%p2417, %p4065;
	@%p2417 bra 	$L__BB11_2080;
	setp.eq.s32 	%p2418, %r8682, -1;
	@%p2418 bra 	$L__BB11_4057;
	ld.shared.u64 	%rd4688, [m_Local_$_0];
	mul.wide.s32 	%rd554, %r8682, 16;
	add.s64 	%rd4689, %rd4688, %rd554;
	st.u32 	[%rd4689+40], %r1347;
	ld.u32 	%r5694, [%rd1079];
	setp.eq.s32 	%p2419, %r5694, 0;
	@%p2419 bra 	$L__BB11_2078;
	bra.uni 	$L__BB11_2080;
$L__BB11_2078:
	ld.shared.u64 	%rd4690, [m_Local_$_0];
	add.s64 	%rd4691, %rd4690, %rd554;
	st.u32 	[%rd4691+36], %r1346;
	ld.u32 	%r5696, [%rd1079];
	setp.ne.s32 	%p2420, %r5696, 0;
	@%p2420 bra 	$L__BB11_2080;
	ld.shared.u64 	%rd4692, [m_Local_$_0];
	add.s64 	%rd4693, %rd4692, %rd554;
	st.u32 	[%rd4693+32], %r1326;
	ld.u32 	%r5697, [%rd1079];
	setp.eq.s32 	%p2421, %r5697, 0;
	selp.b32 	%r8683, %r8682, 0, %p2421;
$L__BB11_2080:
	st.u32 	[%rd1079], %r8683;
	bra.uni 	$L__BB11_2082;
$L__BB11_2081:
	shl.b32 	%r5700, %r1346, 2;
	cvt.u64.u32 	%rd4694, %r5700;
	add.s64 	%rd4695, %rd552, %rd4694;
	mov.b32 	%r5701, 0;
	st.u32 	[%rd4695+32], %r5701;
$L__BB11_2082:
	setp.lt.s32 	%p2422, %r8670, 1;
	@%p2422 bra 	$L__BB11_2086;
	mul.wide.s32 	%rd555, %r8669, 16;
	mul.wide.s32 	%rd556, %r1326, 16;
	neg.s32 	%r8685, %r8670;
	mov.b32 	%r8684, 0;
	mov.u32 	%r8686, %r8684;
$L__BB11_2084:
	setp.ne.s32 	%p2423, %r8669, -1;
	@%p2423 bra 	$L__BB11_2090;
	mov.b32 	%r5719, 21352;
	st.u32 	[%rd1079], %r5719;
	mov.b16 	%rs960, 0;
	bra.uni 	$L__BB11_2102;
$L__BB11_2086:
	setp.lt.s32 	%p2446, %r8672, 1;
	@%p2446 bra 	$L__BB11_2144;
	mul.wide.s32 	%rd557, %r8671, 16;
	mul.wide.s32 	%rd558, %r1326, 16;
	neg.s32 	%r8694, %r8672;
	shl.b32 	%r8692, %r8670, 2;
	mov.b32 	%r8691, 0;
	mov.u32 	%r8695, %r8691;
$L__BB11_2088:
	setp.ne.s32 	%p2447, %r8671, -1;
	@%p2447 bra 	$L__BB11_2117;
	mov.b32 	%r5753, 21352;
	st.u32 	[%rd1079], %r5753;
	mov.b16 	%rs961, 0;
	bra.uni 	$L__BB11_2129;
$L__BB11_2090:
	ld.shared.u64 	%rd4696, [m_Local_$_0];
	add.s64 	%rd559, %rd4696, %rd555;
	ld.u32 	%r1358, [%rd559+12];
	setp.lt.s32 	%p2424, %r8686, %r1358;
	@%p2424 bra 	$L__BB11_2101;
	ld.shared.u64 	%rd4697, [m_Local_$_1];
	atom.add.u64 	%rd4698, [%rd3], 48;
	add.s64 	%rd4699, %rd4698, 56;
	setp.lt.u64 	%p2425, %rd4699, %rd4697;
	shr.u64 	%rd560, %rd4698, 4;
	cvt.u32.u64 	%r8687, %rd560;
	setp.ne.s32 	%p2426, %r8687, -1;
	and.pred  	%p2427, %p2425, %p2426;
	@%p2427 bra 	$L__BB11_2093;
	mov.b32 	%r5710, 21106;
	st.u32 	[%rd1079], %r5710;
	mov.b32 	%r8687, -1;
	mov.pred 	%p4066, 0;
	bra.uni 	$L__BB11_2094;
$L__BB11_2093:
	ld.shared.u64 	%rd4700, [m_Local_$_0];
	shl.b64 	%rd4701, %rd560, 32;
	shr.s64 	%rd4702, %rd4701, 28;
	add.s64 	%rd4703, %rd4700, %rd4702;
	mov.b16 	%rs577, 0;
	st.u8 	[%rd4703], %rs577;
	st.u8 	[%rd4703+1], %rs577;
	mov.b32 	%r5704, 3608;
	st.u32 	[%rd4703+4], %r5704;
	mov.b16 	%rs578, 1;
	st.u8 	[%rd4703+3], %rs578;
	mov.b32 	%r5705, 48;
	st.u32 	[%rd4703+8], %r5705;
	mov.b32 	%r5706, -1;
	st.u32 	[%rd4703+16], %r5706;
	ld.shared.u64 	%rd4704, [m_Local_$_0];
	add.s64 	%rd4705, %rd4704, %rd4702;
	mov.b32 	%r5707, 0;
	st.u32 	[%rd4705+32], %r5707;
	ld.shared.u64 	%rd4706, [m_Local_$_0];
	add.s64 	%rd4707, %rd4706, %rd4702;
	st.u32 	[%rd4707+36], %r5707;
	ld.shared.u64 	%rd4708, [m_Local_$_0];
	add.s64 	%rd4709, %rd4708, %rd4702;
	st.u32 	[%rd4709+40], %r5707;
	ld.u32 	%r5708, [%rd1079];
	setp.eq.s32 	%p4066, %r5708, 0;
$L__BB11_2094:
	mov.b32 	%r8688, 0;
	not.pred 	%p2429, %p4066;
	@%p2429 bra 	$L__BB11_2100;
	setp.ne.s32 	%p2430, %r8687, -1;
	@%p2430 bra 	$L__BB11_2097;
	mov.b32 	%r5718, 21352;
	st.u32 	[%rd1079], %r5718;
	bra.uni 	$L__BB11_2100;
$L__BB11_2097:
	ld.shared.u64 	%rd4710, [m_Local_$_0];
	mul.wide.s32 	%rd561, %r8687, 16;
	add.s64 	%rd4711, %rd4710, %rd561;
	st.u32 	[%rd4711+40], %r1358;
	ld.u32 	%r5713, [%rd1079];
	setp.ne.s32 	%p2431, %r5713, 0;
	@%p2431 bra 	$L__BB11_2100;
	ld.shared.u64 	%rd4712, [m_Local_$_0];
	add.s64 	%rd4713, %rd4712, %rd561;
	st.u32 	[%rd4713+36], %r8686;
	ld.u32 	%r5715, [%rd1079];
	setp.ne.s32 	%p2432, %r5715, 0;
	@%p2432 bra 	$L__BB11_2100;
	ld.shared.u64 	%rd4714, [m_Local_$_0];
	add.s64 	%rd4715, %rd4714, %rd561;
	st.u32 	[%rd4715+32], %r8669;
	ld.u32 	%r5716, [%rd1079];
	setp.eq.s32 	%p2433, %r5716, 0;
	selp.b32 	%r8688, %r8687, 0, %p2433;
$L__BB11_2100:
	st.u32 	[%rd1079], %r8688;
	mov.b16 	%rs960, 0;
	bra.uni 	$L__BB11_2102;
$L__BB11_2101:
	cvt.u64.u32 	%rd4716, %r8684;
	add.s64 	%rd4717, %rd559, %rd4716;
	ld.u8 	%rs960, [%rd4717+32];
$L__BB11_2102:
	setp.ne.s32 	%p2434, %r1326, -1;
	@%p2434 bra 	$L__BB11_2104;
	mov.b32 	%r5736, 21352;
	st.u32 	[%rd1079], %r5736;
	bra.uni 	$L__BB11_2116;
$L__BB11_2104:
	ld.shared.u64 	%rd4718, [m_Local_$_0];
	add.s64 	%rd562, %rd4718, %rd556;
	ld.u32 	%r1363, [%rd562+12];
	setp.lt.s32 	%p2435, %r8686, %r1363;
	@%p2435 bra 	$L__BB11_2115;
	ld.shared.u64 	%rd4719, [m_Local_$_1];
	atom.add.u64 	%rd4720, [%rd3], 48;
	add.s64 	%rd4721, %rd4720, 56;
	setp.lt.u64 	%p2436, %rd4721, %rd4719;
	shr.u64 	%rd563, %rd4720, 4;
	cvt.u32.u64 	%r8689, %rd563;
	setp.ne.s32 	%p2437, %r8689, -1;
	and.pred  	%p2438, %p2436, %p2437;
	@%p2438 bra 	$L__BB11_2107;
	mov.b32 	%r5726, 21106;
	st.u32 	[%rd1079], %r5726;
	mov.b32 	%r8689, -1;
	mov.pred 	%p4067, 0;
	bra.uni 	$L__BB11_2108;
$L__BB11_2107:
	ld.shared.u64 	%rd4722, [m_Local_$_0];
	shl.b64 	%rd4723, %rd563, 32;
	shr.s64 	%rd4724, %rd4723, 28;
	add.s64 	%rd4725, %rd4722, %rd4724;
	mov.b16 	%rs581, 0;
	st.u8 	[%rd4725], %rs581;
	st.u8 	[%rd4725+1], %rs581;
	mov.b32 	%r5720, 3608;
	st.u32 	[%rd4725+4], %r5720;
	mov.b16 	%rs582, 1;
	st.u8 	[%rd4725+3], %rs582;
	mov.b32 	%r5721, 48;
	st.u32 	[%rd4725+8], %r5721;
	mov.b32 	%r5722, -1;
	st.u32 	[%rd4725+16], %r5722;
	ld.shared.u64 	%rd4726, [m_Local_$_0];
	add.s64 	%rd4727, %rd4726, %rd4724;
	mov.b32 	%r5723, 0;
	st.u32 	[%rd4727+32], %r5723;
	ld.shared.u64 	%rd4728, [m_Local_$_0];
	add.s64 	%rd4729, %rd4728, %rd4724;
	st.u32 	[%rd4729+36], %r5723;
	ld.shared.u64 	%rd4730, [m_Local_$_0];
	add.s64 	%rd4731, %rd4730, %rd4724;
	st.u32 	[%rd4731+40], %r5723;
	ld.u32 	%r5724, [%rd1079];
	setp.eq.s32 	%p4067, %r5724, 0;
$L__BB11_2108:
	mov.b32 	%r8690, 0;
	not.pred 	%p2440, %p4067;
	@%p2440 bra 	$L__BB11_2114;
	setp.ne.s32 	%p2441, %r8689, -1;
	@%p2441 bra 	$L__BB11_2111;
	mov.b32 	%r5734, 21352;
	st.u32 	[%rd1079], %r5734;
	bra.uni 	$L__BB11_2114;
$L__BB11_2111:
	ld.shared.u64 	%rd4732, [m_Local_$_0];
	mul.wide.s32 	%rd564, %r8689, 16;
	add.s64 	%rd4733, %rd4732, %rd564;
	st.u32 	[%rd4733+40], %r1363;
	ld.u32 	%r5729, [%rd1079];
	setp.ne.s32 	%p2442, %r5729, 0;
	@%p2442 bra 	$L__BB11_2114;
	ld.shared.u64 	%rd4734, [m_Local_$_0];
	add.s64 	%rd4735, %rd4734, %rd564;
	st.u32 	[%rd4735+36], %r8686;
	ld.u32 	%r5731, [%rd1079];
	setp.ne.s32 	%p2443, %r5731, 0;
	@%p2443 bra 	$L__BB11_2114;
	ld.shared.u64 	%rd4736, [m_Local_$_0];
	add.s64 	%rd4737, %rd4736, %rd564;
	st.u32 	[%rd4737+32], %r1326;
	ld.u32 	%r5732, [%rd1079];
	setp.eq.s32 	%p2444, %r5732, 0;
	selp.b32 	%r8690, %r8689, 0, %p2444;
$L__BB11_2114:
	st.u32 	[%rd1079], %r8690;
	bra.uni 	$L__BB11_2116;
$L__BB11_2115:
	cvt.u64.u32 	%rd4738, %r8684;
	add.s64 	%rd4739, %rd562, %rd4738;
	mov.b32 	%r5735, 0;
	st.u32 	[%rd4739+32], %r5735;
	st.u8 	[%rd4739+32], %rs960;
$L__BB11_2116:
	add.s32 	%r8686, %r8686, 1;
	add.s32 	%r8685, %r8685, 1;
	setp.eq.s32 	%p2445, %r8685, 0;
	add.s32 	%r8684, %r8684, 4;
	@%p2445 bra 	$L__BB11_2086;
	bra.uni 	$L__BB11_2084;
$L__BB11_2117:
	ld.shared.u64 	%rd4740, [m_Local_$_0];
	add.s64 	%rd565, %rd4740, %rd557;
	ld.u32 	%r1376, [%rd565+12];
	setp.lt.s32 	%p2448, %r8695, %r1376;
	@%p2448 bra 	$L__BB11_2128;
	ld.shared.u64 	%rd4741, [m_Local_$_1];
	atom.add.u64 	%rd4742, [%rd3], 48;
	add.s64 	%rd4743, %rd4742, 56;
	setp.lt.u64 	%p2449, %rd4743, %rd4741;
	shr.u64 	%rd566, %rd4742, 4;
	cvt.u32.u64 	%r8696, %rd566;
	setp.ne.s32 	%p2450, %r8696, -1;
	and.pred  	%p2451, %p2449, %p2450;
	@%p2451 bra 	$L__BB11_2120;
	mov.b32 	%r5744, 21106;
	st.u32 	[%rd1079], %r5744;
	mov.b32 	%r8696, -1;
	mov.pred 	%p4068, 0;
	bra.uni 	$L__BB11_2121;
$L__BB11_2120:
	ld.shared.u64 	%rd4744, [m_Local_$_0];
	shl.b64 	%rd4745, %rd566, 32;
	shr.s64 	%rd4746, %rd4745, 28;
	add.s64 	%rd4747, %rd4744, %rd4746;
	mov.b16 	%rs583, 0;
	st.u8 	[%rd4747], %rs583;
	st.u8 	[%rd4747+1], %rs583;
	mov.b32 	%r5738, 3608;
	st.u32 	[%rd4747+4], %r5738;
	mov.b16 	%rs584, 1;
	st.u8 	[%rd4747+3], %rs584;
	mov.b32 	%r5739, 48;
	st.u32 	[%rd4747+8], %r5739;
	mov.b32 	%r5740, -1;
	st.u32 	[%rd4747+16], %r5740;
	ld.shared.u64 	%rd4748, [m_Local_$_0];
	add.s64 	%rd4749, %rd4748, %rd4746;
	mov.b32 	%r5741, 0;
	st.u32 	[%rd4749+32], %r5741;
	ld.shared.u64 	%rd4750, [m_Local_$_0];
	add.s64 	%rd4751, %rd4750, %rd4746;
	st.u32 	[%rd4751+36], %r5741;
	ld.shared.u64 	%rd4752, [m_Local_$_0];
	add.s64 	%rd4753, %rd4752, %rd4746;
	st.u32 	[%rd4753+40], %r5741;
	ld.u32 	%r5742, [%rd1079];
	setp.eq.s32 	%p4068, %r5742, 0;
$L__BB11_2121:
	mov.b32 	%r8697, 0;
	not.pred 	%p2453, %p4068;
	@%p2453 bra 	$L__BB11_2127;
	setp.ne.s32 	%p2454, %r8696, -1;
	@%p2454 bra 	$L__BB11_2124;
	mov.b32 	%r5752, 21352;
	st.u32 	[%rd1079], %r5752;
	bra.uni 	$L__BB11_2127;
$L__BB11_2124:
	ld.shared.u64 	%rd4754, [m_Local_$_0];
	mul.wide.s32 	%rd567, %r8696, 16;
	add.s64 	%rd4755, %rd4754, %rd567;
	st.u32 	[%rd4755+40], %r1376;
	ld.u32 	%r5747, [%rd1079];
	setp.ne.s32 	%p2455, %r5747, 0;
	@%p2455 bra 	$L__BB11_2127;
	ld.shared.u64 	%rd4756, [m_Local_$_0];
	add.s64 	%rd4757, %rd4756, %rd567;
	st.u32 	[%rd4757+36], %r8695;
	ld.u32 	%r5749, [%rd1079];
	setp.ne.s32 	%p2456, %r5749, 0;
	@%p2456 bra 	$L__BB11_2127;
	ld.shared.u64 	%rd4758, [m_Local_$_0];
	add.s64 	%rd4759, %rd4758, %rd567;
	st.u32 	[%rd4759+32], %r8671;
	ld.u32 	%r5750, [%rd1079];
	setp.eq.s32 	%p2457, %r5750, 0;
	selp.b32 	%r8697, %r8696, 0, %p2457;
$L__BB11_2127:
	st.u32 	[%rd1079], %r8697;
	mov.b16 	%rs961, 0;
	bra.uni 	$L__BB11_2129;
$L__BB11_2128:
	cvt.u64.u32 	%rd4760, %r8691;
	add.s64 	%rd4761, %rd565, %rd4760;
	ld.u8 	%rs961, [%rd4761+32];
$L__BB11_2129:
	setp.ne.s32 	%p2458, %r1326, -1;
	@%p2458 bra 	$L__BB11_2131;
	mov.b32 	%r5771, 21352;
	st.u32 	[%rd1079], %r5771;
	bra.uni 	$L__BB11_2143;
$L__BB11_2131:
	ld.shared.u64 	%rd4762, [m_Local_$_0];
	add.s64 	%rd568, %rd4762, %rd558;
	ld.u32 	%r5754, [%rd568+12];
	setp.gt.s32 	%p2459, %r8670, -1;
	setp.lt.s32 	%p2460, %r8670, %r5754;
	and.pred  	%p2461, %p2459, %p2460;
	@%p2461 bra 	$L__BB11_2142;
	ld.shared.u64 	%rd4765, [m_Local_$_1];
	atom.add.u64 	%rd4766, [%rd3], 48;
	add.s64 	%rd4767, %rd4766, 56;
	setp.lt.u64 	%p2462, %rd4767, %rd4765;
	shr.u64 	%rd569, %rd4766, 4;
	cvt.u32.u64 	%r8698, %rd569;
	setp.ne.s32 	%p2463, %r8698, -1;
	and.pred  	%p2464, %p2462, %p2463;
	@%p2464 bra 	$L__BB11_2134;
	mov.b32 	%r5762, 21106;
	st.u32 	[%rd1079], %r5762;
	mov.b32 	%r8698, -1;
	mov.pred 	%p4069, 0;
	bra.uni 	$L__BB11_2135;
$L__BB11_2134:
	ld.shared.u64 	%rd4768, [m_Local_$_0];
	shl.b64 	%rd4769, %rd569, 32;
	shr.s64 	%rd4770, %rd4769, 28;
	add.s64 	%rd4771, %rd4768, %rd4770;
	mov.b16 	%rs587, 0;
	st.u8 	[%rd4771], %rs587;
	st.u8 	[%rd4771+1], %rs587;
	mov.b32 	%r5756, 3608;
	st.u32 	[%rd4771+4], %r5756;
	mov.b16 	%rs588, 1;
	st.u8 	[%rd4771+3], %rs588;
	mov.b32 	%r5757, 48;
	st.u32 	[%rd4771+8], %r5757;
	mov.b32 	%r5758, -1;
	st.u32 	[%rd4771+16], %r5758;
	ld.shared.u64 	%rd4772, [m_Local_$_0];
	add.s64 	%rd4773, %rd4772, %rd4770;
	mov.b32 	%r5759, 0;
	st.u32 	[%rd4773+32], %r5759;
	ld.shared.u64 	%rd4774, [m_Local_$_0];
	add.s64 	%rd4775, %rd4774, %rd4770;
	st.u32 	[%rd4775+36], %r5759;
	ld.shared.u64 	%rd4776, [m_Local_$_0];
	add.s64 	%rd4777, %rd4776, %rd4770;
	st.u32 	[%rd4777+40], %r5759;
	ld.u32 	%r5760, [%rd1079];
	setp.eq.s32 	%p4069, %r5760, 0;
$L__BB11_2135:
	mov.b32 	%r8699, 0;
	not.pred 	%p2466, %p4069;
	@%p2466 bra 	$L__BB11_2141;
	setp.ne.s32 	%p2467, %r8698, -1;
	@%p2467 bra 	$L__BB11_2138;
	mov.b32 	%r5770, 21352;
	st.u32 	[%rd1079], %r5770;
	bra.uni 	$L__BB11_2141;
$L__BB11_2138:
	ld.shared.u64 	%rd4778, [m_Local_$_0];
	mul.wide.s32 	%rd570, %r8698, 16;
	add.s64 	%rd4779, %rd4778, %rd570;
	st.u32 	[%rd4779+40], %r5754;
	ld.u32 	%r5765, [%rd1079];
	setp.ne.s32 	%p2468, %r5765, 0;
	@%p2468 bra 	$L__BB11_2141;
	ld.shared.u64 	%rd4780, [m_Local_$_0];
	add.s64 	%rd4781, %rd4780, %rd570;
	st.u32 	[%rd4781+36], %r8670;
	ld.u32 	%r5767, [%rd1079];
	setp.ne.s32 	%p2469, %r5767, 0;
	@%p2469 bra 	$L__BB11_2141;
	ld.shared.u64 	%rd4782, [m_Local_$_0];
	add.s64 	%rd4783, %rd4782, %rd570;
	st.u32 	[%rd4783+32], %r1326;
	ld.u32 	%r5768, [%rd1079];
	setp.eq.s32 	%p2470, %r5768, 0;
	selp.b32 	%r8699, %r8698, 0, %p2470;
$L__BB11_2141:
	st.u32 	[%rd1079], %r8699;
	bra.uni 	$L__BB11_2143;
$L__BB11_2142:
	cvt.u64.u32 	%rd4763, %r8692;
	add.s64 	%rd4764, %rd568, %rd4763;
	mov.b32 	%r5755, 0;
	st.u32 	[%rd4764+32], %r5755;
	st.u8 	[%rd4764+32], %rs961;
$L__BB11_2143:
	add.s32 	%r8695, %r8695, 1;
	add.s32 	%r8694, %r8694, 1;
	setp.ne.s32 	%p2471, %r8694, 0;
	add.s32 	%r8670, %r8670, 1;
	add.s32 	%r8692, %r8692, 4;
	add.s32 	%r8691, %r8691, 4;
	@%p2471 bra 	$L__BB11_2088;
$L__BB11_2144:
	ld.shared.u64 	%rd4784, [m_Local_$_1];
	atom.add.u64 	%rd4785, [%rd3], 48;
	add.s64 	%rd4786, %rd4785, 56;
	setp.lt.u64 	%p2472, %rd4786, %rd4784;
	shr.u64 	%rd4787, %rd4785, 4;
	cvt.u32.u64 	%r5772, %rd4787;
	selp.b32 	%r1391, %r5772, -1, %p2472;
	setp.ne.s32 	%p2473, %r1391, -1;
	@%p2473 bra 	$L__BB11_2146;
	mov.b32 	%r5884, 21352;
	st.u32 	[%rd1079], %r5884;
	bra.uni 	$L__BB11_2221;
$L__BB11_2146:
	ld.shared.u64 	%rd4788, [m_Local_$_0];
	mul.wide.s32 	%rd571, %r1391, 16;
	add.s64 	%rd4789, %rd4788, %rd571;
	mov.b16 	%rs589, 1;
	st.u8 	[%rd4789], %rs589;
	mov.b16 	%rs590, 0;
	st.u8 	[%rd4789+1], %rs590;
	mov.b32 	%r5773, 2906;
	st.u32 	[%rd4789+4], %r5773;
	st.u8 	[%rd4789+3], %rs589;
	mov.b32 	%r5774, 48;
	st.u32 	[%rd4789+8], %r5774;
	mov.b32 	%r5775, -1;
	st.u32 	[%rd4789+16], %r5775;
	ld.shared.u64 	%rd4790, [m_Local_$_0];
	mul.wide.s32 	%rd572, %r1326, 16;
	add.s64 	%rd4791, %rd4790, %rd572;
	ld.u32 	%r1392, [%rd4791+12];
	shl.b32 	%r5776, %r1392, 2;
	add.s32 	%r5777, %r5776, 32;
	shr.s32 	%r5778, %r5777, 31;
	shr.u32 	%r5779, %r5778, 29;
	add.s32 	%r5780, %r5777, %r5779;
	and.b32  	%r5781, %r5780, -8;
	sub.s32 	%r5782, %r5777, %r5781;
	setp.eq.s32 	%p2474, %r5782, 0;
	sub.s32 	%r5783, %r5776, %r5782;
	add.s32 	%r5784, %r5783, 40;
	selp.b32 	%r1393, %r5777, %r5784, %p2474;
	ld.shared.u64 	%rd573, [m_Local_$_1];
	and.b32  	%r5785, %r1393, 12;
	setp.eq.s32 	%p2475, %r5785, 0;
	mov.u32 	%r8700, %r1393;
	@%p2475 bra 	$L__BB11_2148;
	shr.s32 	%r5786, %r1393, 31;
	shr.u32 	%r5787, %r5786, 28;
	add.s32 	%r5788, %r1393, %r5787;
	and.b32  	%r5789, %r5788, -16;
	add.s32 	%r8700, %r5789, 16;
$L__BB11_2148:
	cvt.s64.s32 	%rd4792, %r8700;
	atom.add.u64 	%rd4793, [%rd3], %rd4792;
	cvt.s64.s32 	%rd4794, %r1393;
	add.s64 	%rd4795, %rd4794, %rd4793;
	add.s64 	%rd4796, %rd4795, 8;
	setp.lt.u64 	%p2476, %rd4796, %rd573;
	shr.u64 	%rd4797, %rd4793, 4;
	cvt.u32.u64 	%r5790, %rd4797;
	selp.b32 	%r1396, %r5790, -1, %p2476;
	setp.ne.s32 	%p2477, %r1396, -1;
	@%p2477 bra 	$L__BB11_2150;
	mov.b32 	%r5848, 21352;
	st.u32 	[%rd1079], %r5848;
	bra.uni 	$L__BB11_2189;
$L__BB11_2150:
	ld.shared.u64 	%rd4798, [m_Local_$_0];
	mul.wide.s32 	%rd574, %r1396, 16;
	add.s64 	%rd4799, %rd4798, %rd574;
	mov.b16 	%rs591, 0;
	st.u8 	[%rd4799], %rs591;
	st.u8 	[%rd4799+1], %rs591;
	mov.b32 	%r5791, 4335;
	st.u32 	[%rd4799+4], %r5791;
	mov.b16 	%rs592, 1;
	st.u8 	[%rd4799+3], %rs592;
	st.u32 	[%rd4799+8], %r1393;
	st.u32 	[%rd4799+12], %r1392;
	setp.lt.s32 	%p2478, %r1392, 1;
	@%p2478 bra 	$L__BB11_2189;
	setp.eq.s32 	%p2479, %r1392, 1;
	mov.b32 	%r1415, 0;
	@%p2479 bra 	$L__BB11_2177;
	and.b32  	%r1415, %r1392, 2147483646;
	neg.s32 	%r8702, %r1415;
	mov.b32 	%r8701, 0;
	mov.u32 	%r8703, %r8701;
$L__BB11_2153:
	ld.shared.u64 	%rd4800, [m_Local_$_0];
	add.s64 	%rd575, %rd4800, %rd574;
	ld.u32 	%r1401, [%rd575+12];
	setp.lt.s32 	%p2480, %r8703, %r1401;
	@%p2480 bra 	$L__BB11_2164;
	ld.shared.u64 	%rd4801, [m_Local_$_1];
	atom.add.u64 	%rd4802, [%rd3], 48;
	add.s64 	%rd4803, %rd4802, 56;
	setp.lt.u64 	%p2481, %rd4803, %rd4801;
	shr.u64 	%rd576, %rd4802, 4;
	cvt.u32.u64 	%r8704, %rd576;
	setp.ne.s32 	%p2482, %r8704, -1;
	and.pred  	%p2483, %p2481, %p2482;
	@%p2483 bra 	$L__BB11_2156;
	mov.b32 	%r5801, 21106;
	st.u32 	[%rd1079], %r5801;
	mov.b32 	%r8704, -1;
	mov.pred 	%p4070, 0;
	bra.uni 	$L__BB11_2157;
$L__BB11_2156:
	ld.shared.u64 	%rd4804, [m_Local_$_0];
	shl.b64 	%rd4805, %rd576, 32;
	shr.s64 	%rd4806, %rd4805, 28;
	add.s64 	%rd4807, %rd4804, %rd4806;
	mov.b16 	%rs593, 0;
	st.u8 	[%rd4807], %rs593;
	st.u8 	[%rd4807+1], %rs593;
	mov.b32 	%r5795, 3608;
	st.u32 	[%rd4807+4], %r5795;
	mov.b16 	%rs594, 1;
	st.u8 	[%rd4807+3], %rs594;
	mov.b32 	%r5796, 48;
	st.u32 	[%rd4807+8], %r5796;
	mov.b32 	%r5797, -1;
	st.u32 	[%rd4807+16], %r5797;
	ld.shared.u64 	%rd4808, [m_Local_$_0];
	add.s64 	%rd4809, %rd4808, %rd4806;
	mov.b32 	%r5798, 0;
	st.u32 	[%rd4809+32], %r5798;
	ld.shared.u64 	%rd4810, [m_Local_$_0];
	add.s64 	%rd4811, %rd4810, %rd4806;
	st.u32 	[%rd4811+36], %r5798;
	ld.shared.u64 	%rd4812, [m_Local_$_0];
	add.s64 	%rd4813, %rd4812, %rd4806;
	st.u32 	[%rd4813+40], %r5798;
	ld.u32 	%r5799, [%rd1079];
	setp.eq.s32 	%p4070, %r5799, 0;
$L__BB11_2157:
	mov.b32 	%r8705, 0;
	not.pred 	%p2485, %p4070;
	@%p2485 bra 	$L__BB11_2163;
	setp.ne.s32 	%p2486, %r8704, -1;
	@%p2486 bra 	$L__BB11_2160;
	mov.b32 	%r5809, 21352;
	st.u32 	[%rd1079], %r5809;
	bra.uni 	$L__BB11_2163;
$L__BB11_2160:
	ld.shared.u64 	%rd4814, [m_Local_$_0];
	mul.wide.s32 	%rd577, %r8704, 16;
	add.s64 	%rd4815, %rd4814, %rd577;
	st.u32 	[%rd4815+40], %r1401;
	ld.u32 	%r5804, [%rd1079];
	setp.ne.s32 	%p2487, %r5804, 0;
	@%p2487 bra 	$L__BB11_2163;
	ld.shared.u64 	%rd4816, [m_Local_$_0];
	add.s64 	%rd4817, %rd4816, %rd577;
	st.u32 	[%rd4817+36], %r8703;
	ld.u32 	%r5806, [%rd1079];
	setp.ne.s32 	%p2488, %r5806, 0;
	@%p2488 bra 	$L__BB11_2163;
	ld.shared.u64 	%rd4818, [m_Local_$_0];
	add.s64 	%rd4819, %rd4818, %rd577;
	st.u32 	[%rd4819+32], %r1396;
	ld.u32 	%r5807, [%rd1079];
	setp.eq.s32 	%p2489, %r5807, 0;
	selp.b32 	%r8705, %r8704, 0, %p2489;
$L__BB11_2163:
	st.u32 	[%rd1079], %r8705;
	bra.uni 	$L__BB11_2165;
$L__BB11_2164:
	cvt.u64.u32 	%rd4820, %r8701;
	add.s64 	%rd4821, %rd575, %rd4820;
	mov.b32 	%r5810, 0;
	st.u32 	[%rd4821+32], %r5810;
$L__BB11_2165:
	ld.shared.u64 	%rd4822, [m_Local_$_0];
	add.s64 	%rd578, %rd4822, %rd574;
	ld.u32 	%r1406, [%rd578+12];
	add.s32 	%r5811, %r8703, 1;
	setp.lt.s32 	%p2490, %r5811, %r1406;
	@%p2490 bra 	$L__BB11_2175;
	ld.shared.u64 	%rd4823, [m_Local_$_1];
	atom.add.u64 	%rd4824, [%rd3], 48;
	add.s64 	%rd4825, %rd4824, 56;
	setp.ge.u64 	%p2491, %rd4825, %rd4823;
	shr.u64 	%rd579, %rd4824, 4;
	cvt.u32.u64 	%r8706, %rd579;
	setp.eq.s32 	%p2492, %r8706, -1;
	or.pred  	%p2493, %p2491, %p2492;
	@%p2493 bra 	$L__BB11_2168;
	ld.shared.u64 	%rd4826, [m_Local_$_0];
	shl.b64 	%rd4827, %rd579, 32;
	shr.s64 	%rd4828, %rd4827, 28;
	add.s64 	%rd4829, %rd4826, %rd4828;
	mov.b16 	%rs595, 0;
	st.u8 	[%rd4829], %rs595;
	st.u8 	[%rd4829+1], %rs595;
	mov.b32 	%r5812, 3608;
	st.u32 	[%rd4829+4], %r5812;
	mov.b16 	%rs596, 1;
	st.u8 	[%rd4829+3], %rs596;
	mov.b32 	%r5813, 48;
	st.u32 	[%rd4829+8], %r5813;
	mov.b32 	%r5814, -1;
	st.u32 	[%rd4829+16], %r5814;
	ld.shared.u64 	%rd4830, [m_Local_$_0];
	add.s64 	%rd4831, %rd4830, %rd4828;
	mov.b32 	%r5815, 0;
	st.u32 	[%rd4831+32], %r5815;
	ld.shared.u64 	%rd4832, [m_Local_$_0];
	add.s64 	%rd4833, %rd4832, %rd4828;
	st.u32 	[%rd4833+36], %r5815;
	ld.shared.u64 	%rd4834, [m_Local_$_0];
	add.s64 	%rd4835, %rd4834, %rd4828;
	st.u32 	[%rd4835+40], %r5815;
	ld.u32 	%r5816, [%rd1079];
	setp.eq.s32 	%p4071, %r5816, 0;
	bra.uni 	$L__BB11_2169;
$L__BB11_2168:
	mov.b32 	%r5818, 21106;
	st.u32 	[%rd1079], %r5818;
	mov.b32 	%r8706, -1;
	mov.pred 	%p4071, 0;
$L__BB11_2169:
	mov.b32 	%r8707, 0;
	not.pred 	%p2495, %p4071;
	@%p2495 bra 	$L__BB11_2174;
	setp.eq.s32 	%p2496, %r8706, -1;
	@%p2496 bra 	$L__BB11_4058;
	ld.shared.u64 	%rd4836, [m_Local_$_0];
	mul.wide.s32 	%rd580, %r8706, 16;
	add.s64 	%rd4837, %rd4836, %rd580;
	st.u32 	[%rd4837+40], %r1406;
	ld.u32 	%r5821, [%rd1079];
	setp.eq.s32 	%p2497, %r5821, 0;
	@%p2497 bra 	$L__BB11_2172;
	bra.uni 	$L__BB11_2174;
$L__BB11_2172:
	ld.shared.u64 	%rd4838, [m_Local_$_0];
	add.s64 	%rd4839, %rd4838, %rd580;
	st.u32 	[%rd4839+36], %r5811;
	ld.u32 	%r5824, [%rd1079];
	setp.ne.s32 	%p2498, %r5824, 0;
	@%p2498 bra 	$L__BB11_2174;
	ld.shared.u64 	%rd4840, [m_Local_$_0];
	add.s64 	%rd4841, %rd4840, %rd580;
	st.u32 	[%rd4841+32], %r1396;
	ld.u32 	%r5825, [%rd1079];
	setp.eq.s32 	%p2499, %r5825, 0;
	selp.b32 	%r8707, %r8706, 0, %p2499;
$L__BB11_2174:
	st.u32 	[%rd1079], %r8707;
	bra.uni 	$L__BB11_2176;
$L__BB11_2175:
	add.s32 	%r5828, %r8701, 4;
	cvt.u64.u32 	%rd4842, %r5828;
	add.s64 	%rd4843, %rd578, %rd4842;
	mov.b32 	%r5829, 0;
	st.u32 	[%rd4843+32], %r5829;
$L__BB11_2176:
	add.s32 	%r8703, %r8703, 2;
	add.s32 	%r8702, %r8702, 2;
	add.s32 	%r8701, %r8701, 8;
	setp.ne.s32 	%p2500, %r8702, 0;
	@%p2500 bra 	$L__BB11_2153;
$L__BB11_2177:
	and.b32  	%r5830, %r1392, 1;
	setp.eq.b32 	%p2501, %r5830, 1;
	not.pred 	%p2502, %p2501;
	@%p2502 bra 	$L__BB11_2189;
	ld.shared.u64 	%rd4844, [m_Local_$_0];
	add.s64 	%rd581, %rd4844, %rd574;
	ld.u32 	%r1416, [%rd581+12];
	setp.lt.s32 	%p2503, %r1415, %r1416;
	@%p2503 bra 	$L__BB11_2188;
	ld.shared.u64 	%rd4845, [m_Local_$_1];
	atom.add.u64 	%rd4846, [%rd3], 48;
	add.s64 	%rd4847, %rd4846, 56;
	setp.ge.u64 	%p2504, %rd4847, %rd4845;
	shr.u64 	%rd582, %rd4846, 4;
	cvt.u32.u64 	%r8709, %rd582;
	setp.eq.s32 	%p2505, %r8709, -1;
	or.pred  	%p2506, %p2504, %p2505;
	@%p2506 bra 	$L__BB11_2181;
	ld.shared.u64 	%rd4848, [m_Local_$_0];
	shl.b64 	%rd4849, %rd582, 32;
	shr.s64 	%rd4850, %rd4849, 28;
	add.s64 	%rd4851, %rd4848, %rd4850;
	mov.b16 	%rs597, 0;
	st.u8 	[%rd4851], %rs597;
	st.u8 	[%rd4851+1], %rs597;
	mov.b32 	%r5831, 3608;
	st.u32 	[%rd4851+4], %r5831;
	mov.b16 	%rs598, 1;
	st.u8 	[%rd4851+3], %rs598;
	mov.b32 	%r5832, 48;
	st.u32 	[%rd4851+8], %r5832;
	mov.b32 	%r5833, -1;
	st.u32 	[%rd4851+16], %r5833;
	ld.shared.u64 	%rd4852, [m_Local_$_0];
	add.s64 	%rd4853, %rd4852, %rd4850;
	mov.b32 	%r5834, 0;
	st.u32 	[%rd4853+32], %r5834;
	ld.shared.u64 	%rd4854, [m_Local_$_0];
	add.s64 	%rd4855, %rd4854, %rd4850;
	st.u32 	[%rd4855+36], %r5834;
	ld.shared.u64 	%rd4856, [m_Local_$_0];
	add.s64 	%rd4857, %rd4856, %rd4850;
	st.u32 	[%rd4857+40], %r5834;
	ld.u32 	%r5835, [%rd1079];
	setp.eq.s32 	%p4072, %r5835, 0;
	bra.uni 	$L__BB11_2182;
$L__BB11_2181:
	mov.b32 	%r5837, 21106;
	st.u32 	[%rd1079], %r5837;
	mov.b32 	%r8709, -1;
	mov.pred 	%p4072, 0;
$L__BB11_2182:
	mov.b32 	%r8710, 0;
	not.pred 	%p2508, %p4072;
	@%p2508 bra 	$L__BB11_2187;
	setp.eq.s32 	%p2509, %r8709, -1;
	@%p2509 bra 	$L__BB11_4059;
	ld.shared.u64 	%rd4858, [m_Local_$_0];
	mul.wide.s32 	%rd583, %r8709, 16;
	add.s64 	%rd4859, %rd4858, %rd583;
	st.u32 	[%rd4859+40], %r1416;
	ld.u32 	%r5840, [%rd1079];
	setp.eq.s32 	%p2510, %r5840, 0;
	@%p2510 bra 	$L__BB11_2185;
	bra.uni 	$L__BB11_2187;
$L__BB11_2185:
	ld.shared.u64 	%rd4860, [m_Local_$_0];
	add.s64 	%rd4861, %rd4860, %rd583;
	st.u32 	[%rd4861+36], %r1415;
	ld.u32 	%r5842, [%rd1079];
	setp.ne.s32 	%p2511, %r5842, 0;
	@%p2511 bra 	$L__BB11_2187;
	ld.shared.u64 	%rd4862, [m_Local_$_0];
	add.s64 	%rd4863, %rd4862, %rd583;
	st.u32 	[%rd4863+32], %r1396;
	ld.u32 	%r5843, [%rd1079];
	setp.eq.s32 	%p2512, %r5843, 0;
	selp.b32 	%r8710, %r8709, 0, %p2512;
$L__BB11_2187:
	st.u32 	[%rd1079], %r8710;
	bra.uni 	$L__BB11_2189;
$L__BB11_2188:
	shl.b32 	%r5846, %r1415, 2;
	cvt.u64.u32 	%rd4864, %r5846;
	add.s64 	%rd4865, %rd581, %rd4864;
	mov.b32 	%r5847, 0;
	st.u32 	[%rd4865+32], %r5847;
$L__BB11_2189:
	setp.lt.s32 	%p2513, %r1392, 1;
	@%p2513 bra 	$L__BB11_2220;
	mul.wide.s32 	%rd584, %r1396, 16;
	neg.s32 	%r8712, %r1392;
	mov.b32 	%r8711, 0;
	mov.u32 	%r8713, %r8711;
$L__BB11_2191:
	setp.ne.s32 	%p2514, %r1326, -1;
	@%p2514 bra 	$L__BB11_2193;
	mov.b32 	%r5865, 21352;
	st.u32 	[%rd1079], %r5865;
	mov.b16 	%rs962, 0;
	bra.uni 	$L__BB11_2205;
$L__BB11_2193:
	ld.shared.u64 	%rd4866, [m_Local_$_0];
	add.s64 	%rd585, %rd4866, %rd572;
	ld.u32 	%r1425, [%rd585+12];
	setp.lt.s32 	%p2515, %r8713, %r1425;
	@%p2515 bra 	$L__BB11_2204;
	ld.shared.u64 	%rd4867, [m_Local_$_1];
	atom.add.u64 	%rd4868, [%rd3], 48;
	add.s64 	%rd4869, %rd4868, 56;
	setp.lt.u64 	%p2516, %rd4869, %rd4867;
	shr.u64 	%rd586, %rd4868, 4;
	cvt.u32.u64 	%r8714, %rd586;
	setp.ne.s32 	%p2517, %r8714, -1;
	and.pred  	%p2518, %p2516, %p2517;
	@%p2518 bra 	$L__BB11_2196;
	mov.b32 	%r5856, 21106;
	st.u32 	[%rd1079], %r5856;
	mov.b32 	%r8714, -1;
	mov.pred 	%p4073, 0;
	bra.uni 	$L__BB11_2197;
$L__BB11_2196:
	ld.shared.u64 	%rd4870, [m_Local_$_0];
	shl.b64 	%rd4871, %rd586, 32;
	shr.s64 	%rd4872, %rd4871, 28;
	add.s64 	%rd4873, %rd4870, %rd4872;
	mov.b16 	%rs599, 0;
	st.u8 	[%rd4873], %rs599;
	st.u8 	[%rd4873+1], %rs599;
	mov.b32 	%r5850, 3608;
	st.u32 	[%rd4873+4], %r5850;
	mov.b16 	%rs600, 1;
	st.u8 	[%rd4873+3], %rs600;
	mov.b32 	%r5851, 48;
	st.u32 	[%rd4873+8], %r5851;
	mov.b32 	%r5852, -1;
	st.u32 	[%rd4873+16], %r5852;
	ld.shared.u64 	%rd4874, [m_Local_$_0];
	add.s64 	%rd4875, %rd4874, %rd4872;
	mov.b32 	%r5853, 0;
	st.u32 	[%rd4875+32], %r5853;
	ld.shared.u64 	%rd4876, [m_Local_$_0];
	add.s64 	%rd4877, %rd4876, %rd4872;
	st.u32 	[%rd4877+36], %r5853;
	ld.shared.u64 	%rd4878, [m_Local_$_0];
	add.s64 	%rd4879, %rd4878, %rd4872;
	st.u32 	[%rd4879+40], %r5853;
	ld.u32 	%r5854, [%rd1079];
	setp.eq.s32 	%p4073, %r5854, 0;
$L__BB11_2197:
	mov.b32 	%r8715, 0;
	not.pred 	%p2520, %p4073;
	@%p2520 bra 	$L__BB11_2203;
	setp.ne.s32 	%p2521, %r8714, -1;
	@%p2521 bra 	$L__BB11_2200;
	mov.b32 	%r5864, 21352;
	st.u32 	[%rd1079], %r5864;
	bra.uni 	$L__BB11_2203;
$L__BB11_2200:
	ld.shared.u64 	%rd4880, [m_Local_$_0];
	mul.wide.s32 	%rd587, %r8714, 16;
	add.s64 	%rd4881, %rd4880, %rd587;
	st.u32 	[%rd4881+40], %r1425;
	ld.u32 	%r5859, [%rd1079];
	setp.ne.s32 	%p2522, %r5859, 0;
	@%p2522 bra 	$L__BB11_2203;
	ld.shared.u64 	%rd4882, [m_Local_$_0];
	add.s64 	%rd4883, %rd4882, %rd587;
	st.u32 	[%rd4883+36], %r8713;
	ld.u32 	%r5861, [%rd1079];
	setp.ne.s32 	%p2523, %r5861, 0;
	@%p2523 bra 	$L__BB11_2203;
	ld.shared.u64 	%rd4884, [m_Local_$_0];
	add.s64 	%rd4885, %rd4884, %rd587;
	st.u32 	[%rd4885+32], %r1326;
	ld.u32 	%r5862, [%rd1079];
	setp.eq.s32 	%p2524, %r5862, 0;
	selp.b32 	%r8715, %r8714, 0, %p2524;
$L__BB11_2203:
	st.u32 	[%rd1079], %r8715;
	mov.b16 	%rs962, 0;
	bra.uni 	$L__BB11_2205;
$L__BB11_2204:
	cvt.u64.u32 	%rd4886, %r8711;
	add.s64 	%rd4887, %rd585, %rd4886;
	ld.u8 	%rs962, [%rd4887+32];
$L__BB11_2205:
	setp.ne.s32 	%p2525, %r1396, -1;
	@%p2525 bra 	$L__BB11_2207;
	mov.b32 	%r5882, 21352;
	st.u32 	[%rd1079], %r5882;
	bra.uni 	$L__BB11_2219;
$L__BB11_2207:
	ld.shared.u64 	%rd4888, [m_Local_$_0];
	add.s64 	%rd588, %rd4888, %rd584;
	ld.u32 	%r1430, [%rd588+12];
	setp.lt.s32 	%p2526, %r8713, %r1430;
	@%p2526 bra 	$L__BB11_2218;
	ld.shared.u64 	%rd4889, [m_Local_$_1];
	atom.add.u64 	%rd4890, [%rd3], 48;
	add.s64 	%rd4891, %rd4890, 56;
	setp.lt.u64 	%p2527, %rd4891, %rd4889;
	shr.u64 	%rd589, %rd4890, 4;
	cvt.u32.u64 	%r8716, %rd589;
	setp.ne.s32 	%p2528, %r8716, -1;
	and.pred  	%p2529, %p2527, %p2528;
	@%p2529 bra 	$L__BB11_2210;
	mov.b32 	%r5872, 21106;
	st.u32 	[%rd1079], %r5872;
	mov.b32 	%r8716, -1;
	mov.pred 	%p4074, 0;
	bra.uni 	$L__BB11_2211;
$L__BB11_2210:
	ld.shared.u64 	%rd4892, [m_Local_$_0];
	shl.b64 	%rd4893, %rd589, 32;
	shr.s64 	%rd4894, %rd4893, 28;
	add.s64 	%rd4895, %rd4892, %rd4894;
	mov.b16 	%rs603, 0;
	st.u8 	[%rd4895], %rs603;
	st.u8 	[%rd4895+1], %rs603;
	mov.b32 	%r5866, 3608;
	st.u32 	[%rd4895+4], %r5866;
	mov.b16 	%rs604, 1;
	st.u8 	[%rd4895+3], %rs604;
	mov.b32 	%r5867, 48;
	st.u32 	[%rd4895+8], %r5867;
	mov.b32 	%r5868, -1;
	st.u32 	[%rd4895+16], %r5868;
	ld.shared.u64 	%rd4896, [m_Local_$_0];
	add.s64 	%rd4897, %rd4896, %rd4894;
	mov.b32 	%r5869, 0;
	st.u32 	[%rd4897+32], %r5869;
	ld.shared.u64 	%rd4898, [m_Local_$_0];
	add.s64 	%rd4899, %rd4898, %rd4894;
	st.u32 	[%rd4899+36], %r5869;
	ld.shared.u64 	%rd4900, [m_Local_$_0];
	add.s64 	%rd4901, %rd4900, %rd4894;
	st.u32 	[%rd4901+40], %r5869;
	ld.u32 	%r5870, [%rd1079];
	setp.eq.s32 	%p4074, %r5870, 0;
$L__BB11_2211:
	mov.b32 	%r8717, 0;
	not.pred 	%p2531, %p4074;
	@%p2531 bra 	$L__BB11_2217;
	setp.ne.s32 	%p2532, %r8716, -1;
	@%p2532 bra 	$L__BB11_2214;
	mov.b32 	%r5880, 21352;
	st.u32 	[%rd1079], %r5880;
	bra.uni 	$L__BB11_2217;
$L__BB11_2214:
	ld.shared.u64 	%rd4902, [m_Local_$_0];
	mul.wide.s32 	%rd590, %r8716, 16;
	add.s64 	%rd4903, %rd4902, %rd590;
	st.u32 	[%rd4903+40], %r1430;
	ld.u32 	%r5875, [%rd1079];
	setp.ne.s32 	%p2533, %r5875, 0;
	@%p2533 bra 	$L__BB11_2217;
	ld.shared.u64 	%rd4904, [m_Local_$_0];
	add.s64 	%rd4905, %rd4904, %rd590;
	st.u32 	[%rd4905+36], %r8713;
	ld.u32 	%r5877, [%rd1079];
	setp.ne.s32 	%p2534, %r5877, 0;
	@%p2534 bra 	$L__BB11_2217;
	ld.shared.u64 	%rd4906, [m_Local_$_0];
	add.s64 	%rd4907, %rd4906, %rd590;
	st.u32 	[%rd4907+32], %r1396;
	ld.u32 	%r5878, [%rd1079];
	setp.eq.s32 	%p2535, %r5878, 0;
	selp.b32 	%r8717, %r8716, 0, %p2535;
$L__BB11_2217:
	st.u32 	[%rd1079], %r8717;
	bra.uni 	$L__BB11_2219;
$L__BB11_2218:
	cvt.u64.u32 	%rd4908, %r8711;
	add.s64 	%rd4909, %rd588, %rd4908;
	mov.b32 	%r5881, 0;
	st.u32 	[%rd4909+32], %r5881;
	st.u8 	[%rd4909+32], %rs962;
$L__BB11_2219:
	add.s32 	%r8713, %r8713, 1;
	add.s32 	%r8712, %r8712, 1;
	setp.ne.s32 	%p2536, %r8712, 0;
	add.s32 	%r8711, %r8711, 4;
	@%p2536 bra 	$L__BB11_2191;
$L__BB11_2220:
	ld.shared.u64 	%rd4910, [m_Local_$_0];
	add.s64 	%rd4911, %rd4910, %rd571;
	st.u32 	[%rd4911+32], %r1396;
	ld.shared.u64 	%rd4912, [m_Local_$_0];
	add.s64 	%rd4913, %rd4912, %rd571;
	st.u32 	[%rd4913+40], %r1392;
	ld.shared.u64 	%rd4914, [m_Local_$_0];
	add.s64 	%rd4915, %rd4914, %rd571;
	mov.b32 	%r5883, 0;
	st.u32 	[%rd4915+48], %r5883;
$L__BB11_2221:
	ld.shared.u64 	%rd4916, [m_Local_$_1];
	atom.add.u64 	%rd4917, [%rd3], 48;
	add.s64 	%rd4918, %rd4917, 56;
	setp.lt.u64 	%p2537, %rd4918, %rd4916;
	shr.u64 	%rd591, %rd4917, 4;
	cvt.u32.u64 	%r8721, %rd591;
	setp.ne.s32 	%p2538, %r8721, -1;
	and.pred  	%p2539, %p2537, %p2538;
	@%p2539 bra 	$L__BB11_2223;
	mov.b32 	%r9088, 21352;
	st.u32 	[%rd1079], %r9088;
	mov.b32 	%r8721, -1;
	bra.uni 	$L__BB11_2227;
$L__BB11_2223:
	setp.ne.s32 	%p2540, %r1391, -1;
	ld.shared.u64 	%rd4919, [m_Local_$_0];
	shl.b64 	%rd4920, %rd591, 32;
	shr.s64 	%rd592, %rd4920, 28;
	add.s64 	%rd4921, %rd4919, %rd592;
	mov.b16 	%rs605, 0;
	st.u8 	[%rd4921], %rs605;
	st.u8 	[%rd4921+1], %rs605;
	mov.b32 	%r5885, 16901;
	st.u32 	[%rd4921+4], %r5885;
	mov.b16 	%rs606, 1;
	st.u8 	[%rd4921+3], %rs606;
	mov.b32 	%r5886, 44;
	st.u32 	[%rd4921+8], %r5886;
	mov.b32 	%r5887, -1;
	st.u32 	[%rd4921+16], %r5887;
	@%p2540 bra 	$L__BB11_2225;
	mov.b32 	%r5889, 21352;
	st.u32 	[%rd1079], %r5889;
	mov.b32 	%r8718, 0;
	ld.shared.u64 	%rd7578, [m_Local_$_0];
	mov.u32 	%r8719, %r8718;
	bra.uni 	$L__BB11_2226;
$L__BB11_2225:
	ld.shared.u64 	%rd7578, [m_Local_$_0];
	mul.wide.s32 	%rd4922, %r1391, 16;
	add.s64 	%rd4923, %rd7578, %rd4922;
	ld.u32 	%r8718, [%rd4923+32];
	ld.u32 	%r8719, [%rd4923+40];
$L__BB11_2226:
	add.s64 	%rd4924, %rd7578, %rd592;
	st.u32 	[%rd4924+32], %r8718;
	ld.shared.u64 	%rd4925, [m_Local_$_0];
	add.s64 	%rd4926, %rd4925, %rd592;
	st.u32 	[%rd4926+40], %r8719;
	ld.u32 	%r9088, [%rd1079];
$L__BB11_2227:
	setp.ne.s32 	%p2541, %r9088, 0;
	@%p2541 bra 	$L__BB11_2231;
	{ // callseq 163, 0
	.param .b64 param0;
	st.param.b64 	[param0], %rd1078;
	.param .b32 param1;
	st.param.b32 	[param1], %r8721;
	.param .b64 param2;
	st.param.b64 	[param2], %rd1079;
	.param .b32 retval0;
	call.uni (retval0), 
	_Z41invoke_java_lang_StringBuilder_toString9_PciPi, 
	(
	param0, 
	param1, 
	param2
	);
	ld.param.b32 	%r5894, [retval0];
	} // callseq 163
	ld.u32 	%r9088, [%rd1079];
	setp.ne.s32 	%p2542, %r9088, 0;
	@%p2542 bra 	$L__BB11_2231;
	ld.shared.u64 	%rd4927, [m_Local_$_0];
	mul.wide.s32 	%rd596, %r912, 16;
	add.s64 	%rd4928, %rd4927, %rd596;
	st.u32 	[%rd4928+32], %r912;
	ld.u32 	%r9088, [%rd1079];
	setp.ne.s32 	%p2543, %r9088, 0;
	mov.u32 	%r8723, %r912;
	@%p2543 bra 	$L__BB11_2231;
	ld.shared.u64 	%rd4929, [m_Local_$_0];
	add.s64 	%rd4930, %rd4929, %rd596;
	st.u32 	[%rd4930+36], %r5894;
	ld.u32 	%r9088, [%rd1079];
	mov.u32 	%r8723, %r912;
$L__BB11_2231:
	setp.ne.s32 	%p2544, %r9088, 0;
	mov.b32 	%r9089, 0;
	@%p2544 bra 	$L__BB11_3661;
	st.u32 	[%rd1079], %r8723;
	mov.u32 	%r9088, %r8723;
	bra.uni 	$L__BB11_3661;
$L__BB11_2233:
	setp.lt.u32 	%p2545, %r887, 34;
	@%p2545 bra 	$L__BB11_2944;
	ld.shared.u64 	%rd4931, [m_Local_$_1];
	atom.add.u64 	%rd4932, [%rd3], 32;
	add.s64 	%rd4933, %rd4932, 40;
	setp.lt.u64 	%p2546, %rd4933, %rd4931;
	shr.u64 	%rd4934, %rd4932, 4;
	cvt.u32.u64 	%r5899, %rd4934;
	selp.b32 	%r1452, %r5899, -1, %p2546;
	setp.ne.s32 	%p2547, %r1452, -1;
	@%p2547 bra 	$L__BB11_2236;
	mov.b32 	%r9088, 21106;
	st.u32 	[%rd1079], %r9088;
	mov.b32 	%r8902, -1;
	bra.uni 	$L__BB11_2942;
$L__BB11_2236:
	ld.shared.u64 	%rd4935, [m_Local_$_0];
	mul.wide.s32 	%rd4936, %r1452, 16;
	add.s64 	%rd4937, %rd4935, %rd4936;
	mov.b16 	%rs607, 0;
	st.u8 	[%rd4937], %rs607;
	st.u8 	[%rd4937+1], %rs607;
	mov.b32 	%r5900, 22978;
	st.u32 	[%rd4937+4], %r5900;
	mov.b16 	%rs608, 1;
	st.u8 	[%rd4937+3], %rs608;
	mov.b32 	%r5901, 32;
	st.u32 	[%rd4937+8], %r5901;
	mov.b32 	%r5902, -1;
	st.u32 	[%rd4937+16], %r5902;
	ld.shared.u64 	%rd4938, [m_Local_$_0];
	add.s64 	%rd4939, %rd4938, %rd4936;
	st.u32 	[%rd4939+32], %r5902;
	ld.shared.u64 	%rd4940, [m_Local_$_0];
	add.s64 	%rd4941, %rd4940, %rd4936;
	st.u32 	[%rd4941+36], %r5902;
	ld.shared.u64 	%rd4942, [m_Local_$_1];
	atom.add.u64 	%rd4943, [%rd3], 48;
	add.s64 	%rd4944, %rd4943, 56;
	setp.lt.u64 	%p2548, %rd4944, %rd4942;
	shr.u64 	%rd597, %rd4943, 4;
	cvt.u32.u64 	%r8726, %rd597;
	setp.ne.s32 	%p2549, %r8726, -1;
	and.pred  	%p2550, %p2548, %p2549;
	@%p2550 bra 	$L__BB11_2238;
	mov.b32 	%r9088, 21352;
	st.u32 	[%rd1079], %r9088;
	mov.b32 	%r8726, -1;
	bra.uni 	$L__BB11_2242;
$L__BB11_2238:
	ld.shared.u64 	%rd4945, [m_Local_$_0];
	shl.b64 	%rd4946, %rd597, 32;
	shr.s64 	%rd598, %rd4946, 28;
	add.s64 	%rd4947, %rd4945, %rd598;
	mov.b16 	%rs609, 1;
	st.u8 	[%rd4947], %rs609;
	mov.b16 	%rs610, 0;
	st.u8 	[%rd4947+1], %rs610;
	mov.b32 	%r5903, 2906;
	st.u32 	[%rd4947+4], %r5903;
	st.u8 	[%rd4947+3], %rs609;
	mov.b32 	%r5904, 48;
	st.u32 	[%rd4947+8], %r5904;
	mov.b32 	%r5905, -1;
	st.u32 	[%rd4947+16], %r5905;
	ld.shared.u64 	%rd4948, [m_Local_$_1];
	atom.add.u64 	%rd4949, [%rd3], 32;
	add.s64 	%rd4950, %rd4949, 40;
	setp.lt.u64 	%p2551, %rd4950, %rd4948;
	shr.u64 	%rd599, %rd4949, 4;
	cvt.u32.u64 	%r8724, %rd599;
	setp.ne.s32 	%p2552, %r8724, -1;
	and.pred  	%p2553, %p2551, %p2552;
	@%p2553 bra 	$L__BB11_2240;
	mov.b32 	%r5910, 21352;
	st.u32 	[%rd1079], %r5910;
	mov.b32 	%r8724, -1;
	bra.uni 	$L__BB11_2241;
$L__BB11_2240:
	ld.shared.u64 	%rd4951, [m_Local_$_0];
	shl.b64 	%rd4952, %rd599, 32;
	shr.s64 	%rd4953, %rd4952, 28;
	add.s64 	%rd4954, %rd4951, %rd4953;
	mov.b16 	%rs611, 0;
	st.u8 	[%rd4954], %rs611;
	st.u8 	[%rd4954+1], %rs611;
	mov.b32 	%r5906, 4335;
	st.u32 	[%rd4954+4], %r5906;
	mov.b16 	%rs612, 1;
	st.u8 	[%rd4954+3], %rs612;
	mov.b32 	%r5907, 32;
	st.u32 	[%rd4954+8], %r5907;
	mov.b32 	%r5908, 0;
	st.u32 	[%rd4954+12], %r5908;
$L__BB11_2241:
	ld.shared.u64 	%rd4955, [m_Local_$_0];
	add.s64 	%rd4956, %rd4955, %rd598;
	st.u32 	[%rd4956+32], %r8724;
	ld.shared.u64 	%rd4957, [m_Local_$_0];
	add.s64 	%rd4958, %rd4957, %rd598;
	mov.b32 	%r5911, 0;
	st.u32 	[%rd4958+40], %r5911;
	ld.u32 	%r9088, [%rd1079];
$L__BB11_2242:
	setp.ne.s32 	%p2554, %r9088, 0;
	mov.b32 	%r8902, 0;
	@%p2554 bra 	$L__BB11_2942;
	ld.shared.u64 	%rd4959, [m_Local_$_1];
	atom.add.u64 	%rd4960, [%rd3], 144;
	add.s64 	%rd4961, %rd4960, 152;
	setp.lt.u64 	%p2555, %rd4961, %rd4959;
	shr.u64 	%rd4962, %rd4960, 4;
	cvt.u32.u64 	%r5915, %rd4962;
	selp.b32 	%r1459, %r5915, -1, %p2555;
	setp.ne.s32 	%p2556, %r1459, -1;
	@%p2556 bra 	$L__BB11_2248;
	mov.b32 	%r5952, 21352;
	st.u32 	[%rd1079], %r5952;
$L__BB11_2245:
	mov.u64 	%rd5008, $str$32;
	add.s64 	%rd7580, %rd5008, 1;
	mul.wide.s32 	%rd609, %r1459, 16;
	mov.b32 	%r8732, -26;
	mov.u64 	%rd7581, %rd609;
$L__BB11_2246:
	setp.ne.s32 	%p2578, %r1459, -1;
	add.s32 	%r1475, %r8732, 27;
	add.s32 	%r1476, %r8732, 26;
	@%p2578 bra 	$L__BB11_2274;
	mov.b32 	%r5970, 21352;
	st.u32 	[%rd1079], %r5970;
	bra.uni 	$L__BB11_2286;
$L__BB11_2248:
	ld.shared.u64 	%rd4963, [m_Local_$_0];
	mul.wide.s32 	%rd600, %r1459, 16;
	add.s64 	%rd4964, %rd4963, %rd600;
	mov.b16 	%rs613, 0;
	st.u8 	[%rd4964], %rs613;
	st.u8 	[%rd4964+1], %rs613;
	mov.b32 	%r5917, 4335;
	st.u32 	[%rd4964+4], %r5917;
	mov.b16 	%rs614, 1;
	st.u8 	[%rd4964+3], %rs614;
	mov.b32 	%r5918, 144;
	st.u32 	[%rd4964+8], %r5918;
	mov.b32 	%r5919, 27;
	st.u32 	[%rd4964+12], %r5919;
	mov.b32 	%r8727, -26;
	mov.u64 	%rd7579, %rd600;
$L__BB11_2249:
	add.s32 	%r1461, %r8727, 27;
	add.s32 	%r1462, %r8727, 26;
	ld.shared.u64 	%rd602, [m_Local_$_0];
	add.s64 	%rd4965, %rd602, %rd600;
	ld.u32 	%r1463, [%rd4965+12];
	setp.lt.s32 	%p2557, %r1462, %r1463;
	@%p2557 bra 	$L__BB11_2260;
	ld.shared.u64 	%rd4966, [m_Local_$_1];
	atom.add.u64 	%rd4967, [%rd3], 48;
	add.s64 	%rd4968, %rd4967, 56;
	setp.lt.u64 	%p2558, %rd4968, %rd4966;
	shr.u64 	%rd603, %rd4967, 4;
	cvt.u32.u64 	%r8728, %rd603;
	setp.ne.s32 	%p2559, %r8728, -1;
	and.pred  	%p2560, %p2558, %p2559;
	@%p2560 bra 	$L__BB11_2252;
	mov.b32 	%r5926, 21106;
	st.u32 	[%rd1079], %r5926;
	mov.b32 	%r8728, -1;
	mov.pred 	%p4075, 0;
	bra.uni 	$L__BB11_2253;
$L__BB11_2252:
	ld.shared.u64 	%rd4969, [m_Local_$_0];
	shl.b64 	%rd4970, %rd603, 32;
	shr.s64 	%rd4971, %rd4970, 28;
	add.s64 	%rd4972, %rd4969, %rd4971;
	mov.b16 	%rs615, 0;
	st.u8 	[%rd4972], %rs615;
	st.u8 	[%rd4972+1], %rs615;
	mov.b32 	%r5920, 3608;
	st.u32 	[%rd4972+4], %r5920;
	mov.b16 	%rs616, 1;
	st.u8 	[%rd4972+3], %rs616;
	mov.b32 	%r5921, 48;
	st.u32 	[%rd4972+8], %r5921;
	mov.b32 	%r5922, -1;
	st.u32 	[%rd4972+16], %r5922;
	ld.shared.u64 	%rd4973, [m_Local_$_0];
	add.s64 	%rd4974, %rd4973, %rd4971;
	mov.b32 	%r5923, 0;
	st.u32 	[%rd4974+32], %r5923;
	ld.shared.u64 	%rd4975, [m_Local_$_0];
	add.s64 	%rd4976, %rd4975, %rd4971;
	st.u32 	[%rd4976+36], %r5923;
	ld.shared.u64 	%rd4977, [m_Local_$_0];
	add.s64 	%rd4978, %rd4977, %rd4971;
	st.u32 	[%rd4978+40], %r5923;
	ld.u32 	%r5924, [%rd1079];
	setp.eq.s32 	%p4075, %r5924, 0;
$L__BB11_2253:
	mov.b32 	%r8729, 0;
	not.pred 	%p2562, %p4075;
	@%p2562 bra 	$L__BB11_2259;
	setp.ne.s32 	%p2563, %r8728, -1;
	@%p2563 bra 	$L__BB11_2256;
	mov.b32 	%r5934, 21352;
	st.u32 	[%rd1079], %r5934;
	bra.uni 	$L__BB11_2259;
$L__BB11_2256:
	ld.shared.u64 	%rd4979, [m_Local_$_0];
	mul.wide.s32 	%rd604, %r8728, 16;
	add.s64 	%rd4980, %rd4979, %rd604;
	st.u32 	[%rd4980+40], %r1463;
	ld.u32 	%r5929, [%rd1079];
	setp.ne.s32 	%p2564, %r5929, 0;
	@%p2564 bra 	$L__BB11_2259;
	ld.shared.u64 	%rd4981, [m_Local_$_0];
	add.s64 	%rd4982, %rd4981, %rd604;
	st.u32 	[%rd4982+36], %r1462;
	ld.u32 	%r5931, [%rd1079];
	setp.ne.s32 	%p2565, %r5931, 0;
	@%p2565 bra 	$L__BB11_2259;
	ld.shared.u64 	%rd4983, [m_Local_$_0];
	add.s64 	%rd4984, %rd4983, %rd604;
	st.u32 	[%rd4984+32], %r1459;
	ld.u32 	%r5932, [%rd1079];
	setp.eq.s32 	%p2566, %r5932, 0;
	selp.b32 	%r8729, %r8728, 0, %p2566;
$L__BB11_2259:
	st.u32 	[%rd1079], %r8729;
	bra.uni 	$L__BB11_2261;
$L__BB11_2260:
	add.s64 	%rd4985, %rd602, %rd7579;
	mov.b32 	%r5935, 0;
	st.u32 	[%rd4985+32], %r5935;
$L__BB11_2261:
	setp.eq.s32 	%p2567, %r1461, 27;
	@%p2567 bra 	$L__BB11_2245;
	ld.shared.u64 	%rd605, [m_Local_$_0];
	add.s64 	%rd4986, %rd605, %rd600;
	ld.u32 	%r1468, [%rd4986+12];
	setp.lt.s32 	%p2568, %r1461, %r1468;
	@%p2568 bra 	$L__BB11_2272;
	ld.shared.u64 	%rd4987, [m_Local_$_1];
	atom.add.u64 	%rd4988, [%rd3], 48;
	add.s64 	%rd4989, %rd4988, 56;
	setp.ge.u64 	%p2569, %rd4989, %rd4987;
	shr.u64 	%rd606, %rd4988, 4;
	cvt.u32.u64 	%r8730, %rd606;
	setp.eq.s32 	%p2570, %r8730, -1;
	or.pred  	%p2571, %p2569, %p2570;
	@%p2571 bra 	$L__BB11_2265;
	ld.shared.u64 	%rd4990, [m_Local_$_0];
	shl.b64 	%rd4991, %rd606, 32;
	shr.s64 	%rd4992, %rd4991, 28;
	add.s64 	%rd4993, %rd4990, %rd4992;
	mov.b16 	%rs617, 0;
	st.u8 	[%rd4993], %rs617;
	st.u8 	[%rd4993+1], %rs617;
	mov.b32 	%r5936, 3608;
	st.u32 	[%rd4993+4], %r5936;
	mov.b16 	%rs618, 1;
	st.u8 	[%rd4993+3], %rs618;
	mov.b32 	%r5937, 48;
	st.u32 	[%rd4993+8], %r5937;
	mov.b32 	%r5938, -1;
	st.u32 	[%rd4993+16], %r5938;
	ld.shared.u64 	%rd4994, [m_Local_$_0];
	add.s64 	%rd4995, %rd4994, %rd4992;
	mov.b32 	%r5939, 0;
	st.u32 	[%rd4995+32], %r5939;
	ld.shared.u64 	%rd4996, [m_Local_$_0];
	add.s64 	%rd4997, %rd4996, %rd4992;
	st.u32 	[%rd4997+36], %r5939;
	ld.shared.u64 	%rd4998, [m_Local_$_0];
	add.s64 	%rd4999, %rd4998, %rd4992;
	st.u32 	[%rd4999+40], %r5939;
	ld.u32 	%r5940, [%rd1079];
	setp.eq.s32 	%p4076, %r5940, 0;
	bra.uni 	$L__BB11_2266;
$L__BB11_2265:
	mov.b32 	%r5942, 21106;
	st.u32 	[%rd1079], %r5942;
	mov.b32 	%r8730, -1;
	mov.pred 	%p4076, 0;
$L__BB11_2266:
	mov.b32 	%r8731, 0;
	not.pred 	%p2573, %p4076;
	@%p2573 bra 	$L__BB11_2271;
	setp.eq.s32 	%p2574, %r8730, -1;
	@%p2574 bra 	$L__BB11_4060;
	ld.shared.u64 	%rd5000, [m_Local_$_0];
	mul.wide.s32 	%rd607, %r8730, 16;
	add.s64 	%rd5001, %rd5000, %rd607;
	st.u32 	[%rd5001+40], %r1468;
	ld.u32 	%r5945, [%rd1079];
	setp.eq.s32 	%p2575, %r5945, 0;
	@%p2575 bra 	$L__BB11_2269;
	bra.uni 	$L__BB11_2271;
$L__BB11_2269:
	ld.shared.u64 	%rd5002, [m_Local_$_0];
	add.s64 	%rd5003, %rd5002, %rd607;
	st.u32 	[%rd5003+36], %r1461;
	ld.u32 	%r5947, [%rd1079];
	setp.ne.s32 	%p2576, %r5947, 0;
	@%p2576 bra 	$L__BB11_2271;
	ld.shared.u64 	%rd5004, [m_Local_$_0];
	add.s64 	%rd5005, %rd5004, %rd607;
	st.u32 	[%rd5005+32], %r1459;
	ld.u32 	%r5948, [%rd1079];
	setp.eq.s32 	%p2577, %r5948, 0;
	selp.b32 	%r8731, %r8730, 0, %p2577;
$L__BB11_2271:
	st.u32 	[%rd1079], %r8731;
	bra.uni 	$L__BB11_2273;
$L__BB11_2272:
	add.s64 	%rd5006, %rd605, %rd7579;
	mov.b32 	%r5951, 0;
	st.u32 	[%rd5006+36], %r5951;
$L__BB11_2273:
	add.s64 	%rd7579, %rd7579, 8;
	add.s32 	%r8727, %r8727, 2;
	bra.uni 	$L__BB11_2249;
$L__BB11_2274:
	ld.shared.u64 	%rd612, [m_Local_$_0];
	add.s64 	%rd5009, %rd612, %rd609;
	ld.u32 	%r1477, [%rd5009+12];
	setp.lt.s32 	%p2579, %r1476, %r1477;
	@%p2579 bra 	$L__BB11_2285;
	ld.shared.u64 	%rd5010, [m_Local_$_1];
	atom.add.u64 	%rd5011, [%rd3], 48;
	add.s64 	%rd5012, %rd5011, 56;
	setp.lt.u64 	%p2580, %rd5012, %rd5010;
	shr.u64 	%rd613, %rd5011, 4;
	cvt.u32.u64 	%r8733, %rd613;
	setp.ne.s32 	%p2581, %r8733, -1;
	and.pred  	%p2582, %p2580, %p2581;
	@%p2582 bra 	$L__BB11_2277;
	mov.b32 	%r5960, 21106;
	st.u32 	[%rd1079], %r5960;
	mov.b32 	%r8733, -1;
	mov.pred 	%p4077, 0;
	bra.uni 	$L__BB11_2278;
$L__BB11_2277:
	ld.shared.u64 	%rd5013, [m_Local_$_0];
	shl.b64 	%rd5014, %rd613, 32;
	shr.s64 	%rd5015, %rd5014, 28;
	add.s64 	%rd5016, %rd5013, %rd5015;
	mov.b16 	%rs619, 0;
	st.u8 	[%rd5016], %rs619;
	st.u8 	[%rd5016+1], %rs619;
	mov.b32 	%r5954, 3608;
	st.u32 	[%rd5016+4], %r5954;
	mov.b16 	%rs620, 1;
	st.u8 	[%rd5016+3], %rs620;
	mov.b32 	%r5955, 48;
	st.u32 	[%rd5016+8], %r5955;
	mov.b32 	%r5956, -1;
	st.u32 	[%rd5016+16], %r5956;
	ld.shared.u64 	%rd5017, [m_Local_$_0];
	add.s64 	%rd5018, %rd5017, %rd5015;
	mov.b32 	%r5957, 0;
	st.u32 	[%rd5018+32], %r5957;
	ld.shared.u64 	%rd5019, [m_Local_$_0];
	add.s64 	%rd5020, %rd5019, %rd5015;
	st.u32 	[%rd5020+36], %r5957;
	ld.shared.u64 	%rd5021, [m_Local_$_0];
	add.s64 	%rd5022, %rd5021, %rd5015;
	st.u32 	[%rd5022+40], %r5957;
	ld.u32 	%r5958, [%rd1079];
	setp.eq.s32 	%p4077, %r5958, 0;
$L__BB11_2278:
	mov.b32 	%r8734, 0;
	not.pred 	%p2584, %p4077;
	@%p2584 bra 	$L__BB11_2284;
	setp.ne.s32 	%p2585, %r8733, -1;
	@%p2585 bra 	$L__BB11_2281;
	mov.b32 	%r5968, 21352;
	st.u32 	[%rd1079], %r5968;
	bra.uni 	$L__BB11_2284;
$L__BB11_2281:
	ld.shared.u64 	%rd5023, [m_Local_$_0];
	mul.wide.s32 	%rd614, %r8733, 16;
	add.s64 	%rd5024, %rd5023, %rd614;
	st.u32 	[%rd5024+40], %r1477;
	ld.u32 	%r5963, [%rd1079];
	setp.ne.s32 	%p2586, %r5963, 0;
	@%p2586 bra 	$L__BB11_2284;
	ld.shared.u64 	%rd5025, [m_Local_$_0];
	add.s64 	%rd5026, %rd5025, %rd614;
	st.u32 	[%rd5026+36], %r1476;
	ld.u32 	%r5965, [%rd1079];
	setp.ne.s32 	%p2587, %r5965, 0;
	@%p2587 bra 	$L__BB11_2284;
	ld.shared.u64 	%rd5027, [m_Local_$_0];
	add.s64 	%rd5028, %rd5027, %rd614;
	st.u32 	[%rd5028+32], %r1459;
	ld.u32 	%r5966, [%rd1079];
	setp.eq.s32 	%p2588, %r5966, 0;
	selp.b32 	%r8734, %r8733, 0, %p2588;
$L__BB11_2284:
	st.u32 	[%rd1079], %r8734;
	bra.uni 	$L__BB11_2286;
$L__BB11_2285:
	ld.global.nc.u8 	%rs621, [%rd7580+-1];
	cvt.u16.u8 	%rs622, %rs621;
	add.s64 	%rd5029, %rd612, %rd7581;
	mov.b32 	%r5969, 0;
	st.u32 	[%rd5029+32], %r5969;
	st.u8 	[%rd5029+32], %rs622;
$L__BB11_2286:
	setp.eq.s32 	%p2589, %r1475, 27;
	@%p2589 bra 	$L__BB11_2301;
	setp.eq.s32 	%p2590, %r1459, -1;
	@%p2590 bra 	$L__BB11_2299;
	ld.shared.u64 	%rd615, [m_Local_$_0];
	add.s64 	%rd5030, %rd615, %rd609;
	ld.u32 	%r1482, [%rd5030+12];
	setp.lt.s32 	%p2591, %r1475, %r1482;
	@%p2591 bra 	$L__BB11_2298;
	ld.shared.u64 	%rd5031, [m_Local_$_1];
	atom.add.u64 	%rd5032, [%rd3], 48;
	add.s64 	%rd5033, %rd5032, 56;
	setp.ge.u64 	%p2592, %rd5033, %rd5031;
	shr.u64 	%rd616, %rd5032, 4;
	cvt.u32.u64 	%r8735, %rd616;
	setp.eq.s32 	%p2593, %r8735, -1;
	or.pred  	%p2594, %p2592, %p2593;
	@%p2594 bra 	$L__BB11_2291;
	ld.shared.u64 	%rd5034, [m_Local_$_0];
	shl.b64 	%rd5035, %rd616, 32;
	shr.s64 	%rd5036, %rd5035, 28;
	add.s64 	%rd5037, %rd5034, %rd5036;
	mov.b16 	%rs623, 0;
	st.u8 	[%rd5037], %rs623;
	st.u8 	[%rd5037+1], %rs623;
	mov.b32 	%r5971, 3608;
	st.u32 	[%rd5037+4], %r5971;
	mov.b16 	%rs624, 1;
	st.u8 	[%rd5037+3], %rs624;
	mov.b32 	%r5972, 48;
	st.u32 	[%rd5037+8], %r5972;
	mov.b32 	%r5973, -1;
	st.u32 	[%rd5037+16], %r5973;
	ld.shared.u64 	%rd5038, [m_Local_$_0];
	add.s64 	%rd5039, %rd5038, %rd5036;
	mov.b32 	%r5974, 0;
	st.u32 	[%rd5039+32], %r5974;
	ld.shared.u64 	%rd5040, [m_Local_$_0];
	add.s64 	%rd5041, %rd5040, %rd5036;
	st.u32 	[%rd5041+36], %r5974;
	ld.shared.u64 	%rd5042, [m_Local_$_0];
	add.s64 	%rd5043, %rd5042, %rd5036;
	st.u32 	[%rd5043+40], %r5974;
	ld.u32 	%r5975, [%rd1079];
	setp.eq.s32 	%p4078, %r5975, 0;
	bra.uni 	$L__BB11_2292;
$L__BB11_2291:
	mov.b32 	%r5977, 21106;
	st.u32 	[%rd1079], %r5977;
	mov.b32 	%r8735, -1;
	mov.pred 	%p4078, 0;
$L__BB11_2292:
	mov.b32 	%r8736, 0;
	not.pred 	%p2596, %p4078;
	@%p2596 bra 	$L__BB11_2297;
	setp.eq.s32 	%p2597, %r8735, -1;
	@%p2597 bra 	$L__BB11_4061;
	ld.shared.u64 	%rd5044, [m_Local_$_0];
	mul.wide.s32 	%rd617, %r8735, 16;
	add.s64 	%rd5045, %rd5044, %rd617;
	st.u32 	[%rd5045+40], %r1482;
	ld.u32 	%r5980, [%rd1079];
	setp.eq.s32 	%p2598, %r5980, 0;
	@%p2598 bra 	$L__BB11_2295;
	bra.uni 	$L__BB11_2297;
$L__BB11_2295:
	ld.shared.u64 	%rd5046, [m_Local_$_0];
	add.s64 	%rd5047, %rd5046, %rd617;
	st.u32 	[%rd5047+36], %r1475;
	ld.u32 	%r5982, [%rd1079];
	setp.ne.s32 	%p2599, %r5982, 0;
	@%p2599 bra 	$L__BB11_2297;
	ld.shared.u64 	%rd5048, [m_Local_$_0];
	add.s64 	%rd5049, %rd5048, %rd617;
	st.u32 	[%rd5049+32], %r1459;
	ld.u32 	%r5983, [%rd1079];
	setp.eq.s32 	%p2600, %r5983, 0;
	selp.b32 	%r8736, %r8735, 0, %p2600;
$L__BB11_2297:
	st.u32 	[%rd1079], %r8736;
	bra.uni 	$L__BB11_2300;
$L__BB11_2298:
	ld.global.nc.u8 	%rs625, [%rd7580];
	cvt.u16.u8 	%rs626, %rs625;
	add.s64 	%rd5050, %rd615, %rd7581;
	mov.b32 	%r5986, 0;
	st.u32 	[%rd5050+36], %r5986;
	st.u8 	[%rd5050+36], %rs626;
	bra.uni 	$L__BB11_2300;
$L__BB11_2299:
	mov.b32 	%r5987, 21352;
	st.u32 	[%rd1079], %r5987;
$L__BB11_2300:
	add.s64 	%rd7581, %rd7581, 8;
	add.s32 	%r8732, %r8732, 2;
	add.s64 	%rd7580, %rd7580, 2;
	bra.uni 	$L__BB11_2246;
$L__BB11_2301:
	ld.shared.u64 	%rd5051, [m_Local_$_1];
	atom.add.u64 	%rd5052, [%rd3], 48;
	add.s64 	%rd5053, %rd5052, 56;
	setp.lt.u64 	%p2601, %rd5053, %rd5051;
	shr.u64 	%rd5054, %rd5052, 4;
	cvt.u32.u64 	%r5988, %rd5054;
	selp.b32 	%r1488, %r5988, -1, %p2601;
	setp.ne.s32 	%p2602, %r1488, -1;
	@%p2602 bra 	$L__BB11_2303;
	mov.b32 	%r6100, 21352;
	st.u32 	[%rd1079], %r6100;
	bra.uni 	$L__BB11_2378;
$L__BB11_2303:
	ld.shared.u64 	%rd5055, [m_Local_$_0];
	mul.wide.s32 	%rd5056, %r1488, 16;
	add.s64 	%rd5057, %rd5055, %rd5056;
	mov.b16 	%rs627, 1;
	st.u8 	[%rd5057], %rs627;
	mov.b16 	%rs628, 0;
	st.u8 	[%rd5057+1], %rs628;
	mov.b32 	%r5989, 2906;
	st.u32 	[%rd5057+4], %r5989;
	st.u8 	[%rd5057+3], %rs627;
	mov.b32 	%r5990, 48;
	st.u32 	[%rd5057+8], %r5990;
	mov.b32 	%r5991, -1;
	st.u32 	[%rd5057+16], %r5991;
	ld.shared.u64 	%rd5058, [m_Local_$_0];
	add.s64 	%rd5059, %rd5058, %rd609;
	ld.u32 	%r1489, [%rd5059+12];
	shl.b32 	%r5992, %r1489, 2;
	add.s32 	%r5993, %r5992, 32;
	shr.s32 	%r5994, %r5993, 31;
	shr.u32 	%r5995, %r5994, 29;
	add.s32 	%r5996, %r5993, %r5995;
	and.b32  	%r5997, %r5996, -8;
	sub.s32 	%r5998, %r5993, %r5997;
	setp.eq.s32 	%p2603, %r5998, 0;
	sub.s32 	%r5999, %r5992, %r5998;
	add.s32 	%r6000, %r5999, 40;
	selp.b32 	%r1490, %r5993, %r6000, %p2603;
	ld.shared.u64 	%rd620, [m_Local_$_1];
	and.b32  	%r6001, %r1490, 12;
	setp.eq.s32 	%p2604, %r6001, 0;
	mov.u32 	%r8737, %r1490;
	@%p2604 bra 	$L__BB11_2305;
	shr.s32 	%r6002, %r1490, 31;
	shr.u32 	%r6003, %r6002, 28;
	add.s32 	%r6004, %r1490, %r6003;
	and.b32  	%r6005, %r6004, -16;
	add.s32 	%r8737, %r6005, 16;
$L__BB11_2305:
	cvt.s64.s32 	%rd5060, %r8737;
	atom.add.u64 	%rd5061, [%rd3], %rd5060;
	cvt.s64.s32 	%rd5062, %r1490;
	add.s64 	%rd5063, %rd5062, %rd5061;
	add.s64 	%rd5064, %rd5063, 8;
	setp.lt.u64 	%p2605, %rd5064, %rd620;
	shr.u64 	%rd5065, %rd5061, 4;
	cvt.u32.u64 	%r6006, %rd5065;
	selp.b32 	%r1493, %r6006, -1, %p2605;
	setp.ne.s32 	%p2606, %r1493, -1;
	@%p2606 bra 	$L__BB11_2307;
	mov.b32 	%r6064, 21352;
	st.u32 	[%rd1079], %r6064;
	bra.uni 	$L__BB11_2346;
$L__BB11_2307:
	ld.shared.u64 	%rd5066, [m_Local_$_0];
	mul.wide.s32 	%rd621, %r1493, 16;
	add.s64 	%rd5067, %rd5066, %rd621;
	mov.b16 	%rs629, 0;
	st.u8 	[%rd5067], %rs629;
	st.u8 	[%rd5067+1], %rs629;
	mov.b32 	%r6007, 4335;
	st.u32 	[%rd5067+4], %r6007;
	mov.b16 	%rs630, 1;
	st.u8 	[%rd5067+3], %rs630;
	st.u32 	[%rd5067+8], %r1490;
	st.u32 	[%rd5067+12], %r1489;
	setp.lt.s32 	%p2607, %r1489, 1;
	@%p2607 bra 	$L__BB11_2346;
	setp.eq.s32 	%p2608, %r1489, 1;
	mov.b32 	%r1512, 0;
	@%p2608 bra 	$L__BB11_2334;
	and.b32  	%r6010, %r1489, 2147483646;
	neg.s32 	%r8739, %r6010;
	mov.b32 	%r8738, 0;
	mov.u32 	%r8740, %r8738;
$L__BB11_2310:
	ld.shared.u64 	%rd5068, [m_Local_$_0];
	add.s64 	%rd622, %rd5068, %rd621;
	ld.u32 	%r1498, [%rd622+12];
	setp.lt.s32 	%p2609, %r8740, %r1498;
	@%p2609 bra 	$L__BB11_2321;
	ld.shared.u64 	%rd5069, [m_Local_$_1];
	atom.add.u64 	%rd5070, [%rd3], 48;
	add.s64 	%rd5071, %rd5070, 56;
	setp.lt.u64 	%p2610, %rd5071, %rd5069;
	shr.u64 	%rd623, %rd5070, 4;
	cvt.u32.u64 	%r8741, %rd623;
	setp.ne.s32 	%p2611, %r8741, -1;
	and.pred  	%p2612, %p2610, %p2611;
	@%p2612 bra 	$L__BB11_2313;
	mov.b32 	%r6017, 21106;
	st.u32 	[%rd1079], %r6017;
	mov.b32 	%r8741, -1;
	mov.pred 	%p4079, 0;
	bra.uni 	$L__BB11_2314;
$L__BB11_2313:
	ld.shared.u64 	%rd5072, [m_Local_$_0];
	shl.b64 	%rd5073, %rd623, 32;
	shr.s64 	%rd5074, %rd5073, 28;
	add.s64 	%rd5075, %rd5072, %rd5074;
	mov.b16 	%rs631, 0;
	st.u8 	[%rd5075], %rs631;
	st.u8 	[%rd5075+1], %rs631;
	mov.b32 	%r6011, 3608;
	st.u32 	[%rd5075+4], %r6011;
	mov.b16 	%rs632, 1;
	st.u8 	[%rd5075+3], %rs632;
	mov.b32 	%r6012, 48;
	st.u32 	[%rd5075+8], %r6012;
	mov.b32 	%r6013, -1;
	st.u32 	[%rd5075+16], %r6013;
	ld.shared.u64 	%rd5076, [m_Local_$_0];
	add.s64 	%rd5077, %rd5076, %rd5074;
	mov.b32 	%r6014, 0;
	st.u32 	[%rd5077+32], %r6014;
	ld.shared.u64 	%rd5078, [m_Local_$_0];
	add.s64 	%rd5079, %rd5078, %rd5074;
	st.u32 	[%rd5079+36], %r6014;
	ld.shared.u64 	%rd5080, [m_Local_$_0];
	add.s64 	%rd5081, %rd5080, %rd5074;
	st.u32 	[%rd5081+40], %r6014;
	ld.u32 	%r6015, [%rd1079];
	setp.eq.s32 	%p4079, %r6015, 0;
$L__BB11_2314:
	mov.b32 	%r8742, 0;
	not.pred 	%p2614, %p4079;
	@%p2614 bra 	$L__BB11_2320;
	setp.ne.s32 	%p2615, %r8741, -1;
	@%p2615 bra 	$L__BB11_2317;
	mov.b32 	%r6025, 21352;
	st.u32 	[%rd1079], %r6025;
	bra.uni 	$L__BB11_2320;
$L__BB11_2317:
	ld.shared.u64 	%rd5082, [m_Local_$_0];
	mul.wide.s32 	%rd624, %r8741, 16;
	add.s64 	%rd5083, %rd5082, %rd624;
	st.u32 	[%rd5083+40], %r1498;
	ld.u32 	%r6020, [%rd1079];
	setp.ne.s32 	%p2616, %r6020, 0;
	@%p2616 bra 	$L__BB11_2320;
	ld.shared.u64 	%rd5084, [m_Local_$_0];
	add.s64 	%rd5085, %rd5084, %rd624;
	st.u32 	[%rd5085+36], %r8740;
	ld.u32 	%r6022, [%rd1079];
	setp.ne.s32 	%p2617, %r6022, 0;
	@%p2617 bra 	$L__BB11_2320;
	ld.shared.u64 	%rd5086, [m_Local_$_0];
	add.s64 	%rd5087, %rd5086, %rd624;
	st.u32 	[%rd5087+32], %r1493;
	ld.u32 	%r6023, [%rd1079];
	setp.eq.s32 	%p2618, %r6023, 0;
	selp.b32 	%r8742, %r8741, 0, %p2618;
$L__BB11_2320:
	st.u32 	[%rd1079], %r8742;
	bra.uni 	$L__BB11_2322;
$L__BB11_2321:
	cvt.u64.u32 	%rd5088, %r8738;
	add.s64 	%rd5089, %rd622, %rd5088;
	mov.b32 	%r6026, 0;
	st.u32 	[%rd5089+32], %r6026;
$L__BB11_2322:
	ld.shared.u64 	%rd5090, [m_Local_$_0];
	add.s64 	%rd625, %rd5090, %rd621;
	ld.u32 	%r1503, [%rd625+12];
	add.s32 	%r6027, %r8740, 1;
	setp.lt.s32 	%p2619, %r6027, %r1503;
	@%p2619 bra 	$L__BB11_2332;
	ld.shared.u64 	%rd5091, [m_Local_$_1];
	atom.add.u64 	%rd5092, [%rd3], 48;
	add.s64 	%rd5093, %rd5092, 56;
	setp.ge.u64 	%p2620, %rd5093, %rd5091;
	shr.u64 	%rd626, %rd5092, 4;
	cvt.u32.u64 	%r8743, %rd626;
	setp.eq.s32 	%p2621, %r8743, -1;
	or.pred  	%p2622, %p2620, %p2621;
	@%p2622 bra 	$L__BB11_2325;
	ld.shared.u64 	%rd5094, [m_Local_$_0];
	shl.b64 	%rd5095, %rd626, 32;
	shr.s64 	%rd5096, %rd5095, 28;
	add.s64 	%rd5097, %rd5094, %rd5096;
	mov.b16 	%rs633, 0;
	st.u8 	[%rd5097], %rs633;
	st.u8 	[%rd5097+1], %rs633;
	mov.b32 	%r6028, 3608;
	st.u32 	[%rd5097+4], %r6028;
	mov.b16 	%rs634, 1;
	st.u8 	[%rd5097+3], %rs634;
	mov.b32 	%r6029, 48;
	st.u32 	[%rd5097+8], %r6029;
	mov.b32 	%r6030, -1;
	st.u32 	[%rd5097+16], %r6030;
	ld.shared.u64 	%rd5098, [m_Local_$_0];
	add.s64 	%rd5099, %rd5098, %rd5096;
	mov.b32 	%r6031, 0;
	st.u32 	[%rd5099+32], %r6031;
	ld.shared.u64 	%rd5100, [m_Local_$_0];
	add.s64 	%rd5101, %rd5100, %rd5096;
	st.u32 	[%rd5101+36], %r6031;
	ld.shared.u64 	%rd5102, [m_Local_$_0];
	add.s64 	%rd5103, %rd5102, %rd5096;
	st.u32 	[%rd5103+40], %r6031;
	ld.u32 	%r6032, [%rd1079];
	setp.eq.s32 	%p4080, %r6032, 0;
	bra.uni 	$L__BB11_2326;
$L__BB11_2325:
	mov.b32 	%r6034, 21106;
	st.u32 	[%rd1079], %r6034;
	mov.b32 	%r8743, -1;
	mov.pred 	%p4080, 0;
$L__BB11_2326:
	mov.b32 	%r8744, 0;
	not.pred 	%p2624, %p4080;
	@%p2624 bra 	$L__BB11_2331;
	setp.eq.s32 	%p2625, %r8743, -1;
	@%p2625 bra 	$L__BB11_4062;
	ld.shared.u64 	%rd5104, [m_Local_$_0];
	mul.wide.s32 	%rd627, %r8743, 16;
	add.s64 	%rd5105, %rd5104, %rd627;
	st.u32 	[%rd5105+40], %r1503;
	ld.u32 	%r6037, [%rd1079];
	setp.eq.s32 	%p2626, %r6037, 0;
	@%p2626 bra 	$L__BB11_2329;
	bra.uni 	$L__BB11_2331;
$L__BB11_2329:
	ld.shared.u64 	%rd5106, [m_Local_$_0];
	add.s64 	%rd5107, %rd5106, %rd627;
	st.u32 	[%rd5107+36], %r6027;
	ld.u32 	%r6040, [%rd1079];
	setp.ne.s32 	%p2627, %r6040, 0;
	@%p2627 bra 	$L__BB11_2331;
	ld.shared.u64 	%rd5108, [m_Local_$_0];
	add.s64 	%rd5109, %rd5108, %rd627;
	st.u32 	[%rd5109+32], %r1493;
	ld.u32 	%r6041, [%rd1079];
	setp.eq.s32 	%p2628, %r6041, 0;
	selp.b32 	%r8744, %r8743, 0, %p2628;
$L__BB11_2331:
	st.u32 	[%rd1079], %r8744;
	bra.uni 	$L__BB11_2333;
$L__BB11_2332:
	add.s32 	%r6044, %r8738, 4;
	cvt.u64.u32 	%rd5110, %r6044;
	add.s64 	%rd5111, %rd625, %rd5110;
	mov.b32 	%r6045, 0;
	st.u32 	[%rd5111+32], %r6045;
$L__BB11_2333:
	and.b32  	%r1512, %r1489, 2147483646;
	add.s32 	%r8740, %r8740, 2;
	add.s32 	%r8739, %r8739, 2;
	add.s32 	%r8738, %r8738, 8;
	setp.ne.s32 	%p2629, %r8739, 0;
	@%p2629 bra 	$L__BB11_2310;
$L__BB11_2334:
	and.b32  	%r6046, %r1489, 1;
	setp.eq.b32 	%p2630, %r6046, 1;
	not.pred 	%p2631, %p2630;
	@%p2631 bra 	$L__BB11_2346;
	ld.shared.u64 	%rd5112, [m_Local_$_0];
	add.s64 	%rd628, %rd5112, %rd621;
	ld.u32 	%r1513, [%rd628+12];
	setp.lt.s32 	%p2632, %r1512, %r1513;
	@%p2632 bra 	$L__BB11_2345;
	ld.shared.u64 	%rd5113, [m_Local_$_1];
	atom.add.u64 	%rd5114, [%rd3], 48;
	add.s64 	%rd5115, %rd5114, 56;
	setp.ge.u64 	%p2633, %rd5115, %rd5113;
	shr.u64 	%rd629, %rd5114, 4;
	cvt.u32.u64 	%r8746, %rd629;
	setp.eq.s32 	%p2634, %r8746, -1;
	or.pred  	%p2635, %p2633, %p2634;
	@%p2635 bra 	$L__BB11_2338;
	ld.shared.u64 	%rd5116, [m_Local_$_0];
	shl.b64 	%rd5117, %rd629, 32;
	shr.s64 	%rd5118, %rd5117, 28;
	add.s64 	%rd5119, %rd5116, %rd5118;
	mov.b16 	%rs635, 0;
	st.u8 	[%rd5119], %rs635;
	st.u8 	[%rd5119+1], %rs635;
	mov.b32 	%r6047, 3608;
	st.u32 	[%rd5119+4], %r6047;
	mov.b16 	%rs636, 1;
	st.u8 	[%rd5119+3], %rs636;
	mov.b32 	%r6048, 48;
	st.u32 	[%rd5119+8], %r6048;
	mov.b32 	%r6049, -1;
	st.u32 	[%rd5119+16], %r6049;
	ld.shared.u64 	%rd5120, [m_Local_$_0];
	add.s64 	%rd5121, %rd5120, %rd5118;
	mov.b32 	%r6050, 0;
	st.u32 	[%rd5121+32], %r6050;
	ld.shared.u64 	%rd5122, [m_Local_$_0];
	add.s64 	%rd5123, %rd5122, %rd5118;
	st.u32 	[%rd5123+36], %r6050;
	ld.shared.u64 	%rd5124, [m_Local_$_0];
	add.s64 	%rd5125, %rd5124, %rd5118;
	st.u32 	[%rd5125+40], %r6050;
	ld.u32 	%r6051, [%rd1079];
	setp.eq.s32 	%p4081, %r6051, 0;
	bra.uni 	$L__BB11_2339;
$L__BB11_2338:
	mov.b32 	%r6053, 21106;
	st.u32 	[%rd1079], %r6053;
	mov.b32 	%r8746, -1;
	mov.pred 	%p4081, 0;
$L__BB11_2339:
	mov.b32 	%r8747, 0;
	not.pred 	%p2637, %p4081;
	@%p2637 bra 	$L__BB11_2344;
	setp.eq.s32 	%p2638, %r8746, -1;
	@%p2638 bra 	$L__BB11_4063;
	ld.shared.u64 	%rd5126, [m_Local_$_0];
	mul.wide.s32 	%rd630, %r8746, 16;
	add.s64 	%rd5127, %rd5126, %rd630;
	st.u32 	[%rd5127+40], %r1513;
	ld.u32 	%r6056, [%rd1079];
	setp.eq.s32 	%p2639, %r6056, 0;
	@%p2639 bra 	$L__BB11_2342;
	bra.uni 	$L__BB11_2344;
$L__BB11_2342:
	ld.shared.u64 	%rd5128, [m_Local_$_0];
	add.s64 	%rd5129, %rd5128, %rd630;
	st.u32 	[%rd5129+36], %r1512;
	ld.u32 	%r6058, [%rd1079];
	setp.ne.s32 	%p2640, %r6058, 0;
	@%p2640 bra 	$L__BB11_2344;
	ld.shared.u64 	%rd5130, [m_Local_$_0];
	add.s64 	%rd5131, %rd5130, %rd630;
	st.u32 	[%rd5131+32], %r1493;
	ld.u32 	%r6059, [%rd1079];
	setp.eq.s32 	%p2641, %r6059, 0;
	selp.b32 	%r8747, %r8746, 0, %p2641;
$L__BB11_2344:
	st.u32 	[%rd1079], %r8747;
	bra.uni 	$L__BB11_2346;
$L__BB11_2345:
	shl.b32 	%r6062, %r1512, 2;
	cvt.u64.u32 	%rd5132, %r6062;
	add.s64 	%rd5133, %rd628, %rd5132;
	mov.b32 	%r6063, 0;
	st.u32 	[%rd5133+32], %r6063;
$L__BB11_2346:
	setp.lt.s32 	%p2642, %r1489, 1;
	@%p2642 bra 	$L__BB11_2377;
	neg.s32 	%r8749, %r1489;
	mov.b32 	%r8748, 0;
	mul.wide.s32 	%rd5157, %r1493, 16;
	mov.u32 	%r8750, %r8748;
$L__BB11_2348:
	setp.ne.s32 	%p2643, %r1459, -1;
	@%p2643 bra 	$L__BB11_2350;
	mov.b32 	%r6081, 21352;
	st.u32 	[%rd1079], %r6081;
	mov.b16 	%rs963, 0;
	bra.uni 	$L__BB11_2362;
$L__BB11_2350:
	ld.shared.u64 	%rd5134, [m_Local_$_0];
	add.s64 	%rd631, %rd5134, %rd609;
	ld.u32 	%r1522, [%rd631+12];
	setp.lt.s32 	%p2644, %r8750, %r1522;
	@%p2644 bra 	$L__BB11_2361;
	ld.shared.u64 	%rd5135, [m_Local_$_1];
	atom.add.u64 	%rd5136, [%rd3], 48;
	add.s64 	%rd5137, %rd5136, 56;
	setp.lt.u64 	%p2645, %rd5137, %rd5135;
	shr.u64 	%rd632, %rd5136, 4;
	cvt.u32.u64 	%r8751, %rd632;
	setp.ne.s32 	%p2646, %r8751, -1;
	and.pred  	%p2647, %p2645, %p2646;
	@%p2647 bra 	$L__BB11_2353;
	mov.b32 	%r6072, 21106;
	st.u32 	[%rd1079], %r6072;
	mov.b32 	%r8751, -1;
	mov.pred 	%p4082, 0;
	bra.uni 	$L__BB11_2354;
$L__BB11_2353:
	ld.shared.u64 	%rd5138, [m_Local_$_0];
	shl.b64 	%rd5139, %rd632, 32;
	shr.s64 	%rd5140, %rd5139, 28;
	add.s64 	%rd5141, %rd5138, %rd5140;
	mov.b16 	%rs637, 0;
	st.u8 	[%rd5141], %rs637;
	st.u8 	[%rd5141+1], %rs637;
	mov.b32 	%r6066, 3608;
	st.u32 	[%rd5141+4], %r6066;
	mov.b16 	%rs638, 1;
	st.u8 	[%rd5141+3], %rs638;
	mov.b32 	%r6067, 48;
	st.u32 	[%rd5141+8], %r6067;
	mov.b32 	%r6068, -1;
	st.u32 	[%rd5141+16], %r6068;
	ld.shared.u64 	%rd5142, [m_Local_$_0];
	add.s64 	%rd5143, %rd5142, %rd5140;
	mov.b32 	%r6069, 0;
	st.u32 	[%rd5143+32], %r6069;
	ld.shared.u64 	%rd5144, [m_Local_$_0];
	add.s64 	%rd5145, %rd5144, %rd5140;
	st.u32 	[%rd5145+36], %r6069;
	ld.shared.u64 	%rd5146, [m_Local_$_0];
	add.s64 	%rd5147, %rd5146, %rd5140;
	st.u32 	[%rd5147+40], %r6069;
	ld.u32 	%r6070, [%rd1079];
	setp.eq.s32 	%p4082, %r6070, 0;
$L__BB11_2354:
	mov.b32 	%r8752, 0;
	not.pred 	%p2649, %p4082;
	@%p2649 bra 	$L__BB11_2360;
	setp.ne.s32 	%p2650, %r8751, -1;
	@%p2650 bra 	$L__BB11_2357;
	mov.b32 	%r6080, 21352;
	st.u32 	[%rd1079], %r6080;
	bra.uni 	$L__BB11_2360;
$L__BB11_2357:
	ld.shared.u64 	%rd5148, [m_Local_$_0];
	mul.wide.s32 	%rd633, %r8751, 16;
	add.s64 	%rd5149, %rd5148, %rd633;
	st.u32 	[%rd5149+40], %r1522;
	ld.u32 	%r6075, [%rd1079];
	setp.ne.s32 	%p2651, %r6075, 0;
	@%p2651 bra 	$L__BB11_2360;
	ld.shared.u64 	%rd5150, [m_Local_$_0];
	add.s64 	%rd5151, %rd5150, %rd633;
	st.u32 	[%rd5151+36], %r8750;
	ld.u32 	%r6077, [%rd1079];
	setp.ne.s32 	%p2652, %r6077, 0;
	@%p2652 bra 	$L__BB11_2360;
	ld.shared.u64 	%rd5152, [m_Local_$_0];
	add.s64 	%rd5153, %rd5152, %rd633;
	st.u32 	[%rd5153+32], %r1459;
	ld.u32 	%r6078, [%rd1079];
	setp.eq.s32 	%p2653, %r6078, 0;
	selp.b32 	%r8752, %r8751, 0, %p2653;
$L__BB11_2360:
	st.u32 	[%rd1079], %r8752;
	mov.b16 	%rs963, 0;
	bra.uni 	$L__BB11_2362;
$L__BB11_2361:
	cvt.u64.u32 	%rd5154, %r8748;
	add.s64 	%rd5155, %rd631, %rd5154;
	ld.u8 	%rs963, [%rd5155+32];
$L__BB11_2362:
	setp.ne.s32 	%p2654, %r1493, -1;
	@%p2654 bra 	$L__BB11_2364;
	mov.b32 	%r6098, 21352;
	st.u32 	[%rd1079], %r6098;
	bra.uni 	$L__BB11_2376;
$L__BB11_2364:
	ld.shared.u64 	%rd5156, [m_Local_$_0];
	add.s64 	%rd634, %rd5156, %rd5157;
	ld.u32 	%r1527, [%rd634+12];
	setp.lt.s32 	%p2655, %r8750, %r1527;
	@%p2655 bra 	$L__BB11_2375;
	ld.shared.u64 	%rd5158, [m_Local_$_1];
	atom.add.u64 	%rd5159, [%rd3], 48;
	add.s64 	%rd5160, %rd5159, 56;
	setp.lt.u64 	%p2656, %rd5160, %rd5158;
	shr.u64 	%rd635, %rd5159, 4;
	cvt.u32.u64 	%r8753, %rd635;
	setp.ne.s32 	%p2657, %r8753, -1;
	and.pred  	%p2658, %p2656, %p2657;
	@%p2658 bra 	$L__BB11_2367;
	mov.b32 	%r6088, 21106;
	st.u32 	[%rd1079], %r6088;
	mov.b32 	%r8753, -1;
	mov.pred 	%p4083, 0;
	bra.uni 	$L__BB11_2368;
$L__BB11_2367:
	ld.shared.u64 	%rd5161, [m_Local_$_0];
	shl.b64 	%rd5162, %rd635, 32;
	shr.s64 	%rd5163, %rd5162, 28;
	add.s64 	%rd5164, %rd5161, %rd5163;
	mov.b16 	%rs641, 0;
	st.u8 	[%rd5164], %rs641;
	st.u8 	[%rd5164+1], %rs641;
	mov.b32 	%r6082, 3608;
	st.u32 	[%rd5164+4], %r6082;
	mov.b16 	%rs642, 1;
	st.u8 	[%rd5164+3], %rs642;
	mov.b32 	%r6083, 48;
	st.u32 	[%rd5164+8], %r6083;
	mov.b32 	%r6084, -1;
	st.u32 	[%rd5164+16], %r6084;
	ld.shared.u64 	%rd5165, [m_Local_$_0];
	add.s64 	%rd5166, %rd5165, %rd5163;
	mov.b32 	%r6085, 0;
	st.u32 	[%rd5166+32], %r6085;
	ld.shared.u64 	%rd5167, [m_Local_$_0];
	add.s64 	%rd5168, %rd5167, %rd5163;
	st.u32 	[%rd5168+36], %r6085;
	ld.shared.u64 	%rd5169, [m_Local_$_0];
	add.s64 	%rd5170, %rd5169, %rd5163;
	st.u32 	[%rd5170+40], %r6085;
	ld.u32 	%r6086, [%rd1079];
	setp.eq.s32 	%p4083, %r6086, 0;
$L__BB11_2368:
	mov.b32 	%r8754, 0;
	not.pred 	%p2660, %p4083;
	@%p2660 bra 	$L__BB11_2374;
	setp.ne.s32 	%p2661, %r8753, -1;
	@%p2661 bra 	$L__BB11_2371;
	mov.b32 	%r6096, 21352;
	st.u32 	[%rd1079], %r6096;
	bra.uni 	$L__BB11_2374;
$L__BB11_2371:
	ld.shared.u64 	%rd5171, [m_Local_$_0];
	mul.wide.s32 	%rd636, %r8753, 16;
	add.s64 	%rd5172, %rd5171, %rd636;
	st.u32 	[%rd5172+40], %r1527;
	ld.u32 	%r6091, [%rd1079];
	setp.ne.s32 	%p2662, %r6091, 0;
	@%p2662 bra 	$L__BB11_2374;
	ld.shared.u64 	%rd5173, [m_Local_$_0];
	add.s64 	%rd5174, %rd5173, %rd636;
	st.u32 	[%rd5174+36], %r8750;
	ld.u32 	%r6093, [%rd1079];
	setp.ne.s32 	%p2663, %r6093, 0;
	@%p2663 bra 	$L__BB11_2374;
	ld.shared.u64 	%rd5175, [m_Local_$_0];
	add.s64 	%rd5176, %rd5175, %rd636;
	st.u32 	[%rd5176+32], %r1493;
	ld.u32 	%r6094, [%rd1079];
	setp.eq.s32 	%p2664, %r6094, 0;
	selp.b32 	%r8754, %r8753, 0, %p2664;
$L__BB11_2374:
	st.u32 	[%rd1079], %r8754;
	bra.uni 	$L__BB11_2376;
$L__BB11_2375:
	cvt.u64.u32 	%rd5177, %r8748;
	add.s64 	%rd5178, %rd634, %rd5177;
	mov.b32 	%r6097, 0;
	st.u32 	[%rd5178+32], %r6097;
	st.u8 	[%rd5178+32], %rs963;
$L__BB11_2376:
	add.s32 	%r8750, %r8750, 1;
	add.s32 	%r8749, %r8749, 1;
	setp.ne.s32 	%p2665, %r8749, 0;
	add.s32 	%r8748, %r8748, 4;
	@%p2665 bra 	$L__BB11_2348;
$L__BB11_2377:
	ld.shared.u64 	%rd5179, [m_Local_$_0];
	mul.wide.s32 	%rd5180, %r1488, 16;
	add.s64 	%rd5181, %rd5179, %rd5180;
	st.u32 	[%rd5181+32], %r1493;
	ld.shared.u64 	%rd5182, [m_Local_$_0];
	add.s64 	%rd5183, %rd5182, %rd5180;
	st.u32 	[%rd5183+40], %r1489;
	ld.shared.u64 	%rd5184, [m_Local_$_0];
	add.s64 	%rd5185, %rd5184, %rd5180;
	mov.b32 	%r6099, 0;
	st.u32 	[%rd5185+48], %r6099;
$L__BB11_2378:
	setp.ne.s32 	%p2666, %r8726, -1;
	@%p2666 bra 	$L__BB11_2380;
	mov.b32 	%r6102, 21352;
	st.u32 	[%rd1079], %r6102;
	mov.b32 	%r8755, 0;
	mov.u32 	%r8756, %r8755;
	bra.uni 	$L__BB11_2381;
$L__BB11_2380:
	ld.shared.u64 	%rd5186, [m_Local_$_0];
	mul.wide.s32 	%rd5187, %r8726, 16;
	add.s64 	%rd5188, %rd5186, %rd5187;
	ld.u32 	%r8755, [%rd5188+32];
	ld.u32 	%r8756, [%rd5188+40];
$L__BB11_2381:
	setp.ne.s32 	%p2667, %r1488, -1;
	@%p2667 bra 	$L__BB11_2383;
	mov.b32 	%r6104, 21352;
	st.u32 	[%rd1079], %r6104;
	mov.b32 	%r8757, 0;
	mov.u32 	%r8758, %r8757;
	bra.uni 	$L__BB11_2384;
$L__BB11_2383:
	ld.shared.u64 	%rd5189, [m_Local_$_0];
	mul.wide.s32 	%rd5190, %r1488, 16;
	add.s64 	%rd5191, %rd5189, %rd5190;
	ld.u32 	%r8757, [%rd5191+32];
	ld.u32 	%r8758, [%rd5191+40];
$L__BB11_2384:
	add.s32 	%r1543, %r8758, %r8756;
	shl.b32 	%r6105, %r1543, 2;
	add.s32 	%r6106, %r6105, 32;
	shr.s32 	%r6107, %r6106, 31;
	shr.u32 	%r6108, %r6107, 29;
	add.s32 	%r6109, %r6106, %r6108;
	and.b32  	%r6110, %r6109, -8;
	sub.s32 	%r6111, %r6106, %r6110;
	setp.eq.s32 	%p2668, %r6111, 0;
	sub.s32 	%r6112, %r6105, %r6111;
	add.s32 	%r6113, %r6112, 40;
	selp.b32 	%r1544, %r6106, %r6113, %p2668;
	ld.shared.u64 	%rd637, [m_Local_$_1];
	and.b32  	%r6114, %r1544, 12;
	setp.eq.s32 	%p2669, %r6114, 0;
	mov.u32 	%r8759, %r1544;
	@%p2669 bra 	$L__BB11_2386;
	shr.s32 	%r6115, %r1544, 31;
	shr.u32 	%r6116, %r6115, 28;
	add.s32 	%r6117, %r1544, %r6116;
	and.b32  	%r6118, %r6117, -16;
	add.s32 	%r8759, %r6118, 16;
$L__BB11_2386:
	cvt.s64.s32 	%rd5192, %r8759;
	atom.add.u64 	%rd5193, [%rd3], %rd5192;
	cvt.s64.s32 	%rd5194, %r1544;
	add.s64 	%rd5195, %rd5194, %rd5193;
	add.s64 	%rd5196, %rd5195, 8;
	setp.lt.u64 	%p2670, %rd5196, %rd637;
	shr.u64 	%rd5197, %rd5193, 4;
	cvt.u32.u64 	%r6119, %rd5197;
	selp.b32 	%r1547, %r6119, -1, %p2670;
	setp.ne.s32 	%p2671, %r1547, -1;
	@%p2671 bra 	$L__BB11_2388;
	mov.b32 	%r6177, 21352;
	st.u32 	[%rd1079], %r6177;
	bra.uni 	$L__BB11_2427;
$L__BB11_2388:
	ld.shared.u64 	%rd5198, [m_Local_$_0];
	mul.wide.s32 	%rd638, %r1547, 16;
	add.s64 	%rd5199, %rd5198, %rd638;
	mov.b16 	%rs643, 0;
	st.u8 	[%rd5199], %rs643;
	st.u8 	[%rd5199+1], %rs643;
	mov.b32 	%r6120, 4335;
	st.u32 	[%rd5199+4], %r6120;
	mov.b16 	%rs644, 1;
	st.u8 	[%rd5199+3], %rs644;
	st.u32 	[%rd5199+8], %r1544;
	st.u32 	[%rd5199+12], %r1543;
	setp.lt.s32 	%p2672, %r1543, 1;
	@%p2672 bra 	$L__BB11_2427;
	setp.eq.s32 	%p2673, %r1543, 1;
	mov.b32 	%r1566, 0;
	@%p2673 bra 	$L__BB11_2415;
	and.b32  	%r1566, %r1543, 2147483646;
	neg.s32 	%r8761, %r1566;
	mov.b32 	%r8760, 0;
	mov.u32 	%r8762, %r8760;
$L__BB11_2391:
	ld.shared.u64 	%rd5200, [m_Local_$_0];
	add.s64 	%rd639, %rd5200, %rd638;
	ld.u32 	%r1552, [%rd639+12];
	setp.lt.s32 	%p2674, %r8762, %r1552;
	@%p2674 bra 	$L__BB11_2402;
	ld.shared.u64 	%rd5201, [m_Local_$_1];
	atom.add.u64 	%rd5202, [%rd3], 48;
	add.s64 	%rd5203, %rd5202, 56;
	setp.lt.u64 	%p2675, %rd5203, %rd5201;
	shr.u64 	%rd640, %rd5202, 4;
	cvt.u32.u64 	%r8763, %rd640;
	setp.ne.s32 	%p2676, %r8763, -1;
	and.pred  	%p2677, %p2675, %p2676;
	@%p2677 bra 	$L__BB11_2394;
	mov.b32 	%r6130, 21106;
	st.u32 	[%rd1079], %r6130;
	mov.b32 	%r8763, -1;
	mov.pred 	%p4084, 0;
	bra.uni 	$L__BB11_2395;
$L__BB11_2394:
	ld.shared.u64 	%rd5204, [m_Local_$_0];
	shl.b64 	%rd5205, %rd640, 32;
	shr.s64 	%rd5206, %rd5205, 28;
	add.s64 	%rd5207, %rd5204, %rd5206;
	mov.b16 	%rs645, 0;
	st.u8 	[%rd5207], %rs645;
	st.u8 	[%rd5207+1], %rs645;
	mov.b32 	%r6124, 3608;
	st.u32 	[%rd5207+4], %r6124;
	mov.b16 	%rs646, 1;
	st.u8 	[%rd5207+3], %rs646;
	mov.b32 	%r6125, 48;
	st.u32 	[%rd5207+8], %r6125;
	mov.b32 	%r6126, -1;
	st.u32 	[%rd5207+16], %r6126;
	ld.shared.u64 	%rd5208, [m_Local_$_0];
	add.s64 	%rd5209, %rd5208, %rd5206;
	mov.b32 	%r6127, 0;
	st.u32 	[%rd5209+32], %r6127;
	ld.shared.u64 	%rd5210, [m_Local_$_0];
	add.s64 	%rd5211, %rd5210, %rd5206;
	st.u32 	[%rd5211+36], %r6127;
	ld.shared.u64 	%rd5212, [m_Local_$_0];
	add.s64 	%rd5213, %rd5212, %rd5206;
	st.u32 	[%rd5213+40], %r6127;
	ld.u32 	%r6128, [%rd1079];
	setp.eq.s32 	%p4084, %r6128, 0;
$L__BB11_2395:
	mov.b32 	%r8764, 0;
	not.pred 	%p2679, %p4084;
	@%p2679 bra 	$L__BB11_2401;
	setp.ne.s32 	%p2680, %r8763, -1;
	@%p2680 bra 	$L__BB11_2398;
	mov.b32 	%r6138, 21352;
	st.u32 	[%rd1079], %r6138;
	bra.uni 	$L__BB11_2401;
$L__BB11_2398:
	ld.shared.u64 	%rd5214, [m_Local_$_0];
	mul.wide.s32 	%rd641, %r8763, 16;
	add.s64 	%rd5215, %rd5214, %rd641;
	st.u32 	[%rd5215+40], %r1552;
	ld.u32 	%r6133, [%rd1079];
	setp.ne.s32 	%p2681, %r6133, 0;
	@%p2681 bra 	$L__BB11_2401;
	ld.shared.u64 	%rd5216, [m_Local_$_0];
	add.s64 	%rd5217, %rd5216, %rd641;
	st.u32 	[%rd5217+36], %r8762;
	ld.u32 	%r6135, [%rd1079];
	setp.ne.s32 	%p2682, %r6135, 0;
	@%p2682 bra 	$L__BB11_2401;
	ld.shared.u64 	%rd5218, [m_Local_$_0];
	add.s64 	%rd5219, %rd5218, %rd641;
	st.u32 	[%rd5219+32], %r1547;
	ld.u32 	%r6136, [%rd1079];
	setp.eq.s32 	%p2683, %r6136, 0;
	selp.b32 	%r8764, %r8763, 0, %p2683;
$L__BB11_2401:
	st.u32 	[%rd1079], %r8764;
	bra.uni 	$L__BB11_2403;
$L__BB11_2402:
	cvt.u64.u32 	%rd5220, %r8760;
	add.s64 	%rd5221, %rd639, %rd5220;
	mov.b32 	%r6139, 0;
	st.u32 	[%rd5221+32], %r6139;
$L__BB11_2403:
	ld.shared.u64 	%rd5222, [m_Local_$_0];
	add.s64 	%rd642, %rd5222, %rd638;
	ld.u32 	%r1557, [%rd642+12];
	add.s32 	%r6140, %r8762, 1;
	setp.lt.s32 	%p2684, %r6140, %r1557;
	@%p2684 bra 	$L__BB11_2413;
	ld.shared.u64 	%rd5223, [m_Local_$_1];
	atom.add.u64 	%rd5224, [%rd3], 48;
	add.s64 	%rd5225, %rd5224, 56;
	setp.ge.u64 	%p2685, %rd5225, %rd5223;
	shr.u64 	%rd643, %rd5224, 4;
	cvt.u32.u64 	%r8765, %rd643;
	setp.eq.s32 	%p2686, %r8765, -1;
	or.pred  	%p2687, %p2685, %p2686;
	@%p2687 bra 	$L__BB11_2406;
	ld.shared.u64 	%rd5226, [m_Local_$_0];
	shl.b64 	%rd5227, %rd643, 32;
	shr.s64 	%rd5228, %rd5227, 28;
	add.s64 	%rd5229, %rd5226, %rd5228;
	mov.b16 	%rs647, 0;
	st.u8 	[%rd5229], %rs647;
	st.u8 	[%rd5229+1], %rs647;
	mov.b32 	%r6141, 3608;
	st.u32 	[%rd5229+4], %r6141;
	mov.b16 	%rs648, 1;
	st.u8 	[%rd5229+3], %rs648;
	mov.b32 	%r6142, 48;
	st.u32 	[%rd5229+8], %r6142;
	mov.b32 	%r6143, -1;
	st.u32 	[%rd5229+16], %r6143;
	ld.shared.u64 	%rd5230, [m_Local_$_0];
	add.s64 	%rd5231, %rd5230, %rd5228;
	mov.b32 	%r6144, 0;
	st.u32 	[%rd5231+32], %r6144;
	ld.shared.u64 	%rd5232, [m_Local_$_0];
	add.s64 	%rd5233, %rd5232, %rd5228;
	st.u32 	[%rd5233+36], %r6144;
	ld.shared.u64 	%rd5234, [m_Local_$_0];
	add.s64 	%rd5235, %rd5234, %rd5228;
	st.u32 	[%rd5235+40], %r6144;
	ld.u32 	%r6145, [%rd1079];
	setp.eq.s32 	%p4085, %r6145, 0;
	bra.uni 	$L__BB11_2407;
$L__BB11_2406:
	mov.b32 	%r6147, 21106;
	st.u32 	[%rd1079], %r6147;
	mov.b32 	%r8765, -1;
	mov.pred 	%p4085, 0;
$L__BB11_2407:
	mov.b32 	%r8766, 0;
	not.pred 	%p2689, %p4085;
	@%p2689 bra 	$L__BB11_2412;
	setp.eq.s32 	%p2690, %r8765, -1;
	@%p2690 bra 	$L__BB11_4064;
	ld.shared.u64 	%rd5236, [m_Local_$_0];
	mul.wide.s32 	%rd644, %r8765, 16;
	add.s64 	%rd5237, %rd5236, %rd644;
	st.u32 	[%rd5237+40], %r1557;
	ld.u32 	%r6150, [%rd1079];
	setp.eq.s32 	%p2691, %r6150, 0;
	@%p2691 bra 	$L__BB11_2410;
	bra.uni 	$L__BB11_2412;
$L__BB11_2410:
	ld.shared.u64 	%rd5238, [m_Local_$_0];
	add.s64 	%rd5239, %rd5238, %rd644;
	st.u32 	[%rd5239+36], %r6140;
	ld.u32 	%r6153, [%rd1079];
	setp.ne.s32 	%p2692, %r6153, 0;
	@%p2692 bra 	$L__BB11_2412;
	ld.shared.u64 	%rd5240, [m_Local_$_0];
	add.s64 	%rd5241, %rd5240, %rd644;
	st.u32 	[%rd5241+32], %r1547;
	ld.u32 	%r6154, [%rd1079];
	setp.eq.s32 	%p2693, %r6154, 0;
	selp.b32 	%r8766, %r8765, 0, %p2693;
$L__BB11_2412:
	st.u32 	[%rd1079], %r8766;
	bra.uni 	$L__BB11_2414;
$L__BB11_2413:
	add.s32 	%r6157, %r8760, 4;
	cvt.u64.u32 	%rd5242, %r6157;
	add.s64 	%rd5243, %rd642, %rd5242;
	mov.b32 	%r6158, 0;
	st.u32 	[%rd5243+32], %r6158;
$L__BB11_2414:
	add.s32 	%r8762, %r8762, 2;
	add.s32 	%r8761, %r8761, 2;
	add.s32 	%r8760, %r8760, 8;
	setp.ne.s32 	%p2694, %r8761, 0;
	@%p2694 bra 	$L__BB11_2391;
$L__BB11_2415:
	and.b32  	%r6159, %r1543, 1;
	setp.eq.b32 	%p2695, %r6159, 1;
	not.pred 	%p2696, %p2695;
	@%p2696 bra 	$L__BB11_2427;
	ld.shared.u64 	%rd5244, [m_Local_$_0];
	add.s64 	%rd645, %rd5244, %rd638;
	ld.u32 	%r1567, [%rd645+12];
	setp.lt.s32 	%p2697, %r1566, %r1567;
	@%p2697 bra 	$L__BB11_2426;
	ld.shared.u64 	%rd5245, [m_Local_$_1];
	atom.add.u64 	%rd5246, [%rd3], 48;
	add.s64 	%rd5247, %rd5246, 56;
	setp.ge.u64 	%p2698, %rd5247, %rd5245;
	shr.u64 	%rd646, %rd5246, 4;
	cvt.u32.u64 	%r8768, %rd646;
	setp.eq.s32 	%p2699, %r8768, -1;
	or.pred  	%p2700, %p2698, %p2699;
	@%p2700 bra 	$L__BB11_2419;
	ld.shared.u64 	%rd5248, [m_Local_$_0];
	shl.b64 	%rd5249, %rd646, 32;
	shr.s64 	%rd5250, %rd5249, 28;
	add.s64 	%rd5251, %rd5248, %rd5250;
	mov.b16 	%rs649, 0;
	st.u8 	[%rd5251], %rs649;
	st.u8 	[%rd5251+1], %rs649;
	mov.b32 	%r6160, 3608;
	st.u32 	[%rd5251+4], %r6160;
	mov.b16 	%rs650, 1;
	st.u8 	[%rd5251+3], %rs650;
	mov.b32 	%r6161, 48;
	st.u32 	[%rd5251+8], %r6161;
	mov.b32 	%r6162, -1;
	st.u32 	[%rd5251+16], %r6162;
	ld.shared.u64 	%rd5252, [m_Local_$_0];
	add.s64 	%rd5253, %rd5252, %rd5250;
	mov.b32 	%r6163, 0;
	st.u32 	[%rd5253+32], %r6163;
	ld.shared.u64 	%rd5254, [m_Local_$_0];
	add.s64 	%rd5255, %rd5254, %rd5250;
	st.u32 	[%rd5255+36], %r6163;
	ld.shared.u64 	%rd5256, [m_Local_$_0];
	add.s64 	%rd5257, %rd5256, %rd5250;
	st.u32 	[%rd5257+40], %r6163;
	ld.u32 	%r6164, [%rd1079];
	setp.eq.s32 	%p4086, %r6164, 0;
	bra.uni 	$L__BB11_2420;
$L__BB11_2419:
	mov.b32 	%r6166, 21106;
	st.u32 	[%rd1079], %r6166;
	mov.b32 	%r8768, -1;
	mov.pred 	%p4086, 0;
$L__BB11_2420:
	mov.b32 	%r8769, 0;
	not.pred 	%p2702, %p4086;
	@%p2702 bra 	$L__BB11_2425;
	setp.eq.s32 	%p2703, %r8768, -1;
	@%p2703 bra 	$L__BB11_4065;
	ld.shared.u64 	%rd5258, [m_Local_$_0];
	mul.wide.s32 	%rd647, %r8768, 16;
	add.s64 	%rd5259, %rd5258, %rd647;
	st.u32 	[%rd5259+40], %r1567;
	ld.u32 	%r6169, [%rd1079];
	setp.eq.s32 	%p2704, %r6169, 0;
	@%p2704 bra 	$L__BB11_2423;
	bra.uni 	$L__BB11_2425;
$L__BB11_2423:
	ld.shared.u64 	%rd5260, [m_Local_$_0];
	add.s64 	%rd5261, %rd5260, %rd647;
	st.u32 	[%rd5261+36], %r1566;
	ld.u32 	%r6171, [%rd1079];
	setp.ne.s32 	%p2705, %r6171, 0;
	@%p2705 bra 	$L__BB11_2425;
	ld.shared.u64 	%rd5262, [m_Local_$_0];
	add.s64 	%rd5263, %rd5262, %rd647;
	st.u32 	[%rd5263+32], %r1547;
	ld.u32 	%r6172, [%rd1079];
	setp.eq.s32 	%p2706, %r6172, 0;
	selp.b32 	%r8769, %r8768, 0, %p2706;
$L__BB11_2425:
	st.u32 	[%rd1079], %r8769;
	bra.uni 	$L__BB11_2427;
$L__BB11_2426:
	shl.b32 	%r6175, %r1566, 2;
	cvt.u64.u32 	%rd5264, %r6175;
	add.s64 	%rd5265, %rd645, %rd5264;
	mov.b32 	%r6176, 0;
	st.u32 	[%rd5265+32], %r6176;
$L__BB11_2427:
	setp.lt.s32 	%p2707, %r8756, 1;
	@%p2707 bra 	$L__BB11_2431;
	mul.wide.s32 	%rd648, %r8755, 16;
	mul.wide.s32 	%rd649, %r1547, 16;
	neg.s32 	%r8771, %r8756;
	mov.b32 	%r8770, 0;
	mov.u32 	%r8772, %r8770;
$L__BB11_2429:
	setp.ne.s32 	%p2708, %r8755, -1;
	@%p2708 bra 	$L__BB11_2435;
	mov.b32 	%r6194, 21352;
	st.u32 	[%rd1079], %r6194;
	mov.b16 	%rs964, 0;
	bra.uni 	$L__BB11_2447;
$L__BB11_2431:
	setp.lt.s32 	%p2731, %r8758, 1;
	@%p2731 bra 	$L__BB11_2489;
	mul.wide.s32 	%rd650, %r8757, 16;
	mul.wide.s32 	%rd651, %r1547, 16;
	neg.s32 	%r8780, %r8758;
	shl.b32 	%r8778, %r8756, 2;
	mov.b32 	%r8777, 0;
	mov.u32 	%r8781, %r8777;
$L__BB11_2433:
	setp.ne.s32 	%p2732, %r8757, -1;
	@%p2732 bra 	$L__BB11_2462;
	mov.b32 	%r6228, 21352;
	st.u32 	[%rd1079], %r6228;
	mov.b16 	%rs965, 0;
	bra.uni 	$L__BB11_2474;
$L__BB11_2435:
	ld.shared.u64 	%rd5266, [m_Local_$_0];
	add.s64 	%rd652, %rd5266, %rd648;
	ld.u32 	%r1578, [%rd652+12];
	setp.lt.s32 	%p2709, %r8772, %r1578;
	@%p2709 bra 	$L__BB11_2446;
	ld.shared.u64 	%rd5267, [m_Local_$_1];
	atom.add.u64 	%rd5268, [%rd3], 48;
	add.s64 	%rd5269, %rd5268, 56;
	setp.lt.u64 	%p2710, %rd5269, %rd5267;
	shr.u64 	%rd653, %rd5268, 4;
	cvt.u32.u64 	%r8773, %rd653;
	setp.ne.s32 	%p2711, %r8773, -1;
	and.pred  	%p2712, %p2710, %p2711;
	@%p2712 bra 	$L__BB11_2438;
	mov.b32 	%r6185, 21106;
	st.u32 	[%rd1079], %r6185;
	mov.b32 	%r8773, -1;
	mov.pred 	%p4087, 0;
	bra.uni 	$L__BB11_2439;
$L__BB11_2438:
	ld.shared.u64 	%rd5270, [m_Local_$_0];
	shl.b64 	%rd5271, %rd653, 32;
	shr.s64 	%rd5272, %rd5271, 28;
	add.s64 	%rd5273, %rd5270, %rd5272;
	mov.b16 	%rs651, 0;
	st.u8 	[%rd5273], %rs651;
	st.u8 	[%rd5273+1], %rs651;
	mov.b32 	%r6179, 3608;
	st.u32 	[%rd5273+4], %r6179;
	mov.b16 	%rs652, 1;
	st.u8 	[%rd5273+3], %rs652;
	mov.b32 	%r6180, 48;
	st.u32 	[%rd5273+8], %r6180;
	mov.b32 	%r6181, -1;
	st.u32 	[%rd5273+16], %r6181;
	ld.shared.u64 	%rd5274, [m_Local_$_0];
	add.s64 	%rd5275, %rd5274, %rd5272;
	mov.b32 	%r6182, 0;
	st.u32 	[%rd5275+32], %r6182;
	ld.shared.u64 	%rd5276, [m_Local_$_0];
	add.s64 	%rd5277, %rd5276, %rd5272;
	st.u32 	[%rd5277+36], %r6182;
	ld.shared.u64 	%rd5278, [m_Local_$_0];
	add.s64 	%rd5279, %rd5278, %rd5272;
	st.u32 	[%rd5279+40], %r6182;
	ld.u32 	%r6183, [%rd1079];
	setp.eq.s32 	%p4087, %r6183, 0;
$L__BB11_2439:
	mov.b32 	%r8774, 0;
	not.pred 	%p2714, %p4087;
	@%p2714 bra 	$L__BB11_2445;
	setp.ne.s32 	%p2715, %r8773, -1;
	@%p2715 bra 	$L__BB11_2442;
	mov.b32 	%r6193, 21352;
	st.u32 	[%rd1079], %r6193;
	bra.uni 	$L__BB11_2445;
$L__BB11_2442:
	ld.shared.u64 	%rd5280, [m_Local_$_0];
	mul.wide.s32 	%rd654, %r8773, 16;
	add.s64 	%rd5281, %rd5280, %rd654;
	st.u32 	[%rd5281+40], %r1578;
	ld.u32 	%r6188, [%rd1079];
	setp.ne.s32 	%p2716, %r6188, 0;
	@%p2716 bra 	$L__BB11_2445;
	ld.shared.u64 	%rd5282, [m_Local_$_0];
	add.s64 	%rd5283, %rd5282, %rd654;
	st.u32 	[%rd5283+36], %r8772;
	ld.u32 	%r6190, [%rd1079];
	setp.ne.s32 	%p2717, %r6190, 0;
	@%p2717 bra 	$L__BB11_2445;
	ld.shared.u64 	%rd5284, [m_Local_$_0];
	add.s64 	%rd5285, %rd5284, %rd654;
	st.u32 	[%rd5285+32], %r8755;
	ld.u32 	%r6191, [%rd1079];
	setp.eq.s32 	%p2718, %r6191, 0;
	selp.b32 	%r8774, %r8773, 0, %p2718;
$L__BB11_2445:
	st.u32 	[%rd1079], %r8774;
	mov.b16 	%rs964, 0;
	bra.uni 	$L__BB11_2447;
$L__BB11_2446:
	cvt.u64.u32 	%rd5286, %r8770;
	add.s64 	%rd5287, %rd652, %rd5286;
	ld.u8 	%rs964, [%rd5287+32];
$L__BB11_2447:
	setp.ne.s32 	%p2719, %r1547, -1;
	@%p2719 bra 	$L__BB11_2449;
	mov.b32 	%r6211, 21352;
	st.u32 	[%rd1079], %r6211;
	bra.uni 	$L__BB11_2461;
$L__BB11_2449:
	ld.shared.u64 	%rd5288, [m_Local_$_0];
	add.s64 	%rd655, %rd5288, %rd649;
	ld.u32 	%r1583, [%rd655+12];
	setp.lt.s32 	%p2720, %r8772, %r1583;
	@%p2720 bra 	$L__BB11_2460;
	ld.shared.u64 	%rd5289, [m_Local_$_1];
	atom.add.u64 	%rd5290, [%rd3], 48;
	add.s64 	%rd5291, %rd5290, 56;
	setp.lt.u64 	%p2721, %rd5291, %rd5289;
	shr.u64 	%rd656, %rd5290, 4;
	cvt.u32.u64 	%r8775, %rd656;
	setp.ne.s32 	%p2722, %r8775, -1;
	and.pred  	%p2723, %p2721, %p2722;
	@%p2723 bra 	$L__BB11_2452;
	mov.b32 	%r6201, 21106;
	st.u32 	[%rd1079], %r6201;
	mov.b32 	%r8775, -1;
	mov.pred 	%p4088, 0;
	bra.uni 	$L__BB11_2453;
$L__BB11_2452:
	ld.shared.u64 	%rd5292, [m_Local_$_0];
	shl.b64 	%rd5293, %rd656, 32;
	shr.s64 	%rd5294, %rd5293, 28;
	add.s64 	%rd5295, %rd5292, %rd5294;
	mov.b16 	%rs655, 0;
	st.u8 	[%rd5295], %rs655;
	st.u8 	[%rd5295+1], %rs655;
	mov.b32 	%r6195, 3608;
	st.u32 	[%rd5295+4], %r6195;
	mov.b16 	%rs656, 1;
	st.u8 	[%rd5295+3], %rs656;
	mov.b32 	%r6196, 48;
	st.u32 	[%rd5295+8], %r6196;
	mov.b32 	%r6197, -1;
	st.u32 	[%rd5295+16], %r6197;
	ld.shared.u64 	%rd5296, [m_Local_$_0];
	add.s64 	%rd5297, %rd5296, %rd5294;
	mov.b32 	%r6198, 0;
	st.u32 	[%rd5297+32], %r6198;
	ld.shared.u64 	%rd5298, [m_Local_$_0];
	add.s64 	%rd5299, %rd5298, %rd5294;
	st.u32 	[%rd5299+36], %r6198;
	ld.shared.u64 	%rd5300, [m_Local_$_0];
	add.s64 	%rd5301, %rd5300, %rd5294;
	st.u32 	[%rd5301+40], %r6198;
	ld.u32 	%r6199, [%rd1079];
	setp.eq.s32 	%p4088, %r6199, 0;
$L__BB11_2453:
	mov.b32 	%r8776, 0;
	not.pred 	%p2725, %p4088;
	@%p2725 bra 	$L__BB11_2459;
	setp.ne.s32 	%p2726, %r8775, -1;
	@%p2726 bra 	$L__BB11_2456;
	mov.b32 	%r6209, 21352;
	st.u32 	[%rd1079], %r6209;
	bra.uni 	$L__BB11_2459;
$L__BB11_2456:
	ld.shared.u64 	%rd5302, [m_Local_$_0];
	mul.wide.s32 	%rd657, %r8775, 16;
	add.s64 	%rd5303, %rd5302, %rd657;
	st.u32 	[%rd5303+40], %r1583;
	ld.u32 	%r6204, [%rd1079];
	setp.ne.s32 	%p2727, %r6204, 0;
	@%p2727 bra 	$L__BB11_2459;
	ld.shared.u64 	%rd5304, [m_Local_$_0];
	add.s64 	%rd5305, %rd5304, %rd657;
	st.u32 	[%rd5305+36], %r8772;
	ld.u32 	%r6206, [%rd1079];
	setp.ne.s32 	%p2728, %r6206, 0;
	@%p2728 bra 	$L__BB11_2459;
	ld.shared.u64 	%rd5306, [m_Local_$_0];
	add.s64 	%rd5307, %rd5306, %rd657;
	st.u32 	[%rd5307+32], %r1547;
	ld.u32 	%r6207, [%rd1079];
	setp.eq.s32 	%p2729, %r6207, 0;
	selp.b32 	%r8776, %r8775, 0, %p2729;
$L__BB11_2459:
	st.u32 	[%rd1079], %r8776;
	bra.uni 	$L__BB11_2461;
$L__BB11_2460:
	cvt.u64.u32 	%rd5308, %r8770;
	add.s64 	%rd5309, %rd655, %rd5308;
	mov.b32 	%r6210, 0;
	st.u32 	[%rd5309+32], %r6210;
	st.u8 	[%rd5309+32], %rs964;
$L__BB11_2461:
	add.s32 	%r8772, %r8772, 1;
	add.s32 	%r8771, %r8771, 1;
	setp.eq.s32 	%p2730, %r8771, 0;
	add.s32 	%r8770, %r8770, 4;
	@%p2730 bra 	$L__BB11_2431;
	bra.uni 	$L__BB11_2429;
$L__BB11_2462:
	ld.shared.u64 	%rd5310, [m_Local_$_0];
	add.s64 	%rd658, %rd5310, %rd650;
	ld.u32 	%r1596, [%rd658+12];
	setp.lt.s32 	%p2733, %r8781, %r1596;
	@%p2733 bra 	$L__BB11_2473;
	ld.shared.u64 	%rd5311, [m_Local_$_1];
	atom.add.u64 	%rd5312, [%rd3], 48;
	add.s64 	%rd5313, %rd5312, 56;
	setp.lt.u64 	%p2734, %rd5313, %rd5311;
	shr.u64 	%rd659, %rd5312, 4;
	cvt.u32.u64 	%r8782, %rd659;
	setp.ne.s32 	%p2735, %r8782, -1;
	and.pred  	%p2736, %p2734, %p2735;
	@%p2736 bra 	$L__BB11_2465;
	mov.b32 	%r6219, 21106;
	st.u32 	[%rd1079], %r6219;
	mov.b32 	%r8782, -1;
	mov.pred 	%p4089, 0;
	bra.uni 	$L__BB11_2466;
$L__BB11_2465:
	ld.shared.u64 	%rd5314, [m_Local_$_0];
	shl.b64 	%rd5315, %rd659, 32;
	shr.s64 	%rd5316, %rd5315, 28;
	add.s64 	%rd5317, %rd5314, %rd5316;
	mov.b16 	%rs657, 0;
	st.u8 	[%rd5317], %rs657;
	st.u8 	[%rd5317+1], %rs657;
	mov.b32 	%r6213, 3608;
	st.u32 	[%rd5317+4], %r6213;
	mov.b16 	%rs658, 1;
	st.u8 	[%rd5317+3], %rs658;
	mov.b32 	%r6214, 48;
	st.u32 	[%rd5317+8], %r6214;
	mov.b32 	%r6215, -1;
	st.u32 	[%rd5317+16], %r6215;
	ld.shared.u64 	%rd5318, [m_Local_$_0];
	add.s64 	%rd5319, %rd5318, %rd5316;
	mov.b32 	%r6216, 0;
	st.u32 	[%rd5319+32], %r6216;
	ld.shared.u64 	%rd5320, [m_Local_$_0];
	add.s64 	%rd5321, %rd5320, %rd5316;
	st.u32 	[%rd5321+36], %r6216;
	ld.shared.u64 	%rd5322, [m_Local_$_0];
	add.s64 	%rd5323, %rd5322, %rd5316;
	st.u32 	[%rd5323+40], %r6216;
	ld.u32 	%r6217, [%rd1079];
	setp.eq.s32 	%p4089, %r6217, 0;
$L__BB11_2466:
	mov.b32 	%r8783, 0;
	not.pred 	%p2738, %p4089;
	@%p2738 bra 	$L__BB11_2472;
	setp.ne.s32 	%p2739, %r8782, -1;
	@%p2739 bra 	$L__BB11_2469;
	mov.b32 	%r6227, 21352;
	st.u32 	[%rd1079], %r6227;
	bra.uni 	$L__BB11_2472;
$L__BB11_2469:
	ld.shared.u64 	%rd5324, [m_Local_$_0];
	mul.wide.s32 	%rd660, %r8782, 16;
	add.s64 	%rd5325, %rd5324, %rd660;
	st.u32 	[%rd5325+40], %r1596;
	ld.u32 	%r6222, [%rd1079];
	setp.ne.s32 	%p2740, %r6222, 0;
	@%p2740 bra 	$L__BB11_2472;
	ld.shared.u64 	%rd5326, [m_Local_$_0];
	add.s64 	%rd5327, %rd5326, %rd660;
	st.u32 	[%rd5327+36], %r8781;
	ld.u32 	%r6224, [%rd1079];
	setp.ne.s32 	%p2741, %r6224, 0;
	@%p2741 bra 	$L__BB11_2472;
	ld.shared.u64 	%rd5328, [m_Local_$_0];
	add.s64 	%rd5329, %rd5328, %rd660;
	st.u32 	[%rd5329+32], %r8757;
	ld.u32 	%r6225, [%rd1079];
	setp.eq.s32 	%p2742, %r6225, 0;
	selp.b32 	%r8783, %r8782, 0, %p2742;
$L__BB11_2472:
	st.u32 	[%rd1079], %r8783;
	mov.b16 	%rs965, 0;
	bra.uni 	$L__BB11_2474;
$L__BB11_2473:
	cvt.u64.u32 	%rd5330, %r8777;
	add.s64 	%rd5331, %rd658, %rd5330;
	ld.u8 	%rs965, [%rd5331+32];
$L__BB11_2474:
	setp.ne.s32 	%p2743, %r1547, -1;
	@%p2743 bra 	$L__BB11_2476;
	mov.b32 	%r6246, 21352;
	st.u32 	[%rd1079], %r6246;
	bra.uni 	$L__BB11_2488;
$L__BB11_2476:
	ld.shared.u64 	%rd5332, [m_Local_$_0];
	add.s64 	%rd661, %rd5332, %rd651;
	ld.u32 	%r6229, [%rd661+12];
	setp.gt.s32 	%p2744, %r8756, -1;
	setp.lt.s32 	%p2745, %r8756, %r6229;
	and.pred  	%p2746, %p2744, %p2745;
	@%p2746 bra 	$L__BB11_2487;
	ld.shared.u64 	%rd5335, [m_Local_$_1];
	atom.add.u64 	%rd5336, [%rd3], 48;
	add.s64 	%rd5337, %rd5336, 56;
	setp.lt.u64 	%p2747, %rd5337, %rd5335;
	shr.u64 	%rd662, %rd5336, 4;
	cvt.u32.u64 	%r8784, %rd662;
	setp.ne.s32 	%p2748, %r8784, -1;
	and.pred  	%p2749, %p2747, %p2748;
	@%p2749 bra 	$L__BB11_2479;
	mov.b32 	%r6237, 21106;
	st.u32 	[%rd1079], %r6237;
	mov.b32 	%r8784, -1;
	mov.pred 	%p4090, 0;
	bra.uni 	$L__BB11_2480;
$L__BB11_2479:
	ld.shared.u64 	%rd5338, [m_Local_$_0];
	shl.b64 	%rd5339, %rd662, 32;
	shr.s64 	%rd5340, %rd5339, 28;
	add.s64 	%rd5341, %rd5338, %rd5340;
	mov.b16 	%rs661, 0;
	st.u8 	[%rd5341], %rs661;
	st.u8 	[%rd5341+1], %rs661;
	mov.b32 	%r6231, 3608;
	st.u32 	[%rd5341+4], %r6231;
	mov.b16 	%rs662, 1;
	st.u8 	[%rd5341+3], %rs662;
	mov.b32 	%r6232, 48;
	st.u32 	[%rd5341+8], %r6232;
	mov.b32 	%r6233, -1;
	st.u32 	[%rd5341+16], %r6233;
	ld.shared.u64 	%rd5342, [m_Local_$_0];
	add.s64 	%rd5343, %rd5342, %rd5340;
	mov.b32 	%r6234, 0;
	st.u32 	[%rd5343+32], %r6234;
	ld.shared.u64 	%rd5344, [m_Local_$_0];
	add.s64 	%rd5345, %rd5344, %rd5340;
	st.u32 	[%rd5345+36], %r6234;
	ld.shared.u64 	%rd5346, [m_Local_$_0];
	add.s64 	%rd5347, %rd5346, %rd5340;
	st.u32 	[%rd5347+40], %r6234;
	ld.u32 	%r6235, [%rd1079];
	setp.eq.s32 	%p4090, %r6235, 0;
$L__BB11_2480:
	mov.b32 	%r8785, 0;
	not.pred 	%p2751, %p4090;
	@%p2751 bra 	$L__BB11_2486;
	setp.ne.s32 	%p2752, %r8784, -1;
	@%p2752 bra 	$L__BB11_2483;
	mov.b32 	%r6245, 21352;
	st.u32 	[%rd1079], %r6245;
	bra.uni 	$L__BB11_2486;
$L__BB11_2483:
	ld.shared.u64 	%rd5348, [m_Local_$_0];
	mul.wide.s32 	%rd663, %r8784, 16;
	add.s64 	%rd5349, %rd5348, %rd663;
	st.u32 	[%rd5349+40], %r6229;
	ld.u32 	%r6240, [%rd1079];
	setp.ne.s32 	%p2753, %r6240, 0;
	@%p2753 bra 	$L__BB11_2486;
	ld.shared.u64 	%rd5350, [m_Local_$_0];
	add.s64 	%rd5351, %rd5350, %rd663;
	st.u32 	[%rd5351+36], %r8756;
	ld.u32 	%r6242, [%rd1079];
	setp.ne.s32 	%p2754, %r6242, 0;
	@%p2754 bra 	$L__BB11_2486;
	ld.shared.u64 	%rd5352, [m_Local_$_0];
	add.s64 	%rd5353, %rd5352, %rd663;
	st.u32 	[%rd5353+32], %r1547;
	ld.u32 	%r6243, [%rd1079];
	setp.eq.s32 	%p2755, %r6243, 0;
	selp.b32 	%r8785, %r8784, 0, %p2755;
$L__BB11_2486:
	st.u32 	[%rd1079], %r8785;
	bra.uni 	$L__BB11_2488;
$L__BB11_2487:
	cvt.u64.u32 	%rd5333, %r8778;
	add.s64 	%rd5334, %rd661, %rd5333;
	mov.b32 	%r6230, 0;
	st.u32 	[%rd5334+32], %r6230;
	st.u8 	[%rd5334+32], %rs965;
$L__BB11_2488:
	add.s32 	%r8781, %r8781, 1;
	add.s32 	%r8780, %r8780, 1;
	setp.ne.s32 	%p2756, %r8780, 0;
	add.s32 	%r8756, %r8756, 1;
	add.s32 	%r8778, %r8778, 4;
	add.s32 	%r8777, %r8777, 4;
	@%p2756 bra 	$L__BB11_2433;
$L__BB11_2489:
	ld.shared.u64 	%rd5354, [m_Local_$_1];
	atom.add.u64 	%rd5355, [%rd3], 48;
	add.s64 	%rd5356, %rd5355, 56;
	setp.lt.u64 	%p2757, %rd5356, %rd5354;
	shr.u64 	%rd5357, %rd5355, 4;
	cvt.u32.u64 	%r6247, %rd5357;
	selp.b32 	%r1611, %r6247, -1, %p2757;
	setp.ne.s32 	%p2758, %r1611, -1;
	@%p2758 bra 	$L__BB11_2491;
	mov.b32 	%r6359, 21352;
	st.u32 	[%rd1079], %r6359;
	bra.uni 	$L__BB11_2566;
$L__BB11_2491:
	ld.shared.u64 	%rd5358, [m_Local_$_0];
	mul.wide.s32 	%rd664, %r1611, 16;
	add.s64 	%rd5359, %rd5358, %rd664;
	mov.b16 	%rs663, 1;
	st.u8 	[%rd5359], %rs663;
	mov.b16 	%rs664, 0;
	st.u8 	[%rd5359+1], %rs664;
	mov.b32 	%r6248, 2906;
	st.u32 	[%rd5359+4], %r6248;
	st.u8 	[%rd5359+3], %rs663;
	mov.b32 	%r6249, 48;
	st.u32 	[%rd5359+8], %r6249;
	mov.b32 	%r6250, -1;
	st.u32 	[%rd5359+16], %r6250;
	ld.shared.u64 	%rd5360, [m_Local_$_0];
	mul.wide.s32 	%rd665, %r1547, 16;
	add.s64 	%rd5361, %rd5360, %rd665;
	ld.u32 	%r1612, [%rd5361+12];
	shl.b32 	%r6251, %r1612, 2;
	add.s32 	%r6252, %r6251, 32;
	shr.s32 	%r6253, %r6252, 31;
	shr.u32 	%r6254, %r6253, 29;
	add.s32 	%r6255, %r6252, %r6254;
	and.b32  	%r6256, %r6255, -8;
	sub.s32 	%r6257, %r6252, %r6256;
	setp.eq.s32 	%p2759, %r6257, 0;
	sub.s32 	%r6258, %r6251, %r6257;
	add.s32 	%r6259, %r6258, 40;
	selp.b32 	%r1613, %r6252, %r6259, %p2759;
	ld.shared.u64 	%rd666, [m_Local_$_1];
	and.b32  	%r6260, %r1613, 12;
	setp.eq.s32 	%p2760, %r6260, 0;
	mov.u32 	%r8786, %r1613;
	@%p2760 bra 	$L__BB11_2493;
	shr.s32 	%r6261, %r1613, 31;
	shr.u32 	%r6262, %r6261, 28;
	add.s32 	%r6263, %r1613, %r6262;
	and.b32  	%r6264, %r6263, -16;
	add.s32 	%r8786, %r6264, 16;
$L__BB11_2493:
	cvt.s64.s32 	%rd5362, %r8786;
	atom.add.u64 	%rd5363, [%rd3], %rd5362;
	cvt.s64.s32 	%rd5364, %r1613;
	add.s64 	%rd5365, %rd5364, %rd5363;
	add.s64 	%rd5366, %rd5365, 8;
	setp.lt.u64 	%p2761, %rd5366, %rd666;
	shr.u64 	%rd5367, %rd5363, 4;
	cvt.u32.u64 	%r6265, %rd5367;
	selp.b32 	%r1616, %r6265, -1, %p2761;
	setp.ne.s32 	%p2762, %r1616, -1;
	@%p2762 bra 	$L__BB11_2495;
	mov.b32 	%r6323, 21352;
	st.u32 	[%rd1079], %r6323;
	bra.uni 	$L__BB11_2534;
$L__BB11_2495:
	ld.shared.u64 	%rd5368, [m_Local_$_0];
	mul.wide.s32 	%rd667, %r1616, 16;
	add.s64 	%rd5369, %rd5368, %rd667;
	mov.b16 	%rs665, 0;
	st.u8 	[%rd5369], %rs665;
	st.u8 	[%rd5369+1], %rs665;
	mov.b32 	%r6266, 4335;
	st.u32 	[%rd5369+4], %r6266;
	mov.b16 	%rs666, 1;
	st.u8 	[%rd5369+3], %rs666;
	st.u32 	[%rd5369+8], %r1613;
	st.u32 	[%rd5369+12], %r1612;
	setp.lt.s32 	%p2763, %r1612, 1;
	@%p2763 bra 	$L__BB11_2534;
	setp.eq.s32 	%p2764, %r1612, 1;
	mov.b32 	%r1635, 0;
	@%p2764 bra 	$L__BB11_2522;
	and.b32  	%r6269, %r1612, 2147483646;
	neg.s32 	%r8788, %r6269;
	mov.b32 	%r8787, 0;
	mov.u32 	%r8789, %r8787;
$L__BB11_2498:
	ld.shared.u64 	%rd5370, [m_Local_$_0];
	add.s64 	%rd668, %rd5370, %rd667;
	ld.u32 	%r1621, [%rd668+12];
	setp.lt.s32 	%p2765, %r8789, %r1621;
	@%p2765 bra 	$L__BB11_2509;
	ld.shared.u64 	%rd5371, [m_Local_$_1];
	atom.add.u64 	%rd5372, [%rd3], 48;
	add.s64 	%rd5373, %rd5372, 56;
	setp.lt.u64 	%p2766, %rd5373, %rd5371;
	shr.u64 	%rd669, %rd5372, 4;
	cvt.u32.u64 	%r8790, %rd669;
	setp.ne.s32 	%p2767, %r8790, -1;
	and.pred  	%p2768, %p2766, %p2767;
	@%p2768 bra 	$L__BB11_2501;
	mov.b32 	%r6276, 21106;
	st.u32 	[%rd1079], %r6276;
	mov.b32 	%r8790, -1;
	mov.pred 	%p4091, 0;
	bra.uni 	$L__BB11_2502;
$L__BB11_2501:
	ld.shared.u64 	%rd5374, [m_Local_$_0];
	shl.b64 	%rd5375, %rd669, 32;
	shr.s64 	%rd5376, %rd5375, 28;
	add.s64 	%rd5377, %rd5374, %rd5376;
	mov.b16 	%rs667, 0;
	st.u8 	[%rd5377], %rs667;
	st.u8 	[%rd5377+1], %rs667;
	mov.b32 	%r6270, 3608;
	st.u32 	[%rd5377+4], %r6270;
	mov.b16 	%rs668, 1;
	st.u8 	[%rd5377+3], %rs668;
	mov.b32 	%r6271, 48;
	st.u32 	[%rd5377+8], %r6271;
	mov.b32 	%r6272, -1;
	st.u32 	[%rd5377+16], %r6272;
	ld.shared.u64 	%rd5378, [m_Local_$_0];
	add.s64 	%rd5379, %rd5378, %rd5376;
	mov.b32 	%r6273, 0;
	st.u32 	[%rd5379+32], %r6273;
	ld.shared.u64 	%rd5380, [m_Local_$_0];
	add.s64 	%rd5381, %rd5380, %rd5376;
	st.u32 	[%rd5381+36], %r6273;
	ld.shared.u64 	%rd5382, [m_Local_$_0];
	add.s64 	%rd5383, %rd5382, %rd5376;
	st.u32 	[%rd5383+40], %r6273;
	ld.u32 	%r6274, [%rd1079];
	setp.eq.s32 	%p4091, %r6274, 0;
$L__BB11_2502:
	mov.b32 	%r8791, 0;
	not.pred 	%p2770, %p4091;
	@%p2770 bra 	$L__BB11_2508;
	setp.ne.s32 	%p2771, %r8790, -1;
	@%p2771 bra 	$L__BB11_2505;
	mov.b32 	%r6284, 21352;
	st.u32 	[%rd1079], %r6284;
	bra.uni 	$L__BB11_2508;
$L__BB11_2505:
	ld.shared.u64 	%rd5384, [m_Local_$_0];
	mul.wide.s32 	%rd670, %r8790, 16;
	add.s64 	%rd5385, %rd5384, %rd670;
	st.u32 	[%rd5385+40], %r1621;
	ld.u32 	%r6279, [%rd1079];
	setp.ne.s32 	%p2772, %r6279, 0;
	@%p2772 bra 	$L__BB11_2508;
	ld.shared.u64 	%rd5386, [m_Local_$_0];
	add.s64 	%rd5387, %rd5386, %rd670;
	st.u32 	[%rd5387+36], %r8789;
	ld.u32 	%r6281, [%rd1079];
	setp.ne.s32 	%p2773, %r6281, 0;
	@%p2773 bra 	$L__BB11_2508;
	ld.shared.u64 	%rd5388, [m_Local_$_0];
	add.s64 	%rd5389, %rd5388, %rd670;
	st.u32 	[%rd5389+32], %r1616;
	ld.u32 	%r6282, [%rd1079];
	setp.eq.s32 	%p2774, %r6282, 0;
	selp.b32 	%r8791, %r8790, 0, %p2774;
$L__BB11_2508:
	st.u32 	[%rd1079], %r8791;
	bra.uni 	$L__BB11_2510;
$L__BB11_2509:
	cvt.u64.u32 	%rd5390, %r8787;
	add.s64 	%rd5391, %rd668, %rd5390;
	mov.b32 	%r6285, 0;
	st.u32 	[%rd5391+32], %r6285;
$L__BB11_2510:
	ld.shared.u64 	%rd5392, [m_Local_$_0];
	add.s64 	%rd671, %rd5392, %rd667;
	ld.u32 	%r1626, [%rd671+12];
	add.s32 	%r6286, %r8789, 1;
	setp.lt.s32 	%p2775, %r6286, %r1626;
	@%p2775 bra 	$L__BB11_2520;
	ld.shared.u64 	%rd5393, [m_Local_$_1];
	atom.add.u64 	%rd5394, [%rd3], 48;
	add.s64 	%rd5395, %rd5394, 56;
	setp.ge.u64 	%p2776, %rd5395, %rd5393;
	shr.u64 	%rd672, %rd5394, 4;
	cvt.u32.u64 	%r8792, %rd672;
	setp.eq.s32 	%p2777, %r8792, -1;
	or.pred  	%p2778, %p2776, %p2777;
	@%p2778 bra 	$L__BB11_2513;
	ld.shared.u64 	%rd5396, [m_Local_$_0];
	shl.b64 	%rd5397, %rd672, 32;
	shr.s64 	%rd5398, %rd5397, 28;
	add.s64 	%rd5399, %rd5396, %rd5398;
	mov.b16 	%rs669, 0;
	st.u8 	[%rd5399], %rs669;
	st.u8 	[%rd5399+1], %rs669;
	mov.b32 	%r6287, 3608;
	st.u32 	[%rd5399+4], %r6287;
	mov.b16 	%rs670, 1;
	st.u8 	[%rd5399+3], %rs670;
	mov.b32 	%r6288, 48;
	st.u32 	[%rd5399+8], %r6288;
	mov.b32 	%r6289, -1;
	st.u32 	[%rd5399+16], %r6289;
	ld.shared.u64 	%rd5400, [m_Local_$_0];
	add.s64 	%rd5401, %rd5400, %rd5398;
	mov.b32 	%r6290, 0;
	st.u32 	[%rd5401+32], %r6290;
	ld.shared.u64 	%rd5402, [m_Local_$_0];
	add.s64 	%rd5403, %rd5402, %rd5398;
	st.u32 	[%rd5403+36], %r6290;
	ld.shared.u64 	%rd5404, [m_Local_$_0];
	add.s64 	%rd5405, %rd5404, %rd5398;
	st.u32 	[%rd5405+40], %r6290;
	ld.u32 	%r6291, [%rd1079];
	setp.eq.s32 	%p4092, %r6291, 0;
	bra.uni 	$L__BB11_2514;
$L__BB11_2513:
	mov.b32 	%r6293, 21106;
	st.u32 	[%rd1079], %r6293;
	mov.b32 	%r8792, -1;
	mov.pred 	%p4092, 0;
$L__BB11_2514:
	mov.b32 	%r8793, 0;
	not.pred 	%p2780, %p4092;
	@%p2780 bra 	$L__BB11_2519;
	setp.eq.s32 	%p2781, %r8792, -1;
	@%p2781 bra 	$L__BB11_4066;
	ld.shared.u64 	%rd5406, [m_Local_$_0];
	mul.wide.s32 	%rd673, %r8792, 16;
	add.s64 	%rd5407, %rd5406, %rd673;
	st.u32 	[%rd5407+40], %r1626;
	ld.u32 	%r6296, [%rd1079];
	setp.eq.s32 	%p2782, %r6296, 0;
	@%p2782 bra 	$L__BB11_2517;
	bra.uni 	$L__BB11_2519;
$L__BB11_2517:
	ld.shared.u64 	%rd5408, [m_Local_$_0];
	add.s64 	%rd5409, %rd5408, %rd673;
	add.s32 	%r6298, %r8789, 1;
	st.u32 	[%rd5409+36], %r6298;
	ld.u32 	%r6299, [%rd1079];
	setp.ne.s32 	%p2783, %r6299, 0;
	@%p2783 bra 	$L__BB11_2519;
	ld.shared.u64 	%rd5410, [m_Local_$_0];
	add.s64 	%rd5411, %rd5410, %rd673;
	st.u32 	[%rd5411+32], %r1616;
	ld.u32 	%r6300, [%rd1079];
	setp.eq.s32 	%p2784, %r6300, 0;
	selp.b32 	%r8793, %r8792, 0, %p2784;
$L__BB11_2519:
	st.u32 	[%rd1079], %r8793;
	bra.uni 	$L__BB11_2521;
$L__BB11_2520:
	add.s32 	%r6303, %r8787, 4;
	cvt.u64.u32 	%rd5412, %r6303;
	add.s64 	%rd5413, %rd671, %rd5412;
	mov.b32 	%r6304, 0;
	st.u32 	[%rd5413+32], %r6304;
$L__BB11_2521:
	and.b32  	%r1635, %r1612, 2147483646;
	add.s32 	%r8789, %r8789, 2;
	add.s32 	%r8788, %r8788, 2;
	add.s32 	%r8787, %r8787, 8;
	setp.ne.s32 	%p2785, %r8788, 0;
	@%p2785 bra 	$L__BB11_2498;
$L__BB11_2522:
	and.b32  	%r6305, %r1612, 1;
	setp.eq.b32 	%p2786, %r6305, 1;
	not.pred 	%p2787, %p2786;
	@%p2787 bra 	$L__BB11_2534;
	ld.shared.u64 	%rd5414, [m_Local_$_0];
	add.s64 	%rd674, %rd5414, %rd667;
	ld.u32 	%r1636, [%rd674+12];
	setp.lt.s32 	%p2788, %r1635, %r1636;
	@%p2788 bra 	$L__BB11_2533;
	ld.shared.u64 	%rd5415, [m_Local_$_1];
	atom.add.u64 	%rd5416, [%rd3], 48;
	add.s64 	%rd5417, %rd5416, 56;
	setp.ge.u64 	%p2789, %rd5417, %rd5415;
	shr.u64 	%rd675, %rd5416, 4;
	cvt.u32.u64 	%r8795, %rd675;
	setp.eq.s32 	%p2790, %r8795, -1;
	or.pred  	%p2791, %p2789, %p2790;
	@%p2791 bra 	$L__BB11_2526;
	ld.shared.u64 	%rd5418, [m_Local_$_0];
	shl.b64 	%rd5419, %rd675, 32;
	shr.s64 	%rd5420, %rd5419, 28;
	add.s64 	%rd5421, %rd5418, %rd5420;
	mov.b16 	%rs671, 0;
	st.u8 	[%rd5421], %rs671;
	st.u8 	[%rd5421+1], %rs671;
	mov.b32 	%r6306, 3608;
	st.u32 	[%rd5421+4], %r6306;
	mov.b16 	%rs672, 1;
	st.u8 	[%rd5421+3], %rs672;
	mov.b32 	%r6307, 48;
	st.u32 	[%rd5421+8], %r6307;
	mov.b32 	%r6308, -1;
	st.u32 	[%rd5421+16], %r6308;
	ld.shared.u64 	%rd5422, [m_Local_$_0];
	add.s64 	%rd5423, %rd5422, %rd5420;
	mov.b32 	%r6309, 0;
	st.u32 	[%rd5423+32], %r6309;
	ld.shared.u64 	%rd5424, [m_Local_$_0];
	add.s64 	%rd5425, %rd5424, %rd5420;
	st.u32 	[%rd5425+36], %r6309;
	ld.shared.u64 	%rd5426, [m_Local_$_0];
	add.s64 	%rd5427, %rd5426, %rd5420;
	st.u32 	[%rd5427+40], %r6309;
	ld.u32 	%r6310, [%rd1079];
	setp.eq.s32 	%p4093, %r6310, 0;
	bra.uni 	$L__BB11_2527;
$L__BB11_2526:
	mov.b32 	%r6312, 21106;
	st.u32 	[%rd1079], %r6312;
	mov.b32 	%r8795, -1;
	mov.pred 	%p4093, 0;
$L__BB11_2527:
	mov.b32 	%r8796, 0;
	not.pred 	%p2793, %p4093;
	@%p2793 bra 	$L__BB11_2532;
	setp.eq.s32 	%p2794, %r8795, -1;
	@%p2794 bra 	$L__BB11_4067;
	ld.shared.u64 	%rd5428, [m_Local_$_0];
	mul.wide.s32 	%rd676, %r8795, 16;
	add.s64 	%rd5429, %rd5428, %rd676;
	st.u32 	[%rd5429+40], %r1636;
	ld.u32 	%r6315, [%rd1079];
	setp.eq.s32 	%p2795, %r6315, 0;
	@%p2795 bra 	$L__BB11_2530;
	bra.uni 	$L__BB11_2532;
$L__BB11_2530:
	ld.shared.u64 	%rd5430, [m_Local_$_0];
	add.s64 	%rd5431, %rd5430, %rd676;
	st.u32 	[%rd5431+36], %r1635;
	ld.u32 	%r6317, [%rd1079];
	setp.ne.s32 	%p2796, %r6317, 0;
	@%p2796 bra 	$L__BB11_2532;
	ld.shared.u64 	%rd5432, [m_Local_$_0];
	add.s64 	%rd5433, %rd5432, %rd676;
	st.u32 	[%rd5433+32], %r1616;
	ld.u32 	%r6318, [%rd1079];
	setp.eq.s32 	%p2797, %r6318, 0;
	selp.b32 	%r8796, %r8795, 0, %p2797;
$L__BB11_2532:
	st.u32 	[%rd1079], %r8796;
	bra.uni 	$L__BB11_2534;
$L__BB11_2533:
	shl.b32 	%r6321, %r1635, 2;
	cvt.u64.u32 	%rd5434, %r6321;
	add.s64 	%rd5435, %rd674, %rd5434;
	mov.b32 	%r6322, 0;
	st.u32 	[%rd5435+32], %r6322;
$L__BB11_2534:
	setp.lt.s32 	%p2798, %r1612, 1;
	@%p2798 bra 	$L__BB11_2565;
	neg.s32 	%r8798, %r1612;
	mov.b32 	%r8797, 0;
	mul.wide.s32 	%rd5459, %r1616, 16;
	mov.u32 	%r8799, %r8797;
$L__BB11_2536:
	setp.ne.s32 	%p2799, %r1547, -1;
	@%p2799 bra 	$L__BB11_2538;
	mov.b32 	%r6340, 21352;
	st.u32 	[%rd1079], %r6340;
	mov.b16 	%rs966, 0;
	bra.uni 	$L__BB11_2550;
$L__BB11_2538:
	ld.shared.u64 	%rd5436, [m_Local_$_0];
	add.s64 	%rd677, %rd5436, %rd665;
	ld.u32 	%r1645, [%rd677+12];
	setp.lt.s32 	%p2800, %r8799, %r1645;
	@%p2800 bra 	$L__BB11_2549;
	ld.shared.u64 	%rd5437, [m_Local_$_1];
	atom.add.u64 	%rd5438, [%rd3], 48;
	add.s64 	%rd5439, %rd5438, 56;
	setp.lt.u64 	%p2801, %rd5439, %rd5437;
	shr.u64 	%rd678, %rd5438, 4;
	cvt.u32.u64 	%r8800, %rd678;
	setp.ne.s32 	%p2802, %r8800, -1;
	and.pred  	%p2803, %p2801, %p2802;
	@%p2803 bra 	$L__BB11_2541;
	mov.b32 	%r6331, 21106;
	st.u32 	[%rd1079], %r6331;
	mov.b32 	%r8800, -1;
	mov.pred 	%p4094, 0;
	bra.uni 	$L__BB11_2542;
$L__BB11_2541:
	ld.shared.u64 	%rd5440, [m_Local_$_0];
	shl.b64 	%rd5441, %rd678, 32;
	shr.s64 	%rd5442, %rd5441, 28;
	add.s64 	%rd5443, %rd5440, %rd5442;
	mov.b16 	%rs673, 0;
	st.u8 	[%rd5443], %rs673;
	st.u8 	[%rd5443+1], %rs673;
	mov.b32 	%r6325, 3608;
	st.u32 	[%rd5443+4], %r6325;
	mov.b16 	%rs674, 1;
	st.u8 	[%rd5443+3], %rs674;
	mov.b32 	%r6326, 48;
	st.u32 	[%rd5443+8], %r6326;
	mov.b32 	%r6327, -1;
	st.u32 	[%rd5443+16], %r6327;
	ld.shared.u64 	%rd5444, [m_Local_$_0];
	add.s64 	%rd5445, %rd5444, %rd5442;
	mov.b32 	%r6328, 0;
	st.u32 	[%rd5445+32], %r6328;
	ld.shared.u64 	%rd5446, [m_Local_$_0];
	add.s64 	%rd5447, %rd5446, %rd5442;
	st.u32 	[%rd5447+36], %r6328;
	ld.shared.u64 	%rd5448, [m_Local_$_0];
	add.s64 	%rd5449, %rd5448, %rd5442;
	st.u32 	[%rd5449+40], %r6328;
	ld.u32 	%r6329, [%rd1079];
	setp.eq.s32 	%p4094, %r6329, 0;
$L__BB11_2542:
	mov.b32 	%r8801, 0;
	not.pred 	%p2805, %p4094;
	@%p2805 bra 	$L__BB11_2548;
	setp.ne.s32 	%p2806, %r8800, -1;
	@%p2806 bra 	$L__BB11_2545;
	mov.b32 	%r6339, 21352;
	st.u32 	[%rd1079], %r6339;
	bra.uni 	$L__BB11_2548;
$L__BB11_2545:
	ld.shared.u64 	%rd5450, [m_Local_$_0];
	mul.wide.s32 	%rd679, %r8800, 16;
	add.s64 	%rd5451, %rd5450, %rd679;
	st.u32 	[%rd5451+40], %r1645;
	ld.u32 	%r6334, [%rd1079];
	setp.ne.s32 	%p2807, %r6334, 0;
	@%p2807 bra 	$L__BB11_2548;
	ld.shared.u64 	%rd5452, [m_Local_$_0];
	add.s64 	%rd5453, %rd5452, %rd679;
	st.u32 	[%rd5453+36], %r8799;
	ld.u32 	%r6336, [%rd1079];
	setp.ne.s32 	%p2808, %r6336, 0;
	@%p2808 bra 	$L__BB11_2548;
	ld.shared.u64 	%rd5454, [m_Local_$_0];
	add.s64 	%rd5455, %rd5454, %rd679;
	st.u32 	[%rd5455+32], %r1547;
	ld.u32 	%r6337, [%rd1079];
	setp.eq.s32 	%p2809, %r6337, 0;
	selp.b32 	%r8801, %r8800, 0, %p2809;
$L__BB11_2548:
	st.u32 	[%rd1079], %r8801;
	mov.b16 	%rs966, 0;
	bra.uni 	$L__BB11_2550;
$L__BB11_2549:
	cvt.u64.u32 	%rd5456, %r8797;
	add.s64 	%rd5457, %rd677, %rd5456;
	ld.u8 	%rs966, [%rd5457+32];
$L__BB11_2550:
	setp.ne.s32 	%p2810, %r1616, -1;
	@%p2810 bra 	$L__BB11_2552;
	mov.b32 	%r6357, 21352;
	st.u32 	[%rd1079], %r6357;
	bra.uni 	$L__BB11_2564;
$L__BB11_2552:
	ld.shared.u64 	%rd5458, [m_Local_$_0];
	add.s64 	%rd680, %rd5458, %rd5459;
	ld.u32 	%r1650, [%rd680+12];
	setp.lt.s32 	%p2811, %r8799, %r1650;
	@%p2811 bra 	$L__BB11_2563;
	ld.shared.u64 	%rd5460, [m_Local_$_1];
	atom.add.u64 	%rd5461, [%rd3], 48;
	add.s64 	%rd5462, %rd5461, 56;
	setp.lt.u64 	%p2812, %rd5462, %rd5460;
	shr.u64 	%rd681, %rd5461, 4;
	cvt.u32.u64 	%r8802, %rd681;
	setp.ne.s32 	%p2813, %r8802, -1;
	and.pred  	%p2814, %p2812, %p2813;
	@%p2814 bra 	$L__BB11_2555;
	mov.b32 	%r6347, 21106;
	st.u32 	[%rd1079], %r6347;
	mov.b32 	%r8802, -1;
	mov.pred 	%p4095, 0;
	bra.uni 	$L__BB11_2556;
$L__BB11_2555:
	ld.shared.u64 	%rd5463, [m_Local_$_0];
	shl.b64 	%rd5464, %rd681, 32;
	shr.s64 	%rd5465, %rd5464, 28;
	add.s64 	%rd5466, %rd5463, %rd5465;
	mov.b16 	%rs677, 0;
	st.u8 	[%rd5466], %rs677;
	st.u8 	[%rd5466+1], %rs677;
	mov.b32 	%r6341, 3608;
	st.u32 	[%rd5466+4], %r6341;
	mov.b16 	%rs678, 1;
	st.u8 	[%rd5466+3], %rs678;
	mov.b32 	%r6342, 48;
	st.u32 	[%rd5466+8], %r6342;
	mov.b32 	%r6343, -1;
	st.u32 	[%rd5466+16], %r6343;
	ld.shared.u64 	%rd5467, [m_Local_$_0];
	add.s64 	%rd5468, %rd5467, %rd5465;
	mov.b32 	%r6344, 0;
	st.u32 	[%rd5468+32], %r6344;
	ld.shared.u64 	%rd5469, [m_Local_$_0];
	add.s64 	%rd5470, %rd5469, %rd5465;
	st.u32 	[%rd5470+36], %r6344;
	ld.shared.u64 	%rd5471, [m_Local_$_0];
	add.s64 	%rd5472, %rd5471, %rd5465;
	st.u32 	[%rd5472+40], %r6344;
	ld.u32 	%r6345, [%rd1079];
	setp.eq.s32 	%p4095, %r6345, 0;
$L__BB11_2556:
	mov.b32 	%r8803, 0;
	not.pred 	%p2816, %p4095;
	@%p2816 bra 	$L__BB11_2562;
	setp.ne.s32 	%p2817, %r8802, -1;
	@%p2817 bra 	$L__BB11_2559;
	mov.b32 	%r6355, 21352;
	st.u32 	[%rd1079], %r6355;
	bra.uni 	$L__BB11_2562;
$L__BB11_2559:
	ld.shared.u64 	%rd5473, [m_Local_$_0];
	mul.wide.s32 	%rd682, %r8802, 16;
	add.s64 	%rd5474, %rd5473, %rd682;
	st.u32 	[%rd5474+40], %r1650;
	ld.u32 	%r6350, [%rd1079];
	setp.ne.s32 	%p2818, %r6350, 0;
	@%p2818 bra 	$L__BB11_2562;
	ld.shared.u64 	%rd5475, [m_Local_$_0];
	add.s64 	%rd5476, %rd5475, %rd682;
	st.u32 	[%rd5476+36], %r8799;
	ld.u32 	%r6352, [%rd1079];
	setp.ne.s32 	%p2819, %r6352, 0;
	@%p2819 bra 	$L__BB11_2562;
	ld.shared.u64 	%rd5477, [m_Local_$_0];
	add.s64 	%rd5478, %rd5477, %rd682;
	st.u32 	[%rd5478+32], %r1616;
	ld.u32 	%r6353, [%rd1079];
	setp.eq.s32 	%p2820, %r6353, 0;
	selp.b32 	%r8803, %r8802, 0, %p2820;
$L__BB11_2562:
	st.u32 	[%rd1079], %r8803;
	bra.uni 	$L__BB11_2564;
$L__BB11_2563:
	cvt.u64.u32 	%rd5479, %r8797;
	add.s64 	%rd5480, %rd680, %rd5479;
	mov.b32 	%r6356, 0;
	st.u32 	[%rd5480+32], %r6356;
	st.u8 	[%rd5480+32], %rs966;
$L__BB11_2564:
	add.s32 	%r8799, %r8799, 1;
	add.s32 	%r8798, %r8798, 1;
	setp.ne.s32 	%p2821, %r8798, 0;
	add.s32 	%r8797, %r8797, 4;
	@%p2821 bra 	$L__BB11_2536;
$L__BB11_2565:
	ld.shared.u64 	%rd5481, [m_Local_$_0];
	add.s64 	%rd5482, %rd5481, %rd664;
	st.u32 	[%rd5482+32], %r1616;
	ld.shared.u64 	%rd5483, [m_Local_$_0];
	add.s64 	%rd5484, %rd5483, %rd664;
	st.u32 	[%rd5484+40], %r1612;
	ld.shared.u64 	%rd5485, [m_Local_$_0];
	add.s64 	%rd5486, %rd5485, %rd664;
	mov.b32 	%r6358, 0;
	st.u32 	[%rd5486+48], %r6358;
$L__BB11_2566:
	ld.shared.u64 	%rd5487, [m_Local_$_1];
	atom.add.u64 	%rd5488, [%rd3], 48;
	add.s64 	%rd5489, %rd5488, 56;
	setp.lt.u64 	%p2822, %rd5489, %rd5487;
	shr.u64 	%rd683, %rd5488, 4;
	cvt.u32.u64 	%r8807, %rd683;
	setp.ne.s32 	%p2823, %r8807, -1;
	and.pred  	%p2824, %p2822, %p2823;
	@%p2824 bra 	$L__BB11_2568;
	mov.b32 	%r9088, 21352;
	st.u32 	[%rd1079], %r9088;
	mov.b32 	%r8807, -1;
	bra.uni 	$L__BB11_2572;
$L__BB11_2568:
	setp.ne.s32 	%p2825, %r1611, -1;
	ld.shared.u64 	%rd5490, [m_Local_$_0];
	shl.b64 	%rd5491, %rd683, 32;
	shr.s64 	%rd684, %rd5491, 28;
	add.s64 	%rd5492, %rd5490, %rd684;
	mov.b16 	%rs679, 0;
	st.u8 	[%rd5492], %rs679;
	st.u8 	[%rd5492+1], %rs679;
	mov.b32 	%r6360, 16901;
	st.u32 	[%rd5492+4], %r6360;
	mov.b16 	%rs680, 1;
	st.u8 	[%rd5492+3], %rs680;
	mov.b32 	%r6361, 44;
	st.u32 	[%rd5492+8], %r6361;
	mov.b32 	%r6362, -1;
	st.u32 	[%rd5492+16], %r6362;
	@%p2825 bra 	$L__BB11_2570;
	mov.b32 	%r6364, 21352;
	st.u32 	[%rd1079], %r6364;
	mov.b32 	%r8804, 0;
	ld.shared.u64 	%rd7582, [m_Local_$_0];
	mov.u32 	%r8805, %r8804;
	bra.uni 	$L__BB11_2571;
$L__BB11_2570:
	ld.shared.u64 	%rd7582, [m_Local_$_0];
	mul.wide.s32 	%rd5493, %r1611, 16;
	add.s64 	%rd5494, %rd7582, %rd5493;
	ld.u32 	%r8804, [%rd5494+32];
	ld.u32 	%r8805, [%rd5494+40];
$L__BB11_2571:
	add.s64 	%rd5495, %rd7582, %rd684;
	st.u32 	[%rd5495+32], %r8804;
	ld.shared.u64 	%rd5496, [m_Local_$_0];
	add.s64 	%rd5497, %rd5496, %rd684;
	st.u32 	[%rd5497+40], %r8805;
	ld.u32 	%r9088, [%rd1079];
$L__BB11_2572:
	setp.ne.s32 	%p2826, %r9088, 0;
	@%p2826 bra 	$L__BB11_2942;
	add.s32 	%r1666, %r887, -33;
	mov.b32 	%r8811, 0;
	mov.u32 	%r8809, %r8811;
$L__BB11_2574:
	ld.shared.u64 	%rd688, [m_Local_$_0];
	ld.u32 	%r1669, [%rd688+8];
	setp.ne.s32 	%p2827, %r1669, -1;
	@%p2827 bra 	$L__BB11_2576;
	mov.b32 	%r8811, 21352;
	st.u32 	[%rd1079], %r8811;
	mov.b32 	%r8813, 0;
	mov.pred 	%p4097, 0;
	bra.uni 	$L__BB11_2588;
$L__BB11_2576:
	mul.wide.s32 	%rd5498, %r1669, 16;
	add.s64 	%rd689, %rd688, %rd5498;
	ld.u32 	%r1670, [%rd689+12];
	setp.lt.s32 	%p2828, %r8809, %r1670;
	@%p2828 bra 	$L__BB11_2587;
	ld.shared.u64 	%rd5499, [m_Local_$_1];
	atom.add.u64 	%rd5500, [%rd3], 48;
	add.s64 	%rd5501, %rd5500, 56;
	setp.lt.u64 	%p2829, %rd5501, %rd5499;
	shr.u64 	%rd690, %rd5500, 4;
	cvt.u32.u64 	%r8810, %rd690;
	setp.ne.s32 	%p2830, %r8810, -1;
	and.pred  	%p2831, %p2829, %p2830;
	@%p2831 bra 	$L__BB11_2579;
	mov.b32 	%r6375, 21106;
	st.u32 	[%rd1079], %r6375;
	mov.b32 	%r8810, -1;
	mov.pred 	%p4096, 0;
	bra.uni 	$L__BB11_2580;
$L__BB11_2579:
	ld.shared.u64 	%rd5502, [m_Local_$_0];
	shl.b64 	%rd5503, %rd690, 32;
	shr.s64 	%rd5504, %rd5503, 28;
	add.s64 	%rd5505, %rd5502, %rd5504;
	mov.b16 	%rs681, 0;
	st.u8 	[%rd5505], %rs681;
	st.u8 	[%rd5505+1], %rs681;
	mov.b32 	%r6369, 3608;
	st.u32 	[%rd5505+4], %r6369;
	mov.b16 	%rs682, 1;
	st.u8 	[%rd5505+3], %rs682;
	mov.b32 	%r6370, 48;
	st.u32 	[%rd5505+8], %r6370;
	mov.b32 	%r6371, -1;
	st.u32 	[%rd5505+16], %r6371;
	ld.shared.u64 	%rd5506, [m_Local_$_0];
	add.s64 	%rd5507, %rd5506, %rd5504;
	mov.b32 	%r6372, 0;
	st.u32 	[%rd5507+32], %r6372;
	ld.shared.u64 	%rd5508, [m_Local_$_0];
	add.s64 	%rd5509, %rd5508, %rd5504;
	st.u32 	[%rd5509+36], %r6372;
	ld.shared.u64 	%rd5510, [m_Local_$_0];
	add.s64 	%rd5511, %rd5510, %rd5504;
	st.u32 	[%rd5511+40], %r6372;
	ld.u32 	%r6373, [%rd1079];
	setp.eq.s32 	%p4096, %r6373, 0;
$L__BB11_2580:
	mov.b32 	%r8811, 0;
	not.pred 	%p2833, %p4096;
	@%p2833 bra 	$L__BB11_2586;
	setp.ne.s32 	%p2834, %r8810, -1;
	@%p2834 bra 	$L__BB11_2583;
	mov.b32 	%r6383, 21352;
	st.u32 	[%rd1079], %r6383;
	bra.uni 	$L__BB11_2586;
$L__BB11_2583:
	ld.shared.u64 	%rd5512, [m_Local_$_0];
	mul.wide.s32 	%rd691, %r8810, 16;
	add.s64 	%rd5513, %rd5512, %rd691;
	st.u32 	[%rd5513+40], %r1670;
	ld.u32 	%r6378, [%rd1079];
	setp.ne.s32 	%p2835, %r6378, 0;
	@%p2835 bra 	$L__BB11_2586;
	ld.shared.u64 	%rd5514, [m_Local_$_0];
	add.s64 	%rd5515, %rd5514, %rd691;
	st.u32 	[%rd5515+36], %r8809;
	ld.u32 	%r6380, [%rd1079];
	setp.ne.s32 	%p2836, %r6380, 0;
	@%p2836 bra 	$L__BB11_2586;
	ld.shared.u64 	%rd5516, [m_Local_$_0];
	add.s64 	%rd5517, %rd5516, %rd691;
	st.u32 	[%rd5517+32], %r1669;
	ld.u32 	%r6381, [%rd1079];
	setp.eq.s32 	%p2837, %r6381, 0;
	selp.b32 	%r8811, %r8810, 0, %p2837;
$L__BB11_2586:
	st.u32 	[%rd1079], %r8811;
	setp.eq.s32 	%p4097, %r8811, 0;
	mov.b32 	%r8813, 0;
	bra.uni 	$L__BB11_2588;
$L__BB11_2587:
	shl.b32 	%r6385, %r8809, 2;
	cvt.u64.u32 	%rd5518, %r6385;
	add.s64 	%rd5519, %rd689, %rd5518;
	ld.u32 	%r8813, [%rd5519+32];
	mov.pred 	%p4097, -1;
$L__BB11_2588:
	mov.b32 	%r8814, 1;
	not.pred 	%p2840, %p4097;
	@%p2840 bra 	$L__BB11_2591;
	setp.gt.s32 	%p2841, %r1666, %r8813;
	@%p2841 bra 	$L__BB11_4068;
	add.s32 	%r8814, %r8809, 2;
$L__BB11_2591:
	setp.ne.s32 	%p2842, %r8811, 0;
	mov.b64 	%rd7583, 0;
	@%p2842 bra 	$L__BB11_2747;
	shl.b32 	%r6389, %r8814, 2;
	add.s32 	%r6390, %r6389, 32;
	shr.s32 	%r6391, %r6390, 31;
	shr.u32 	%r6392, %r6391, 29;
	add.s32 	%r6393, %r6390, %r6392;
	and.b32  	%r6394, %r6393, -8;
	sub.s32 	%r6395, %r6390, %r6394;
	setp.eq.s32 	%p2843, %r6395, 0;
	sub.s32 	%r6396, %r6389, %r6395;
	add.s32 	%r6397, %r6396, 40;
	selp.b32 	%r1681, %r6390, %r6397, %p2843;
	ld.shared.u64 	%rd692, [m_Local_$_1];
	and.b32  	%r6398, %r1681, 12;
	setp.eq.s32 	%p2844, %r6398, 0;
	mov.u32 	%r8815, %r1681;
	@%p2844 bra 	$L__BB11_2594;
	shr.s32 	%r6399, %r1681, 31;
	shr.u32 	%r6400, %r6399, 28;
	add.s32 	%r6401, %r1681, %r6400;
	and.b32  	%r6402, %r6401, -16;
	add.s32 	%r8815, %r6402, 16;
$L__BB11_2594:
	cvt.s64.s32 	%rd5521, %r8815;
	atom.add.u64 	%rd5522, [%rd3], %rd5521;
	cvt.s64.s32 	%rd5523, %r1681;
	add.s64 	%rd5524, %rd5523, %rd5522;
	add.s64 	%rd5525, %rd5524, 8;
	setp.lt.u64 	%p2845, %rd5525, %rd692;
	shr.u64 	%rd5526, %rd5522, 4;
	cvt.u32.u64 	%r6403, %rd5526;
	selp.b32 	%r1684, %r6403, -1, %p2845;
	setp.ne.s32 	%p2846, %r1684, -1;
	@%p2846 bra 	$L__BB11_2596;
	mov.b32 	%r6458, 21352;
	st.u32 	[%rd1079], %r6458;
	bra.uni 	$L__BB11_2634;
$L__BB11_2596:
	ld.shared.u64 	%rd5527, [m_Local_$_0];
	mul.wide.s32 	%rd693, %r1684, 16;
	add.s64 	%rd5528, %rd5527, %rd693;
	mov.b16 	%rs683, 0;
	st.u8 	[%rd5528], %rs683;
	st.u8 	[%rd5528+1], %rs683;
	mov.b32 	%r6405, 4335;
	st.u32 	[%rd5528+4], %r6405;
	mov.b16 	%rs684, 1;
	st.u8 	[%rd5528+3], %rs684;
	st.u32 	[%rd5528+8], %r1681;
	st.u32 	[%rd5528+12], %r8814;
	max.s32 	%r1685, %r8814, 1;
	setp.lt.s32 	%p2847, %r8814, 2;
	mov.b32 	%r1705, 0;
	@%p2847 bra 	$L__BB11_2622;
	and.b32  	%r1705, %r1685, 2147483646;
	neg.s32 	%r8817, %r1705;
	mov.b32 	%r8816, 0;
	mov.u32 	%r8818, %r8816;
$L__BB11_2598:
	add.s32 	%r1691, %r8818, 1;
	ld.shared.u64 	%rd5529, [m_Local_$_0];
	add.s64 	%rd694, %rd5529, %rd693;
	ld.u32 	%r1692, [%rd694+12];
	setp.lt.s32 	%p2848, %r8818, %r1692;
	@%p2848 bra 	$L__BB11_2609;
	ld.shared.u64 	%rd5530, [m_Local_$_1];
	atom.add.u64 	%rd5531, [%rd3], 48;
	add.s64 	%rd5532, %rd5531, 56;
	setp.lt.u64 	%p2849, %rd5532, %rd5530;
	shr.u64 	%rd695, %rd5531, 4;
	cvt.u32.u64 	%r8819, %rd695;
	setp.ne.s32 	%p2850, %r8819, -1;
	and.pred  	%p2851, %p2849, %p2850;
	@%p2851 bra 	$L__BB11_2601;
	mov.b32 	%r6413, 21106;
	st.u32 	[%rd1079], %r6413;
	mov.b32 	%r8819, -1;
	mov.pred 	%p4098, 0;
	bra.uni 	$L__BB11_2602;
$L__BB11_2601:
	ld.shared.u64 	%rd5533, [m_Local_$_0];
	shl.b64 	%rd5534, %rd695, 32;
	shr.s64 	%rd5535, %rd5534, 28;
	add.s64 	%rd5536, %rd5533, %rd5535;
	mov.b16 	%rs685, 0;
	st.u8 	[%rd5536], %rs685;
	st.u8 	[%rd5536+1], %rs685;
	mov.b32 	%r6407, 3608;
	st.u32 	[%rd5536+4], %r6407;
	mov.b16 	%rs686, 1;
	st.u8 	[%rd5536+3], %rs686;
	mov.b32 	%r6408, 48;
	st.u32 	[%rd5536+8], %r6408;
	mov.b32 	%r6409, -1;
	st.u32 	[%rd5536+16], %r6409;
	ld.shared.u64 	%rd5537, [m_Local_$_0];
	add.s64 	%rd5538, %rd5537, %rd5535;
	mov.b32 	%r6410, 0;
	st.u32 	[%rd5538+32], %r6410;
	ld.shared.u64 	%rd5539, [m_Local_$_0];
	add.s64 	%rd5540, %rd5539, %rd5535;
	st.u32 	[%rd5540+36], %r6410;
	ld.shared.u64 	%rd5541, [m_Local_$_0];
	add.s64 	%rd5542, %rd5541, %rd5535;
	st.u32 	[%rd5542+40], %r6410;
	ld.u32 	%r6411, [%rd1079];
	setp.eq.s32 	%p4098, %r6411, 0;
$L__BB11_2602:
	mov.b32 	%r8820, 0;
	not.pred 	%p2853, %p4098;
	@%p2853 bra 	$L__BB11_2608;
	setp.ne.s32 	%p2854, %r8819, -1;
	@%p2854 bra 	$L__BB11_2605;
	mov.b32 	%r6421, 21352;
	st.u32 	[%rd1079], %r6421;
	bra.uni 	$L__BB11_2608;
$L__BB11_2605:
	ld.shared.u64 	%rd5543, [m_Local_$_0];
	mul.wide.s32 	%rd696, %r8819, 16;
	add.s64 	%rd5544, %rd5543, %rd696;
	st.u32 	[%rd5544+40], %r1692;
	ld.u32 	%r6416, [%rd1079];
	setp.ne.s32 	%p2855, %r6416, 0;
	@%p2855 bra 	$L__BB11_2608;
	ld.shared.u64 	%rd5545, [m_Local_$_0];
	add.s64 	%rd5546, %rd5545, %rd696;
	st.u32 	[%rd5546+36], %r8818;
	ld.u32 	%r6418, [%rd1079];
	setp.ne.s32 	%p2856, %r6418, 0;
	@%p2856 bra 	$L__BB11_2608;
	ld.shared.u64 	%rd5547, [m_Local_$_0];
	add.s64 	%rd5548, %rd5547, %rd696;
	st.u32 	[%rd5548+32], %r1684;
	ld.u32 	%r6419, [%rd1079];
	setp.eq.s32 	%p2857, %r6419, 0;
	selp.b32 	%r8820, %r8819, 0, %p2857;
$L__BB11_2608:
	st.u32 	[%rd1079], %r8820;
	bra.uni 	$L__BB11_2610;
$L__BB11_2609:
	cvt.u64.u32 	%rd5549, %r8816;
	add.s64 	%rd5550, %rd694, %rd5549;
	mov.b32 	%r6422, 0;
	st.u32 	[%rd5550+32], %r6422;
$L__BB11_2610:
	ld.shared.u64 	%rd5551, [m_Local_$_0];
	add.s64 	%rd697, %rd5551, %rd693;
	ld.u32 	%r1697, [%rd697+12];
	setp.lt.s32 	%p2858, %r1691, %r1697;
	@%p2858 bra 	$L__BB11_2620;
	ld.shared.u64 	%rd5552, [m_Local_$_1];
	atom.add.u64 	%rd5553, [%rd3], 48;
	add.s64 	%rd5554, %rd5553, 56;
	setp.ge.u64 	%p2859, %rd5554, %rd5552;
	shr.u64 	%rd698, %rd5553, 4;
	cvt.u32.u64 	%r8821, %rd698;
	setp.eq.s32 	%p2860, %r8821, -1;
	or.pred  	%p2861, %p2859, %p2860;
	@%p2861 bra 	$L__BB11_2613;
	ld.shared.u64 	%rd5555, [m_Local_$_0];
	shl.b64 	%rd5556, %rd698, 32;
	shr.s64 	%rd5557, %rd5556, 28;
	add.s64 	%rd5558, %rd5555, %rd5557;
	mov.b16 	%rs687, 0;
	st.u8 	[%rd5558], %rs687;
	st.u8 	[%rd5558+1], %rs687;
	mov.b32 	%r6423, 3608;
	st.u32 	[%rd5558+4], %r6423;
	mov.b16 	%rs688, 1;
	st.u8 	[%rd5558+3], %rs688;
	mov.b32 	%r6424, 48;
	st.u32 	[%rd5558+8], %r6424;
	mov.b32 	%r6425, -1;
	st.u32 	[%rd5558+16], %r6425;
	ld.shared.u64 	%rd5559, [m_Local_$_0];
	add.s64 	%rd5560, %rd5559, %rd5557;
	mov.b32 	%r6426, 0;
	st.u32 	[%rd5560+32], %r6426;
	ld.shared.u64 	%rd5561, [m_Local_$_0];
	add.s64 	%rd5562, %rd5561, %rd5557;
	st.u32 	[%rd5562+36], %r6426;
	ld.shared.u64 	%rd5563, [m_Local_$_0];
	add.s64 	%rd5564, %rd5563, %rd5557;
	st.u32 	[%rd5564+40], %r6426;
	ld.u32 	%r6427, [%rd1079];
	setp.eq.s32 	%p4099, %r6427, 0;
	bra.uni 	$L__BB11_2614;
$L__BB11_2613:
	mov.b32 	%r6429, 21106;
	st.u32 	[%rd1079], %r6429;
	mov.b32 	%r8821, -1;
	mov.pred 	%p4099, 0;
$L__BB11_2614:
	mov.b32 	%r8822, 0;
	not.pred 	%p2863, %p4099;
	@%p2863 bra 	$L__BB11_2619;
	setp.eq.s32 	%p2864, %r8821, -1;
	@%p2864 bra 	$L__BB11_4069;
	ld.shared.u64 	%rd5565, [m_Local_$_0];
	mul.wide.s32 	%rd699, %r8821, 16;
	add.s64 	%rd5566, %rd5565, %rd699;
	st.u32 	[%rd5566+40], %r1697;
	ld.u32 	%r6432, [%rd1079];
	setp.eq.s32 	%p2865, %r6432, 0;
	@%p2865 bra 	$L__BB11_2617;
	bra.uni 	$L__BB11_2619;
$L__BB11_2617:
	ld.shared.u64 	%rd5567, [m_Local_$_0];
	add.s64 	%rd5568, %rd5567, %rd699;
	st.u32 	[%rd5568+36], %r1691;
	ld.u32 	%r6434, [%rd1079];
	setp.ne.s32 	%p2866, %r6434, 0;
	@%p2866 bra 	$L__BB11_2619;
	ld.shared.u64 	%rd5569, [m_Local_$_0];
	add.s64 	%rd5570, %rd5569, %rd699;
	st.u32 	[%rd5570+32], %r1684;
	ld.u32 	%r6435, [%rd1079];
	setp.eq.s32 	%p2867, %r6435, 0;
	selp.b32 	%r8822, %r8821, 0, %p2867;
$L__BB11_2619:
	st.u32 	[%rd1079], %r8822;
	bra.uni 	$L__BB11_2621;
$L__BB11_2620:
	add.s32 	%r6438, %r8816, 4;
	cvt.u64.u32 	%rd5571, %r6438;
	add.s64 	%rd5572, %rd697, %rd5571;
	mov.b32 	%r6439, 0;
	st.u32 	[%rd5572+32], %r6439;
$L__BB11_2621:
	add.s32 	%r8818, %r8818, 2;
	add.s32 	%r8817, %r8817, 2;
	add.s32 	%r8816, %r8816, 8;
	setp.ne.s32 	%p2868, %r8817, 0;
	@%p2868 bra 	$L__BB11_2598;
$L__BB11_2622:
	and.b32  	%r6440, %r1685, 1;
	setp.eq.b32 	%p2869, %r6440, 1;
	not.pred 	%p2870, %p2869;
	@%p2870 bra 	$L__BB11_2634;
	ld.shared.u64 	%rd5573, [m_Local_$_0];
	add.s64 	%rd700, %rd5573, %rd693;
	ld.u32 	%r1706, [%rd700+12];
	setp.lt.s32 	%p2871, %r1705, %r1706;
	@%p2871 bra 	$L__BB11_2633;
	ld.shared.u64 	%rd5574, [m_Local_$_1];
	atom.add.u64 	%rd5575, [%rd3], 48;
	add.s64 	%rd5576, %rd5575, 56;
	setp.ge.u64 	%p2872, %rd5576, %rd5574;
	shr.u64 	%rd701, %rd5575, 4;
	cvt.u32.u64 	%r8824, %rd701;
	setp.eq.s32 	%p2873, %r8824, -1;
	or.pred  	%p2874, %p2872, %p2873;
	@%p2874 bra 	$L__BB11_2626;
	ld.shared.u64 	%rd5577, [m_Local_$_0];
	shl.b64 	%rd5578, %rd701, 32;
	shr.s64 	%rd5579, %rd5578, 28;
	add.s64 	%rd5580, %rd5577, %rd5579;
	mov.b16 	%rs689, 0;
	st.u8 	[%rd5580], %rs689;
	st.u8 	[%rd5580+1], %rs689;
	mov.b32 	%r6441, 3608;
	st.u32 	[%rd5580+4], %r6441;
	mov.b16 	%rs690, 1;
	st.u8 	[%rd5580+3], %rs690;
	mov.b32 	%r6442, 48;
	st.u32 	[%rd5580+8], %r6442;
	mov.b32 	%r6443, -1;
	st.u32 	[%rd5580+16], %r6443;
	ld.shared.u64 	%rd5581, [m_Local_$_0];
	add.s64 	%rd5582, %rd5581, %rd5579;
	mov.b32 	%r6444, 0;
	st.u32 	[%rd5582+32], %r6444;
	ld.shared.u64 	%rd5583, [m_Local_$_0];
	add.s64 	%rd5584, %rd5583, %rd5579;
	st.u32 	[%rd5584+36], %r6444;
	ld.shared.u64 	%rd5585, [m_Local_$_0];
	add.s64 	%rd5586, %rd5585, %rd5579;
	st.u32 	[%rd5586+40], %r6444;
	ld.u32 	%r6445, [%rd1079];
	setp.eq.s32 	%p4100, %r6445, 0;
	bra.uni 	$L__BB11_2627;
$L__BB11_2626:
	mov.b32 	%r6447, 21106;
	st.u32 	[%rd1079], %r6447;
	mov.b32 	%r8824, -1;
	mov.pred 	%p4100, 0;
$L__BB11_2627:
	mov.b32 	%r8825, 0;
	not.pred 	%p2876, %p4100;
	@%p2876 bra 	$L__BB11_2632;
	setp.eq.s32 	%p2877, %r8824, -1;
	@%p2877 bra 	$L__BB11_4070;
	ld.shared.u64 	%rd5587, [m_Local_$_0];
	mul.wide.s32 	%rd702, %r8824, 16;
	add.s64 	%rd5588, %rd5587, %rd702;
	st.u32 	[%rd5588+40], %r1706;
	ld.u32 	%r6450, [%rd1079];
	setp.eq.s32 	%p2878, %r6450, 0;
	@%p2878 bra 	$L__BB11_2630;
	bra.uni 	$L__BB11_2632;
$L__BB11_2630:
	ld.shared.u64 	%rd5589, [m_Local_$_0];
	add.s64 	%rd5590, %rd5589, %rd702;
	st.u32 	[%rd5590+36], %r1705;
	ld.u32 	%r6452, [%rd1079];
	setp.ne.s32 	%p2879, %r6452, 0;
	@%p2879 bra 	$L__BB11_2632;
	ld.shared.u64 	%rd5591, [m_Local_$_0];
	add.s64 	%rd5592, %rd5591, %rd702;
	st.u32 	[%rd5592+32], %r1684;
	ld.u32 	%r6453, [%rd1079];
	setp.eq.s32 	%p2880, %r6453, 0;
	selp.b32 	%r8825, %r8824, 0, %p2880;
$L__BB11_2632:
	st.u32 	[%rd1079], %r8825;
	bra.uni 	$L__BB11_2634;
$L__BB11_2633:
	shl.b32 	%r6456, %r1705, 2;
	cvt.u64.u32 	%rd5593, %r6456;
	add.s64 	%rd5594, %rd700, %rd5593;
	mov.b32 	%r6457, 0;
	st.u32 	[%rd5594+32], %r6457;
$L__BB11_2634:
	abs.s32 	%r8826, %r910;
	mul.wide.s32 	%rd703, %r1684, 16;
	mov.u32 	%r8827, %r8814;
$L__BB11_2635:
	mov.u32 	%r8840, %r8827;
	mov.u32 	%r8839, %r8826;
	setp.gt.u32 	%p2881, %r8839, 65535;
	@%p2881 bra 	$L__BB11_2636;
	bra.uni 	$L__BB11_2696;
$L__BB11_2636:
	mul.hi.u32 	%r6459, %r8839, 1374389535;
	shr.u32 	%r8826, %r6459, 5;
	and.b32  	%r6460, %r6459, 2147483616;
	shl.b32 	%r6461, %r8826, 6;
	add.s32 	%r6462, %r6460, %r6461;
	shl.b32 	%r6463, %r8826, 2;
	add.s32 	%r6464, %r6462, %r6463;
	sub.s32 	%r1715, %r8839, %r6464;
	ld.shared.u64 	%rd704, [m_Local_$_0];
	ld.u32 	%r1716, [%rd704+16];
	shl.b32 	%r1717, %r1715, 2;
	setp.ne.s32 	%p2882, %r1716, -1;
	@%p2882 bra 	$L__BB11_2638;
	mov.b32 	%r8829, 21352;
	st.u32 	[%rd1079], %r8829;
	mov.b16 	%rs967, 0;
	bra.uni 	$L__BB11_2650;
$L__BB11_2638:
	mul.wide.s32 	%rd5595, %r1716, 16;
	add.s64 	%rd705, %rd704, %rd5595;
	ld.u32 	%r1718, [%rd705+12];
	setp.lt.s32 	%p2883, %r1715, %r1718;
	@%p2883 bra 	$L__BB11_2649;
	ld.shared.u64 	%rd5596, [m_Local_$_1];
	atom.add.u64 	%rd5597, [%rd3], 48;
	add.s64 	%rd5598, %rd5597, 56;
	setp.lt.u64 	%p2884, %rd5598, %rd5596;
	shr.u64 	%rd706, %rd5597, 4;
	cvt.u32.u64 	%r8828, %rd706;
	setp.ne.s32 	%p2885, %r8828, -1;
	and.pred  	%p2886, %p2884, %p2885;
	@%p2886 bra 	$L__BB11_2641;
	mov.b32 	%r6471, 21106;
	st.u32 	[%rd1079], %r6471;
	mov.b32 	%r8828, -1;
	mov.pred 	%p4101, 0;
	bra.uni 	$L__BB11_2642;
$L__BB11_2641:
	ld.shared.u64 	%rd5599, [m_Local_$_0];
	shl.b64 	%rd5600, %rd706, 32;
	shr.s64 	%rd5601, %rd5600, 28;
	add.s64 	%rd5602, %rd5599, %rd5601;
	mov.b16 	%rs691, 0;
	st.u8 	[%rd5602], %rs691;
	st.u8 	[%rd5602+1], %rs691;
	mov.b32 	%r6465, 3608;
	st.u32 	[%rd5602+4], %r6465;
	mov.b16 	%rs692, 1;
	st.u8 	[%rd5602+3], %rs692;
	mov.b32 	%r6466, 48;
	st.u32 	[%rd5602+8], %r6466;
	mov.b32 	%r6467, -1;
	st.u32 	[%rd5602+16], %r6467;
	ld.shared.u64 	%rd5603, [m_Local_$_0];
	add.s64 	%rd5604, %rd5603, %rd5601;
	mov.b32 	%r6468, 0;
	st.u32 	[%rd5604+32], %r6468;
	ld.shared.u64 	%rd5605, [m_Local_$_0];
	add.s64 	%rd5606, %rd5605, %rd5601;
	st.u32 	[%rd5606+36], %r6468;
	ld.shared.u64 	%rd5607, [m_Local_$_0];
	add.s64 	%rd5608, %rd5607, %rd5601;
	st.u32 	[%rd5608+40], %r6468;
	ld.u32 	%r6469, [%rd1079];
	setp.eq.s32 	%p4101, %r6469, 0;
$L__BB11_2642:
	mov.b32 	%r8829, 0;
	not.pred 	%p2888, %p4101;
	@%p2888 bra 	$L__BB11_2648;
	setp.ne.s32 	%p2889, %r8828, -1;
	@%p2889 bra 	$L__BB11_2645;
	mov.b32 	%r6479, 21352;
	st.u32 	[%rd1079], %r6479;
	bra.uni 	$L__BB11_2648;
$L__BB11_2645:
	ld.shared.u64 	%rd5609, [m_Local_$_0];
	mul.wide.s32 	%rd707, %r8828, 16;
	add.s64 	%rd5610, %rd5609, %rd707;
	st.u32 	[%rd5610+40], %r1718;
	ld.u32 	%r6474, [%rd1079];
	setp.ne.s32 	%p2890, %r6474, 0;
	@%p2890 bra 	$L__BB11_2648;
	ld.shared.u64 	%rd5611, [m_Local_$_0];
	add.s64 	%rd5612, %rd5611, %rd707;
	st.u32 	[%rd5612+36], %r1715;
	ld.u32 	%r6476, [%rd1079];
	setp.ne.s32 	%p2891, %r6476, 0;
	@%p2891 bra 	$L__BB11_2648;
	ld.shared.u64 	%rd5613, [m_Local_$_0];
	add.s64 	%rd5614, %rd5613, %rd707;
	st.u32 	[%rd5614+32], %r1716;
	ld.u32 	%r6477, [%rd1079];
	setp.eq.s32 	%p2892, %r6477, 0;
	selp.b32 	%r8829, %r8828, 0, %p2892;
$L__BB11_2648:
	st.u32 	[%rd1079], %r8829;
	mov.b16 	%rs967, 0;
	bra.uni 	$L__BB11_2650;
$L__BB11_2649:
	cvt.u64.u32 	%rd5615, %r1717;
	add.s64 	%rd5616, %rd705, %rd5615;
	ld.u8 	%rs967, [%rd5616+32];
	ld.u32 	%r8829, [%rd1079];
$L__BB11_2650:
	setp.ne.s32 	%p2893, %r8829, 0;
	mov.b32 	%r8849, 21352;
	@%p2893 bra 	$L__BB11_2741;
	setp.ne.s32 	%p2894, %r1684, -1;
	add.s32 	%r1725, %r8840, -1;
	@%p2894 bra 	$L__BB11_2653;
	mov.b32 	%r8832, 21352;
	st.u32 	[%rd1079], %r8832;
	bra.uni 	$L__BB11_2665;
$L__BB11_2653:
	ld.shared.u64 	%rd5617, [m_Local_$_0];
	add.s64 	%rd708, %rd5617, %rd703;
	ld.u32 	%r6482, [%rd708+12];
	setp.gt.s32 	%p2895, %r8840, 0;
	setp.le.s32 	%p2896, %r8840, %r6482;
	and.pred  	%p2897, %p2895, %p2896;
	@%p2897 bra 	$L__BB11_2664;
	ld.shared.u64 	%rd5620, [m_Local_$_1];
	atom.add.u64 	%rd5621, [%rd3], 48;
	add.s64 	%rd5622, %rd5621, 56;
	setp.lt.u64 	%p2898, %rd5622, %rd5620;
	shr.u64 	%rd709, %rd5621, 4;
	cvt.u32.u64 	%r8831, %rd709;
	setp.ne.s32 	%p2899, %r8831, -1;
	and.pred  	%p2900, %p2898, %p2899;
	@%p2900 bra 	$L__BB11_2656;
	mov.b32 	%r6491, 21106;
	st.u32 	[%rd1079], %r6491;
	mov.b32 	%r8831, -1;
	mov.pred 	%p4102, 0;
	bra.uni 	$L__BB11_2657;
$L__BB11_2656:
	ld.shared.u64 	%rd5623, [m_Local_$_0];
	shl.b64 	%rd5624, %rd709, 32;
	shr.s64 	%rd5625, %rd5624, 28;
	add.s64 	%rd5626, %rd5623, %rd5625;
	mov.b16 	%rs695, 0;
	st.u8 	[%rd5626], %rs695;
	st.u8 	[%rd5626+1], %rs695;
	mov.b32 	%r6485, 3608;
	st.u32 	[%rd5626+4], %r6485;
	mov.b16 	%rs696, 1;
	st.u8 	[%rd5626+3], %rs696;
	mov.b32 	%r6486, 48;
	st.u32 	[%rd5626+8], %r6486;
	mov.b32 	%r6487, -1;
	st.u32 	[%rd5626+16], %r6487;
	ld.shared.u64 	%rd5627, [m_Local_$_0];
	add.s64 	%rd5628, %rd5627, %rd5625;
	mov.b32 	%r6488, 0;
	st.u32 	[%rd5628+32], %r6488;
	ld.shared.u64 	%rd5629, [m_Local_$_0];
	add.s64 	%rd5630, %rd5629, %rd5625;
	st.u32 	[%rd5630+36], %r6488;
	ld.shared.u64 	%rd5631, [m_Local_$_0];
	add.s64 	%rd5632, %rd5631, %rd5625;
	st.u32 	[%rd5632+40], %r6488;
	ld.u32 	%r6489, [%rd1079];
	setp.eq.s32 	%p4102, %r6489, 0;
$L__BB11_2657:
	mov.b32 	%r8832, 0;
	not.pred 	%p2902, %p4102;
	@%p2902 bra 	$L__BB11_2663;
	setp.ne.s32 	%p2903, %r8831, -1;
	@%p2903 bra 	$L__BB11_2660;
	mov.b32 	%r6499, 21352;
	st.u32 	[%rd1079], %r6499;
	bra.uni 	$L__BB11_2663;
$L__BB11_2660:
	ld.shared.u64 	%rd5633, [m_Local_$_0];
	mul.wide.s32 	%rd710, %r8831, 16;
	add.s64 	%rd5634, %rd5633, %rd710;
	st.u32 	[%rd5634+40], %r6482;
	ld.u32 	%r6494, [%rd1079];
	setp.ne.s32 	%p2904, %r6494, 0;
	@%p2904 bra 	$L__BB11_2663;
	ld.shared.u64 	%rd5635, [m_Local_$_0];
	add.s64 	%rd5636, %rd5635, %rd710;
	st.u32 	[%rd5636+36], %r1725;
	ld.u32 	%r6496, [%rd1079];
	setp.ne.s32 	%p2905, %r6496, 0;
	@%p2905 bra 	$L__BB11_2663;
	ld.shared.u64 	%rd5637, [m_Local_$_0];
	add.s64 	%rd5638, %rd5637, %rd710;
	st.u32 	[%rd5638+32], %r1684;
	ld.u32 	%r6497, [%rd1079];
	setp.eq.s32 	%p2906, %r6497, 0;
	selp.b32 	%r8832, %r8831, 0, %p2906;
$L__BB11_2663:
	st.u32 	[%rd1079], %r8832;
	bra.uni 	$L__BB11_2665;
$L__BB11_2664:
	shl.b32 	%r6483, %r1725, 2;
	cvt.u64.u32 	%rd5618, %r6483;
	add.s64 	%rd5619, %rd708, %rd5618;
	mov.b32 	%r6484, 0;
	st.u32 	[%rd5619+32], %r6484;
	st.u8 	[%rd5619+32], %rs967;
	ld.u32 	%r8832, [%rd1079];
$L__BB11_2665:
	setp.ne.s32 	%p2907, %r8832, 0;
	@%p2907 bra 	$L__BB11_2741;
	ld.shared.u64 	%rd711, [m_Local_$_0];
	ld.u32 	%r1733, [%rd711+20];
	setp.ne.s32 	%p2908, %r1733, -1;
	@%p2908 bra 	$L__BB11_2668;
	mov.b32 	%r6517, 21352;
	st.u32 	[%rd1079], %r6517;
	mov.b16 	%rs968, 0;
	mov.pred 	%p4104, 0;
	bra.uni 	$L__BB11_2680;
$L__BB11_2668:
	mul.wide.s32 	%rd5639, %r1733, 16;
	add.s64 	%rd712, %rd711, %rd5639;
	ld.u32 	%r1734, [%rd712+12];
	setp.lt.s32 	%p2909, %r1715, %r1734;
	@%p2909 bra 	$L__BB11_2679;
	ld.shared.u64 	%rd5640, [m_Local_$_1];
	atom.add.u64 	%rd5641, [%rd3], 48;
	add.s64 	%rd5642, %rd5641, 56;
	setp.lt.u64 	%p2910, %rd5642, %rd5640;
	shr.u64 	%rd713, %rd5641, 4;
	cvt.u32.u64 	%r8834, %rd713;
	setp.ne.s32 	%p2911, %r8834, -1;
	and.pred  	%p2912, %p2910, %p2911;
	@%p2912 bra 	$L__BB11_2671;
	mov.b32 	%r6508, 21106;
	st.u32 	[%rd1079], %r6508;
	mov.b32 	%r8834, -1;
	mov.pred 	%p4103, 0;
	bra.uni 	$L__BB11_2672;
$L__BB11_2671:
	ld.shared.u64 	%rd5643, [m_Local_$_0];
	shl.b64 	%rd5644, %rd713, 32;
	shr.s64 	%rd5645, %rd5644, 28;
	add.s64 	%rd5646, %rd5643, %rd5645;
	mov.b16 	%rs697, 0;
	st.u8 	[%rd5646], %rs697;
	st.u8 	[%rd5646+1], %rs697;
	mov.b32 	%r6502, 3608;
	st.u32 	[%rd5646+4], %r6502;
	mov.b16 	%rs698, 1;
	st.u8 	[%rd5646+3], %rs698;
	mov.b32 	%r6503, 48;
	st.u32 	[%rd5646+8], %r6503;
	mov.b32 	%r6504, -1;
	st.u32 	[%rd5646+16], %r6504;
	ld.shared.u64 	%rd5647, [m_Local_$_0];
	add.s64 	%rd5648, %rd5647, %rd5645;
	mov.b32 	%r6505, 0;
	st.u32 	[%rd5648+32], %r6505;
	ld.shared.u64 	%rd5649, [m_Local_$_0];
	add.s64 	%rd5650, %rd5649, %rd5645;
	st.u32 	[%rd5650+36], %r6505;
	ld.shared.u64 	%rd5651, [m_Local_$_0];
	add.s64 	%rd5652, %rd5651, %rd5645;
	st.u32 	[%rd5652+40], %r6505;
	ld.u32 	%r6506, [%rd1079];
	setp.eq.s32 	%p4103, %r6506, 0;
$L__BB11_2672:
	mov.b32 	%r8835, 0;
	not.pred 	%p2914, %p4103;
	@%p2914 bra 	$L__BB11_2678;
	setp.ne.s32 	%p2915, %r8834, -1;
	@%p2915 bra 	$L__BB11_2675;
	mov.b32 	%r6516, 21352;
	st.u32 	[%rd1079], %r6516;
	bra.uni 	$L__BB11_2678;
$L__BB11_2675:
	ld.shared.u64 	%rd5653, [m_Local_$_0];
	mul.wide.s32 	%rd714, %r8834, 16;
	add.s64 	%rd5654, %rd5653, %rd714;
	st.u32 	[%rd5654+40], %r1734;
	ld.u32 	%r6511, [%rd1079];
	setp.ne.s32 	%p2916, %r6511, 0;
	@%p2916 bra 	$L__BB11_2678;
	ld.shared.u64 	%rd5655, [m_Local_$_0];
	add.s64 	%rd5656, %rd5655, %rd714;
	st.u32 	[%rd5656+36], %r1715;
	ld.u32 	%r6513, [%rd1079];
	setp.ne.s32 	%p2917, %r6513, 0;
	@%p2917 bra 	$L__BB11_2678;
	ld.shared.u64 	%rd5657, [m_Local_$_0];
	add.s64 	%rd5658, %rd5657, %rd714;
	st.u32 	[%rd5658+32], %r1733;
	ld.u32 	%r6514, [%rd1079];
	setp.eq.s32 	%p2918, %r6514, 0;
	selp.b32 	%r8835, %r8834, 0, %p2918;
$L__BB11_2678:
	st.u32 	[%rd1079], %r8835;
	setp.eq.s32 	%p4104, %r8835, 0;
	mov.b16 	%rs968, 0;
	bra.uni 	$L__BB11_2680;
$L__BB11_2679:
	cvt.u64.u32 	%rd5659, %r1717;
	add.s64 	%rd5660, %rd712, %rd5659;
	ld.u8 	%rs968, [%rd5660+32];
	mov.pred 	%p4104, -1;
$L__BB11_2680:
	not.pred 	%p2921, %p4104;
	@%p2921 bra 	$L__BB11_2741;
	setp.ne.s32 	%p2922, %r1684, -1;
	add.s32 	%r8827, %r8840, -2;
	@%p2922 bra 	$L__BB11_2683;
	mov.b32 	%r8837, 21352;
	st.u32 	[%rd1079], %r8837;
	bra.uni 	$L__BB11_2695;
$L__BB11_2683:
	ld.shared.u64 	%rd5661, [m_Local_$_0];
	add.s64 	%rd715, %rd5661, %rd703;
	ld.u32 	%r6519, [%rd715+12];
	setp.gt.s32 	%p2923, %r8840, 1;
	setp.lt.s32 	%p2924, %r8827, %r6519;
	and.pred  	%p2925, %p2923, %p2924;
	@%p2925 bra 	$L__BB11_2694;
	ld.shared.u64 	%rd5664, [m_Local_$_1];
	atom.add.u64 	%rd5665, [%rd3], 48;
	add.s64 	%rd5666, %rd5665, 56;
	setp.lt.u64 	%p2926, %rd5666, %rd5664;
	shr.u64 	%rd716, %rd5665, 4;
	cvt.u32.u64 	%r8836, %rd716;
	setp.ne.s32 	%p2927, %r8836, -1;
	and.pred  	%p2928, %p2926, %p2927;
	@%p2928 bra 	$L__BB11_2686;
	mov.b32 	%r6528, 21106;
	st.u32 	[%rd1079], %r6528;
	mov.b32 	%r8836, -1;
	mov.pred 	%p4105, 0;
	bra.uni 	$L__BB11_2687;
$L__BB11_2686:
	ld.shared.u64 	%rd5667, [m_Local_$_0];
	shl.b64 	%rd5668, %rd716, 32;
	shr.s64 	%rd5669, %rd5668, 28;
	add.s64 	%rd5670, %rd5667, %rd5669;
	mov.b16 	%rs701, 0;
	st.u8 	[%rd5670], %rs701;
	st.u8 	[%rd5670+1], %rs701;
	mov.b32 	%r6522, 3608;
	st.u32 	[%rd5670+4], %r6522;
	mov.b16 	%rs702, 1;
	st.u8 	[%rd5670+3], %rs702;
	mov.b32 	%r6523, 48;
	st.u32 	[%rd5670+8], %r6523;
	mov.b32 	%r6524, -1;
	st.u32 	[%rd5670+16], %r6524;
	ld.shared.u64 	%rd5671, [m_Local_$_0];
	add.s64 	%rd5672, %rd5671, %rd5669;
	mov.b32 	%r6525, 0;
	st.u32 	[%rd5672+32], %r6525;
	ld.shared.u64 	%rd5673, [m_Local_$_0];
	add.s64 	%rd5674, %rd5673, %rd5669;
	st.u32 	[%rd5674+36], %r6525;
	ld.shared.u64 	%rd5675, [m_Local_$_0];
	add.s64 	%rd5676, %rd5675, %rd5669;
	st.u32 	[%rd5676+40], %r6525;
	ld.u32 	%r6526, [%rd1079];
	setp.eq.s32 	%p4105, %r6526, 0;
$L__BB11_2687:
	mov.b32 	%r8837, 0;
	not.pred 	%p2930, %p4105;
	@%p2930 bra 	$L__BB11_2693;
	setp.ne.s32 	%p2931, %r8836, -1;
	@%p2931 bra 	$L__BB11_2690;
	mov.b32 	%r6536, 21352;
	st.u32 	[%rd1079], %r6536;
	bra.uni 	$L__BB11_2693;
$L__BB11_2690:
	ld.shared.u64 	%rd5677, [m_Local_$_0];
	mul.wide.s32 	%rd717, %r8836, 16;
	add.s64 	%rd5678, %rd5677, %rd717;
	st.u32 	[%rd5678+40], %r6519;
	ld.u32 	%r6531, [%rd1079];
	setp.ne.s32 	%p2932, %r6531, 0;
	@%p2932 bra 	$L__BB11_2693;
	ld.shared.u64 	%rd5679, [m_Local_$_0];
	add.s64 	%rd5680, %rd5679, %rd717;
	st.u32 	[%rd5680+36], %r8827;
	ld.u32 	%r6533, [%rd1079];
	setp.ne.s32 	%p2933, %r6533, 0;
	@%p2933 bra 	$L__BB11_2693;
	ld.shared.u64 	%rd5681, [m_Local_$_0];
	add.s64 	%rd5682, %rd5681, %rd717;
	st.u32 	[%rd5682+32], %r1684;
	ld.u32 	%r6534, [%rd1079];
	setp.eq.s32 	%p2934, %r6534, 0;
	selp.b32 	%r8837, %r8836, 0, %p2934;
$L__BB11_2693:
	st.u32 	[%rd1079], %r8837;
	bra.uni 	$L__BB11_2695;
$L__BB11_2694:
	shl.b32 	%r6520, %r8827, 2;
	cvt.u64.u32 	%rd5662, %r6520;
	add.s64 	%rd5663, %rd715, %rd5662;
	mov.b32 	%r6521, 0;
	st.u32 	[%rd5663+32], %r6521;
	st.u8 	[%rd5663+32], %rs968;
	ld.u32 	%r8837, [%rd1079];
$L__BB11_2695:
	setp.eq.s32 	%p2935, %r8837, 0;
	@%p2935 bra 	$L__BB11_2635;
	bra.uni 	$L__BB11_2741;
$L__BB11_2696:
	mov.u32 	%r1748, %r8840;
	mul.lo.s32 	%r6539, %r8839, 52429;
	shr.u32 	%r1749, %r6539, 19;
	shl.b32 	%r6540, %r1749, 1;
	shl.b32 	%r6541, %r1749, 3;
	add.s32 	%r6542, %r6540, %r6541;
	sub.s32 	%r1750, %r8839, %r6542;
	add.s32 	%r8840, %r1748, -1;
	ld.shared.u64 	%rd718, [m_Local_$_0];
	ld.u32 	%r1752, [%rd718];
	setp.ne.s32 	%p2936, %r1752, -1;
	@%p2936 bra 	$L__BB11_2698;
	mov.b32 	%r8842, 21352;
	st.u32 	[%rd1079], %r8842;
	mov.b16 	%rs969, 0;
	bra.uni 	$L__BB11_2710;
$L__BB11_2698:
	mul.wide.s32 	%rd5683, %r1752, 16;
	add.s64 	%rd719, %rd718, %rd5683;
	ld.u32 	%r6543, [%rd719+12];
	setp.gt.s32 	%p2937, %r1750, -1;
	setp.lt.s32 	%p2938, %r1750, %r6543;
	and.pred  	%p2939, %p2937, %p2938;
	@%p2939 bra 	$L__BB11_2709;
	ld.shared.u64 	%rd5686, [m_Local_$_1];
	atom.add.u64 	%rd5687, [%rd3], 48;
	add.s64 	%rd5688, %rd5687, 56;
	setp.lt.u64 	%p2940, %rd5688, %rd5686;
	shr.u64 	%rd720, %rd5687, 4;
	cvt.u32.u64 	%r8841, %rd720;
	setp.ne.s32 	%p2941, %r8841, -1;
	and.pred  	%p2942, %p2940, %p2941;
	@%p2942 bra 	$L__BB11_2701;
	mov.b32 	%r6552, 21106;
	st.u32 	[%rd1079], %r6552;
	mov.b32 	%r8841, -1;
	mov.pred 	%p4106, 0;
	bra.uni 	$L__BB11_2702;
$L__BB11_2701:
	ld.shared.u64 	%rd5689, [m_Local_$_0];
	shl.b64 	%rd5690, %rd720, 32;
	shr.s64 	%rd5691, %rd5690, 28;
	add.s64 	%rd5692, %rd5689, %rd5691;
	mov.b16 	%rs703, 0;
	st.u8 	[%rd5692], %rs703;
	st.u8 	[%rd5692+1], %rs703;
	mov.b32 	%r6546, 3608;
	st.u32 	[%rd5692+4], %r6546;
	mov.b16 	%rs704, 1;
	st.u8 	[%rd5692+3], %rs704;
	mov.b32 	%r6547, 48;
	st.u32 	[%rd5692+8], %r6547;
	mov.b32 	%r6548, -1;
	st.u32 	[%rd5692+16], %r6548;
	ld.shared.u64 	%rd5693, [m_Local_$_0];
	add.s64 	%rd5694, %rd5693, %rd5691;
	mov.b32 	%r6549, 0;
	st.u32 	[%rd5694+32], %r6549;
	ld.shared.u64 	%rd5695, [m_Local_$_0];
	add.s64 	%rd5696, %rd5695, %rd5691;
	st.u32 	[%rd5696+36], %r6549;
	ld.shared.u64 	%rd5697, [m_Local_$_0];
	add.s64 	%rd5698, %rd5697, %rd5691;
	st.u32 	[%rd5698+40], %r6549;
	ld.u32 	%r6550, [%rd1079];
	setp.eq.s32 	%p4106, %r6550, 0;
$L__BB11_2702:
	mov.b32 	%r8842, 0;
	not.pred 	%p2944, %p4106;
	@%p2944 bra 	$L__BB11_2708;
	setp.ne.s32 	%p2945, %r8841, -1;
	@%p2945 bra 	$L__BB11_2705;
	mov.b32 	%r6560, 21352;
	st.u32 	[%rd1079], %r6560;
	bra.uni 	$L__BB11_2708;
$L__BB11_2705:
	ld.shared.u64 	%rd5699, [m_Local_$_0];
	mul.wide.s32 	%rd721, %r8841, 16;
	add.s64 	%rd5700, %rd5699, %rd721;
	st.u32 	[%rd5700+40], %r6543;
	ld.u32 	%r6555, [%rd1079];
	setp.ne.s32 	%p2946, %r6555, 0;
	@%p2946 bra 	$L__BB11_2708;
	ld.shared.u64 	%rd5701, [m_Local_$_0];
	add.s64 	%rd5702, %rd5701, %rd721;
	st.u32 	[%rd5702+36], %r1750;
	ld.u32 	%r6557, [%rd1079];
	setp.ne.s32 	%p2947, %r6557, 0;
	@%p2947 bra 	$L__BB11_2708;
	ld.shared.u64 	%rd5703, [m_Local_$_0];
	add.s64 	%rd5704, %rd5703, %rd721;
	st.u32 	[%rd5704+32], %r1752;
	ld.u32 	%r6558, [%rd1079];
	setp.eq.s32 	%p2948, %r6558, 0;
	selp.b32 	%r8842, %r8841, 0, %p2948;
$L__BB11_2708:
	st.u32 	[%rd1079], %r8842;
	mov.b16 	%rs969, 0;
	bra.uni 	$L__BB11_2710;
$L__BB11_2709:
	shl.b32 	%r6544, %r1750, 2;
	add.s32 	%r6545, %r6544, 32;
	cvt.u64.u32 	%rd5684, %r6545;
	add.s64 	%rd5685, %rd719, %rd5684;
	ld.u8 	%rs969, [%rd5685];
	ld.u32 	%r8842, [%rd1079];
$L__BB11_2710:
	setp.ne.s32 	%p2949, %r8842, 0;
	mov.b32 	%r8849, 21352;
	@%p2949 bra 	$L__BB11_2741;
	setp.ne.s32 	%p2950, %r1684, -1;
	@%p2950 bra 	$L__BB11_2713;
	mov.b32 	%r8845, 21352;
	st.u32 	[%rd1079], %r8845;
	bra.uni 	$L__BB11_2725;
$L__BB11_2713:
	ld.shared.u64 	%rd5705, [m_Local_$_0];
	add.s64 	%rd722, %rd5705, %rd703;
	ld.u32 	%r6563, [%rd722+12];
	setp.gt.s32 	%p2951, %r1748, 0;
	setp.le.s32 	%p2952, %r1748, %r6563;
	and.pred  	%p2953, %p2951, %p2952;
	@%p2953 bra 	$L__BB11_2724;
	ld.shared.u64 	%rd5708, [m_Local_$_1];
	atom.add.u64 	%rd5709, [%rd3], 48;
	add.s64 	%rd5710, %rd5709, 56;
	setp.lt.u64 	%p2954, %rd5710, %rd5708;
	shr.u64 	%rd723, %rd5709, 4;
	cvt.u32.u64 	%r8844, %rd723;
	setp.ne.s32 	%p2955, %r8844, -1;
	and.pred  	%p2956, %p2954, %p2955;
	@%p2956 bra 	$L__BB11_2716;
	mov.b32 	%r6572, 21106;
	st.u32 	[%rd1079], %r6572;
	mov.b32 	%r8844, -1;
	mov.pred 	%p4107, 0;
	bra.uni 	$L__BB11_2717;
$L__BB11_2716:
	ld.shared.u64 	%rd5711, [m_Local_$_0];
	shl.b64 	%rd5712, %rd723, 32;
	shr.s64 	%rd5713, %rd5712, 28;
	add.s64 	%rd5714, %rd5711, %rd5713;
	mov.b16 	%rs707, 0;
	st.u8 	[%rd5714], %rs707;
	st.u8 	[%rd5714+1], %rs707;
	mov.b32 	%r6566, 3608;
	st.u32 	[%rd5714+4], %r6566;
	mov.b16 	%rs708, 1;
	st.u8 	[%rd5714+3], %rs708;
	mov.b32 	%r6567, 48;
	st.u32 	[%rd5714+8], %r6567;
	mov.b32 	%r6568, -1;
	st.u32 	[%rd5714+16], %r6568;
	ld.shared.u64 	%rd5715, [m_Local_$_0];
	add.s64 	%rd5716, %rd5715, %rd5713;
	mov.b32 	%r6569, 0;
	st.u32 	[%rd5716+32], %r6569;
	ld.shared.u64 	%rd5717, [m_Local_$_0];
	add.s64 	%rd5718, %rd5717, %rd5713;
	st.u32 	[%rd5718+36], %r6569;
	ld.shared.u64 	%rd5719, [m_Local_$_0];
	add.s64 	%rd5720, %rd5719, %rd5713;
	st.u32 	[%rd5720+40], %r6569;
	ld.u32 	%r6570, [%rd1079];
	setp.eq.s32 	%p4107, %r6570, 0;
$L__BB11_2717:
	mov.b32 	%r8845, 0;
	not.pred 	%p2958, %p4107;
	@%p2958 bra 	$L__BB11_2723;
	setp.ne.s32 	%p2959, %r8844, -1;
	@%p2959 bra 	$L__BB11_2720;
	mov.b32 	%r6580, 21352;
	st.u32 	[%rd1079], %r6580;
	bra.uni 	$L__BB11_2723;
$L__BB11_2720:
	ld.shared.u64 	%rd5721, [m_Local_$_0];
	mul.wide.s32 	%rd724, %r8844, 16;
	add.s64 	%rd5722, %rd5721, %rd724;
	st.u32 	[%rd5722+40], %r6563;
	ld.u32 	%r6575, [%rd1079];
	setp.ne.s32 	%p2960, %r6575, 0;
	@%p2960 bra 	$L__BB11_2723;
	ld.shared.u64 	%rd5723, [m_Local_$_0];
	add.s64 	%rd5724, %rd5723, %rd724;
	st.u32 	[%rd5724+36], %r8840;
	ld.u32 	%r6577, [%rd1079];
	setp.ne.s32 	%p2961, %r6577, 0;
	@%p2961 bra 	$L__BB11_2723;
	ld.shared.u64 	%rd5725, [m_Local_$_0];
	add.s64 	%rd5726, %rd5725, %rd724;
	st.u32 	[%rd5726+32], %r1684;
	ld.u32 	%r6578, [%rd1079];
	setp.eq.s32 	%p2962, %r6578, 0;
	selp.b32 	%r8845, %r8844, 0, %p2962;
$L__BB11_2723:
	st.u32 	[%rd1079], %r8845;
	bra.uni 	$L__BB11_2725;
$L__BB11_2724:
	shl.b32 	%r6564, %r8840, 2;
	cvt.u64.u32 	%rd5706, %r6564;
	add.s64 	%rd5707, %rd722, %rd5706;
	mov.b32 	%r6565, 0;
	st.u32 	[%rd5707+32], %r6565;
	st.u8 	[%rd5707+32], %rs969;
	ld.u32 	%r8845, [%rd1079];
$L__BB11_2725:
	setp.ne.s32 	%p2963, %r8845, 0;
	@%p2963 bra 	$L__BB11_2741;
	setp.gt.u32 	%p2964, %r8839, 9;
	mov.u32 	%r8839, %r1749;
	@%p2964 bra 	$L__BB11_2696;
	setp.ne.s32 	%p2965, %r1684, -1;
	add.s32 	%r1767, %r1748, -2;
	@%p2965 bra 	$L__BB11_2729;
	mov.b32 	%r8849, 21352;
	st.u32 	[%rd1079], %r8849;
	bra.uni 	$L__BB11_2741;
$L__BB11_2729:
	ld.shared.u64 	%rd5727, [m_Local_$_0];
	add.s64 	%rd725, %rd5727, %rd703;
	ld.u32 	%r6583, [%rd725+12];
	setp.gt.s32 	%p2966, %r1748, 1;
	setp.lt.s32 	%p2967, %r1767, %r6583;
	and.pred  	%p2968, %p2966, %p2967;
	@%p2968 bra 	$L__BB11_2740;
	ld.shared.u64 	%rd5730, [m_Local_$_1];
	atom.add.u64 	%rd5731, [%rd3], 48;
	add.s64 	%rd5732, %rd5731, 56;
	setp.lt.u64 	%p2969, %rd5732, %rd5730;
	shr.u64 	%rd726, %rd5731, 4;
	cvt.u32.u64 	%r8847, %rd726;
	setp.ne.s32 	%p2970, %r8847, -1;
	and.pred  	%p2971, %p2969, %p2970;
	@%p2971 bra 	$L__BB11_2732;
	mov.b32 	%r6592, 21106;
	st.u32 	[%rd1079], %r6592;
	mov.b32 	%r8847, -1;
	mov.pred 	%p4108, 0;
	bra.uni 	$L__BB11_2733;
$L__BB11_2732:
	ld.shared.u64 	%rd5733, [m_Local_$_0];
	shl.b64 	%rd5734, %rd726, 32;
	shr.s64 	%rd5735, %rd5734, 28;
	add.s64 	%rd5736, %rd5733, %rd5735;
	mov.b16 	%rs709, 0;
	st.u8 	[%rd5736], %rs709;
	st.u8 	[%rd5736+1], %rs709;
	mov.b32 	%r6586, 3608;
	st.u32 	[%rd5736+4], %r6586;
	mov.b16 	%rs710, 1;
	st.u8 	[%rd5736+3], %rs710;
	mov.b32 	%r6587, 48;
	st.u32 	[%rd5736+8], %r6587;
	mov.b32 	%r6588, -1;
	st.u32 	[%rd5736+16], %r6588;
	ld.shared.u64 	%rd5737, [m_Local_$_0];
	add.s64 	%rd5738, %rd5737, %rd5735;
	mov.b32 	%r6589, 0;
	st.u32 	[%rd5738+32], %r6589;
	ld.shared.u64 	%rd5739, [m_Local_$_0];
	add.s64 	%rd5740, %rd5739, %rd5735;
	st.u32 	[%rd5740+36], %r6589;
	ld.shared.u64 	%rd5741, [m_Local_$_0];
	add.s64 	%rd5742, %rd5741, %rd5735;
	st.u32 	[%rd5742+40], %r6589;
	ld.u32 	%r6590, [%rd1079];
	setp.eq.s32 	%p4108, %r6590, 0;
$L__BB11_2733:
	mov.b32 	%r8849, 0;
	not.pred 	%p2973, %p4108;
	@%p2973 bra 	$L__BB11_2739;
	setp.ne.s32 	%p2974, %r8847, -1;
	@%p2974 bra 	$L__BB11_2736;
	mov.b32 	%r6600, 21352;
	st.u32 	[%rd1079], %r6600;
	bra.uni 	$L__BB11_2739;
$L__BB11_2736:
	ld.shared.u64 	%rd5743, [m_Local_$_0];
	mul.wide.s32 	%rd727, %r8847, 16;
	add.s64 	%rd5744, %rd5743, %rd727;
	st.u32 	[%rd5744+40], %r6583;
	ld.u32 	%r6595, [%rd1079];
	setp.ne.s32 	%p2975, %r6595, 0;
	@%p2975 bra 	$L__BB11_2739;
	ld.shared.u64 	%rd5745, [m_Local_$_0];
	add.s64 	%rd5746, %rd5745, %rd727;
	st.u32 	[%rd5746+36], %r1767;
	ld.u32 	%r6597, [%rd1079];
	setp.ne.s32 	%p2976, %r6597, 0;
	@%p2976 bra 	$L__BB11_2739;
	ld.shared.u64 	%rd5747, [m_Local_$_0];
	add.s64 	%rd5748, %rd5747, %rd727;
	st.u32 	[%rd5748+32], %r1684;
	ld.u32 	%r6598, [%rd1079];
	setp.eq.s32 	%p2977, %r6598, 0;
	selp.b32 	%r8849, %r8847, 0, %p2977;
$L__BB11_2739:
	st.u32 	[%rd1079], %r8849;
	bra.uni 	$L__BB11_2741;
$L__BB11_2740:
	shl.b32 	%r6584, %r1767, 2;
	cvt.u64.u32 	%rd5728, %r6584;
	add.s64 	%rd5729, %rd725, %rd5728;
	mov.b32 	%r6585, 45;
	st.u32 	[%rd5729+32], %r6585;
	ld.u32 	%r8849, [%rd1079];
$L__BB11_2741:
	setp.ne.s32 	%p2978, %r8849, 0;
	@%p2978 bra 	$L__BB11_2747;
	ld.shared.u64 	%rd5750, [m_Local_$_1];
	atom.add.u64 	%rd728, [%rd3], 64;
	add.s64 	%rd5751, %rd728, 72;
	setp.lt.u64 	%p2979, %rd5751, %rd5750;
	and.b64  	%rd5752, %rd728, 68719476720;
	setp.ne.s64 	%p2980, %rd5752, 68719476720;
	and.pred  	%p2981, %p2979, %p2980;
	@%p2981 bra 	$L__BB11_2744;
	mov.b32 	%r6610, 21106;
	st.u32 	[%rd1079], %r6610;
	bra.uni 	$L__BB11_2747;
$L__BB11_2744:
	ld.shared.u64 	%rd5754, [m_Local_$_0];
	shl.b64 	%rd5755, %rd728, 28;
	shr.s64 	%rd5756, %rd5755, 28;
	and.b64  	%rd729, %rd5756, -16;
	add.s64 	%rd5757, %rd5754, %rd729;
	mov.b16 	%rs711, 1;
	st.u8 	[%rd5757], %rs711;
	mov.b16 	%rs712, 0;
	st.u8 	[%rd5757+1], %rs712;
	mov.b32 	%r6602, 2906;
	st.u32 	[%rd5757+4], %r6602;
	st.u8 	[%rd5757+3], %rs711;
	mov.b32 	%r6603, 64;
	st.u32 	[%rd5757+8], %r6603;
	mov.b32 	%r6604, -1;
	st.u32 	[%rd5757+16], %r6604;
	ld.shared.u64 	%rd5758, [m_Local_$_0];
	add.s64 	%rd5759, %rd5758, %rd729;
	st.u32 	[%rd5759+32], %r6604;
	ld.shared.u64 	%rd5760, [m_Local_$_0];
	add.s64 	%rd5761, %rd5760, %rd729;
	mov.b32 	%r6605, 0;
	st.u32 	[%rd5761+40], %r6605;
	ld.shared.u64 	%rd5762, [m_Local_$_0];
	add.s64 	%rd5763, %rd5762, %rd729;
	st.u32 	[%rd5763+44], %r6605;
	ld.shared.u64 	%rd5764, [m_Local_$_0];
	add.s64 	%rd5765, %rd5764, %rd729;
	st.u32 	[%rd5765+48], %r6605;
	ld.shared.u64 	%rd5766, [m_Local_$_0];
	add.s64 	%rd5767, %rd5766, %rd729;
	st.u32 	[%rd5767+32], %r1684;
	ld.u32 	%r6606, [%rd1079];
	setp.ne.s32 	%p2982, %r6606, 0;
	@%p2982 bra 	$L__BB11_2747;
	ld.shared.u64 	%rd5769, [m_Local_$_0];
	add.s64 	%rd5770, %rd5769, %rd729;
	mov.b32 	%r6607, 0;
	st.u32 	[%rd5770+48], %r6607;
	ld.u32 	%r6608, [%rd1079];
	setp.ne.s32 	%p2983, %r6608, 0;
	@%p2983 bra 	$L__BB11_2747;
	ld.shared.u64 	%rd5771, [m_Local_$_0];
	add.s64 	%rd5772, %rd5771, %rd729;
	st.u32 	[%rd5772+40], %r8814;
	ld.u32 	%r6609, [%rd1079];
	setp.eq.s32 	%p2984, %r6609, 0;
	selp.b64 	%rd7583, %rd729, 0, %p2984;
$L__BB11_2747:
	setp.ne.s32 	%p2985, %r8807, -1;
	@%p2985 bra 	$L__BB11_2749;
	mov.b32 	%r6612, 21352;
	st.u32 	[%rd1079], %r6612;
	mov.b32 	%r8850, 0;
	ld.shared.u64 	%rd7584, [m_Local_$_0];
	mov.u32 	%r8851, %r8850;
	bra.uni 	$L__BB11_2750;
$L__BB11_2749:
	ld.shared.u64 	%rd7584, [m_Local_$_0];
	mul.wide.s32 	%rd5774, %r8807, 16;
	add.s64 	%rd5775, %rd7584, %rd5774;
	ld.u32 	%r8850, [%rd5775+32];
	ld.u32 	%r8851, [%rd5775+40];
$L__BB11_2750:
	add.s64 	%rd5776, %rd7584, %rd7583;
	ld.u32 	%r1779, [%rd5776+32];
	ld.u32 	%r1780, [%rd5776+40];
	add.s32 	%r1781, %r1780, %r8851;
	shl.b32 	%r6613, %r1781, 2;
	add.s32 	%r6614, %r6613, 32;
	shr.s32 	%r6615, %r6614, 31;
	shr.u32 	%r6616, %r6615, 29;
	add.s32 	%r6617, %r6614, %r6616;
	and.b32  	%r6618, %r6617, -8;
	sub.s32 	%r6619, %r6614, %r6618;
	setp.eq.s32 	%p2986, %r6619, 0;
	sub.s32 	%r6620, %r6613, %r6619;
	add.s32 	%r6621, %r6620, 40;
	selp.b32 	%r1782, %r6614, %r6621, %p2986;
	ld.shared.u64 	%rd735, [m_Local_$_1];
	and.b32  	%r6622, %r1782, 12;
	setp.eq.s32 	%p2987, %r6622, 0;
	mov.u32 	%r8852, %r1782;
	@%p2987 bra 	$L__BB11_2752;
	shr.s32 	%r6623, %r1782, 31;
	shr.u32 	%r6624, %r6623, 28;
	add.s32 	%r6625, %r1782, %r6624;
	and.b32  	%r6626, %r6625, -16;
	add.s32 	%r8852, %r6626, 16;
$L__BB11_2752:
	cvt.s64.s32 	%rd5777, %r8852;
	atom.add.u64 	%rd5778, [%rd3], %rd5777;
	cvt.s64.s32 	%rd5779, %r1782;
	add.s64 	%rd5780, %rd5779, %rd5778;
	add.s64 	%rd5781, %rd5780, 8;
	setp.lt.u64 	%p2988, %rd5781, %rd735;
	shr.u64 	%rd5782, %rd5778, 4;
	cvt.u32.u64 	%r6627, %rd5782;
	selp.b32 	%r1785, %r6627, -1, %p2988;
	setp.ne.s32 	%p2989, %r1785, -1;
	@%p2989 bra 	$L__BB11_2754;
	mov.b32 	%r6682, 21352;
	st.u32 	[%rd1079], %r6682;
	bra.uni 	$L__BB11_2793;
$L__BB11_2754:
	ld.shared.u64 	%rd5783, [m_Local_$_0];
	mul.wide.s32 	%rd736, %r1785, 16;
	add.s64 	%rd5784, %rd5783, %rd736;
	mov.b16 	%rs713, 0;
	st.u8 	[%rd5784], %rs713;
	st.u8 	[%rd5784+1], %rs713;
	mov.b32 	%r6628, 4335;
	st.u32 	[%rd5784+4], %r6628;
	mov.b16 	%rs714, 1;
	st.u8 	[%rd5784+3], %rs714;
	st.u32 	[%rd5784+8], %r1782;
	st.u32 	[%rd5784+12], %r1781;
	setp.lt.s32 	%p2990, %r1781, 1;
	@%p2990 bra 	$L__BB11_2793;
	setp.eq.s32 	%p2991, %r1781, 1;
	mov.b32 	%r1805, 0;
	@%p2991 bra 	$L__BB11_2781;
	and.b32  	%r1805, %r1781, 2147483646;
	neg.s32 	%r8854, %r1805;
	mov.b32 	%r8853, 0;
	mov.u32 	%r8855, %r8853;
$L__BB11_2757:
	add.s32 	%r1791, %r8855, 1;
	ld.shared.u64 	%rd5785, [m_Local_$_0];
	add.s64 	%rd737, %rd5785, %rd736;
	ld.u32 	%r1792, [%rd737+12];
	setp.lt.s32 	%p2992, %r8855, %r1792;
	@%p2992 bra 	$L__BB11_2768;
	ld.shared.u64 	%rd5786, [m_Local_$_1];
	atom.add.u64 	%rd5787, [%rd3], 48;
	add.s64 	%rd5788, %rd5787, 56;
	setp.lt.u64 	%p2993, %rd5788, %rd5786;
	shr.u64 	%rd738, %rd5787, 4;
	cvt.u32.u64 	%r8856, %rd738;
	setp.ne.s32 	%p2994, %r8856, -1;
	and.pred  	%p2995, %p2993, %p2994;
	@%p2995 bra 	$L__BB11_2760;
	mov.b32 	%r6637, 21106;
	st.u32 	[%rd1079], %r6637;
	mov.b32 	%r8856, -1;
	mov.pred 	%p4109, 0;
	bra.uni 	$L__BB11_2761;
$L__BB11_2760:
	ld.shared.u64 	%rd5789, [m_Local_$_0];
	shl.b64 	%rd5790, %rd738, 32;
	shr.s64 	%rd5791, %rd5790, 28;
	add.s64 	%rd5792, %rd5789, %rd5791;
	mov.b16 	%rs715, 0;
	st.u8 	[%rd5792], %rs715;
	st.u8 	[%rd5792+1], %rs715;
	mov.b32 	%r6631, 3608;
	st.u32 	[%rd5792+4], %r6631;
	mov.b16 	%rs716, 1;
	st.u8 	[%rd5792+3], %rs716;
	mov.b32 	%r6632, 48;
	st.u32 	[%rd5792+8], %r6632;
	mov.b32 	%r6633, -1;
	st.u32 	[%rd5792+16], %r6633;
	ld.shared.u64 	%rd5793, [m_Local_$_0];
	add.s64 	%rd5794, %rd5793, %rd5791;
	mov.b32 	%r6634, 0;
	st.u32 	[%rd5794+32], %r6634;
	ld.shared.u64 	%rd5795, [m_Local_$_0];
	add.s64 	%rd5796, %rd5795, %rd5791;
	st.u32 	[%rd5796+36], %r6634;
	ld.shared.u64 	%rd5797, [m_Local_$_0];
	add.s64 	%rd5798, %rd5797, %rd5791;
	st.u32 	[%rd5798+40], %r6634;
	ld.u32 	%r6635, [%rd1079];
	setp.eq.s32 	%p4109, %r6635, 0;
$L__BB11_2761:
	mov.b32 	%r8857, 0;
	not.pred 	%p2997, %p4109;
	@%p2997 bra 	$L__BB11_2767;
	setp.ne.s32 	%p2998, %r8856, -1;
	@%p2998 bra 	$L__BB11_2764;
	mov.b32 	%r6645, 21352;
	st.u32 	[%rd1079], %r6645;
	bra.uni 	$L__BB11_2767;
$L__BB11_2764:
	ld.shared.u64 	%rd5799, [m_Local_$_0];
	mul.wide.s32 	%rd739, %r8856, 16;
	add.s64 	%rd5800, %rd5799, %rd739;
	st.u32 	[%rd5800+40], %r1792;
	ld.u32 	%r6640, [%rd1079];
	setp.ne.s32 	%p2999, %r6640, 0;
	@%p2999 bra 	$L__BB11_2767;
	ld.shared.u64 	%rd5801, [m_Local_$_0];
	add.s64 	%rd5802, %rd5801, %rd739;
	st.u32 	[%rd5802+36], %r8855;
	ld.u32 	%r6642, [%rd1079];
	setp.ne.s32 	%p3000, %r6642, 0;
	@%p3000 bra 	$L__BB11_2767;
	ld.shared.u64 	%rd5803, [m_Local_$_0];
	add.s64 	%rd5804, %rd5803, %rd739;
	st.u32 	[%rd5804+32], %r1785;
	ld.u32 	%r6643, [%rd1079];
	setp.eq.s32 	%p3001, %r6643, 0;
	selp.b32 	%r8857, %r8856, 0, %p3001;
$L__BB11_2767:
	st.u32 	[%rd1079], %r8857;
	bra.uni 	$L__BB11_2769;
$L__BB11_2768:
	cvt.u64.u32 	%rd5805, %r8853;
	add.s64 	%rd5806, %rd737, %rd5805;
	mov.b32 	%r6646, 0;
	st.u32 	[%rd5806+32], %r6646;
$L__BB11_2769:
	ld.shared.u64 	%rd5807, [m_Local_$_0];
	add.s64 	%rd740, %rd5807, %rd736;
	ld.u32 	%r1797, [%rd740+12];
	setp.lt.s32 	%p3002, %r1791, %r1797;
	@%p3002 bra 	$L__BB11_2779;
	ld.shared.u64 	%rd5808, [m_Local_$_1];
	atom.add.u64 	%rd5809, [%rd3], 48;
	add.s64 	%rd5810, %rd5809, 56;
	setp.ge.u64 	%p3003, %rd5810, %rd5808;
	shr.u64 	%rd741, %rd5809, 4;
	cvt.u32.u64 	%r8858, %rd741;
	setp.eq.s32 	%p3004, %r8858, -1;
	or.pred  	%p3005, %p3003, %p3004;
	@%p3005 bra 	$L__BB11_2772;
	ld.shared.u64 	%rd5811, [m_Local_$_0];
	shl.b64 	%rd5812, %rd741, 32;
	shr.s64 	%rd5813, %rd5812, 28;
	add.s64 	%rd5814, %rd5811, %rd5813;
	mov.b16 	%rs717, 0;
	st.u8 	[%rd5814], %rs717;
	st.u8 	[%rd5814+1], %rs717;
	mov.b32 	%r6647, 3608;
	st.u32 	[%rd5814+4], %r6647;
	mov.b16 	%rs718, 1;
	st.u8 	[%rd5814+3], %rs718;
	mov.b32 	%r6648, 48;
	st.u32 	[%rd5814+8], %r6648;
	mov.b32 	%r6649, -1;
	st.u32 	[%rd5814+16], %r6649;
	ld.shared.u64 	%rd5815, [m_Local_$_0];
	add.s64 	%rd5816, %rd5815, %rd5813;
	mov.b32 	%r6650, 0;
	st.u32 	[%rd5816+32], %r6650;
	ld.shared.u64 	%rd5817, [m_Local_$_0];
	add.s64 	%rd5818, %rd5817, %rd5813;
	st.u32 	[%rd5818+36], %r6650;
	ld.shared.u64 	%rd5819, [m_Local_$_0];
	add.s64 	%rd5820, %rd5819, %rd5813;
	st.u32 	[%rd5820+40], %r6650;
	ld.u32 	%r6651, [%rd1079];
	setp.eq.s32 	%p4110, %r6651, 0;
	bra.uni 	$L__BB11_2773;
$L__BB11_2772:
	mov.b32 	%r6653, 21106;
	st.u32 	[%rd1079], %r6653;
	mov.b32 	%r8858, -1;
	mov.pred 	%p4110, 0;
$L__BB11_2773:
	mov.b32 	%r8859, 0;
	not.pred 	%p3007, %p4110;
	@%p3007 bra 	$L__BB11_2778;
	setp.eq.s32 	%p3008, %r8858, -1;
	@%p3008 bra 	$L__BB11_4071;
	ld.shared.u64 	%rd5821, [m_Local_$_0];
	mul.wide.s32 	%rd742, %r8858, 16;
	add.s64 	%rd5822, %rd5821, %rd742;
	st.u32 	[%rd5822+40], %r1797;
	ld.u32 	%r6656, [%rd1079];
	setp.eq.s32 	%p3009, %r6656, 0;
	@%p3009 bra 	$L__BB11_2776;
	bra.uni 	$L__BB11_2778;
$L__BB11_2776:
	ld.shared.u64 	%rd5823, [m_Local_$_0];
	add.s64 	%rd5824, %rd5823, %rd742;
	st.u32 	[%rd5824+36], %r1791;
	ld.u32 	%r6658, [%rd1079];
	setp.ne.s32 	%p3010, %r6658, 0;
	@%p3010 bra 	$L__BB11_2778;
	ld.shared.u64 	%rd5825, [m_Local_$_0];
	add.s64 	%rd5826, %rd5825, %rd742;
	st.u32 	[%rd5826+32], %r1785;
	ld.u32 	%r6659, [%rd1079];
	setp.eq.s32 	%p3011, %r6659, 0;
	selp.b32 	%r8859, %r8858, 0, %p3011;
$L__BB11_2778:
	st.u32 	[%rd1079], %r8859;
	bra.uni 	$L__BB11_2780;
$L__BB11_2779:
	add.s32 	%r6662, %r8853, 4;
	cvt.u64.u32 	%rd5827, %r6662;
	add.s64 	%rd5828, %rd740, %rd5827;
	mov.b32 	%r6663, 0;
	st.u32 	[%rd5828+32], %r6663;
$L__BB11_2780:
	add.s32 	%r8855, %r8855, 2;
	add.s32 	%r8854, %r8854, 2;
	add.s32 	%r8853, %r8853, 8;
	setp.ne.s32 	%p3012, %r8854, 0;
	@%p3012 bra 	$L__BB11_2757;
$L__BB11_2781:
	and.b32  	%r6664, %r1781, 1;
	setp.eq.b32 	%p3013, %r6664, 1;
	not.pred 	%p3014, %p3013;
	@%p3014 bra 	$L__BB11_2793;
	ld.shared.u64 	%rd5829, [m_Local_$_0];
	add.s64 	%rd743, %rd5829, %rd736;
	ld.u32 	%r1806, [%rd743+12];
	setp.lt.s32 	%p3015, %r1805, %r1806;
	@%p3015 bra 	$L__BB11_2792;
	ld.shared.u64 	%rd5830, [m_Local_$_1];
	atom.add.u64 	%rd5831, [%rd3], 48;
	add.s64 	%rd5832, %rd5831, 56;
	setp.ge.u64 	%p3016, %rd5832, %rd5830;
	shr.u64 	%rd744, %rd5831, 4;
	cvt.u32.u64 	%r8861, %rd744;
	setp.eq.s32 	%p3017, %r8861, -1;
	or.pred  	%p3018, %p3016, %p3017;
	@%p3018 bra 	$L__BB11_2785;
	ld.shared.u64 	%rd5833, [m_Local_$_0];
	shl.b64 	%rd5834, %rd744, 32;
	shr.s64 	%rd5835, %rd5834, 28;
	add.s64 	%rd5836, %rd5833, %rd5835;
	mov.b16 	%rs719, 0;
	st.u8 	[%rd5836], %rs719;
	st.u8 	[%rd5836+1], %rs719;
	mov.b32 	%r6665, 3608;
	st.u32 	[%rd5836+4], %r6665;
	mov.b16 	%rs720, 1;
	st.u8 	[%rd5836+3], %rs720;
	mov.b32 	%r6666, 48;
	st.u32 	[%rd5836+8], %r6666;
	mov.b32 	%r6667, -1;
	st.u32 	[%rd5836+16], %r6667;
	ld.shared.u64 	%rd5837, [m_Local_$_0];
	add.s64 	%rd5838, %rd5837, %rd5835;
	mov.b32 	%r6668, 0;
	st.u32 	[%rd5838+32], %r6668;
	ld.shared.u64 	%rd5839, [m_Local_$_0];
	add.s64 	%rd5840, %rd5839, %rd5835;
	st.u32 	[%rd5840+36], %r6668;
	ld.shared.u64 	%rd5841, [m_Local_$_0];
	add.s64 	%rd5842, %rd5841, %rd5835;
	st.u32 	[%rd5842+40], %r6668;
	ld.u32 	%r6669, [%rd1079];
	setp.eq.s32 	%p4111, %r6669, 0;
	bra.uni 	$L__BB11_2786;
$L__BB11_2785:
	mov.b32 	%r6671, 21106;
	st.u32 	[%rd1079], %r6671;
	mov.b32 	%r8861, -1;
	mov.pred 	%p4111, 0;
$L__BB11_2786:
	mov.b32 	%r8862, 0;
	not.pred 	%p3020, %p4111;
	@%p3020 bra 	$L__BB11_2791;
	setp.eq.s32 	%p3021, %r8861, -1;
	@%p3021 bra 	$L__BB11_4072;
	ld.shared.u64 	%rd5843, [m_Local_$_0];
	mul.wide.s32 	%rd745, %r8861, 16;
	add.s64 	%rd5844, %rd5843, %rd745;
	st.u32 	[%rd5844+40], %r1806;
	ld.u32 	%r6674, [%rd1079];
	setp.eq.s32 	%p3022, %r6674, 0;
	@%p3022 bra 	$L__BB11_2789;
	bra.uni 	$L__BB11_2791;
$L__BB11_2789:
	ld.shared.u64 	%rd5845, [m_Local_$_0];
	add.s64 	%rd5846, %rd5845, %rd745;
	st.u32 	[%rd5846+36], %r1805;
	ld.u32 	%r6676, [%rd1079];
	setp.ne.s32 	%p3023, %r6676, 0;
	@%p3023 bra 	$L__BB11_2791;
	ld.shared.u64 	%rd5847, [m_Local_$_0];
	add.s64 	%rd5848, %rd5847, %rd745;
	st.u32 	[%rd5848+32], %r1785;
	ld.u32 	%r6677, [%rd1079];
	setp.eq.s32 	%p3024, %r6677, 0;
	selp.b32 	%r8862, %r8861, 0, %p3024;
$L__BB11_2791:
	st.u32 	[%rd1079], %r8862;
	bra.uni 	$L__BB11_2793;
$L__BB11_2792:
	shl.b32 	%r6680, %r1805, 2;
	cvt.u64.u32 	%rd5849, %r6680;
	add.s64 	%rd5850, %rd743, %rd5849;
	mov.b32 	%r6681, 0;
	st.u32 	[%rd5850+32], %r6681;
$L__BB11_2793:
	setp.lt.s32 	%p3025, %r8851, 1;
	@%p3025 bra 	$L__BB11_2797;
	mul.wide.s32 	%rd746, %r8850, 16;
	mul.wide.s32 	%rd747, %r1785, 16;
	neg.s32 	%r8864, %r8851;
	mov.b32 	%r8863, 0;
	mov.u32 	%r8865, %r8863;
$L__BB11_2795:
	setp.ne.s32 	%p3026, %r8850, -1;
	@%p3026 bra 	$L__BB11_2801;
	mov.b32 	%r6699, 21352;
	st.u32 	[%rd1079], %r6699;
	mov.b16 	%rs970, 0;
	bra.uni 	$L__BB11_2813;
$L__BB11_2797:
	setp.lt.s32 	%p3049, %r1780, 1;
	@%p3049 bra 	$L__BB11_2855;
	mul.wide.s32 	%rd748, %r1779, 16;
	mul.wide.s32 	%rd749, %r1785, 16;
	neg.s32 	%r8873, %r1780;
	shl.b32 	%r8871, %r8851, 2;
	mov.b32 	%r8870, 0;
	mov.u32 	%r8874, %r8870;
$L__BB11_2799:
	setp.ne.s32 	%p3050, %r1779, -1;
	@%p3050 bra 	$L__BB11_2828;
	mov.b32 	%r6733, 21352;
	st.u32 	[%rd1079], %r6733;
	mov.b16 	%rs971, 0;
	bra.uni 	$L__BB11_2840;
$L__BB11_2801:
	ld.shared.u64 	%rd5851, [m_Local_$_0];
	add.s64 	%rd750, %rd5851, %rd746;
	ld.u32 	%r1817, [%rd750+12];
	setp.lt.s32 	%p3027, %r8865, %r1817;
	@%p3027 bra 	$L__BB11_2812;
	ld.shared.u64 	%rd5852, [m_Local_$_1];
	atom.add.u64 	%rd5853, [%rd3], 48;
	add.s64 	%rd5854, %rd5853, 56;
	setp.lt.u64 	%p3028, %rd5854, %rd5852;
	shr.u64 	%rd751, %rd5853, 4;
	cvt.u32.u64 	%r8866, %rd751;
	setp.ne.s32 	%p3029, %r8866, -1;
	and.pred  	%p3030, %p3028, %p3029;
	@%p3030 bra 	$L__BB11_2804;
	mov.b32 	%r6690, 21106;
	st.u32 	[%rd1079], %r6690;
	mov.b32 	%r8866, -1;
	mov.pred 	%p4112, 0;
	bra.uni 	$L__BB11_2805;
$L__BB11_2804:
	ld.shared.u64 	%rd5855, [m_Local_$_0];
	shl.b64 	%rd5856, %rd751, 32;
	shr.s64 	%rd5857, %rd5856, 28;
	add.s64 	%rd5858, %rd5855, %rd5857;
	mov.b16 	%rs721, 0;
	st.u8 	[%rd5858], %rs721;
	st.u8 	[%rd5858+1], %rs721;
	mov.b32 	%r6684, 3608;
	st.u32 	[%rd5858+4], %r6684;
	mov.b16 	%rs722, 1;
	st.u8 	[%rd5858+3], %rs722;
	mov.b32 	%r6685, 48;
	st.u32 	[%rd5858+8], %r6685;
	mov.b32 	%r6686, -1;
	st.u32 	[%rd5858+16], %r6686;
	ld.shared.u64 	%rd5859, [m_Local_$_0];
	add.s64 	%rd5860, %rd5859, %rd5857;
	mov.b32 	%r6687, 0;
	st.u32 	[%rd5860+32], %r6687;
	ld.shared.u64 	%rd5861, [m_Local_$_0];
	add.s64 	%rd5862, %rd5861, %rd5857;
	st.u32 	[%rd5862+36], %r6687;
	ld.shared.u64 	%rd5863, [m_Local_$_0];
	add.s64 	%rd5864, %rd5863, %rd5857;
	st.u32 	[%rd5864+40], %r6687;
	ld.u32 	%r6688, [%rd1079];
	setp.eq.s32 	%p4112, %r6688, 0;
$L__BB11_2805:
	mov.b32 	%r8867, 0;
	not.pred 	%p3032, %p4112;
	@%p3032 bra 	$L__BB11_2811;
	setp.ne.s32 	%p3033, %r8866, -1;
	@%p3033 bra 	$L__BB11_2808;
	mov.b32 	%r6698, 21352;
	st.u32 	[%rd1079], %r6698;
	bra.uni 	$L__BB11_2811;
$L__BB11_2808:
	ld.shared.u64 	%rd5865, [m_Local_$_0];
	mul.wide.s32 	%rd752, %r8866, 16;
	add.s64 	%rd5866, %rd5865, %rd752;
	st.u32 	[%rd5866+40], %r1817;
	ld.u32 	%r6693, [%rd1079];
	setp.ne.s32 	%p3034, %r6693, 0;
	@%p3034 bra 	$L__BB11_2811;
	ld.shared.u64 	%rd5867, [m_Local_$_0];
	add.s64 	%rd5868, %rd5867, %rd752;
	st.u32 	[%rd5868+36], %r8865;
	ld.u32 	%r6695, [%rd1079];
	setp.ne.s32 	%p3035, %r6695, 0;
	@%p3035 bra 	$L__BB11_2811;
	ld.shared.u64 	%rd5869, [m_Local_$_0];
	add.s64 	%rd5870, %rd5869, %rd752;
	st.u32 	[%rd5870+32], %r8850;
	ld.u32 	%r6696, [%rd1079];
	setp.eq.s32 	%p3036, %r6696, 0;
	selp.b32 	%r8867, %r8866, 0, %p3036;
$L__BB11_2811:
	st.u32 	[%rd1079], %r8867;
	mov.b16 	%rs970, 0;
	bra.uni 	$L__BB11_2813;
$L__BB11_2812:
	cvt.u64.u32 	%rd5871, %r8863;
	add.s64 	%rd5872, %rd750, %rd5871;
	ld.u8 	%rs970, [%rd5872+32];
$L__BB11_2813:
	setp.ne.s32 	%p3037, %r1785, -1;
	@%p3037 bra 	$L__BB11_2815;
	mov.b32 	%r6716, 21352;
	st.u32 	[%rd1079], %r6716;
	bra.uni 	$L__BB11_2827;
$L__BB11_2815:
	ld.shared.u64 	%rd5873, [m_Local_$_0];
	add.s64 	%rd753, %rd5873, %rd747;
	ld.u32 	%r1822, [%rd753+12];
	setp.lt.s32 	%p3038, %r8865, %r1822;
	@%p3038 bra 	$L__BB11_2826;
	ld.shared.u64 	%rd5874, [m_Local_$_1];
	atom.add.u64 	%rd5875, [%rd3], 48;
	add.s64 	%rd5876, %rd5875, 56;
	setp.lt.u64 	%p3039, %rd5876, %rd5874;
	shr.u64 	%rd754, %rd5875, 4;
	cvt.u32.u64 	%r8868, %rd754;
	setp.ne.s32 	%p3040, %r8868, -1;
	and.pred  	%p3041, %p3039, %p3040;
	@%p3041 bra 	$L__BB11_2818;
	mov.b32 	%r6706, 21106;
	st.u32 	[%rd1079], %r6706;
	mov.b32 	%r8868, -1;
	mov.pred 	%p4113, 0;
	bra.uni 	$L__BB11_2819;
$L__BB11_2818:
	ld.shared.u64 	%rd5877, [m_Local_$_0];
	shl.b64 	%rd5878, %rd754, 32;
	shr.s64 	%rd5879, %rd5878, 28;
	add.s64 	%rd5880, %rd5877, %rd5879;
	mov.b16 	%rs725, 0;
	st.u8 	[%rd5880], %rs725;
	st.u8 	[%rd5880+1], %rs725;
	mov.b32 	%r6700, 3608;
	st.u32 	[%rd5880+4], %r6700;
	mov.b16 	%rs726, 1;
	st.u8 	[%rd5880+3], %rs726;
	mov.b32 	%r6701, 48;
	st.u32 	[%rd5880+8], %r6701;
	mov.b32 	%r6702, -1;
	st.u32 	[%rd5880+16], %r6702;
	ld.shared.u64 	%rd5881, [m_Local_$_0];
	add.s64 	%rd5882, %rd5881, %rd5879;
	mov.b32 	%r6703, 0;
	st.u32 	[%rd5882+32], %r6703;
	ld.shared.u64 	%rd5883, [m_Local_$_0];
	add.s64 	%rd5884, %rd5883, %rd5879;
	st.u32 	[%rd5884+36], %r6703;
	ld.shared.u64 	%rd5885, [m_Local_$_0];
	add.s64 	%rd5886, %rd5885, %rd5879;
	st.u32 	[%rd5886+40], %r6703;
	ld.u32 	%r6704, [%rd1079];
	setp.eq.s32 	%p4113, %r6704, 0;
$L__BB11_2819:
	mov.b32 	%r8869, 0;
	not.pred 	%p3043, %p4113;
	@%p3043 bra 	$L__BB11_2825;
	setp.ne.s32 	%p3044, %r8868, -1;
	@%p3044 bra 	$L__BB11_2822;
	mov.b32 	%r6714, 21352;
	st.u32 	[%rd1079], %r6714;
	bra.uni 	$L__BB11_2825;
$L__BB11_2822:
	ld.shared.u64 	%rd5887, [m_Local_$_0];
	mul.wide.s32 	%rd755, %r8868, 16;
	add.s64 	%rd5888, %rd5887, %rd755;
	st.u32 	[%rd5888+40], %r1822;
	ld.u32 	%r6709, [%rd1079];
	setp.ne.s32 	%p3045, %r6709, 0;
	@%p3045 bra 	$L__BB11_2825;
	ld.shared.u64 	%rd5889, [m_Local_$_0];
	add.s64 	%rd5890, %rd5889, %rd755;
	st.u32 	[%rd5890+36], %r8865;
	ld.u32 	%r6711, [%rd1079];
	setp.ne.s32 	%p3046, %r6711, 0;
	@%p3046 bra 	$L__BB11_2825;
	ld.shared.u64 	%rd5891, [m_Local_$_0];
	add.s64 	%rd5892, %rd5891, %rd755;
	st.u32 	[%rd5892+32], %r1785;
	ld.u32 	%r6712, [%rd1079];
	setp.eq.s32 	%p3047, %r6712, 0;
	selp.b32 	%r8869, %r8868, 0, %p3047;
$L__BB11_2825:
	st.u32 	[%rd1079], %r8869;
	bra.uni 	$L__BB11_2827;
$L__BB11_2826:
	cvt.u64.u32 	%rd5893, %r8863;
	add.s64 	%rd5894, %rd753, %rd5893;
	mov.b32 	%r6715, 0;
	st.u32 	[%rd5894+32], %r6715;
	st.u8 	[%rd5894+32], %rs970;
$L__BB11_2827:
	add.s32 	%r8865, %r8865, 1;
	add.s32 	%r8864, %r8864, 1;
	setp.eq.s32 	%p3048, %r8864, 0;
	add.s32 	%r8863, %r8863, 4;
	@%p3048 bra 	$L__BB11_2797;
	bra.uni 	$L__BB11_2795;
$L__BB11_2828:
	ld.shared.u64 	%rd5895, [m_Local_$_0];
	add.s64 	%rd756, %rd5895, %rd748;
	ld.u32 	%r1835, [%rd756+12];
	setp.lt.s32 	%p3051, %r8874, %r1835;
	@%p3051 bra 	$L__BB11_2839;
	ld.shared.u64 	%rd5896, [m_Local_$_1];
	atom.add.u64 	%rd5897, [%rd3], 48;
	add.s64 	%rd5898, %rd5897, 56;
	setp.lt.u64 	%p3052, %rd5898, %rd5896;
	shr.u64 	%rd757, %rd5897, 4;
	cvt.u32.u64 	%r8875, %rd757;
	setp.ne.s32 	%p3053, %r8875, -1;
	and.pred  	%p3054, %p3052, %p3053;
	@%p3054 bra 	$L__BB11_2831;
	mov.b32 	%r6724, 21106;
	st.u32 	[%rd1079], %r6724;
	mov.b32 	%r8875, -1;
	mov.pred 	%p4114, 0;
	bra.uni 	$L__BB11_2832;
$L__BB11_2831:
	ld.shared.u64 	%rd5899, [m_Local_$_0];
	shl.b64 	%rd5900, %rd757, 32;
	shr.s64 	%rd5901, %rd5900, 28;
	add.s64 	%rd5902, %rd5899, %rd5901;
	mov.b16 	%rs727, 0;
	st.u8 	[%rd5902], %rs727;
	st.u8 	[%rd5902+1], %rs727;
	mov.b32 	%r6718, 3608;
	st.u32 	[%rd5902+4], %r6718;
	mov.b16 	%rs728, 1;
	st.u8 	[%rd5902+3], %rs728;
	mov.b32 	%r6719, 48;
	st.u32 	[%rd5902+8], %r6719;
	mov.b32 	%r6720, -1;
	st.u32 	[%rd5902+16], %r6720;
	ld.shared.u64 	%rd5903, [m_Local_$_0];
	add.s64 	%rd5904, %rd5903, %rd5901;
	mov.b32 	%r6721, 0;
	st.u32 	[%rd5904+32], %r6721;
	ld.shared.u64 	%rd5905, [m_Local_$_0];
	add.s64 	%rd5906, %rd5905, %rd5901;
	st.u32 	[%rd5906+36], %r6721;
	ld.shared.u64 	%rd5907, [m_Local_$_0];
	add.s64 	%rd5908, %rd5907, %rd5901;
	st.u32 	[%rd5908+40], %r6721;
	ld.u32 	%r6722, [%rd1079];
	setp.eq.s32 	%p4114, %r6722, 0;
$L__BB11_2832:
	mov.b32 	%r8876, 0;
	not.pred 	%p3056, %p4114;
	@%p3056 bra 	$L__BB11_2838;
	setp.ne.s32 	%p3057, %r8875, -1;
	@%p3057 bra 	$L__BB11_2835;
	mov.b32 	%r6732, 21352;
	st.u32 	[%rd1079], %r6732;
	bra.uni 	$L__BB11_2838;
$L__BB11_2835:
	ld.shared.u64 	%rd5909, [m_Local_$_0];
	mul.wide.s32 	%rd758, %r8875, 16;
	add.s64 	%rd5910, %rd5909, %rd758;
	st.u32 	[%rd5910+40], %r1835;
	ld.u32 	%r6727, [%rd1079];
	setp.ne.s32 	%p3058, %r6727, 0;
	@%p3058 bra 	$L__BB11_2838;
	ld.shared.u64 	%rd5911, [m_Local_$_0];
	add.s64 	%rd5912, %rd5911, %rd758;
	st.u32 	[%rd5912+36], %r8874;
	ld.u32 	%r6729, [%rd1079];
	setp.ne.s32 	%p3059, %r6729, 0;
	@%p3059 bra 	$L__BB11_2838;
	ld.shared.u64 	%rd5913, [m_Local_$_0];
	add.s64 	%rd5914, %rd5913, %rd758;
	st.u32 	[%rd5914+32], %r1779;
	ld.u32 	%r6730, [%rd1079];
	setp.eq.s32 	%p3060, %r6730, 0;
	selp.b32 	%r8876, %r8875, 0, %p3060;
$L__BB11_2838:
	st.u32 	[%rd1079], %r8876;
	mov.b16 	%rs971, 0;
	bra.uni 	$L__BB11_2840;
$L__BB11_2839:
	cvt.u64.u32 	%rd5915, %r8870;
	add.s64 	%rd5916, %rd756, %rd5915;
	ld.u8 	%rs971, [%rd5916+32];
$L__BB11_2840:
	setp.ne.s32 	%p3061, %r1785, -1;
	@%p3061 bra 	$L__BB11_2842;
	mov.b32 	%r6751, 21352;
	st.u32 	[%rd1079], %r6751;
	bra.uni 	$L__BB11_2854;
$L__BB11_2842:
	ld.shared.u64 	%rd5917, [m_Local_$_0];
	add.s64 	%rd759, %rd5917, %rd749;
	ld.u32 	%r6734, [%rd759+12];
	setp.gt.s32 	%p3062, %r8851, -1;
	setp.lt.s32 	%p3063, %r8851, %r6734;
	and.pred  	%p3064, %p3062, %p3063;
	@%p3064 bra 	$L__BB11_2853;
	ld.shared.u64 	%rd5920, [m_Local_$_1];
	atom.add.u64 	%rd5921, [%rd3], 48;
	add.s64 	%rd5922, %rd5921, 56;
	setp.lt.u64 	%p3065, %rd5922, %rd5920;
	shr.u64 	%rd760, %rd5921, 4;
	cvt.u32.u64 	%r8877, %rd760;
	setp.ne.s32 	%p3066, %r8877, -1;
	and.pred  	%p3067, %p3065, %p3066;
	@%p3067 bra 	$L__BB11_2845;
	mov.b32 	%r6742, 21106;
	st.u32 	[%rd1079], %r6742;
	mov.b32 	%r8877, -1;
	mov.pred 	%p4115, 0;
	bra.uni 	$L__BB11_2846;
$L__BB11_2845:
	ld.shared.u64 	%rd5923, [m_Local_$_0];
	shl.b64 	%rd5924, %rd760, 32;
	shr.s64 	%rd5925, %rd5924, 28;
	add.s64 	%rd5926, %rd5923, %rd5925;
	mov.b16 	%rs731, 0;
	st.u8 	[%rd5926], %rs731;
	st.u8 	[%rd5926+1], %rs731;
	mov.b32 	%r6736, 3608;
	st.u32 	[%rd5926+4], %r6736;
	mov.b16 	%rs732, 1;
	st.u8 	[%rd5926+3], %rs732;
	mov.b32 	%r6737, 48;
	st.u32 	[%rd5926+8], %r6737;
	mov.b32 	%r6738, -1;
	st.u32 	[%rd5926+16], %r6738;
	ld.shared.u64 	%rd5927, [m_Local_$_0];
	add.s64 	%rd5928, %rd5927, %rd5925;
	mov.b32 	%r6739, 0;
	st.u32 	[%rd5928+32], %r6739;
	ld.shared.u64 	%rd5929, [m_Local_$_0];
	add.s64 	%rd5930, %rd5929, %rd5925;
	st.u32 	[%rd5930+36], %r6739;
	ld.shared.u64 	%rd5931, [m_Local_$_0];
	add.s64 	%rd5932, %rd5931, %rd5925;
	st.u32 	[%rd5932+40], %r6739;
	ld.u32 	%r6740, [%rd1079];
	setp.eq.s32 	%p4115, %r6740, 0;
$L__BB11_2846:
	mov.b32 	%r8878, 0;
	not.pred 	%p3069, %p4115;
	@%p3069 bra 	$L__BB11_2852;
	setp.ne.s32 	%p3070, %r8877, -1;
	@%p3070 bra 	$L__BB11_2849;
	mov.b32 	%r6750, 21352;
	st.u32 	[%rd1079], %r6750;
	bra.uni 	$L__BB11_2852;
$L__BB11_2849:
	ld.shared.u64 	%rd5933, [m_Local_$_0];
	mul.wide.s32 	%rd761, %r8877, 16;
	add.s64 	%rd5934, %rd5933, %rd761;
	st.u32 	[%rd5934+40], %r6734;
	ld.u32 	%r6745, [%rd1079];
	setp.ne.s32 	%p3071, %r6745, 0;
	@%p3071 bra 	$L__BB11_2852;
	ld.shared.u64 	%rd5935, [m_Local_$_0];
	add.s64 	%rd5936, %rd5935, %rd761;
	st.u32 	[%rd5936+36], %r8851;
	ld.u32 	%r6747, [%rd1079];
	setp.ne.s32 	%p3072, %r6747, 0;
	@%p3072 bra 	$L__BB11_2852;
	ld.shared.u64 	%rd5937, [m_Local_$_0];
	add.s64 	%rd5938, %rd5937, %rd761;
	st.u32 	[%rd5938+32], %r1785;
	ld.u32 	%r6748, [%rd1079];
	setp.eq.s32 	%p3073, %r6748, 0;
	selp.b32 	%r8878, %r8877, 0, %p3073;
$L__BB11_2852:
	st.u32 	[%rd1079], %r8878;
	bra.uni 	$L__BB11_2854;
$L__BB11_2853:
	cvt.u64.u32 	%rd5918, %r8871;
	add.s64 	%rd5919, %rd759, %rd5918;
	mov.b32 	%r6735, 0;
	st.u32 	[%rd5919+32], %r6735;
	st.u8 	[%rd5919+32], %rs971;
$L__BB11_2854:
	add.s32 	%r8874, %r8874, 1;
	add.s32 	%r8873, %r8873, 1;
	setp.ne.s32 	%p3074, %r8873, 0;
	add.s32 	%r8851, %r8851, 1;
	add.s32 	%r8871, %r8871, 4;
	add.s32 	%r8870, %r8870, 4;
	@%p3074 bra 	$L__BB11_2799;
$L__BB11_2855:
	ld.shared.u64 	%rd5939, [m_Local_$_1];
	atom.add.u64 	%rd5940, [%rd3], 48;
	add.s64 	%rd5941, %rd5940, 56;
	setp.lt.u64 	%p3075, %rd5941, %rd5939;
	shr.u64 	%rd5942, %rd5940, 4;
	cvt.u32.u64 	%r6752, %rd5942;
	selp.b32 	%r1850, %r6752, -1, %p3075;
	setp.ne.s32 	%p3076, %r1850, -1;
	@%p3076 bra 	$L__BB11_2857;
	mov.b32 	%r6864, 21352;
	st.u32 	[%rd1079], %r6864;
	bra.uni 	$L__BB11_2932;
$L__BB11_2857:
	ld.shared.u64 	%rd5943, [m_Local_$_0];
	mul.wide.s32 	%rd762, %r1850, 16;
	add.s64 	%rd5944, %rd5943, %rd762;
	mov.b16 	%rs733, 1;
	st.u8 	[%rd5944], %rs733;
	mov.b16 	%rs734, 0;
	st.u8 	[%rd5944+1], %rs734;
	mov.b32 	%r6753, 2906;
	st.u32 	[%rd5944+4], %r6753;
	st.u8 	[%rd5944+3], %rs733;
	mov.b32 	%r6754, 48;
	st.u32 	[%rd5944+8], %r6754;
	mov.b32 	%r6755, -1;
	st.u32 	[%rd5944+16], %r6755;
	ld.shared.u64 	%rd5945, [m_Local_$_0];
	mul.wide.s32 	%rd763, %r1785, 16;
	add.s64 	%rd5946, %rd5945, %rd763;
	ld.u32 	%r1851, [%rd5946+12];
	shl.b32 	%r6756, %r1851, 2;
	add.s32 	%r6757, %r6756, 32;
	shr.s32 	%r6758, %r6757, 31;
	shr.u32 	%r6759, %r6758, 29;
	add.s32 	%r6760, %r6757, %r6759;
	and.b32  	%r6761, %r6760, -8;
	sub.s32 	%r6762, %r6757, %r6761;
	setp.eq.s32 	%p3077, %r6762, 0;
	sub.s32 	%r6763, %r6756, %r6762;
	add.s32 	%r6764, %r6763, 40;
	selp.b32 	%r1852, %r6757, %r6764, %p3077;
	ld.shared.u64 	%rd764, [m_Local_$_1];
	and.b32  	%r6765, %r1852, 12;
	setp.eq.s32 	%p3078, %r6765, 0;
	mov.u32 	%r8879, %r1852;
	@%p3078 bra 	$L__BB11_2859;
	shr.s32 	%r6766, %r1852, 31;
	shr.u32 	%r6767, %r6766, 28;
	add.s32 	%r6768, %r1852, %r6767;
	and.b32  	%r6769, %r6768, -16;
	add.s32 	%r8879, %r6769, 16;
$L__BB11_2859:
	cvt.s64.s32 	%rd5947, %r8879;
	atom.add.u64 	%rd5948, [%rd3], %rd5947;
	cvt.s64.s32 	%rd5949, %r1852;
	add.s64 	%rd5950, %rd5949, %rd5948;
	add.s64 	%rd5951, %rd5950, 8;
	setp.lt.u64 	%p3079, %rd5951, %rd764;
	shr.u64 	%rd5952, %rd5948, 4;
	cvt.u32.u64 	%r6770, %rd5952;
	selp.b32 	%r1855, %r6770, -1, %p3079;
	setp.ne.s32 	%p3080, %r1855, -1;
	@%p3080 bra 	$L__BB11_2861;
	mov.b32 	%r6828, 21352;
	st.u32 	[%rd1079], %r6828;
	bra.uni 	$L__BB11_2900;
$L__BB11_2861:
	ld.shared.u64 	%rd5953, [m_Local_$_0];
	mul.wide.s32 	%rd765, %r1855, 16;
	add.s64 	%rd5954, %rd5953, %rd765;
	mov.b16 	%rs735, 0;
	st.u8 	[%rd5954], %rs735;
	st.u8 	[%rd5954+1], %rs735;
	mov.b32 	%r6771, 4335;
	st.u32 	[%rd5954+4], %r6771;
	mov.b16 	%rs736, 1;
	st.u8 	[%rd5954+3], %rs736;
	st.u32 	[%rd5954+8], %r1852;
	st.u32 	[%rd5954+12], %r1851;
	setp.lt.s32 	%p3081, %r1851, 1;
	@%p3081 bra 	$L__BB11_2900;
	setp.eq.s32 	%p3082, %r1851, 1;
	mov.b32 	%r1874, 0;
	@%p3082 bra 	$L__BB11_2888;
	and.b32  	%r1874, %r1851, 2147483646;
	neg.s32 	%r8881, %r1874;
	mov.b32 	%r8880, 0;
	mov.u32 	%r8882, %r8880;
$L__BB11_2864:
	ld.shared.u64 	%rd5955, [m_Local_$_0];
	add.s64 	%rd766, %rd5955, %rd765;
	ld.u32 	%r1860, [%rd766+12];
	setp.lt.s32 	%p3083, %r8882, %r1860;
	@%p3083 bra 	$L__BB11_2875;
	ld.shared.u64 	%rd5956, [m_Local_$_1];
	atom.add.u64 	%rd5957, [%rd3], 48;
	add.s64 	%rd5958, %rd5957, 56;
	setp.lt.u64 	%p3084, %rd5958, %rd5956;
	shr.u64 	%rd767, %rd5957, 4;
	cvt.u32.u64 	%r8883, %rd767;
	setp.ne.s32 	%p3085, %r8883, -1;
	and.pred  	%p3086, %p3084, %p3085;
	@%p3086 bra 	$L__BB11_2867;
	mov.b32 	%r6781, 21106;
	st.u32 	[%rd1079], %r6781;
	mov.b32 	%r8883, -1;
	mov.pred 	%p4116, 0;
	bra.uni 	$L__BB11_2868;
$L__BB11_2867:
	ld.shared.u64 	%rd5959, [m_Local_$_0];
	shl.b64 	%rd5960, %rd767, 32;
	shr.s64 	%rd5961, %rd5960, 28;
	add.s64 	%rd5962, %rd5959, %rd5961;
	mov.b16 	%rs737, 0;
	st.u8 	[%rd5962], %rs737;
	st.u8 	[%rd5962+1], %rs737;
	mov.b32 	%r6775, 3608;
	st.u32 	[%rd5962+4], %r6775;
	mov.b16 	%rs738, 1;
	st.u8 	[%rd5962+3], %rs738;
	mov.b32 	%r6776, 48;
	st.u32 	[%rd5962+8], %r6776;
	mov.b32 	%r6777, -1;
	st.u32 	[%rd5962+16], %r6777;
	ld.shared.u64 	%rd5963, [m_Local_$_0];
	add.s64 	%rd5964, %rd5963, %rd5961;
	mov.b32 	%r6778, 0;
	st.u32 	[%rd5964+32], %r6778;
	ld.shared.u64 	%rd5965, [m_Local_$_0];
	add.s64 	%rd5966, %rd5965, %rd5961;
	st.u32 	[%rd5966+36], %r6778;
	ld.shared.u64 	%rd5967, [m_Local_$_0];
	add.s64 	%rd5968, %rd5967, %rd5961;
	st.u32 	[%rd5968+40], %r6778;
	ld.u32 	%r6779, [%rd1079];
	setp.eq.s32 	%p4116, %r6779, 0;
$L__BB11_2868:
	mov.b32 	%r8884, 0;
	not.pred 	%p3088, %p4116;
	@%p3088 bra 	$L__BB11_2874;
	setp.ne.s32 	%p3089, %r8883, -1;
	@%p3089 bra 	$L__BB11_2871;
	mov.b32 	%r6789, 21352;
	st.u32 	[%rd1079], %r6789;
	bra.uni 	$L__BB11_2874;
$L__BB11_2871:
	ld.shared.u64 	%rd5969, [m_Local_$_0];
	mul.wide.s32 	%rd768, %r8883, 16;
	add.s64 	%rd5970, %rd5969, %rd768;
	st.u32 	[%rd5970+40], %r1860;
	ld.u32 	%r6784, [%rd1079];
	setp.ne.s32 	%p3090, %r6784, 0;
	@%p3090 bra 	$L__BB11_2874;
	ld.shared.u64 	%rd5971, [m_Local_$_0];
	add.s64 	%rd5972, %rd5971, %rd768;
	st.u32 	[%rd5972+36], %r8882;
	ld.u32 	%r6786, [%rd1079];
	setp.ne.s32 	%p3091, %r6786, 0;
	@%p3091 bra 	$L__BB11_2874;
	ld.shared.u64 	%rd5973, [m_Local_$_0];
	add.s64 	%rd5974, %rd5973, %rd768;
	st.u32 	[%rd5974+32], %r1855;
	ld.u32 	%r6787, [%rd1079];
	setp.eq.s32 	%p3092, %r6787, 0;
	selp.b32 	%r8884, %r8883, 0, %p3092;
$L__BB11_2874:
	st.u32 	[%rd1079], %r8884;
	bra.uni 	$L__BB11_2876;
$L__BB11_2875:
	cvt.u64.u32 	%rd5975, %r8880;
	add.s64 	%rd5976, %rd766, %rd5975;
	mov.b32 	%r6790, 0;
	st.u32 	[%rd5976+32], %r6790;
$L__BB11_2876:
	ld.shared.u64 	%rd5977, [m_Local_$_0];
	add.s64 	%rd769, %rd5977, %rd765;
	ld.u32 	%r1865, [%rd769+12];
	add.s32 	%r6791, %r8882, 1;
	setp.lt.s32 	%p3093, %r6791, %r1865;
	@%p3093 bra 	$L__BB11_2886;
	ld.shared.u64 	%rd5978, [m_Local_$_1];
	atom.add.u64 	%rd5979, [%rd3], 48;
	add.s64 	%rd5980, %rd5979, 56;
	setp.ge.u64 	%p3094, %rd5980, %rd5978;
	shr.u64 	%rd770, %rd5979, 4;
	cvt.u32.u64 	%r8885, %rd770;
	setp.eq.s32 	%p3095, %r8885, -1;
	or.pred  	%p3096, %p3094, %p3095;
	@%p3096 bra 	$L__BB11_2879;
	ld.shared.u64 	%rd5981, [m_Local_$_0];
	shl.b64 	%rd5982, %rd770, 32;
	shr.s64 	%rd5983, %rd5982, 28;
	add.s64 	%rd5984, %rd5981, %rd5983;
	mov.b16 	%rs739, 0;
	st.u8 	[%rd5984], %rs739;
	st.u8 	[%rd5984+1], %rs739;
	mov.b32 	%r6792, 3608;
	st.u32 	[%rd5984+4], %r6792;
	mov.b16 	%rs740, 1;
	st.u8 	[%rd5984+3], %rs740;
	mov.b32 	%r6793, 48;
	st.u32 	[%rd5984+8], %r6793;
	mov.b32 	%r6794, -1;
	st.u32 	[%rd5984+16], %r6794;
	ld.shared.u64 	%rd5985, [m_Local_$_0];
	add.s64 	%rd5986, %rd5985, %rd5983;
	mov.b32 	%r6795, 0;
	st.u32 	[%rd5986+32], %r6795;
	ld.shared.u64 	%rd5987, [m_Local_$_0];
	add.s64 	%rd5988, %rd5987, %rd5983;
	st.u32 	[%rd5988+36], %r6795;
	ld.shared.u64 	%rd5989, [m_Local_$_0];
	add.s64 	%rd5990, %rd5989, %rd5983;
	st.u32 	[%rd5990+40], %r6795;
	ld.u32 	%r6796, [%rd1079];
	setp.eq.s32 	%p4117, %r6796, 0;
	bra.uni 	$L__BB11_2880;
$L__BB11_2879:
	mov.b32 	%r6798, 21106;
	st.u32 	[%rd1079], %r6798;
	mov.b32 	%r8885, -1;
	mov.pred 	%p4117, 0;
$L__BB11_2880:
	mov.b32 	%r8886, 0;
	not.pred 	%p3098, %p4117;
	@%p3098 bra 	$L__BB11_2885;
	setp.eq.s32 	%p3099, %r8885, -1;
	@%p3099 bra 	$L__BB11_4073;
	ld.shared.u64 	%rd5991, [m_Local_$_0];
	mul.wide.s32 	%rd771, %r8885, 16;
	add.s64 	%rd5992, %rd5991, %rd771;
	st.u32 	[%rd5992+40], %r1865;
	ld.u32 	%r6801, [%rd1079];
	setp.eq.s32 	%p3100, %r6801, 0;
	@%p3100 bra 	$L__BB11_2883;
	bra.uni 	$L__BB11_2885;
$L__BB11_2883:
	ld.shared.u64 	%rd5993, [m_Local_$_0];
	add.s64 	%rd5994, %rd5993, %rd771;
	st.u32 	[%rd5994+36], %r6791;
	ld.u32 	%r6804, [%rd1079];
	setp.ne.s32 	%p3101, %r6804, 0;
	@%p3101 bra 	$L__BB11_2885;
	ld.shared.u64 	%rd5995, [m_Local_$_0];
	add.s64 	%rd5996, %rd5995, %rd771;
	st.u32 	[%rd5996+32], %r1855;
	ld.u32 	%r6805, [%rd1079];
	setp.eq.s32 	%p3102, %r6805, 0;
	selp.b32 	%r8886, %r8885, 0, %p3102;
$L__BB11_2885:
	st.u32 	[%rd1079], %r8886;
	bra.uni 	$L__BB11_2887;
$L__BB11_2886:
	add.s32 	%r6808, %r8880, 4;
	cvt.u64.u32 	%rd5997, %r6808;
	add.s64 	%rd5998, %rd769, %rd5997;
	mov.b32 	%r6809, 0;
	st.u32 	[%rd5998+32], %r6809;
$L__BB11_2887:
	add.s32 	%r8882, %r8882, 2;
	add.s32 	%r8881, %r8881, 2;
	add.s32 	%r8880, %r8880, 8;
	setp.ne.s32 	%p3103, %r8881, 0;
	@%p3103 bra 	$L__BB11_2864;
$L__BB11_2888:
	and.b32  	%r6810, %r1851, 1;
	setp.eq.b32 	%p3104, %r6810, 1;
	not.pred 	%p3105, %p3104;
	@%p3105 bra 	$L__BB11_2900;
	ld.shared.u64 	%rd5999, [m_Local_$_0];
	add.s64 	%rd772, %rd5999, %rd765;
	ld.u32 	%r1875, [%rd772+12];
	setp.lt.s32 	%p3106, %r1874, %r1875;
	@%p3106 bra 	$L__BB11_2899;
	ld.shared.u64 	%rd6000, [m_Local_$_1];
	atom.add.u64 	%rd6001, [%rd3], 48;
	add.s64 	%rd6002, %rd6001, 56;
	setp.ge.u64 	%p3107, %rd6002, %rd6000;
	shr.u64 	%rd773, %rd6001, 4;
	cvt.u32.u64 	%r8888, %rd773;
	setp.eq.s32 	%p3108, %r8888, -1;
	or.pred  	%p3109, %p3107, %p3108;
	@%p3109 bra 	$L__BB11_2892;
	ld.shared.u64 	%rd6003, [m_Local_$_0];
	shl.b64 	%rd6004, %rd773, 32;
	shr.s64 	%rd6005, %rd6004, 28;
	add.s64 	%rd6006, %rd6003, %rd6005;
	mov.b16 	%rs741, 0;
	st.u8 	[%rd6006], %rs741;
	st.u8 	[%rd6006+1], %rs741;
	mov.b32 	%r6811, 3608;
	st.u32 	[%rd6006+4], %r6811;
	mov.b16 	%rs742, 1;
	st.u8 	[%rd6006+3], %rs742;
	mov.b32 	%r6812, 48;
	st.u32 	[%rd6006+8], %r6812;
	mov.b32 	%r6813, -1;
	st.u32 	[%rd6006+16], %r6813;
	ld.shared.u64 	%rd6007, [m_Local_$_0];
	add.s64 	%rd6008, %rd6007, %rd6005;
	mov.b32 	%r6814, 0;
	st.u32 	[%rd6008+32], %r6814;
	ld.shared.u64 	%rd6009, [m_Local_$_0];
	add.s64 	%rd6010, %rd6009, %rd6005;
	st.u32 	[%rd6010+36], %r6814;
	ld.shared.u64 	%rd6011, [m_Local_$_0];
	add.s64 	%rd6012, %rd6011, %rd6005;
	st.u32 	[%rd6012+40], %r6814;
	ld.u32 	%r6815, [%rd1079];
	setp.eq.s32 	%p4118, %r6815, 0;
	bra.uni 	$L__BB11_2893;
$L__BB11_2892:
	mov.b32 	%r6817, 21106;
	st.u32 	[%rd1079], %r6817;
	mov.b32 	%r8888, -1;
	mov.pred 	%p4118, 0;
$L__BB11_2893:
	mov.b32 	%r8889, 0;
	not.pred 	%p3111, %p4118;
	@%p3111 bra 	$L__BB11_2898;
	setp.eq.s32 	%p3112, %r8888, -1;
	@%p3112 bra 	$L__BB11_4074;
	ld.shared.u64 	%rd6013, [m_Local_$_0];
	mul.wide.s32 	%rd774, %r8888, 16;
	add.s64 	%rd6014, %rd6013, %rd774;
	st.u32 	[%rd6014+40], %r1875;
	ld.u32 	%r6820, [%rd1079];
	setp.eq.s32 	%p3113, %r6820, 0;
	@%p3113 bra 	$L__BB11_2896;
	bra.uni 	$L__BB11_2898;
$L__BB11_2896:
	ld.shared.u64 	%rd6015, [m_Local_$_0];
	add.s64 	%rd6016, %rd6015, %rd774;
	st.u32 	[%rd6016+36], %r1874;
	ld.u32 	%r6822, [%rd1079];
	setp.ne.s32 	%p3114, %r6822, 0;
	@%p3114 bra 	$L__BB11_2898;
	ld.shared.u64 	%rd6017, [m_Local_$_0];
	add.s64 	%rd6018, %rd6017, %rd774;
	st.u32 	[%rd6018+32], %r1855;
	ld.u32 	%r6823, [%rd1079];
	setp.eq.s32 	%p3115, %r6823, 0;
	selp.b32 	%r8889, %r8888, 0, %p3115;
$L__BB11_2898:
	st.u32 	[%rd1079], %r8889;
	bra.uni 	$L__BB11_2900;
$L__BB11_2899:
	shl.b32 	%r6826, %r1874, 2;
	cvt.u64.u32 	%rd6019, %r6826;
	add.s64 	%rd6020, %rd772, %rd6019;
	mov.b32 	%r6827, 0;
	st.u32 	[%rd6020+32], %r6827;
$L__BB11_2900:
	setp.lt.s32 	%p3116, %r1851, 1;
	@%p3116 bra 	$L__BB11_2931;
	mul.wide.s32 	%rd775, %r1855, 16;
	neg.s32 	%r8891, %r1851;
	mov.b32 	%r8890, 0;
	mov.u32 	%r8892, %r8890;
$L__BB11_2902:
	setp.ne.s32 	%p3117, %r1785, -1;
	@%p3117 bra 	$L__BB11_2904;
	mov.b32 	%r6845, 21352;
	st.u32 	[%rd1079], %r6845;
	mov.b16 	%rs972, 0;
	bra.uni 	$L__BB11_2916;
$L__BB11_2904:
	ld.shared.u64 	%rd6021, [m_Local_$_0];
	add.s64 	%rd776, %rd6021, %rd763;
	ld.u32 	%r1884, [%rd776+12];
	setp.lt.s32 	%p3118, %r8892, %r1884;
	@%p3118 bra 	$L__BB11_2915;
	ld.shared.u64 	%rd6022, [m_Local_$_1];
	atom.add.u64 	%rd6023, [%rd3], 48;
	add.s64 	%rd6024, %rd6023, 56;
	setp.lt.u64 	%p3119, %rd6024, %rd6022;
	shr.u64 	%rd777, %rd6023, 4;
	cvt.u32.u64 	%r8893, %rd777;
	setp.ne.s32 	%p3120, %r8893, -1;
	and.pred  	%p3121, %p3119, %p3120;
	@%p3121 bra 	$L__BB11_2907;
	mov.b32 	%r6836, 21106;
	st.u32 	[%rd1079], %r6836;
	mov.b32 	%r8893, -1;
	mov.pred 	%p4119, 0;
	bra.uni 	$L__BB11_2908;
$L__BB11_2907:
	ld.shared.u64 	%rd6025, [m_Local_$_0];
	shl.b64 	%rd6026, %rd777, 32;
	shr.s64 	%rd6027, %rd6026, 28;
	add.s64 	%rd6028, %rd6025, %rd6027;
	mov.b16 	%rs743, 0;
	st.u8 	[%rd6028], %rs743;
	st.u8 	[%rd6028+1], %rs743;
	mov.b32 	%r6830, 3608;
	st.u32 	[%rd6028+4], %r6830;
	mov.b16 	%rs744, 1;
	st.u8 	[%rd6028+3], %rs744;
	mov.b32 	%r6831, 48;
	st.u32 	[%rd6028+8], %r6831;
	mov.b32 	%r6832, -1;
	st.u32 	[%rd6028+16], %r6832;
	ld.shared.u64 	%rd6029, [m_Local_$_0];
	add.s64 	%rd6030, %rd6029, %rd6027;
	mov.b32 	%r6833, 0;
	st.u32 	[%rd6030+32], %r6833;
	ld.shared.u64 	%rd6031, [m_Local_$_0];
	add.s64 	%rd6032, %rd6031, %rd6027;
	st.u32 	[%rd6032+36], %r6833;
	ld.shared.u64 	%rd6033, [m_Local_$_0];
	add.s64 	%rd6034, %rd6033, %rd6027;
	st.u32 	[%rd6034+40], %r6833;
	ld.u32 	%r6834, [%rd1079];
	setp.eq.s32 	%p4119, %r6834, 0;
$L__BB11_2908:
	mov.b32 	%r8894, 0;
	not.pred 	%p3123, %p4119;
	@%p3123 bra 	$L__BB11_2914;
	setp.ne.s32 	%p3124, %r8893, -1;
	@%p3124 bra 	$L__BB11_2911;
	mov.b32 	%r6844, 21352;
	st.u32 	[%rd1079], %r6844;
	bra.uni 	$L__BB11_2914;
$L__BB11_2911:
	ld.shared.u64 	%rd6035, [m_Local_$_0];
	mul.wide.s32 	%rd778, %r8893, 16;
	add.s64 	%rd6036, %rd6035, %rd778;
	st.u32 	[%rd6036+40], %r1884;
	ld.u32 	%r6839, [%rd1079];
	setp.ne.s32 	%p3125, %r6839, 0;
	@%p3125 bra 	$L__BB11_2914;
	ld.shared.u64 	%rd6037, [m_Local_$_0];
	add.s64 	%rd6038, %rd6037, %rd778;
	st.u32 	[%rd6038+36], %r8892;
	ld.u32 	%r6841, [%rd1079];
	setp.ne.s32 	%p3126, %r6841, 0;
	@%p3126 bra 	$L__BB11_2914;
	ld.shared.u64 	%rd6039, [m_Local_$_0];
	add.s64 	%rd6040, %rd6039, %rd778;
	st.u32 	[%rd6040+32], %r1785;
	ld.u32 	%r6842, [%rd1079];
	setp.eq.s32 	%p3127, %r6842, 0;
	selp.b32 	%r8894, %r8893, 0, %p3127;
$L__BB11_2914:
	st.u32 	[%rd1079], %r8894;
	mov.b16 	%rs972, 0;
	bra.uni 	$L__BB11_2916;
$L__BB11_2915:
	cvt.u64.u32 	%rd6041, %r8890;
	add.s64 	%rd6042, %rd776, %rd6041;
	ld.u8 	%rs972, [%rd6042+32];
$L__BB11_2916:
	setp.ne.s32 	%p3128, %r1855, -1;
	@%p3128 bra 	$L__BB11_2918;
	mov.b32 	%r6862, 21352;
	st.u32 	[%rd1079], %r6862;
	bra.uni 	$L__BB11_2930;
$L__BB11_2918:
	ld.shared.u64 	%rd6043, [m_Local_$_0];
	add.s64 	%rd779, %rd6043, %rd775;
	ld.u32 	%r1889, [%rd779+12];
	setp.lt.s32 	%p3129, %r8892, %r1889;
	@%p3129 bra 	$L__BB11_2929;
	ld.shared.u64 	%rd6044, [m_Local_$_1];
	atom.add.u64 	%rd6045, [%rd3], 48;
	add.s64 	%rd6046, %rd6045, 56;
	setp.lt.u64 	%p3130, %rd6046, %rd6044;
	shr.u64 	%rd780, %rd6045, 4;
	cvt.u32.u64 	%r8895, %rd780;
	setp.ne.s32 	%p3131, %r8895, -1;
	and.pred  	%p3132, %p3130, %p3131;
	@%p3132 bra 	$L__BB11_2921;
	mov.b32 	%r6852, 21106;
	st.u32 	[%rd1079], %r6852;
	mov.b32 	%r8895, -1;
	mov.pred 	%p4120, 0;
	bra.uni 	$L__BB11_2922;
$L__BB11_2921:
	ld.shared.u64 	%rd6047, [m_Local_$_0];
	shl.b64 	%rd6048, %rd780, 32;
	shr.s64 	%rd6049, %rd6048, 28;
	add.s64 	%rd6050, %rd6047, %rd6049;
	mov.b16 	%rs747, 0;
	st.u8 	[%rd6050], %rs747;
	st.u8 	[%rd6050+1], %rs747;
	mov.b32 	%r6846, 3608;
	st.u32 	[%rd6050+4], %r6846;
	mov.b16 	%rs748, 1;
	st.u8 	[%rd6050+3], %rs748;
	mov.b32 	%r6847, 48;
	st.u32 	[%rd6050+8], %r6847;
	mov.b32 	%r6848, -1;
	st.u32 	[%rd6050+16], %r6848;
	ld.shared.u64 	%rd6051, [m_Local_$_0];
	add.s64 	%rd6052, %rd6051, %rd6049;
	mov.b32 	%r6849, 0;
	st.u32 	[%rd6052+32], %r6849;
	ld.shared.u64 	%rd6053, [m_Local_$_0];
	add.s64 	%rd6054, %rd6053, %rd6049;
	st.u32 	[%rd6054+36], %r6849;
	ld.shared.u64 	%rd6055, [m_Local_$_0];
	add.s64 	%rd6056, %rd6055, %rd6049;
	st.u32 	[%rd6056+40], %r6849;
	ld.u32 	%r6850, [%rd1079];
	setp.eq.s32 	%p4120, %r6850, 0;
$L__BB11_2922:
	mov.b32 	%r8896, 0;
	not.pred 	%p3134, %p4120;
	@%p3134 bra 	$L__BB11_2928;
	setp.ne.s32 	%p3135, %r8895, -1;
	@%p3135 bra 	$L__BB11_2925;
	mov.b32 	%r6860, 21352;
	st.u32 	[%rd1079], %r6860;
	bra.uni 	$L__BB11_2928;
$L__BB11_2925:
	ld.shared.u64 	%rd6057, [m_Local_$_0];
	mul.wide.s32 	%rd781, %r8895, 16;
	add.s64 	%rd6058, %rd6057, %rd781;
	st.u32 	[%rd6058+40], %r1889;
	ld.u32 	%r6855, [%rd1079];
	setp.ne.s32 	%p3136, %r6855, 0;
	@%p3136 bra 	$L__BB11_2928;
	ld.shared.u64 	%rd6059, [m_Local_$_0];
	add.s64 	%rd6060, %rd6059, %rd781;
	st.u32 	[%rd6060+36], %r8892;
	ld.u32 	%r6857, [%rd1079];
	setp.ne.s32 	%p3137, %r6857, 0;
	@%p3137 bra 	$L__BB11_2928;
	ld.shared.u64 	%rd6061, [m_Local_$_0];
	add.s64 	%rd6062, %rd6061, %rd781;
	st.u32 	[%rd6062+32], %r1855;
	ld.u32 	%r6858, [%rd1079];
	setp.eq.s32 	%p3138, %r6858, 0;
	selp.b32 	%r8896, %r8895, 0, %p3138;
$L__BB11_2928:
	st.u32 	[%rd1079], %r8896;
	bra.uni 	$L__BB11_2930;
$L__BB11_2929:
	cvt.u64.u32 	%rd6063, %r8890;
	add.s64 	%rd6064, %rd779, %rd6063;
	mov.b32 	%r6861, 0;
	st.u32 	[%rd6064+32], %r6861;
	st.u8 	[%rd6064+32], %rs972;
$L__BB11_2930:
	add.s32 	%r8892, %r8892, 1;
	add.s32 	%r8891, %r8891, 1;
	setp.ne.s32 	%p3139, %r8891, 0;
	add.s32 	%r8890, %r8890, 4;
	@%p3139 bra 	$L__BB11_2902;
$L__BB11_2931:
	ld.shared.u64 	%rd6065, [m_Local_$_0];
	add.s64 	%rd6066, %rd6065, %rd762;
	st.u32 	[%rd6066+32], %r1855;
	ld.shared.u64 	%rd6067, [m_Local_$_0];
	add.s64 	%rd6068, %rd6067, %rd762;
	st.u32 	[%rd6068+40], %r1851;
	ld.shared.u64 	%rd6069, [m_Local_$_0];
	add.s64 	%rd6070, %rd6069, %rd762;
	mov.b32 	%r6863, 0;
	st.u32 	[%rd6070+48], %r6863;
$L__BB11_2932:
	ld.shared.u64 	%rd6071, [m_Local_$_1];
	atom.add.u64 	%rd6072, [%rd3], 48;
	add.s64 	%rd6073, %rd6072, 56;
	setp.lt.u64 	%p3140, %rd6073, %rd6071;
	shr.u64 	%rd782, %rd6072, 4;
	cvt.u32.u64 	%r8900, %rd782;
	setp.ne.s32 	%p3141, %r8900, -1;
	and.pred  	%p3142, %p3140, %p3141;
	@%p3142 bra 	$L__BB11_2934;
	mov.b32 	%r9088, 21352;
	st.u32 	[%rd1079], %r9088;
	mov.b32 	%r8900, -1;
	bra.uni 	$L__BB11_2938;
$L__BB11_2934:
	setp.ne.s32 	%p3143, %r1850, -1;
	ld.shared.u64 	%rd6074, [m_Local_$_0];
	shl.b64 	%rd6075, %rd782, 32;
	shr.s64 	%rd783, %rd6075, 28;
	add.s64 	%rd6076, %rd6074, %rd783;
	mov.b16 	%rs749, 0;
	st.u8 	[%rd6076], %rs749;
	st.u8 	[%rd6076+1], %rs749;
	mov.b32 	%r6865, 16901;
	st.u32 	[%rd6076+4], %r6865;
	mov.b16 	%rs750, 1;
	st.u8 	[%rd6076+3], %rs750;
	mov.b32 	%r6866, 44;
	st.u32 	[%rd6076+8], %r6866;
	mov.b32 	%r6867, -1;
	st.u32 	[%rd6076+16], %r6867;
	@%p3143 bra 	$L__BB11_2936;
	mov.b32 	%r6869, 21352;
	st.u32 	[%rd1079], %r6869;
	mov.b32 	%r8897, 0;
	ld.shared.u64 	%rd7585, [m_Local_$_0];
	mov.u32 	%r8898, %r8897;
	bra.uni 	$L__BB11_2937;
$L__BB11_2936:
	ld.shared.u64 	%rd7585, [m_Local_$_0];
	mul.wide.s32 	%rd6077, %r1850, 16;
	add.s64 	%rd6078, %rd7585, %rd6077;
	ld.u32 	%r8897, [%rd6078+32];
	ld.u32 	%r8898, [%rd6078+40];
$L__BB11_2937:
	add.s64 	%rd6079, %rd7585, %rd783;
	st.u32 	[%rd6079+32], %r8897;
	ld.shared.u64 	%rd6080, [m_Local_$_0];
	add.s64 	%rd6081, %rd6080, %rd783;
	st.u32 	[%rd6081+40], %r8898;
	ld.u32 	%r9088, [%rd1079];
$L__BB11_2938:
	setp.ne.s32 	%p3144, %r9088, 0;
	mov.b32 	%r8902, 0;
	@%p3144 bra 	$L__BB11_2942;
	{ // callseq 164, 0
	.param .b64 param0;
	st.param.b64 	[param0], %rd1078;
	.param .b32 param1;
	st.param.b32 	[param1], %r8900;
	.param .b64 param2;
	st.param.b64 	[param2], %rd1079;
	.param .b32 retval0;
	call.uni (retval0), 
	_Z41invoke_java_lang_StringBuilder_toString9_PciPi, 
	(
	param0, 
	param1, 
	param2
	);
	ld.param.b32 	%r6874, [retval0];
	} // callseq 164
	ld.u32 	%r9088, [%rd1079];
	setp.ne.s32 	%p3145, %r9088, 0;
	@%p3145 bra 	$L__BB11_2942;
	ld.shared.u64 	%rd6082, [m_Local_$_0];
	mul.wide.s32 	%rd787, %r1452, 16;
	add.s64 	%rd6083, %rd6082, %rd787;
	st.u32 	[%rd6083+32], %r1452;
	ld.u32 	%r9088, [%rd1079];
	setp.ne.s32 	%p3146, %r9088, 0;
	mov.u32 	%r8902, %r1452;
	@%p3146 bra 	$L__BB11_2942;
	ld.shared.u64 	%rd6084, [m_Local_$_0];
	add.s64 	%rd6085, %rd6084, %rd787;
	st.u32 	[%rd6085+36], %r6874;
	ld.u32 	%r9088, [%rd1079];
	mov.u32 	%r8902, %r1452;
$L__BB11_2942:
	setp.ne.s32 	%p3147, %r9088, 0;
	mov.b32 	%r9089, 0;
	@%p3147 bra 	$L__BB11_3661;
	st.u32 	[%rd1079], %r8902;
	mov.u32 	%r9088, %r8902;
	bra.uni 	$L__BB11_3661;
$L__BB11_2944:
	ld.shared.u64 	%rd788, [m_Local_$_0];
	add.s64 	%rd6086, %rd788, %rd362;
	ld.u32 	%r6879, [%rd6086+12];
	sub.s32 	%r6880, %r6879, %r910;
	setp.le.s32 	%p3148, %r888, %r6880;
	@%p3148 bra 	$L__BB11_3580;
	ld.shared.u64 	%rd6213, [m_Local_$_1];
	atom.add.u64 	%rd6214, [%rd3], 32;
	add.s64 	%rd6215, %rd6214, 40;
	setp.lt.u64 	%p3224, %rd6215, %rd6213;
	shr.u64 	%rd6216, %rd6214, 4;
	cvt.u32.u64 	%r7004, %rd6216;
	selp.b32 	%r1911, %r7004, -1, %p3224;
	setp.ne.s32 	%p3225, %r1911, -1;
	@%p3225 bra 	$L__BB11_2947;
	mov.b32 	%r9088, 21106;
	st.u32 	[%rd1079], %r9088;
	mov.b32 	%r9065, -1;
	bra.uni 	$L__BB11_3578;
$L__BB11_2947:
	ld.shared.u64 	%rd6217, [m_Local_$_0];
	mul.wide.s32 	%rd789, %r1911, 16;
	add.s64 	%rd6218, %rd6217, %rd789;
	mov.b16 	%rs765, 0;
	st.u8 	[%rd6218], %rs765;
	st.u8 	[%rd6218+1], %rs765;
	mov.b32 	%r7005, 22978;
	st.u32 	[%rd6218+4], %r7005;
	mov.b16 	%rs766, 1;
	st.u8 	[%rd6218+3], %rs766;
	mov.b32 	%r7006, 32;
	st.u32 	[%rd6218+8], %r7006;
	mov.b32 	%r7007, -1;
	st.u32 	[%rd6218+16], %r7007;
	ld.shared.u64 	%rd6219, [m_Local_$_0];
	add.s64 	%rd6220, %rd6219, %rd789;
	st.u32 	[%rd6220+32], %r7007;
	ld.shared.u64 	%rd6221, [m_Local_$_0];
	add.s64 	%rd6222, %rd6221, %rd789;
	st.u32 	[%rd6222+36], %r7007;
	ld.shared.u64 	%rd6223, [m_Local_$_1];
	atom.add.u64 	%rd6224, [%rd3], 48;
	add.s64 	%rd6225, %rd6224, 56;
	setp.lt.u64 	%p3226, %rd6225, %rd6223;
	shr.u64 	%rd790, %rd6224, 4;
	cvt.u32.u64 	%r8905, %rd790;
	setp.ne.s32 	%p3227, %r8905, -1;
	and.pred  	%p3228, %p3226, %p3227;
	@%p3228 bra 	$L__BB11_2949;
	mov.b32 	%r9088, 21352;
	st.u32 	[%rd1079], %r9088;
	mov.b32 	%r8905, -1;
	bra.uni 	$L__BB11_2953;
$L__BB11_2949:
	ld.shared.u64 	%rd6226, [m_Local_$_0];
	shl.b64 	%rd6227, %rd790, 32;
	shr.s64 	%rd791, %rd6227, 28;
	add.s64 	%rd6228, %rd6226, %rd791;
	mov.b16 	%rs767, 1;
	st.u8 	[%rd6228], %rs767;
	mov.b16 	%rs768, 0;
	st.u8 	[%rd6228+1], %rs768;
	mov.b32 	%r7008, 2906;
	st.u32 	[%rd6228+4], %r7008;
	st.u8 	[%rd6228+3], %rs767;
	mov.b32 	%r7009, 48;
	st.u32 	[%rd6228+8], %r7009;
	mov.b32 	%r7010, -1;
	st.u32 	[%rd6228+16], %r7010;
	ld.shared.u64 	%rd6229, [m_Local_$_1];
	atom.add.u64 	%rd6230, [%rd3], 32;
	add.s64 	%rd6231, %rd6230, 40;
	setp.lt.u64 	%p3229, %rd6231, %rd6229;
	shr.u64 	%rd792, %rd6230, 4;
	cvt.u32.u64 	%r8903, %rd792;
	setp.ne.s32 	%p3230, %r8903, -1;
	and.pred  	%p3231, %p3229, %p3230;
	@%p3231 bra 	$L__BB11_2951;
	mov.b32 	%r7015, 21352;
	st.u32 	[%rd1079], %r7015;
	mov.b32 	%r8903, -1;
	bra.uni 	$L__BB11_2952;
$L__BB11_2951:
	ld.shared.u64 	%rd6232, [m_Local_$_0];
	shl.b64 	%rd6233, %rd792, 32;
	shr.s64 	%rd6234, %rd6233, 28;
	add.s64 	%rd6235, %rd6232, %rd6234;
	mov.b16 	%rs769, 0;
	st.u8 	[%rd6235], %rs769;
	st.u8 	[%rd6235+1], %rs769;
	mov.b32 	%r7011, 4335;
	st.u32 	[%rd6235+4], %r7011;
	mov.b16 	%rs770, 1;
	st.u8 	[%rd6235+3], %rs770;
	mov.b32 	%r7012, 32;
	st.u32 	[%rd6235+8], %r7012;
	mov.b32 	%r7013, 0;
	st.u32 	[%rd6235+12], %r7013;
$L__BB11_2952:
	ld.shared.u64 	%rd6236, [m_Local_$_0];
	add.s64 	%rd6237, %rd6236, %rd791;
	st.u32 	[%rd6237+32], %r8903;
	ld.shared.u64 	%rd6238, [m_Local_$_0];
	add.s64 	%rd6239, %rd6238, %rd791;
	mov.b32 	%r7016, 0;
	st.u32 	[%rd6239+40], %r7016;
	ld.u32 	%r9088, [%rd1079];
$L__BB11_2953:
	setp.ne.s32 	%p3232, %r9088, 0;
	mov.b32 	%r9065, 0;
	@%p3232 bra 	$L__BB11_3578;
	ld.shared.u64 	%rd6240, [m_Local_$_1];
	atom.add.u64 	%rd6241, [%rd3], 144;
	add.s64 	%rd6242, %rd6241, 152;
	setp.lt.u64 	%p3233, %rd6242, %rd6240;
	shr.u64 	%rd6243, %rd6241, 4;
	cvt.u32.u64 	%r7020, %rd6243;
	selp.b32 	%r1918, %r7020, -1, %p3233;
	setp.ne.s32 	%p3234, %r1918, -1;
	@%p3234 bra 	$L__BB11_2959;
	mov.b32 	%r7057, 21352;
	st.u32 	[%rd1079], %r7057;
$L__BB11_2956:
	mov.u64 	%rd6289, $str$32;
	add.s64 	%rd7587, %rd6289, 1;
	mul.wide.s32 	%rd802, %r1918, 16;
	mov.b32 	%r8911, -26;
	mov.u64 	%rd7588, %rd802;
$L__BB11_2957:
	setp.ne.s32 	%p3256, %r1918, -1;
	add.s32 	%r1934, %r8911, 27;
	add.s32 	%r1935, %r8911, 26;
	@%p3256 bra 	$L__BB11_2985;
	mov.b32 	%r7075, 21352;
	st.u32 	[%rd1079], %r7075;
	bra.uni 	$L__BB11_2997;
$L__BB11_2959:
	ld.shared.u64 	%rd6244, [m_Local_$_0];
	mul.wide.s32 	%rd793, %r1918, 16;
	add.s64 	%rd6245, %rd6244, %rd793;
	mov.b16 	%rs771, 0;
	st.u8 	[%rd6245], %rs771;
	st.u8 	[%rd6245+1], %rs771;
	mov.b32 	%r7022, 4335;
	st.u32 	[%rd6245+4], %r7022;
	mov.b16 	%rs772, 1;
	st.u8 	[%rd6245+3], %rs772;
	mov.b32 	%r7023, 144;
	st.u32 	[%rd6245+8], %r7023;
	mov.b32 	%r7024, 27;
	st.u32 	[%rd6245+12], %r7024;
	mov.b32 	%r8906, -26;
	mov.u64 	%rd7586, %rd793;
$L__BB11_2960:
	add.s32 	%r1920, %r8906, 27;
	add.s32 	%r1921, %r8906, 26;
	ld.shared.u64 	%rd795, [m_Local_$_0];
	add.s64 	%rd6246, %rd795, %rd793;
	ld.u32 	%r1922, [%rd6246+12];
	setp.lt.s32 	%p3235, %r1921, %r1922;
	@%p3235 bra 	$L__BB11_2971;
	ld.shared.u64 	%rd6247, [m_Local_$_1];
	atom.add.u64 	%rd6248, [%rd3], 48;
	add.s64 	%rd6249, %rd6248, 56;
	setp.lt.u64 	%p3236, %rd6249, %rd6247;
	shr.u64 	%rd796, %rd6248, 4;
	cvt.u32.u64 	%r8907, %rd796;
	setp.ne.s32 	%p3237, %r8907, -1;
	and.pred  	%p3238, %p3236, %p3237;
	@%p3238 bra 	$L__BB11_2963;
	mov.b32 	%r7031, 21106;
	st.u32 	[%rd1079], %r7031;
	mov.b32 	%r8907, -1;
	mov.pred 	%p4121, 0;
	bra.uni 	$L__BB11_2964;
$L__BB11_2963:
	ld.shared.u64 	%rd6250, [m_Local_$_0];
	shl.b64 	%rd6251, %rd796, 32;
	shr.s64 	%rd6252, %rd6251, 28;
	add.s64 	%rd6253, %rd6250, %rd6252;
	mov.b16 	%rs773, 0;
	st.u8 	[%rd6253], %rs773;
	st.u8 	[%rd6253+1], %rs773;
	mov.b32 	%r7025, 3608;
	st.u32 	[%rd6253+4], %r7025;
	mov.b16 	%rs774, 1;
	st.u8 	[%rd6253+3], %rs774;
	mov.b32 	%r7026, 48;
	st.u32 	[%rd6253+8], %r7026;
	mov.b32 	%r7027, -1;
	st.u32 	[%rd6253+16], %r7027;
	ld.shared.u64 	%rd6254, [m_Local_$_0];
	add.s64 	%rd6255, %rd6254, %rd6252;
	mov.b32 	%r7028, 0;
	st.u32 	[%rd6255+32], %r7028;
	ld.shared.u64 	%rd6256, [m_Local_$_0];
	add.s64 	%rd6257, %rd6256, %rd6252;
	st.u32 	[%rd6257+36], %r7028;
	ld.shared.u64 	%rd6258, [m_Local_$_0];
	add.s64 	%rd6259, %rd6258, %rd6252;
	st.u32 	[%rd6259+40], %r7028;
	ld.u32 	%r7029, [%rd1079];
	setp.eq.s32 	%p4121, %r7029, 0;
$L__BB11_2964:
	mov.b32 	%r8908, 0;
	not.pred 	%p3240, %p4121;
	@%p3240 bra 	$L__BB11_2970;
	setp.ne.s32 	%p3241, %r8907, -1;
	@%p3241 bra 	$L__BB11_2967;
	mov.b32 	%r7039, 21352;
	st.u32 	[%rd1079], %r7039;
	bra.uni 	$L__BB11_2970;
$L__BB11_2967:
	ld.shared.u64 	%rd6260, [m_Local_$_0];
	mul.wide.s32 	%rd797, %r8907, 16;
	add.s64 	%rd6261, %rd6260, %rd797;
	st.u32 	[%rd6261+40], %r1922;
	ld.u32 	%r7034, [%rd1079];
	setp.ne.s32 	%p3242, %r7034, 0;
	@%p3242 bra 	$L__BB11_2970;
	ld.shared.u64 	%rd6262, [m_Local_$_0];
	add.s64 	%rd6263, %rd6262, %rd797;
	st.u32 	[%rd6263+36], %r1921;
	ld.u32 	%r7036, [%rd1079];
	setp.ne.s32 	%p3243, %r7036, 0;
	@%p3243 bra 	$L__BB11_2970;
	ld.shared.u64 	%rd6264, [m_Local_$_0];
	add.s64 	%rd6265, %rd6264, %rd797;
	st.u32 	[%rd6265+32], %r1918;
	ld.u32 	%r7037, [%rd1079];
	setp.eq.s32 	%p3244, %r7037, 0;
	selp.b32 	%r8908, %r8907, 0, %p3244;
$L__BB11_2970:
	st.u32 	[%rd1079], %r8908;
	bra.uni 	$L__BB11_2972;
$L__BB11_2971:
	add.s64 	%rd6266, %rd795, %rd7586;
	mov.b32 	%r7040, 0;
	st.u32 	[%rd6266+32], %r7040;
$L__BB11_2972:
	setp.eq.s32 	%p3245, %r1920, 27;
	@%p3245 bra 	$L__BB11_2956;
	ld.shared.u64 	%rd798, [m_Local_$_0];
	add.s64 	%rd6267, %rd798, %rd793;
	ld.u32 	%r1927, [%rd6267+12];
	setp.lt.s32 	%p3246, %r1920, %r1927;
	@%p3246 bra 	$L__BB11_2983;
	ld.shared.u64 	%rd6268, [m_Local_$_1];
	atom.add.u64 	%rd6269, [%rd3], 48;
	add.s64 	%rd6270, %rd6269, 56;
	setp.ge.u64 	%p3247, %rd6270, %rd6268;
	shr.u64 	%rd799, %rd6269, 4;
	cvt.u32.u64 	%r8909, %rd799;
	setp.eq.s32 	%p3248, %r8909, -1;
	or.pred  	%p3249, %p3247, %p3248;
	@%p3249 bra 	$L__BB11_2976;
	ld.shared.u64 	%rd6271, [m_Local_$_0];
	shl.b64 	%rd6272, %rd799, 32;
	shr.s64 	%rd6273, %rd6272, 28;
	add.s64 	%rd6274, %rd6271, %rd6273;
	mov.b16 	%rs775, 0;
	st.u8 	[%rd6274], %rs775;
	st.u8 	[%rd6274+1], %rs775;
	mov.b32 	%r7041, 3608;
	st.u32 	[%rd6274+4], %r7041;
	mov.b16 	%rs776, 1;
	st.u8 	[%rd6274+3], %rs776;
	mov.b32 	%r7042, 48;
	st.u32 	[%rd6274+8], %r7042;
	mov.b32 	%r7043, -1;
	st.u32 	[%rd6274+16], %r7043;
	ld.shared.u64 	%rd6275, [m_Local_$_0];
	add.s64 	%rd6276, %rd6275, %rd6273;
	mov.b32 	%r7044, 0;
	st.u32 	[%rd6276+32], %r7044;
	ld.shared.u64 	%rd6277, [m_Local_$_0];
	add.s64 	%rd6278, %rd6277, %rd6273;
	st.u32 	[%rd6278+36], %r7044;
	ld.shared.u64 	%rd6279, [m_Local_$_0];
	add.s64 	%rd6280, %rd6279, %rd6273;
	st.u32 	[%rd6280+40], %r7044;
	ld.u32 	%r7045, [%rd1079];
	setp.eq.s32 	%p4122, %r7045, 0;
	bra.uni 	$L__BB11_2977;
$L__BB11_2976:
	mov.b32 	%r7047, 21106;
	st.u32 	[%rd1079], %r7047;
	mov.b32 	%r8909, -1;
	mov.pred 	%p4122, 0;
$L__BB11_2977:
	mov.b32 	%r8910, 0;
	not.pred 	%p3251, %p4122;
	@%p3251 bra 	$L__BB11_2982;
	setp.eq.s32 	%p3252, %r8909, -1;
	@%p3252 bra 	$L__BB11_4075;
	ld.shared.u64 	%rd6281, [m_Local_$_0];
	mul.wide.s32 	%rd800, %r8909, 16;
	add.s64 	%rd6282, %rd6281, %rd800;
	st.u32 	[%rd6282+40], %r1927;
	ld.u32 	%r7050, [%rd1079];
	setp.eq.s32 	%p3253, %r7050, 0;
	@%p3253 bra 	$L__BB11_2980;
	bra.uni 	$L__BB11_2982;
$L__BB11_2980:
	ld.shared.u64 	%rd6283, [m_Local_$_0];
	add.s64 	%rd6284, %rd6283, %rd800;
	st.u32 	[%rd6284+36], %r1920;
	ld.u32 	%r7052, [%rd1079];
	setp.ne.s32 	%p3254, %r7052, 0;
	@%p3254 bra 	$L__BB11_2982;
	ld.shared.u64 	%rd6285, [m_Local_$_0];
	add.s64 	%rd6286, %rd6285, %rd800;
	st.u32 	[%rd6286+32], %r1918;
	ld.u32 	%r7053, [%rd1079];
	setp.eq.s32 	%p3255, %r7053, 0;
	selp.b32 	%r8910, %r8909, 0, %p3255;
$L__BB11_2982:
	st.u32 	[%rd1079], %r8910;
	bra.uni 	$L__BB11_2984;
$L__BB11_2983:
	add.s64 	%rd6287, %rd798, %rd7586;
	mov.b32 	%r7056, 0;
	st.u32 	[%rd6287+36], %r7056;
$L__BB11_2984:
	add.s64 	%rd7586, %rd7586, 8;
	add.s32 	%r8906, %r8906, 2;
	bra.uni 	$L__BB11_2960;
$L__BB11_2985:
	ld.shared.u64 	%rd805, [m_Local_$_0];
	add.s64 	%rd6290, %rd805, %rd802;
	ld.u32 	%r1936, [%rd6290+12];
	setp.lt.s32 	%p3257, %r1935, %r1936;
	@%p3257 bra 	$L__BB11_2996;
	ld.shared.u64 	%rd6291, [m_Local_$_1];
	atom.add.u64 	%rd6292, [%rd3], 48;
	add.s64 	%rd6293, %rd6292, 56;
	setp.lt.u64 	%p3258, %rd6293, %rd6291;
	shr.u64 	%rd806, %rd6292, 4;
	cvt.u32.u64 	%r8912, %rd806;
	setp.ne.s32 	%p3259, %r8912, -1;
	and.pred  	%p3260, %p3258, %p3259;
	@%p3260 bra 	$L__BB11_2988;
	mov.b32 	%r7065, 21106;
	st.u32 	[%rd1079], %r7065;
	mov.b32 	%r8912, -1;
	mov.pred 	%p4123, 0;
	bra.uni 	$L__BB11_2989;
$L__BB11_2988:
	ld.shared.u64 	%rd6294, [m_Local_$_0];
	shl.b64 	%rd6295, %rd806, 32;
	shr.s64 	%rd6296, %rd6295, 28;
	add.s64 	%rd6297, %rd6294, %rd6296;
	mov.b16 	%rs777, 0;
	st.u8 	[%rd6297], %rs777;
	st.u8 	[%rd6297+1], %rs777;
	mov.b32 	%r7059, 3608;
	st.u32 	[%rd6297+4], %r7059;
	mov.b16 	%rs778, 1;
	st.u8 	[%rd6297+3], %rs778;
	mov.b32 	%r7060, 48;
	st.u32 	[%rd6297+8], %r7060;
	mov.b32 	%r7061, -1;
	st.u32 	[%rd6297+16], %r7061;
	ld.shared.u64 	%rd6298, [m_Local_$_0];
	add.s64 	%rd6299, %rd6298, %rd6296;
	mov.b32 	%r7062, 0;
	st.u32 	[%rd6299+32], %r7062;
	ld.shared.u64 	%rd6300, [m_Local_$_0];
	add.s64 	%rd6301, %rd6300, %rd6296;
	st.u32 	[%rd6301+36], %r7062;
	ld.shared.u64 	%rd6302, [m_Local_$_0];
	add.s64 	%rd6303, %rd6302, %rd6296;
	st.u32 	[%rd6303+40], %r7062;
	ld.u32 	%r7063, [%rd1079];
	setp.eq.s32 	%p4123, %r7063, 0;
$L__BB11_2989:
	mov.b32 	%r8913, 0;
	not.pred 	%p3262, %p4123;
	@%p3262 bra 	$L__BB11_2995;
	setp.ne.s32 	%p3263, %r8912, -1;
	@%p3263 bra 	$L__BB11_2992;
	mov.b32 	%r7073, 21352;
	st.u32 	[%rd1079], %r7073;
	bra.uni 	$L__BB11_2995;
$L__BB11_2992:
	ld.shared.u64 	%rd6304, [m_Local_$_0];
	mul.wide.s32 	%rd807, %r8912, 16;
	add.s64 	%rd6305, %rd6304, %rd807;
	st.u32 	[%rd6305+40], %r1936;
	ld.u32 	%r7068, [%rd1079];
	setp.ne.s32 	%p3264, %r7068, 0;
	@%p3264 bra 	$L__BB11_2995;
	ld.shared.u64 	%rd6306, [m_Local_$_0];
	add.s64 	%rd6307, %rd6306, %rd807;
	st.u32 	[%rd6307+36], %r1935;
	ld.u32 	%r7070, [%rd1079];
	setp.ne.s32 	%p3265, %r7070, 0;
	@%p3265 bra 	$L__BB11_2995;
	ld.shared.u64 	%rd6308, [m_Local_$_0];
	add.s64 	%rd6309, %rd6308, %rd807;
	st.u32 	[%rd6309+32], %r1918;
	ld.u32 	%r7071, [%rd1079];
	setp.eq.s32 	%p3266, %r7071, 0;
	selp.b32 	%r8913, %r8912, 0, %p3266;
$L__BB11_2995:
	st.u32 	[%rd1079], %r8913;
	bra.uni 	$L__BB11_2997;
$L__BB11_2996:
	ld.global.nc.u8 	%rs779, [%rd7587+-1];
	cvt.u16.u8 	%rs780, %rs779;
	add.s64 	%rd6310, %rd805, %rd7588;
	mov.b32 	%r7074, 0;
	st.u32 	[%rd6310+32], %r7074;
	st.u8 	[%rd6310+32], %rs780;
$L__BB11_2997:
	setp.eq.s32 	%p3267, %r1934, 27;
	@%p3267 bra 	$L__BB11_3012;
	setp.eq.s32 	%p3268, %r1918, -1;
	@%p3268 bra 	$L__BB11_3010;
	ld.shared.u64 	%rd808, [m_Local_$_0];
	add.s64 	%rd6311, %rd808, %rd802;
	ld.u32 	%r1941, [%rd6311+12];
	setp.lt.s32 	%p3269, %r1934, %r1941;
	@%p3269 bra 	$L__BB11_3009;
	ld.shared.u64 	%rd6312, [m_Local_$_1];
	atom.add.u64 	%rd6313, [%rd3], 48;
	add.s64 	%rd6314, %rd6313, 56;
	setp.ge.u64 	%p3270, %rd6314, %rd6312;
	shr.u64 	%rd809, %rd6313, 4;
	cvt.u32.u64 	%r8914, %rd809;
	setp.eq.s32 	%p3271, %r8914, -1;
	or.pred  	%p3272, %p3270, %p3271;
	@%p3272 bra 	$L__BB11_3002;
	ld.shared.u64 	%rd6315, [m_Local_$_0];
	shl.b64 	%rd6316, %rd809, 32;
	shr.s64 	%rd6317, %rd6316, 28;
	add.s64 	%rd6318, %rd6315, %rd6317;
	mov.b16 	%rs781, 0;
	st.u8 	[%rd6318], %rs781;
	st.u8 	[%rd6318+1], %rs781;
	mov.b32 	%r7076, 3608;
	st.u32 	[%rd6318+4], %r7076;
	mov.b16 	%rs782, 1;
	st.u8 	[%rd6318+3], %rs782;
	mov.b32 	%r7077, 48;
	st.u32 	[%rd6318+8], %r7077;
	mov.b32 	%r7078, -1;
	st.u32 	[%rd6318+16], %r7078;
	ld.shared.u64 	%rd6319, [m_Local_$_0];
	add.s64 	%rd6320, %rd6319, %rd6317;
	mov.b32 	%r7079, 0;
	st.u32 	[%rd6320+32], %r7079;
	ld.shared.u64 	%rd6321, [m_Local_$_0];
	add.s64 	%rd6322, %rd6321, %rd6317;
	st.u32 	[%rd6322+36], %r7079;
	ld.shared.u64 	%rd6323, [m_Local_$_0];
	add.s64 	%rd6324, %rd6323, %rd6317;
	st.u32 	[%rd6324+40], %r7079;
	ld.u32 	%r7080, [%rd1079];
	setp.eq.s32 	%p4124, %r7080, 0;
	bra.uni 	$L__BB11_3003;
$L__BB11_3002:
	mov.b32 	%r7082, 21106;
	st.u32 	[%rd1079], %r7082;
	mov.b32 	%r8914, -1;
	mov.pred 	%p4124, 0;
$L__BB11_3003:
	mov.b32 	%r8915, 0;
	not.pred 	%p3274, %p4124;
	@%p3274 bra 	$L__BB11_3008;
	setp.eq.s32 	%p3275, %r8914, -1;
	@%p3275 bra 	$L__BB11_4076;
	ld.shared.u64 	%rd6325, [m_Local_$_0];
	mul.wide.s32 	%rd810, %r8914, 16;
	add.s64 	%rd6326, %rd6325, %rd810;
	st.u32 	[%rd6326+40], %r1941;
	ld.u32 	%r7085, [%rd1079];
	setp.eq.s32 	%p3276, %r7085, 0;
	@%p3276 bra 	$L__BB11_3006;
	bra.uni 	$L__BB11_3008;
$L__BB11_3006:
	ld.shared.u64 	%rd6327, [m_Local_$_0];
	add.s64 	%rd6328, %rd6327, %rd810;
	st.u32 	[%rd6328+36], %r1934;
	ld.u32 	%r7087, [%rd1079];
	setp.ne.s32 	%p3277, %r7087, 0;
	@%p3277 bra 	$L__BB11_3008;
	ld.shared.u64 	%rd6329, [m_Local_$_0];
	add.s64 	%rd6330, %rd6329, %rd810;
	st.u32 	[%rd6330+32], %r1918;
	ld.u32 	%r7088, [%rd1079];
	setp.eq.s32 	%p3278, %r7088, 0;
	selp.b32 	%r8915, %r8914, 0, %p3278;
$L__BB11_3008:
	st.u32 	[%rd1079], %r8915;
	bra.uni 	$L__BB11_3011;
$L__BB11_3009:
	ld.global.nc.u8 	%rs783, [%rd7587];
	cvt.u16.u8 	%rs784, %rs783;
	add.s64 	%rd6331, %rd808, %rd7588;
	mov.b32 	%r7091, 0;
	st.u32 	[%rd6331+36], %r7091;
	st.u8 	[%rd6331+36], %rs784;
	bra.uni 	$L__BB11_3011;
$L__BB11_3010:
	mov.b32 	%r7092, 21352;
	st.u32 	[%rd1079], %r7092;
$L__BB11_3011:
	add.s64 	%rd7588, %rd7588, 8;
	add.s32 	%r8911, %r8911, 2;
	add.s64 	%rd7587, %rd7587, 2;
	bra.uni 	$L__BB11_2957;
$L__BB11_3012:
	ld.shared.u64 	%rd6332, [m_Local_$_1];
	atom.add.u64 	%rd6333, [%rd3], 48;
	add.s64 	%rd6334, %rd6333, 56;
	setp.lt.u64 	%p3279, %rd6334, %rd6332;
	shr.u64 	%rd6335, %rd6333, 4;
	cvt.u32.u64 	%r7093, %rd6335;
	selp.b32 	%r1947, %r7093, -1, %p3279;
	setp.ne.s32 	%p3280, %r1947, -1;
	@%p3280 bra 	$L__BB11_3014;
	mov.b32 	%r7205, 21352;
	st.u32 	[%rd1079], %r7205;
	bra.uni 	$L__BB11_3089;
$L__BB11_3014:
	ld.shared.u64 	%rd6336, [m_Local_$_0];
	mul.wide.s32 	%rd813, %r1947, 16;
	add.s64 	%rd6337, %rd6336, %rd813;
	mov.b16 	%rs785, 1;
	st.u8 	[%rd6337], %rs785;
	mov.b16 	%rs786, 0;
	st.u8 	[%rd6337+1], %rs786;
	mov.b32 	%r7094, 2906;
	st.u32 	[%rd6337+4], %r7094;
	st.u8 	[%rd6337+3], %rs785;
	mov.b32 	%r7095, 48;
	st.u32 	[%rd6337+8], %r7095;
	mov.b32 	%r7096, -1;
	st.u32 	[%rd6337+16], %r7096;
	ld.shared.u64 	%rd6338, [m_Local_$_0];
	add.s64 	%rd6339, %rd6338, %rd802;
	ld.u32 	%r1948, [%rd6339+12];
	shl.b32 	%r7097, %r1948, 2;
	add.s32 	%r7098, %r7097, 32;
	shr.s32 	%r7099, %r7098, 31;
	shr.u32 	%r7100, %r7099, 29;
	add.s32 	%r7101, %r7098, %r7100;
	and.b32  	%r7102, %r7101, -8;
	sub.s32 	%r7103, %r7098, %r7102;
	setp.eq.s32 	%p3281, %r7103, 0;
	sub.s32 	%r7104, %r7097, %r7103;
	add.s32 	%r7105, %r7104, 40;
	selp.b32 	%r1949, %r7098, %r7105, %p3281;
	ld.shared.u64 	%rd814, [m_Local_$_1];
	and.b32  	%r7106, %r1949, 12;
	setp.eq.s32 	%p3282, %r7106, 0;
	mov.u32 	%r8916, %r1949;
	@%p3282 bra 	$L__BB11_3016;
	shr.s32 	%r7107, %r1949, 31;
	shr.u32 	%r7108, %r7107, 28;
	add.s32 	%r7109, %r1949, %r7108;
	and.b32  	%r7110, %r7109, -16;
	add.s32 	%r8916, %r7110, 16;
$L__BB11_3016:
	cvt.s64.s32 	%rd6340, %r8916;
	atom.add.u64 	%rd6341, [%rd3], %rd6340;
	cvt.s64.s32 	%rd6342, %r1949;
	add.s64 	%rd6343, %rd6342, %rd6341;
	add.s64 	%rd6344, %rd6343, 8;
	setp.lt.u64 	%p3283, %rd6344, %rd814;
	shr.u64 	%rd6345, %rd6341, 4;
	cvt.u32.u64 	%r7111, %rd6345;
	selp.b32 	%r1952, %r7111, -1, %p3283;
	setp.ne.s32 	%p3284, %r1952, -1;
	@%p3284 bra 	$L__BB11_3018;
	mov.b32 	%r7169, 21352;
	st.u32 	[%rd1079], %r7169;
	bra.uni 	$L__BB11_3057;
$L__BB11_3018:
	ld.shared.u64 	%rd6346, [m_Local_$_0];
	mul.wide.s32 	%rd815, %r1952, 16;
	add.s64 	%rd6347, %rd6346, %rd815;
	mov.b16 	%rs787, 0;
	st.u8 	[%rd6347], %rs787;
	st.u8 	[%rd6347+1], %rs787;
	mov.b32 	%r7112, 4335;
	st.u32 	[%rd6347+4], %r7112;
	mov.b16 	%rs788, 1;
	st.u8 	[%rd6347+3], %rs788;
	st.u32 	[%rd6347+8], %r1949;
	st.u32 	[%rd6347+12], %r1948;
	setp.lt.s32 	%p3285, %r1948, 1;
	@%p3285 bra 	$L__BB11_3057;
	setp.eq.s32 	%p3286, %r1948, 1;
	mov.b32 	%r1971, 0;
	@%p3286 bra 	$L__BB11_3045;
	and.b32  	%r7115, %r1948, 2147483646;
	neg.s32 	%r8918, %r7115;
	mov.b32 	%r8917, 0;
	mov.u32 	%r8919, %r8917;
$L__BB11_3021:
	ld.shared.u64 	%rd6348, [m_Local_$_0];
	add.s64 	%rd816, %rd6348, %rd815;
	ld.u32 	%r1957, [%rd816+12];
	setp.lt.s32 	%p3287, %r8919, %r1957;
	@%p3287 bra 	$L__BB11_3032;
	ld.shared.u64 	%rd6349, [m_Local_$_1];
	atom.add.u64 	%rd6350, [%rd3], 48;
	add.s64 	%rd6351, %rd6350, 56;
	setp.lt.u64 	%p3288, %rd6351, %rd6349;
	shr.u64 	%rd817, %rd6350, 4;
	cvt.u32.u64 	%r8920, %rd817;
	setp.ne.s32 	%p3289, %r8920, -1;
	and.pred  	%p3290, %p3288, %p3289;
	@%p3290 bra 	$L__BB11_3024;
	mov.b32 	%r7122, 21106;
	st.u32 	[%rd1079], %r7122;
	mov.b32 	%r8920, -1;
	mov.pred 	%p4125, 0;
	bra.uni 	$L__BB11_3025;
$L__BB11_3024:
	ld.shared.u64 	%rd6352, [m_Local_$_0];
	shl.b64 	%rd6353, %rd817, 32;
	shr.s64 	%rd6354, %rd6353, 28;
	add.s64 	%rd6355, %rd6352, %rd6354;
	mov.b16 	%rs789, 0;
	st.u8 	[%rd6355], %rs789;
	st.u8 	[%rd6355+1], %rs789;
	mov.b32 	%r7116, 3608;
	st.u32 	[%rd6355+4], %r7116;
	mov.b16 	%rs790, 1;
	st.u8 	[%rd6355+3], %rs790;
	mov.b32 	%r7117, 48;
	st.u32 	[%rd6355+8], %r7117;
	mov.b32 	%r7118, -1;
	st.u32 	[%rd6355+16], %r7118;
	ld.shared.u64 	%rd6356, [m_Local_$_0];
	add.s64 	%rd6357, %rd6356, %rd6354;
	mov.b32 	%r7119, 0;
	st.u32 	[%rd6357+32], %r7119;
	ld.shared.u64 	%rd6358, [m_Local_$_0];
	add.s64 	%rd6359, %rd6358, %rd6354;
	st.u32 	[%rd6359+36], %r7119;
	ld.shared.u64 	%rd6360, [m_Local_$_0];
	add.s64 	%rd6361, %rd6360, %rd6354;
	st.u32 	[%rd6361+40], %r7119;
	ld.u32 	%r7120, [%rd1079];
	setp.eq.s32 	%p4125, %r7120, 0;
$L__BB11_3025:
	mov.b32 	%r8921, 0;
	not.pred 	%p3292, %p4125;
	@%p3292 bra 	$L__BB11_3031;
	setp.ne.s32 	%p3293, %r8920, -1;
	@%p3293 bra 	$L__BB11_3028;
	mov.b32 	%r7130, 21352;
	st.u32 	[%rd1079], %r7130;
	bra.uni 	$L__BB11_3031;
$L__BB11_3028:
	ld.shared.u64 	%rd6362, [m_Local_$_0];
	mul.wide.s32 	%rd818, %r8920, 16;
	add.s64 	%rd6363, %rd6362, %rd818;
	st.u32 	[%rd6363+40], %r1957;
	ld.u32 	%r7125, [%rd1079];
	setp.ne.s32 	%p3294, %r7125, 0;
	@%p3294 bra 	$L__BB11_3031;
	ld.shared.u64 	%rd6364, [m_Local_$_0];
	add.s64 	%rd6365, %rd6364, %rd818;
	st.u32 	[%rd6365+36], %r8919;
	ld.u32 	%r7127, [%rd1079];
	setp.ne.s32 	%p3295, %r7127, 0;
	@%p3295 bra 	$L__BB11_3031;
	ld.shared.u64 	%rd6366, [m_Local_$_0];
	add.s64 	%rd6367, %rd6366, %rd818;
	st.u32 	[%rd6367+32], %r1952;
	ld.u32 	%r7128, [%rd1079];
	setp.eq.s32 	%p3296, %r7128, 0;
	selp.b32 	%r8921, %r8920, 0, %p3296;
$L__BB11_3031:
	st.u32 	[%rd1079], %r8921;
	bra.uni 	$L__BB11_3033;
$L__BB11_3032:
	cvt.u64.u32 	%rd6368, %r8917;
	add.s64 	%rd6369, %rd816, %rd6368;
	mov.b32 	%r7131, 0;
	st.u32 	[%rd6369+32], %r7131;
$L__BB11_3033:
	ld.shared.u64 	%rd6370, [m_Local_$_0];
	add.s64 	%rd819, %rd6370, %rd815;
	ld.u32 	%r1962, [%rd819+12];
	add.s32 	%r7132, %r8919, 1;
	setp.lt.s32 	%p3297, %r7132, %r1962;
	@%p3297 bra 	$L__BB11_3043;
	ld.shared.u64 	%rd6371, [m_Local_$_1];
	atom.add.u64 	%rd6372, [%rd3], 48;
	add.s64 	%rd6373, %rd6372, 56;
	setp.ge.u64 	%p3298, %rd6373, %rd6371;
	shr.u64 	%rd820, %rd6372, 4;
	cvt.u32.u64 	%r8922, %rd820;
	setp.eq.s32 	%p3299, %r8922, -1;
	or.pred  	%p3300, %p3298, %p3299;
	@%p3300 bra 	$L__BB11_3036;
	ld.shared.u64 	%rd6374, [m_Local_$_0];
	shl.b64 	%rd6375, %rd820, 32;
	shr.s64 	%rd6376, %rd6375, 28;
	add.s64 	%rd6377, %rd6374, %rd6376;
	mov.b16 	%rs791, 0;
	st.u8 	[%rd6377], %rs791;
	st.u8 	[%rd6377+1], %rs791;
	mov.b32 	%r7133, 3608;
	st.u32 	[%rd6377+4], %r7133;
	mov.b16 	%rs792, 1;
	st.u8 	[%rd6377+3], %rs792;
	mov.b32 	%r7134, 48;
	st.u32 	[%rd6377+8], %r7134;
	mov.b32 	%r7135, -1;
	st.u32 	[%rd6377+16], %r7135;
	ld.shared.u64 	%rd6378, [m_Local_$_0];
	add.s64 	%rd6379, %rd6378, %rd6376;
	mov.b32 	%r7136, 0;
	st.u32 	[%rd6379+32], %r7136;
	ld.shared.u64 	%rd6380, [m_Local_$_0];
	add.s64 	%rd6381, %rd6380, %rd6376;
	st.u32 	[%rd6381+36], %r7136;
	ld.shared.u64 	%rd6382, [m_Local_$_0];
	add.s64 	%rd6383, %rd6382, %rd6376;
	st.u32 	[%rd6383+40], %r7136;
	ld.u32 	%r7137, [%rd1079];
	setp.eq.s32 	%p4126, %r7137, 0;
	bra.uni 	$L__BB11_3037;
$L__BB11_3036:
	mov.b32 	%r7139, 21106;
	st.u32 	[%rd1079], %r7139;
	mov.b32 	%r8922, -1;
	mov.pred 	%p4126, 0;
$L__BB11_3037:
	mov.b32 	%r8923, 0;
	not.pred 	%p3302, %p4126;
	@%p3302 bra 	$L__BB11_3042;
	setp.eq.s32 	%p3303, %r8922, -1;
	@%p3303 bra 	$L__BB11_4077;
	ld.shared.u64 	%rd6384, [m_Local_$_0];
	mul.wide.s32 	%rd821, %r8922, 16;
	add.s64 	%rd6385, %rd6384, %rd821;
	st.u32 	[%rd6385+40], %r1962;
	ld.u32 	%r7142, [%rd1079];
	setp.eq.s32 	%p3304, %r7142, 0;
	@%p3304 bra 	$L__BB11_3040;
	bra.uni 	$L__BB11_3042;
$L__BB11_3040:
	ld.shared.u64 	%rd6386, [m_Local_$_0];
	add.s64 	%rd6387, %rd6386, %rd821;
	add.s32 	%r7144, %r8919, 1;
	st.u32 	[%rd6387+36], %r7144;
	ld.u32 	%r7145, [%rd1079];
	setp.ne.s32 	%p3305, %r7145, 0;
	@%p3305 bra 	$L__BB11_3042;
	ld.shared.u64 	%rd6388, [m_Local_$_0];
	add.s64 	%rd6389, %rd6388, %rd821;
	st.u32 	[%rd6389+32], %r1952;
	ld.u32 	%r7146, [%rd1079];
	setp.eq.s32 	%p3306, %r7146, 0;
	selp.b32 	%r8923, %r8922, 0, %p3306;
$L__BB11_3042:
	st.u32 	[%rd1079], %r8923;
	bra.uni 	$L__BB11_3044;
$L__BB11_3043:
	add.s32 	%r7149, %r8917, 4;
	cvt.u64.u32 	%rd6390, %r7149;
	add.s64 	%rd6391, %rd819, %rd6390;
	mov.b32 	%r7150, 0;
	st.u32 	[%rd6391+32], %r7150;
$L__BB11_3044:
	and.b32  	%r1971, %r1948, 2147483646;
	add.s32 	%r8919, %r8919, 2;
	add.s32 	%r8918, %r8918, 2;
	add.s32 	%r8917, %r8917, 8;
	setp.ne.s32 	%p3307, %r8918, 0;
	@%p3307 bra 	$L__BB11_3021;
$L__BB11_3045:
	and.b32  	%r7151, %r1948, 1;
	setp.eq.b32 	%p3308, %r7151, 1;
	not.pred 	%p3309, %p3308;
	@%p3309 bra 	$L__BB11_3057;
	ld.shared.u64 	%rd6392, [m_Local_$_0];
	add.s64 	%rd822, %rd6392, %rd815;
	ld.u32 	%r1972, [%rd822+12];
	setp.lt.s32 	%p3310, %r1971, %r1972;
	@%p3310 bra 	$L__BB11_3056;
	ld.shared.u64 	%rd6393, [m_Local_$_1];
	atom.add.u64 	%rd6394, [%rd3], 48;
	add.s64 	%rd6395, %rd6394, 56;
	setp.ge.u64 	%p3311, %rd6395, %rd6393;
	shr.u64 	%rd823, %rd6394, 4;
	cvt.u32.u64 	%r8925, %rd823;
	setp.eq.s32 	%p3312, %r8925, -1;
	or.pred  	%p3313, %p3311, %p3312;
	@%p3313 bra 	$L__BB11_3049;
	ld.shared.u64 	%rd6396, [m_Local_$_0];
	shl.b64 	%rd6397, %rd823, 32;
	shr.s64 	%rd6398, %rd6397, 28;
	add.s64 	%rd6399, %rd6396, %rd6398;
	mov.b16 	%rs793, 0;
	st.u8 	[%rd6399], %rs793;
	st.u8 	[%rd6399+1], %rs793;
	mov.b32 	%r7152, 3608;
	st.u32 	[%rd6399+4], %r7152;
	mov.b16 	%rs794, 1;
	st.u8 	[%rd6399+3], %rs794;
	mov.b32 	%r7153, 48;
	st.u32 	[%rd6399+8], %r7153;
	mov.b32 	%r7154, -1;
	st.u32 	[%rd6399+16], %r7154;
	ld.shared.u64 	%rd6400, [m_Local_$_0];
	add.s64 	%rd6401, %rd6400, %rd6398;
	mov.b32 	%r7155, 0;
	st.u32 	[%rd6401+32], %r7155;
	ld.shared.u64 	%rd6402, [m_Local_$_0];
	add.s64 	%rd6403, %rd6402, %rd6398;
	st.u32 	[%rd6403+36], %r7155;
	ld.shared.u64 	%rd6404, [m_Local_$_0];
	add.s64 	%rd6405, %rd6404, %rd6398;
	st.u32 	[%rd6405+40], %r7155;
	ld.u32 	%r7156, [%rd1079];
	setp.eq.s32 	%p4127, %r7156, 0;
	bra.uni 	$L__BB11_3050;
$L__BB11_3049:
	mov.b32 	%r7158, 21106;
	st.u32 	[%rd1079], %r7158;
	mov.b32 	%r8925, -1;
	mov.pred 	%p4127, 0;
$L__BB11_3050:
	mov.b32 	%r8926, 0;
	not.pred 	%p3315, %p4127;
	@%p3315 bra 	$L__BB11_3055;
	setp.eq.s32 	%p3316, %r8925, -1;
	@%p3316 bra 	$L__BB11_4078;
	ld.shared.u64 	%rd6406, [m_Local_$_0];
	mul.wide.s32 	%rd824, %r8925, 16;
	add.s64 	%rd6407, %rd6406, %rd824;
	st.u32 	[%rd6407+40], %r1972;
	ld.u32 	%r7161, [%rd1079];
	setp.eq.s32 	%p3317, %r7161, 0;
	@%p3317 bra 	$L__BB11_3053;
	bra.uni 	$L__BB11_3055;
$L__BB11_3053:
	ld.shared.u64 	%rd6408, [m_Local_$_0];
	add.s64 	%rd6409, %rd6408, %rd824;
	st.u32 	[%rd6409+36], %r1971;
	ld.u32 	%r7163, [%rd1079];
	setp.ne.s32 	%p3318, %r7163, 0;
	@%p3318 bra 	$L__BB11_3055;
	ld.shared.u64 	%rd6410, [m_Local_$_0];
	add.s64 	%rd6411, %rd6410, %rd824;
	st.u32 	[%rd6411+32], %r1952;
	ld.u32 	%r7164, [%rd1079];
	setp.eq.s32 	%p3319, %r7164, 0;
	selp.b32 	%r8926, %r8925, 0, %p3319;
$L__BB11_3055:
	st.u32 	[%rd1079], %r8926;
	bra.uni 	$L__BB11_3057;
$L__BB11_3056:
	shl.b32 	%r7167, %r1971, 2;
	cvt.u64.u32 	%rd6412, %r7167;
	add.s64 	%rd6413, %rd822, %rd6412;
	mov.b32 	%r7168, 0;
	st.u32 	[%rd6413+32], %r7168;
$L__BB11_3057:
	setp.lt.s32 	%p3320, %r1948, 1;
	@%p3320 bra 	$L__BB11_3088;
	mul.wide.s32 	%rd825, %r1952, 16;
	neg.s32 	%r8928, %r1948;
	mov.b32 	%r8927, 0;
	mov.u32 	%r8929, %r8927;
$L__BB11_3059:
	setp.ne.s32 	%p3321, %r1918, -1;
	@%p3321 bra 	$L__BB11_3061;
	mov.b32 	%r7186, 21352;
	st.u32 	[%rd1079], %r7186;
	mov.b16 	%rs973, 0;
	bra.uni 	$L__BB11_3073;
$L__BB11_3061:
	ld.shared.u64 	%rd6414, [m_Local_$_0];
	add.s64 	%rd826, %rd6414, %rd802;
	ld.u32 	%r1981, [%rd826+12];
	setp.lt.s32 	%p3322, %r8929, %r1981;
	@%p3322 bra 	$L__BB11_3072;
	ld.shared.u64 	%rd6415, [m_Local_$_1];
	atom.add.u64 	%rd6416, [%rd3], 48;
	add.s64 	%rd6417, %rd6416, 56;
	setp.lt.u64 	%p3323, %rd6417, %rd6415;
	shr.u64 	%rd827, %rd6416, 4;
	cvt.u32.u64 	%r8930, %rd827;
	setp.ne.s32 	%p3324, %r8930, -1;
	and.pred  	%p3325, %p3323, %p3324;
	@%p3325 bra 	$L__BB11_3064;
	mov.b32 	%r7177, 21106;
	st.u32 	[%rd1079], %r7177;
	mov.b32 	%r8930, -1;
	mov.pred 	%p4128, 0;
	bra.uni 	$L__BB11_3065;
$L__BB11_3064:
	ld.shared.u64 	%rd6418, [m_Local_$_0];
	shl.b64 	%rd6419, %rd827, 32;
	shr.s64 	%rd6420, %rd6419, 28;
	add.s64 	%rd6421, %rd6418, %rd6420;
	mov.b16 	%rs795, 0;
	st.u8 	[%rd6421], %rs795;
	st.u8 	[%rd6421+1], %rs795;
	mov.b32 	%r7171, 3608;
	st.u32 	[%rd6421+4], %r7171;
	mov.b16 	%rs796, 1;
	st.u8 	[%rd6421+3], %rs796;
	mov.b32 	%r7172, 48;
	st.u32 	[%rd6421+8], %r7172;
	mov.b32 	%r7173, -1;
	st.u32 	[%rd6421+16], %r7173;
	ld.shared.u64 	%rd6422, [m_Local_$_0];
	add.s64 	%rd6423, %rd6422, %rd6420;
	mov.b32 	%r7174, 0;
	st.u32 	[%rd6423+32], %r7174;
	ld.shared.u64 	%rd6424, [m_Local_$_0];
	add.s64 	%rd6425, %rd6424, %rd6420;
	st.u32 	[%rd6425+36], %r7174;
	ld.shared.u64 	%rd6426, [m_Local_$_0];
	add.s64 	%rd6427, %rd6426, %rd6420;
	st.u32 	[%rd6427+40], %r7174;
	ld.u32 	%r7175, [%rd1079];
	setp.eq.s32 	%p4128, %r7175, 0;
$L__BB11_3065:
	mov.b32 	%r8931, 0;
	not.pred 	%p3327, %p4128;
	@%p3327 bra 	$L__BB11_3071;
	setp.ne.s32 	%p3328, %r8930, -1;
	@%p3328 bra 	$L__BB11_3068;
	mov.b32 	%r7185, 21352;
	st.u32 	[%rd1079], %r7185;
	bra.uni 	$L__BB11_3071;
$L__BB11_3068:
	ld.shared.u64 	%rd6428, [m_Local_$_0];
	mul.wide.s32 	%rd828, %r8930, 16;
	add.s64 	%rd6429, %rd6428, %rd828;
	st.u32 	[%rd6429+40], %r1981;
	ld.u32 	%r7180, [%rd1079];
	setp.ne.s32 	%p3329, %r7180, 0;
	@%p3329 bra 	$L__BB11_3071;
	ld.shared.u64 	%rd6430, [m_Local_$_0];
	add.s64 	%rd6431, %rd6430, %rd828;
	st.u32 	[%rd6431+36], %r8929;
	ld.u32 	%r7182, [%rd1079];
	setp.ne.s32 	%p3330, %r7182, 0;
	@%p3330 bra 	$L__BB11_3071;
	ld.shared.u64 	%rd6432, [m_Local_$_0];
	add.s64 	%rd6433, %rd6432, %rd828;
	st.u32 	[%rd6433+32], %r1918;
	ld.u32 	%r7183, [%rd1079];
	setp.eq.s32 	%p3331, %r7183, 0;
	selp.b32 	%r8931, %r8930, 0, %p3331;
$L__BB11_3071:
	st.u32 	[%rd1079], %r8931;
	mov.b16 	%rs973, 0;
	bra.uni 	$L__BB11_3073;
$L__BB11_3072:
	cvt.u64.u32 	%rd6434, %r8927;
	add.s64 	%rd6435, %rd826, %rd6434;
	ld.u8 	%rs973, [%rd6435+32];
$L__BB11_3073:
	setp.ne.s32 	%p3332, %r1952, -1;
	@%p3332 bra 	$L__BB11_3075;
	mov.b32 	%r7203, 21352;
	st.u32 	[%rd1079], %r7203;
	bra.uni 	$L__BB11_3087;
$L__BB11_3075:
	ld.shared.u64 	%rd6436, [m_Local_$_0];
	add.s64 	%rd829, %rd6436, %rd825;
	ld.u32 	%r1986, [%rd829+12];
	setp.lt.s32 	%p3333, %r8929, %r1986;
	@%p3333 bra 	$L__BB11_3086;
	ld.shared.u64 	%rd6437, [m_Local_$_1];
	atom.add.u64 	%rd6438, [%rd3], 48;
	add.s64 	%rd6439, %rd6438, 56;
	setp.lt.u64 	%p3334, %rd6439, %rd6437;
	shr.u64 	%rd830, %rd6438, 4;
	cvt.u32.u64 	%r8932, %rd830;
	setp.ne.s32 	%p3335, %r8932, -1;
	and.pred  	%p3336, %p3334, %p3335;
	@%p3336 bra 	$L__BB11_3078;
	mov.b32 	%r7193, 21106;
	st.u32 	[%rd1079], %r7193;
	mov.b32 	%r8932, -1;
	mov.pred 	%p4129, 0;
	bra.uni 	$L__BB11_3079;
$L__BB11_3078:
	ld.shared.u64 	%rd6440, [m_Local_$_0];
	shl.b64 	%rd6441, %rd830, 32;
	shr.s64 	%rd6442, %rd6441, 28;
	add.s64 	%rd6443, %rd6440, %rd6442;
	mov.b16 	%rs799, 0;
	st.u8 	[%rd6443], %rs799;
	st.u8 	[%rd6443+1], %rs799;
	mov.b32 	%r7187, 3608;
	st.u32 	[%rd6443+4], %r7187;
	mov.b16 	%rs800, 1;
	st.u8 	[%rd6443+3], %rs800;
	mov.b32 	%r7188, 48;
	st.u32 	[%rd6443+8], %r7188;
	mov.b32 	%r7189, -1;
	st.u32 	[%rd6443+16], %r7189;
	ld.shared.u64 	%rd6444, [m_Local_$_0];
	add.s64 	%rd6445, %rd6444, %rd6442;
	mov.b32 	%r7190, 0;
	st.u32 	[%rd6445+32], %r7190;
	ld.shared.u64 	%rd6446, [m_Local_$_0];
	add.s64 	%rd6447, %rd6446, %rd6442;
	st.u32 	[%rd6447+36], %r7190;
	ld.shared.u64 	%rd6448, [m_Local_$_0];
	add.s64 	%rd6449, %rd6448, %rd6442;
	st.u32 	[%rd6449+40], %r7190;
	ld.u32 	%r7191, [%rd1079];
	setp.eq.s32 	%p4129, %r7191, 0;
$L__BB11_3079:
	mov.b32 	%r8933, 0;
	not.pred 	%p3338, %p4129;
	@%p3338 bra 	$L__BB11_3085;
	setp.ne.s32 	%p3339, %r8932, -1;
	@%p3339 bra 	$L__BB11_3082;
	mov.b32 	%r7201, 21352;
	st.u32 	[%rd1079], %r7201;
	bra.uni 	$L__BB11_3085;
$L__BB11_3082:
	ld.shared.u64 	%rd6450, [m_Local_$_0];
	mul.wide.s32 	%rd831, %r8932, 16;
	add.s64 	%rd6451, %rd6450, %rd831;
	st.u32 	[%rd6451+40], %r1986;
	ld.u32 	%r7196, [%rd1079];
	setp.ne.s32 	%p3340, %r7196, 0;
	@%p3340 bra 	$L__BB11_3085;
	ld.shared.u64 	%rd6452, [m_Local_$_0];
	add.s64 	%rd6453, %rd6452, %rd831;
	st.u32 	[%rd6453+36], %r8929;
	ld.u32 	%r7198, [%rd1079];
	setp.ne.s32 	%p3341, %r7198, 0;
	@%p3341 bra 	$L__BB11_3085;
	ld.shared.u64 	%rd6454, [m_Local_$_0];
	add.s64 	%rd6455, %rd6454, %rd831;
	st.u32 	[%rd6455+32], %r1952;
	ld.u32 	%r7199, [%rd1079];
	setp.eq.s32 	%p3342, %r7199, 0;
	selp.b32 	%r8933, %r8932, 0, %p3342;
$L__BB11_3085:
	st.u32 	[%rd1079], %r8933;
	bra.uni 	$L__BB11_3087;
$L__BB11_3086:
	cvt.u64.u32 	%rd6456, %r8927;
	add.s64 	%rd6457, %rd829, %rd6456;
	mov.b32 	%r7202, 0;
	st.u32 	[%rd6457+32], %r7202;
	st.u8 	[%rd6457+32], %rs973;
$L__BB11_3087:
	add.s32 	%r8929, %r8929, 1;
	add.s32 	%r8928, %r8928, 1;
	setp.ne.s32 	%p3343, %r8928, 0;
	add.s32 	%r8927, %r8927, 4;
	@%p3343 bra 	$L__BB11_3059;
$L__BB11_3088:
	ld.shared.u64 	%rd6458, [m_Local_$_0];
	add.s64 	%rd6459, %rd6458, %rd813;
	st.u32 	[%rd6459+32], %r1952;
	ld.shared.u64 	%rd6460, [m_Local_$_0];
	add.s64 	%rd6461, %rd6460, %rd813;
	st.u32 	[%rd6461+40], %r1948;
	ld.shared.u64 	%rd6462, [m_Local_$_0];
	add.s64 	%rd6463, %rd6462, %rd813;
	mov.b32 	%r7204, 0;
	st.u32 	[%rd6463+48], %r7204;
$L__BB11_3089:
	setp.ne.s32 	%p3344, %r8905, -1;
	@%p3344 bra 	$L__BB11_3091;
	mov.b32 	%r7207, 21352;
	st.u32 	[%rd1079], %r7207;
	mov.b32 	%r8934, 0;
	mov.u32 	%r8935, %r8934;
	bra.uni 	$L__BB11_3092;
$L__BB11_3091:
	ld.shared.u64 	%rd6464, [m_Local_$_0];
	mul.wide.s32 	%rd6465, %r8905, 16;
	add.s64 	%rd6466, %rd6464, %rd6465;
	ld.u32 	%r8934, [%rd6466+32];
	ld.u32 	%r8935, [%rd6466+40];
$L__BB11_3092:
	setp.ne.s32 	%p3345, %r1947, -1;
	@%p3345 bra 	$L__BB11_3094;
	mov.b32 	%r7209, 21352;
	st.u32 	[%rd1079], %r7209;
	mov.b32 	%r8936, 0;
	mov.u32 	%r8937, %r8936;
	bra.uni 	$L__BB11_3095;
$L__BB11_3094:
	ld.shared.u64 	%rd6467, [m_Local_$_0];
	mul.wide.s32 	%rd6468, %r1947, 16;
	add.s64 	%rd6469, %rd6467, %rd6468;
	ld.u32 	%r8936, [%rd6469+32];
	ld.u32 	%r8937, [%rd6469+40];
$L__BB11_3095:
	add.s32 	%r2002, %r8937, %r8935;
	shl.b32 	%r7210, %r2002, 2;
	add.s32 	%r7211, %r7210, 32;
	shr.s32 	%r7212, %r7211, 31;
	shr.u32 	%r7213, %r7212, 29;
	add.s32 	%r7214, %r7211, %r7213;
	and.b32  	%r7215, %r7214, -8;
	sub.s32 	%r7216, %r7211, %r7215;
	setp.eq.s32 	%p3346, %r7216, 0;
	sub.s32 	%r7217, %r7210, %r7216;
	add.s32 	%r7218, %r7217, 40;
	selp.b32 	%r2003, %r7211, %r7218, %p3346;
	ld.shared.u64 	%rd832, [m_Local_$_1];
	and.b32  	%r7219, %r2003, 12;
	setp.eq.s32 	%p3347, %r7219, 0;
	mov.u32 	%r8938, %r2003;
	@%p3347 bra 	$L__BB11_3097;
	shr.s32 	%r7220, %r2003, 31;
	shr.u32 	%r7221, %r7220, 28;
	add.s32 	%r7222, %r2003, %r7221;
	and.b32  	%r7223, %r7222, -16;
	add.s32 	%r8938, %r7223, 16;
$L__BB11_3097:
	cvt.s64.s32 	%rd6470, %r8938;
	atom.add.u64 	%rd6471, [%rd3], %rd6470;
	cvt.s64.s32 	%rd6472, %r2003;
	add.s64 	%rd6473, %rd6472, %rd6471;
	add.s64 	%rd6474, %rd6473, 8;
	setp.lt.u64 	%p3348, %rd6474, %rd832;
	shr.u64 	%rd6475, %rd6471, 4;
	cvt.u32.u64 	%r7224, %rd6475;
	selp.b32 	%r2006, %r7224, -1, %p3348;
	setp.ne.s32 	%p3349, %r2006, -1;
	@%p3349 bra 	$L__BB11_3099;
	mov.b32 	%r7279, 21352;
	st.u32 	[%rd1079], %r7279;
	bra.uni 	$L__BB11_3138;
$L__BB11_3099:
	ld.shared.u64 	%rd6476, [m_Local_$_0];
	mul.wide.s32 	%rd833, %r2006, 16;
	add.s64 	%rd6477, %rd6476, %rd833;
	mov.b16 	%rs801, 0;
	st.u8 	[%rd6477], %rs801;
	st.u8 	[%rd6477+1], %rs801;
	mov.b32 	%r7225, 4335;
	st.u32 	[%rd6477+4], %r7225;
	mov.b16 	%rs802, 1;
	st.u8 	[%rd6477+3], %rs802;
	st.u32 	[%rd6477+8], %r2003;
	st.u32 	[%rd6477+12], %r2002;
	setp.lt.s32 	%p3350, %r2002, 1;
	@%p3350 bra 	$L__BB11_3138;
	setp.eq.s32 	%p3351, %r2002, 1;
	mov.b32 	%r2026, 0;
	@%p3351 bra 	$L__BB11_3126;
	and.b32  	%r2026, %r2002, 2147483646;
	neg.s32 	%r8940, %r2026;
	mov.b32 	%r8939, 0;
	mov.u32 	%r8941, %r8939;
$L__BB11_3102:
	add.s32 	%r2012, %r8941, 1;
	ld.shared.u64 	%rd6478, [m_Local_$_0];
	add.s64 	%rd834, %rd6478, %rd833;
	ld.u32 	%r2013, [%rd834+12];
	setp.lt.s32 	%p3352, %r8941, %r2013;
	@%p3352 bra 	$L__BB11_3113;
	ld.shared.u64 	%rd6479, [m_Local_$_1];
	atom.add.u64 	%rd6480, [%rd3], 48;
	add.s64 	%rd6481, %rd6480, 56;
	setp.lt.u64 	%p3353, %rd6481, %rd6479;
	shr.u64 	%rd835, %rd6480, 4;
	cvt.u32.u64 	%r8942, %rd835;
	setp.ne.s32 	%p3354, %r8942, -1;
	and.pred  	%p3355, %p3353, %p3354;
	@%p3355 bra 	$L__BB11_3105;
	mov.b32 	%r7234, 21106;
	st.u32 	[%rd1079], %r7234;
	mov.b32 	%r8942, -1;
	mov.pred 	%p4130, 0;
	bra.uni 	$L__BB11_3106;
$L__BB11_3105:
	ld.shared.u64 	%rd6482, [m_Local_$_0];
	shl.b64 	%rd6483, %rd835, 32;
	shr.s64 	%rd6484, %rd6483, 28;
	add.s64 	%rd6485, %rd6482, %rd6484;
	mov.b16 	%rs803, 0;
	st.u8 	[%rd6485], %rs803;
	st.u8 	[%rd6485+1], %rs803;
	mov.b32 	%r7228, 3608;
	st.u32 	[%rd6485+4], %r7228;
	mov.b16 	%rs804, 1;
	st.u8 	[%rd6485+3], %rs804;
	mov.b32 	%r7229, 48;
	st.u32 	[%rd6485+8], %r7229;
	mov.b32 	%r7230, -1;
	st.u32 	[%rd6485+16], %r7230;
	ld.shared.u64 	%rd6486, [m_Local_$_0];
	add.s64 	%rd6487, %rd6486, %rd6484;
	mov.b32 	%r7231, 0;
	st.u32 	[%rd6487+32], %r7231;
	ld.shared.u64 	%rd6488, [m_Local_$_0];
	add.s64 	%rd6489, %rd6488, %rd6484;
	st.u32 	[%rd6489+36], %r7231;
	ld.shared.u64 	%rd6490, [m_Local_$_0];
	add.s64 	%rd6491, %rd6490, %rd6484;
	st.u32 	[%rd6491+40], %r7231;
	ld.u32 	%r7232, [%rd1079];
	setp.eq.s32 	%p4130, %r7232, 0;
$L__BB11_3106:
	mov.b32 	%r8943, 0;
	not.pred 	%p3357, %p4130;
	@%p3357 bra 	$L__BB11_3112;
	setp.ne.s32 	%p3358, %r8942, -1;
	@%p3358 bra 	$L__BB11_3109;
	mov.b32 	%r7242, 21352;
	st.u32 	[%rd1079], %r7242;
	bra.uni 	$L__BB11_3112;
$L__BB11_3109:
	ld.shared.u64 	%rd6492, [m_Local_$_0];
	mul.wide.s32 	%rd836, %r8942, 16;
	add.s64 	%rd6493, %rd6492, %rd836;
	st.u32 	[%rd6493+40], %r2013;
	ld.u32 	%r7237, [%rd1079];
	setp.ne.s32 	%p3359, %r7237, 0;
	@%p3359 bra 	$L__BB11_3112;
	ld.shared.u64 	%rd6494, [m_Local_$_0];
	add.s64 	%rd6495, %rd6494, %rd836;
	st.u32 	[%rd6495+36], %r8941;
	ld.u32 	%r7239, [%rd1079];
	setp.ne.s32 	%p3360, %r7239, 0;
	@%p3360 bra 	$L__BB11_3112;
	ld.shared.u64 	%rd6496, [m_Local_$_0];
	add.s64 	%rd6497, %rd6496, %rd836;
	st.u32 	[%rd6497+32], %r2006;
	ld.u32 	%r7240, [%rd1079];
	setp.eq.s32 	%p3361, %r7240, 0;
	selp.b32 	%r8943, %r8942, 0, %p3361;
$L__BB11_3112:
	st.u32 	[%rd1079], %r8943;
	bra.uni 	$L__BB11_3114;
$L__BB11_3113:
	cvt.u64.u32 	%rd6498, %r8939;
	add.s64 	%rd6499, %rd834, %rd6498;
	mov.b32 	%r7243, 0;
	st.u32 	[%rd6499+32], %r7243;
$L__BB11_3114:
	ld.shared.u64 	%rd6500, [m_Local_$_0];
	add.s64 	%rd837, %rd6500, %rd833;
	ld.u32 	%r2018, [%rd837+12];
	setp.lt.s32 	%p3362, %r2012, %r2018;
	@%p3362 bra 	$L__BB11_3124;
	ld.shared.u64 	%rd6501, [m_Local_$_1];
	atom.add.u64 	%rd6502, [%rd3], 48;
	add.s64 	%rd6503, %rd6502, 56;
	setp.ge.u64 	%p3363, %rd6503, %rd6501;
	shr.u64 	%rd838, %rd6502, 4;
	cvt.u32.u64 	%r8944, %rd838;
	setp.eq.s32 	%p3364, %r8944, -1;
	or.pred  	%p3365, %p3363, %p3364;
	@%p3365 bra 	$L__BB11_3117;
	ld.shared.u64 	%rd6504, [m_Local_$_0];
	shl.b64 	%rd6505, %rd838, 32;
	shr.s64 	%rd6506, %rd6505, 28;
	add.s64 	%rd6507, %rd6504, %rd6506;
	mov.b16 	%rs805, 0;
	st.u8 	[%rd6507], %rs805;
	st.u8 	[%rd6507+1], %rs805;
	mov.b32 	%r7244, 3608;
	st.u32 	[%rd6507+4], %r7244;
	mov.b16 	%rs806, 1;
	st.u8 	[%rd6507+3], %rs806;
	mov.b32 	%r7245, 48;
	st.u32 	[%rd6507+8], %r7245;
	mov.b32 	%r7246, -1;
	st.u32 	[%rd6507+16], %r7246;
	ld.shared.u64 	%rd6508, [m_Local_$_0];
	add.s64 	%rd6509, %rd6508, %rd6506;
	mov.b32 	%r7247, 0;
	st.u32 	[%rd6509+32], %r7247;
	ld.shared.u64 	%rd6510, [m_Local_$_0];
	add.s64 	%rd6511, %rd6510, %rd6506;
	st.u32 	[%rd6511+36], %r7247;
	ld.shared.u64 	%rd6512, [m_Local_$_0];
	add.s64 	%rd6513, %rd6512, %rd6506;
	st.u32 	[%rd6513+40], %r7247;
	ld.u32 	%r7248, [%rd1079];
	setp.eq.s32 	%p4131, %r7248, 0;
	bra.uni 	$L__BB11_3118;
$L__BB11_3117:
	mov.b32 	%r7250, 21106;
	st.u32 	[%rd1079], %r7250;
	mov.b32 	%r8944, -1;
	mov.pred 	%p4131, 0;
$L__BB11_3118:
	mov.b32 	%r8945, 0;
	not.pred 	%p3367, %p4131;
	@%p3367 bra 	$L__BB11_3123;
	setp.eq.s32 	%p3368, %r8944, -1;
	@%p3368 bra 	$L__BB11_4079;
	ld.shared.u64 	%rd6514, [m_Local_$_0];
	mul.wide.s32 	%rd839, %r8944, 16;
	add.s64 	%rd6515, %rd6514, %rd839;
	st.u32 	[%rd6515+40], %r2018;
	ld.u32 	%r7253, [%rd1079];
	setp.eq.s32 	%p3369, %r7253, 0;
	@%p3369 bra 	$L__BB11_3121;
	bra.uni 	$L__BB11_3123;
$L__BB11_3121:
	ld.shared.u64 	%rd6516, [m_Local_$_0];
	add.s64 	%rd6517, %rd6516, %rd839;
	st.u32 	[%rd6517+36], %r2012;
	ld.u32 	%r7255, [%rd1079];
	setp.ne.s32 	%p3370, %r7255, 0;
	@%p3370 bra 	$L__BB11_3123;
	ld.shared.u64 	%rd6518, [m_Local_$_0];
	add.s64 	%rd6519, %rd6518, %rd839;
	st.u32 	[%rd6519+32], %r2006;
	ld.u32 	%r7256, [%rd1079];
	setp.eq.s32 	%p3371, %r7256, 0;
	selp.b32 	%r8945, %r8944, 0, %p3371;
$L__BB11_3123:
	st.u32 	[%rd1079], %r8945;
	bra.uni 	$L__BB11_3125;
$L__BB11_3124:
	add.s32 	%r7259, %r8939, 4;
	cvt.u64.u32 	%rd6520, %r7259;
	add.s64 	%rd6521, %rd837, %rd6520;
	mov.b32 	%r7260, 0;
	st.u32 	[%rd6521+32], %r7260;
$L__BB11_3125:
	add.s32 	%r8941, %r8941, 2;
	add.s32 	%r8940, %r8940, 2;
	add.s32 	%r8939, %r8939, 8;
	setp.ne.s32 	%p3372, %r8940, 0;
	@%p3372 bra 	$L__BB11_3102;
$L__BB11_3126:
	and.b32  	%r7261, %r2002, 1;
	setp.eq.b32 	%p3373, %r7261, 1;
	not.pred 	%p3374, %p3373;
	@%p3374 bra 	$L__BB11_3138;
	ld.shared.u64 	%rd6522, [m_Local_$_0];
	add.s64 	%rd840, %rd6522, %rd833;
	ld.u32 	%r2027, [%rd840+12];
	setp.lt.s32 	%p3375, %r2026, %r2027;
	@%p3375 bra 	$L__BB11_3137;
	ld.shared.u64 	%rd6523, [m_Local_$_1];
	atom.add.u64 	%rd6524, [%rd3], 48;
	add.s64 	%rd6525, %rd6524, 56;
	setp.ge.u64 	%p3376, %rd6525, %rd6523;
	shr.u64 	%rd841, %rd6524, 4;
	cvt.u32.u64 	%r8947, %rd841;
	setp.eq.s32 	%p3377, %r8947, -1;
	or.pred  	%p3378, %p3376, %p3377;
	@%p3378 bra 	$L__BB11_3130;
	ld.shared.u64 	%rd6526, [m_Local_$_0];
	shl.b64 	%rd6527, %rd841, 32;
	shr.s64 	%rd6528, %rd6527, 28;
	add.s64 	%rd6529, %rd6526, %rd6528;
	mov.b16 	%rs807, 0;
	st.u8 	[%rd6529], %rs807;
	st.u8 	[%rd6529+1], %rs807;
	mov.b32 	%r7262, 3608;
	st.u32 	[%rd6529+4], %r7262;
	mov.b16 	%rs808, 1;
	st.u8 	[%rd6529+3], %rs808;
	mov.b32 	%r7263, 48;
	st.u32 	[%rd6529+8], %r7263;
	mov.b32 	%r7264, -1;
	st.u32 	[%rd6529+16], %r7264;
	ld.shared.u64 	%rd6530, [m_Local_$_0];
	add.s64 	%rd6531, %rd6530, %rd6528;
	mov.b32 	%r7265, 0;
	st.u32 	[%rd6531+32], %r7265;
	ld.shared.u64 	%rd6532, [m_Local_$_0];
	add.s64 	%rd6533, %rd6532, %rd6528;
	st.u32 	[%rd6533+36], %r7265;
	ld.shared.u64 	%rd6534, [m_Local_$_0];
	add.s64 	%rd6535, %rd6534, %rd6528;
	st.u32 	[%rd6535+40], %r7265;
	ld.u32 	%r7266, [%rd1079];
	setp.eq.s32 	%p4132, %r7266, 0;
	bra.uni 	$L__BB11_3131;
$L__BB11_3130:
	mov.b32 	%r7268, 21106;
	st.u32 	[%rd1079], %r7268;
	mov.b32 	%r8947, -1;
	mov.pred 	%p4132, 0;
$L__BB11_3131:
	mov.b32 	%r8948, 0;
	not.pred 	%p3380, %p4132;
	@%p3380 bra 	$L__BB11_3136;
	setp.eq.s32 	%p3381, %r8947, -1;
	@%p3381 bra 	$L__BB11_4080;
	ld.shared.u64 	%rd6536, [m_Local_$_0];
	mul.wide.s32 	%rd842, %r8947, 16;
	add.s64 	%rd6537, %rd6536, %rd842;
	st.u32 	[%rd6537+40], %r2027;
	ld.u32 	%r7271, [%rd1079];
	setp.eq.s32 	%p3382, %r7271, 0;
	@%p3382 bra 	$L__BB11_3134;
	bra.uni 	$L__BB11_3136;
$L__BB11_3134:
	ld.shared.u64 	%rd6538, [m_Local_$_0];
	add.s64 	%rd6539, %rd6538, %rd842;
	st.u32 	[%rd6539+36], %r2026;
	ld.u32 	%r7273, [%rd1079];
	setp.ne.s32 	%p3383, %r7273, 0;
	@%p3383 bra 	$L__BB11_3136;
	ld.shared.u64 	%rd6540, [m_Local_$_0];
	add.s64 	%rd6541, %rd6540, %rd842;
	st.u32 	[%rd6541+32], %r2006;
	ld.u32 	%r7274, [%rd1079];
	setp.eq.s32 	%p3384, %r7274, 0;
	selp.b32 	%r8948, %r8947, 0, %p3384;
$L__BB11_3136:
	st.u32 	[%rd1079], %r8948;
	bra.uni 	$L__BB11_3138;
$L__BB11_3137:
	shl.b32 	%r7277, %r2026, 2;
	cvt.u64.u32 	%rd6542, %r7277;
	add.s64 	%rd6543, %rd840, %rd6542;
	mov.b32 	%r7278, 0;
	st.u32 	[%rd6543+32], %r7278;
$L__BB11_3138:
	setp.lt.s32 	%p3385, %r8935, 1;
	@%p3385 bra 	$L__BB11_3142;
	mul.wide.s32 	%rd843, %r8934, 16;
	mul.wide.s32 	%rd844, %r2006, 16;
	neg.s32 	%r8950, %r8935;
	mov.b32 	%r8949, 0;
	mov.u32 	%r8951, %r8949;
$L__BB11_3140:
	setp.ne.s32 	%p3386, %r8934, -1;
	@%p3386 bra 	$L__BB11_3146;
	mov.b32 	%r7296, 21352;
	st.u32 	[%rd1079], %r7296;
	mov.b16 	%rs974, 0;
	bra.uni 	$L__BB11_3158;
$L__BB11_3142:
	setp.lt.s32 	%p3409, %r8937, 1;
	@%p3409 bra 	$L__BB11_3200;
	mul.wide.s32 	%rd845, %r8936, 16;
	mul.wide.s32 	%rd846, %r2006, 16;
	neg.s32 	%r8959, %r8937;
	shl.b32 	%r8957, %r8935, 2;
	mov.b32 	%r8956, 0;
	mov.u32 	%r8960, %r8956;
$L__BB11_3144:
	setp.ne.s32 	%p3410, %r8936, -1;
	@%p3410 bra 	$L__BB11_3173;
	mov.b32 	%r7330, 21352;
	st.u32 	[%rd1079], %r7330;
	mov.b16 	%rs975, 0;
	bra.uni 	$L__BB11_3185;
$L__BB11_3146:
	ld.shared.u64 	%rd6544, [m_Local_$_0];
	add.s64 	%rd847, %rd6544, %rd843;
	ld.u32 	%r2038, [%rd847+12];
	setp.lt.s32 	%p3387, %r8951, %r2038;
	@%p3387 bra 	$L__BB11_3157;
	ld.shared.u64 	%rd6545, [m_Local_$_1];
	atom.add.u64 	%rd6546, [%rd3], 48;
	add.s64 	%rd6547, %rd6546, 56;
	setp.lt.u64 	%p3388, %rd6547, %rd6545;
	shr.u64 	%rd848, %rd6546, 4;
	cvt.u32.u64 	%r8952, %rd848;
	setp.ne.s32 	%p3389, %r8952, -1;
	and.pred  	%p3390, %p3388, %p3389;
	@%p3390 bra 	$L__BB11_3149;
	mov.b32 	%r7287, 21106;
	st.u32 	[%rd1079], %r7287;
	mov.b32 	%r8952, -1;
	mov.pred 	%p4133, 0;
	bra.uni 	$L__BB11_3150;
$L__BB11_3149:
	ld.shared.u64 	%rd6548, [m_Local_$_0];
	shl.b64 	%rd6549, %rd848, 32;
	shr.s64 	%rd6550, %rd6549, 28;
	add.s64 	%rd6551, %rd6548, %rd6550;
	mov.b16 	%rs809, 0;
	st.u8 	[%rd6551], %rs809;
	st.u8 	[%rd6551+1], %rs809;
	mov.b32 	%r7281, 3608;
	st.u32 	[%rd6551+4], %r7281;
	mov.b16 	%rs810, 1;
	st.u8 	[%rd6551+3], %rs810;
	mov.b32 	%r7282, 48;
	st.u32 	[%rd6551+8], %r7282;
	mov.b32 	%r7283, -1;
	st.u32 	[%rd6551+16], %r7283;
	ld.shared.u64 	%rd6552, [m_Local_$_0];
	add.s64 	%rd6553, %rd6552, %rd6550;
	mov.b32 	%r7284, 0;
	st.u32 	[%rd6553+32], %r7284;
	ld.shared.u64 	%rd6554, [m_Local_$_0];
	add.s64 	%rd6555, %rd6554, %rd6550;
	st.u32 	[%rd6555+36], %r7284;
	ld.shared.u64 	%rd6556, [m_Local_$_0];
	add.s64 	%rd6557, %rd6556, %rd6550;
	st.u32 	[%rd6557+40], %r7284;
	ld.u32 	%r7285, [%rd1079];
	setp.eq.s32 	%p4133, %r7285, 0;
$L__BB11_3150:
	mov.b32 	%r8953, 0;
	not.pred 	%p3392, %p4133;
	@%p3392 bra 	$L__BB11_3156;
	setp.ne.s32 	%p3393, %r8952, -1;
	@%p3393 bra 	$L__BB11_3153;
	mov.b32 	%r7295, 21352;
	st.u32 	[%rd1079], %r7295;
	bra.uni 	$L__BB11_3156;
$L__BB11_3153:
	ld.shared.u64 	%rd6558, [m_Local_$_0];
	mul.wide.s32 	%rd849, %r8952, 16;
	add.s64 	%rd6559, %rd6558, %rd849;
	st.u32 	[%rd6559+40], %r2038;
	ld.u32 	%r7290, [%rd1079];
	setp.ne.s32 	%p3394, %r7290, 0;
	@%p3394 bra 	$L__BB11_3156;
	ld.shared.u64 	%rd6560, [m_Local_$_0];
	add.s64 	%rd6561, %rd6560, %rd849;
	st.u32 	[%rd6561+36], %r8951;
	ld.u32 	%r7292, [%rd1079];
	setp.ne.s32 	%p3395, %r7292, 0;
	@%p3395 bra 	$L__BB11_3156;
	ld.shared.u64 	%rd6562, [m_Local_$_0];
	add.s64 	%rd6563, %rd6562, %rd849;
	st.u32 	[%rd6563+32], %r8934;
	ld.u32 	%r7293, [%rd1079];
	setp.eq.s32 	%p3396, %r7293, 0;
	selp.b32 	%r8953, %r8952, 0, %p3396;
$L__BB11_3156:
	st.u32 	[%rd1079], %r8953;
	mov.b16 	%rs974, 0;
	bra.uni 	$L__BB11_3158;
$L__BB11_3157:
	cvt.u64.u32 	%rd6564, %r8949;
	add.s64 	%rd6565, %rd847, %rd6564;
	ld.u8 	%rs974, [%rd6565+32];
$L__BB11_3158:
	setp.ne.s32 	%p3397, %r2006, -1;
	@%p3397 bra 	$L__BB11_3160;
	mov.b32 	%r7313, 21352;
	st.u32 	[%rd1079], %r7313;
	bra.uni 	$L__BB11_3172;
$L__BB11_3160:
	ld.shared.u64 	%rd6566, [m_Local_$_0];
	add.s64 	%rd850, %rd6566, %rd844;
	ld.u32 	%r2043, [%rd850+12];
	setp.lt.s32 	%p3398, %r8951, %r2043;
	@%p3398 bra 	$L__BB11_3171;
	ld.shared.u64 	%rd6567, [m_Local_$_1];
	atom.add.u64 	%rd6568, [%rd3], 48;
	add.s64 	%rd6569, %rd6568, 56;
	setp.lt.u64 	%p3399, %rd6569, %rd6567;
	shr.u64 	%rd851, %rd6568, 4;
	cvt.u32.u64 	%r8954, %rd851;
	setp.ne.s32 	%p3400, %r8954, -1;
	and.pred  	%p3401, %p3399, %p3400;
	@%p3401 bra 	$L__BB11_3163;
	mov.b32 	%r7303, 21106;
	st.u32 	[%rd1079], %r7303;
	mov.b32 	%r8954, -1;
	mov.pred 	%p4134, 0;
	bra.uni 	$L__BB11_3164;
$L__BB11_3163:
	ld.shared.u64 	%rd6570, [m_Local_$_0];
	shl.b64 	%rd6571, %rd851, 32;
	shr.s64 	%rd6572, %rd6571, 28;
	add.s64 	%rd6573, %rd6570, %rd6572;
	mov.b16 	%rs813, 0;
	st.u8 	[%rd6573], %rs813;
	st.u8 	[%rd6573+1], %rs813;
	mov.b32 	%r7297, 3608;
	st.u32 	[%rd6573+4], %r7297;
	mov.b16 	%rs814, 1;
	st.u8 	[%rd6573+3], %rs814;
	mov.b32 	%r7298, 48;
	st.u32 	[%rd6573+8], %r7298;
	mov.b32 	%r7299, -1;
	st.u32 	[%rd6573+16], %r7299;
	ld.shared.u64 	%rd6574, [m_Local_$_0];
	add.s64 	%rd6575, %rd6574, %rd6572;
	mov.b32 	%r7300, 0;
	st.u32 	[%rd6575+32], %r7300;
	ld.shared.u64 	%rd6576, [m_Local_$_0];
	add.s64 	%rd6577, %rd6576, %rd6572;
	st.u32 	[%rd6577+36], %r7300;
	ld.shared.u64 	%rd6578, [m_Local_$_0];
	add.s64 	%rd6579, %rd6578, %rd6572;
	st.u32 	[%rd6579+40], %r7300;
	ld.u32 	%r7301, [%rd1079];
	setp.eq.s32 	%p4134, %r7301, 0;
$L__BB11_3164:
	mov.b32 	%r8955, 0;
	not.pred 	%p3403, %p4134;
	@%p3403 bra 	$L__BB11_3170;
	setp.ne.s32 	%p3404, %r8954, -1;
	@%p3404 bra 	$L__BB11_3167;
	mov.b32 	%r7311, 21352;
	st.u32 	[%rd1079], %r7311;
	bra.uni 	$L__BB11_3170;
$L__BB11_3167:
	ld.shared.u64 	%rd6580, [m_Local_$_0];
	mul.wide.s32 	%rd852, %r8954, 16;
	add.s64 	%rd6581, %rd6580, %rd852;
	st.u32 	[%rd6581+40], %r2043;
	ld.u32 	%r7306, [%rd1079];
	setp.ne.s32 	%p3405, %r7306, 0;
	@%p3405 bra 	$L__BB11_3170;
	ld.shared.u64 	%rd6582, [m_Local_$_0];
	add.s64 	%rd6583, %rd6582, %rd852;
	st.u32 	[%rd6583+36], %r8951;
	ld.u32 	%r7308, [%rd1079];
	setp.ne.s32 	%p3406, %r7308, 0;
	@%p3406 bra 	$L__BB11_3170;
	ld.shared.u64 	%rd6584, [m_Local_$_0];
	add.s64 	%rd6585, %rd6584, %rd852;
	st.u32 	[%rd6585+32], %r2006;
	ld.u32 	%r7309, [%rd1079];
	setp.eq.s32 	%p3407, %r7309, 0;
	selp.b32 	%r8955, %r8954, 0, %p3407;
$L__BB11_3170:
	st.u32 	[%rd1079], %r8955;
	bra.uni 	$L__BB11_3172;
$L__BB11_3171:
	cvt.u64.u32 	%rd6586, %r8949;
	add.s64 	%rd6587, %rd850, %rd6586;
	mov.b32 	%r7312, 0;
	st.u32 	[%rd6587+32], %r7312;
	st.u8 	[%rd6587+32], %rs974;
$L__BB11_3172:
	add.s32 	%r8951, %r8951, 1;
	add.s32 	%r8950, %r8950, 1;
	setp.eq.s32 	%p3408, %r8950, 0;
	add.s32 	%r8949, %r8949, 4;
	@%p3408 bra 	$L__BB11_3142;
	bra.uni 	$L__BB11_3140;
$L__BB11_3173:
	ld.shared.u64 	%rd6588, [m_Local_$_0];
	add.s64 	%rd853, %rd6588, %rd845;
	ld.u32 	%r2056, [%rd853+12];
	setp.lt.s32 	%p3411, %r8960, %r2056;
	@%p3411 bra 	$L__BB11_3184;
	ld.shared.u64 	%rd6589, [m_Local_$_1];
	atom.add.u64 	%rd6590, [%rd3], 48;
	add.s64 	%rd6591, %rd6590, 56;
	setp.lt.u64 	%p3412, %rd6591, %rd6589;
	shr.u64 	%rd854, %rd6590, 4;
	cvt.u32.u64 	%r8961, %rd854;
	setp.ne.s32 	%p3413, %r8961, -1;
	and.pred  	%p3414, %p3412, %p3413;
	@%p3414 bra 	$L__BB11_3176;
	mov.b32 	%r7321, 21106;
	st.u32 	[%rd1079], %r7321;
	mov.b32 	%r8961, -1;
	mov.pred 	%p4135, 0;
	bra.uni 	$L__BB11_3177;
$L__BB11_3176:
	ld.shared.u64 	%rd6592, [m_Local_$_0];
	shl.b64 	%rd6593, %rd854, 32;
	shr.s64 	%rd6594, %rd6593, 28;
	add.s64 	%rd6595, %rd6592, %rd6594;
	mov.b16 	%rs815, 0;
	st.u8 	[%rd6595], %rs815;
	st.u8 	[%rd6595+1], %rs815;
	mov.b32 	%r7315, 3608;
	st.u32 	[%rd6595+4], %r7315;
	mov.b16 	%rs816, 1;
	st.u8 	[%rd6595+3], %rs816;
	mov.b32 	%r7316, 48;
	st.u32 	[%rd6595+8], %r7316;
	mov.b32 	%r7317, -1;
	st.u32 	[%rd6595+16], %r7317;
	ld.shared.u64 	%rd6596, [m_Local_$_0];
	add.s64 	%rd6597, %rd6596, %rd6594;
	mov.b32 	%r7318, 0;
	st.u32 	[%rd6597+32], %r7318;
	ld.shared.u64 	%rd6598, [m_Local_$_0];
	add.s64 	%rd6599, %rd6598, %rd6594;
	st.u32 	[%rd6599+36], %r7318;
	ld.shared.u64 	%rd6600, [m_Local_$_0];
	add.s64 	%rd6601, %rd6600, %rd6594;
	st.u32 	[%rd6601+40], %r7318;
	ld.u32 	%r7319, [%rd1079];
	setp.eq.s32 	%p4135, %r7319, 0;
$L__BB11_3177:
	mov.b32 	%r8962, 0;
	not.pred 	%p3416, %p4135;
	@%p3416 bra 	$L__BB11_3183;
	setp.ne.s32 	%p3417, %r8961, -1;
	@%p3417 bra 	$L__BB11_3180;
	mov.b32 	%r7329, 21352;
	st.u32 	[%rd1079], %r7329;
	bra.uni 	$L__BB11_3183;
$L__BB11_3180:
	ld.shared.u64 	%rd6602, [m_Local_$_0];
	mul.wide.s32 	%rd855, %r8961, 16;
	add.s64 	%rd6603, %rd6602, %rd855;
	st.u32 	[%rd6603+40], %r2056;
	ld.u32 	%r7324, [%rd1079];
	setp.ne.s32 	%p3418, %r7324, 0;
	@%p3418 bra 	$L__BB11_3183;
	ld.shared.u64 	%rd6604, [m_Local_$_0];
	add.s64 	%rd6605, %rd6604, %rd855;
	st.u32 	[%rd6605+36], %r8960;
	ld.u32 	%r7326, [%rd1079];
	setp.ne.s32 	%p3419, %r7326, 0;
	@%p3419 bra 	$L__BB11_3183;
	ld.shared.u64 	%rd6606, [m_Local_$_0];
	add.s64 	%rd6607, %rd6606, %rd855;
	st.u32 	[%rd6607+32], %r8936;
	ld.u32 	%r7327, [%rd1079];
	setp.eq.s32 	%p3420, %r7327, 0;
	selp.b32 	%r8962, %r8961, 0, %p3420;
$L__BB11_3183:
	st.u32 	[%rd1079], %r8962;
	mov.b16 	%rs975, 0;
	bra.uni 	$L__BB11_3185;
$L__BB11_3184:
	cvt.u64.u32 	%rd6608, %r8956;
	add.s64 	%rd6609, %rd853, %rd6608;
	ld.u8 	%rs975, [%rd6609+32];
$L__BB11_3185:
	setp.ne.s32 	%p3421, %r2006, -1;
	@%p3421 bra 	$L__BB11_3187;
	mov.b32 	%r7348, 21352;
	st.u32 	[%rd1079], %r7348;
	bra.uni 	$L__BB11_3199;
$L__BB11_3187:
	ld.shared.u64 	%rd6610, [m_Local_$_0];
	add.s64 	%rd856, %rd6610, %rd846;
	ld.u32 	%r7331, [%rd856+12];
	setp.gt.s32 	%p3422, %r8935, -1;
	setp.lt.s32 	%p3423, %r8935, %r7331;
	and.pred  	%p3424, %p3422, %p3423;
	@%p3424 bra 	$L__BB11_3198;
	ld.shared.u64 	%rd6613, [m_Local_$_1];
	atom.add.u64 	%rd6614, [%rd3], 48;
	add.s64 	%rd6615, %rd6614, 56;
	setp.lt.u64 	%p3425, %rd6615, %rd6613;
	shr.u64 	%rd857, %rd6614, 4;
	cvt.u32.u64 	%r8963, %rd857;
	setp.ne.s32 	%p3426, %r8963, -1;
	and.pred  	%p3427, %p3425, %p3426;
	@%p3427 bra 	$L__BB11_3190;
	mov.b32 	%r7339, 21106;
	st.u32 	[%rd1079], %r7339;
	mov.b32 	%r8963, -1;
	mov.pred 	%p4136, 0;
	bra.uni 	$L__BB11_3191;
$L__BB11_3190:
	ld.shared.u64 	%rd6616, [m_Local_$_0];
	shl.b64 	%rd6617, %rd857, 32;
	shr.s64 	%rd6618, %rd6617, 28;
	add.s64 	%rd6619, %rd6616, %rd6618;
	mov.b16 	%rs819, 0;
	st.u8 	[%rd6619], %rs819;
	st.u8 	[%rd6619+1], %rs819;
	mov.b32 	%r7333, 3608;
	st.u32 	[%rd6619+4], %r7333;
	mov.b16 	%rs820, 1;
	st.u8 	[%rd6619+3], %rs820;
	mov.b32 	%r7334, 48;
	st.u32 	[%rd6619+8], %r7334;
	mov.b32 	%r7335, -1;
	st.u32 	[%rd6619+16], %r7335;
	ld.shared.u64 	%rd6620, [m_Local_$_0];
	add.s64 	%rd6621, %rd6620, %rd6618;
	mov.b32 	%r7336, 0;
	st.u32 	[%rd6621+32], %r7336;
	ld.shared.u64 	%rd6622, [m_Local_$_0];
	add.s64 	%rd6623, %rd6622, %rd6618;
	st.u32 	[%rd6623+36], %r7336;
	ld.shared.u64 	%rd6624, [m_Local_$_0];
	add.s64 	%rd6625, %rd6624, %rd6618;
	st.u32 	[%rd6625+40], %r7336;
	ld.u32 	%r7337, [%rd1079];
	setp.eq.s32 	%p4136, %r7337, 0;
$L__BB11_3191:
	mov.b32 	%r8964, 0;
	not.pred 	%p3429, %p4136;
	@%p3429 bra 	$L__BB11_3197;
	setp.ne.s32 	%p3430, %r8963, -1;
	@%p3430 bra 	$L__BB11_3194;
	mov.b32 	%r7347, 21352;
	st.u32 	[%rd1079], %r7347;
	bra.uni 	$L__BB11_3197;
$L__BB11_3194:
	ld.shared.u64 	%rd6626, [m_Local_$_0];
	mul.wide.s32 	%rd858, %r8963, 16;
	add.s64 	%rd6627, %rd6626, %rd858;
	st.u32 	[%rd6627+40], %r7331;
	ld.u32 	%r7342, [%rd1079];
	setp.ne.s32 	%p3431, %r7342, 0;
	@%p3431 bra 	$L__BB11_3197;
	ld.shared.u64 	%rd6628, [m_Local_$_0];
	add.s64 	%rd6629, %rd6628, %rd858;
	st.u32 	[%rd6629+36], %r8935;
	ld.u32 	%r7344, [%rd1079];
	setp.ne.s32 	%p3432, %r7344, 0;
	@%p3432 bra 	$L__BB11_3197;
	ld.shared.u64 	%rd6630, [m_Local_$_0];
	add.s64 	%rd6631, %rd6630, %rd858;
	st.u32 	[%rd6631+32], %r2006;
	ld.u32 	%r7345, [%rd1079];
	setp.eq.s32 	%p3433, %r7345, 0;
	selp.b32 	%r8964, %r8963, 0, %p3433;
$L__BB11_3197:
	st.u32 	[%rd1079], %r8964;
	bra.uni 	$L__BB11_3199;
$L__BB11_3198:
	cvt.u64.u32 	%rd6611, %r8957;
	add.s64 	%rd6612, %rd856, %rd6611;
	mov.b32 	%r7332, 0;
	st.u32 	[%rd6612+32], %r7332;
	st.u8 	[%rd6612+32], %rs975;
$L__BB11_3199:
	add.s32 	%r8960, %r8960, 1;
	add.s32 	%r8959, %r8959, 1;
	setp.ne.s32 	%p3434, %r8959, 0;
	add.s32 	%r8935, %r8935, 1;
	add.s32 	%r8957, %r8957, 4;
	add.s32 	%r8956, %r8956, 4;
	@%p3434 bra 	$L__BB11_3144;
$L__BB11_3200:
	ld.shared.u64 	%rd6632, [m_Local_$_1];
	atom.add.u64 	%rd6633, [%rd3], 48;
	add.s64 	%rd6634, %rd6633, 56;
	setp.lt.u64 	%p3435, %rd6634, %rd6632;
	shr.u64 	%rd6635, %rd6633, 4;
	cvt.u32.u64 	%r7349, %rd6635;
	selp.b32 	%r2071, %r7349, -1, %p3435;
	setp.ne.s32 	%p3436, %r2071, -1;
	@%p3436 bra 	$L__BB11_3202;
	mov.b32 	%r7461, 21352;
	st.u32 	[%rd1079], %r7461;
	bra.uni 	$L__BB11_3277;
$L__BB11_3202:
	ld.shared.u64 	%rd6636, [m_Local_$_0];
	mul.wide.s32 	%rd859, %r2071, 16;
	add.s64 	%rd6637, %rd6636, %rd859;
	mov.b16 	%rs821, 1;
	st.u8 	[%rd6637], %rs821;
	mov.b16 	%rs822, 0;
	st.u8 	[%rd6637+1], %rs822;
	mov.b32 	%r7350, 2906;
	st.u32 	[%rd6637+4], %r7350;
	st.u8 	[%rd6637+3], %rs821;
	mov.b32 	%r7351, 48;
	st.u32 	[%rd6637+8], %r7351;
	mov.b32 	%r7352, -1;
	st.u32 	[%rd6637+16], %r7352;
	ld.shared.u64 	%rd6638, [m_Local_$_0];
	mul.wide.s32 	%rd860, %r2006, 16;
	add.s64 	%rd6639, %rd6638, %rd860;
	ld.u32 	%r2072, [%rd6639+12];
	shl.b32 	%r7353, %r2072, 2;
	add.s32 	%r7354, %r7353, 32;
	shr.s32 	%r7355, %r7354, 31;
	shr.u32 	%r7356, %r7355, 29;
	add.s32 	%r7357, %r7354, %r7356;
	and.b32  	%r7358, %r7357, -8;
	sub.s32 	%r7359, %r7354, %r7358;
	setp.eq.s32 	%p3437, %r7359, 0;
	sub.s32 	%r7360, %r7353, %r7359;
	add.s32 	%r7361, %r7360, 40;
	selp.b32 	%r2073, %r7354, %r7361, %p3437;
	ld.shared.u64 	%rd861, [m_Local_$_1];
	and.b32  	%r7362, %r2073, 12;
	setp.eq.s32 	%p3438, %r7362, 0;
	mov.u32 	%r8965, %r2073;
	@%p3438 bra 	$L__BB11_3204;
	shr.s32 	%r7363, %r2073, 31;
	shr.u32 	%r7364, %r7363, 28;
	add.s32 	%r7365, %r2073, %r7364;
	and.b32  	%r7366, %r7365, -16;
	add.s32 	%r8965, %r7366, 16;
$L__BB11_3204:
	cvt.s64.s32 	%rd6640, %r8965;
	atom.add.u64 	%rd6641, [%rd3], %rd6640;
	cvt.s64.s32 	%rd6642, %r2073;
	add.s64 	%rd6643, %rd6642, %rd6641;
	add.s64 	%rd6644, %rd6643, 8;
	setp.lt.u64 	%p3439, %rd6644, %rd861;
	shr.u64 	%rd6645, %rd6641, 4;
	cvt.u32.u64 	%r7367, %rd6645;
	selp.b32 	%r2076, %r7367, -1, %p3439;
	setp.ne.s32 	%p3440, %r2076, -1;
	@%p3440 bra 	$L__BB11_3206;
	mov.b32 	%r7425, 21352;
	st.u32 	[%rd1079], %r7425;
	bra.uni 	$L__BB11_3245;
$L__BB11_3206:
	ld.shared.u64 	%rd6646, [m_Local_$_0];
	mul.wide.s32 	%rd862, %r2076, 16;
	add.s64 	%rd6647, %rd6646, %rd862;
	mov.b16 	%rs823, 0;
	st.u8 	[%rd6647], %rs823;
	st.u8 	[%rd6647+1], %rs823;
	mov.b32 	%r7368, 4335;
	st.u32 	[%rd6647+4], %r7368;
	mov.b16 	%rs824, 1;
	st.u8 	[%rd6647+3], %rs824;
	st.u32 	[%rd6647+8], %r2073;
	st.u32 	[%rd6647+12], %r2072;
	setp.lt.s32 	%p3441, %r2072, 1;
	@%p3441 bra 	$L__BB11_3245;
	setp.eq.s32 	%p3442, %r2072, 1;
	mov.b32 	%r2095, 0;
	@%p3442 bra 	$L__BB11_3233;
	and.b32  	%r7371, %r2072, 2147483646;
	neg.s32 	%r8967, %r7371;
	mov.b32 	%r8966, 0;
	mov.u32 	%r8968, %r8966;
$L__BB11_3209:
	ld.shared.u64 	%rd6648, [m_Local_$_0];
	add.s64 	%rd863, %rd6648, %rd862;
	ld.u32 	%r2081, [%rd863+12];
	setp.lt.s32 	%p3443, %r8968, %r2081;
	@%p3443 bra 	$L__BB11_3220;
	ld.shared.u64 	%rd6649, [m_Local_$_1];
	atom.add.u64 	%rd6650, [%rd3], 48;
	add.s64 	%rd6651, %rd6650, 56;
	setp.lt.u64 	%p3444, %rd6651, %rd6649;
	shr.u64 	%rd864, %rd6650, 4;
	cvt.u32.u64 	%r8969, %rd864;
	setp.ne.s32 	%p3445, %r8969, -1;
	and.pred  	%p3446, %p3444, %p3445;
	@%p3446 bra 	$L__BB11_3212;
	mov.b32 	%r7378, 21106;
	st.u32 	[%rd1079], %r7378;
	mov.b32 	%r8969, -1;
	mov.pred 	%p4137, 0;
	bra.uni 	$L__BB11_3213;
$L__BB11_3212:
	ld.shared.u64 	%rd6652, [m_Local_$_0];
	shl.b64 	%rd6653, %rd864, 32;
	shr.s64 	%rd6654, %rd6653, 28;
	add.s64 	%rd6655, %rd6652, %rd6654;
	mov.b16 	%rs825, 0;
	st.u8 	[%rd6655], %rs825;
	st.u8 	[%rd6655+1], %rs825;
	mov.b32 	%r7372, 3608;
	st.u32 	[%rd6655+4], %r7372;
	mov.b16 	%rs826, 1;
	st.u8 	[%rd6655+3], %rs826;
	mov.b32 	%r7373, 48;
	st.u32 	[%rd6655+8], %r7373;
	mov.b32 	%r7374, -1;
	st.u32 	[%rd6655+16], %r7374;
	ld.shared.u64 	%rd6656, [m_Local_$_0];
	add.s64 	%rd6657, %rd6656, %rd6654;
	mov.b32 	%r7375, 0;
	st.u32 	[%rd6657+32], %r7375;
	ld.shared.u64 	%rd6658, [m_Local_$_0];
	add.s64 	%rd6659, %rd6658, %rd6654;
	st.u32 	[%rd6659+36], %r7375;
	ld.shared.u64 	%rd6660, [m_Local_$_0];
	add.s64 	%rd6661, %rd6660, %rd6654;
	st.u32 	[%rd6661+40], %r7375;
	ld.u32 	%r7376, [%rd1079];
	setp.eq.s32 	%p4137, %r7376, 0;
$L__BB11_3213:
	mov.b32 	%r8970, 0;
	not.pred 	%p3448, %p4137;
	@%p3448 bra 	$L__BB11_3219;
	setp.ne.s32 	%p3449, %r8969, -1;
	@%p3449 bra 	$L__BB11_3216;
	mov.b32 	%r7386, 21352;
	st.u32 	[%rd1079], %r7386;
	bra.uni 	$L__BB11_3219;
$L__BB11_3216:
	ld.shared.u64 	%rd6662, [m_Local_$_0];
	mul.wide.s32 	%rd865, %r8969, 16;
	add.s64 	%rd6663, %rd6662, %rd865;
	st.u32 	[%rd6663+40], %r2081;
	ld.u32 	%r7381, [%rd1079];
	setp.ne.s32 	%p3450, %r7381, 0;
	@%p3450 bra 	$L__BB11_3219;
	ld.shared.u64 	%rd6664, [m_Local_$_0];
	add.s64 	%rd6665, %rd6664, %rd865;
	st.u32 	[%rd6665+36], %r8968;
	ld.u32 	%r7383, [%rd1079];
	setp.ne.s32 	%p3451, %r7383, 0;
	@%p3451 bra 	$L__BB11_3219;
	ld.shared.u64 	%rd6666, [m_Local_$_0];
	add.s64 	%rd6667, %rd6666, %rd865;
	st.u32 	[%rd6667+32], %r2076;
	ld.u32 	%r7384, [%rd1079];
	setp.eq.s32 	%p3452, %r7384, 0;
	selp.b32 	%r8970, %r8969, 0, %p3452;
$L__BB11_3219:
	st.u32 	[%rd1079], %r8970;
	bra.uni 	$L__BB11_3221;
$L__BB11_3220:
	cvt.u64.u32 	%rd6668, %r8966;
	add.s64 	%rd6669, %rd863, %rd6668;
	mov.b32 	%r7387, 0;
	st.u32 	[%rd6669+32], %r7387;
$L__BB11_3221:
	ld.shared.u64 	%rd6670, [m_Local_$_0];
	add.s64 	%rd866, %rd6670, %rd862;
	ld.u32 	%r2086, [%rd866+12];
	add.s32 	%r7388, %r8968, 1;
	setp.lt.s32 	%p3453, %r7388, %r2086;
	@%p3453 bra 	$L__BB11_3231;
	ld.shared.u64 	%rd6671, [m_Local_$_1];
	atom.add.u64 	%rd6672, [%rd3], 48;
	add.s64 	%rd6673, %rd6672, 56;
	setp.ge.u64 	%p3454, %rd6673, %rd6671;
	shr.u64 	%rd867, %rd6672, 4;
	cvt.u32.u64 	%r8971, %rd867;
	setp.eq.s32 	%p3455, %r8971, -1;
	or.pred  	%p3456, %p3454, %p3455;
	@%p3456 bra 	$L__BB11_3224;
	ld.shared.u64 	%rd6674, [m_Local_$_0];
	shl.b64 	%rd6675, %rd867, 32;
	shr.s64 	%rd6676, %rd6675, 28;
	add.s64 	%rd6677, %rd6674, %rd6676;
	mov.b16 	%rs827, 0;
	st.u8 	[%rd6677], %rs827;
	st.u8 	[%rd6677+1], %rs827;
	mov.b32 	%r7389, 3608;
	st.u32 	[%rd6677+4], %r7389;
	mov.b16 	%rs828, 1;
	st.u8 	[%rd6677+3], %rs828;
	mov.b32 	%r7390, 48;
	st.u32 	[%rd6677+8], %r7390;
	mov.b32 	%r7391, -1;
	st.u32 	[%rd6677+16], %r7391;
	ld.shared.u64 	%rd6678, [m_Local_$_0];
	add.s64 	%rd6679, %rd6678, %rd6676;
	mov.b32 	%r7392, 0;
	st.u32 	[%rd6679+32], %r7392;
	ld.shared.u64 	%rd6680, [m_Local_$_0];
	add.s64 	%rd6681, %rd6680, %rd6676;
	st.u32 	[%rd6681+36], %r7392;
	ld.shared.u64 	%rd6682, [m_Local_$_0];
	add.s64 	%rd6683, %rd6682, %rd6676;
	st.u32 	[%rd6683+40], %r7392;
	ld.u32 	%r7393, [%rd1079];
	setp.eq.s32 	%p4138, %r7393, 0;
	bra.uni 	$L__BB11_3225;
$L__BB11_3224:
	mov.b32 	%r7395, 21106;
	st.u32 	[%rd1079], %r7395;
	mov.b32 	%r8971, -1;
	mov.pred 	%p4138, 0;
$L__BB11_3225:
	mov.b32 	%r8972, 0;
	not.pred 	%p3458, %p4138;
	@%p3458 bra 	$L__BB11_3230;
	setp.eq.s32 	%p3459, %r8971, -1;
	@%p3459 bra 	$L__BB11_4081;
	ld.shared.u64 	%rd6684, [m_Local_$_0];
	mul.wide.s32 	%rd868, %r8971, 16;
	add.s64 	%rd6685, %rd6684, %rd868;
	st.u32 	[%rd6685+40], %r2086;
	ld.u32 	%r7398, [%rd1079];
	setp.eq.s32 	%p3460, %r7398, 0;
	@%p3460 bra 	$L__BB11_3228;
	bra.uni 	$L__BB11_3230;
$L__BB11_3228:
	ld.shared.u64 	%rd6686, [m_Local_$_0];
	add.s64 	%rd6687, %rd6686, %rd868;
	add.s32 	%r7400, %r8968, 1;
	st.u32 	[%rd6687+36], %r7400;
	ld.u32 	%r7401, [%rd1079];
	setp.ne.s32 	%p3461, %r7401, 0;
	@%p3461 bra 	$L__BB11_3230;
	ld.shared.u64 	%rd6688, [m_Local_$_0];
	add.s64 	%rd6689, %rd6688, %rd868;
	st.u32 	[%rd6689+32], %r2076;
	ld.u32 	%r7402, [%rd1079];
	setp.eq.s32 	%p3462, %r7402, 0;
	selp.b32 	%r8972, %r8971, 0, %p3462;
$L__BB11_3230:
	st.u32 	[%rd1079], %r8972;
	bra.uni 	$L__BB11_3232;
$L__BB11_3231:
	add.s32 	%r7405, %r8966, 4;
	cvt.u64.u32 	%rd6690, %r7405;
	add.s64 	%rd6691, %rd866, %rd6690;
	mov.b32 	%r7406, 0;
	st.u32 	[%rd6691+32], %r7406;
$L__BB11_3232:
	and.b32  	%r2095, %r2072, 2147483646;
	add.s32 	%r8968, %r8968, 2;
	add.s32 	%r8967, %r8967, 2;
	add.s32 	%r8966, %r8966, 8;
	setp.ne.s32 	%p3463, %r8967, 0;
	@%p3463 bra 	$L__BB11_3209;
$L__BB11_3233:
	and.b32  	%r7407, %r2072, 1;
	setp.eq.b32 	%p3464, %r7407, 1;
	not.pred 	%p3465, %p3464;
	@%p3465 bra 	$L__BB11_3245;
	ld.shared.u64 	%rd6692, [m_Local_$_0];
	add.s64 	%rd869, %rd6692, %rd862;
	ld.u32 	%r2096, [%rd869+12];
	setp.lt.s32 	%p3466, %r2095, %r2096;
	@%p3466 bra 	$L__BB11_3244;
	ld.shared.u64 	%rd6693, [m_Local_$_1];
	atom.add.u64 	%rd6694, [%rd3], 48;
	add.s64 	%rd6695, %rd6694, 56;
	setp.ge.u64 	%p3467, %rd6695, %rd6693;
	shr.u64 	%rd870, %rd6694, 4;
	cvt.u32.u64 	%r8974, %rd870;
	setp.eq.s32 	%p3468, %r8974, -1;
	or.pred  	%p3469, %p3467, %p3468;
	@%p3469 bra 	$L__BB11_3237;
	ld.shared.u64 	%rd6696, [m_Local_$_0];
	shl.b64 	%rd6697, %rd870, 32;
	shr.s64 	%rd6698, %rd6697, 28;
	add.s64 	%rd6699, %rd6696, %rd6698;
	mov.b16 	%rs829, 0;
	st.u8 	[%rd6699], %rs829;
	st.u8 	[%rd6699+1], %rs829;
	mov.b32 	%r7408, 3608;
	st.u32 	[%rd6699+4], %r7408;
	mov.b16 	%rs830, 1;
	st.u8 	[%rd6699+3], %rs830;
	mov.b32 	%r7409, 48;
	st.u32 	[%rd6699+8], %r7409;
	mov.b32 	%r7410, -1;
	st.u32 	[%rd6699+16], %r7410;
	ld.shared.u64 	%rd6700, [m_Local_$_0];
	add.s64 	%rd6701, %rd6700, %rd6698;
	mov.b32 	%r7411, 0;
	st.u32 	[%rd6701+32], %r7411;
	ld.shared.u64 	%rd6702, [m_Local_$_0];
	add.s64 	%rd6703, %rd6702, %rd6698;
	st.u32 	[%rd6703+36], %r7411;
	ld.shared.u64 	%rd6704, [m_Local_$_0];
	add.s64 	%rd6705, %rd6704, %rd6698;
	st.u32 	[%rd6705+40], %r7411;
	ld.u32 	%r7412, [%rd1079];
	setp.eq.s32 	%p4139, %r7412, 0;
	bra.uni 	$L__BB11_3238;
$L__BB11_3237:
	mov.b32 	%r7414, 21106;
	st.u32 	[%rd1079], %r7414;
	mov.b32 	%r8974, -1;
	mov.pred 	%p4139, 0;
$L__BB11_3238:
	mov.b32 	%r8975, 0;
	not.pred 	%p3471, %p4139;
	@%p3471 bra 	$L__BB11_3243;
	setp.eq.s32 	%p3472, %r8974, -1;
	@%p3472 bra 	$L__BB11_4082;
	ld.shared.u64 	%rd6706, [m_Local_$_0];
	mul.wide.s32 	%rd871, %r8974, 16;
	add.s64 	%rd6707, %rd6706, %rd871;
	st.u32 	[%rd6707+40], %r2096;
	ld.u32 	%r7417, [%rd1079];
	setp.eq.s32 	%p3473, %r7417, 0;
	@%p3473 bra 	$L__BB11_3241;
	bra.uni 	$L__BB11_3243;
$L__BB11_3241:
	ld.shared.u64 	%rd6708, [m_Local_$_0];
	add.s64 	%rd6709, %rd6708, %rd871;
	st.u32 	[%rd6709+36], %r2095;
	ld.u32 	%r7419, [%rd1079];
	setp.ne.s32 	%p3474, %r7419, 0;
	@%p3474 bra 	$L__BB11_3243;
	ld.shared.u64 	%rd6710, [m_Local_$_0];
	add.s64 	%rd6711, %rd6710, %rd871;
	st.u32 	[%rd6711+32], %r2076;
	ld.u32 	%r7420, [%rd1079];
	setp.eq.s32 	%p3475, %r7420, 0;
	selp.b32 	%r8975, %r8974, 0, %p3475;
$L__BB11_3243:
	st.u32 	[%rd1079], %r8975;
	bra.uni 	$L__BB11_3245;
$L__BB11_3244:
	shl.b32 	%r7423, %r2095, 2;
	cvt.u64.u32 	%rd6712, %r7423;
	add.s64 	%rd6713, %rd869, %rd6712;
	mov.b32 	%r7424, 0;
	st.u32 	[%rd6713+32], %r7424;
$L__BB11_3245:
	setp.lt.s32 	%p3476, %r2072, 1;
	@%p3476 bra 	$L__BB11_3276;
	mul.wide.s32 	%rd872, %r2076, 16;
	neg.s32 	%r8977, %r2072;
	mov.b32 	%r8976, 0;
	mov.u32 	%r8978, %r8976;
$L__BB11_3247:
	setp.ne.s32 	%p3477, %r2006, -1;
	@%p3477 bra 	$L__BB11_3249;
	mov.b32 	%r7442, 21352;
	st.u32 	[%rd1079], %r7442;
	mov.b16 	%rs976, 0;
	bra.uni 	$L__BB11_3261;
$L__BB11_3249:
	ld.shared.u64 	%rd6714, [m_Local_$_0];
	add.s64 	%rd873, %rd6714, %rd860;
	ld.u32 	%r2105, [%rd873+12];
	setp.lt.s32 	%p3478, %r8978, %r2105;
	@%p3478 bra 	$L__BB11_3260;
	ld.shared.u64 	%rd6715, [m_Local_$_1];
	atom.add.u64 	%rd6716, [%rd3], 48;
	add.s64 	%rd6717, %rd6716, 56;
	setp.lt.u64 	%p3479, %rd6717, %rd6715;
	shr.u64 	%rd874, %rd6716, 4;
	cvt.u32.u64 	%r8979, %rd874;
	setp.ne.s32 	%p3480, %r8979, -1;
	and.pred  	%p3481, %p3479, %p3480;
	@%p3481 bra 	$L__BB11_3252;
	mov.b32 	%r7433, 21106;
	st.u32 	[%rd1079], %r7433;
	mov.b32 	%r8979, -1;
	mov.pred 	%p4140, 0;
	bra.uni 	$L__BB11_3253;
$L__BB11_3252:
	ld.shared.u64 	%rd6718, [m_Local_$_0];
	shl.b64 	%rd6719, %rd874, 32;
	shr.s64 	%rd6720, %rd6719, 28;
	add.s64 	%rd6721, %rd6718, %rd6720;
	mov.b16 	%rs831, 0;
	st.u8 	[%rd6721], %rs831;
	st.u8 	[%rd6721+1], %rs831;
	mov.b32 	%r7427, 3608;
	st.u32 	[%rd6721+4], %r7427;
	mov.b16 	%rs832, 1;
	st.u8 	[%rd6721+3], %rs832;
	mov.b32 	%r7428, 48;
	st.u32 	[%rd6721+8], %r7428;
	mov.b32 	%r7429, -1;
	st.u32 	[%rd6721+16], %r7429;
	ld.shared.u64 	%rd6722, [m_Local_$_0];
	add.s64 	%rd6723, %rd6722, %rd6720;
	mov.b32 	%r7430, 0;
	st.u32 	[%rd6723+32], %r7430;
	ld.shared.u64 	%rd6724, [m_Local_$_0];
	add.s64 	%rd6725, %rd6724, %rd6720;
	st.u32 	[%rd6725+36], %r7430;
	ld.shared.u64 	%rd6726, [m_Local_$_0];
	add.s64 	%rd6727, %rd6726, %rd6720;
	st.u32 	[%rd6727+40], %r7430;
	ld.u32 	%r7431, [%rd1079];
	setp.eq.s32 	%p4140, %r7431, 0;
$L__BB11_3253:
	mov.b32 	%r8980, 0;
	not.pred 	%p3483, %p4140;
	@%p3483 bra 	$L__BB11_3259;
	setp.ne.s32 	%p3484, %r8979, -1;
	@%p3484 bra 	$L__BB11_3256;
	mov.b32 	%r7441, 21352;
	st.u32 	[%rd1079], %r7441;
	bra.uni 	$L__BB11_3259;
$L__BB11_3256:
	ld.shared.u64 	%rd6728, [m_Local_$_0];
	mul.wide.s32 	%rd875, %r8979, 16;
	add.s64 	%rd6729, %rd6728, %rd875;
	st.u32 	[%rd6729+40], %r2105;
	ld.u32 	%r7436, [%rd1079];
	setp.ne.s32 	%p3485, %r7436, 0;
	@%p3485 bra 	$L__BB11_3259;
	ld.shared.u64 	%rd6730, [m_Local_$_0];
	add.s64 	%rd6731, %rd6730, %rd875;
	st.u32 	[%rd6731+36], %r8978;
	ld.u32 	%r7438, [%rd1079];
	setp.ne.s32 	%p3486, %r7438, 0;
	@%p3486 bra 	$L__BB11_3259;
	ld.shared.u64 	%rd6732, [m_Local_$_0];
	add.s64 	%rd6733, %rd6732, %rd875;
	st.u32 	[%rd6733+32], %r2006;
	ld.u32 	%r7439, [%rd1079];
	setp.eq.s32 	%p3487, %r7439, 0;
	selp.b32 	%r8980, %r8979, 0, %p3487;
$L__BB11_3259:
	st.u32 	[%rd1079], %r8980;
	mov.b16 	%rs976, 0;
	bra.uni 	$L__BB11_3261;
$L__BB11_3260:
	cvt.u64.u32 	%rd6734, %r8976;
	add.s64 	%rd6735, %rd873, %rd6734;
	ld.u8 	%rs976, [%rd6735+32];
$L__BB11_3261:
	setp.ne.s32 	%p3488, %r2076, -1;
	@%p3488 bra 	$L__BB11_3263;
	mov.b32 	%r7459, 21352;
	st.u32 	[%rd1079], %r7459;
	bra.uni 	$L__BB11_3275;
$L__BB11_3263:
	ld.shared.u64 	%rd6736, [m_Local_$_0];
	add.s64 	%rd876, %rd6736, %rd872;
	ld.u32 	%r2110, [%rd876+12];
	setp.lt.s32 	%p3489, %r8978, %r2110;
	@%p3489 bra 	$L__BB11_3274;
	ld.shared.u64 	%rd6737, [m_Local_$_1];
	atom.add.u64 	%rd6738, [%rd3], 48;
	add.s64 	%rd6739, %rd6738, 56;
	setp.lt.u64 	%p3490, %rd6739, %rd6737;
	shr.u64 	%rd877, %rd6738, 4;
	cvt.u32.u64 	%r8981, %rd877;
	setp.ne.s32 	%p3491, %r8981, -1;
	and.pred  	%p3492, %p3490, %p3491;
	@%p3492 bra 	$L__BB11_3266;
	mov.b32 	%r7449, 21106;
	st.u32 	[%rd1079], %r7449;
	mov.b32 	%r8981, -1;
	mov.pred 	%p4141, 0;
	bra.uni 	$L__BB11_3267;
$L__BB11_3266:
	ld.shared.u64 	%rd6740, [m_Local_$_0];
	shl.b64 	%rd6741, %rd877, 32;
	shr.s64 	%rd6742, %rd6741, 28;
	add.s64 	%rd6743, %rd6740, %rd6742;
	mov.b16 	%rs835, 0;
	st.u8 	[%rd6743], %rs835;
	st.u8 	[%rd6743+1], %rs835;
	mov.b32 	%r7443, 3608;
	st.u32 	[%rd6743+4], %r7443;
	mov.b16 	%rs836, 1;
	st.u8 	[%rd6743+3], %rs836;
	mov.b32 	%r7444, 48;
	st.u32 	[%rd6743+8], %r7444;
	mov.b32 	%r7445, -1;
	st.u32 	[%rd6743+16], %r7445;
	ld.shared.u64 	%rd6744, [m_Local_$_0];
	add.s64 	%rd6745, %rd6744, %rd6742;
	mov.b32 	%r7446, 0;
	st.u32 	[%rd6745+32], %r7446;
	ld.shared.u64 	%rd6746, [m_Local_$_0];
	add.s64 	%rd6747, %rd6746, %rd6742;
	st.u32 	[%rd6747+36], %r7446;
	ld.shared.u64 	%rd6748, [m_Local_$_0];
	add.s64 	%rd6749, %rd6748, %rd6742;
	st.u32 	[%rd6749+40], %r7446;
	ld.u32 	%r7447, [%rd1079];
	setp.eq.s32 	%p4141, %r7447, 0;
$L__BB11_3267:
	mov.b32 	%r8982, 0;
	not.pred 	%p3494, %p4141;
	@%p3494 bra 	$L__BB11_3273;
	setp.ne.s32 	%p3495, %r8981, -1;
	@%p3495 bra 	$L__BB11_3270;
	mov.b32 	%r7457, 21352;
	st.u32 	[%rd1079], %r7457;
	bra.uni 	$L__BB11_3273;
$L__BB11_3270:
	ld.shared.u64 	%rd6750, [m_Local_$_0];
	mul.wide.s32 	%rd878, %r8981, 16;
	add.s64 	%rd6751, %rd6750, %rd878;
	st.u32 	[%rd6751+40], %r2110;
	ld.u32 	%r7452, [%rd1079];
	setp.ne.s32 	%p3496, %r7452, 0;
	@%p3496 bra 	$L__BB11_3273;
	ld.shared.u64 	%rd6752, [m_Local_$_0];
	add.s64 	%rd6753, %rd6752, %rd878;
	st.u32 	[%rd6753+36], %r8978;
	ld.u32 	%r7454, [%rd1079];
	setp.ne.s32 	%p3497, %r7454, 0;
	@%p3497 bra 	$L__BB11_3273;
	ld.shared.u64 	%rd6754, [m_Local_$_0];
	add.s64 	%rd6755, %rd6754, %rd878;
	st.u32 	[%rd6755+32], %r2076;
	ld.u32 	%r7455, [%rd1079];
	setp.eq.s32 	%p3498, %r7455, 0;
	selp.b32 	%r8982, %r8981, 0, %p3498;
$L__BB11_3273:
	st.u32 	[%rd1079], %r8982;
	bra.uni 	$L__BB11_3275;
$L__BB11_3274:
	cvt.u64.u32 	%rd6756, %r8976;
	add.s64 	%rd6757, %rd876, %rd6756;
	mov.b32 	%r7458, 0;
	st.u32 	[%rd6757+32], %r7458;
	st.u8 	[%rd6757+32], %rs976;
$L__BB11_3275:
	add.s32 	%r8978, %r8978, 1;
	add.s32 	%r8977, %r8977, 1;
	setp.ne.s32 	%p3499, %r8977, 0;
	add.s32 	%r8976, %r8976, 4;
	@%p3499 bra 	$L__BB11_3247;
$L__BB11_3276:
	ld.shared.u64 	%rd6758, [m_Local_$_0];
	add.s64 	%rd6759, %rd6758, %rd859;
	st.u32 	[%rd6759+32], %r2076;
	ld.shared.u64 	%rd6760, [m_Local_$_0];
	add.s64 	%rd6761, %rd6760, %rd859;
	st.u32 	[%rd6761+40], %r2072;
	ld.shared.u64 	%rd6762, [m_Local_$_0];
	add.s64 	%rd6763, %rd6762, %rd859;
	mov.b32 	%r7460, 0;
	st.u32 	[%rd6763+48], %r7460;
$L__BB11_3277:
	ld.shared.u64 	%rd6764, [m_Local_$_1];
	atom.add.u64 	%rd6765, [%rd3], 48;
	add.s64 	%rd6766, %rd6765, 56;
	setp.lt.u64 	%p3500, %rd6766, %rd6764;
	shr.u64 	%rd879, %rd6765, 4;
	cvt.u32.u64 	%r8986, %rd879;
	setp.ne.s32 	%p3501, %r8986, -1;
	and.pred  	%p3502, %p3500, %p3501;
	@%p3502 bra 	$L__BB11_3279;
	mov.b32 	%r9088, 21352;
	st.u32 	[%rd1079], %r9088;
	mov.b32 	%r8986, -1;
	bra.uni 	$L__BB11_3283;
$L__BB11_3279:
	setp.ne.s32 	%p3503, %r2071, -1;
	ld.shared.u64 	%rd6767, [m_Local_$_0];
	shl.b64 	%rd6768, %rd879, 32;
	shr.s64 	%rd880, %rd6768, 28;
	add.s64 	%rd6769, %rd6767, %rd880;
	mov.b16 	%rs837, 0;
	st.u8 	[%rd6769], %rs837;
	st.u8 	[%rd6769+1], %rs837;
	mov.b32 	%r7462, 16901;
	st.u32 	[%rd6769+4], %r7462;
	mov.b16 	%rs838, 1;
	st.u8 	[%rd6769+3], %rs838;
	mov.b32 	%r7463, 44;
	st.u32 	[%rd6769+8], %r7463;
	mov.b32 	%r7464, -1;
	st.u32 	[%rd6769+16], %r7464;
	@%p3503 bra 	$L__BB11_3281;
	mov.b32 	%r7466, 21352;
	st.u32 	[%rd1079], %r7466;
	mov.b32 	%r8983, 0;
	ld.shared.u64 	%rd7589, [m_Local_$_0];
	mov.u32 	%r8984, %r8983;
	bra.uni 	$L__BB11_3282;
$L__BB11_3281:
	ld.shared.u64 	%rd7589, [m_Local_$_0];
	mul.wide.s32 	%rd6770, %r2071, 16;
	add.s64 	%rd6771, %rd7589, %rd6770;
	ld.u32 	%r8983, [%rd6771+32];
	ld.u32 	%r8984, [%rd6771+40];
$L__BB11_3282:
	add.s64 	%rd6772, %rd7589, %rd880;
	st.u32 	[%rd6772+32], %r8983;
	ld.shared.u64 	%rd6773, [m_Local_$_0];
	add.s64 	%rd6774, %rd6773, %rd880;
	st.u32 	[%rd6774+40], %r8984;
	ld.u32 	%r9088, [%rd1079];
$L__BB11_3283:
	setp.ne.s32 	%p3504, %r9088, 0;
	@%p3504 bra 	$L__BB11_3578;
	mov.b32 	%r8990, 0;
	mov.u32 	%r8988, %r8990;
$L__BB11_3285:
	ld.shared.u64 	%rd884, [m_Local_$_0];
	ld.u32 	%r2128, [%rd884+8];
	setp.ne.s32 	%p3505, %r2128, -1;
	@%p3505 bra 	$L__BB11_3287;
	mov.b32 	%r8990, 21352;
	st.u32 	[%rd1079], %r8990;
	mov.pred 	%p4144, -1;
	mov.pred 	%p4143, 0;
	bra.uni 	$L__BB11_3299;
$L__BB11_3287:
	mul.wide.s32 	%rd6775, %r2128, 16;
	add.s64 	%rd885, %rd884, %rd6775;
	ld.u32 	%r2129, [%rd885+12];
	setp.lt.s32 	%p3506, %r8988, %r2129;
	@%p3506 bra 	$L__BB11_3298;
	ld.shared.u64 	%rd6776, [m_Local_$_1];
	atom.add.u64 	%rd6777, [%rd3], 48;
	add.s64 	%rd6778, %rd6777, 56;
	setp.lt.u64 	%p3507, %rd6778, %rd6776;
	shr.u64 	%rd886, %rd6777, 4;
	cvt.u32.u64 	%r8989, %rd886;
	setp.ne.s32 	%p3508, %r8989, -1;
	and.pred  	%p3509, %p3507, %p3508;
	@%p3509 bra 	$L__BB11_3290;
	mov.b32 	%r7477, 21106;
	st.u32 	[%rd1079], %r7477;
	mov.b32 	%r8989, -1;
	mov.pred 	%p4142, 0;
	bra.uni 	$L__BB11_3291;
$L__BB11_3290:
	ld.shared.u64 	%rd6779, [m_Local_$_0];
	shl.b64 	%rd6780, %rd886, 32;
	shr.s64 	%rd6781, %rd6780, 28;
	add.s64 	%rd6782, %rd6779, %rd6781;
	mov.b16 	%rs839, 0;
	st.u8 	[%rd6782], %rs839;
	st.u8 	[%rd6782+1], %rs839;
	mov.b32 	%r7471, 3608;
	st.u32 	[%rd6782+4], %r7471;
	mov.b16 	%rs840, 1;
	st.u8 	[%rd6782+3], %rs840;
	mov.b32 	%r7472, 48;
	st.u32 	[%rd6782+8], %r7472;
	mov.b32 	%r7473, -1;
	st.u32 	[%rd6782+16], %r7473;
	ld.shared.u64 	%rd6783, [m_Local_$_0];
	add.s64 	%rd6784, %rd6783, %rd6781;
	mov.b32 	%r7474, 0;
	st.u32 	[%rd6784+32], %r7474;
	ld.shared.u64 	%rd6785, [m_Local_$_0];
	add.s64 	%rd6786, %rd6785, %rd6781;
	st.u32 	[%rd6786+36], %r7474;
	ld.shared.u64 	%rd6787, [m_Local_$_0];
	add.s64 	%rd6788, %rd6787, %rd6781;
	st.u32 	[%rd6788+40], %r7474;
	ld.u32 	%r7475, [%rd1079];
	setp.eq.s32 	%p4142, %r7475, 0;
$L__BB11_3291:
	mov.b32 	%r8990, 0;
	not.pred 	%p3511, %p4142;
	@%p3511 bra 	$L__BB11_3297;
	setp.ne.s32 	%p3512, %r8989, -1;
	@%p3512 bra 	$L__BB11_3294;
	mov.b32 	%r7485, 21352;
	st.u32 	[%rd1079], %r7485;
	bra.uni 	$L__BB11_3297;
$L__BB11_3294:
	ld.shared.u64 	%rd6789, [m_Local_$_0];
	mul.wide.s32 	%rd887, %r8989, 16;
	add.s64 	%rd6790, %rd6789, %rd887;
	st.u32 	[%rd6790+40], %r2129;
	ld.u32 	%r7480, [%rd1079];
	setp.ne.s32 	%p3513, %r7480, 0;
	@%p3513 bra 	$L__BB11_3297;
	ld.shared.u64 	%rd6791, [m_Local_$_0];
	add.s64 	%rd6792, %rd6791, %rd887;
	st.u32 	[%rd6792+36], %r8988;
	ld.u32 	%r7482, [%rd1079];
	setp.ne.s32 	%p3514, %r7482, 0;
	@%p3514 bra 	$L__BB11_3297;
	ld.shared.u64 	%rd6793, [m_Local_$_0];
	add.s64 	%rd6794, %rd6793, %rd887;
	st.u32 	[%rd6794+32], %r2128;
	ld.u32 	%r7483, [%rd1079];
	setp.eq.s32 	%p3515, %r7483, 0;
	selp.b32 	%r8990, %r8989, 0, %p3515;
$L__BB11_3297:
	st.u32 	[%rd1079], %r8990;
	setp.eq.s32 	%p4143, %r8990, 0;
	mov.pred 	%p4144, -1;
	bra.uni 	$L__BB11_3299;
$L__BB11_3298:
	shl.b32 	%r7486, %r8988, 2;
	cvt.u64.u32 	%rd6795, %r7486;
	add.s64 	%rd6796, %rd885, %rd6795;
	ld.u32 	%r7487, [%rd6796+32];
	setp.lt.s32 	%p4144, %r7487, 32;
	mov.pred 	%p4143, -1;
$L__BB11_3299:
	mov.b32 	%r8992, 0;
	not.pred 	%p3520, %p4143;
	@%p3520 bra 	$L__BB11_3302;
	@%p4144 bra 	$L__BB11_4083;
	add.s32 	%r8992, %r8988, 1;
$L__BB11_3302:
	setp.ne.s32 	%p3521, %r8990, 0;
	mov.b64 	%rd7590, 0;
	@%p3521 bra 	$L__BB11_3383;
	shl.b32 	%r7490, %r8992, 2;
	add.s32 	%r7491, %r7490, 32;
	shr.s32 	%r7492, %r7491, 31;
	shr.u32 	%r7493, %r7492, 29;
	add.s32 	%r7494, %r7491, %r7493;
	and.b32  	%r7495, %r7494, -8;
	sub.s32 	%r7496, %r7491, %r7495;
	setp.eq.s32 	%p3522, %r7496, 0;
	sub.s32 	%r7497, %r7490, %r7496;
	add.s32 	%r7498, %r7497, 40;
	selp.b32 	%r2138, %r7491, %r7498, %p3522;
	ld.shared.u64 	%rd888, [m_Local_$_1];
	and.b32  	%r7499, %r2138, 12;
	setp.eq.s32 	%p3523, %r7499, 0;
	mov.u32 	%r8993, %r2138;
	@%p3523 bra 	$L__BB11_3305;
	shr.s32 	%r7500, %r2138, 31;
	shr.u32 	%r7501, %r7500, 28;
	add.s32 	%r7502, %r2138, %r7501;
	and.b32  	%r7503, %r7502, -16;
	add.s32 	%r8993, %r7503, 16;
$L__BB11_3305:
	cvt.s64.s32 	%rd6798, %r8993;
	atom.add.u64 	%rd6799, [%rd3], %rd6798;
	cvt.s64.s32 	%rd6800, %r2138;
	add.s64 	%rd6801, %rd6800, %rd6799;
	add.s64 	%rd6802, %rd6801, 8;
	setp.lt.u64 	%p3524, %rd6802, %rd888;
	shr.u64 	%rd6803, %rd6799, 4;
	cvt.u32.u64 	%r7504, %rd6803;
	selp.b32 	%r2141, %r7504, -1, %p3524;
	setp.ne.s32 	%p3525, %r2141, -1;
	@%p3525 bra 	$L__BB11_3307;
	mov.b32 	%r7559, 21352;
	st.u32 	[%rd1079], %r7559;
	bra.uni 	$L__BB11_3346;
$L__BB11_3307:
	ld.shared.u64 	%rd6804, [m_Local_$_0];
	mul.wide.s32 	%rd889, %r2141, 16;
	add.s64 	%rd6805, %rd6804, %rd889;
	mov.b16 	%rs841, 0;
	st.u8 	[%rd6805], %rs841;
	st.u8 	[%rd6805+1], %rs841;
	mov.b32 	%r7505, 4335;
	st.u32 	[%rd6805+4], %r7505;
	mov.b16 	%rs842, 1;
	st.u8 	[%rd6805+3], %rs842;
	st.u32 	[%rd6805+8], %r2138;
	st.u32 	[%rd6805+12], %r8992;
	setp.lt.s32 	%p3526, %r8992, 1;
	@%p3526 bra 	$L__BB11_3346;
	setp.eq.s32 	%p3527, %r8992, 1;
	mov.b32 	%r2161, 0;
	@%p3527 bra 	$L__BB11_3334;
	and.b32  	%r2161, %r8992, 2147483646;
	neg.s32 	%r8995, %r2161;
	mov.b32 	%r8994, 0;
	mov.u32 	%r8996, %r8994;
$L__BB11_3310:
	add.s32 	%r2147, %r8996, 1;
	ld.shared.u64 	%rd6806, [m_Local_$_0];
	add.s64 	%rd890, %rd6806, %rd889;
	ld.u32 	%r2148, [%rd890+12];
	setp.lt.s32 	%p3528, %r8996, %r2148;
	@%p3528 bra 	$L__BB11_3321;
	ld.shared.u64 	%rd6807, [m_Local_$_1];
	atom.add.u64 	%rd6808, [%rd3], 48;
	add.s64 	%rd6809, %rd6808, 56;
	setp.lt.u64 	%p3529, %rd6809, %rd6807;
	shr.u64 	%rd891, %rd6808, 4;
	cvt.u32.u64 	%r8997, %rd891;
	setp.ne.s32 	%p3530, %r8997, -1;
	and.pred  	%p3531, %p3529, %p3530;
	@%p3531 bra 	$L__BB11_3313;
	mov.b32 	%r7514, 21106;
	st.u32 	[%rd1079], %r7514;
	mov.b32 	%r8997, -1;
	mov.pred 	%p4145, 0;
	bra.uni 	$L__BB11_3314;
$L__BB11_3313:
	ld.shared.u64 	%rd6810, [m_Local_$_0];
	shl.b64 	%rd6811, %rd891, 32;
	shr.s64 	%rd6812, %rd6811, 28;
	add.s64 	%rd6813, %rd6810, %rd6812;
	mov.b16 	%rs843, 0;
	st.u8 	[%rd6813], %rs843;
	st.u8 	[%rd6813+1], %rs843;
	mov.b32 	%r7508, 3608;
	st.u32 	[%rd6813+4], %r7508;
	mov.b16 	%rs844, 1;
	st.u8 	[%rd6813+3], %rs844;
	mov.b32 	%r7509, 48;
	st.u32 	[%rd6813+8], %r7509;
	mov.b32 	%r7510, -1;
	st.u32 	[%rd6813+16], %r7510;
	ld.shared.u64 	%rd6814, [m_Local_$_0];
	add.s64 	%rd6815, %rd6814, %rd6812;
	mov.b32 	%r7511, 0;
	st.u32 	[%rd6815+32], %r7511;
	ld.shared.u64 	%rd6816, [m_Local_$_0];
	add.s64 	%rd6817, %rd6816, %rd6812;
	st.u32 	[%rd6817+36], %r7511;
	ld.shared.u64 	%rd6818, [m_Local_$_0];
	add.s64 	%rd6819, %rd6818, %rd6812;
	st.u32 	[%rd6819+40], %r7511;
	ld.u32 	%r7512, [%rd1079];
	setp.eq.s32 	%p4145, %r7512, 0;
$L__BB11_3314:
	mov.b32 	%r8998, 0;
	not.pred 	%p3533, %p4145;
	@%p3533 bra 	$L__BB11_3320;
	setp.ne.s32 	%p3534, %r8997, -1;
	@%p3534 bra 	$L__BB11_3317;
	mov.b32 	%r7522, 21352;
	st.u32 	[%rd1079], %r7522;
	bra.uni 	$L__BB11_3320;
$L__BB11_3317:
	ld.shared.u64 	%rd6820, [m_Local_$_0];
	mul.wide.s32 	%rd892, %r8997, 16;
	add.s64 	%rd6821, %rd6820, %rd892;
	st.u32 	[%rd6821+40], %r2148;
	ld.u32 	%r7517, [%rd1079];
	setp.ne.s32 	%p3535, %r7517, 0;
	@%p3535 bra 	$L__BB11_3320;
	ld.shared.u64 	%rd6822, [m_Local_$_0];
	add.s64 	%rd6823, %rd6822, %rd892;
	st.u32 	[%rd6823+36], %r8996;
	ld.u32 	%r7519, [%rd1079];
	setp.ne.s32 	%p3536, %r7519, 0;
	@%p3536 bra 	$L__BB11_3320;
	ld.shared.u64 	%rd6824, [m_Local_$_0];
	add.s64 	%rd6825, %rd6824, %rd892;
	st.u32 	[%rd6825+32], %r2141;
	ld.u32 	%r7520, [%rd1079];
	setp.eq.s32 	%p3537, %r7520, 0;
	selp.b32 	%r8998, %r8997, 0, %p3537;
$L__BB11_3320:
	st.u32 	[%rd1079], %r8998;
	bra.uni 	$L__BB11_3322;
$L__BB11_3321:
	cvt.u64.u32 	%rd6826, %r8994;
	add.s64 	%rd6827, %rd890, %rd6826;
	mov.b32 	%r7523, 0;
	st.u32 	[%rd6827+32], %r7523;
$L__BB11_3322:
	ld.shared.u64 	%rd6828, [m_Local_$_0];
	add.s64 	%rd893, %rd6828, %rd889;
	ld.u32 	%r2153, [%rd893+12];
	setp.lt.s32 	%p3538, %r2147, %r2153;
	@%p3538 bra 	$L__BB11_3332;
	ld.shared.u64 	%rd6829, [m_Local_$_1];
	atom.add.u64 	%rd6830, [%rd3], 48;
	add.s64 	%rd6831, %rd6830, 56;
	setp.ge.u64 	%p3539, %rd6831, %rd6829;
	shr.u64 	%rd894, %rd6830, 4;
	cvt.u32.u64 	%r8999, %rd894;
	setp.eq.s32 	%p3540, %r8999, -1;
	or.pred  	%p3541, %p3539, %p3540;
	@%p3541 bra 	$L__BB11_3325;
	ld.shared.u64 	%rd6832, [m_Local_$_0];
	shl.b64 	%rd6833, %rd894, 32;
	shr.s64 	%rd6834, %rd6833, 28;
	add.s64 	%rd6835, %rd6832, %rd6834;
	mov.b16 	%rs845, 0;
	st.u8 	[%rd6835], %rs845;
	st.u8 	[%rd6835+1], %rs845;
	mov.b32 	%r7524, 3608;
	st.u32 	[%rd6835+4], %r7524;
	mov.b16 	%rs846, 1;
	st.u8 	[%rd6835+3], %rs846;
	mov.b32 	%r7525, 48;
	st.u32 	[%rd6835+8], %r7525;
	mov.b32 	%r7526, -1;
	st.u32 	[%rd6835+16], %r7526;
	ld.shared.u64 	%rd6836, [m_Local_$_0];
	add.s64 	%rd6837, %rd6836, %rd6834;
	mov.b32 	%r7527, 0;
	st.u32 	[%rd6837+32], %r7527;
	ld.shared.u64 	%rd6838, [m_Local_$_0];
	add.s64 	%rd6839, %rd6838, %rd6834;
	st.u32 	[%rd6839+36], %r7527;
	ld.shared.u64 	%rd6840, [m_Local_$_0];
	add.s64 	%rd6841, %rd6840, %rd6834;
	st.u32 	[%rd6841+40], %r7527;
	ld.u32 	%r7528, [%rd1079];
	setp.eq.s32 	%p4146, %r7528, 0;
	bra.uni 	$L__BB11_3326;
$L__BB11_3325:
	mov.b32 	%r7530, 21106;
	st.u32 	[%rd1079], %r7530;
	mov.b32 	%r8999, -1;
	mov.pred 	%p4146, 0;
$L__BB11_3326:
	mov.b32 	%r9000, 0;
	not.pred 	%p3543, %p4146;
	@%p3543 bra 	$L__BB11_3331;
	setp.eq.s32 	%p3544, %r8999, -1;
	@%p3544 bra 	$L__BB11_4084;
	ld.shared.u64 	%rd6842, [m_Local_$_0];
	mul.wide.s32 	%rd895, %r8999, 16;
	add.s64 	%rd6843, %rd6842, %rd895;
	st.u32 	[%rd6843+40], %r2153;
	ld.u32 	%r7533, [%rd1079];
	setp.eq.s32 	%p3545, %r7533, 0;
	@%p3545 bra 	$L__BB11_3329;
	bra.uni 	$L__BB11_3331;
$L__BB11_3329:
	ld.shared.u64 	%rd6844, [m_Local_$_0];
	add.s64 	%rd6845, %rd6844, %rd895;
	st.u32 	[%rd6845+36], %r2147;
	ld.u32 	%r7535, [%rd1079];
	setp.ne.s32 	%p3546, %r7535, 0;
	@%p3546 bra 	$L__BB11_3331;
	ld.shared.u64 	%rd6846, [m_Local_$_0];
	add.s64 	%rd6847, %rd6846, %rd895;
	st.u32 	[%rd6847+32], %r2141;
	ld.u32 	%r7536, [%rd1079];
	setp.eq.s32 	%p3547, %r7536, 0;
	selp.b32 	%r9000, %r8999, 0, %p3547;
$L__BB11_3331:
	st.u32 	[%rd1079], %r9000;
	bra.uni 	$L__BB11_3333;
$L__BB11_3332:
	add.s32 	%r7539, %r8994, 4;
	cvt.u64.u32 	%rd6848, %r7539;
	add.s64 	%rd6849, %rd893, %rd6848;
	mov.b32 	%r7540, 0;
	st.u32 	[%rd6849+32], %r7540;
$L__BB11_3333:
	add.s32 	%r8996, %r8996, 2;
	add.s32 	%r8995, %r8995, 2;
	add.s32 	%r8994, %r8994, 8;
	setp.ne.s32 	%p3548, %r8995, 0;
	@%p3548 bra 	$L__BB11_3310;
$L__BB11_3334:
	and.b32  	%r7541, %r8992, 1;
	setp.eq.b32 	%p3549, %r7541, 1;
	not.pred 	%p3550, %p3549;
	@%p3550 bra 	$L__BB11_3346;
	ld.shared.u64 	%rd6850, [m_Local_$_0];
	add.s64 	%rd896, %rd6850, %rd889;
	ld.u32 	%r2162, [%rd896+12];
	setp.lt.s32 	%p3551, %r2161, %r2162;
	@%p3551 bra 	$L__BB11_3345;
	ld.shared.u64 	%rd6851, [m_Local_$_1];
	atom.add.u64 	%rd6852, [%rd3], 48;
	add.s64 	%rd6853, %rd6852, 56;
	setp.ge.u64 	%p3552, %rd6853, %rd6851;
	shr.u64 	%rd897, %rd6852, 4;
	cvt.u32.u64 	%r9002, %rd897;
	setp.eq.s32 	%p3553, %r9002, -1;
	or.pred  	%p3554, %p3552, %p3553;
	@%p3554 bra 	$L__BB11_3338;
	ld.shared.u64 	%rd6854, [m_Local_$_0];
	shl.b64 	%rd6855, %rd897, 32;
	shr.s64 	%rd6856, %rd6855, 28;
	add.s64 	%rd6857, %rd6854, %rd6856;
	mov.b16 	%rs847, 0;
	st.u8 	[%rd6857], %rs847;
	st.u8 	[%rd6857+1], %rs847;
	mov.b32 	%r7542, 3608;
	st.u32 	[%rd6857+4], %r7542;
	mov.b16 	%rs848, 1;
	st.u8 	[%rd6857+3], %rs848;
	mov.b32 	%r7543, 48;
	st.u32 	[%rd6857+8], %r7543;
	mov.b32 	%r7544, -1;
	st.u32 	[%rd6857+16], %r7544;
	ld.shared.u64 	%rd6858, [m_Local_$_0];
	add.s64 	%rd6859, %rd6858, %rd6856;
	mov.b32 	%r7545, 0;
	st.u32 	[%rd6859+32], %r7545;
	ld.shared.u64 	%rd6860, [m_Local_$_0];
	add.s64 	%rd6861, %rd6860, %rd6856;
	st.u32 	[%rd6861+36], %r7545;
	ld.shared.u64 	%rd6862, [m_Local_$_0];
	add.s64 	%rd6863, %rd6862, %rd6856;
	st.u32 	[%rd6863+40], %r7545;
	ld.u32 	%r7546, [%rd1079];
	setp.eq.s32 	%p4147, %r7546, 0;
	bra.uni 	$L__BB11_3339;
$L__BB11_3338:
	mov.b32 	%r7548, 21106;
	st.u32 	[%rd1079], %r7548;
	mov.b32 	%r9002, -1;
	mov.pred 	%p4147, 0;
$L__BB11_3339:
	mov.b32 	%r9003, 0;
	not.pred 	%p3556, %p4147;
	@%p3556 bra 	$L__BB11_3344;
	setp.eq.s32 	%p3557, %r9002, -1;
	@%p3557 bra 	$L__BB11_4085;
	ld.shared.u64 	%rd6864, [m_Local_$_0];
	mul.wide.s32 	%rd898, %r9002, 16;
	add.s64 	%rd6865, %rd6864, %rd898;
	st.u32 	[%rd6865+40], %r2162;
	ld.u32 	%r7551, [%rd1079];
	setp.eq.s32 	%p3558, %r7551, 0;
	@%p3558 bra 	$L__BB11_3342;
	bra.uni 	$L__BB11_3344;
$L__BB11_3342:
	ld.shared.u64 	%rd6866, [m_Local_$_0];
	add.s64 	%rd6867, %rd6866, %rd898;
	st.u32 	[%rd6867+36], %r2161;
	ld.u32 	%r7553, [%rd1079];
	setp.ne.s32 	%p3559, %r7553, 0;
	@%p3559 bra 	$L__BB11_3344;
	ld.shared.u64 	%rd6868, [m_Local_$_0];
	add.s64 	%rd6869, %rd6868, %rd898;
	st.u32 	[%rd6869+32], %r2141;
	ld.u32 	%r7554, [%rd1079];
	setp.eq.s32 	%p3560, %r7554, 0;
	selp.b32 	%r9003, %r9002, 0, %p3560;
$L__BB11_3344:
	st.u32 	[%rd1079], %r9003;
	bra.uni 	$L__BB11_3346;
$L__BB11_3345:
	shl.b32 	%r7557, %r2161, 2;
	cvt.u64.u32 	%rd6870, %r7557;
	add.s64 	%rd6871, %rd896, %rd6870;
	mov.b32 	%r7558, 0;
	st.u32 	[%rd6871+32], %r7558;
$L__BB11_3346:
	mul.wide.s32 	%rd899, %r2141, 16;
	mov.b32 	%r9004, 32;
	mov.u32 	%r9005, %r8992;
$L__BB11_3347:
	mov.u32 	%r2168, %r9005;
	mov.u32 	%r2167, %r9004;
	mul.lo.s32 	%r7561, %r2167, 52429;
	shr.u32 	%r9004, %r7561, 19;
	shl.b32 	%r7562, %r9004, 1;
	shl.b32 	%r7563, %r9004, 3;
	add.s32 	%r7564, %r7562, %r7563;
	sub.s32 	%r2170, %r2167, %r7564;
	add.s32 	%r9005, %r2168, -1;
	ld.shared.u64 	%rd900, [m_Local_$_0];
	ld.u32 	%r2172, [%rd900];
	setp.ne.s32 	%p3561, %r2172, -1;
	@%p3561 bra 	$L__BB11_3349;
	mov.b32 	%r9007, 21352;
	st.u32 	[%rd1079], %r9007;
	mov.b16 	%rs977, 0;
	bra.uni 	$L__BB11_3361;
$L__BB11_3349:
	mul.wide.s32 	%rd6872, %r2172, 16;
	add.s64 	%rd901, %rd900, %rd6872;
	ld.u32 	%r7565, [%rd901+12];
	setp.gt.s32 	%p3562, %r2170, -1;
	setp.lt.s32 	%p3563, %r2170, %r7565;
	and.pred  	%p3564, %p3562, %p3563;
	@%p3564 bra 	$L__BB11_3360;
	ld.shared.u64 	%rd6875, [m_Local_$_1];
	atom.add.u64 	%rd6876, [%rd3], 48;
	add.s64 	%rd6877, %rd6876, 56;
	setp.lt.u64 	%p3565, %rd6877, %rd6875;
	shr.u64 	%rd902, %rd6876, 4;
	cvt.u32.u64 	%r9006, %rd902;
	setp.ne.s32 	%p3566, %r9006, -1;
	and.pred  	%p3567, %p3565, %p3566;
	@%p3567 bra 	$L__BB11_3352;
	mov.b32 	%r7574, 21106;
	st.u32 	[%rd1079], %r7574;
	mov.b32 	%r9006, -1;
	mov.pred 	%p4148, 0;
	bra.uni 	$L__BB11_3353;
$L__BB11_3352:
	ld.shared.u64 	%rd6878, [m_Local_$_0];
	shl.b64 	%rd6879, %rd902, 32;
	shr.s64 	%rd6880, %rd6879, 28;
	add.s64 	%rd6881, %rd6878, %rd6880;
	mov.b16 	%rs849, 0;
	st.u8 	[%rd6881], %rs849;
	st.u8 	[%rd6881+1], %rs849;
	mov.b32 	%r7568, 3608;
	st.u32 	[%rd6881+4], %r7568;
	mov.b16 	%rs850, 1;
	st.u8 	[%rd6881+3], %rs850;
	mov.b32 	%r7569, 48;
	st.u32 	[%rd6881+8], %r7569;
	mov.b32 	%r7570, -1;
	st.u32 	[%rd6881+16], %r7570;
	ld.shared.u64 	%rd6882, [m_Local_$_0];
	add.s64 	%rd6883, %rd6882, %rd6880;
	mov.b32 	%r7571, 0;
	st.u32 	[%rd6883+32], %r7571;
	ld.shared.u64 	%rd6884, [m_Local_$_0];
	add.s64 	%rd6885, %rd6884, %rd6880;
	st.u32 	[%rd6885+36], %r7571;
	ld.shared.u64 	%rd6886, [m_Local_$_0];
	add.s64 	%rd6887, %rd6886, %rd6880;
	st.u32 	[%rd6887+40], %r7571;
	ld.u32 	%r7572, [%rd1079];
	setp.eq.s32 	%p4148, %r7572, 0;
$L__BB11_3353:
	mov.b32 	%r9007, 0;
	not.pred 	%p3569, %p4148;
	@%p3569 bra 	$L__BB11_3359;
	setp.ne.s32 	%p3570, %r9006, -1;
	@%p3570 bra 	$L__BB11_3356;
	mov.b32 	%r7582, 21352;
	st.u32 	[%rd1079], %r7582;
	bra.uni 	$L__BB11_3359;
$L__BB11_3356:
	ld.shared.u64 	%rd6888, [m_Local_$_0];
	mul.wide.s32 	%rd903, %r9006, 16;
	add.s64 	%rd6889, %rd6888, %rd903;
	st.u32 	[%rd6889+40], %r7565;
	ld.u32 	%r7577, [%rd1079];
	setp.ne.s32 	%p3571, %r7577, 0;
	@%p3571 bra 	$L__BB11_3359;
	ld.shared.u64 	%rd6890, [m_Local_$_0];
	add.s64 	%rd6891, %rd6890, %rd903;
	st.u32 	[%rd6891+36], %r2170;
	ld.u32 	%r7579, [%rd1079];
	setp.ne.s32 	%p3572, %r7579, 0;
	@%p3572 bra 	$L__BB11_3359;
	ld.shared.u64 	%rd6892, [m_Local_$_0];
	add.s64 	%rd6893, %rd6892, %rd903;
	st.u32 	[%rd6893+32], %r2172;
	ld.u32 	%r7580, [%rd1079];
	setp.eq.s32 	%p3573, %r7580, 0;
	selp.b32 	%r9007, %r9006, 0, %p3573;
$L__BB11_3359:
	st.u32 	[%rd1079], %r9007;
	mov.b16 	%rs977, 0;
	bra.uni 	$L__BB11_3361;
$L__BB11_3360:
	shl.b32 	%r7566, %r2170, 2;
	add.s32 	%r7567, %r7566, 32;
	cvt.u64.u32 	%rd6873, %r7567;
	add.s64 	%rd6874, %rd901, %rd6873;
	ld.u8 	%rs977, [%rd6874];
	ld.u32 	%r9007, [%rd1079];
$L__BB11_3361:
	setp.ne.s32 	%p3574, %r9007, 0;
	@%p3574 bra 	$L__BB11_3377;
	setp.ne.s32 	%p3575, %r2141, -1;
	@%p3575 bra 	$L__BB11_3364;
	mov.b32 	%r9007, 21352;
	st.u32 	[%rd1079], %r9007;
	bra.uni 	$L__BB11_3376;
$L__BB11_3364:
	ld.shared.u64 	%rd6894, [m_Local_$_0];
	add.s64 	%rd904, %rd6894, %rd899;
	ld.u32 	%r7584, [%rd904+12];
	setp.gt.s32 	%p3576, %r2168, 0;
	setp.le.s32 	%p3577, %r2168, %r7584;
	and.pred  	%p3578, %p3576, %p3577;
	@%p3578 bra 	$L__BB11_3375;
	ld.shared.u64 	%rd6897, [m_Local_$_1];
	atom.add.u64 	%rd6898, [%rd3], 48;
	add.s64 	%rd6899, %rd6898, 56;
	setp.lt.u64 	%p3579, %rd6899, %rd6897;
	shr.u64 	%rd905, %rd6898, 4;
	cvt.u32.u64 	%r9009, %rd905;
	setp.ne.s32 	%p3580, %r9009, -1;
	and.pred  	%p3581, %p3579, %p3580;
	@%p3581 bra 	$L__BB11_3367;
	mov.b32 	%r7593, 21106;
	st.u32 	[%rd1079], %r7593;
	mov.b32 	%r9009, -1;
	mov.pred 	%p4149, 0;
	bra.uni 	$L__BB11_3368;
$L__BB11_3367:
	ld.shared.u64 	%rd6900, [m_Local_$_0];
	shl.b64 	%rd6901, %rd905, 32;
	shr.s64 	%rd6902, %rd6901, 28;
	add.s64 	%rd6903, %rd6900, %rd6902;
	mov.b16 	%rs853, 0;
	st.u8 	[%rd6903], %rs853;
	st.u8 	[%rd6903+1], %rs853;
	mov.b32 	%r7587, 3608;
	st.u32 	[%rd6903+4], %r7587;
	mov.b16 	%rs854, 1;
	st.u8 	[%rd6903+3], %rs854;
	mov.b32 	%r7588, 48;
	st.u32 	[%rd6903+8], %r7588;
	mov.b32 	%r7589, -1;
	st.u32 	[%rd6903+16], %r7589;
	ld.shared.u64 	%rd6904, [m_Local_$_0];
	add.s64 	%rd6905, %rd6904, %rd6902;
	mov.b32 	%r7590, 0;
	st.u32 	[%rd6905+32], %r7590;
	ld.shared.u64 	%rd6906, [m_Local_$_0];
	add.s64 	%rd6907, %rd6906, %rd6902;
	st.u32 	[%rd6907+36], %r7590;
	ld.shared.u64 	%rd6908, [m_Local_$_0];
	add.s64 	%rd6909, %rd6908, %rd6902;
	st.u32 	[%rd6909+40], %r7590;
	ld.u32 	%r7591, [%rd1079];
	setp.eq.s32 	%p4149, %r7591, 0;
$L__BB11_3368:
	mov.b32 	%r9007, 0;
	not.pred 	%p3583, %p4149;
	@%p3583 bra 	$L__BB11_3374;
	setp.ne.s32 	%p3584, %r9009, -1;
	@%p3584 bra 	$L__BB11_3371;
	mov.b32 	%r7601, 21352;
	st.u32 	[%rd1079], %r7601;
	bra.uni 	$L__BB11_3374;
$L__BB11_3371:
	ld.shared.u64 	%rd6910, [m_Local_$_0];
	mul.wide.s32 	%rd906, %r9009, 16;
	add.s64 	%rd6911, %rd6910, %rd906;
	st.u32 	[%rd6911+40], %r7584;
	ld.u32 	%r7596, [%rd1079];
	setp.ne.s32 	%p3585, %r7596, 0;
	@%p3585 bra 	$L__BB11_3374;
	ld.shared.u64 	%rd6912, [m_Local_$_0];
	add.s64 	%rd6913, %rd6912, %rd906;
	st.u32 	[%rd6913+36], %r9005;
	ld.u32 	%r7598, [%rd1079];
	setp.ne.s32 	%p3586, %r7598, 0;
	@%p3586 bra 	$L__BB11_3374;
	ld.shared.u64 	%rd6914, [m_Local_$_0];
	add.s64 	%rd6915, %rd6914, %rd906;
	st.u32 	[%rd6915+32], %r2141;
	ld.u32 	%r7599, [%rd1079];
	setp.eq.s32 	%p3587, %r7599, 0;
	selp.b32 	%r9007, %r9009, 0, %p3587;
$L__BB11_3374:
	st.u32 	[%rd1079], %r9007;
	bra.uni 	$L__BB11_3376;
$L__BB11_3375:
	shl.b32 	%r7585, %r9005, 2;
	cvt.u64.u32 	%rd6895, %r7585;
	add.s64 	%rd6896, %rd904, %rd6895;
	mov.b32 	%r7586, 0;
	st.u32 	[%rd6896+32], %r7586;
	st.u8 	[%rd6896+32], %rs977;
	ld.u32 	%r9007, [%rd1079];
$L__BB11_3376:
	setp.eq.s32 	%p3588, %r9007, 0;
	setp.gt.u32 	%p3589, %r2167, 9;
	and.pred  	%p3590, %p3588, %p3589;
	@%p3590 bra 	$L__BB11_3347;
$L__BB11_3377:
	setp.ne.s32 	%p3591, %r9007, 0;
	@%p3591 bra 	$L__BB11_3383;
	ld.shared.u64 	%rd6917, [m_Local_$_1];
	atom.add.u64 	%rd907, [%rd3], 64;
	add.s64 	%rd6918, %rd907, 72;
	setp.lt.u64 	%p3592, %rd6918, %rd6917;
	and.b64  	%rd6919, %rd907, 68719476720;
	setp.ne.s64 	%p3593, %rd6919, 68719476720;
	and.pred  	%p3594, %p3592, %p3593;
	@%p3594 bra 	$L__BB11_3380;
	mov.b32 	%r7611, 21106;
	st.u32 	[%rd1079], %r7611;
	bra.uni 	$L__BB11_3383;
$L__BB11_3380:
	ld.shared.u64 	%rd6921, [m_Local_$_0];
	shl.b64 	%rd6922, %rd907, 28;
	shr.s64 	%rd6923, %rd6922, 28;
	and.b64  	%rd908, %rd6923, -16;
	add.s64 	%rd6924, %rd6921, %rd908;
	mov.b16 	%rs855, 1;
	st.u8 	[%rd6924], %rs855;
	mov.b16 	%rs856, 0;
	st.u8 	[%rd6924+1], %rs856;
	mov.b32 	%r7603, 2906;
	st.u32 	[%rd6924+4], %r7603;
	st.u8 	[%rd6924+3], %rs855;
	mov.b32 	%r7604, 64;
	st.u32 	[%rd6924+8], %r7604;
	mov.b32 	%r7605, -1;
	st.u32 	[%rd6924+16], %r7605;
	ld.shared.u64 	%rd6925, [m_Local_$_0];
	add.s64 	%rd6926, %rd6925, %rd908;
	st.u32 	[%rd6926+32], %r7605;
	ld.shared.u64 	%rd6927, [m_Local_$_0];
	add.s64 	%rd6928, %rd6927, %rd908;
	mov.b32 	%r7606, 0;
	st.u32 	[%rd6928+40], %r7606;
	ld.shared.u64 	%rd6929, [m_Local_$_0];
	add.s64 	%rd6930, %rd6929, %rd908;
	st.u32 	[%rd6930+44], %r7606;
	ld.shared.u64 	%rd6931, [m_Local_$_0];
	add.s64 	%rd6932, %rd6931, %rd908;
	st.u32 	[%rd6932+48], %r7606;
	ld.shared.u64 	%rd6933, [m_Local_$_0];
	add.s64 	%rd6934, %rd6933, %rd908;
	st.u32 	[%rd6934+32], %r2141;
	ld.u32 	%r7607, [%rd1079];
	setp.ne.s32 	%p3595, %r7607, 0;
	@%p3595 bra 	$L__BB11_3383;
	ld.shared.u64 	%rd6936, [m_Local_$_0];
	add.s64 	%rd6937, %rd6936, %rd908;
	mov.b32 	%r7608, 0;
	st.u32 	[%rd6937+48], %r7608;
	ld.u32 	%r7609, [%rd1079];
	setp.ne.s32 	%p3596, %r7609, 0;
	@%p3596 bra 	$L__BB11_3383;
	ld.shared.u64 	%rd6938, [m_Local_$_0];
	add.s64 	%rd6939, %rd6938, %rd908;
	st.u32 	[%rd6939+40], %r8992;
	ld.u32 	%r7610, [%rd1079];
	setp.eq.s32 	%p3597, %r7610, 0;
	selp.b64 	%rd7590, %rd908, 0, %p3597;
$L__BB11_3383:
	setp.ne.s32 	%p3598, %r8986, -1;
	@%p3598 bra 	$L__BB11_3385;
	mov.b32 	%r7613, 21352;
	st.u32 	[%rd1079], %r7613;
	mov.b32 	%r9013, 0;
	ld.shared.u64 	%rd7591, [m_Local_$_0];
	mov.u32 	%r9014, %r9013;
	bra.uni 	$L__BB11_3386;
$L__BB11_3385:
	ld.shared.u64 	%rd7591, [m_Local_$_0];
	mul.wide.s32 	%rd6941, %r8986, 16;
	add.s64 	%rd6942, %rd7591, %rd6941;
	ld.u32 	%r9013, [%rd6942+32];
	ld.u32 	%r9014, [%rd6942+40];
$L__BB11_3386:
	add.s64 	%rd6943, %rd7591, %rd7590;
	ld.u32 	%r2192, [%rd6943+32];
	ld.u32 	%r2193, [%rd6943+40];
	add.s32 	%r2194, %r2193, %r9014;
	shl.b32 	%r7614, %r2194, 2;
	add.s32 	%r7615, %r7614, 32;
	shr.s32 	%r7616, %r7615, 31;
	shr.u32 	%r7617, %r7616, 29;
	add.s32 	%r7618, %r7615, %r7617;
	and.b32  	%r7619, %r7618, -8;
	sub.s32 	%r7620, %r7615, %r7619;
	setp.eq.s32 	%p3599, %r7620, 0;
	sub.s32 	%r7621, %r7614, %r7620;
	add.s32 	%r7622, %r7621, 40;
	selp.b32 	%r2195, %r7615, %r7622, %p3599;
	ld.shared.u64 	%rd914, [m_Local_$_1];
	and.b32  	%r7623, %r2195, 12;
	setp.eq.s32 	%p3600, %r7623, 0;
	mov.u32 	%r9015, %r2195;
	@%p3600 bra 	$L__BB11_3388;
	shr.s32 	%r7624, %r2195, 31;
	shr.u32 	%r7625, %r7624, 28;
	add.s32 	%r7626, %r2195, %r7625;
	and.b32  	%r7627, %r7626, -16;
	add.s32 	%r9015, %r7627, 16;
$L__BB11_3388:
	cvt.s64.s32 	%rd6944, %r9015;
	atom.add.u64 	%rd6945, [%rd3], %rd6944;
	cvt.s64.s32 	%rd6946, %r2195;
	add.s64 	%rd6947, %rd6946, %rd6945;
	add.s64 	%rd6948, %rd6947, 8;
	setp.lt.u64 	%p3601, %rd6948, %rd914;
	shr.u64 	%rd6949, %rd6945, 4;
	cvt.u32.u64 	%r7628, %rd6949;
	selp.b32 	%r2198, %r7628, -1, %p3601;
	setp.ne.s32 	%p3602, %r2198, -1;
	@%p3602 bra 	$L__BB11_3390;
	mov.b32 	%r7683, 21352;
	st.u32 	[%rd1079], %r7683;
	bra.uni 	$L__BB11_3429;
$L__BB11_3390:
	ld.shared.u64 	%rd6950, [m_Local_$_0];
	mul.wide.s32 	%rd915, %r2198, 16;
	add.s64 	%rd6951, %rd6950, %rd915;
	mov.b16 	%rs857, 0;
	st.u8 	[%rd6951], %rs857;
	st.u8 	[%rd6951+1], %rs857;
	mov.b32 	%r7629, 4335;
	st.u32 	[%rd6951+4], %r7629;
	mov.b16 	%rs858, 1;
	st.u8 	[%rd6951+3], %rs858;
	st.u32 	[%rd6951+8], %r2195;
	st.u32 	[%rd6951+12], %r2194;
	setp.lt.s32 	%p3603, %r2194, 1;
	@%p3603 bra 	$L__BB11_3429;
	setp.eq.s32 	%p3604, %r2194, 1;
	mov.b32 	%r2218, 0;
	@%p3604 bra 	$L__BB11_3417;
	and.b32  	%r2218, %r2194, 2147483646;
	neg.s32 	%r9017, %r2218;
	mov.b32 	%r9016, 0;
	mov.u32 	%r9018, %r9016;
$L__BB11_3393:
	add.s32 	%r2204, %r9018, 1;
	ld.shared.u64 	%rd6952, [m_Local_$_0];
	add.s64 	%rd916, %rd6952, %rd915;
	ld.u32 	%r2205, [%rd916+12];
	setp.lt.s32 	%p3605, %r9018, %r2205;
	@%p3605 bra 	$L__BB11_3404;
	ld.shared.u64 	%rd6953, [m_Local_$_1];
	atom.add.u64 	%rd6954, [%rd3], 48;
	add.s64 	%rd6955, %rd6954, 56;
	setp.lt.u64 	%p3606, %rd6955, %rd6953;
	shr.u64 	%rd917, %rd6954, 4;
	cvt.u32.u64 	%r9019, %rd917;
	setp.ne.s32 	%p3607, %r9019, -1;
	and.pred  	%p3608, %p3606, %p3607;
	@%p3608 bra 	$L__BB11_3396;
	mov.b32 	%r7638, 21106;
	st.u32 	[%rd1079], %r7638;
	mov.b32 	%r9019, -1;
	mov.pred 	%p4150, 0;
	bra.uni 	$L__BB11_3397;
$L__BB11_3396:
	ld.shared.u64 	%rd6956, [m_Local_$_0];
	shl.b64 	%rd6957, %rd917, 32;
	shr.s64 	%rd6958, %rd6957, 28;
	add.s64 	%rd6959, %rd6956, %rd6958;
	mov.b16 	%rs859, 0;
	st.u8 	[%rd6959], %rs859;
	st.u8 	[%rd6959+1], %rs859;
	mov.b32 	%r7632, 3608;
	st.u32 	[%rd6959+4], %r7632;
	mov.b16 	%rs860, 1;
	st.u8 	[%rd6959+3], %rs860;
	mov.b32 	%r7633, 48;
	st.u32 	[%rd6959+8], %r7633;
	mov.b32 	%r7634, -1;
	st.u32 	[%rd6959+16], %r7634;
	ld.shared.u64 	%rd6960, [m_Local_$_0];
	add.s64 	%rd6961, %rd6960, %rd6958;
	mov.b32 	%r7635, 0;
	st.u32 	[%rd6961+32], %r7635;
	ld.shared.u64 	%rd6962, [m_Local_$_0];
	add.s64 	%rd6963, %rd6962, %rd6958;
	st.u32 	[%rd6963+36], %r7635;
	ld.shared.u64 	%rd6964, [m_Local_$_0];
	add.s64 	%rd6965, %rd6964, %rd6958;
	st.u32 	[%rd6965+40], %r7635;
	ld.u32 	%r7636, [%rd1079];
	setp.eq.s32 	%p4150, %r7636, 0;
$L__BB11_3397:
	mov.b32 	%r9020, 0;
	not.pred 	%p3610, %p4150;
	@%p3610 bra 	$L__BB11_3403;
	setp.ne.s32 	%p3611, %r9019, -1;
	@%p3611 bra 	$L__BB11_3400;
	mov.b32 	%r7646, 21352;
	st.u32 	[%rd1079], %r7646;
	bra.uni 	$L__BB11_3403;
$L__BB11_3400:
	ld.shared.u64 	%rd6966, [m_Local_$_0];
	mul.wide.s32 	%rd918, %r9019, 16;
	add.s64 	%rd6967, %rd6966, %rd918;
	st.u32 	[%rd6967+40], %r2205;
	ld.u32 	%r7641, [%rd1079];
	setp.ne.s32 	%p3612, %r7641, 0;
	@%p3612 bra 	$L__BB11_3403;
	ld.shared.u64 	%rd6968, [m_Local_$_0];
	add.s64 	%rd6969, %rd6968, %rd918;
	st.u32 	[%rd6969+36], %r9018;
	ld.u32 	%r7643, [%rd1079];
	setp.ne.s32 	%p3613, %r7643, 0;
	@%p3613 bra 	$L__BB11_3403;
	ld.shared.u64 	%rd6970, [m_Local_$_0];
	add.s64 	%rd6971, %rd6970, %rd918;
	st.u32 	[%rd6971+32], %r2198;
	ld.u32 	%r7644, [%rd1079];
	setp.eq.s32 	%p3614, %r7644, 0;
	selp.b32 	%r9020, %r9019, 0, %p3614;
$L__BB11_3403:
	st.u32 	[%rd1079], %r9020;
	bra.uni 	$L__BB11_3405;
$L__BB11_3404:
	cvt.u64.u32 	%rd6972, %r9016;
	add.s64 	%rd6973, %rd916, %rd6972;
	mov.b32 	%r7647, 0;
	st.u32 	[%rd6973+32], %r7647;
$L__BB11_3405:
	ld.shared.u64 	%rd6974, [m_Local_$_0];
	add.s64 	%rd919, %rd6974, %rd915;
	ld.u32 	%r2210, [%rd919+12];
	setp.lt.s32 	%p3615, %r2204, %r2210;
	@%p3615 bra 	$L__BB11_3415;
	ld.shared.u64 	%rd6975, [m_Local_$_1];
	atom.add.u64 	%rd6976, [%rd3], 48;
	add.s64 	%rd6977, %rd6976, 56;
	setp.ge.u64 	%p3616, %rd6977, %rd6975;
	shr.u64 	%rd920, %rd6976, 4;
	cvt.u32.u64 	%r9021, %rd920;
	setp.eq.s32 	%p3617, %r9021, -1;
	or.pred  	%p3618, %p3616, %p3617;
	@%p3618 bra 	$L__BB11_3408;
	ld.shared.u64 	%rd6978, [m_Local_$_0];
	shl.b64 	%rd6979, %rd920, 32;
	shr.s64 	%rd6980, %rd6979, 28;
	add.s64 	%rd6981, %rd6978, %rd6980;
	mov.b16 	%rs861, 0;
	st.u8 	[%rd6981], %rs861;
	st.u8 	[%rd6981+1], %rs861;
	mov.b32 	%r7648, 3608;
	st.u32 	[%rd6981+4], %r7648;
	mov.b16 	%rs862, 1;
	st.u8 	[%rd6981+3], %rs862;
	mov.b32 	%r7649, 48;
	st.u32 	[%rd6981+8], %r7649;
	mov.b32 	%r7650, -1;
	st.u32 	[%rd6981+16], %r7650;
	ld.shared.u64 	%rd6982, [m_Local_$_0];
	add.s64 	%rd6983, %rd6982, %rd6980;
	mov.b32 	%r7651, 0;
	st.u32 	[%rd6983+32], %r7651;
	ld.shared.u64 	%rd6984, [m_Local_$_0];
	add.s64 	%rd6985, %rd6984, %rd6980;
	st.u32 	[%rd6985+36], %r7651;
	ld.shared.u64 	%rd6986, [m_Local_$_0];
	add.s64 	%rd6987, %rd6986, %rd6980;
	st.u32 	[%rd6987+40], %r7651;
	ld.u32 	%r7652, [%rd1079];
	setp.eq.s32 	%p4151, %r7652, 0;
	bra.uni 	$L__BB11_3409;
$L__BB11_3408:
	mov.b32 	%r7654, 21106;
	st.u32 	[%rd1079], %r7654;
	mov.b32 	%r9021, -1;
	mov.pred 	%p4151, 0;
$L__BB11_3409:
	mov.b32 	%r9022, 0;
	not.pred 	%p3620, %p4151;
	@%p3620 bra 	$L__BB11_3414;
	setp.eq.s32 	%p3621, %r9021, -1;
	@%p3621 bra 	$L__BB11_4086;
	ld.shared.u64 	%rd6988, [m_Local_$_0];
	mul.wide.s32 	%rd921, %r9021, 16;
	add.s64 	%rd6989, %rd6988, %rd921;
	st.u32 	[%rd6989+40], %r2210;
	ld.u32 	%r7657, [%rd1079];
	setp.eq.s32 	%p3622, %r7657, 0;
	@%p3622 bra 	$L__BB11_3412;
	bra.uni 	$L__BB11_3414;
$L__BB11_3412:
	ld.shared.u64 	%rd6990, [m_Local_$_0];
	add.s64 	%rd6991, %rd6990, %rd921;
	st.u32 	[%rd6991+36], %r2204;
	ld.u32 	%r7659, [%rd1079];
	setp.ne.s32 	%p3623, %r7659, 0;
	@%p3623 bra 	$L__BB11_3414;
	ld.shared.u64 	%rd6992, [m_Local_$_0];
	add.s64 	%rd6993, %rd6992, %rd921;
	st.u32 	[%rd6993+32], %r2198;
	ld.u32 	%r7660, [%rd1079];
	setp.eq.s32 	%p3624, %r7660, 0;
	selp.b32 	%r9022, %r9021, 0, %p3624;
$L__BB11_3414:
	st.u32 	[%rd1079], %r9022;
	bra.uni 	$L__BB11_3416;
$L__BB11_3415:
	add.s32 	%r7663, %r9016, 4;
	cvt.u64.u32 	%rd6994, %r7663;
	add.s64 	%rd6995, %rd919, %rd6994;
	mov.b32 	%r7664, 0;
	st.u32 	[%rd6995+32], %r7664;
$L__BB11_3416:
	add.s32 	%r9018, %r9018, 2;
	add.s32 	%r9017, %r9017, 2;
	add.s32 	%r9016, %r9016, 8;
	setp.ne.s32 	%p3625, %r9017, 0;
	@%p3625 bra 	$L__BB11_3393;
$L__BB11_3417:
	and.b32  	%r7665, %r2194, 1;
	setp.eq.b32 	%p3626, %r7665, 1;
	not.pred 	%p3627, %p3626;
	@%p3627 bra 	$L__BB11_3429;
	ld.shared.u64 	%rd6996, [m_Local_$_0];
	add.s64 	%rd922, %rd6996, %rd915;
	ld.u32 	%r2219, [%rd922+12];
	setp.lt.s32 	%p3628, %r2218, %r2219;
	@%p3628 bra 	$L__BB11_3428;
	ld.shared.u64 	%rd6997, [m_Local_$_1];
	atom.add.u64 	%rd6998, [%rd3], 48;
	add.s64 	%rd6999, %rd6998, 56;
	setp.ge.u64 	%p3629, %rd6999, %rd6997;
	shr.u64 	%rd923, %rd6998, 4;
	cvt.u32.u64 	%r9024, %rd923;
	setp.eq.s32 	%p3630, %r9024, -1;
	or.pred  	%p3631, %p3629, %p3630;
	@%p3631 bra 	$L__BB11_3421;
	ld.shared.u64 	%rd7000, [m_Local_$_0];
	shl.b64 	%rd7001, %rd923, 32;
	shr.s64 	%rd7002, %rd7001, 28;
	add.s64 	%rd7003, %rd7000, %rd7002;
	mov.b16 	%rs863, 0;
	st.u8 	[%rd7003], %rs863;
	st.u8 	[%rd7003+1], %rs863;
	mov.b32 	%r7666, 3608;
	st.u32 	[%rd7003+4], %r7666;
	mov.b16 	%rs864, 1;
	st.u8 	[%rd7003+3], %rs864;
	mov.b32 	%r7667, 48;
	st.u32 	[%rd7003+8], %r7667;
	mov.b32 	%r7668, -1;
	st.u32 	[%rd7003+16], %r7668;
	ld.shared.u64 	%rd7004, [m_Local_$_0];
	add.s64 	%rd7005, %rd7004, %rd7002;
	mov.b32 	%r7669, 0;
	st.u32 	[%rd7005+32], %r7669;
	ld.shared.u64 	%rd7006, [m_Local_$_0];
	add.s64 	%rd7007, %rd7006, %rd7002;
	st.u32 	[%rd7007+36], %r7669;
	ld.shared.u64 	%rd7008, [m_Local_$_0];
	add.s64 	%rd7009, %rd7008, %rd7002;
	st.u32 	[%rd7009+40], %r7669;
	ld.u32 	%r7670, [%rd1079];
	setp.eq.s32 	%p4152, %r7670, 0;
	bra.uni 	$L__BB11_3422;
$L__BB11_3421:
	mov.b32 	%r7672, 21106;
	st.u32 	[%rd1079], %r7672;
	mov.b32 	%r9024, -1;
	mov.pred 	%p4152, 0;
$L__BB11_3422:
	mov.b32 	%r9025, 0;
	not.pred 	%p3633, %p4152;
	@%p3633 bra 	$L__BB11_3427;
	setp.eq.s32 	%p3634, %r9024, -1;
	@%p3634 bra 	$L__BB11_4087;
	ld.shared.u64 	%rd7010, [m_Local_$_0];
	mul.wide.s32 	%rd924, %r9024, 16;
	add.s64 	%rd7011, %rd7010, %rd924;
	st.u32 	[%rd7011+40], %r2219;
	ld.u32 	%r7675, [%rd1079];
	setp.eq.s32 	%p3635, %r7675, 0;
	@%p3635 bra 	$L__BB11_3425;
	bra.uni 	$L__BB11_3427;
$L__BB11_3425:
	ld.shared.u64 	%rd7012, [m_Local_$_0];
	add.s64 	%rd7013, %rd7012, %rd924;
	st.u32 	[%rd7013+36], %r2218;
	ld.u32 	%r7677, [%rd1079];
	setp.ne.s32 	%p3636, %r7677, 0;
	@%p3636 bra 	$L__BB11_3427;
	ld.shared.u64 	%rd7014, [m_Local_$_0];
	add.s64 	%rd7015, %rd7014, %rd924;
	st.u32 	[%rd7015+32], %r2198;
	ld.u32 	%r7678, [%rd1079];
	setp.eq.s32 	%p3637, %r7678, 0;
	selp.b32 	%r9025, %r9024, 0, %p3637;
$L__BB11_3427:
	st.u32 	[%rd1079], %r9025;
	bra.uni 	$L__BB11_3429;
$L__BB11_3428:
	shl.b32 	%r7681, %r2218, 2;
	cvt.u64.u32 	%rd7016, %r7681;
	add.s64 	%rd7017, %rd922, %rd7016;
	mov.b32 	%r7682, 0;
	st.u32 	[%rd7017+32], %r7682;
$L__BB11_3429:
	setp.lt.s32 	%p3638, %r9014, 1;
	@%p3638 bra 	$L__BB11_3433;
	mul.wide.s32 	%rd925, %r9013, 16;
	mul.wide.s32 	%rd926, %r2198, 16;
	neg.s32 	%r9027, %r9014;
	mov.b32 	%r9026, 0;
	mov.u32 	%r9028, %r9026;
$L__BB11_3431:
	setp.ne.s32 	%p3639, %r9013, -1;
	@%p3639 bra 	$L__BB11_3437;
	mov.b32 	%r7700, 21352;
	st.u32 	[%rd1079], %r7700;
	mov.b16 	%rs978, 0;
	bra.uni 	$L__BB11_3449;
$L__BB11_3433:
	setp.lt.s32 	%p3662, %r2193, 1;
	@%p3662 bra 	$L__BB11_3491;
	mul.wide.s32 	%rd927, %r2192, 16;
	mul.wide.s32 	%rd928, %r2198, 16;
	neg.s32 	%r9036, %r2193;
	shl.b32 	%r9034, %r9014, 2;
	mov.b32 	%r9033, 0;
	mov.u32 	%r9037, %r9033;
$L__BB11_3435:
	setp.ne.s32 	%p3663, %r2192, -1;
	@%p3663 bra 	$L__BB11_3464;
	mov.b32 	%r7734, 21352;
	st.u32 	[%rd1079], %r7734;
	mov.b16 	%rs979, 0;
	bra.uni 	$L__BB11_3476;
$L__BB11_3437:
	ld.shared.u64 	%rd7018, [m_Local_$_0];
	add.s64 	%rd929, %rd7018, %rd925;
	ld.u32 	%r2230, [%rd929+12];
	setp.lt.s32 	%p3640, %r9028, %r2230;
	@%p3640 bra 	$L__BB11_3448;
	ld.shared.u64 	%rd7019, [m_Local_$_1];
	atom.add.u64 	%rd7020, [%rd3], 48;
	add.s64 	%rd7021, %rd7020, 56;
	setp.lt.u64 	%p3641, %rd7021, %rd7019;
	shr.u64 	%rd930, %rd7020, 4;
	cvt.u32.u64 	%r9029, %rd930;
	setp.ne.s32 	%p3642, %r9029, -1;
	and.pred  	%p3643, %p3641, %p3642;
	@%p3643 bra 	$L__BB11_3440;
	mov.b32 	%r7691, 21106;
	st.u32 	[%rd1079], %r7691;
	mov.b32 	%r9029, -1;
	mov.pred 	%p4153, 0;
	bra.uni 	$L__BB11_3441;
$L__BB11_3440:
	ld.shared.u64 	%rd7022, [m_Local_$_0];
	shl.b64 	%rd7023, %rd930, 32;
	shr.s64 	%rd7024, %rd7023, 28;
	add.s64 	%rd7025, %rd7022, %rd7024;
	mov.b16 	%rs865, 0;
	st.u8 	[%rd7025], %rs865;
	st.u8 	[%rd7025+1], %rs865;
	mov.b32 	%r7685, 3608;
	st.u32 	[%rd7025+4], %r7685;
	mov.b16 	%rs866, 1;
	st.u8 	[%rd7025+3], %rs866;
	mov.b32 	%r7686, 48;
	st.u32 	[%rd7025+8], %r7686;
	mov.b32 	%r7687, -1;
	st.u32 	[%rd7025+16], %r7687;
	ld.shared.u64 	%rd7026, [m_Local_$_0];
	add.s64 	%rd7027, %rd7026, %rd7024;
	mov.b32 	%r7688, 0;
	st.u32 	[%rd7027+32], %r7688;
	ld.shared.u64 	%rd7028, [m_Local_$_0];
	add.s64 	%rd7029, %rd7028, %rd7024;
	st.u32 	[%rd7029+36], %r7688;
	ld.shared.u64 	%rd7030, [m_Local_$_0];
	add.s64 	%rd7031, %rd7030, %rd7024;
	st.u32 	[%rd7031+40], %r7688;
	ld.u32 	%r7689, [%rd1079];
	setp.eq.s32 	%p4153, %r7689, 0;
$L__BB11_3441:
	mov.b32 	%r9030, 0;
	not.pred 	%p3645, %p4153;
	@%p3645 bra 	$L__BB11_3447;
	setp.ne.s32 	%p3646, %r9029, -1;
	@%p3646 bra 	$L__BB11_3444;
	mov.b32 	%r7699, 21352;
	st.u32 	[%rd1079], %r7699;
	bra.uni 	$L__BB11_3447;
$L__BB11_3444:
	ld.shared.u64 	%rd7032, [m_Local_$_0];
	mul.wide.s32 	%rd931, %r9029, 16;
	add.s64 	%rd7033, %rd7032, %rd931;
	st.u32 	[%rd7033+40], %r2230;
	ld.u32 	%r7694, [%rd1079];
	setp.ne.s32 	%p3647, %r7694, 0;
	@%p3647 bra 	$L__BB11_3447;
	ld.shared.u64 	%rd7034, [m_Local_$_0];
	add.s64 	%rd7035, %rd7034, %rd931;
	st.u32 	[%rd7035+36], %r9028;
	ld.u32 	%r7696, [%rd1079];
	setp.ne.s32 	%p3648, %r7696, 0;
	@%p3648 bra 	$L__BB11_3447;
	ld.shared.u64 	%rd7036, [m_Local_$_0];
	add.s64 	%rd7037, %rd7036, %rd931;
	st.u32 	[%rd7037+32], %r9013;
	ld.u32 	%r7697, [%rd1079];
	setp.eq.s32 	%p3649, %r7697, 0;
	selp.b32 	%r9030, %r9029, 0, %p3649;
$L__BB11_3447:
	st.u32 	[%rd1079], %r9030;
	mov.b16 	%rs978, 0;
	bra.uni 	$L__BB11_3449;
$L__BB11_3448:
	cvt.u64.u32 	%rd7038, %r9026;
	add.s64 	%rd7039, %rd929, %rd7038;
	ld.u8 	%rs978, [%rd7039+32];
$L__BB11_3449:
	setp.ne.s32 	%p3650, %r2198, -1;
	@%p3650 bra 	$L__BB11_3451;
	mov.b32 	%r7717, 21352;
	st.u32 	[%rd1079], %r7717;
	bra.uni 	$L__BB11_3463;
$L__BB11_3451:
	ld.shared.u64 	%rd7040, [m_Local_$_0];
	add.s64 	%rd932, %rd7040, %rd926;
	ld.u32 	%r2235, [%rd932+12];
	setp.lt.s32 	%p3651, %r9028, %r2235;
	@%p3651 bra 	$L__BB11_3462;
	ld.shared.u64 	%rd7041, [m_Local_$_1];
	atom.add.u64 	%rd7042, [%rd3], 48;
	add.s64 	%rd7043, %rd7042, 56;
	setp.lt.u64 	%p3652, %rd7043, %rd7041;
	shr.u64 	%rd933, %rd7042, 4;
	cvt.u32.u64 	%r9031, %rd933;
	setp.ne.s32 	%p3653, %r9031, -1;
	and.pred  	%p3654, %p3652, %p3653;
	@%p3654 bra 	$L__BB11_3454;
	mov.b32 	%r7707, 21106;
	st.u32 	[%rd1079], %r7707;
	mov.b32 	%r9031, -1;
	mov.pred 	%p4154, 0;
	bra.uni 	$L__BB11_3455;
$L__BB11_3454:
	ld.shared.u64 	%rd7044, [m_Local_$_0];
	shl.b64 	%rd7045, %rd933, 32;
	shr.s64 	%rd7046, %rd7045, 28;
	add.s64 	%rd7047, %rd7044, %rd7046;
	mov.b16 	%rs869, 0;
	st.u8 	[%rd7047], %rs869;
	st.u8 	[%rd7047+1], %rs869;
	mov.b32 	%r7701, 3608;
	st.u32 	[%rd7047+4], %r7701;
	mov.b16 	%rs870, 1;
	st.u8 	[%rd7047+3], %rs870;
	mov.b32 	%r7702, 48;
	st.u32 	[%rd7047+8], %r7702;
	mov.b32 	%r7703, -1;
	st.u32 	[%rd7047+16], %r7703;
	ld.shared.u64 	%rd7048, [m_Local_$_0];
	add.s64 	%rd7049, %rd7048, %rd7046;
	mov.b32 	%r7704, 0;
	st.u32 	[%rd7049+32], %r7704;
	ld.shared.u64 	%rd7050, [m_Local_$_0];
	add.s64 	%rd7051, %rd7050, %rd7046;
	st.u32 	[%rd7051+36], %r7704;
	ld.shared.u64 	%rd7052, [m_Local_$_0];
	add.s64 	%rd7053, %rd7052, %rd7046;
	st.u32 	[%rd7053+40], %r7704;
	ld.u32 	%r7705, [%rd1079];
	setp.eq.s32 	%p4154, %r7705, 0;
$L__BB11_3455:
	mov.b32 	%r9032, 0;
	not.pred 	%p3656, %p4154;
	@%p3656 bra 	$L__BB11_3461;
	setp.ne.s32 	%p3657, %r9031, -1;
	@%p3657 bra 	$L__BB11_3458;
	mov.b32 	%r7715, 21352;
	st.u32 	[%rd1079], %r7715;
	bra.uni 	$L__BB11_3461;
$L__BB11_3458:
	ld.shared.u64 	%rd7054, [m_Local_$_0];
	mul.wide.s32 	%rd934, %r9031, 16;
	add.s64 	%rd7055, %rd7054, %rd934;
	st.u32 	[%rd7055+40], %r2235;
	ld.u32 	%r7710, [%rd1079];
	setp.ne.s32 	%p3658, %r7710, 0;
	@%p3658 bra 	$L__BB11_3461;
	ld.shared.u64 	%rd7056, [m_Local_$_0];
	add.s64 	%rd7057, %rd7056, %rd934;
	st.u32 	[%rd7057+36], %r9028;
	ld.u32 	%r7712, [%rd1079];
	setp.ne.s32 	%p3659, %r7712, 0;
	@%p3659 bra 	$L__BB11_3461;
	ld.shared.u64 	%rd7058, [m_Local_$_0];
	add.s64 	%rd7059, %rd7058, %rd934;
	st.u32 	[%rd7059+32], %r2198;
	ld.u32 	%r7713, [%rd1079];
	setp.eq.s32 	%p3660, %r7713, 0;
	selp.b32 	%r9032, %r9031, 0, %p3660;
$L__BB11_3461:
	st.u32 	[%rd1079], %r9032;
	bra.uni 	$L__BB11_3463;
$L__BB11_3462:
	cvt.u64.u32 	%rd7060, %r9026;
	add.s64 	%rd7061, %rd932, %rd7060;
	mov.b32 	%r7716, 0;
	st.u32 	[%rd7061+32], %r7716;
	st.u8 	[%rd7061+32], %rs978;
$L__BB11_3463:
	add.s32 	%r9028, %r9028, 1;
	add.s32 	%r9027, %r9027, 1;
	setp.eq.s32 	%p3661, %r9027, 0;
	add.s32 	%r9026, %r9026, 4;
	@%p3661 bra 	$L__BB11_3433;
	bra.uni 	$L__BB11_3431;
$L__BB11_3464:
	ld.shared.u64 	%rd7062, [m_Local_$_0];
	add.s64 	%rd935, %rd7062, %rd927;
	ld.u32 	%r2248, [%rd935+12];
	setp.lt.s32 	%p3664, %r9037, %r2248;
	@%p3664 bra 	$L__BB11_3475;
	ld.shared.u64 	%rd7063, [m_Local_$_1];
	atom.add.u64 	%rd7064, [%rd3], 48;
	add.s64 	%rd7065, %rd7064, 56;
	setp.lt.u64 	%p3665, %rd7065, %rd7063;
	shr.u64 	%rd936, %rd7064, 4;
	cvt.u32.u64 	%r9038, %rd936;
	setp.ne.s32 	%p3666, %r9038, -1;
	and.pred  	%p3667, %p3665, %p3666;
	@%p3667 bra 	$L__BB11_3467;
	mov.b32 	%r7725, 21106;
	st.u32 	[%rd1079], %r7725;
	mov.b32 	%r9038, -1;
	mov.pred 	%p4155, 0;
	bra.uni 	$L__BB11_3468;
$L__BB11_3467:
	ld.shared.u64 	%rd7066, [m_Local_$_0];
	shl.b64 	%rd7067, %rd936, 32;
	shr.s64 	%rd7068, %rd7067, 28;
	add.s64 	%rd7069, %rd7066, %rd7068;
	mov.b16 	%rs871, 0;
	st.u8 	[%rd7069], %rs871;
	st.u8 	[%rd7069+1], %rs871;
	mov.b32 	%r7719, 3608;
	st.u32 	[%rd7069+4], %r7719;
	mov.b16 	%rs872, 1;
	st.u8 	[%rd7069+3], %rs872;
	mov.b32 	%r7720, 48;
	st.u32 	[%rd7069+8], %r7720;
	mov.b32 	%r7721, -1;
	st.u32 	[%rd7069+16], %r7721;
	ld.shared.u64 	%rd7070, [m_Local_$_0];
	add.s64 	%rd7071, %rd7070, %rd7068;
	mov.b32 	%r7722, 0;
	st.u32 	[%rd7071+32], %r7722;
	ld.shared.u64 	%rd7072, [m_Local_$_0];
	add.s64 	%rd7073, %rd7072, %rd7068;
	st.u32 	[%rd7073+36], %r7722;
	ld.shared.u64 	%rd7074, [m_Local_$_0];
	add.s64 	%rd7075, %rd7074, %rd7068;
	st.u32 	[%rd7075+40], %r7722;
	ld.u32 	%r7723, [%rd1079];
	setp.eq.s32 	%p4155, %r7723, 0;
$L__BB11_3468:
	mov.b32 	%r9039, 0;
	not.pred 	%p3669, %p4155;
	@%p3669 bra 	$L__BB11_3474;
	setp.ne.s32 	%p3670, %r9038, -1;
	@%p3670 bra 	$L__BB11_3471;
	mov.b32 	%r7733, 21352;
	st.u32 	[%rd1079], %r7733;
	bra.uni 	$L__BB11_3474;
$L__BB11_3471:
	ld.shared.u64 	%rd7076, [m_Local_$_0];
	mul.wide.s32 	%rd937, %r9038, 16;
	add.s64 	%rd7077, %rd7076, %rd937;
	st.u32 	[%rd7077+40], %r2248;
	ld.u32 	%r7728, [%rd1079];
	setp.ne.s32 	%p3671, %r7728, 0;
	@%p3671 bra 	$L__BB11_3474;
	ld.shared.u64 	%rd7078, [m_Local_$_0];
	add.s64 	%rd7079, %rd7078, %rd937;
	st.u32 	[%rd7079+36], %r9037;
	ld.u32 	%r7730, [%rd1079];
	setp.ne.s32 	%p3672, %r7730, 0;
	@%p3672 bra 	$L__BB11_3474;
	ld.shared.u64 	%rd7080, [m_Local_$_0];
	add.s64 	%rd7081, %rd7080, %rd937;
	st.u32 	[%rd7081+32], %r2192;
	ld.u32 	%r7731, [%rd1079];
	setp.eq.s32 	%p3673, %r7731, 0;
	selp.b32 	%r9039, %r9038, 0, %p3673;
$L__BB11_3474:
	st.u32 	[%rd1079], %r9039;
	mov.b16 	%rs979, 0;
	bra.uni 	$L__BB11_3476;
$L__BB11_3475:
	cvt.u64.u32 	%rd7082, %r9033;
	add.s64 	%rd7083, %rd935, %rd7082;
	ld.u8 	%rs979, [%rd7083+32];
$L__BB11_3476:
	setp.ne.s32 	%p3674, %r2198, -1;
	@%p3674 bra 	$L__BB11_3478;
	mov.b32 	%r7752, 21352;
	st.u32 	[%rd1079], %r7752;
	bra.uni 	$L__BB11_3490;
$L__BB11_3478:
	ld.shared.u64 	%rd7084, [m_Local_$_0];
	add.s64 	%rd938, %rd7084, %rd928;
	ld.u32 	%r7735, [%rd938+12];
	setp.gt.s32 	%p3675, %r9014, -1;
	setp.lt.s32 	%p3676, %r9014, %r7735;
	and.pred  	%p3677, %p3675, %p3676;
	@%p3677 bra 	$L__BB11_3489;
	ld.shared.u64 	%rd7087, [m_Local_$_1];
	atom.add.u64 	%rd7088, [%rd3], 48;
	add.s64 	%rd7089, %rd7088, 56;
	setp.lt.u64 	%p3678, %rd7089, %rd7087;
	shr.u64 	%rd939, %rd7088, 4;
	cvt.u32.u64 	%r9040, %rd939;
	setp.ne.s32 	%p3679, %r9040, -1;
	and.pred  	%p3680, %p3678, %p3679;
	@%p3680 bra 	$L__BB11_3481;
	mov.b32 	%r7743, 21106;
	st.u32 	[%rd1079], %r7743;
	mov.b32 	%r9040, -1;
	mov.pred 	%p4156, 0;
	bra.uni 	$L__BB11_3482;
$L__BB11_3481:
	ld.shared.u64 	%rd7090, [m_Local_$_0];
	shl.b64 	%rd7091, %rd939, 32;
	shr.s64 	%rd7092, %rd7091, 28;
	add.s64 	%rd7093, %rd7090, %rd7092;
	mov.b16 	%rs875, 0;
	st.u8 	[%rd7093], %rs875;
	st.u8 	[%rd7093+1], %rs875;
	mov.b32 	%r7737, 3608;
	st.u32 	[%rd7093+4], %r7737;
	mov.b16 	%rs876, 1;
	st.u8 	[%rd7093+3], %rs876;
	mov.b32 	%r7738, 48;
	st.u32 	[%rd7093+8], %r7738;
	mov.b32 	%r7739, -1;
	st.u32 	[%rd7093+16], %r7739;
	ld.shared.u64 	%rd7094, [m_Local_$_0];
	add.s64 	%rd7095, %rd7094, %rd7092;
	mov.b32 	%r7740, 0;
	st.u32 	[%rd7095+32], %r7740;
	ld.shared.u64 	%rd7096, [m_Local_$_0];
	add.s64 	%rd7097, %rd7096, %rd7092;
	st.u32 	[%rd7097+36], %r7740;
	ld.shared.u64 	%rd7098, [m_Local_$_0];
	add.s64 	%rd7099, %rd7098, %rd7092;
	st.u32 	[%rd7099+40], %r7740;
	ld.u32 	%r7741, [%rd1079];
	setp.eq.s32 	%p4156, %r7741, 0;
$L__BB11_3482:
	mov.b32 	%r9041, 0;
	not.pred 	%p3682, %p4156;
	@%p3682 bra 	$L__BB11_3488;
	setp.ne.s32 	%p3683, %r9040, -1;
	@%p3683 bra 	$L__BB11_3485;
	mov.b32 	%r7751, 21352;
	st.u32 	[%rd1079], %r7751;
	bra.uni 	$L__BB11_3488;
$L__BB11_3485:
	ld.shared.u64 	%rd7100, [m_Local_$_0];
	mul.wide.s32 	%rd940, %r9040, 16;
	add.s64 	%rd7101, %rd7100, %rd940;
	st.u32 	[%rd7101+40], %r7735;
	ld.u32 	%r7746, [%rd1079];
	setp.ne.s32 	%p3684, %r7746, 0;
	@%p3684 bra 	$L__BB11_3488;
	ld.shared.u64 	%rd7102, [m_Local_$_0];
	add.s64 	%rd7103, %rd7102, %rd940;
	st.u32 	[%rd7103+36], %r9014;
	ld.u32 	%r7748, [%rd1079];
	setp.ne.s32 	%p3685, %r7748, 0;
	@%p3685 bra 	$L__BB11_3488;
	ld.shared.u64 	%rd7104, [m_Local_$_0];
	add.s64 	%rd7105, %rd7104, %rd940;
	st.u32 	[%rd7105+32], %r2198;
	ld.u32 	%r7749, [%rd1079];
	setp.eq.s32 	%p3686, %r7749, 0;
	selp.b32 	%r9041, %r9040, 0, %p3686;
$L__BB11_3488:
	st.u32 	[%rd1079], %r9041;
	bra.uni 	$L__BB11_3490;
$L__BB11_3489:
	cvt.u64.u32 	%rd7085, %r9034;
	add.s64 	%rd7086, %rd938, %rd7085;
	mov.b32 	%r7736, 0;
	st.u32 	[%rd7086+32], %r7736;
	st.u8 	[%rd7086+32], %rs979;
$L__BB11_3490:
	add.s32 	%r9037, %r9037, 1;
	add.s32 	%r9036, %r9036, 1;
	setp.ne.s32 	%p3687, %r9036, 0;
	add.s32 	%r9014, %r9014, 1;
	add.s32 	%r9034, %r9034, 4;
	add.s32 	%r9033, %r9033, 4;
	@%p3687 bra 	$L__BB11_3435;
$L__BB11_3491:
	ld.shared.u64 	%rd7106, [m_Local_$_1];
	atom.add.u64 	%rd7107, [%rd3], 48;
	add.s64 	%rd7108, %rd7107, 56;
	setp.lt.u64 	%p3688, %rd7108, %rd7106;
	shr.u64 	%rd7109, %rd7107, 4;
	cvt.u32.u64 	%r7753, %rd7109;
	selp.b32 	%r2263, %r7753, -1, %p3688;
	setp.ne.s32 	%p3689, %r2263, -1;
	@%p3689 bra 	$L__BB11_3493;
	mov.b32 	%r7865, 21352;
	st.u32 	[%rd1079], %r7865;
	bra.uni 	$L__BB11_3568;
$L__BB11_3493:
	ld.shared.u64 	%rd7110, [m_Local_$_0];
	mul.wide.s32 	%rd941, %r2263, 16;
	add.s64 	%rd7111, %rd7110, %rd941;
	mov.b16 	%rs877, 1;
	st.u8 	[%rd7111], %rs877;
	mov.b16 	%rs878, 0;
	st.u8 	[%rd7111+1], %rs878;
	mov.b32 	%r7754, 2906;
	st.u32 	[%rd7111+4], %r7754;
	st.u8 	[%rd7111+3], %rs877;
	mov.b32 	%r7755, 48;
	st.u32 	[%rd7111+8], %r7755;
	mov.b32 	%r7756, -1;
	st.u32 	[%rd7111+16], %r7756;
	ld.shared.u64 	%rd7112, [m_Local_$_0];
	mul.wide.s32 	%rd942, %r2198, 16;
	add.s64 	%rd7113, %rd7112, %rd942;
	ld.u32 	%r2264, [%rd7113+12];
	shl.b32 	%r7757, %r2264, 2;
	add.s32 	%r7758, %r7757, 32;
	shr.s32 	%r7759, %r7758, 31;
	shr.u32 	%r7760, %r7759, 29;
	add.s32 	%r7761, %r7758, %r7760;
	and.b32  	%r7762, %r7761, -8;
	sub.s32 	%r7763, %r7758, %r7762;
	setp.eq.s32 	%p3690, %r7763, 0;
	sub.s32 	%r7764, %r7757, %r7763;
	add.s32 	%r7765, %r7764, 40;
	selp.b32 	%r2265, %r7758, %r7765, %p3690;
	ld.shared.u64 	%rd943, [m_Local_$_1];
	and.b32  	%r7766, %r2265, 12;
	setp.eq.s32 	%p3691, %r7766, 0;
	mov.u32 	%r9042, %r2265;
	@%p3691 bra 	$L__BB11_3495;
	shr.s32 	%r7767, %r2265, 31;
	shr.u32 	%r7768, %r7767, 28;
	add.s32 	%r7769, %r2265, %r7768;
	and.b32  	%r7770, %r7769, -16;
	add.s32 	%r9042, %r7770, 16;
$L__BB11_3495:
	cvt.s64.s32 	%rd7114, %r9042;
	atom.add.u64 	%rd7115, [%rd3], %rd7114;
	cvt.s64.s32 	%rd7116, %r2265;
	add.s64 	%rd7117, %rd7116, %rd7115;
	add.s64 	%rd7118, %rd7117, 8;
	setp.lt.u64 	%p3692, %rd7118, %rd943;
	shr.u64 	%rd7119, %rd7115, 4;
	cvt.u32.u64 	%r7771, %rd7119;
	selp.b32 	%r2268, %r7771, -1, %p3692;
	setp.ne.s32 	%p3693, %r2268, -1;
	@%p3693 bra 	$L__BB11_3497;
	mov.b32 	%r7829, 21352;
	st.u32 	[%rd1079], %r7829;
	bra.uni 	$L__BB11_3536;
$L__BB11_3497:
	ld.shared.u64 	%rd7120, [m_Local_$_0];
	mul.wide.s32 	%rd944, %r2268, 16;
	add.s64 	%rd7121, %rd7120, %rd944;
	mov.b16 	%rs879, 0;
	st.u8 	[%rd7121], %rs879;
	st.u8 	[%rd7121+1], %rs879;
	mov.b32 	%r7772, 4335;
	st.u32 	[%rd7121+4], %r7772;
	mov.b16 	%rs880, 1;
	st.u8 	[%rd7121+3], %rs880;
	st.u32 	[%rd7121+8], %r2265;
	st.u32 	[%rd7121+12], %r2264;
	setp.lt.s32 	%p3694, %r2264, 1;
	@%p3694 bra 	$L__BB11_3536;
	setp.eq.s32 	%p3695, %r2264, 1;
	mov.b32 	%r2287, 0;
	@%p3695 bra 	$L__BB11_3524;
	and.b32  	%r7775, %r2264, 2147483646;
	neg.s32 	%r9044, %r7775;
	mov.b32 	%r9043, 0;
	mov.u32 	%r9045, %r9043;
$L__BB11_3500:
	ld.shared.u64 	%rd7122, [m_Local_$_0];
	add.s64 	%rd945, %rd7122, %rd944;
	ld.u32 	%r2273, [%rd945+12];
	setp.lt.s32 	%p3696, %r9045, %r2273;
	@%p3696 bra 	$L__BB11_3511;
	ld.shared.u64 	%rd7123, [m_Local_$_1];
	atom.add.u64 	%rd7124, [%rd3], 48;
	add.s64 	%rd7125, %rd7124, 56;
	setp.lt.u64 	%p3697, %rd7125, %rd7123;
	shr.u64 	%rd946, %rd7124, 4;
	cvt.u32.u64 	%r9046, %rd946;
	setp.ne.s32 	%p3698, %r9046, -1;
	and.pred  	%p3699, %p3697, %p3698;
	@%p3699 bra 	$L__BB11_3503;
	mov.b32 	%r7782, 21106;
	st.u32 	[%rd1079], %r7782;
	mov.b32 	%r9046, -1;
	mov.pred 	%p4157, 0;
	bra.uni 	$L__BB11_3504;
$L__BB11_3503:
	ld.shared.u64 	%rd7126, [m_Local_$_0];
	shl.b64 	%rd7127, %rd946, 32;
	shr.s64 	%rd7128, %rd7127, 28;
	add.s64 	%rd7129, %rd7126, %rd7128;
	mov.b16 	%rs881, 0;
	st.u8 	[%rd7129], %rs881;
	st.u8 	[%rd7129+1], %rs881;
	mov.b32 	%r7776, 3608;
	st.u32 	[%rd7129+4], %r7776;
	mov.b16 	%rs882, 1;
	st.u8 	[%rd7129+3], %rs882;
	mov.b32 	%r7777, 48;
	st.u32 	[%rd7129+8], %r7777;
	mov.b32 	%r7778, -1;
	st.u32 	[%rd7129+16], %r7778;
	ld.shared.u64 	%rd7130, [m_Local_$_0];
	add.s64 	%rd7131, %rd7130, %rd7128;
	mov.b32 	%r7779, 0;
	st.u32 	[%rd7131+32], %r7779;
	ld.shared.u64 	%rd7132, [m_Local_$_0];
	add.s64 	%rd7133, %rd7132, %rd7128;
	st.u32 	[%rd7133+36], %r7779;
	ld.shared.u64 	%rd7134, [m_Local_$_0];
	add.s64 	%rd7135, %rd7134, %rd7128;
	st.u32 	[%rd7135+40], %r7779;
	ld.u32 	%r7780, [%rd1079];
	setp.eq.s32 	%p4157, %r7780, 0;
$L__BB11_3504:
	mov.b32 	%r9047, 0;
	not.pred 	%p3701, %p4157;
	@%p3701 bra 	$L__BB11_3510;
	setp.ne.s32 	%p3702, %r9046, -1;
	@%p3702 bra 	$L__BB11_3507;
	mov.b32 	%r7790, 21352;
	st.u32 	[%rd1079], %r7790;
	bra.uni 	$L__BB11_3510;
$L__BB11_3507:
	ld.shared.u64 	%rd7136, [m_Local_$_0];
	mul.wide.s32 	%rd947, %r9046, 16;
	add.s64 	%rd7137, %rd7136, %rd947;
	st.u32 	[%rd7137+40], %r2273;
	ld.u32 	%r7785, [%rd1079];
	setp.ne.s32 	%p3703, %r7785, 0;
	@%p3703 bra 	$L__BB11_3510;
	ld.shared.u64 	%rd7138, [m_Local_$_0];
	add.s64 	%rd7139, %rd7138, %rd947;
	st.u32 	[%rd7139+36], %r9045;
	ld.u32 	%r7787, [%rd1079];
	setp.ne.s32 	%p3704, %r7787, 0;
	@%p3704 bra 	$L__BB11_3510;
	ld.shared.u64 	%rd7140, [m_Local_$_0];
	add.s64 	%rd7141, %rd7140, %rd947;
	st.u32 	[%rd7141+32], %r2268;
	ld.u32 	%r7788, [%rd1079];
	setp.eq.s32 	%p3705, %r7788, 0;
	selp.b32 	%r9047, %r9046, 0, %p3705;
$L__BB11_3510:
	st.u32 	[%rd1079], %r9047;
	bra.uni 	$L__BB11_3512;
$L__BB11_3511:
	cvt.u64.u32 	%rd7142, %r9043;
	add.s64 	%rd7143, %rd945, %rd7142;
	mov.b32 	%r7791, 0;
	st.u32 	[%rd7143+32], %r7791;
$L__BB11_3512:
	ld.shared.u64 	%rd7144, [m_Local_$_0];
	add.s64 	%rd948, %rd7144, %rd944;
	ld.u32 	%r2278, [%rd948+12];
	add.s32 	%r7792, %r9045, 1;
	setp.lt.s32 	%p3706, %r7792, %r2278;
	@%p3706 bra 	$L__BB11_3522;
	ld.shared.u64 	%rd7145, [m_Local_$_1];
	atom.add.u64 	%rd7146, [%rd3], 48;
	add.s64 	%rd7147, %rd7146, 56;
	setp.ge.u64 	%p3707, %rd7147, %rd7145;
	shr.u64 	%rd949, %rd7146, 4;
	cvt.u32.u64 	%r9048, %rd949;
	setp.eq.s32 	%p3708, %r9048, -1;
	or.pred  	%p3709, %p3707, %p3708;
	@%p3709 bra 	$L__BB11_3515;
	ld.shared.u64 	%rd7148, [m_Local_$_0];
	shl.b64 	%rd7149, %rd949, 32;
	shr.s64 	%rd7150, %rd7149, 28;
	add.s64 	%rd7151, %rd7148, %rd7150;
	mov.b16 	%rs883, 0;
	st.u8 	[%rd7151], %rs883;
	st.u8 	[%rd7151+1], %rs883;
	mov.b32 	%r7793, 3608;
	st.u32 	[%rd7151+4], %r7793;
	mov.b16 	%rs884, 1;
	st.u8 	[%rd7151+3], %rs884;
	mov.b32 	%r7794, 48;
	st.u32 	[%rd7151+8], %r7794;
	mov.b32 	%r7795, -1;
	st.u32 	[%rd7151+16], %r7795;
	ld.shared.u64 	%rd7152, [m_Local_$_0];
	add.s64 	%rd7153, %rd7152, %rd7150;
	mov.b32 	%r7796, 0;
	st.u32 	[%rd7153+32], %r7796;
	ld.shared.u64 	%rd7154, [m_Local_$_0];
	add.s64 	%rd7155, %rd7154, %rd7150;
	st.u32 	[%rd7155+36], %r7796;
	ld.shared.u64 	%rd7156, [m_Local_$_0];
	add.s64 	%rd7157, %rd7156, %rd7150;
	st.u32 	[%rd7157+40], %r7796;
	ld.u32 	%r7797, [%rd1079];
	setp.eq.s32 	%p4158, %r7797, 0;
	bra.uni 	$L__BB11_3516;
$L__BB11_3515:
	mov.b32 	%r7799, 21106;
	st.u32 	[%rd1079], %r7799;
	mov.b32 	%r9048, -1;
	mov.pred 	%p4158, 0;
$L__BB11_3516:
	mov.b32 	%r9049, 0;
	not.pred 	%p3711, %p4158;
	@%p3711 bra 	$L__BB11_3521;
	setp.eq.s32 	%p3712, %r9048, -1;
	@%p3712 bra 	$L__BB11_4088;
	ld.shared.u64 	%rd7158, [m_Local_$_0];
	mul.wide.s32 	%rd950, %r9048, 16;
	add.s64 	%rd7159, %rd7158, %rd950;
	st.u32 	[%rd7159+40], %r2278;
	ld.u32 	%r7802, [%rd1079];
	setp.eq.s32 	%p3713, %r7802, 0;
	@%p3713 bra 	$L__BB11_3519;
	bra.uni 	$L__BB11_3521;
$L__BB11_3519:
	ld.shared.u64 	%rd7160, [m_Local_$_0];
	add.s64 	%rd7161, %rd7160, %rd950;
	add.s32 	%r7804, %r9045, 1;
	st.u32 	[%rd7161+36], %r7804;
	ld.u32 	%r7805, [%rd1079];
	setp.ne.s32 	%p3714, %r7805, 0;
	@%p3714 bra 	$L__BB11_3521;
	ld.shared.u64 	%rd7162, [m_Local_$_0];
	add.s64 	%rd7163, %rd7162, %rd950;
	st.u32 	[%rd7163+32], %r2268;
	ld.u32 	%r7806, [%rd1079];
	setp.eq.s32 	%p3715, %r7806, 0;
	selp.b32 	%r9049, %r9048, 0, %p3715;
$L__BB11_3521:
	st.u32 	[%rd1079], %r9049;
	bra.uni 	$L__BB11_3523;
$L__BB11_3522:
	add.s32 	%r7809, %r9043, 4;
	cvt.u64.u32 	%rd7164, %r7809;
	add.s64 	%rd7165, %rd948, %rd7164;
	mov.b32 	%r7810, 0;
	st.u32 	[%rd7165+32], %r7810;
$L__BB11_3523:
	and.b32  	%r2287, %r2264, 2147483646;
	add.s32 	%r9045, %r9045, 2;
	add.s32 	%r9044, %r9044, 2;
	add.s32 	%r9043, %r9043, 8;
	setp.ne.s32 	%p3716, %r9044, 0;
	@%p3716 bra 	$L__BB11_3500;
$L__BB11_3524:
	and.b32  	%r7811, %r2264, 1;
	setp.eq.b32 	%p3717, %r7811, 1;
	not.pred 	%p3718, %p3717;
	@%p3718 bra 	$L__BB11_3536;
	ld.shared.u64 	%rd7166, [m_Local_$_0];
	add.s64 	%rd951, %rd7166, %rd944;
	ld.u32 	%r2288, [%rd951+12];
	setp.lt.s32 	%p3719, %r2287, %r2288;
	@%p3719 bra 	$L__BB11_3535;
	ld.shared.u64 	%rd7167, [m_Local_$_1];
	atom.add.u64 	%rd7168, [%rd3], 48;
	add.s64 	%rd7169, %rd7168, 56;
	setp.ge.u64 	%p3720, %rd7169, %rd7167;
	shr.u64 	%rd952, %rd7168, 4;
	cvt.u32.u64 	%r9051, %rd952;
	setp.eq.s32 	%p3721, %r9051, -1;
	or.pred  	%p3722, %p3720, %p3721;
	@%p3722 bra 	$L__BB11_3528;
	ld.shared.u64 	%rd7170, [m_Local_$_0];
	shl.b64 	%rd7171, %rd952, 32;
	shr.s64 	%rd7172, %rd7171, 28;
	add.s64 	%rd7173, %rd7170, %rd7172;
	mov.b16 	%rs885, 0;
	st.u8 	[%rd7173], %rs885;
	st.u8 	[%rd7173+1], %rs885;
	mov.b32 	%r7812, 3608;
	st.u32 	[%rd7173+4], %r7812;
	mov.b16 	%rs886, 1;
	st.u8 	[%rd7173+3], %rs886;
	mov.b32 	%r7813, 48;
	st.u32 	[%rd7173+8], %r7813;
	mov.b32 	%r7814, -1;
	st.u32 	[%rd7173+16], %r7814;
	ld.shared.u64 	%rd7174, [m_Local_$_0];
	add.s64 	%rd7175, %rd7174, %rd7172;
	mov.b32 	%r7815, 0;
	st.u32 	[%rd7175+32], %r7815;
	ld.shared.u64 	%rd7176, [m_Local_$_0];
	add.s64 	%rd7177, %rd7176, %rd7172;
	st.u32 	[%rd7177+36], %r7815;
	ld.shared.u64 	%rd7178, [m_Local_$_0];
	add.s64 	%rd7179, %rd7178, %rd7172;
	st.u32 	[%rd7179+40], %r7815;
	ld.u32 	%r7816, [%rd1079];
	setp.eq.s32 	%p4159, %r7816, 0;
	bra.uni 	$L__BB11_3529;
$L__BB11_3528:
	mov.b32 	%r7818, 21106;
	st.u32 	[%rd1079], %r7818;
	mov.b32 	%r9051, -1;
	mov.pred 	%p4159, 0;
$L__BB11_3529:
	mov.b32 	%r9052, 0;
	not.pred 	%p3724, %p4159;
	@%p3724 bra 	$L__BB11_3534;
	setp.eq.s32 	%p3725, %r9051, -1;
	@%p3725 bra 	$L__BB11_4089;
	ld.shared.u64 	%rd7180, [m_Local_$_0];
	mul.wide.s32 	%rd953, %r9051, 16;
	add.s64 	%rd7181, %rd7180, %rd953;
	st.u32 	[%rd7181+40], %r2288;
	ld.u32 	%r7821, [%rd1079];
	setp.eq.s32 	%p3726, %r7821, 0;
	@%p3726 bra 	$L__BB11_3532;
	bra.uni 	$L__BB11_3534;
$L__BB11_3532:
	ld.shared.u64 	%rd7182, [m_Local_$_0];
	add.s64 	%rd7183, %rd7182, %rd953;
	st.u32 	[%rd7183+36], %r2287;
	ld.u32 	%r7823, [%rd1079];
	setp.ne.s32 	%p3727, %r7823, 0;
	@%p3727 bra 	$L__BB11_3534;
	ld.shared.u64 	%rd7184, [m_Local_$_0];
	add.s64 	%rd7185, %rd7184, %rd953;
	st.u32 	[%rd7185+32], %r2268;
	ld.u32 	%r7824, [%rd1079];
	setp.eq.s32 	%p3728, %r7824, 0;
	selp.b32 	%r9052, %r9051, 0, %p3728;
$L__BB11_3534:
	st.u32 	[%rd1079], %r9052;
	bra.uni 	$L__BB11_3536;
$L__BB11_3535:
	shl.b32 	%r7827, %r2287, 2;
	cvt.u64.u32 	%rd7186, %r7827;
	add.s64 	%rd7187, %rd951, %rd7186;
	mov.b32 	%r7828, 0;
	st.u32 	[%rd7187+32], %r7828;
$L__BB11_3536:
	setp.lt.s32 	%p3729, %r2264, 1;
	@%p3729 bra 	$L__BB11_3567;
	mul.wide.s32 	%rd954, %r2268, 16;
	neg.s32 	%r9054, %r2264;
	mov.b32 	%r9053, 0;
	mov.u32 	%r9055, %r9053;
$L__BB11_3538:
	setp.ne.s32 	%p3730, %r2198, -1;
	@%p3730 bra 	$L__BB11_3540;
	mov.b32 	%r7846, 21352;
	st.u32 	[%rd1079], %r7846;
	mov.b16 	%rs980, 0;
	bra.uni 	$L__BB11_3552;
$L__BB11_3540:
	ld.shared.u64 	%rd7188, [m_Local_$_0];
	add.s64 	%rd955, %rd7188, %rd942;
	ld.u32 	%r2297, [%rd955+12];
	setp.lt.s32 	%p3731, %r9055, %r2297;
	@%p3731 bra 	$L__BB11_3551;
	ld.shared.u64 	%rd7189, [m_Local_$_1];
	atom.add.u64 	%rd7190, [%rd3], 48;
	add.s64 	%rd7191, %rd7190, 56;
	setp.lt.u64 	%p3732, %rd7191, %rd7189;
	shr.u64 	%rd956, %rd7190, 4;
	cvt.u32.u64 	%r9056, %rd956;
	setp.ne.s32 	%p3733, %r9056, -1;
	and.pred  	%p3734, %p3732, %p3733;
	@%p3734 bra 	$L__BB11_3543;
	mov.b32 	%r7837, 21106;
	st.u32 	[%rd1079], %r7837;
	mov.b32 	%r9056, -1;
	mov.pred 	%p4160, 0;
	bra.uni 	$L__BB11_3544;
$L__BB11_3543:
	ld.shared.u64 	%rd7192, [m_Local_$_0];
	shl.b64 	%rd7193, %rd956, 32;
	shr.s64 	%rd7194, %rd7193, 28;
	add.s64 	%rd7195, %rd7192, %rd7194;
	mov.b16 	%rs887, 0;
	st.u8 	[%rd7195], %rs887;
	st.u8 	[%rd7195+1], %rs887;
	mov.b32 	%r7831, 3608;
	st.u32 	[%rd7195+4], %r7831;
	mov.b16 	%rs888, 1;
	st.u8 	[%rd7195+3], %rs888;
	mov.b32 	%r7832, 48;
	st.u32 	[%rd7195+8], %r7832;
	mov.b32 	%r7833, -1;
	st.u32 	[%rd7195+16], %r7833;
	ld.shared.u64 	%rd7196, [m_Local_$_0];
	add.s64 	%rd7197, %rd7196, %rd7194;
	mov.b32 	%r7834, 0;
	st.u32 	[%rd7197+32], %r7834;
	ld.shared.u64 	%rd7198, [m_Local_$_0];
	add.s64 	%rd7199, %rd7198, %rd7194;
	st.u32 	[%rd7199+36], %r7834;
	ld.shared.u64 	%rd7200, [m_Local_$_0];
	add.s64 	%rd7201, %rd7200, %rd7194;
	st.u32 	[%rd7201+40], %r7834;
	ld.u32 	%r7835, [%rd1079];
	setp.eq.s32 	%p4160, %r7835, 0;
$L__BB11_3544:
	mov.b32 	%r9057, 0;
	not.pred 	%p3736, %p4160;
	@%p3736 bra 	$L__BB11_3550;
	setp.ne.s32 	%p3737, %r9056, -1;
	@%p3737 bra 	$L__BB11_3547;
	mov.b32 	%r7845, 21352;
	st.u32 	[%rd1079], %r7845;
	bra.uni 	$L__BB11_3550;
$L__BB11_3547:
	ld.shared.u64 	%rd7202, [m_Local_$_0];
	mul.wide.s32 	%rd957, %r9056, 16;
	add.s64 	%rd7203, %rd7202, %rd957;
	st.u32 	[%rd7203+40], %r2297;
	ld.u32 	%r7840, [%rd1079];
	setp.ne.s32 	%p3738, %r7840, 0;
	@%p3738 bra 	$L__BB11_3550;
	ld.shared.u64 	%rd7204, [m_Local_$_0];
	add.s64 	%rd7205, %rd7204, %rd957;
	st.u32 	[%rd7205+36], %r9055;
	ld.u32 	%r7842, [%rd1079];
	setp.ne.s32 	%p3739, %r7842, 0;
	@%p3739 bra 	$L__BB11_3550;
	ld.shared.u64 	%rd7206, [m_Local_$_0];
	add.s64 	%rd7207, %rd7206, %rd957;
	st.u32 	[%rd7207+32], %r2198;
	ld.u32 	%r7843, [%rd1079];
	setp.eq.s32 	%p3740, %r7843, 0;
	selp.b32 	%r9057, %r9056, 0, %p3740;
$L__BB11_3550:
	st.u32 	[%rd1079], %r9057;
	mov.b16 	%rs980, 0;
	bra.uni 	$L__BB11_3552;
$L__BB11_3551:
	cvt.u64.u32 	%rd7208, %r9053;
	add.s64 	%rd7209, %rd955, %rd7208;
	ld.u8 	%rs980, [%rd7209+32];
$L__BB11_3552:
	setp.ne.s32 	%p3741, %r2268, -1;
	@%p3741 bra 	$L__BB11_3554;
	mov.b32 	%r7863, 21352;
	st.u32 	[%rd1079], %r7863;
	bra.uni 	$L__BB11_3566;
$L__BB11_3554:
	ld.shared.u64 	%rd7210, [m_Local_$_0];
	add.s64 	%rd958, %rd7210, %rd954;
	ld.u32 	%r2302, [%rd958+12];
	setp.lt.s32 	%p3742, %r9055, %r2302;
	@%p3742 bra 	$L__BB11_3565;
	ld.shared.u64 	%rd7211, [m_Local_$_1];
	atom.add.u64 	%rd7212, [%rd3], 48;
	add.s64 	%rd7213, %rd7212, 56;
	setp.lt.u64 	%p3743, %rd7213, %rd7211;
	shr.u64 	%rd959, %rd7212, 4;
	cvt.u32.u64 	%r9058, %rd959;
	setp.ne.s32 	%p3744, %r9058, -1;
	and.pred  	%p3745, %p3743, %p3744;
	@%p3745 bra 	$L__BB11_3557;
	mov.b32 	%r7853, 21106;
	st.u32 	[%rd1079], %r7853;
	mov.b32 	%r9058, -1;
	mov.pred 	%p4161, 0;
	bra.uni 	$L__BB11_3558;
$L__BB11_3557:
	ld.shared.u64 	%rd7214, [m_Local_$_0];
	shl.b64 	%rd7215, %rd959, 32;
	shr.s64 	%rd7216, %rd7215, 28;
	add.s64 	%rd7217, %rd7214, %rd7216;
	mov.b16 	%rs891, 0;
	st.u8 	[%rd7217], %rs891;
	st.u8 	[%rd7217+1], %rs891;
	mov.b32 	%r7847, 3608;
	st.u32 	[%rd7217+4], %r7847;
	mov.b16 	%rs892, 1;
	st.u8 	[%rd7217+3], %rs892;
	mov.b32 	%r7848, 48;
	st.u32 	[%rd7217+8], %r7848;
	mov.b32 	%r7849, -1;
	st.u32 	[%rd7217+16], %r7849;
	ld.shared.u64 	%rd7218, [m_Local_$_0];
	add.s64 	%rd7219, %rd7218, %rd7216;
	mov.b32 	%r7850, 0;
	st.u32 	[%rd7219+32], %r7850;
	ld.shared.u64 	%rd7220, [m_Local_$_0];
	add.s64 	%rd7221, %rd7220, %rd7216;
	st.u32 	[%rd7221+36], %r7850;
	ld.shared.u64 	%rd7222, [m_Local_$_0];
	add.s64 	%rd7223, %rd7222, %rd7216;
	st.u32 	[%rd7223+40], %r7850;
	ld.u32 	%r7851, [%rd1079];
	setp.eq.s32 	%p4161, %r7851, 0;
$L__BB11_3558:
	mov.b32 	%r9059, 0;
	not.pred 	%p3747, %p4161;
	@%p3747 bra 	$L__BB11_3564;
	setp.ne.s32 	%p3748, %r9058, -1;
	@%p3748 bra 	$L__BB11_3561;
	mov.b32 	%r7861, 21352;
	st.u32 	[%rd1079], %r7861;
	bra.uni 	$L__BB11_3564;
$L__BB11_3561:
	ld.shared.u64 	%rd7224, [m_Local_$_0];
	mul.wide.s32 	%rd960, %r9058, 16;
	add.s64 	%rd7225, %rd7224, %rd960;
	st.u32 	[%rd7225+40], %r2302;
	ld.u32 	%r7856, [%rd1079];
	setp.ne.s32 	%p3749, %r7856, 0;
	@%p3749 bra 	$L__BB11_3564;
	ld.shared.u64 	%rd7226, [m_Local_$_0];
	add.s64 	%rd7227, %rd7226, %rd960;
	st.u32 	[%rd7227+36], %r9055;
	ld.u32 	%r7858, [%rd1079];
	setp.ne.s32 	%p3750, %r7858, 0;
	@%p3750 bra 	$L__BB11_3564;
	ld.shared.u64 	%rd7228, [m_Local_$_0];
	add.s64 	%rd7229, %rd7228, %rd960;
	st.u32 	[%rd7229+32], %r2268;
	ld.u32 	%r7859, [%rd1079];
	setp.eq.s32 	%p3751, %r7859, 0;
	selp.b32 	%r9059, %r9058, 0, %p3751;
$L__BB11_3564:
	st.u32 	[%rd1079], %r9059;
	bra.uni 	$L__BB11_3566;
$L__BB11_3565:
	cvt.u64.u32 	%rd7230, %r9053;
	add.s64 	%rd7231, %rd958, %rd7230;
	mov.b32 	%r7862, 0;
	st.u32 	[%rd7231+32], %r7862;
	st.u8 	[%rd7231+32], %rs980;
$L__BB11_3566:
	add.s32 	%r9055, %r9055, 1;
	add.s32 	%r9054, %r9054, 1;
	setp.ne.s32 	%p3752, %r9054, 0;
	add.s32 	%r9053, %r9053, 4;
	@%p3752 bra 	$L__BB11_3538;
$L__BB11_3567:
	ld.shared.u64 	%rd7232, [m_Local_$_0];
	add.s64 	%rd7233, %rd7232, %rd941;
	st.u32 	[%rd7233+32], %r2268;
	ld.shared.u64 	%rd7234, [m_Local_$_0];
	add.s64 	%rd7235, %rd7234, %rd941;
	st.u32 	[%rd7235+40], %r2264;
	ld.shared.u64 	%rd7236, [m_Local_$_0];
	add.s64 	%rd7237, %rd7236, %rd941;
	mov.b32 	%r7864, 0;
	st.u32 	[%rd7237+48], %r7864;
$L__BB11_3568:
	ld.shared.u64 	%rd7238, [m_Local_$_1];
	atom.add.u64 	%rd7239, [%rd3], 48;
	add.s64 	%rd7240, %rd7239, 56;
	setp.lt.u64 	%p3753, %rd7240, %rd7238;
	shr.u64 	%rd961, %rd7239, 4;
	cvt.u32.u64 	%r9063, %rd961;
	setp.ne.s32 	%p3754, %r9063, -1;
	and.pred  	%p3755, %p3753, %p3754;
	@%p3755 bra 	$L__BB11_3570;
	mov.b32 	%r9088, 21352;
	st.u32 	[%rd1079], %r9088;
	mov.b32 	%r9063, -1;
	bra.uni 	$L__BB11_3574;
$L__BB11_3570:
	setp.ne.s32 	%p3756, %r2263, -1;
	ld.shared.u64 	%rd7241, [m_Local_$_0];
	shl.b64 	%rd7242, %rd961, 32;
	shr.s64 	%rd962, %rd7242, 28;
	add.s64 	%rd7243, %rd7241, %rd962;
	mov.b16 	%rs893, 0;
	st.u8 	[%rd7243], %rs893;
	st.u8 	[%rd7243+1], %rs893;
	mov.b32 	%r7866, 16901;
	st.u32 	[%rd7243+4], %r7866;
	mov.b16 	%rs894, 1;
	st.u8 	[%rd7243+3], %rs894;
	mov.b32 	%r7867, 44;
	st.u32 	[%rd7243+8], %r7867;
	mov.b32 	%r7868, -1;
	st.u32 	[%rd7243+16], %r7868;
	@%p3756 bra 	$L__BB11_3572;
	mov.b32 	%r7870, 21352;
	st.u32 	[%rd1079], %r7870;
	mov.b32 	%r9060, 0;
	ld.shared.u64 	%rd7592, [m_Local_$_0];
	mov.u32 	%r9061, %r9060;
	bra.uni 	$L__BB11_3573;
$L__BB11_3572:
	ld.shared.u64 	%rd7592, [m_Local_$_0];
	mul.wide.s32 	%rd7244, %r2263, 16;
	add.s64 	%rd7245, %rd7592, %rd7244;
	ld.u32 	%r9060, [%rd7245+32];
	ld.u32 	%r9061, [%rd7245+40];
$L__BB11_3573:
	add.s64 	%rd7246, %rd7592, %rd962;
	st.u32 	[%rd7246+32], %r9060;
	ld.shared.u64 	%rd7247, [m_Local_$_0];
	add.s64 	%rd7248, %rd7247, %rd962;
	st.u32 	[%rd7248+40], %r9061;
	ld.u32 	%r9088, [%rd1079];
$L__BB11_3574:
	setp.ne.s32 	%p3757, %r9088, 0;
	mov.b32 	%r9065, 0;
	@%p3757 bra 	$L__BB11_3578;
	{ // callseq 165, 0
	.param .b64 param0;
	st.param.b64 	[param0], %rd1078;
	.param .b32 param1;
	st.param.b32 	[param1], %r9063;
	.param .b64 param2;
	st.param.b64 	[param2], %rd1079;
	.param .b32 retval0;
	call.uni (retval0), 
	_Z41invoke_java_lang_StringBuilder_toString9_PciPi, 
	(
	param0, 
	param1, 
	param2
	);
	ld.param.b32 	%r7875, [retval0];
	} // callseq 165
	ld.u32 	%r9088, [%rd1079];
	setp.ne.s32 	%p3758, %r9088, 0;
	@%p3758 bra 	$L__BB11_3578;
	ld.shared.u64 	%rd7249, [m_Local_$_0];
	add.s64 	%rd7250, %rd7249, %rd789;
	st.u32 	[%rd7250+32], %r1911;
	ld.u32 	%r9088, [%rd1079];
	setp.ne.s32 	%p3759, %r9088, 0;
	mov.u32 	%r9065, %r1911;
	@%p3759 bra 	$L__BB11_3578;
	ld.shared.u64 	%rd7251, [m_Local_$_0];
	add.s64 	%rd7252, %rd7251, %rd789;
	st.u32 	[%rd7252+36], %r7875;
	ld.u32 	%r9088, [%rd1079];
	mov.u32 	%r9065, %r1911;
$L__BB11_3578:
	setp.ne.s32 	%p3760, %r9088, 0;
	mov.b32 	%r9089, 0;
	@%p3760 bra 	$L__BB11_3661;
	st.u32 	[%rd1079], %r9065;
	mov.u32 	%r9088, %r9065;
	bra.uni 	$L__BB11_3661;
$L__BB11_3580:
	add.s64 	%rd6087, %rd788, %rd371;
	mov.b32 	%r9089, 0;
	st.u32 	[%rd6087+48], %r9089;
	ld.u32 	%r9088, [%rd1079];
	setp.ne.s32 	%p3149, %r9088, 0;
	@%p3149 bra 	$L__BB11_3661;
	ld.shared.u64 	%rd6088, [m_Local_$_0];
	add.s64 	%rd6089, %rd6088, %rd371;
	st.u32 	[%rd6089+40], %r910;
	ld.u32 	%r9088, [%rd1079];
	setp.ne.s32 	%p3150, %r9088, 0;
	@%p3150 bra 	$L__BB11_3661;
	shl.b32 	%r6883, %r910, 2;
	add.s32 	%r6884, %r6883, 32;
	shr.s32 	%r6885, %r6884, 31;
	shr.u32 	%r6886, %r6885, 29;
	add.s32 	%r6887, %r6884, %r6886;
	and.b32  	%r6888, %r6887, -8;
	sub.s32 	%r6889, %r6884, %r6888;
	setp.eq.s32 	%p3151, %r6889, 0;
	sub.s32 	%r6890, %r6883, %r6889;
	add.s32 	%r6891, %r6890, 40;
	selp.b32 	%r2326, %r6884, %r6891, %p3151;
	ld.shared.u64 	%rd966, [m_Local_$_1];
	and.b32  	%r6892, %r2326, 12;
	setp.eq.s32 	%p3152, %r6892, 0;
	mov.u32 	%r9066, %r2326;
	@%p3152 bra 	$L__BB11_3584;
	shr.s32 	%r6893, %r2326, 31;
	shr.u32 	%r6894, %r6893, 28;
	add.s32 	%r6895, %r2326, %r6894;
	and.b32  	%r6896, %r6895, -16;
	add.s32 	%r9066, %r6896, 16;
$L__BB11_3584:
	cvt.s64.s32 	%rd6090, %r9066;
	atom.add.u64 	%rd6091, [%rd3], %rd6090;
	cvt.s64.s32 	%rd6092, %r2326;
	add.s64 	%rd6093, %rd6092, %rd6091;
	add.s64 	%rd6094, %rd6093, 8;
	setp.lt.u64 	%p3153, %rd6094, %rd966;
	shr.u64 	%rd6095, %rd6091, 4;
	cvt.u32.u64 	%r6897, %rd6095;
	selp.b32 	%r2329, %r6897, -1, %p3153;
	setp.ne.s32 	%p3154, %r2329, -1;
	@%p3154 bra 	$L__BB11_3586;
	mov.b32 	%r6955, 21352;
	st.u32 	[%rd1079], %r6955;
	bra.uni 	$L__BB11_3625;
$L__BB11_3586:
	ld.shared.u64 	%rd6096, [m_Local_$_0];
	mul.wide.s32 	%rd967, %r2329, 16;
	add.s64 	%rd6097, %rd6096, %rd967;
	mov.b16 	%rs751, 0;
	st.u8 	[%rd6097], %rs751;
	st.u8 	[%rd6097+1], %rs751;
	mov.b32 	%r6898, 4335;
	st.u32 	[%rd6097+4], %r6898;
	mov.b16 	%rs752, 1;
	st.u8 	[%rd6097+3], %rs752;
	st.u32 	[%rd6097+8], %r2326;
	st.u32 	[%rd6097+12], %r910;
	setp.eq.s32 	%p3155, %r887, 33;
	@%p3155 bra 	$L__BB11_3625;
	max.s32 	%r2330, %r885, 1;
	setp.lt.s32 	%p3156, %r885, 2;
	mov.b32 	%r2349, 0;
	@%p3156 bra 	$L__BB11_3613;
	and.b32  	%r6901, %r885, -2;
	neg.s32 	%r9068, %r6901;
	mov.b32 	%r9067, 0;
	mov.u32 	%r9069, %r9067;
$L__BB11_3589:
	ld.shared.u64 	%rd6098, [m_Local_$_0];
	add.s64 	%rd968, %rd6098, %rd967;
	ld.u32 	%r2335, [%rd968+12];
	setp.lt.s32 	%p3157, %r9069, %r2335;
	@%p3157 bra 	$L__BB11_3600;
	ld.shared.u64 	%rd6099, [m_Local_$_1];
	atom.add.u64 	%rd6100, [%rd3], 48;
	add.s64 	%rd6101, %rd6100, 56;
	setp.lt.u64 	%p3158, %rd6101, %rd6099;
	shr.u64 	%rd969, %rd6100, 4;
	cvt.u32.u64 	%r9070, %rd969;
	setp.ne.s32 	%p3159, %r9070, -1;
	and.pred  	%p3160, %p3158, %p3159;
	@%p3160 bra 	$L__BB11_3592;
	mov.b32 	%r6908, 21106;
	st.u32 	[%rd1079], %r6908;
	mov.b32 	%r9070, -1;
	mov.pred 	%p4162, 0;
	bra.uni 	$L__BB11_3593;
$L__BB11_3592:
	ld.shared.u64 	%rd6102, [m_Local_$_0];
	shl.b64 	%rd6103, %rd969, 32;
	shr.s64 	%rd6104, %rd6103, 28;
	add.s64 	%rd6105, %rd6102, %rd6104;
	mov.b16 	%rs753, 0;
	st.u8 	[%rd6105], %rs753;
	st.u8 	[%rd6105+1], %rs753;
	mov.b32 	%r6902, 3608;
	st.u32 	[%rd6105+4], %r6902;
	mov.b16 	%rs754, 1;
	st.u8 	[%rd6105+3], %rs754;
	mov.b32 	%r6903, 48;
	st.u32 	[%rd6105+8], %r6903;
	mov.b32 	%r6904, -1;
	st.u32 	[%rd6105+16], %r6904;
	ld.shared.u64 	%rd6106, [m_Local_$_0];
	add.s64 	%rd6107, %rd6106, %rd6104;
	mov.b32 	%r6905, 0;
	st.u32 	[%rd6107+32], %r6905;
	ld.shared.u64 	%rd6108, [m_Local_$_0];
	add.s64 	%rd6109, %rd6108, %rd6104;
	st.u32 	[%rd6109+36], %r6905;
	ld.shared.u64 	%rd6110, [m_Local_$_0];
	add.s64 	%rd6111, %rd6110, %rd6104;
	st.u32 	[%rd6111+40], %r6905;
	ld.u32 	%r6906, [%rd1079];
	setp.eq.s32 	%p4162, %r6906, 0;
$L__BB11_3593:
	mov.b32 	%r9071, 0;
	not.pred 	%p3162, %p4162;
	@%p3162 bra 	$L__BB11_3599;
	setp.ne.s32 	%p3163, %r9070, -1;
	@%p3163 bra 	$L__BB11_3596;
	mov.b32 	%r6916, 21352;
	st.u32 	[%rd1079], %r6916;
	bra.uni 	$L__BB11_3599;
$L__BB11_3596:
	ld.shared.u64 	%rd6112, [m_Local_$_0];
	mul.wide.s32 	%rd970, %r9070, 16;
	add.s64 	%rd6113, %rd6112, %rd970;
	st.u32 	[%rd6113+40], %r2335;
	ld.u32 	%r6911, [%rd1079];
	setp.ne.s32 	%p3164, %r6911, 0;
	@%p3164 bra 	$L__BB11_3599;
	ld.shared.u64 	%rd6114, [m_Local_$_0];
	add.s64 	%rd6115, %rd6114, %rd970;
	st.u32 	[%rd6115+36], %r9069;
	ld.u32 	%r6913, [%rd1079];
	setp.ne.s32 	%p3165, %r6913, 0;
	@%p3165 bra 	$L__BB11_3599;
	ld.shared.u64 	%rd6116, [m_Local_$_0];
	add.s64 	%rd6117, %rd6116, %rd970;
	st.u32 	[%rd6117+32], %r2329;
	ld.u32 	%r6914, [%rd1079];
	setp.eq.s32 	%p3166, %r6914, 0;
	selp.b32 	%r9071, %r9070, 0, %p3166;
$L__BB11_3599:
	st.u32 	[%rd1079], %r9071;
	bra.uni 	$L__BB11_3601;
$L__BB11_3600:
	cvt.u64.u32 	%rd6118, %r9067;
	add.s64 	%rd6119, %rd968, %rd6118;
	mov.b32 	%r6917, 0;
	st.u32 	[%rd6119+32], %r6917;
$L__BB11_3601:
	ld.shared.u64 	%rd6120, [m_Local_$_0];
	add.s64 	%rd971, %rd6120, %rd967;
	ld.u32 	%r2340, [%rd971+12];
	add.s32 	%r6918, %r9069, 1;
	setp.lt.s32 	%p3167, %r6918, %r2340;
	@%p3167 bra 	$L__BB11_3611;
	ld.shared.u64 	%rd6121, [m_Local_$_1];
	atom.add.u64 	%rd6122, [%rd3], 48;
	add.s64 	%rd6123, %rd6122, 56;
	setp.ge.u64 	%p3168, %rd6123, %rd6121;
	shr.u64 	%rd972, %rd6122, 4;
	cvt.u32.u64 	%r9072, %rd972;
	setp.eq.s32 	%p3169, %r9072, -1;
	or.pred  	%p3170, %p3168, %p3169;
	@%p3170 bra 	$L__BB11_3604;
	ld.shared.u64 	%rd6124, [m_Local_$_0];
	shl.b64 	%rd6125, %rd972, 32;
	shr.s64 	%rd6126, %rd6125, 28;
	add.s64 	%rd6127, %rd6124, %rd6126;
	mov.b16 	%rs755, 0;
	st.u8 	[%rd6127], %rs755;
	st.u8 	[%rd6127+1], %rs755;
	mov.b32 	%r6919, 3608;
	st.u32 	[%rd6127+4], %r6919;
	mov.b16 	%rs756, 1;
	st.u8 	[%rd6127+3], %rs756;
	mov.b32 	%r6920, 48;
	st.u32 	[%rd6127+8], %r6920;
	mov.b32 	%r6921, -1;
	st.u32 	[%rd6127+16], %r6921;
	ld.shared.u64 	%rd6128, [m_Local_$_0];
	add.s64 	%rd6129, %rd6128, %rd6126;
	mov.b32 	%r6922, 0;
	st.u32 	[%rd6129+32], %r6922;
	ld.shared.u64 	%rd6130, [m_Local_$_0];
	add.s64 	%rd6131, %rd6130, %rd6126;
	st.u32 	[%rd6131+36], %r6922;
	ld.shared.u64 	%rd6132, [m_Local_$_0];
	add.s64 	%rd6133, %rd6132, %rd6126;
	st.u32 	[%rd6133+40], %r6922;
	ld.u32 	%r6923, [%rd1079];
	setp.eq.s32 	%p4163, %r6923, 0;
	bra.uni 	$L__BB11_3605;
$L__BB11_3604:
	mov.b32 	%r6925, 21106;
	st.u32 	[%rd1079], %r6925;
	mov.b32 	%r9072, -1;
	mov.pred 	%p4163, 0;
$L__BB11_3605:
	mov.b32 	%r9073, 0;
	not.pred 	%p3172, %p4163;
	@%p3172 bra 	$L__BB11_3610;
	setp.eq.s32 	%p3173, %r9072, -1;
	@%p3173 bra 	$L__BB11_4090;
	ld.shared.u64 	%rd6134, [m_Local_$_0];
	mul.wide.s32 	%rd973, %r9072, 16;
	add.s64 	%rd6135, %rd6134, %rd973;
	st.u32 	[%rd6135+40], %r2340;
	ld.u32 	%r6928, [%rd1079];
	setp.eq.s32 	%p3174, %r6928, 0;
	@%p3174 bra 	$L__BB11_3608;
	bra.uni 	$L__BB11_3610;
$L__BB11_3608:
	ld.shared.u64 	%rd6136, [m_Local_$_0];
	add.s64 	%rd6137, %rd6136, %rd973;
	add.s32 	%r6930, %r9069, 1;
	st.u32 	[%rd6137+36], %r6930;
	ld.u32 	%r6931, [%rd1079];
	setp.ne.s32 	%p3175, %r6931, 0;
	@%p3175 bra 	$L__BB11_3610;
	ld.shared.u64 	%rd6138, [m_Local_$_0];
	add.s64 	%rd6139, %rd6138, %rd973;
	st.u32 	[%rd6139+32], %r2329;
	ld.u32 	%r6932, [%rd1079];
	setp.eq.s32 	%p3176, %r6932, 0;
	selp.b32 	%r9073, %r9072, 0, %p3176;
$L__BB11_3610:
	st.u32 	[%rd1079], %r9073;
	bra.uni 	$L__BB11_3612;
$L__BB11_3611:
	add.s32 	%r6935, %r9067, 4;
	cvt.u64.u32 	%rd6140, %r6935;
	add.s64 	%rd6141, %rd971, %rd6140;
	mov.b32 	%r6936, 0;
	st.u32 	[%rd6141+32], %r6936;
$L__BB11_3612:
	and.b32  	%r2349, %r2330, 2147483646;
	add.s32 	%r9069, %r9069, 2;
	add.s32 	%r9068, %r9068, 2;
	add.s32 	%r9067, %r9067, 8;
	setp.ne.s32 	%p3177, %r9068, 0;
	@%p3177 bra 	$L__BB11_3589;
$L__BB11_3613:
	and.b32  	%r6937, %r2330, 1;
	setp.eq.b32 	%p3178, %r6937, 1;
	not.pred 	%p3179, %p3178;
	@%p3179 bra 	$L__BB11_3625;
	ld.shared.u64 	%rd6142, [m_Local_$_0];
	add.s64 	%rd974, %rd6142, %rd967;
	ld.u32 	%r2350, [%rd974+12];
	setp.lt.s32 	%p3180, %r2349, %r2350;
	@%p3180 bra 	$L__BB11_3624;
	ld.shared.u64 	%rd6143, [m_Local_$_1];
	atom.add.u64 	%rd6144, [%rd3], 48;
	add.s64 	%rd6145, %rd6144, 56;
	setp.ge.u64 	%p3181, %rd6145, %rd6143;
	shr.u64 	%rd975, %rd6144, 4;
	cvt.u32.u64 	%r9075, %rd975;
	setp.eq.s32 	%p3182, %r9075, -1;
	or.pred  	%p3183, %p3181, %p3182;
	@%p3183 bra 	$L__BB11_3617;
	ld.shared.u64 	%rd6146, [m_Local_$_0];
	shl.b64 	%rd6147, %rd975, 32;
	shr.s64 	%rd6148, %rd6147, 28;
	add.s64 	%rd6149, %rd6146, %rd6148;
	mov.b16 	%rs757, 0;
	st.u8 	[%rd6149], %rs757;
	st.u8 	[%rd6149+1], %rs757;
	mov.b32 	%r6938, 3608;
	st.u32 	[%rd6149+4], %r6938;
	mov.b16 	%rs758, 1;
	st.u8 	[%rd6149+3], %rs758;
	mov.b32 	%r6939, 48;
	st.u32 	[%rd6149+8], %r6939;
	mov.b32 	%r6940, -1;
	st.u32 	[%rd6149+16], %r6940;
	ld.shared.u64 	%rd6150, [m_Local_$_0];
	add.s64 	%rd6151, %rd6150, %rd6148;
	mov.b32 	%r6941, 0;
	st.u32 	[%rd6151+32], %r6941;
	ld.shared.u64 	%rd6152, [m_Local_$_0];
	add.s64 	%rd6153, %rd6152, %rd6148;
	st.u32 	[%rd6153+36], %r6941;
	ld.shared.u64 	%rd6154, [m_Local_$_0];
	add.s64 	%rd6155, %rd6154, %rd6148;
	st.u32 	[%rd6155+40], %r6941;
	ld.u32 	%r6942, [%rd1079];
	setp.eq.s32 	%p4164, %r6942, 0;
	bra.uni 	$L__BB11_3618;
$L__BB11_3617:
	mov.b32 	%r6944, 21106;
	st.u32 	[%rd1079], %r6944;
	mov.b32 	%r9075, -1;
	mov.pred 	%p4164, 0;
$L__BB11_3618:
	mov.b32 	%r9076, 0;
	not.pred 	%p3185, %p4164;
	@%p3185 bra 	$L__BB11_3623;
	setp.eq.s32 	%p3186, %r9075, -1;
	@%p3186 bra 	$L__BB11_4091;
	ld.shared.u64 	%rd6156, [m_Local_$_0];
	mul.wide.s32 	%rd976, %r9075, 16;
	add.s64 	%rd6157, %rd6156, %rd976;
	st.u32 	[%rd6157+40], %r2350;
	ld.u32 	%r6947, [%rd1079];
	setp.eq.s32 	%p3187, %r6947, 0;
	@%p3187 bra 	$L__BB11_3621;
	bra.uni 	$L__BB11_3623;
$L__BB11_3621:
	ld.shared.u64 	%rd6158, [m_Local_$_0];
	add.s64 	%rd6159, %rd6158, %rd976;
	st.u32 	[%rd6159+36], %r2349;
	ld.u32 	%r6949, [%rd1079];
	setp.ne.s32 	%p3188, %r6949, 0;
	@%p3188 bra 	$L__BB11_3623;
	ld.shared.u64 	%rd6160, [m_Local_$_0];
	add.s64 	%rd6161, %rd6160, %rd976;
	st.u32 	[%rd6161+32], %r2329;
	ld.u32 	%r6950, [%rd1079];
	setp.eq.s32 	%p3189, %r6950, 0;
	selp.b32 	%r9076, %r9075, 0, %p3189;
$L__BB11_3623:
	st.u32 	[%rd1079], %r9076;
	bra.uni 	$L__BB11_3625;
$L__BB11_3624:
	shl.b32 	%r6953, %r2349, 2;
	cvt.u64.u32 	%rd6162, %r6953;
	add.s64 	%rd6163, %rd974, %rd6162;
	mov.b32 	%r6954, 0;
	st.u32 	[%rd6163+32], %r6954;
$L__BB11_3625:
	ld.shared.u64 	%rd977, [m_Local_$_0];
	mul.wide.s32 	%rd6164, %r868, 16;
	add.s64 	%rd978, %rd977, %rd6164;
	ld.u32 	%r2355, [%rd978+12];
	sub.s32 	%r6957, %r2355, %r888;
	min.s32 	%r2356, %r6957, %r910;
	ld.u32 	%r9088, [%rd1079];
	setp.ne.s32 	%p3190, %r9088, 0;
	mov.b32 	%r9087, 0;
	@%p3190 bra 	$L__BB11_3659;
	mul.wide.s32 	%rd979, %r2329, 16;
	add.s64 	%rd6165, %rd977, %rd979;
	ld.u32 	%r6959, [%rd978+4];
	ld.u32 	%r6960, [%rd6165+4];
	setp.ne.s32 	%p3191, %r6959, 4335;
	setp.ne.s32 	%p3192, %r6960, 4335;
	or.pred  	%p3193, %p3191, %p3192;
	setp.lt.s32 	%p3194, %r2356, 1;
	mov.b32 	%r9088, 0;
	or.pred  	%p3195, %p3193, %p3194;
	@%p3195 bra 	$L__BB11_3658;
	add.s32 	%r6962, %r2355, %r884;
	min.s32 	%r6963, %r885, %r6962;
	add.s32 	%r9080, %r6963, 31;
	shl.b32 	%r9079, %r6963, 2;
	add.s32 	%r6964, %r6963, %r883;
	shl.b32 	%r9078, %r6964, 2;
	add.s32 	%r9077, %r6963, %r882;
$L__BB11_3628:
	mov.u32 	%r2365, %r9080;
	setp.ne.s32 	%p3196, %r868, -1;
	add.s32 	%r2366, %r9077, 31;
	@%p3196 bra 	$L__BB11_3630;
	mov.b32 	%r6981, 21352;
	st.u32 	[%rd1079], %r6981;
	mov.b16 	%rs981, 0;
	bra.uni 	$L__BB11_3642;
$L__BB11_3630:
	ld.shared.u64 	%rd6166, [m_Local_$_0];
	add.s64 	%rd980, %rd6166, %rd6164;
	ld.u32 	%r6965, [%rd980+12];
	setp.gt.s32 	%p3197, %r2366, -1;
	setp.lt.s32 	%p3198, %r2366, %r6965;
	and.pred  	%p3199, %p3197, %p3198;
	@%p3199 bra 	$L__BB11_3641;
	ld.shared.u64 	%rd6170, [m_Local_$_1];
	atom.add.u64 	%rd6171, [%rd3], 48;
	add.s64 	%rd6172, %rd6171, 56;
	setp.lt.u64 	%p3200, %rd6172, %rd6170;
	shr.u64 	%rd981, %rd6171, 4;
	cvt.u32.u64 	%r9081, %rd981;
	setp.ne.s32 	%p3201, %r9081, -1;
	and.pred  	%p3202, %p3200, %p3201;
	@%p3202 bra 	$L__BB11_3633;
	mov.b32 	%r6972, 21106;
	st.u32 	[%rd1079], %r6972;
	mov.b32 	%r9081, -1;
	mov.pred 	%p4165, 0;
	bra.uni 	$L__BB11_3634;
$L__BB11_3633:
	ld.shared.u64 	%rd6173, [m_Local_$_0];
	shl.b64 	%rd6174, %rd981, 32;
	shr.s64 	%rd6175, %rd6174, 28;
	add.s64 	%rd6176, %rd6173, %rd6175;
	mov.b16 	%rs759, 0;
	st.u8 	[%rd6176], %rs759;
	st.u8 	[%rd6176+1], %rs759;
	mov.b32 	%r6966, 3608;
	st.u32 	[%rd6176+4], %r6966;
	mov.b16 	%rs760, 1;
	st.u8 	[%rd6176+3], %rs760;
	mov.b32 	%r6967, 48;
	st.u32 	[%rd6176+8], %r6967;
	mov.b32 	%r6968, -1;
	st.u32 	[%rd6176+16], %r6968;
	ld.shared.u64 	%rd6177, [m_Local_$_0];
	add.s64 	%rd6178, %rd6177, %rd6175;
	mov.b32 	%r6969, 0;
	st.u32 	[%rd6178+32], %r6969;
	ld.shared.u64 	%rd6179, [m_Local_$_0];
	add.s64 	%rd6180, %rd6179, %rd6175;
	st.u32 	[%rd6180+36], %r6969;
	ld.shared.u64 	%rd6181, [m_Local_$_0];
	add.s64 	%rd6182, %rd6181, %rd6175;
	st.u32 	[%rd6182+40], %r6969;
	ld.u32 	%r6970, [%rd1079];
	setp.eq.s32 	%p4165, %r6970, 0;
$L__BB11_3634:
	mov.b32 	%r9082, 0;
	not.pred 	%p3204, %p4165;
	@%p3204 bra 	$L__BB11_3640;
	setp.ne.s32 	%p3205, %r9081, -1;
	@%p3205 bra 	$L__BB11_3637;
	mov.b32 	%r6980, 21352;
	st.u32 	[%rd1079], %r6980;
	bra.uni 	$L__BB11_3640;
$L__BB11_3637:
	ld.shared.u64 	%rd6183, [m_Local_$_0];
	mul.wide.s32 	%rd982, %r9081, 16;
	add.s64 	%rd6184, %rd6183, %rd982;
	st.u32 	[%rd6184+40], %r6965;
	ld.u32 	%r6975, [%rd1079];
	setp.ne.s32 	%p3206, %r6975, 0;
	@%p3206 bra 	$L__BB11_3640;
	ld.shared.u64 	%rd6185, [m_Local_$_0];
	add.s64 	%rd6186, %rd6185, %rd982;
	st.u32 	[%rd6186+36], %r2366;
	ld.u32 	%r6977, [%rd1079];
	setp.ne.s32 	%p3207, %r6977, 0;
	@%p3207 bra 	$L__BB11_3640;
	ld.shared.u64 	%rd6187, [m_Local_$_0];
	add.s64 	%rd6188, %rd6187, %rd982;
	st.u32 	[%rd6188+32], %r868;
	ld.u32 	%r6978, [%rd1079];
	setp.eq.s32 	%p3208, %r6978, 0;
	selp.b32 	%r9082, %r9081, 0, %p3208;
$L__BB11_3640:
	st.u32 	[%rd1079], %r9082;
	mov.b16 	%rs981, 0;
	bra.uni 	$L__BB11_3642;
$L__BB11_3641:
	cvt.u64.u32 	%rd6168, %r9078;
	add.s64 	%rd6169, %rd980, %rd6168;
	ld.u8 	%rs981, [%rd6169];
$L__BB11_3642:
	setp.ne.s32 	%p3209, %r2329, -1;
	@%p3209 bra 	$L__BB11_3644;
	mov.b32 	%r7001, 21352;
	st.u32 	[%rd1079], %r7001;
	bra.uni 	$L__BB11_3656;
$L__BB11_3644:
	ld.shared.u64 	%rd6189, [m_Local_$_0];
	add.s64 	%rd983, %rd6189, %rd979;
	ld.u32 	%r2372, [%rd983+12];
	add.s32 	%r6982, %r2365, -31;
	setp.le.s32 	%p3210, %r6982, %r2372;
	@%p3210 bra 	$L__BB11_3655;
	ld.shared.u64 	%rd6192, [m_Local_$_1];
	atom.add.u64 	%rd6193, [%rd3], 48;
	add.s64 	%rd6194, %rd6193, 56;
	setp.lt.u64 	%p3211, %rd6194, %rd6192;
	shr.u64 	%rd984, %rd6193, 4;
	cvt.u32.u64 	%r9083, %rd984;
	setp.ne.s32 	%p3212, %r9083, -1;
	and.pred  	%p3213, %p3211, %p3212;
	@%p3213 bra 	$L__BB11_3647;
	mov.b32 	%r6991, 21106;
	st.u32 	[%rd1079], %r6991;
	mov.b32 	%r9083, -1;
	mov.pred 	%p4166, 0;
	bra.uni 	$L__BB11_3648;
$L__BB11_3647:
	ld.shared.u64 	%rd6195, [m_Local_$_0];
	shl.b64 	%rd6196, %rd984, 32;
	shr.s64 	%rd6197, %rd6196, 28;
	add.s64 	%rd6198, %rd6195, %rd6197;
	mov.b16 	%rs763, 0;
	st.u8 	[%rd6198], %rs763;
	st.u8 	[%rd6198+1], %rs763;
	mov.b32 	%r6985, 3608;
	st.u32 	[%rd6198+4], %r6985;
	mov.b16 	%rs764, 1;
	st.u8 	[%rd6198+3], %rs764;
	mov.b32 	%r6986, 48;
	st.u32 	[%rd6198+8], %r6986;
	mov.b32 	%r6987, -1;
	st.u32 	[%rd6198+16], %r6987;
	ld.shared.u64 	%rd6199, [m_Local_$_0];
	add.s64 	%rd6200, %rd6199, %rd6197;
	mov.b32 	%r6988, 0;
	st.u32 	[%rd6200+32], %r6988;
	ld.shared.u64 	%rd6201, [m_Local_$_0];
	add.s64 	%rd6202, %rd6201, %rd6197;
	st.u32 	[%rd6202+36], %r6988;
	ld.shared.u64 	%rd6203, [m_Local_$_0];
	add.s64 	%rd6204, %rd6203, %rd6197;
	st.u32 	[%rd6204+40], %r6988;
	ld.u32 	%r6989, [%rd1079];
	setp.eq.s32 	%p4166, %r6989, 0;
$L__BB11_3648:
	mov.b32 	%r9084, 0;
	not.pred 	%p3215, %p4166;
	@%p3215 bra 	$L__BB11_3654;
	setp.ne.s32 	%p3216, %r9083, -1;
	@%p3216 bra 	$L__BB11_3651;
	mov.b32 	%r7000, 21352;
	st.u32 	[%rd1079], %r7000;
	bra.uni 	$L__BB11_3654;
$L__BB11_3651:
	ld.shared.u64 	%rd6205, [m_Local_$_0];
	mul.wide.s32 	%rd985, %r9083, 16;
	add.s64 	%rd6206, %rd6205, %rd985;
	st.u32 	[%rd6206+40], %r2372;
	ld.u32 	%r6994, [%rd1079];
	setp.ne.s32 	%p3217, %r6994, 0;
	@%p3217 bra 	$L__BB11_3654;
	ld.shared.u64 	%rd6207, [m_Local_$_0];
	add.s64 	%rd6208, %rd6207, %rd985;
	add.s32 	%r6996, %r2365, -32;
	st.u32 	[%rd6208+36], %r6996;
	ld.u32 	%r6997, [%rd1079];
	setp.ne.s32 	%p3218, %r6997, 0;
	@%p3218 bra 	$L__BB11_3654;
	ld.shared.u64 	%rd6209, [m_Local_$_0];
	add.s64 	%rd6210, %rd6209, %rd985;
	st.u32 	[%rd6210+32], %r2329;
	ld.u32 	%r6998, [%rd1079];
	setp.eq.s32 	%p3219, %r6998, 0;
	selp.b32 	%r9084, %r9083, 0, %p3219;
$L__BB11_3654:
	st.u32 	[%rd1079], %r9084;
	bra.uni 	$L__BB11_3656;
$L__BB11_3655:
	add.s32 	%r6983, %r9079, -4;
	cvt.u64.u32 	%rd6190, %r6983;
	add.s64 	%rd6191, %rd983, %rd6190;
	mov.b32 	%r6984, 0;
	st.u32 	[%rd6191+32], %r6984;
	st.u8 	[%rd6191+32], %rs981;
$L__BB11_3656:
	add.s32 	%r9080, %r2365, -1;
	add.s32 	%r7002, %r2365, -31;
	add.s32 	%r9079, %r9079, -4;
	add.s32 	%r9078, %r9078, -4;
	add.s32 	%r9077, %r9077, -1;
	setp.gt.u32 	%p3220, %r7002, 1;
	@%p3220 bra 	$L__BB11_3628;
	ld.u32 	%r9088, [%rd1079];
$L__BB11_3658:
	setp.eq.s32 	%p3221, %r9088, 0;
	selp.b32 	%r9087, %r2329, 0, %p3221;
$L__BB11_3659:
	setp.ne.s32 	%p3222, %r9088, 0;
	mov.b32 	%r9089, 0;
	@%p3222 bra 	$L__BB11_3661;
	ld.shared.u64 	%rd6211, [m_Local_$_0];
	add.s64 	%rd6212, %rd6211, %rd371;
	st.u32 	[%rd6212+32], %r9087;
	ld.u32 	%r9088, [%rd1079];
	setp.eq.s32 	%p3223, %r9088, 0;
	selp.b32 	%r9089, %r911, 0, %p3223;
$L__BB11_3661:
	setp.eq.s32 	%p4167, %r9088, 0;
	selp.b32 	%r9090, %r9089, 0, %p4167;
$L__BB11_3662:
	mov.b32 	%r9161, 0;
	not.pred 	%p3761, %p4167;
	@%p3761 bra 	$L__BB11_3936;
	setp.ne.s32 	%p3762, %r8486, -1;
	@%p3762 bra 	$L__BB11_3665;
	mov.b32 	%r7884, 21352;
	st.u32 	[%rd1079], %r7884;
	mov.b32 	%r9091, 0;
	mov.u32 	%r9092, %r9091;
	bra.uni 	$L__BB11_3666;
$L__BB11_3665:
	ld.shared.u64 	%rd7253, [m_Local_$_0];
	mul.wide.s32 	%rd7254, %r8486, 16;
	add.s64 	%rd7255, %rd7253, %rd7254;
	ld.u32 	%r9091, [%rd7255+32];
	ld.u32 	%r9092, [%rd7255+40];
$L__BB11_3666:
	setp.ne.s32 	%p3763, %r9090, -1;
	@%p3763 bra 	$L__BB11_3668;
	mov.b32 	%r7886, 21352;
	st.u32 	[%rd1079], %r7886;
	mov.b32 	%r9093, 0;
	mov.u32 	%r9094, %r9093;
	bra.uni 	$L__BB11_3669;
$L__BB11_3668:
	ld.shared.u64 	%rd7256, [m_Local_$_0];
	mul.wide.s32 	%rd7257, %r9090, 16;
	add.s64 	%rd7258, %rd7256, %rd7257;
	ld.u32 	%r9093, [%rd7258+32];
	ld.u32 	%r9094, [%rd7258+40];
$L__BB11_3669:
	add.s32 	%r2400, %r9094, %r9092;
	shl.b32 	%r7887, %r2400, 2;
	add.s32 	%r7888, %r7887, 32;
	shr.s32 	%r7889, %r7888, 31;
	shr.u32 	%r7890, %r7889, 29;
	add.s32 	%r7891, %r7888, %r7890;
	and.b32  	%r7892, %r7891, -8;
	sub.s32 	%r7893, %r7888, %r7892;
	setp.eq.s32 	%p3764, %r7893, 0;
	sub.s32 	%r7894, %r7887, %r7893;
	add.s32 	%r7895, %r7894, 40;
	selp.b32 	%r2401, %r7888, %r7895, %p3764;
	ld.shared.u64 	%rd986, [m_Local_$_1];
	and.b32  	%r7896, %r2401, 12;
	setp.eq.s32 	%p3765, %r7896, 0;
	mov.u32 	%r9095, %r2401;
	@%p3765 bra 	$L__BB11_3671;
	shr.s32 	%r7897, %r2401, 31;
	shr.u32 	%r7898, %r7897, 28;
	add.s32 	%r7899, %r2401, %r7898;
	and.b32  	%r7900, %r7899, -16;
	add.s32 	%r9095, %r7900, 16;
$L__BB11_3671:
	cvt.s64.s32 	%rd7259, %r9095;
	atom.add.u64 	%rd7260, [%rd3], %rd7259;
	cvt.s64.s32 	%rd7261, %r2401;
	add.s64 	%rd7262, %rd7261, %rd7260;
	add.s64 	%rd7263, %rd7262, 8;
	setp.lt.u64 	%p3766, %rd7263, %rd986;
	shr.u64 	%rd7264, %rd7260, 4;
	cvt.u32.u64 	%r7901, %rd7264;
	selp.b32 	%r2404, %r7901, -1, %p3766;
	setp.ne.s32 	%p3767, %r2404, -1;
	@%p3767 bra 	$L__BB11_3673;
	mov.b32 	%r7956, 21352;
	st.u32 	[%rd1079], %r7956;
	bra.uni 	$L__BB11_3712;
$L__BB11_3673:
	ld.shared.u64 	%rd7265, [m_Local_$_0];
	mul.wide.s32 	%rd987, %r2404, 16;
	add.s64 	%rd7266, %rd7265, %rd987;
	mov.b16 	%rs895, 0;
	st.u8 	[%rd7266], %rs895;
	st.u8 	[%rd7266+1], %rs895;
	mov.b32 	%r7902, 4335;
	st.u32 	[%rd7266+4], %r7902;
	mov.b16 	%rs896, 1;
	st.u8 	[%rd7266+3], %rs896;
	st.u32 	[%rd7266+8], %r2401;
	st.u32 	[%rd7266+12], %r2400;
	setp.lt.s32 	%p3768, %r2400, 1;
	@%p3768 bra 	$L__BB11_3712;
	setp.eq.s32 	%p3769, %r2400, 1;
	mov.b32 	%r2424, 0;
	@%p3769 bra 	$L__BB11_3700;
	and.b32  	%r2424, %r2400, 2147483646;
	neg.s32 	%r9097, %r2424;
	mov.b32 	%r9096, 0;
	mov.u32 	%r9098, %r9096;
$L__BB11_3676:
	add.s32 	%r2410, %r9098, 1;
	ld.shared.u64 	%rd7267, [m_Local_$_0];
	add.s64 	%rd988, %rd7267, %rd987;
	ld.u32 	%r2411, [%rd988+12];
	setp.lt.s32 	%p3770, %r9098, %r2411;
	@%p3770 bra 	$L__BB11_3687;
	ld.shared.u64 	%rd7268, [m_Local_$_1];
	atom.add.u64 	%rd7269, [%rd3], 48;
	add.s64 	%rd7270, %rd7269, 56;
	setp.lt.u64 	%p3771, %rd7270, %rd7268;
	shr.u64 	%rd989, %rd7269, 4;
	cvt.u32.u64 	%r9099, %rd989;
	setp.ne.s32 	%p3772, %r9099, -1;
	and.pred  	%p3773, %p3771, %p3772;
	@%p3773 bra 	$L__BB11_3679;
	mov.b32 	%r7911, 21106;
	st.u32 	[%rd1079], %r7911;
	mov.b32 	%r9099, -1;
	mov.pred 	%p4168, 0;
	bra.uni 	$L__BB11_3680;
$L__BB11_3679:
	ld.shared.u64 	%rd7271, [m_Local_$_0];
	shl.b64 	%rd7272, %rd989, 32;
	shr.s64 	%rd7273, %rd7272, 28;
	add.s64 	%rd7274, %rd7271, %rd7273;
	mov.b16 	%rs897, 0;
	st.u8 	[%rd7274], %rs897;
	st.u8 	[%rd7274+1], %rs897;
	mov.b32 	%r7905, 3608;
	st.u32 	[%rd7274+4], %r7905;
	mov.b16 	%rs898, 1;
	st.u8 	[%rd7274+3], %rs898;
	mov.b32 	%r7906, 48;
	st.u32 	[%rd7274+8], %r7906;
	mov.b32 	%r7907, -1;
	st.u32 	[%rd7274+16], %r7907;
	ld.shared.u64 	%rd7275, [m_Local_$_0];
	add.s64 	%rd7276, %rd7275, %rd7273;
	mov.b32 	%r7908, 0;
	st.u32 	[%rd7276+32], %r7908;
	ld.shared.u64 	%rd7277, [m_Local_$_0];
	add.s64 	%rd7278, %rd7277, %rd7273;
	st.u32 	[%rd7278+36], %r7908;
	ld.shared.u64 	%rd7279, [m_Local_$_0];
	add.s64 	%rd7280, %rd7279, %rd7273;
	st.u32 	[%rd7280+40], %r7908;
	ld.u32 	%r7909, [%rd1079];
	setp.eq.s32 	%p4168, %r7909, 0;
$L__BB11_3680:
	mov.b32 	%r9100, 0;
	not.pred 	%p3775, %p4168;
	@%p3775 bra 	$L__BB11_3686;
	setp.ne.s32 	%p3776, %r9099, -1;
	@%p3776 bra 	$L__BB11_3683;
	mov.b32 	%r7919, 21352;
	st.u32 	[%rd1079], %r7919;
	bra.uni 	$L__BB11_3686;
$L__BB11_3683:
	ld.shared.u64 	%rd7281, [m_Local_$_0];
	mul.wide.s32 	%rd990, %r9099, 16;
	add.s64 	%rd7282, %rd7281, %rd990;
	st.u32 	[%rd7282+40], %r2411;
	ld.u32 	%r7914, [%rd1079];
	setp.ne.s32 	%p3777, %r7914, 0;
	@%p3777 bra 	$L__BB11_3686;
	ld.shared.u64 	%rd7283, [m_Local_$_0];
	add.s64 	%rd7284, %rd7283, %rd990;
	st.u32 	[%rd7284+36], %r9098;
	ld.u32 	%r7916, [%rd1079];
	setp.ne.s32 	%p3778, %r7916, 0;
	@%p3778 bra 	$L__BB11_3686;
	ld.shared.u64 	%rd7285, [m_Local_$_0];
	add.s64 	%rd7286, %rd7285, %rd990;
	st.u32 	[%rd7286+32], %r2404;
	ld.u32 	%r7917, [%rd1079];
	setp.eq.s32 	%p3779, %r7917, 0;
	selp.b32 	%r9100, %r9099, 0, %p3779;
$L__BB11_3686:
	st.u32 	[%rd1079], %r9100;
	bra.uni 	$L__BB11_3688;
$L__BB11_3687:
	cvt.u64.u32 	%rd7287, %r9096;
	add.s64 	%rd7288, %rd988, %rd7287;
	mov.b32 	%r7920, 0;
	st.u32 	[%rd7288+32], %r7920;
$L__BB11_3688:
	ld.shared.u64 	%rd7289, [m_Local_$_0];
	add.s64 	%rd991, %rd7289, %rd987;
	ld.u32 	%r2416, [%rd991+12];
	setp.lt.s32 	%p3780, %r2410, %r2416;
	@%p3780 bra 	$L__BB11_3698;
	ld.shared.u64 	%rd7290, [m_Local_$_1];
	atom.add.u64 	%rd7291, [%rd3], 48;
	add.s64 	%rd7292, %rd7291, 56;
	setp.ge.u64 	%p3781, %rd7292, %rd7290;
	shr.u64 	%rd992, %rd7291, 4;
	cvt.u32.u64 	%r9101, %rd992;
	setp.eq.s32 	%p3782, %r9101, -1;
	or.pred  	%p3783, %p3781, %p3782;
	@%p3783 bra 	$L__BB11_3691;
	ld.shared.u64 	%rd7293, [m_Local_$_0];
	shl.b64 	%rd7294, %rd992, 32;
	shr.s64 	%rd7295, %rd7294, 28;
	add.s64 	%rd7296, %rd7293, %rd7295;
	mov.b16 	%rs899, 0;
	st.u8 	[%rd7296], %rs899;
	st.u8 	[%rd7296+1], %rs899;
	mov.b32 	%r7921, 3608;
	st.u32 	[%rd7296+4], %r7921;
	mov.b16 	%rs900, 1;
	st.u8 	[%rd7296+3], %rs900;
	mov.b32 	%r7922, 48;
	st.u32 	[%rd7296+8], %r7922;
	mov.b32 	%r7923, -1;
	st.u32 	[%rd7296+16], %r7923;
	ld.shared.u64 	%rd7297, [m_Local_$_0];
	add.s64 	%rd7298, %rd7297, %rd7295;
	mov.b32 	%r7924, 0;
	st.u32 	[%rd7298+32], %r7924;
	ld.shared.u64 	%rd7299, [m_Local_$_0];
	add.s64 	%rd7300, %rd7299, %rd7295;
	st.u32 	[%rd7300+36], %r7924;
	ld.shared.u64 	%rd7301, [m_Local_$_0];
	add.s64 	%rd7302, %rd7301, %rd7295;
	st.u32 	[%rd7302+40], %r7924;
	ld.u32 	%r7925, [%rd1079];
	setp.eq.s32 	%p4169, %r7925, 0;
	bra.uni 	$L__BB11_3692;
$L__BB11_3691:
	mov.b32 	%r7927, 21106;
	st.u32 	[%rd1079], %r7927;
	mov.b32 	%r9101, -1;
	mov.pred 	%p4169, 0;
$L__BB11_3692:
	mov.b32 	%r9102, 0;
	not.pred 	%p3785, %p4169;
	@%p3785 bra 	$L__BB11_3697;
	setp.eq.s32 	%p3786, %r9101, -1;
	@%p3786 bra 	$L__BB11_4092;
	ld.shared.u64 	%rd7303, [m_Local_$_0];
	mul.wide.s32 	%rd993, %r9101, 16;
	add.s64 	%rd7304, %rd7303, %rd993;
	st.u32 	[%rd7304+40], %r2416;
	ld.u32 	%r7930, [%rd1079];
	setp.eq.s32 	%p3787, %r7930, 0;
	@%p3787 bra 	$L__BB11_3695;
	bra.uni 	$L__BB11_3697;
$L__BB11_3695:
	ld.shared.u64 	%rd7305, [m_Local_$_0];
	add.s64 	%rd7306, %rd7305, %rd993;
	st.u32 	[%rd7306+36], %r2410;
	ld.u32 	%r7932, [%rd1079];
	setp.ne.s32 	%p3788, %r7932, 0;
	@%p3788 bra 	$L__BB11_3697;
	ld.shared.u64 	%rd7307, [m_Local_$_0];
	add.s64 	%rd7308, %rd7307, %rd993;
	st.u32 	[%rd7308+32], %r2404;
	ld.u32 	%r7933, [%rd1079];
	setp.eq.s32 	%p3789, %r7933, 0;
	selp.b32 	%r9102, %r9101, 0, %p3789;
$L__BB11_3697:
	st.u32 	[%rd1079], %r9102;
	bra.uni 	$L__BB11_3699;
$L__BB11_3698:
	add.s32 	%r7936, %r9096, 4;
	cvt.u64.u32 	%rd7309, %r7936;
	add.s64 	%rd7310, %rd991, %rd7309;
	mov.b32 	%r7937, 0;
	st.u32 	[%rd7310+32], %r7937;
$L__BB11_3699:
	add.s32 	%r9098, %r9098, 2;
	add.s32 	%r9097, %r9097, 2;
	add.s32 	%r9096, %r9096, 8;
	setp.ne.s32 	%p3790, %r9097, 0;
	@%p3790 bra 	$L__BB11_3676;
$L__BB11_3700:
	and.b32  	%r7938, %r2400, 1;
	setp.eq.b32 	%p3791, %r7938, 1;
	not.pred 	%p3792, %p3791;
	@%p3792 bra 	$L__BB11_3712;
	ld.shared.u64 	%rd7311, [m_Local_$_0];
	add.s64 	%rd994, %rd7311, %rd987;
	ld.u32 	%r2425, [%rd994+12];
	setp.lt.s32 	%p3793, %r2424, %r2425;
	@%p3793 bra 	$L__BB11_3711;
	ld.shared.u64 	%rd7312, [m_Local_$_1];
	atom.add.u64 	%rd7313, [%rd3], 48;
	add.s64 	%rd7314, %rd7313, 56;
	setp.ge.u64 	%p3794, %rd7314, %rd7312;
	shr.u64 	%rd995, %rd7313, 4;
	cvt.u32.u64 	%r9104, %rd995;
	setp.eq.s32 	%p3795, %r9104, -1;
	or.pred  	%p3796, %p3794, %p3795;
	@%p3796 bra 	$L__BB11_3704;
	ld.shared.u64 	%rd7315, [m_Local_$_0];
	shl.b64 	%rd7316, %rd995, 32;
	shr.s64 	%rd7317, %rd7316, 28;
	add.s64 	%rd7318, %rd7315, %rd7317;
	mov.b16 	%rs901, 0;
	st.u8 	[%rd7318], %rs901;
	st.u8 	[%rd7318+1], %rs901;
	mov.b32 	%r7939, 3608;
	st.u32 	[%rd7318+4], %r7939;
	mov.b16 	%rs902, 1;
	st.u8 	[%rd7318+3], %rs902;
	mov.b32 	%r7940, 48;
	st.u32 	[%rd7318+8], %r7940;
	mov.b32 	%r7941, -1;
	st.u32 	[%rd7318+16], %r7941;
	ld.shared.u64 	%rd7319, [m_Local_$_0];
	add.s64 	%rd7320, %rd7319, %rd7317;
	mov.b32 	%r7942, 0;
	st.u32 	[%rd7320+32], %r7942;
	ld.shared.u64 	%rd7321, [m_Local_$_0];
	add.s64 	%rd7322, %rd7321, %rd7317;
	st.u32 	[%rd7322+36], %r7942;
	ld.shared.u64 	%rd7323, [m_Local_$_0];
	add.s64 	%rd7324, %rd7323, %rd7317;
	st.u32 	[%rd7324+40], %r7942;
	ld.u32 	%r7943, [%rd1079];
	setp.eq.s32 	%p4170, %r7943, 0;
	bra.uni 	$L__BB11_3705;
$L__BB11_3704:
	mov.b32 	%r7945, 21106;
	st.u32 	[%rd1079], %r7945;
	mov.b32 	%r9104, -1;
	mov.pred 	%p4170, 0;
$L__BB11_3705:
	mov.b32 	%r9105, 0;
	not.pred 	%p3798, %p4170;
	@%p3798 bra 	$L__BB11_3710;
	setp.eq.s32 	%p3799, %r9104, -1;
	@%p3799 bra 	$L__BB11_4093;
	ld.shared.u64 	%rd7325, [m_Local_$_0];
	mul.wide.s32 	%rd996, %r9104, 16;
	add.s64 	%rd7326, %rd7325, %rd996;
	st.u32 	[%rd7326+40], %r2425;
	ld.u32 	%r7948, [%rd1079];
	setp.eq.s32 	%p3800, %r7948, 0;
	@%p3800 bra 	$L__BB11_3708;
	bra.uni 	$L__BB11_3710;
$L__BB11_3708:
	ld.shared.u64 	%rd7327, [m_Local_$_0];
	add.s64 	%rd7328, %rd7327, %rd996;
	st.u32 	[%rd7328+36], %r2424;
	ld.u32 	%r7950, [%rd1079];
	setp.ne.s32 	%p3801, %r7950, 0;
	@%p3801 bra 	$L__BB11_3710;
	ld.shared.u64 	%rd7329, [m_Local_$_0];
	add.s64 	%rd7330, %rd7329, %rd996;
	st.u32 	[%rd7330+32], %r2404;
	ld.u32 	%r7951, [%rd1079];
	setp.eq.s32 	%p3802, %r7951, 0;
	selp.b32 	%r9105, %r9104, 0, %p3802;
$L__BB11_3710:
	st.u32 	[%rd1079], %r9105;
	bra.uni 	$L__BB11_3712;
$L__BB11_3711:
	shl.b32 	%r7954, %r2424, 2;
	cvt.u64.u32 	%rd7331, %r7954;
	add.s64 	%rd7332, %rd994, %rd7331;
	mov.b32 	%r7955, 0;
	st.u32 	[%rd7332+32], %r7955;
$L__BB11_3712:
	setp.lt.s32 	%p3803, %r9092, 1;
	@%p3803 bra 	$L__BB11_3716;
	mul.wide.s32 	%rd997, %r9091, 16;
	mul.wide.s32 	%rd998, %r2404, 16;
	neg.s32 	%r9107, %r9092;
	mov.b32 	%r9106, 0;
	mov.u32 	%r9108, %r9106;
$L__BB11_3714:
	setp.ne.s32 	%p3804, %r9091, -1;
	@%p3804 bra 	$L__BB11_3720;
	mov.b32 	%r7973, 21352;
	st.u32 	[%rd1079], %r7973;
	mov.b16 	%rs982, 0;
	bra.uni 	$L__BB11_3732;
$L__BB11_3716:
	setp.lt.s32 	%p3827, %r9094, 1;
	@%p3827 bra 	$L__BB11_3774;
	mul.wide.s32 	%rd999, %r9093, 16;
	mul.wide.s32 	%rd1000, %r2404, 16;
	shl.b32 	%r9116, %r9092, 2;
	neg.s32 	%r9114, %r9094;
	mov.b32 	%r9113, 0;
	mov.u32 	%r9117, %r9113;
$L__BB11_3718:
	setp.ne.s32 	%p3828, %r9093, -1;
	@%p3828 bra 	$L__BB11_3747;
	mov.b32 	%r8007, 21352;
	st.u32 	[%rd1079], %r8007;
	mov.b16 	%rs983, 0;
	bra.uni 	$L__BB11_3759;
$L__BB11_3720:
	ld.shared.u64 	%rd7333, [m_Local_$_0];
	add.s64 	%rd1001, %rd7333, %rd997;
	ld.u32 	%r2436, [%rd1001+12];
	setp.lt.s32 	%p3805, %r9108, %r2436;
	@%p3805 bra 	$L__BB11_3731;
	ld.shared.u64 	%rd7334, [m_Local_$_1];
	atom.add.u64 	%rd7335, [%rd3], 48;
	add.s64 	%rd7336, %rd7335, 56;
	setp.lt.u64 	%p3806, %rd7336, %rd7334;
	shr.u64 	%rd1002, %rd7335, 4;
	cvt.u32.u64 	%r9109, %rd1002;
	setp.ne.s32 	%p3807, %r9109, -1;
	and.pred  	%p3808, %p3806, %p3807;
	@%p3808 bra 	$L__BB11_3723;
	mov.b32 	%r7964, 21106;
	st.u32 	[%rd1079], %r7964;
	mov.b32 	%r9109, -1;
	mov.pred 	%p4171, 0;
	bra.uni 	$L__BB11_3724;
$L__BB11_3723:
	ld.shared.u64 	%rd7337, [m_Local_$_0];
	shl.b64 	%rd7338, %rd1002, 32;
	shr.s64 	%rd7339, %rd7338, 28;
	add.s64 	%rd7340, %rd7337, %rd7339;
	mov.b16 	%rs903, 0;
	st.u8 	[%rd7340], %rs903;
	st.u8 	[%rd7340+1], %rs903;
	mov.b32 	%r7958, 3608;
	st.u32 	[%rd7340+4], %r7958;
	mov.b16 	%rs904, 1;
	st.u8 	[%rd7340+3], %rs904;
	mov.b32 	%r7959, 48;
	st.u32 	[%rd7340+8], %r7959;
	mov.b32 	%r7960, -1;
	st.u32 	[%rd7340+16], %r7960;
	ld.shared.u64 	%rd7341, [m_Local_$_0];
	add.s64 	%rd7342, %rd7341, %rd7339;
	mov.b32 	%r7961, 0;
	st.u32 	[%rd7342+32], %r7961;
	ld.shared.u64 	%rd7343, [m_Local_$_0];
	add.s64 	%rd7344, %rd7343, %rd7339;
	st.u32 	[%rd7344+36], %r7961;
	ld.shared.u64 	%rd7345, [m_Local_$_0];
	add.s64 	%rd7346, %rd7345, %rd7339;
	st.u32 	[%rd7346+40], %r7961;
	ld.u32 	%r7962, [%rd1079];
	setp.eq.s32 	%p4171, %r7962, 0;
$L__BB11_3724:
	mov.b32 	%r9110, 0;
	not.pred 	%p3810, %p4171;
	@%p3810 bra 	$L__BB11_3730;
	setp.ne.s32 	%p3811, %r9109, -1;
	@%p3811 bra 	$L__BB11_3727;
	mov.b32 	%r7972, 21352;
	st.u32 	[%rd1079], %r7972;
	bra.uni 	$L__BB11_3730;
$L__BB11_3727:
	ld.shared.u64 	%rd7347, [m_Local_$_0];
	mul.wide.s32 	%rd1003, %r9109, 16;
	add.s64 	%rd7348, %rd7347, %rd1003;
	st.u32 	[%rd7348+40], %r2436;
	ld.u32 	%r7967, [%rd1079];
	setp.ne.s32 	%p3812, %r7967, 0;
	@%p3812 bra 	$L__BB11_3730;
	ld.shared.u64 	%rd7349, [m_Local_$_0];
	add.s64 	%rd7350, %rd7349, %rd1003;
	st.u32 	[%rd7350+36], %r9108;
	ld.u32 	%r7969, [%rd1079];
	setp.ne.s32 	%p3813, %r7969, 0;
	@%p3813 bra 	$L__BB11_3730;
	ld.shared.u64 	%rd7351, [m_Local_$_0];
	add.s64 	%rd7352, %rd7351, %rd1003;
	st.u32 	[%rd7352+32], %r9091;
	ld.u32 	%r7970, [%rd1079];
	setp.eq.s32 	%p3814, %r7970, 0;
	selp.b32 	%r9110, %r9109, 0, %p3814;
$L__BB11_3730:
	st.u32 	[%rd1079], %r9110;
	mov.b16 	%rs982, 0;
	bra.uni 	$L__BB11_3732;
$L__BB11_3731:
	cvt.u64.u32 	%rd7353, %r9106;
	add.s64 	%rd7354, %rd1001, %rd7353;
	ld.u8 	%rs982, [%rd7354+32];
$L__BB11_3732:
	setp.ne.s32 	%p3815, %r2404, -1;
	@%p3815 bra 	$L__BB11_3734;
	mov.b32 	%r7990, 21352;
	st.u32 	[%rd1079], %r7990;
	bra.uni 	$L__BB11_3746;
$L__BB11_3734:
	ld.shared.u64 	%rd7355, [m_Local_$_0];
	add.s64 	%rd1004, %rd7355, %rd998;
	ld.u32 	%r2441, [%rd1004+12];
	setp.lt.s32 	%p3816, %r9108, %r2441;
	@%p3816 bra 	$L__BB11_3745;
	ld.shared.u64 	%rd7356, [m_Local_$_1];
	atom.add.u64 	%rd7357, [%rd3], 48;
	add.s64 	%rd7358, %rd7357, 56;
	setp.lt.u64 	%p3817, %rd7358, %rd7356;
	shr.u64 	%rd1005, %rd7357, 4;
	cvt.u32.u64 	%r9111, %rd1005;
	setp.ne.s32 	%p3818, %r9111, -1;
	and.pred  	%p3819, %p3817, %p3818;
	@%p3819 bra 	$L__BB11_3737;
	mov.b32 	%r7980, 21106;
	st.u32 	[%rd1079], %r7980;
	mov.b32 	%r9111, -1;
	mov.pred 	%p4172, 0;
	bra.uni 	$L__BB11_3738;
$L__BB11_3737:
	ld.shared.u64 	%rd7359, [m_Local_$_0];
	shl.b64 	%rd7360, %rd1005, 32;
	shr.s64 	%rd7361, %rd7360, 28;
	add.s64 	%rd7362, %rd7359, %rd7361;
	mov.b16 	%rs907, 0;
	st.u8 	[%rd7362], %rs907;
	st.u8 	[%rd7362+1], %rs907;
	mov.b32 	%r7974, 3608;
	st.u32 	[%rd7362+4], %r7974;
	mov.b16 	%rs908, 1;
	st.u8 	[%rd7362+3], %rs908;
	mov.b32 	%r7975, 48;
	st.u32 	[%rd7362+8], %r7975;
	mov.b32 	%r7976, -1;
	st.u32 	[%rd7362+16], %r7976;
	ld.shared.u64 	%rd7363, [m_Local_$_0];
	add.s64 	%rd7364, %rd7363, %rd7361;
	mov.b32 	%r7977, 0;
	st.u32 	[%rd7364+32], %r7977;
	ld.shared.u64 	%rd7365, [m_Local_$_0];
	add.s64 	%rd7366, %rd7365, %rd7361;
	st.u32 	[%rd7366+36], %r7977;
	ld.shared.u64 	%rd7367, [m_Local_$_0];
	add.s64 	%rd7368, %rd7367, %rd7361;
	st.u32 	[%rd7368+40], %r7977;
	ld.u32 	%r7978, [%rd1079];
	setp.eq.s32 	%p4172, %r7978, 0;
$L__BB11_3738:
	mov.b32 	%r9112, 0;
	not.pred 	%p3821, %p4172;
	@%p3821 bra 	$L__BB11_3744;
	setp.ne.s32 	%p3822, %r9111, -1;
	@%p3822 bra 	$L__BB11_3741;
	mov.b32 	%r7988, 21352;
	st.u32 	[%rd1079], %r7988;
	bra.uni 	$L__BB11_3744;
$L__BB11_3741:
	ld.shared.u64 	%rd7369, [m_Local_$_0];
	mul.wide.s32 	%rd1006, %r9111, 16;
	add.s64 	%rd7370, %rd7369, %rd1006;
	st.u32 	[%rd7370+40], %r2441;
	ld.u32 	%r7983, [%rd1079];
	setp.ne.s32 	%p3823, %r7983, 0;
	@%p3823 bra 	$L__BB11_3744;
	ld.shared.u64 	%rd7371, [m_Local_$_0];
	add.s64 	%rd7372, %rd7371, %rd1006;
	st.u32 	[%rd7372+36], %r9108;
	ld.u32 	%r7985, [%rd1079];
	setp.ne.s32 	%p3824, %r7985, 0;
	@%p3824 bra 	$L__BB11_3744;
	ld.shared.u64 	%rd7373, [m_Local_$_0];
	add.s64 	%rd7374, %rd7373, %rd1006;
	st.u32 	[%rd7374+32], %r2404;
	ld.u32 	%r7986, [%rd1079];
	setp.eq.s32 	%p3825, %r7986, 0;
	selp.b32 	%r9112, %r9111, 0, %p3825;
$L__BB11_3744:
	st.u32 	[%rd1079], %r9112;
	bra.uni 	$L__BB11_3746;
$L__BB11_3745:
	cvt.u64.u32 	%rd7375, %r9106;
	add.s64 	%rd7376, %rd1004, %rd7375;
	mov.b32 	%r7989, 0;
	st.u32 	[%rd7376+32], %r7989;
	st.u8 	[%rd7376+32], %rs982;
$L__BB11_3746:
	add.s32 	%r9108, %r9108, 1;
	add.s32 	%r9107, %r9107, 1;
	setp.eq.s32 	%p3826, %r9107, 0;
	add.s32 	%r9106, %r9106, 4;
	@%p3826 bra 	$L__BB11_3716;
	bra.uni 	$L__BB11_3714;
$L__BB11_3747:
	ld.shared.u64 	%rd7377, [m_Local_$_0];
	add.s64 	%rd1007, %rd7377, %rd999;
	ld.u32 	%r2454, [%rd1007+12];
	setp.lt.s32 	%p3829, %r9117, %r2454;
	@%p3829 bra 	$L__BB11_3758;
	ld.shared.u64 	%rd7378, [m_Local_$_1];
	atom.add.u64 	%rd7379, [%rd3], 48;
	add.s64 	%rd7380, %rd7379, 56;
	setp.lt.u64 	%p3830, %rd7380, %rd7378;
	shr.u64 	%rd1008, %rd7379, 4;
	cvt.u32.u64 	%r9118, %rd1008;
	setp.ne.s32 	%p3831, %r9118, -1;
	and.pred  	%p3832, %p3830, %p3831;
	@%p3832 bra 	$L__BB11_3750;
	mov.b32 	%r7998, 21106;
	st.u32 	[%rd1079], %r7998;
	mov.b32 	%r9118, -1;
	mov.pred 	%p4173, 0;
	bra.uni 	$L__BB11_3751;
$L__BB11_3750:
	ld.shared.u64 	%rd7381, [m_Local_$_0];
	shl.b64 	%rd7382, %rd1008, 32;
	shr.s64 	%rd7383, %rd7382, 28;
	add.s64 	%rd7384, %rd7381, %rd7383;
	mov.b16 	%rs909, 0;
	st.u8 	[%rd7384], %rs909;
	st.u8 	[%rd7384+1], %rs909;
	mov.b32 	%r7992, 3608;
	st.u32 	[%rd7384+4], %r7992;
	mov.b16 	%rs910, 1;
	st.u8 	[%rd7384+3], %rs910;
	mov.b32 	%r7993, 48;
	st.u32 	[%rd7384+8], %r7993;
	mov.b32 	%r7994, -1;
	st.u32 	[%rd7384+16], %r7994;
	ld.shared.u64 	%rd7385, [m_Local_$_0];
	add.s64 	%rd7386, %rd7385, %rd7383;
	mov.b32 	%r7995, 0;
	st.u32 	[%rd7386+32], %r7995;
	ld.shared.u64 	%rd7387, [m_Local_$_0];
	add.s64 	%rd7388, %rd7387, %rd7383;
	st.u32 	[%rd7388+36], %r7995;
	ld.shared.u64 	%rd7389, [m_Local_$_0];
	add.s64 	%rd7390, %rd7389, %rd7383;
	st.u32 	[%rd7390+40], %r7995;
	ld.u32 	%r7996, [%rd1079];
	setp.eq.s32 	%p4173, %r7996, 0;
$L__BB11_3751:
	mov.b32 	%r9119, 0;
	not.pred 	%p3834, %p4173;
	@%p3834 bra 	$L__BB11_3757;
	setp.ne.s32 	%p3835, %r9118, -1;
	@%p3835 bra 	$L__BB11_3754;
	mov.b32 	%r8006, 21352;
	st.u32 	[%rd1079], %r8006;
	bra.uni 	$L__BB11_3757;
$L__BB11_3754:
	ld.shared.u64 	%rd7391, [m_Local_$_0];
	mul.wide.s32 	%rd1009, %r9118, 16;
	add.s64 	%rd7392, %rd7391, %rd1009;
	st.u32 	[%rd7392+40], %r2454;
	ld.u32 	%r8001, [%rd1079];
	setp.ne.s32 	%p3836, %r8001, 0;
	@%p3836 bra 	$L__BB11_3757;
	ld.shared.u64 	%rd7393, [m_Local_$_0];
	add.s64 	%rd7394, %rd7393, %rd1009;
	st.u32 	[%rd7394+36], %r9117;
	ld.u32 	%r8003, [%rd1079];
	setp.ne.s32 	%p3837, %r8003, 0;
	@%p3837 bra 	$L__BB11_3757;
	ld.shared.u64 	%rd7395, [m_Local_$_0];
	add.s64 	%rd7396, %rd7395, %rd1009;
	st.u32 	[%rd7396+32], %r9093;
	ld.u32 	%r8004, [%rd1079];
	setp.eq.s32 	%p3838, %r8004, 0;
	selp.b32 	%r9119, %r9118, 0, %p3838;
$L__BB11_3757:
	st.u32 	[%rd1079], %r9119;
	mov.b16 	%rs983, 0;
	bra.uni 	$L__BB11_3759;
$L__BB11_3758:
	cvt.u64.u32 	%rd7397, %r9113;
	add.s64 	%rd7398, %rd1007, %rd7397;
	ld.u8 	%rs983, [%rd7398+32];
$L__BB11_3759:
	setp.ne.s32 	%p3839, %r2404, -1;
	@%p3839 bra 	$L__BB11_3761;
	mov.b32 	%r8025, 21352;
	st.u32 	[%rd1079], %r8025;
	bra.uni 	$L__BB11_3773;
$L__BB11_3761:
	ld.shared.u64 	%rd7399, [m_Local_$_0];
	add.s64 	%rd1010, %rd7399, %rd1000;
	ld.u32 	%r8008, [%rd1010+12];
	setp.gt.s32 	%p3840, %r9092, -1;
	setp.lt.s32 	%p3841, %r9092, %r8008;
	and.pred  	%p3842, %p3840, %p3841;
	@%p3842 bra 	$L__BB11_3772;
	ld.shared.u64 	%rd7402, [m_Local_$_1];
	atom.add.u64 	%rd7403, [%rd3], 48;
	add.s64 	%rd7404, %rd7403, 56;
	setp.lt.u64 	%p3843, %rd7404, %rd7402;
	shr.u64 	%rd1011, %rd7403, 4;
	cvt.u32.u64 	%r9120, %rd1011;
	setp.ne.s32 	%p3844, %r9120, -1;
	and.pred  	%p3845, %p3843, %p3844;
	@%p3845 bra 	$L__BB11_3764;
	mov.b32 	%r8016, 21106;
	st.u32 	[%rd1079], %r8016;
	mov.b32 	%r9120, -1;
	mov.pred 	%p4174, 0;
	bra.uni 	$L__BB11_3765;
$L__BB11_3764:
	ld.shared.u64 	%rd7405, [m_Local_$_0];
	shl.b64 	%rd7406, %rd1011, 32;
	shr.s64 	%rd7407, %rd7406, 28;
	add.s64 	%rd7408, %rd7405, %rd7407;
	mov.b16 	%rs913, 0;
	st.u8 	[%rd7408], %rs913;
	st.u8 	[%rd7408+1], %rs913;
	mov.b32 	%r8010, 3608;
	st.u32 	[%rd7408+4], %r8010;
	mov.b16 	%rs914, 1;
	st.u8 	[%rd7408+3], %rs914;
	mov.b32 	%r8011, 48;
	st.u32 	[%rd7408+8], %r8011;
	mov.b32 	%r8012, -1;
	st.u32 	[%rd7408+16], %r8012;
	ld.shared.u64 	%rd7409, [m_Local_$_0];
	add.s64 	%rd7410, %rd7409, %rd7407;
	mov.b32 	%r8013, 0;
	st.u32 	[%rd7410+32], %r8013;
	ld.shared.u64 	%rd7411, [m_Local_$_0];
	add.s64 	%rd7412, %rd7411, %rd7407;
	st.u32 	[%rd7412+36], %r8013;
	ld.shared.u64 	%rd7413, [m_Local_$_0];
	add.s64 	%rd7414, %rd7413, %rd7407;
	st.u32 	[%rd7414+40], %r8013;
	ld.u32 	%r8014, [%rd1079];
	setp.eq.s32 	%p4174, %r8014, 0;
$L__BB11_3765:
	mov.b32 	%r9121, 0;
	not.pred 	%p3847, %p4174;
	@%p3847 bra 	$L__BB11_3771;
	setp.ne.s32 	%p3848, %r9120, -1;
	@%p3848 bra 	$L__BB11_3768;
	mov.b32 	%r8024, 21352;
	st.u32 	[%rd1079], %r8024;
	bra.uni 	$L__BB11_3771;
$L__BB11_3768:
	ld.shared.u64 	%rd7415, [m_Local_$_0];
	mul.wide.s32 	%rd1012, %r9120, 16;
	add.s64 	%rd7416, %rd7415, %rd1012;
	st.u32 	[%rd7416+40], %r8008;
	ld.u32 	%r8019, [%rd1079];
	setp.ne.s32 	%p3849, %r8019, 0;
	@%p3849 bra 	$L__BB11_3771;
	ld.shared.u64 	%rd7417, [m_Local_$_0];
	add.s64 	%rd7418, %rd7417, %rd1012;
	st.u32 	[%rd7418+36], %r9092;
	ld.u32 	%r8021, [%rd1079];
	setp.ne.s32 	%p3850, %r8021, 0;
	@%p3850 bra 	$L__BB11_3771;
	ld.shared.u64 	%rd7419, [m_Local_$_0];
	add.s64 	%rd7420, %rd7419, %rd1012;
	st.u32 	[%rd7420+32], %r2404;
	ld.u32 	%r8022, [%rd1079];
	setp.eq.s32 	%p3851, %r8022, 0;
	selp.b32 	%r9121, %r9120, 0, %p3851;
$L__BB11_3771:
	st.u32 	[%rd1079], %r9121;
	bra.uni 	$L__BB11_3773;
$L__BB11_3772:
	cvt.u64.u32 	%rd7400, %r9116;
	add.s64 	%rd7401, %rd1010, %rd7400;
	mov.b32 	%r8009, 0;
	st.u32 	[%rd7401+32], %r8009;
	st.u8 	[%rd7401+32], %rs983;
$L__BB11_3773:
	add.s32 	%r9117, %r9117, 1;
	add.s32 	%r9116, %r9116, 4;
	add.s32 	%r9092, %r9092, 1;
	add.s32 	%r9114, %r9114, 1;
	setp.ne.s32 	%p3852, %r9114, 0;
	add.s32 	%r9113, %r9113, 4;
	@%p3852 bra 	$L__BB11_3718;
$L__BB11_3774:
	ld.shared.u64 	%rd7421, [m_Local_$_1];
	atom.add.u64 	%rd7422, [%rd3], 48;
	add.s64 	%rd7423, %rd7422, 56;
	setp.lt.u64 	%p3853, %rd7423, %rd7421;
	shr.u64 	%rd7424, %rd7422, 4;
	cvt.u32.u64 	%r8026, %rd7424;
	selp.b32 	%r2469, %r8026, -1, %p3853;
	setp.ne.s32 	%p3854, %r2469, -1;
	@%p3854 bra 	$L__BB11_3776;
	mov.b32 	%r8135, 21352;
	st.u32 	[%rd1079], %r8135;
	bra.uni 	$L__BB11_3851;
$L__BB11_3776:
	ld.shared.u64 	%rd7425, [m_Local_$_0];
	mul.wide.s32 	%rd1013, %r2469, 16;
	add.s64 	%rd7426, %rd7425, %rd1013;
	mov.b16 	%rs915, 1;
	st.u8 	[%rd7426], %rs915;
	mov.b16 	%rs916, 0;
	st.u8 	[%rd7426+1], %rs916;
	mov.b32 	%r8027, 2906;
	st.u32 	[%rd7426+4], %r8027;
	st.u8 	[%rd7426+3], %rs915;
	mov.b32 	%r8028, 48;
	st.u32 	[%rd7426+8], %r8028;
	mov.b32 	%r8029, -1;
	st.u32 	[%rd7426+16], %r8029;
	ld.shared.u64 	%rd7427, [m_Local_$_0];
	mul.wide.s32 	%rd1014, %r2404, 16;
	add.s64 	%rd7428, %rd7427, %rd1014;
	ld.u32 	%r2470, [%rd7428+12];
	shl.b32 	%r8030, %r2470, 2;
	add.s32 	%r8031, %r8030, 32;
	shr.s32 	%r8032, %r8031, 31;
	shr.u32 	%r8033, %r8032, 29;
	add.s32 	%r8034, %r8031, %r8033;
	and.b32  	%r8035, %r8034, -8;
	sub.s32 	%r8036, %r8031, %r8035;
	setp.eq.s32 	%p3855, %r8036, 0;
	sub.s32 	%r8037, %r8030, %r8036;
	add.s32 	%r8038, %r8037, 40;
	selp.b32 	%r2471, %r8031, %r8038, %p3855;
	ld.shared.u64 	%rd1015, [m_Local_$_1];
	and.b32  	%r8039, %r2471, 12;
	setp.eq.s32 	%p3856, %r8039, 0;
	mov.u32 	%r9122, %r2471;
	@%p3856 bra 	$L__BB11_3778;
	shr.s32 	%r8040, %r2471, 31;
	shr.u32 	%r8041, %r8040, 28;
	add.s32 	%r8042, %r2471, %r8041;
	and.b32  	%r8043, %r8042, -16;
	add.s32 	%r9122, %r8043, 16;
$L__BB11_3778:
	cvt.s64.s32 	%rd7429, %r9122;
	atom.add.u64 	%rd7430, [%rd3], %rd7429;
	cvt.s64.s32 	%rd7431, %r2471;
	add.s64 	%rd7432, %rd7431, %rd7430;
	add.s64 	%rd7433, %rd7432, 8;
	setp.lt.u64 	%p3857, %rd7433, %rd1015;
	shr.u64 	%rd7434, %rd7430, 4;
	cvt.u32.u64 	%r8044, %rd7434;
	selp.b32 	%r2474, %r8044, -1, %p3857;
	setp.ne.s32 	%p3858, %r2474, -1;
	@%p3858 bra 	$L__BB11_3780;
	mov.b32 	%r8099, 21352;
	st.u32 	[%rd1079], %r8099;
	bra.uni 	$L__BB11_3819;
$L__BB11_3780:
	ld.shared.u64 	%rd7435, [m_Local_$_0];
	mul.wide.s32 	%rd1016, %r2474, 16;
	add.s64 	%rd7436, %rd7435, %rd1016;
	mov.b16 	%rs917, 0;
	st.u8 	[%rd7436], %rs917;
	st.u8 	[%rd7436+1], %rs917;
	mov.b32 	%r8045, 4335;
	st.u32 	[%rd7436+4], %r8045;
	mov.b16 	%rs918, 1;
	st.u8 	[%rd7436+3], %rs918;
	st.u32 	[%rd7436+8], %r2471;
	st.u32 	[%rd7436+12], %r2470;
	setp.lt.s32 	%p3859, %r2470, 1;
	@%p3859 bra 	$L__BB11_3819;
	setp.eq.s32 	%p3860, %r2470, 1;
	mov.b32 	%r2494, 0;
	@%p3860 bra 	$L__BB11_3807;
	and.b32  	%r2494, %r2470, 2147483646;
	neg.s32 	%r9124, %r2494;
	mov.b32 	%r9123, 0;
	mov.u32 	%r9125, %r9123;
$L__BB11_3783:
	add.s32 	%r2480, %r9125, 1;
	ld.shared.u64 	%rd7437, [m_Local_$_0];
	add.s64 	%rd1017, %rd7437, %rd1016;
	ld.u32 	%r2481, [%rd1017+12];
	setp.lt.s32 	%p3861, %r9125, %r2481;
	@%p3861 bra 	$L__BB11_3794;
	ld.shared.u64 	%rd7438, [m_Local_$_1];
	atom.add.u64 	%rd7439, [%rd3], 48;
	add.s64 	%rd7440, %rd7439, 56;
	setp.lt.u64 	%p3862, %rd7440, %rd7438;
	shr.u64 	%rd1018, %rd7439, 4;
	cvt.u32.u64 	%r9126, %rd1018;
	setp.ne.s32 	%p3863, %r9126, -1;
	and.pred  	%p3864, %p3862, %p3863;
	@%p3864 bra 	$L__BB11_3786;
	mov.b32 	%r8054, 21106;
	st.u32 	[%rd1079], %r8054;
	mov.b32 	%r9126, -1;
	mov.pred 	%p4175, 0;
	bra.uni 	$L__BB11_3787;
$L__BB11_3786:
	ld.shared.u64 	%rd7441, [m_Local_$_0];
	shl.b64 	%rd7442, %rd1018, 32;
	shr.s64 	%rd7443, %rd7442, 28;
	add.s64 	%rd7444, %rd7441, %rd7443;
	mov.b16 	%rs919, 0;
	st.u8 	[%rd7444], %rs919;
	st.u8 	[%rd7444+1], %rs919;
	mov.b32 	%r8048, 3608;
	st.u32 	[%rd7444+4], %r8048;
	mov.b16 	%rs920, 1;
	st.u8 	[%rd7444+3], %rs920;
	mov.b32 	%r8049, 48;
	st.u32 	[%rd7444+8], %r8049;
	mov.b32 	%r8050, -1;
	st.u32 	[%rd7444+16], %r8050;
	ld.shared.u64 	%rd7445, [m_Local_$_0];
	add.s64 	%rd7446, %rd7445, %rd7443;
	mov.b32 	%r8051, 0;
	st.u32 	[%rd7446+32], %r8051;
	ld.shared.u64 	%rd7447, [m_Local_$_0];
	add.s64 	%rd7448, %rd7447, %rd7443;
	st.u32 	[%rd7448+36], %r8051;
	ld.shared.u64 	%rd7449, [m_Local_$_0];
	add.s64 	%rd7450, %rd7449, %rd7443;
	st.u32 	[%rd7450+40], %r8051;
	ld.u32 	%r8052, [%rd1079];
	setp.eq.s32 	%p4175, %r8052, 0;
$L__BB11_3787:
	mov.b32 	%r9127, 0;
	not.pred 	%p3866, %p4175;
	@%p3866 bra 	$L__BB11_3793;
	setp.ne.s32 	%p3867, %r9126, -1;
	@%p3867 bra 	$L__BB11_3790;
	mov.b32 	%r8062, 21352;
	st.u32 	[%rd1079], %r8062;
	bra.uni 	$L__BB11_3793;
$L__BB11_3790:
	ld.shared.u64 	%rd7451, [m_Local_$_0];
	mul.wide.s32 	%rd1019, %r9126, 16;
	add.s64 	%rd7452, %rd7451, %rd1019;
	st.u32 	[%rd7452+40], %r2481;
	ld.u32 	%r8057, [%rd1079];
	setp.ne.s32 	%p3868, %r8057, 0;
	@%p3868 bra 	$L__BB11_3793;
	ld.shared.u64 	%rd7453, [m_Local_$_0];
	add.s64 	%rd7454, %rd7453, %rd1019;
	st.u32 	[%rd7454+36], %r9125;
	ld.u32 	%r8059, [%rd1079];
	setp.ne.s32 	%p3869, %r8059, 0;
	@%p3869 bra 	$L__BB11_3793;
	ld.shared.u64 	%rd7455, [m_Local_$_0];
	add.s64 	%rd7456, %rd7455, %rd1019;
	st.u32 	[%rd7456+32], %r2474;
	ld.u32 	%r8060, [%rd1079];
	setp.eq.s32 	%p3870, %r8060, 0;
	selp.b32 	%r9127, %r9126, 0, %p3870;
$L__BB11_3793:
	st.u32 	[%rd1079], %r9127;
	bra.uni 	$L__BB11_3795;
$L__BB11_3794:
	cvt.u64.u32 	%rd7457, %r9123;
	add.s64 	%rd7458, %rd1017, %rd7457;
	mov.b32 	%r8063, 0;
	st.u32 	[%rd7458+32], %r8063;
$L__BB11_3795:
	ld.shared.u64 	%rd7459, [m_Local_$_0];
	add.s64 	%rd1020, %rd7459, %rd1016;
	ld.u32 	%r2486, [%rd1020+12];
	setp.lt.s32 	%p3871, %r2480, %r2486;
	@%p3871 bra 	$L__BB11_3805;
	ld.shared.u64 	%rd7460, [m_Local_$_1];
	atom.add.u64 	%rd7461, [%rd3], 48;
	add.s64 	%rd7462, %rd7461, 56;
	setp.ge.u64 	%p3872, %rd7462, %rd7460;
	shr.u64 	%rd1021, %rd7461, 4;
	cvt.u32.u64 	%r9128, %rd1021;
	setp.eq.s32 	%p3873, %r9128, -1;
	or.pred  	%p3874, %p3872, %p3873;
	@%p3874 bra 	$L__BB11_3798;
	ld.shared.u64 	%rd7463, [m_Local_$_0];
	shl.b64 	%rd7464, %rd1021, 32;
	shr.s64 	%rd7465, %rd7464, 28;
	add.s64 	%rd7466, %rd7463, %rd7465;
	mov.b16 	%rs921, 0;
	st.u8 	[%rd7466], %rs921;
	st.u8 	[%rd7466+1], %rs921;
	mov.b32 	%r8064, 3608;
	st.u32 	[%rd7466+4], %r8064;
	mov.b16 	%rs922, 1;
	st.u8 	[%rd7466+3], %rs922;
	mov.b32 	%r8065, 48;
	st.u32 	[%rd7466+8], %r8065;
	mov.b32 	%r8066, -1;
	st.u32 	[%rd7466+16], %r8066;
	ld.shared.u64 	%rd7467, [m_Local_$_0];
	add.s64 	%rd7468, %rd7467, %rd7465;
	mov.b32 	%r8067, 0;
	st.u32 	[%rd7468+32], %r8067;
	ld.shared.u64 	%rd7469, [m_Local_$_0];
	add.s64 	%rd7470, %rd7469, %rd7465;
	st.u32 	[%rd7470+36], %r8067;
	ld.shared.u64 	%rd7471, [m_Local_$_0];
	add.s64 	%rd7472, %rd7471, %rd7465;
	st.u32 	[%rd7472+40], %r8067;
	ld.u32 	%r8068, [%rd1079];
	setp.eq.s32 	%p4176, %r8068, 0;
	bra.uni 	$L__BB11_3799;
$L__BB11_3798:
	mov.b32 	%r8070, 21106;
	st.u32 	[%rd1079], %r8070;
	mov.b32 	%r9128, -1;
	mov.pred 	%p4176, 0;
$L__BB11_3799:
	mov.b32 	%r9129, 0;
	not.pred 	%p3876, %p4176;
	@%p3876 bra 	$L__BB11_3804;
	setp.eq.s32 	%p3877, %r9128, -1;
	@%p3877 bra 	$L__BB11_4094;
	ld.shared.u64 	%rd7473, [m_Local_$_0];
	mul.wide.s32 	%rd1022, %r9128, 16;
	add.s64 	%rd7474, %rd7473, %rd1022;
	st.u32 	[%rd7474+40], %r2486;
	ld.u32 	%r8073, [%rd1079];
	setp.eq.s32 	%p3878, %r8073, 0;
	@%p3878 bra 	$L__BB11_3802;
	bra.uni 	$L__BB11_3804;
$L__BB11_3802:
	ld.shared.u64 	%rd7475, [m_Local_$_0];
	add.s64 	%rd7476, %rd7475, %rd1022;
	st.u32 	[%rd7476+36], %r2480;
	ld.u32 	%r8075, [%rd1079];
	setp.ne.s32 	%p3879, %r8075, 0;
	@%p3879 bra 	$L__BB11_3804;
	ld.shared.u64 	%rd7477, [m_Local_$_0];
	add.s64 	%rd7478, %rd7477, %rd1022;
	st.u32 	[%rd7478+32], %r2474;
	ld.u32 	%r8076, [%rd1079];
	setp.eq.s32 	%p3880, %r8076, 0;
	selp.b32 	%r9129, %r9128, 0, %p3880;
$L__BB11_3804:
	st.u32 	[%rd1079], %r9129;
	bra.uni 	$L__BB11_3806;
$L__BB11_3805:
	add.s32 	%r8079, %r9123, 4;
	cvt.u64.u32 	%rd7479, %r8079;
	add.s64 	%rd7480, %rd1020, %rd7479;
	mov.b32 	%r8080, 0;
	st.u32 	[%rd7480+32], %r8080;
$L__BB11_3806:
	add.s32 	%r9125, %r9125, 2;
	add.s32 	%r9124, %r9124, 2;
	add.s32 	%r9123, %r9123, 8;
	setp.ne.s32 	%p3881, %r9124, 0;
	@%p3881 bra 	$L__BB11_3783;
$L__BB11_3807:
	and.b32  	%r8081, %r2470, 1;
	setp.eq.b32 	%p3882, %r8081, 1;
	not.pred 	%p3883, %p3882;
	@%p3883 bra 	$L__BB11_3819;
	ld.shared.u64 	%rd7481, [m_Local_$_0];
	add.s64 	%rd1023, %rd7481, %rd1016;
	ld.u32 	%r2495, [%rd1023+12];
	setp.lt.s32 	%p3884, %r2494, %r2495;
	@%p3884 bra 	$L__BB11_3818;
	ld.shared.u64 	%rd7482, [m_Local_$_1];
	atom.add.u64 	%rd7483, [%rd3], 48;
	add.s64 	%rd7484, %rd7483, 56;
	setp.ge.u64 	%p3885, %rd7484, %rd7482;
	shr.u64 	%rd1024, %rd7483, 4;
	cvt.u32.u64 	%r9131, %rd1024;
	setp.eq.s32 	%p3886, %r9131, -1;
	or.pred  	%p3887, %p3885, %p3886;
	@%p3887 bra 	$L__BB11_3811;
	ld.shared.u64 	%rd7485, [m_Local_$_0];
	shl.b64 	%rd7486, %rd1024, 32;
	shr.s64 	%rd7487, %rd7486, 28;
	add.s64 	%rd7488, %rd7485, %rd7487;
	mov.b16 	%rs923, 0;
	st.u8 	[%rd7488], %rs923;
	st.u8 	[%rd7488+1], %rs923;
	mov.b32 	%r8082, 3608;
	st.u32 	[%rd7488+4], %r8082;
	mov.b16 	%rs924, 1;
	st.u8 	[%rd7488+3], %rs924;
	mov.b32 	%r8083, 48;
	st.u32 	[%rd7488+8], %r8083;
	mov.b32 	%r8084, -1;
	st.u32 	[%rd7488+16], %r8084;
	ld.shared.u64 	%rd7489, [m_Local_$_0];
	add.s64 	%rd7490, %rd7489, %rd7487;
	mov.b32 	%r8085, 0;
	st.u32 	[%rd7490+32], %r8085;
	ld.shared.u64 	%rd7491, [m_Local_$_0];
	add.s64 	%rd7492, %rd7491, %rd7487;
	st.u32 	[%rd7492+36], %r8085;
	ld.shared.u64 	%rd7493, [m_Local_$_0];
	add.s64 	%rd7494, %rd7493, %rd7487;
	st.u32 	[%rd7494+40], %r8085;
	ld.u32 	%r8086, [%rd1079];
	setp.eq.s32 	%p4177, %r8086, 0;
	bra.uni 	$L__BB11_3812;
$L__BB11_3811:
	mov.b32 	%r8088, 21106;
	st.u32 	[%rd1079], %r8088;
	mov.b32 	%r9131, -1;
	mov.pred 	%p4177, 0;
$L__BB11_3812:
	mov.b32 	%r9132, 0;
	not.pred 	%p3889, %p4177;
	@%p3889 bra 	$L__BB11_3817;
	setp.eq.s32 	%p3890, %r9131, -1;
	@%p3890 bra 	$L__BB11_4095;
	ld.shared.u64 	%rd7495, [m_Local_$_0];
	mul.wide.s32 	%rd1025, %r9131, 16;
	add.s64 	%rd7496, %rd7495, %rd1025;
	st.u32 	[%rd7496+40], %r2495;
	ld.u32 	%r8091, [%rd1079];
	setp.eq.s32 	%p3891, %r8091, 0;
	@%p3891 bra 	$L__BB11_3815;
	bra.uni 	$L__BB11_3817;
$L__BB11_3815:
	ld.shared.u64 	%rd7497, [m_Local_$_0];
	add.s64 	%rd7498, %rd7497, %rd1025;
	st.u32 	[%rd7498+36], %r2494;
	ld.u32 	%r8093, [%rd1079];
	setp.ne.s32 	%p3892, %r8093, 0;
	@%p3892 bra 	$L__BB11_3817;
	ld.shared.u64 	%rd7499, [m_Local_$_0];
	add.s64 	%rd7500, %rd7499, %rd1025;
	st.u32 	[%rd7500+32], %r2474;
	ld.u32 	%r8094, [%rd1079];
	setp.eq.s32 	%p3893, %r8094, 0;
	selp.b32 	%r9132, %r9131, 0, %p3893;
$L__BB11_3817:
	st.u32 	[%rd1079], %r9132;
	bra.uni 	$L__BB11_3819;
$L__BB11_3818:
	shl.b32 	%r8097, %r2494, 2;
	cvt.u64.u32 	%rd7501, %r8097;
	add.s64 	%rd7502, %rd1023, %rd7501;
	mov.b32 	%r8098, 0;
	st.u32 	[%rd7502+32], %r8098;
$L__BB11_3819:
	setp.lt.s32 	%p3894, %r2470, 1;
	@%p3894 bra 	$L__BB11_3850;
	mul.wide.s32 	%rd1026, %r2474, 16;
	neg.s32 	%r9134, %r2470;
	mov.b32 	%r9133, 0;
	mov.u32 	%r9135, %r9133;
$L__BB11_3821:
	setp.ne.s32 	%p3895, %r2404, -1;
	@%p3895 bra 	$L__BB11_3823;
	mov.b32 	%r8116, 21352;
	st.u32 	[%rd1079], %r8116;
	mov.b16 	%rs984, 0;
	bra.uni 	$L__BB11_3835;
$L__BB11_3823:
	ld.shared.u64 	%rd7503, [m_Local_$_0];
	add.s64 	%rd1027, %rd7503, %rd1014;
	ld.u32 	%r2504, [%rd1027+12];
	setp.lt.s32 	%p3896, %r9135, %r2504;
	@%p3896 bra 	$L__BB11_3834;
	ld.shared.u64 	%rd7504, [m_Local_$_1];
	atom.add.u64 	%rd7505, [%rd3], 48;
	add.s64 	%rd7506, %rd7505, 56;
	setp.lt.u64 	%p3897, %rd7506, %rd7504;
	shr.u64 	%rd1028, %rd7505, 4;
	cvt.u32.u64 	%r9136, %rd1028;
	setp.ne.s32 	%p3898, %r9136, -1;
	and.pred  	%p3899, %p3897, %p3898;
	@%p3899 bra 	$L__BB11_3826;
	mov.b32 	%r8107, 21106;
	st.u32 	[%rd1079], %r8107;
	mov.b32 	%r9136, -1;
	mov.pred 	%p4178, 0;
	bra.uni 	$L__BB11_3827;
$L__BB11_3826:
	ld.shared.u64 	%rd7507, [m_Local_$_0];
	shl.b64 	%rd7508, %rd1028, 32;
	shr.s64 	%rd7509, %rd7508, 28;
	add.s64 	%rd7510, %rd7507, %rd7509;
	mov.b16 	%rs925, 0;
	st.u8 	[%rd7510], %rs925;
	st.u8 	[%rd7510+1], %rs925;
	mov.b32 	%r8101, 3608;
	st.u32 	[%rd7510+4], %r8101;
	mov.b16 	%rs926, 1;
	st.u8 	[%rd7510+3], %rs926;
	mov.b32 	%r8102, 48;
	st.u32 	[%rd7510+8], %r8102;
	mov.b32 	%r8103, -1;
	st.u32 	[%rd7510+16], %r8103;
	ld.shared.u64 	%rd7511, [m_Local_$_0];
	add.s64 	%rd7512, %rd7511, %rd7509;
	mov.b32 	%r8104, 0;
	st.u32 	[%rd7512+32], %r8104;
	ld.shared.u64 	%rd7513, [m_Local_$_0];
	add.s64 	%rd7514, %rd7513, %rd7509;
	st.u32 	[%rd7514+36], %r8104;
	ld.shared.u64 	%rd7515, [m_Local_$_0];
	add.s64 	%rd7516, %rd7515, %rd7509;
	st.u32 	[%rd7516+40], %r8104;
	ld.u32 	%r8105, [%rd1079];
	setp.eq.s32 	%p4178, %r8105, 0;
$L__BB11_3827:
	mov.b32 	%r9137, 0;
	not.pred 	%p3901, %p4178;
	@%p3901 bra 	$L__BB11_3833;
	setp.ne.s32 	%p3902, %r9136, -1;
	@%p3902 bra 	$L__BB11_3830;
	mov.b32 	%r8115, 21352;
	st.u32 	[%rd1079], %r8115;
	bra.uni 	$L__BB11_3833;
$L__BB11_3830:
	ld.shared.u64 	%rd7517, [m_Local_$_0];
	mul.wide.s32 	%rd1029, %r9136, 16;
	add.s64 	%rd7518, %rd7517, %rd1029;
	st.u32 	[%rd7518+40], %r2504;
	ld.u32 	%r8110, [%rd1079];
	setp.ne.s32 	%p3903, %r8110, 0;
	@%p3903 bra 	$L__BB11_3833;
	ld.shared.u64 	%rd7519, [m_Local_$_0];
	add.s64 	%rd7520, %rd7519, %rd1029;
	st.u32 	[%rd7520+36], %r9135;
	ld.u32 	%r8112, [%rd1079];
	setp.ne.s32 	%p3904, %r8112, 0;
	@%p3904 bra 	$L__BB11_3833;
	ld.shared.u64 	%rd7521, [m_Local_$_0];
	add.s64 	%rd7522, %rd7521, %rd1029;
	st.u32 	[%rd7522+32], %r2404;
	ld.u32 	%r8113, [%rd1079];
	setp.eq.s32 	%p3905, %r8113, 0;
	selp.b32 	%r9137, %r9136, 0, %p3905;
$L__BB11_3833:
	st.u32 	[%rd1079], %r9137;
	mov.b16 	%rs984, 0;
	bra.uni 	$L__BB11_3835;
$L__BB11_3834:
	cvt.u64.u32 	%rd7523, %r9133;
	add.s64 	%rd7524, %rd1027, %rd7523;
	ld.u8 	%rs984, [%rd7524+32];
$L__BB11_3835:
	setp.ne.s32 	%p3906, %r2474, -1;
	@%p3906 bra 	$L__BB11_3837;
	mov.b32 	%r8133, 21352;
	st.u32 	[%rd1079], %r8133;
	bra.uni 	$L__BB11_3849;
$L__BB11_3837:
	ld.shared.u64 	%rd7525, [m_Local_$_0];
	add.s64 	%rd1030, %rd7525, %rd1026;
	ld.u32 	%r2509, [%rd1030+12];
	setp.lt.s32 	%p3907, %r9135, %r2509;
	@%p3907 bra 	$L__BB11_3848;
	ld.shared.u64 	%rd7526, [m_Local_$_1];
	atom.add.u64 	%rd7527, [%rd3], 48;
	add.s64 	%rd7528, %rd7527, 56;
	setp.lt.u64 	%p3908, %rd7528, %rd7526;
	shr.u64 	%rd1031, %rd7527, 4;
	cvt.u32.u64 	%r9138, %rd1031;
	setp.ne.s32 	%p3909, %r9138, -1;
	and.pred  	%p3910, %p3908, %p3909;
	@%p3910 bra 	$L__BB11_3840;
	mov.b32 	%r8123, 21106;
	st.u32 	[%rd1079], %r8123;
	mov.b32 	%r9138, -1;
	mov.pred 	%p4179, 0;
	bra.uni 	$L__BB11_3841;
$L__BB11_3840:
	ld.shared.u64 	%rd7529, [m_Local_$_0];
	shl.b64 	%rd7530, %rd1031, 32;
	shr.s64 	%rd7531, %rd7530, 28;
	add.s64 	%rd7532, %rd7529, %rd7531;
	mov.b16 	%rs929, 0;
	st.u8 	[%rd7532], %rs929;
	st.u8 	[%rd7532+1], %rs929;
	mov.b32 	%r8117, 3608;
	st.u32 	[%rd7532+4], %r8117;
	mov.b16 	%rs930, 1;
	st.u8 	[%rd7532+3], %rs930;
	mov.b32 	%r8118, 48;
	st.u32 	[%rd7532+8], %r8118;
	mov.b32 	%r8119, -1;
	st.u32 	[%rd7532+16], %r8119;
	ld.shared.u64 	%rd7533, [m_Local_$_0];
	add.s64 	%rd7534, %rd7533, %rd7531;
	mov.b32 	%r8120, 0;
	st.u32 	[%rd7534+32], %r8120;
	ld.shared.u64 	%rd7535, [m_Local_$_0];
	add.s64 	%rd7536, %rd7535, %rd7531;
	st.u32 	[%rd7536+36], %r8120;
	ld.shared.u64 	%rd7537, [m_Local_$_0];
	add.s64 	%rd7538, %rd7537, %rd7531;
	st.u32 	[%rd7538+40], %r8120;
	ld.u32 	%r8121, [%rd1079];
	setp.eq.s32 	%p4179, %r8121, 0;
$L__BB11_3841:
	mov.b32 	%r9139, 0;
	not.pred 	%p3912, %p4179;
	@%p3912 bra 	$L__BB11_3847;
	setp.ne.s32 	%p3913, %r9138, -1;
	@%p3913 bra 	$L__BB11_3844;
	mov.b32 	%r8131, 21352;
	st.u32 	[%rd1079], %r8131;
	bra.uni 	$L__BB11_3847;
$L__BB11_3844:
	ld.shared.u64 	%rd7539, [m_Local_$_0];
	mul.wide.s32 	%rd1032, %r9138, 16;
	add.s64 	%rd7540, %rd7539, %rd1032;
	st.u32 	[%rd7540+40], %r2509;
	ld.u32 	%r8126, [%rd1079];
	setp.ne.s32 	%p3914, %r8126, 0;
	@%p3914 bra 	$L__BB11_3847;
	ld.shared.u64 	%rd7541, [m_Local_$_0];
	add.s64 	%rd7542, %rd7541, %rd1032;
	st.u32 	[%rd7542+36], %r9135;
	ld.u32 	%r8128, [%rd1079];
	setp.ne.s32 	%p3915, %r8128, 0;
	@%p3915 bra 	$L__BB11_3847;
	ld.shared.u64 	%rd7543, [m_Local_$_0];
	add.s64 	%rd7544, %rd7543, %rd1032;
	st.u32 	[%rd7544+32], %r2474;
	ld.u32 	%r8129, [%rd1079];
	setp.eq.s32 	%p3916, %r8129, 0;
	selp.b32 	%r9139, %r9138, 0, %p3916;
$L__BB11_3847:
	st.u32 	[%rd1079], %r9139;
	bra.uni 	$L__BB11_3849;
$L__BB11_3848:
	cvt.u64.u32 	%rd7545, %r9133;
	add.s64 	%rd7546, %rd1030, %rd7545;
	mov.b32 	%r8132, 0;
	st.u32 	[%rd7546+32], %r8132;
	st.u8 	[%rd7546+32], %rs984;
$L__BB11_3849:
	add.s32 	%r9135, %r9135, 1;
	add.s32 	%r9134, %r9134, 1;
	setp.ne.s32 	%p3917, %r9134, 0;
	add.s32 	%r9133, %r9133, 4;
	@%p3917 bra 	$L__BB11_3821;
$L__BB11_3850:
	ld.shared.u64 	%rd7547, [m_Local_$_0];
	add.s64 	%rd7548, %rd7547, %rd1013;
	st.u32 	[%rd7548+32], %r2474;
	ld.shared.u64 	%rd7549, [m_Local_$_0];
	add.s64 	%rd7550, %rd7549, %rd1013;
	st.u32 	[%rd7550+40], %r2470;
	ld.shared.u64 	%rd7551, [m_Local_$_0];
	add.s64 	%rd7552, %rd7551, %rd1013;
	mov.b32 	%r8134, 0;
	st.u32 	[%rd7552+48], %r8134;
$L__BB11_3851:
	ld.shared.u64 	%rd7553, [m_Local_$_1];
	atom.add.u64 	%rd7554, [%rd3], 48;
	add.s64 	%rd7555, %rd7554, 56;
	setp.lt.u64 	%p3918, %rd7555, %rd7553;
	shr.u64 	%rd1033, %rd7554, 4;
	cvt.u32.u64 	%r9142, %rd1033;
	setp.ne.s32 	%p3919, %r9142, -1;
	and.pred  	%p3920, %p3918, %p3919;
	@%p3920 bra 	$L__BB11_3853;
	mov.b32 	%r8143, 21352;
	st.u32 	[%rd1079], %r8143;
	mov.b32 	%r9142, -1;
	mov.pred 	%p4180, 0;
	bra.uni 	$L__BB11_3857;
$L__BB11_3853:
	setp.ne.s32 	%p3921, %r2469, -1;
	ld.shared.u64 	%rd7556, [m_Local_$_0];
	shl.b64 	%rd7557, %rd1033, 32;
	shr.s64 	%rd1034, %rd7557, 28;
	add.s64 	%rd7558, %rd7556, %rd1034;
	mov.b16 	%rs931, 0;
	st.u8 	[%rd7558], %rs931;
	st.u8 	[%rd7558+1], %rs931;
	mov.b32 	%r8136, 16901;
	st.u32 	[%rd7558+4], %r8136;
	mov.b16 	%rs932, 1;
	st.u8 	[%rd7558+3], %rs932;
	mov.b32 	%r8137, 44;
	st.u32 	[%rd7558+8], %r8137;
	mov.b32 	%r8138, -1;
	st.u32 	[%rd7558+16], %r8138;
	@%p3921 bra 	$L__BB11_3855;
	mov.b32 	%r8140, 21352;
	st.u32 	[%rd1079], %r8140;
	mov.b32 	%r9140, 0;
	ld.shared.u64 	%rd7593, [m_Local_$_0];
	mov.u32 	%r9141, %r9140;
	bra.uni 	$L__BB11_3856;
$L__BB11_3855:
	ld.shared.u64 	%rd7593, [m_Local_$_0];
	mul.wide.s32 	%rd7559, %r2469, 16;
	add.s64 	%rd7560, %rd7593, %rd7559;
	ld.u32 	%r9140, [%rd7560+32];
	ld.u32 	%r9141, [%rd7560+40];
$L__BB11_3856:
	add.s64 	%rd7561, %rd7593, %rd1034;
	st.u32 	[%rd7561+32], %r9140;
	ld.shared.u64 	%rd7562, [m_Local_$_0];
	add.s64 	%rd7563, %rd7562, %rd1034;
	st.u32 	[%rd7563+40], %r9141;
	ld.u32 	%r8141, [%rd1079];
	setp.eq.s32 	%p4180, %r8141, 0;
$L__BB11_3857:
	not.pred 	%p3923, %p4180;
	@%p3923 bra 	$L__BB11_3936;
	{ // callseq 166, 0
	.param .b64 param0;
	st.param.b64 	[param0], %rd1078;
	.param .b32 param1;
	st.param.b32 	[param1], %r9142;
	.param .b64 param2;
	st.param.b64 	[param2], %rd1079;
	.param .b32 retval0;
	call.uni (retval0), 
	_Z41invoke_java_lang_StringBuilder_toString9_PciPi, 
	(
	param0, 
	param1, 
	param2
	);
	ld.param.b32 	%r8145, [retval0];
	} // callseq 166
	ld.u32 	%r8147, [%rd1079];
	setp.eq.s32 	%p3924, %r8147, 0;
	selp.b32 	%r9161, %r8145, 0, %p3924;
	bra.uni 	$L__BB11_3936;
$L__BB11_3859:
	ld.u32 	%r2524, [%rd213+32];
	ld.shared.u64 	%rd2467, [m_Local_$_1];
	atom.add.u64 	%rd2468, [%rd3], 48;
	add.s64 	%rd2469, %rd2468, 56;
	setp.lt.u64 	%p1263, %rd2469, %rd2467;
	shr.u64 	%rd2470, %rd2468, 4;
	cvt.u32.u64 	%r3808, %rd2470;
	selp.b32 	%r2525, %r3808, -1, %p1263;
	setp.ne.s32 	%p1264, %r2525, -1;
	@%p1264 bra 	$L__BB11_3861;
	mov.b32 	%r3918, 21352;
	st.u32 	[%rd1079], %r3918;
	bra.uni 	$L__BB11_3936;
$L__BB11_3861:
	ld.shared.u64 	%rd2471, [m_Local_$_0];
	mul.wide.s32 	%rd1038, %r2525, 16;
	add.s64 	%rd2472, %rd2471, %rd1038;
	mov.b16 	%rs299, 1;
	st.u8 	[%rd2472], %rs299;
	mov.b16 	%rs300, 0;
	st.u8 	[%rd2472+1], %rs300;
	mov.b32 	%r3809, 2906;
	st.u32 	[%rd2472+4], %r3809;
	st.u8 	[%rd2472+3], %rs299;
	mov.b32 	%r3810, 48;
	st.u32 	[%rd2472+8], %r3810;
	mov.b32 	%r3811, -1;
	st.u32 	[%rd2472+16], %r3811;
	ld.shared.u64 	%rd2473, [m_Local_$_0];
	mul.wide.s32 	%rd1039, %r2524, 16;
	add.s64 	%rd2474, %rd2473, %rd1039;
	ld.u32 	%r2526, [%rd2474+12];
	shl.b32 	%r3812, %r2526, 2;
	add.s32 	%r3813, %r3812, 32;
	shr.s32 	%r3814, %r3813, 31;
	shr.u32 	%r3815, %r3814, 29;
	add.s32 	%r3816, %r3813, %r3815;
	and.b32  	%r3817, %r3816, -8;
	sub.s32 	%r3818, %r3813, %r3817;
	setp.eq.s32 	%p1265, %r3818, 0;
	sub.s32 	%r3819, %r3812, %r3818;
	add.s32 	%r3820, %r3819, 40;
	selp.b32 	%r2527, %r3813, %r3820, %p1265;
	ld.shared.u64 	%rd1040, [m_Local_$_1];
	and.b32  	%r3821, %r2527, 12;
	setp.eq.s32 	%p1266, %r3821, 0;
	mov.u32 	%r9143, %r2527;
	@%p1266 bra 	$L__BB11_3863;
	shr.s32 	%r3822, %r2527, 31;
	shr.u32 	%r3823, %r3822, 28;
	add.s32 	%r3824, %r2527, %r3823;
	and.b32  	%r3825, %r3824, -16;
	add.s32 	%r9143, %r3825, 16;
$L__BB11_3863:
	cvt.s64.s32 	%rd2475, %r9143;
	atom.add.u64 	%rd2476, [%rd3], %rd2475;
	cvt.s64.s32 	%rd2477, %r2527;
	add.s64 	%rd2478, %rd2477, %rd2476;
	add.s64 	%rd2479, %rd2478, 8;
	setp.lt.u64 	%p1267, %rd2479, %rd1040;
	shr.u64 	%rd2480, %rd2476, 4;
	cvt.u32.u64 	%r3826, %rd2480;
	selp.b32 	%r2530, %r3826, -1, %p1267;
	setp.ne.s32 	%p1268, %r2530, -1;
	@%p1268 bra 	$L__BB11_3865;
	mov.b32 	%r3881, 21352;
	st.u32 	[%rd1079], %r3881;
	bra.uni 	$L__BB11_3904;
$L__BB11_3865:
	ld.shared.u64 	%rd2481, [m_Local_$_0];
	mul.wide.s32 	%rd1041, %r2530, 16;
	add.s64 	%rd2482, %rd2481, %rd1041;
	mov.b16 	%rs301, 0;
	st.u8 	[%rd2482], %rs301;
	st.u8 	[%rd2482+1], %rs301;
	mov.b32 	%r3827, 4335;
	st.u32 	[%rd2482+4], %r3827;
	mov.b16 	%rs302, 1;
	st.u8 	[%rd2482+3], %rs302;
	st.u32 	[%rd2482+8], %r2527;
	st.u32 	[%rd2482+12], %r2526;
	setp.lt.s32 	%p1269, %r2526, 1;
	@%p1269 bra 	$L__BB11_3904;
	setp.eq.s32 	%p1270, %r2526, 1;
	mov.b32 	%r2550, 0;
	@%p1270 bra 	$L__BB11_3892;
	and.b32  	%r2550, %r2526, 2147483646;
	neg.s32 	%r9145, %r2550;
	mov.b32 	%r9144, 0;
	mov.u32 	%r9146, %r9144;
$L__BB11_3868:
	add.s32 	%r2536, %r9146, 1;
	ld.shared.u64 	%rd2483, [m_Local_$_0];
	add.s64 	%rd1042, %rd2483, %rd1041;
	ld.u32 	%r2537, [%rd1042+12];
	setp.lt.s32 	%p1271, %r9146, %r2537;
	@%p1271 bra 	$L__BB11_3879;
	ld.shared.u64 	%rd2484, [m_Local_$_1];
	atom.add.u64 	%rd2485, [%rd3], 48;
	add.s64 	%rd2486, %rd2485, 56;
	setp.lt.u64 	%p1272, %rd2486, %rd2484;
	shr.u64 	%rd1043, %rd2485, 4;
	cvt.u32.u64 	%r9147, %rd1043;
	setp.ne.s32 	%p1273, %r9147, -1;
	and.pred  	%p1274, %p1272, %p1273;
	@%p1274 bra 	$L__BB11_3871;
	mov.b32 	%r3836, 21106;
	st.u32 	[%rd1079], %r3836;
	mov.b32 	%r9147, -1;
	mov.pred 	%p4181, 0;
	bra.uni 	$L__BB11_3872;
$L__BB11_3871:
	ld.shared.u64 	%rd2487, [m_Local_$_0];
	shl.b64 	%rd2488, %rd1043, 32;
	shr.s64 	%rd2489, %rd2488, 28;
	add.s64 	%rd2490, %rd2487, %rd2489;
	mov.b16 	%rs303, 0;
	st.u8 	[%rd2490], %rs303;
	st.u8 	[%rd2490+1], %rs303;
	mov.b32 	%r3830, 3608;
	st.u32 	[%rd2490+4], %r3830;
	mov.b16 	%rs304, 1;
	st.u8 	[%rd2490+3], %rs304;
	mov.b32 	%r3831, 48;
	st.u32 	[%rd2490+8], %r3831;
	mov.b32 	%r3832, -1;
	st.u32 	[%rd2490+16], %r3832;
	ld.shared.u64 	%rd2491, [m_Local_$_0];
	add.s64 	%rd2492, %rd2491, %rd2489;
	mov.b32 	%r3833, 0;
	st.u32 	[%rd2492+32], %r3833;
	ld.shared.u64 	%rd2493, [m_Local_$_0];
	add.s64 	%rd2494, %rd2493, %rd2489;
	st.u32 	[%rd2494+36], %r3833;
	ld.shared.u64 	%rd2495, [m_Local_$_0];
	add.s64 	%rd2496, %rd2495, %rd2489;
	st.u32 	[%rd2496+40], %r3833;
	ld.u32 	%r3834, [%rd1079];
	setp.eq.s32 	%p4181, %r3834, 0;
$L__BB11_3872:
	mov.b32 	%r9148, 0;
	not.pred 	%p1276, %p4181;
	@%p1276 bra 	$L__BB11_3878;
	setp.ne.s32 	%p1277, %r9147, -1;
	@%p1277 bra 	$L__BB11_3875;
	mov.b32 	%r3844, 21352;
	st.u32 	[%rd1079], %r3844;
	bra.uni 	$L__BB11_3878;
$L__BB11_3875:
	ld.shared.u64 	%rd2497, [m_Local_$_0];
	mul.wide.s32 	%rd1044, %r9147, 16;
	add.s64 	%rd2498, %rd2497, %rd1044;
	st.u32 	[%rd2498+40], %r2537;
	ld.u32 	%r3839, [%rd1079];
	setp.ne.s32 	%p1278, %r3839, 0;
	@%p1278 bra 	$L__BB11_3878;
	ld.shared.u64 	%rd2499, [m_Local_$_0];
	add.s64 	%rd2500, %rd2499, %rd1044;
	st.u32 	[%rd2500+36], %r9146;
	ld.u32 	%r3841, [%rd1079];
	setp.ne.s32 	%p1279, %r3841, 0;
	@%p1279 bra 	$L__BB11_3878;
	ld.shared.u64 	%rd2501, [m_Local_$_0];
	add.s64 	%rd2502, %rd2501, %rd1044;
	st.u32 	[%rd2502+32], %r2530;
	ld.u32 	%r3842, [%rd1079];
	setp.eq.s32 	%p1280, %r3842, 0;
	selp.b32 	%r9148, %r9147, 0, %p1280;
$L__BB11_3878:
	st.u32 	[%rd1079], %r9148;
	bra.uni 	$L__BB11_3880;
$L__BB11_3879:
	cvt.u64.u32 	%rd2503, %r9144;
	add.s64 	%rd2504, %rd1042, %rd2503;
	mov.b32 	%r3845, 0;
	st.u32 	[%rd2504+32], %r3845;
$L__BB11_3880:
	ld.shared.u64 	%rd2505, [m_Local_$_0];
	add.s64 	%rd1045, %rd2505, %rd1041;
	ld.u32 	%r2542, [%rd1045+12];
	setp.lt.s32 	%p1281, %r2536, %r2542;
	@%p1281 bra 	$L__BB11_3890;
	ld.shared.u64 	%rd2506, [m_Local_$_1];
	atom.add.u64 	%rd2507, [%rd3], 48;
	add.s64 	%rd2508, %rd2507, 56;
	setp.ge.u64 	%p1282, %rd2508, %rd2506;
	shr.u64 	%rd1046, %rd2507, 4;
	cvt.u32.u64 	%r9149, %rd1046;
	setp.eq.s32 	%p1283, %r9149, -1;
	or.pred  	%p1284, %p1282, %p1283;
	@%p1284 bra 	$L__BB11_3883;
	ld.shared.u64 	%rd2509, [m_Local_$_0];
	shl.b64 	%rd2510, %rd1046, 32;
	shr.s64 	%rd2511, %rd2510, 28;
	add.s64 	%rd2512, %rd2509, %rd2511;
	mov.b16 	%rs305, 0;
	st.u8 	[%rd2512], %rs305;
	st.u8 	[%rd2512+1], %rs305;
	mov.b32 	%r3846, 3608;
	st.u32 	[%rd2512+4], %r3846;
	mov.b16 	%rs306, 1;
	st.u8 	[%rd2512+3], %rs306;
	mov.b32 	%r3847, 48;
	st.u32 	[%rd2512+8], %r3847;
	mov.b32 	%r3848, -1;
	st.u32 	[%rd2512+16], %r3848;
	ld.shared.u64 	%rd2513, [m_Local_$_0];
	add.s64 	%rd2514, %rd2513, %rd2511;
	mov.b32 	%r3849, 0;
	st.u32 	[%rd2514+32], %r3849;
	ld.shared.u64 	%rd2515, [m_Local_$_0];
	add.s64 	%rd2516, %rd2515, %rd2511;
	st.u32 	[%rd2516+36], %r3849;
	ld.shared.u64 	%rd2517, [m_Local_$_0];
	add.s64 	%rd2518, %rd2517, %rd2511;
	st.u32 	[%rd2518+40], %r3849;
	ld.u32 	%r3850, [%rd1079];
	setp.eq.s32 	%p4182, %r3850, 0;
	bra.uni 	$L__BB11_3884;
$L__BB11_3883:
	mov.b32 	%r3852, 21106;
	st.u32 	[%rd1079], %r3852;
	mov.b32 	%r9149, -1;
	mov.pred 	%p4182, 0;
$L__BB11_3884:
	mov.b32 	%r9150, 0;
	not.pred 	%p1286, %p4182;
	@%p1286 bra 	$L__BB11_3889;
	setp.eq.s32 	%p1287, %r9149, -1;
	@%p1287 bra 	$L__BB11_4096;
	ld.shared.u64 	%rd2519, [m_Local_$_0];
	mul.wide.s32 	%rd1047, %r9149, 16;
	add.s64 	%rd2520, %rd2519, %rd1047;
	st.u32 	[%rd2520+40], %r2542;
	ld.u32 	%r3855, [%rd1079];
	setp.eq.s32 	%p1288, %r3855, 0;
	@%p1288 bra 	$L__BB11_3887;
	bra.uni 	$L__BB11_3889;
$L__BB11_3887:
	ld.shared.u64 	%rd2521, [m_Local_$_0];
	add.s64 	%rd2522, %rd2521, %rd1047;
	st.u32 	[%rd2522+36], %r2536;
	ld.u32 	%r3857, [%rd1079];
	setp.ne.s32 	%p1289, %r3857, 0;
	@%p1289 bra 	$L__BB11_3889;
	ld.shared.u64 	%rd2523, [m_Local_$_0];
	add.s64 	%rd2524, %rd2523, %rd1047;
	st.u32 	[%rd2524+32], %r2530;
	ld.u32 	%r3858, [%rd1079];
	setp.eq.s32 	%p1290, %r3858, 0;
	selp.b32 	%r9150, %r9149, 0, %p1290;
$L__BB11_3889:
	st.u32 	[%rd1079], %r9150;
	bra.uni 	$L__BB11_3891;
$L__BB11_3890:
	add.s32 	%r3861, %r9144, 4;
	cvt.u64.u32 	%rd2525, %r3861;
	add.s64 	%rd2526, %rd1045, %rd2525;
	mov.b32 	%r3862, 0;
	st.u32 	[%rd2526+32], %r3862;
$L__BB11_3891:
	add.s32 	%r9146, %r9146, 2;
	add.s32 	%r9145, %r9145, 2;
	add.s32 	%r9144, %r9144, 8;
	setp.ne.s32 	%p1291, %r9145, 0;
	@%p1291 bra 	$L__BB11_3868;
$L__BB11_3892:
	and.b32  	%r3863, %r2526, 1;
	setp.eq.b32 	%p1292, %r3863, 1;
	not.pred 	%p1293, %p1292;
	@%p1293 bra 	$L__BB11_3904;
	ld.shared.u64 	%rd2527, [m_Local_$_0];
	add.s64 	%rd1048, %rd2527, %rd1041;
	ld.u32 	%r2551, [%rd1048+12];
	setp.lt.s32 	%p1294, %r2550, %r2551;
	@%p1294 bra 	$L__BB11_3903;
	ld.shared.u64 	%rd2528, [m_Local_$_1];
	atom.add.u64 	%rd2529, [%rd3], 48;
	add.s64 	%rd2530, %rd2529, 56;
	setp.ge.u64 	%p1295, %rd2530, %rd2528;
	shr.u64 	%rd1049, %rd2529, 4;
	cvt.u32.u64 	%r9152, %rd1049;
	setp.eq.s32 	%p1296, %r9152, -1;
	or.pred  	%p1297, %p1295, %p1296;
	@%p1297 bra 	$L__BB11_3896;
	ld.shared.u64 	%rd2531, [m_Local_$_0];
	shl.b64 	%rd2532, %rd1049, 32;
	shr.s64 	%rd2533, %rd2532, 28;
	add.s64 	%rd2534, %rd2531, %rd2533;
	mov.b16 	%rs307, 0;
	st.u8 	[%rd2534], %rs307;
	st.u8 	[%rd2534+1], %rs307;
	mov.b32 	%r3864, 3608;
	st.u32 	[%rd2534+4], %r3864;
	mov.b16 	%rs308, 1;
	st.u8 	[%rd2534+3], %rs308;
	mov.b32 	%r3865, 48;
	st.u32 	[%rd2534+8], %r3865;
	mov.b32 	%r3866, -1;
	st.u32 	[%rd2534+16], %r3866;
	ld.shared.u64 	%rd2535, [m_Local_$_0];
	add.s64 	%rd2536, %rd2535, %rd2533;
	mov.b32 	%r3867, 0;
	st.u32 	[%rd2536+32], %r3867;
	ld.shared.u64 	%rd2537, [m_Local_$_0];
	add.s64 	%rd2538, %rd2537, %rd2533;
	st.u32 	[%rd2538+36], %r3867;
	ld.shared.u64 	%rd2539, [m_Local_$_0];
	add.s64 	%rd2540, %rd2539, %rd2533;
	st.u32 	[%rd2540+40], %r3867;
	ld.u32 	%r3868, [%rd1079];
	setp.eq.s32 	%p4183, %r3868, 0;
	bra.uni 	$L__BB11_3897;
$L__BB11_3896:
	mov.b32 	%r3870, 21106;
	st.u32 	[%rd1079], %r3870;
	mov.b32 	%r9152, -1;
	mov.pred 	%p4183, 0;
$L__BB11_3897:
	mov.b32 	%r9153, 0;
	not.pred 	%p1299, %p4183;
	@%p1299 bra 	$L__BB11_3902;
	setp.eq.s32 	%p1300, %r9152, -1;
	@%p1300 bra 	$L__BB11_4097;
	ld.shared.u64 	%rd2541, [m_Local_$_0];
	mul.wide.s32 	%rd1050, %r9152, 16;
	add.s64 	%rd2542, %rd2541, %rd1050;
	st.u32 	[%rd2542+40], %r2551;
	ld.u32 	%r3873, [%rd1079];
	setp.eq.s32 	%p1301, %r3873, 0;
	@%p1301 bra 	$L__BB11_3900;
	bra.uni 	$L__BB11_3902;
$L__BB11_3900:
	ld.shared.u64 	%rd2543, [m_Local_$_0];
	add.s64 	%rd2544, %rd2543, %rd1050;
	st.u32 	[%rd2544+36], %r2550;
	ld.u32 	%r3875, [%rd1079];
	setp.ne.s32 	%p1302, %r3875, 0;
	@%p1302 bra 	$L__BB11_3902;
	ld.shared.u64 	%rd2545, [m_Local_$_0];
	add.s64 	%rd2546, %rd2545, %rd1050;
	st.u32 	[%rd2546+32], %r2530;
	ld.u32 	%r3876, [%rd1079];
	setp.eq.s32 	%p1303, %r3876, 0;
	selp.b32 	%r9153, %r9152, 0, %p1303;
$L__BB11_3902:
	st.u32 	[%rd1079], %r9153;
	bra.uni 	$L__BB11_3904;
$L__BB11_3903:
	shl.b32 	%r3879, %r2550, 2;
	cvt.u64.u32 	%rd2547, %r3879;
	add.s64 	%rd2548, %rd1048, %rd2547;
	mov.b32 	%r3880, 0;
	st.u32 	[%rd2548+32], %r3880;
$L__BB11_3904:
	setp.lt.s32 	%p1304, %r2526, 1;
	@%p1304 bra 	$L__BB11_3935;
	mul.wide.s32 	%rd1051, %r2530, 16;
	neg.s32 	%r9155, %r2526;
	mov.b32 	%r9154, 0;
	mov.u32 	%r9156, %r9154;
$L__BB11_3906:
	setp.ne.s32 	%p1305, %r2524, -1;
	@%p1305 bra 	$L__BB11_3908;
	mov.b32 	%r3898, 21352;
	st.u32 	[%rd1079], %r3898;
	mov.b16 	%rs985, 0;
	bra.uni 	$L__BB11_3920;
$L__BB11_3908:
	ld.shared.u64 	%rd2549, [m_Local_$_0];
	add.s64 	%rd1052, %rd2549, %rd1039;
	ld.u32 	%r2560, [%rd1052+12];
	setp.lt.s32 	%p1306, %r9156, %r2560;
	@%p1306 bra 	$L__BB11_3919;
	ld.shared.u64 	%rd2550, [m_Local_$_1];
	atom.add.u64 	%rd2551, [%rd3], 48;
	add.s64 	%rd2552, %rd2551, 56;
	setp.lt.u64 	%p1307, %rd2552, %rd2550;
	shr.u64 	%rd1053, %rd2551, 4;
	cvt.u32.u64 	%r9157, %rd1053;
	setp.ne.s32 	%p1308, %r9157, -1;
	and.pred  	%p1309, %p1307, %p1308;
	@%p1309 bra 	$L__BB11_3911;
	mov.b32 	%r3889, 21106;
	st.u32 	[%rd1079], %r3889;
	mov.b32 	%r9157, -1;
	mov.pred 	%p4184, 0;
	bra.uni 	$L__BB11_3912;
$L__BB11_3911:
	ld.shared.u64 	%rd2553, [m_Local_$_0];
	shl.b64 	%rd2554, %rd1053, 32;
	shr.s64 	%rd2555, %rd2554, 28;
	add.s64 	%rd2556, %rd2553, %rd2555;
	mov.b16 	%rs309, 0;
	st.u8 	[%rd2556], %rs309;
	st.u8 	[%rd2556+1], %rs309;
	mov.b32 	%r3883, 3608;
	st.u32 	[%rd2556+4], %r3883;
	mov.b16 	%rs310, 1;
	st.u8 	[%rd2556+3], %rs310;
	mov.b32 	%r3884, 48;
	st.u32 	[%rd2556+8], %r3884;
	mov.b32 	%r3885, -1;
	st.u32 	[%rd2556+16], %r3885;
	ld.shared.u64 	%rd2557, [m_Local_$_0];
	add.s64 	%rd2558, %rd2557, %rd2555;
	mov.b32 	%r3886, 0;
	st.u32 	[%rd2558+32], %r3886;
	ld.shared.u64 	%rd2559, [m_Local_$_0];
	add.s64 	%rd2560, %rd2559, %rd2555;
	st.u32 	[%rd2560+36], %r3886;
	ld.shared.u64 	%rd2561, [m_Local_$_0];
	add.s64 	%rd2562, %rd2561, %rd2555;
	st.u32 	[%rd2562+40], %r3886;
	ld.u32 	%r3887, [%rd1079];
	setp.eq.s32 	%p4184, %r3887, 0;
$L__BB11_3912:
	mov.b32 	%r9158, 0;
	not.pred 	%p1311, %p4184;
	@%p1311 bra 	$L__BB11_3918;
	setp.ne.s32 	%p1312, %r9157, -1;
	@%p1312 bra 	$L__BB11_3915;
	mov.b32 	%r3897, 21352;
	st.u32 	[%rd1079], %r3897;
	bra.uni 	$L__BB11_3918;
$L__BB11_3915:
	ld.shared.u64 	%rd2563, [m_Local_$_0];
	mul.wide.s32 	%rd1054, %r9157, 16;
	add.s64 	%rd2564, %rd2563, %rd1054;
	st.u32 	[%rd2564+40], %r2560;
	ld.u32 	%r3892, [%rd1079];
	setp.ne.s32 	%p1313, %r3892, 0;
	@%p1313 bra 	$L__BB11_3918;
	ld.shared.u64 	%rd2565, [m_Local_$_0];
	add.s64 	%rd2566, %rd2565, %rd1054;
	st.u32 	[%rd2566+36], %r9156;
	ld.u32 	%r3894, [%rd1079];
	setp.ne.s32 	%p1314, %r3894, 0;
	@%p1314 bra 	$L__BB11_3918;
	ld.shared.u64 	%rd2567, [m_Local_$_0];
	add.s64 	%rd2568, %rd2567, %rd1054;
	st.u32 	[%rd2568+32], %r2524;
	ld.u32 	%r3895, [%rd1079];
	setp.eq.s32 	%p1315, %r3895, 0;
	selp.b32 	%r9158, %r9157, 0, %p1315;
$L__BB11_3918:
	st.u32 	[%rd1079], %r9158;
	mov.b16 	%rs985, 0;
	bra.uni 	$L__BB11_3920;
$L__BB11_3919:
	cvt.u64.u32 	%rd2569, %r9154;
	add.s64 	%rd2570, %rd1052, %rd2569;
	ld.u8 	%rs985, [%rd2570+32];
$L__BB11_3920:
	setp.ne.s32 	%p1316, %r2530, -1;
	@%p1316 bra 	$L__BB11_3922;
	mov.b32 	%r3915, 21352;
	st.u32 	[%rd1079], %r3915;
	bra.uni 	$L__BB11_3934;
$L__BB11_3922:
	ld.shared.u64 	%rd2571, [m_Local_$_0];
	add.s64 	%rd1055, %rd2571, %rd1051;
	ld.u32 	%r2565, [%rd1055+12];
	setp.lt.s32 	%p1317, %r9156, %r2565;
	@%p1317 bra 	$L__BB11_3933;
	ld.shared.u64 	%rd2572, [m_Local_$_1];
	atom.add.u64 	%rd2573, [%rd3], 48;
	add.s64 	%rd2574, %rd2573, 56;
	setp.lt.u64 	%p1318, %rd2574, %rd2572;
	shr.u64 	%rd1056, %rd2573, 4;
	cvt.u32.u64 	%r9159, %rd1056;
	setp.ne.s32 	%p1319, %r9159, -1;
	and.pred  	%p1320, %p1318, %p1319;
	@%p1320 bra 	$L__BB11_3925;
	mov.b32 	%r3905, 21106;
	st.u32 	[%rd1079], %r3905;
	mov.b32 	%r9159, -1;
	mov.pred 	%p4185, 0;
	bra.uni 	$L__BB11_3926;
$L__BB11_3925:
	ld.shared.u64 	%rd2575, [m_Local_$_0];
	shl.b64 	%rd2576, %rd1056, 32;
	shr.s64 	%rd2577, %rd2576, 28;
	add.s64 	%rd2578, %rd2575, %rd2577;
	mov.b16 	%rs313, 0;
	st.u8 	[%rd2578], %rs313;
	st.u8 	[%rd2578+1], %rs313;
	mov.b32 	%r3899, 3608;
	st.u32 	[%rd2578+4], %r3899;
	mov.b16 	%rs314, 1;
	st.u8 	[%rd2578+3], %rs314;
	mov.b32 	%r3900, 48;
	st.u32 	[%rd2578+8], %r3900;
	mov.b32 	%r3901, -1;
	st.u32 	[%rd2578+16], %r3901;
	ld.shared.u64 	%rd2579, [m_Local_$_0];
	add.s64 	%rd2580, %rd2579, %rd2577;
	mov.b32 	%r3902, 0;
	st.u32 	[%rd2580+32], %r3902;
	ld.shared.u64 	%rd2581, [m_Local_$_0];
	add.s64 	%rd2582, %rd2581, %rd2577;
	st.u32 	[%rd2582+36], %r3902;
	ld.shared.u64 	%rd2583, [m_Local_$_0];
	add.s64 	%rd2584, %rd2583, %rd2577;
	st.u32 	[%rd2584+40], %r3902;
	ld.u32 	%r3903, [%rd1079];
	setp.eq.s32 	%p4185, %r3903, 0;
$L__BB11_3926:
	mov.b32 	%r9160, 0;
	not.pred 	%p1322, %p4185;
	@%p1322 bra 	$L__BB11_3932;
	setp.ne.s32 	%p1323, %r9159, -1;
	@%p1323 bra 	$L__BB11_3929;
	mov.b32 	%r3913, 21352;
	st.u32 	[%rd1079], %r3913;
	bra.uni 	$L__BB11_3932;
$L__BB11_3929:
	ld.shared.u64 	%rd2585, [m_Local_$_0];
	mul.wide.s32 	%rd1057, %r9159, 16;
	add.s64 	%rd2586, %rd2585, %rd1057;
	st.u32 	[%rd2586+40], %r2565;
	ld.u32 	%r3908, [%rd1079];
	setp.ne.s32 	%p1324, %r3908, 0;
	@%p1324 bra 	$L__BB11_3932;
	ld.shared.u64 	%rd2587, [m_Local_$_0];
	add.s64 	%rd2588, %rd2587, %rd1057;
	st.u32 	[%rd2588+36], %r9156;
	ld.u32 	%r3910, [%rd1079];
	setp.ne.s32 	%p1325, %r3910, 0;
	@%p1325 bra 	$L__BB11_3932;
	ld.shared.u64 	%rd2589, [m_Local_$_0];
	add.s64 	%rd2590, %rd2589, %rd1057;
	st.u32 	[%rd2590+32], %r2530;
	ld.u32 	%r3911, [%rd1079];
	setp.eq.s32 	%p1326, %r3911, 0;
	selp.b32 	%r9160, %r9159, 0, %p1326;
$L__BB11_3932:
	st.u32 	[%rd1079], %r9160;
	bra.uni 	$L__BB11_3934;
$L__BB11_3933:
	cvt.u64.u32 	%rd2591, %r9154;
	add.s64 	%rd2592, %rd1055, %rd2591;
	mov.b32 	%r3914, 0;
	st.u32 	[%rd2592+32], %r3914;
	st.u8 	[%rd2592+32], %rs985;
$L__BB11_3934:
	add.s32 	%r9156, %r9156, 1;
	add.s32 	%r9155, %r9155, 1;
	setp.ne.s32 	%p1327, %r9155, 0;
	add.s32 	%r9154, %r9154, 4;
	@%p1327 bra 	$L__BB11_3906;
$L__BB11_3935:
	ld.shared.u64 	%rd2593, [m_Local_$_0];
	add.s64 	%rd2594, %rd2593, %rd1038;
	st.u32 	[%rd2594+32], %r2530;
	ld.shared.u64 	%rd2595, [m_Local_$_0];
	add.s64 	%rd2596, %rd2595, %rd1038;
	st.u32 	[%rd2596+40], %r2526;
	ld.shared.u64 	%rd2597, [m_Local_$_0];
	add.s64 	%rd2598, %rd2597, %rd1038;
	mov.b32 	%r3916, 0;
	st.u32 	[%rd2598+48], %r3916;
	mov.u32 	%r9161, %r2525;
$L__BB11_3936:
	ld.u32 	%r8150, [%rd1079];
	setp.eq.s32 	%p3925, %r8150, 0;
	selp.b32 	%r9180, %r9161, 0, %p3925;
	bra.uni 	$L__BB11_4014;
$L__BB11_3937:
	ld.u32 	%r2575, [%rd2+32];
	ld.shared.u64 	%rd1081, [m_Local_$_1];
	atom.add.u64 	%rd1082, [%rd1078+8], 48;
	add.s64 	%rd1083, %rd1082, 56;
	setp.lt.u64 	%p534, %rd1083, %rd1081;
	shr.u64 	%rd1084, %rd1082, 4;
	cvt.u32.u64 	%r2628, %rd1084;
	selp.b32 	%r2576, %r2628, -1, %p534;
	setp.ne.s32 	%p535, %r2576, -1;
	@%p535 bra 	$L__BB11_3939;
	mov.b32 	%r2738, 21352;
	st.u32 	[%rd1079], %r2738;
	bra.uni 	$L__BB11_4014;
$L__BB11_3939:
	ld.shared.u64 	%rd1085, [m_Local_$_0];
	mul.wide.s32 	%rd1058, %r2576, 16;
	add.s64 	%rd1086, %rd1085, %rd1058;
	mov.b16 	%rs109, 1;
	st.u8 	[%rd1086], %rs109;
	mov.b16 	%rs110, 0;
	st.u8 	[%rd1086+1], %rs110;
	mov.b32 	%r2629, 2906;
	st.u32 	[%rd1086+4], %r2629;
	st.u8 	[%rd1086+3], %rs109;
	mov.b32 	%r2630, 48;
	st.u32 	[%rd1086+8], %r2630;
	mov.b32 	%r2631, -1;
	st.u32 	[%rd1086+16], %r2631;
	ld.shared.u64 	%rd1087, [m_Local_$_0];
	mul.wide.s32 	%rd1059, %r2575, 16;
	add.s64 	%rd1088, %rd1087, %rd1059;
	ld.u32 	%r2577, [%rd1088+12];
	shl.b32 	%r2632, %r2577, 2;
	add.s32 	%r2633, %r2632, 32;
	shr.s32 	%r2634, %r2633, 31;
	shr.u32 	%r2635, %r2634, 29;
	add.s32 	%r2636, %r2633, %r2635;
	and.b32  	%r2637, %r2636, -8;
	sub.s32 	%r2638, %r2633, %r2637;
	setp.eq.s32 	%p536, %r2638, 0;
	sub.s32 	%r2639, %r2632, %r2638;
	add.s32 	%r2640, %r2639, 40;
	selp.b32 	%r2578, %r2633, %r2640, %p536;
	ld.shared.u64 	%rd1060, [m_Local_$_1];
	and.b32  	%r2641, %r2578, 12;
	setp.eq.s32 	%p537, %r2641, 0;
	mov.u32 	%r9162, %r2578;
	@%p537 bra 	$L__BB11_3941;
	shr.s32 	%r2642, %r2578, 31;
	shr.u32 	%r2643, %r2642, 28;
	add.s32 	%r2644, %r2578, %r2643;
	and.b32  	%r2645, %r2644, -16;
	add.s32 	%r9162, %r2645, 16;
$L__BB11_3941:
	cvt.s64.s32 	%rd1089, %r9162;
	atom.add.u64 	%rd1090, [%rd1078+8], %rd1089;
	cvt.s64.s32 	%rd1091, %r2578;
	add.s64 	%rd1092, %rd1091, %rd1090;
	add.s64 	%rd1093, %rd1092, 8;
	setp.lt.u64 	%p538, %rd1093, %rd1060;
	shr.u64 	%rd1094, %rd1090, 4;
	cvt.u32.u64 	%r2646, %rd1094;
	selp.b32 	%r2581, %r2646, -1, %p538;
	setp.ne.s32 	%p539, %r2581, -1;
	@%p539 bra 	$L__BB11_3943;
	mov.b32 	%r2701, 21352;
	st.u32 	[%rd1079], %r2701;
	bra.uni 	$L__BB11_3982;
$L__BB11_3943:
	ld.shared.u64 	%rd1095, [m_Local_$_0];
	mul.wide.s32 	%rd1061, %r2581, 16;
	add.s64 	%rd1096, %rd1095, %rd1061;
	mov.b16 	%rs111, 0;
	st.u8 	[%rd1096], %rs111;
	st.u8 	[%rd1096+1], %rs111;
	mov.b32 	%r2647, 4335;
	st.u32 	[%rd1096+4], %r2647;
	mov.b16 	%rs112, 1;
	st.u8 	[%rd1096+3], %rs112;
	st.u32 	[%rd1096+8], %r2578;
	st.u32 	[%rd1096+12], %r2577;
	setp.lt.s32 	%p540, %r2577, 1;
	@%p540 bra 	$L__BB11_3982;
	setp.eq.s32 	%p541, %r2577, 1;
	mov.b32 	%r2601, 0;
	@%p541 bra 	$L__BB11_3970;
	and.b32  	%r2601, %r2577, 2147483646;
	neg.s32 	%r9164, %r2601;
	mov.b32 	%r9163, 0;
	mov.u32 	%r9165, %r9163;
$L__BB11_3946:
	add.s32 	%r2587, %r9165, 1;
	ld.shared.u64 	%rd1097, [m_Local_$_0];
	add.s64 	%rd1062, %rd1097, %rd1061;
	ld.u32 	%r2588, [%rd1062+12];
	setp.lt.s32 	%p542, %r9165, %r2588;
	@%p542 bra 	$L__BB11_3957;
	ld.shared.u64 	%rd1098, [m_Local_$_1];
	atom.add.u64 	%rd1099, [%rd1078+8], 48;
	add.s64 	%rd1100, %rd1099, 56;
	setp.lt.u64 	%p543, %rd1100, %rd1098;
	shr.u64 	%rd1063, %rd1099, 4;
	cvt.u32.u64 	%r9166, %rd1063;
	setp.ne.s32 	%p544, %r9166, -1;
	and.pred  	%p545, %p543, %p544;
	@%p545 bra 	$L__BB11_3949;
	mov.b32 	%r2656, 21106;
	st.u32 	[%rd1079], %r2656;
	mov.b32 	%r9166, -1;
	mov.pred 	%p4186, 0;
	bra.uni 	$L__BB11_3950;
$L__BB11_3949:
	ld.shared.u64 	%rd1101, [m_Local_$_0];
	shl.b64 	%rd1102, %rd1063, 32;
	shr.s64 	%rd1103, %rd1102, 28;
	add.s64 	%rd1104, %rd1101, %rd1103;
	mov.b16 	%rs113, 0;
	st.u8 	[%rd1104], %rs113;
	st.u8 	[%rd1104+1], %rs113;
	mov.b32 	%r2650, 3608;
	st.u32 	[%rd1104+4], %r2650;
	mov.b16 	%rs114, 1;
	st.u8 	[%rd1104+3], %rs114;
	mov.b32 	%r2651, 48;
	st.u32 	[%rd1104+8], %r2651;
	mov.b32 	%r2652, -1;
	st.u32 	[%rd1104+16], %r2652;
	ld.shared.u64 	%rd1105, [m_Local_$_0];
	add.s64 	%rd1106, %rd1105, %rd1103;
	mov.b32 	%r2653, 0;
	st.u32 	[%rd1106+32], %r2653;
	ld.shared.u64 	%rd1107, [m_Local_$_0];
	add.s64 	%rd1108, %rd1107, %rd1103;
	st.u32 	[%rd1108+36], %r2653;
	ld.shared.u64 	%rd1109, [m_Local_$_0];
	add.s64 	%rd1110, %rd1109, %rd1103;
	st.u32 	[%rd1110+40], %r2653;
	ld.u32 	%r2654, [%rd1079];
	setp.eq.s32 	%p4186, %r2654, 0;
$L__BB11_3950:
	mov.b32 	%r9167, 0;
	not.pred 	%p547, %p4186;
	@%p547 bra 	$L__BB11_3956;
	setp.ne.s32 	%p548, %r9166, -1;
	@%p548 bra 	$L__BB11_3953;
	mov.b32 	%r2664, 21352;
	st.u32 	[%rd1079], %r2664;
	bra.uni 	$L__BB11_3956;
$L__BB11_3953:
	ld.shared.u64 	%rd1111, [m_Local_$_0];
	mul.wide.s32 	%rd1064, %r9166, 16;
	add.s64 	%rd1112, %rd1111, %rd1064;
	st.u32 	[%rd1112+40], %r2588;
	ld.u32 	%r2659, [%rd1079];
	setp.ne.s32 	%p549, %r2659, 0;
	@%p549 bra 	$L__BB11_3956;
	ld.shared.u64 	%rd1113, [m_Local_$_0];
	add.s64 	%rd1114, %rd1113, %rd1064;
	st.u32 	[%rd1114+36], %r9165;
	ld.u32 	%r2661, [%rd1079];
	setp.ne.s32 	%p550, %r2661, 0;
	@%p550 bra 	$L__BB11_3956;
	ld.shared.u64 	%rd1115, [m_Local_$_0];
	add.s64 	%rd1116, %rd1115, %rd1064;
	st.u32 	[%rd1116+32], %r2581;
	ld.u32 	%r2662, [%rd1079];
	setp.eq.s32 	%p551, %r2662, 0;
	selp.b32 	%r9167, %r9166, 0, %p551;
$L__BB11_3956:
	st.u32 	[%rd1079], %r9167;
	bra.uni 	$L__BB11_3958;
$L__BB11_3957:
	cvt.u64.u32 	%rd1117, %r9163;
	add.s64 	%rd1118, %rd1062, %rd1117;
	mov.b32 	%r2665, 0;
	st.u32 	[%rd1118+32], %r2665;
	mov.b16 	%rs115, 0;
	st.u8 	[%rd1118+32], %rs115;
$L__BB11_3958:
	ld.shared.u64 	%rd1119, [m_Local_$_0];
	add.s64 	%rd1065, %rd1119, %rd1061;
	ld.u32 	%r2593, [%rd1065+12];
	setp.lt.s32 	%p552, %r2587, %r2593;
	@%p552 bra 	$L__BB11_3968;
	ld.shared.u64 	%rd1120, [m_Local_$_1];
	atom.add.u64 	%rd1121, [%rd1078+8], 48;
	add.s64 	%rd1122, %rd1121, 56;
	setp.ge.u64 	%p553, %rd1122, %rd1120;
	shr.u64 	%rd1066, %rd1121, 4;
	cvt.u32.u64 	%r9168, %rd1066;
	setp.eq.s32 	%p554, %r9168, -1;
	or.pred  	%p555, %p553, %p554;
	@%p555 bra 	$L__BB11_3961;
	ld.shared.u64 	%rd1123, [m_Local_$_0];
	shl.b64 	%rd1124, %rd1066, 32;
	shr.s64 	%rd1125, %rd1124, 28;
	add.s64 	%rd1126, %rd1123, %rd1125;
	mov.b16 	%rs116, 0;
	st.u8 	[%rd1126], %rs116;
	st.u8 	[%rd1126+1], %rs116;
	mov.b32 	%r2666, 3608;
	st.u32 	[%rd1126+4], %r2666;
	mov.b16 	%rs117, 1;
	st.u8 	[%rd1126+3], %rs117;
	mov.b32 	%r2667, 48;
	st.u32 	[%rd1126+8], %r2667;
	mov.b32 	%r2668, -1;
	st.u32 	[%rd1126+16], %r2668;
	ld.shared.u64 	%rd1127, [m_Local_$_0];
	add.s64 	%rd1128, %rd1127, %rd1125;
	mov.b32 	%r2669, 0;
	st.u32 	[%rd1128+32], %r2669;
	ld.shared.u64 	%rd1129, [m_Local_$_0];
	add.s64 	%rd1130, %rd1129, %rd1125;
	st.u32 	[%rd1130+36], %r2669;
	ld.shared.u64 	%rd1131, [m_Local_$_0];
	add.s64 	%rd1132, %rd1131, %rd1125;
	st.u32 	[%rd1132+40], %r2669;
	ld.u32 	%r2670, [%rd1079];
	setp.eq.s32 	%p4187, %r2670, 0;
	bra.uni 	$L__BB11_3962;
$L__BB11_3961:
	mov.b32 	%r2672, 21106;
	st.u32 	[%rd1079], %r2672;
	mov.b32 	%r9168, -1;
	mov.pred 	%p4187, 0;
$L__BB11_3962:
	mov.b32 	%r9169, 0;
	not.pred 	%p557, %p4187;
	@%p557 bra 	$L__BB11_3967;
	setp.eq.s32 	%p558, %r9168, -1;
	@%p558 bra 	$L__BB11_4098;
	ld.shared.u64 	%rd1133, [m_Local_$_0];
	mul.wide.s32 	%rd1067, %r9168, 16;
	add.s64 	%rd1134, %rd1133, %rd1067;
	st.u32 	[%rd1134+40], %r2593;
	ld.u32 	%r2675, [%rd1079];
	setp.eq.s32 	%p559, %r2675, 0;
	@%p559 bra 	$L__BB11_3965;
	bra.uni 	$L__BB11_3967;
$L__BB11_3965:
	ld.shared.u64 	%rd1135, [m_Local_$_0];
	add.s64 	%rd1136, %rd1135, %rd1067;
	st.u32 	[%rd1136+36], %r2587;
	ld.u32 	%r2677, [%rd1079];
	setp.ne.s32 	%p560, %r2677, 0;
	@%p560 bra 	$L__BB11_3967;
	ld.shared.u64 	%rd1137, [m_Local_$_0];
	add.s64 	%rd1138, %rd1137, %rd1067;
	st.u32 	[%rd1138+32], %r2581;
	ld.u32 	%r2678, [%rd1079];
	setp.eq.s32 	%p561, %r2678, 0;
	selp.b32 	%r9169, %r9168, 0, %p561;
$L__BB11_3967:
	st.u32 	[%rd1079], %r9169;
	bra.uni 	$L__BB11_3969;
$L__BB11_3968:
	add.s32 	%r2681, %r9163, 4;
	cvt.u64.u32 	%rd1139, %r2681;
	add.s64 	%rd1140, %rd1065, %rd1139;
	mov.b32 	%r2682, 0;
	st.u32 	[%rd1140+32], %r2682;
	mov.b16 	%rs118, 0;
	st.u8 	[%rd1140+32], %rs118;
$L__BB11_3969:
	add.s32 	%r9165, %r9165, 2;
	add.s32 	%r9164, %r9164, 2;
	add.s32 	%r9163, %r9163, 8;
	setp.ne.s32 	%p562, %r9164, 0;
	@%p562 bra 	$L__BB11_3946;
$L__BB11_3970:
	and.b32  	%r2683, %r2577, 1;
	setp.eq.b32 	%p563, %r2683, 1;
	not.pred 	%p564, %p563;
	@%p564 bra 	$L__BB11_3982;
	ld.shared.u64 	%rd1141, [m_Local_$_0];
	add.s64 	%rd1068, %rd1141, %rd1061;
	ld.u32 	%r2602, [%rd1068+12];
	setp.lt.s32 	%p565, %r2601, %r2602;
	@%p565 bra 	$L__BB11_3981;
	ld.shared.u64 	%rd1142, [m_Local_$_1];
	atom.add.u64 	%rd1143, [%rd1078+8], 48;
	add.s64 	%rd1144, %rd1143, 56;
	setp.ge.u64 	%p566, %rd1144, %rd1142;
	shr.u64 	%rd1069, %rd1143, 4;
	cvt.u32.u64 	%r9171, %rd1069;
	setp.eq.s32 	%p567, %r9171, -1;
	or.pred  	%p568, %p566, %p567;
	@%p568 bra 	$L__BB11_3974;
	ld.shared.u64 	%rd1145, [m_Local_$_0];
	shl.b64 	%rd1146, %rd1069, 32;
	shr.s64 	%rd1147, %rd1146, 28;
	add.s64 	%rd1148, %rd1145, %rd1147;
	mov.b16 	%rs119, 0;
	st.u8 	[%rd1148], %rs119;
	st.u8 	[%rd1148+1], %rs119;
	mov.b32 	%r2684, 3608;
	st.u32 	[%rd1148+4], %r2684;
	mov.b16 	%rs120, 1;
	st.u8 	[%rd1148+3], %rs120;
	mov.b32 	%r2685, 48;
	st.u32 	[%rd1148+8], %r2685;
	mov.b32 	%r2686, -1;
	st.u32 	[%rd1148+16], %r2686;
	ld.shared.u64 	%rd1149, [m_Local_$_0];
	add.s64 	%rd1150, %rd1149, %rd1147;
	mov.b32 	%r2687, 0;
	st.u32 	[%rd1150+32], %r2687;
	ld.shared.u64 	%rd1151, [m_Local_$_0];
	add.s64 	%rd1152, %rd1151, %rd1147;
	st.u32 	[%rd1152+36], %r2687;
	ld.shared.u64 	%rd1153, [m_Local_$_0];
	add.s64 	%rd1154, %rd1153, %rd1147;
	st.u32 	[%rd1154+40], %r2687;
	ld.u32 	%r2688, [%rd1079];
	setp.eq.s32 	%p4188, %r2688, 0;
	bra.uni 	$L__BB11_3975;
$L__BB11_3974:
	mov.b32 	%r2690, 21106;
	st.u32 	[%rd1079], %r2690;
	mov.b32 	%r9171, -1;
	mov.pred 	%p4188, 0;
$L__BB11_3975:
	mov.b32 	%r9172, 0;
	not.pred 	%p570, %p4188;
	@%p570 bra 	$L__BB11_3980;
	setp.eq.s32 	%p571, %r9171, -1;
	@%p571 bra 	$L__BB11_4099;
	ld.shared.u64 	%rd1155, [m_Local_$_0];
	mul.wide.s32 	%rd1070, %r9171, 16;
	add.s64 	%rd1156, %rd1155, %rd1070;
	st.u32 	[%rd1156+40], %r2602;
	ld.u32 	%r2693, [%rd1079];
	setp.eq.s32 	%p572, %r2693, 0;
	@%p572 bra 	$L__BB11_3978;
	bra.uni 	$L__BB11_3980;
$L__BB11_3978:
	ld.shared.u64 	%rd1157, [m_Local_$_0];
	add.s64 	%rd1158, %rd1157, %rd1070;
	st.u32 	[%rd1158+36], %r2601;
	ld.u32 	%r2695, [%rd1079];
	setp.ne.s32 	%p573, %r2695, 0;
	@%p573 bra 	$L__BB11_3980;
	ld.shared.u64 	%rd1159, [m_Local_$_0];
	add.s64 	%rd1160, %rd1159, %rd1070;
	st.u32 	[%rd1160+32], %r2581;
	ld.u32 	%r2696, [%rd1079];
	setp.eq.s32 	%p574, %r2696, 0;
	selp.b32 	%r9172, %r9171, 0, %p574;
$L__BB11_3980:
	st.u32 	[%rd1079], %r9172;
	bra.uni 	$L__BB11_3982;
$L__BB11_3981:
	shl.b32 	%r2699, %r2601, 2;
	cvt.u64.u32 	%rd1161, %r2699;
	add.s64 	%rd1162, %rd1068, %rd1161;
	mov.b32 	%r2700, 0;
	st.u32 	[%rd1162+32], %r2700;
	mov.b16 	%rs121, 0;
	st.u8 	[%rd1162+32], %rs121;
$L__BB11_3982:
	setp.lt.s32 	%p575, %r2577, 1;
	@%p575 bra 	$L__BB11_4013;
	mul.wide.s32 	%rd1071, %r2581, 16;
	neg.s32 	%r9174, %r2577;
	mov.b32 	%r9173, 0;
	mov.u32 	%r9175, %r9173;
$L__BB11_3984:
	setp.ne.s32 	%p576, %r2575, -1;
	@%p576 bra 	$L__BB11_3986;
	mov.b32 	%r2718, 21352;
	st.u32 	[%rd1079], %r2718;
	mov.b16 	%rs986, 0;
	bra.uni 	$L__BB11_3998;
$L__BB11_3986:
	ld.shared.u64 	%rd1163, [m_Local_$_0];
	add.s64 	%rd1072, %rd1163, %rd1059;
	ld.u32 	%r2611, [%rd1072+12];
	setp.lt.s32 	%p577, %r9175, %r2611;
	@%p577 bra 	$L__BB11_3997;
	ld.shared.u64 	%rd1164, [m_Local_$_1];
	atom.add.u64 	%rd1165, [%rd1078+8], 48;
	add.s64 	%rd1166, %rd1165, 56;
	setp.lt.u64 	%p578, %rd1166, %rd1164;
	shr.u64 	%rd1073, %rd1165, 4;
	cvt.u32.u64 	%r9176, %rd1073;
	setp.ne.s32 	%p579, %r9176, -1;
	and.pred  	%p580, %p578, %p579;
	@%p580 bra 	$L__BB11_3989;
	mov.b32 	%r2709, 21106;
	st.u32 	[%rd1079], %r2709;
	mov.b32 	%r9176, -1;
	mov.pred 	%p4189, 0;
	bra.uni 	$L__BB11_3990;
$L__BB11_3989:
	ld.shared.u64 	%rd1167, [m_Local_$_0];
	shl.b64 	%rd1168, %rd1073, 32;
	shr.s64 	%rd1169, %rd1168, 28;
	add.s64 	%rd1170, %rd1167, %rd1169;
	mov.b16 	%rs122, 0;
	st.u8 	[%rd1170], %rs122;
	st.u8 	[%rd1170+1], %rs122;
	mov.b32 	%r2703, 3608;
	st.u32 	[%rd1170+4], %r2703;
	mov.b16 	%rs123, 1;
	st.u8 	[%rd1170+3], %rs123;
	mov.b32 	%r2704, 48;
	st.u32 	[%rd1170+8], %r2704;
	mov.b32 	%r2705, -1;
	st.u32 	[%rd1170+16], %r2705;
	ld.shared.u64 	%rd1171, [m_Local_$_0];
	add.s64 	%rd1172, %rd1171, %rd1169;
	mov.b32 	%r2706, 0;
	st.u32 	[%rd1172+32], %r2706;
	ld.shared.u64 	%rd1173, [m_Local_$_0];
	add.s64 	%rd1174, %rd1173, %rd1169;
	st.u32 	[%rd1174+36], %r2706;
	ld.shared.u64 	%rd1175, [m_Local_$_0];
	add.s64 	%rd1176, %rd1175, %rd1169;
	st.u32 	[%rd1176+40], %r2706;
	ld.u32 	%r2707, [%rd1079];
	setp.eq.s32 	%p4189, %r2707, 0;
$L__BB11_3990:
	mov.b32 	%r9177, 0;
	not.pred 	%p582, %p4189;
	@%p582 bra 	$L__BB11_3996;
	setp.ne.s32 	%p583, %r9176, -1;
	@%p583 bra 	$L__BB11_3993;
	mov.b32 	%r2717, 21352;
	st.u32 	[%rd1079], %r2717;
	bra.uni 	$L__BB11_3996;
$L__BB11_3993:
	ld.shared.u64 	%rd1177, [m_Local_$_0];
	mul.wide.s32 	%rd1074, %r9176, 16;
	add.s64 	%rd1178, %rd1177, %rd1074;
	st.u32 	[%rd1178+40], %r2611;
	ld.u32 	%r2712, [%rd1079];
	setp.ne.s32 	%p584, %r2712, 0;
	@%p584 bra 	$L__BB11_3996;
	ld.shared.u64 	%rd1179, [m_Local_$_0];
	add.s64 	%rd1180, %rd1179, %rd1074;
	st.u32 	[%rd1180+36], %r9175;
	ld.u32 	%r2714, [%rd1079];
	setp.ne.s32 	%p585, %r2714, 0;
	@%p585 bra 	$L__BB11_3996;
	ld.shared.u64 	%rd1181, [m_Local_$_0];
	add.s64 	%rd1182, %rd1181, %rd1074;
	st.u32 	[%rd1182+32], %r2575;
	ld.u32 	%r2715, [%rd1079];
	setp.eq.s32 	%p586, %r2715, 0;
	selp.b32 	%r9177, %r9176, 0, %p586;
$L__BB11_3996:
	st.u32 	[%rd1079], %r9177;
	mov.b16 	%rs986, 0;
	bra.uni 	$L__BB11_3998;
$L__BB11_3997:
	cvt.u64.u32 	%rd1183, %r9173;
	add.s64 	%rd1184, %rd1072, %rd1183;
	ld.u8 	%rs986, [%rd1184+32];
$L__BB11_3998:
	setp.ne.s32 	%p587, %r2581, -1;
	@%p587 bra 	$L__BB11_4000;
	mov.b32 	%r2735, 21352;
	st.u32 	[%rd1079], %r2735;
	bra.uni 	$L__BB11_4012;
$L__BB11_4000:
	ld.shared.u64 	%rd1185, [m_Local_$_0];
	add.s64 	%rd1075, %rd1185, %rd1071;
	ld.u32 	%r2616, [%rd1075+12];
	setp.lt.s32 	%p588, %r9175, %r2616;
	@%p588 bra 	$L__BB11_4011;
	ld.shared.u64 	%rd1186, [m_Local_$_1];
	atom.add.u64 	%rd1187, [%rd1078+8], 48;
	add.s64 	%rd1188, %rd1187, 56;
	setp.lt.u64 	%p589, %rd1188, %rd1186;
	shr.u64 	%rd1076, %rd1187, 4;
	cvt.u32.u64 	%r9178, %rd1076;
	setp.ne.s32 	%p590, %r9178, -1;
	and.pred  	%p591, %p589, %p590;
	@%p591 bra 	$L__BB11_4003;
	mov.b32 	%r2725, 21106;
	st.u32 	[%rd1079], %r2725;
	mov.b32 	%r9178, -1;
	mov.pred 	%p4190, 0;
	bra.uni 	$L__BB11_4004;
$L__BB11_4003:
	ld.shared.u64 	%rd1189, [m_Local_$_0];
	shl.b64 	%rd1190, %rd1076, 32;
	shr.s64 	%rd1191, %rd1190, 28;
	add.s64 	%rd1192, %rd1189, %rd1191;
	mov.b16 	%rs126, 0;
	st.u8 	[%rd1192], %rs126;
	st.u8 	[%rd1192+1], %rs126;
	mov.b32 	%r2719, 3608;
	st.u32 	[%rd1192+4], %r2719;
	mov.b16 	%rs127, 1;
	st.u8 	[%rd1192+3], %rs127;
	mov.b32 	%r2720, 48;
	st.u32 	[%rd1192+8], %r2720;
	mov.b32 	%r2721, -1;
	st.u32 	[%rd1192+16], %r2721;
	ld.shared.u64 	%rd1193, [m_Local_$_0];
	add.s64 	%rd1194, %rd1193, %rd1191;
	mov.b32 	%r2722, 0;
	st.u32 	[%rd1194+32], %r2722;
	ld.shared.u64 	%rd1195, [m_Local_$_0];
	add.s64 	%rd1196, %rd1195, %rd1191;
	st.u32 	[%rd1196+36], %r2722;
	ld.shared.u64 	%rd1197, [m_Local_$_0];
	add.s64 	%rd1198, %rd1197, %rd1191;
	st.u32 	[%rd1198+40], %r2722;
	ld.u32 	%r2723, [%rd1079];
	setp.eq.s32 	%p4190, %r2723, 0;
$L__BB11_4004:
	mov.b32 	%r9179, 0;
	not.pred 	%p593, %p4190;
	@%p593 bra 	$L__BB11_4010;
	setp.ne.s32 	%p594, %r9178, -1;
	@%p594 bra 	$L__BB11_4007;
	mov.b32 	%r2733, 21352;
	st.u32 	[%rd1079], %r2733;
	bra.uni 	$L__BB11_4010;
$L__BB11_4007:
	ld.shared.u64 	%rd1199, [m_Local_$_0];
	mul.wide.s32 	%rd1077, %r9178, 16;
	add.s64 	%rd1200, %rd1199, %rd1077;
	st.u32 	[%rd1200+40], %r2616;
	ld.u32 	%r2728, [%rd1079];
	setp.ne.s32 	%p595, %r2728, 0;
	@%p595 bra 	$L__BB11_4010;
	ld.shared.u64 	%rd1201, [m_Local_$_0];
	add.s64 	%rd1202, %rd1201, %rd1077;
	st.u32 	[%rd1202+36], %r9175;
	ld.u32 	%r2730, [%rd1079];
	setp.ne.s32 	%p596, %r2730, 0;
	@%p596 bra 	$L__BB11_4010;
	ld.shared.u64 	%rd1203, [m_Local_$_0];
	add.s64 	%rd1204, %rd1203, %rd1077;
	st.u32 	[%rd1204+32], %r2581;
	ld.u32 	%r2731, [%rd1079];
	setp.eq.s32 	%p597, %r2731, 0;
	selp.b32 	%r9179, %r9178, 0, %p597;
$L__BB11_4010:
	st.u32 	[%rd1079], %r9179;
	bra.uni 	$L__BB11_4012;
$L__BB11_4011:
	cvt.u64.u32 	%rd1205, %r9173;
	add.s64 	%rd1206, %rd1075, %rd1205;
	mov.b32 	%r2734, 0;
	st.u32 	[%rd1206+32], %r2734;
	st.u8 	[%rd1206+32], %rs986;
$L__BB11_4012:
	add.s32 	%r9175, %r9175, 1;
	add.s32 	%r9174, %r9174, 1;
	setp.ne.s32 	%p598, %r9174, 0;
	add.s32 	%r9173, %r9173, 4;
	@%p598 bra 	$L__BB11_3984;
$L__BB11_4013:
	ld.shared.u64 	%rd1207, [m_Local_$_0];
	add.s64 	%rd1208, %rd1207, %rd1058;
	st.u32 	[%rd1208+32], %r2581;
	ld.shared.u64 	%rd1209, [m_Local_$_0];
	add.s64 	%rd1210, %rd1209, %rd1058;
	st.u32 	[%rd1210+40], %r2577;
	ld.shared.u64 	%rd1211, [m_Local_$_0];
	add.s64 	%rd1212, %rd1211, %rd1058;
	mov.b32 	%r2736, 0;
	st.u32 	[%rd1212+48], %r2736;
	mov.u32 	%r9180, %r2576;
$L__BB11_4014:
	st.param.b32 	[func_retval0], %r9180;
	ret;
$L__BB11_4015:
	mov.b32 	%r2808, 21352;
	st.u32 	[%rd1079], %r2808;
	bra.uni 	$L__BB11_49;
$L__BB11_4016:
	mov.b32 	%r2826, 21352;
	st.u32 	[%rd1079], %r2826;
	bra.uni 	$L__BB11_62;
$L__BB11_4017:
	mov.b32 	%r2951, 21352;
	st.u32 	[%rd1079], %r2951;
	bra.uni 	$L__BB11_156;
$L__BB11_4018:
	mov.b32 	%r2969, 21352;
	st.u32 	[%rd1079], %r2969;
	bra.uni 	$L__BB11_169;
$L__BB11_4019:
	mov.b32 	%r3111, 21352;
	st.u32 	[%rd1079], %r3111;
	bra.uni 	$L__BB11_268;
$L__BB11_4020:
	mov.b32 	%r3129, 21352;
	st.u32 	[%rd1079], %r3129;
	bra.uni 	$L__BB11_281;
$L__BB11_4021:
	mov.b32 	%r3221, 21352;
	st.u32 	[%rd1079], %r3221;
	bra.uni 	$L__BB11_349;
$L__BB11_4022:
	mov.b32 	%r3239, 21352;
	st.u32 	[%rd1079], %r3239;
	bra.uni 	$L__BB11_362;
$L__BB11_4023:
	mov.b32 	%r3364, 21352;
	st.u32 	[%rd1079], %r3364;
	bra.uni 	$L__BB11_456;
$L__BB11_4024:
	mov.b32 	%r3382, 21352;
	st.u32 	[%rd1079], %r3382;
	bra.uni 	$L__BB11_469;
$L__BB11_4025:
	mov.b32 	%r3496, 21352;
	st.u32 	[%rd1079], %r3496;
	bra.uni 	$L__BB11_557;
$L__BB11_4026:
	mov.b32 	%r3596, 21352;
	st.u32 	[%rd1079], %r3596;
	bra.uni 	$L__BB11_628;
$L__BB11_4027:
	mov.b32 	%r3614, 21352;
	st.u32 	[%rd1079], %r3614;
	bra.uni 	$L__BB11_641;
$L__BB11_4028:
	mov.b32 	%r3739, 21352;
	st.u32 	[%rd1079], %r3739;
	bra.uni 	$L__BB11_735;
$L__BB11_4029:
	mov.b32 	%r3757, 21352;
	st.u32 	[%rd1079], %r3757;
	bra.uni 	$L__BB11_748;
$L__BB11_4030:
	mov.b32 	%r3988, 21352;
	st.u32 	[%rd1079], %r3988;
	bra.uni 	$L__BB11_838;
$L__BB11_4031:
	mov.b32 	%r4006, 21352;
	st.u32 	[%rd1079], %r4006;
	bra.uni 	$L__BB11_851;
$L__BB11_4032:
	mov.b32 	%r4131, 21352;
	st.u32 	[%rd1079], %r4131;
	bra.uni 	$L__BB11_945;
$L__BB11_4033:
	mov.b32 	%r4149, 21352;
	st.u32 	[%rd1079], %r4149;
	bra.uni 	$L__BB11_958;
$L__BB11_4034:
	mov.b32 	%r4291, 21352;
	st.u32 	[%rd1079], %r4291;
	bra.uni 	$L__BB11_1057;
$L__BB11_4035:
	mov.b32 	%r4309, 21352;
	st.u32 	[%rd1079], %r4309;
	bra.uni 	$L__BB11_1070;
$L__BB11_4036:
	mov.b32 	%r4401, 21352;
	st.u32 	[%rd1079], %r4401;
	bra.uni 	$L__BB11_1138;
$L__BB11_4037:
	mov.b32 	%r4419, 21352;
	st.u32 	[%rd1079], %r4419;
	bra.uni 	$L__BB11_1151;
$L__BB11_4038:
	mov.b32 	%r4544, 21352;
	st.u32 	[%rd1079], %r4544;
	bra.uni 	$L__BB11_1245;
$L__BB11_4039:
	mov.b32 	%r4562, 21352;
	st.u32 	[%rd1079], %r4562;
	bra.uni 	$L__BB11_1258;
$L__BB11_4040:
	mov.b32 	%r4676, 21352;
	st.u32 	[%rd1079], %r4676;
	bra.uni 	$L__BB11_1346;
$L__BB11_4041:
	mov.b32 	%r4778, 21352;
	st.u32 	[%rd1079], %r4778;
	bra.uni 	$L__BB11_1421;
$L__BB11_4042:
	mov.b32 	%r4813, 21352;
	st.u32 	[%rd1079], %r4813;
	bra.uni 	$L__BB11_1447;
$L__BB11_4043:
	mov.b32 	%r4871, 21352;
	st.u32 	[%rd1079], %r4871;
	bra.uni 	$L__BB11_1481;
$L__BB11_4044:
	mov.b32 	%r4889, 21352;
	st.u32 	[%rd1079], %r4889;
	bra.uni 	$L__BB11_1494;
$L__BB11_4045:
	mov.b32 	%r4984, 21352;
	st.u32 	[%rd1079], %r4984;
	bra.uni 	$L__BB11_1562;
$L__BB11_4046:
	mov.b32 	%r5002, 21352;
	st.u32 	[%rd1079], %r5002;
	bra.uni 	$L__BB11_1575;
$L__BB11_4047:
	mov.b32 	%r5130, 21352;
	st.u32 	[%rd1079], %r5130;
	bra.uni 	$L__BB11_1669;
$L__BB11_4048:
	mov.b32 	%r5148, 21352;
	st.u32 	[%rd1079], %r5148;
	bra.uni 	$L__BB11_1682;
$L__BB11_4049:
	mov.b32 	%r5477, 21352;
	st.u32 	[%rd1079], %r5477;
	bra.uni 	$L__BB11_1752;
$L__BB11_4050:
	mov.b32 	%r5512, 21352;
	st.u32 	[%rd1079], %r5512;
	bra.uni 	$L__BB11_1778;
$L__BB11_4051:
	mov.b32 	%r5570, 21352;
	st.u32 	[%rd1079], %r5570;
	bra.uni 	$L__BB11_1812;
$L__BB11_4052:
	mov.b32 	%r5588, 21352;
	st.u32 	[%rd1079], %r5588;
	bra.uni 	$L__BB11_1825;
$L__BB11_4053:
	add.s32 	%r8627, %r8627, 1;
	bra.uni 	$L__BB11_1860;
$L__BB11_4054:
	mov.b32 	%r5266, 21352;
	st.u32 	[%rd1079], %r5266;
	bra.uni 	$L__BB11_1905;
$L__BB11_4055:
	mov.b32 	%r5284, 21352;
	st.u32 	[%rd1079], %r5284;
	bra.uni 	$L__BB11_1918;
$L__BB11_4056:
	mov.b32 	%r5681, 21352;
	st.u32 	[%rd1079], %r5681;
	bra.uni 	$L__BB11_2067;
$L__BB11_4057:
	mov.b32 	%r5699, 21352;
	st.u32 	[%rd1079], %r5699;
	bra.uni 	$L__BB11_2080;
$L__BB11_4058:
	mov.b32 	%r5827, 21352;
	st.u32 	[%rd1079], %r5827;
	bra.uni 	$L__BB11_2174;
$L__BB11_4059:
	mov.b32 	%r5845, 21352;
	st.u32 	[%rd1079], %r5845;
	bra.uni 	$L__BB11_2187;
$L__BB11_4060:
	mov.b32 	%r5950, 21352;
	st.u32 	[%rd1079], %r5950;
	bra.uni 	$L__BB11_2271;
$L__BB11_4061:
	mov.b32 	%r5985, 21352;
	st.u32 	[%rd1079], %r5985;
	bra.uni 	$L__BB11_2297;
$L__BB11_4062:
	mov.b32 	%r6043, 21352;
	st.u32 	[%rd1079], %r6043;
	bra.uni 	$L__BB11_2331;
$L__BB11_4063:
	mov.b32 	%r6061, 21352;
	st.u32 	[%rd1079], %r6061;
	bra.uni 	$L__BB11_2344;
$L__BB11_4064:
	mov.b32 	%r6156, 21352;
	st.u32 	[%rd1079], %r6156;
	bra.uni 	$L__BB11_2412;
$L__BB11_4065:
	mov.b32 	%r6174, 21352;
	st.u32 	[%rd1079], %r6174;
	bra.uni 	$L__BB11_2425;
$L__BB11_4066:
	mov.b32 	%r6302, 21352;
	st.u32 	[%rd1079], %r6302;
	bra.uni 	$L__BB11_2519;
$L__BB11_4067:
	mov.b32 	%r6320, 21352;
	st.u32 	[%rd1079], %r6320;
	bra.uni 	$L__BB11_2532;
$L__BB11_4068:
	add.s32 	%r8809, %r8809, 1;
	bra.uni 	$L__BB11_2574;
$L__BB11_4069:
	mov.b32 	%r6437, 21352;
	st.u32 	[%rd1079], %r6437;
	bra.uni 	$L__BB11_2619;
$L__BB11_4070:
	mov.b32 	%r6455, 21352;
	st.u32 	[%rd1079], %r6455;
	bra.uni 	$L__BB11_2632;
$L__BB11_4071:
	mov.b32 	%r6661, 21352;
	st.u32 	[%rd1079], %r6661;
	bra.uni 	$L__BB11_2778;
$L__BB11_4072:
	mov.b32 	%r6679, 21352;
	st.u32 	[%rd1079], %r6679;
	bra.uni 	$L__BB11_2791;
$L__BB11_4073:
	mov.b32 	%r6807, 21352;
	st.u32 	[%rd1079], %r6807;
	bra.uni 	$L__BB11_2885;
$L__BB11_4074:
	mov.b32 	%r6825, 21352;
	st.u32 	[%rd1079], %r6825;
	bra.uni 	$L__BB11_2898;
$L__BB11_4075:
	mov.b32 	%r7055, 21352;
	st.u32 	[%rd1079], %r7055;
	bra.uni 	$L__BB11_2982;
$L__BB11_4076:
	mov.b32 	%r7090, 21352;
	st.u32 	[%rd1079], %r7090;
	bra.uni 	$L__BB11_3008;
$L__BB11_4077:
	mov.b32 	%r7148, 21352;
	st.u32 	[%rd1079], %r7148;
	bra.uni 	$L__BB11_3042;
$L__BB11_4078:
	mov.b32 	%r7166, 21352;
	st.u32 	[%rd1079], %r7166;
	bra.uni 	$L__BB11_3055;
$L__BB11_4079:
	mov.b32 	%r7258, 21352;
	st.u32 	[%rd1079], %r7258;
	bra.uni 	$L__BB11_3123;
$L__BB11_4080:
	mov.b32 	%r7276, 21352;
	st.u32 	[%rd1079], %r7276;
	bra.uni 	$L__BB11_3136;
$L__BB11_4081:
	mov.b32 	%r7404, 21352;
	st.u32 	[%rd1079], %r7404;
	bra.uni 	$L__BB11_3230;
$L__BB11_4082:
	mov.b32 	%r7422, 21352;
	st.u32 	[%rd1079], %r7422;
	bra.uni 	$L__BB11_3243;
$L__BB11_4083:
	add.s32 	%r8988, %r8988, 1;
	bra.uni 	$L__BB11_3285;
$L__BB11_4084:
	mov.b32 	%r7538, 21352;
	st.u32 	[%rd1079], %r7538;
	bra.uni 	$L__BB11_3331;
$L__BB11_4085:
	mov.b32 	%r7556, 21352;
	st.u32 	[%rd1079], %r7556;
	bra.uni 	$L__BB11_3344;
$L__BB11_4086:
	mov.b32 	%r7662, 21352;
	st.u32 	[%rd1079], %r7662;
	bra.uni 	$L__BB11_3414;
$L__BB11_4087:
	mov.b32 	%r7680, 21352;
	st.u32 	[%rd1079], %r7680;
	bra.uni 	$L__BB11_3427;
$L__BB11_4088:
	mov.b32 	%r7808, 21352;
	st.u32 	[%rd1079], %r7808;
	bra.uni 	$L__BB11_3521;
$L__BB11_4089:
	mov.b32 	%r7826, 21352;
	st.u32 	[%rd1079], %r7826;
	bra.uni 	$L__BB11_3534;
$L__BB11_4090:
	mov.b32 	%r6934, 21352;
	st.u32 	[%rd1079], %r6934;
	bra.uni 	$L__BB11_3610;
$L__BB11_4091:
	mov.b32 	%r6952, 21352;
	st.u32 	[%rd1079], %r6952;
	bra.uni 	$L__BB11_3623;
$L__BB11_4092:
	mov.b32 	%r7935, 21352;
	st.u32 	[%rd1079], %r7935;
	bra.uni 	$L__BB11_3697;
$L__BB11_4093:
	mov.b32 	%r7953, 21352;
	st.u32 	[%rd1079], %r7953;
	bra.uni 	$L__BB11_3710;
$L__BB11_4094:
	mov.b32 	%r8078, 21352;
	st.u32 	[%rd1079], %r8078;
	bra.uni 	$L__BB11_3804;
$L__BB11_4095:
	mov.b32 	%r8096, 21352;
	st.u32 	[%rd1079], %r8096;
	bra.uni 	$L__BB11_3817;
$L__BB11_4096:
	mov.b32 	%r3860, 21352;
	st.u32 	[%rd1079], %r3860;
	bra.uni 	$L__BB11_3889;
$L__BB11_4097:
	mov.b32 	%r3878, 21352;
	st.u32 	[%rd1079], %r3878;
	bra.uni 	$L__BB11_3902;
$L__BB11_4098:
	mov.b32 	%r2680, 21352;
	st.u32 	[%rd1079], %r2680;
	bra.uni 	$L__BB11_3967;
$L__BB11_4099:
	mov.b32 	%r2698, 21352;
	st.u32 	[%rd1079], %r2698;
	bra.uni 	$L__BB11_3980;

}
	// .globl	_Z5entryPcS_PiPxS1_S0_S0_P19HostDeviceInterfacei
.visible .entry _Z5entryPcS_PiPxS1_S0_S0_P19HostDeviceInterfacei(
	.param .u64 .ptr .align 1 _Z5entryPcS_PiPxS1_S0_S0_P19HostDeviceInterfacei_param_0,
	.param .u64 .ptr .align 1 _Z5entryPcS_PiPxS1_S0_S0_P19HostDeviceInterfacei_param_1,
	.param .u64 .ptr .align 1 _Z5entryPcS_PiPxS1_S0_S0_P19HostDeviceInterfacei_param_2,
	.param .u64 .ptr .align 1 _Z5entryPcS_PiPxS1_S0_S0_P19HostDeviceInterfacei_param_3,
	.param .u64 .ptr .align 1 _Z5entryPcS_PiPxS1_S0_S0_P19HostDeviceInterfacei_param_4,
	.param .u64 .ptr .align 1 _Z5entryPcS_PiPxS1_S0_S0_P19HostDeviceInterfacei_param_5,
	.param .u64 .ptr .align 1 _Z5entryPcS_PiPxS1_S0_S0_P19HostDeviceInterfacei_param_6,
	.param .u64 .ptr .align 1 _Z5entryPcS_PiPxS1_S0_S0_P19HostDeviceInterfacei_param_7,
	.param .u32 _Z5entryPcS_PiPxS1_S0_S0_P19HostDeviceInterfacei_param_8
)
{
	.local .align 4 .b8 	__local_depot12[4];
	.reg .b64 	%SP;
	.reg .b64 	%SPL;
	.reg .pred 	%p<3>;
	.reg .b32 	%r<9>;
	.reg .b64 	%rd<21>;

	mov.u64 	%SPL, __local_depot12;
	cvta.local.u64 	%SP, %SPL;
	ld.param.u64 	%rd1, [_Z5entryPcS_PiPxS1_S0_S0_P19HostDeviceInterfacei_param_0];
	ld.param.u64 	%rd2, [_Z5entryPcS_PiPxS1_S0_S0_P19HostDeviceInterfacei_param_1];
	ld.param.u64 	%rd3, [_Z5entryPcS_PiPxS1_S0_S0_P19HostDeviceInterfacei_param_2];
	ld.param.u64 	%rd4, [_Z5entryPcS_PiPxS1_S0_S0_P19HostDeviceInterfacei_param_3];
	ld.param.u64 	%rd5, [_Z5entryPcS_PiPxS1_S0_S0_P19HostDeviceInterfacei_param_4];
	ld.param.u64 	%rd6, [_Z5entryPcS_PiPxS1_S0_S0_P19HostDeviceInterfacei_param_5];
	ld.param.u64 	%rd7, [_Z5entryPcS_PiPxS1_S0_S0_P19HostDeviceInterfacei_param_6];
	ld.param.u64 	%rd8, [_Z5entryPcS_PiPxS1_S0_S0_P19HostDeviceInterfacei_param_7];
	ld.param.u32 	%r3, [_Z5entryPcS_PiPxS1_S0_S0_P19HostDeviceInterfacei_param_8];
	st.global.u64 	[host_device_interface], %rd8;
	mov.u32 	%r1, %tid.x;
	setp.ne.s32 	%p1, %r1, 0;
	@%p1 bra 	$L__BB12_2;
	cvta.to.global.u64 	%rd9, %rd5;
	ld.global.u64 	%rd10, [%rd9];
	st.shared.u64 	[m_Local_$_0], %rd2;
	st.shared.u64 	[m_Local_$_1], %rd10;
	st.shared.u64 	[m_Local_$_2], %rd7;
$L__BB12_2:
	bar.sync 	0;
	mov.u32 	%r4, %ctaid.x;
	mov.u32 	%r5, %ntid.x;
	mad.lo.s32 	%r2, %r4, %r5, %r1;
	setp.ge.s32 	%p2, %r2, %r3;
	@%p2 bra 	$L__BB12_4;
	add.u64 	%rd11, %SP, 0;
	add.u64 	%rd12, %SPL, 0;
	cvta.to.global.u64 	%rd13, %rd3;
	mul.wide.s32 	%rd14, %r2, 4;
	add.s64 	%rd15, %rd13, %rd14;
	ld.global.u32 	%r6, [%rd15];
	mov.b32 	%r7, 0;
	st.local.u32 	[%rd12], %r7;
	{ // callseq 167, 0
	.param .b64 param0;
	st.param.b64 	[param0], %rd1;
	.param .b32 param1;
	st.param.b32 	[param1], %r6;
	.param .b64 param2;
	st.param.b64 	[param2], %rd11;
	call.uni 
	_Z70at_illecker_hama_hybrid_examples_kmeans_KMeansHybridKernel_gpuMethod0_PciPi, 
	(
	param0, 
	param1, 
	param2
	);
	} // callseq 167
	ld.local.u32 	%r8, [%rd12];
	cvta.to.global.u64 	%rd16, %rd6;
	add.s64 	%rd17, %rd16, %rd14;
	st.global.u32 	[%rd17], %r8;
	cvta.to.global.u64 	%rd18, %rd1;
	ld.global.u64 	%rd19, [%rd18+8];
	cvta.to.global.u64 	%rd20, %rd4;
	st.global.u64 	[%rd20], %rd19;
$L__BB12_4:
	ret;

}


// ===== COMPILED SASS (sm_100) =====

	.target	sm_100

	.elftype	@"ET_EXEC"


//--------------------- .note.nv.tkinfo           --------------------------
	.section	.note.nv.tkinfo,"",@"SHT_NOTE"
	.sectionflags	@"SHF_NOTE_NV_TKINFO"
	.tkinfo
        /*0018*/ 	.word	0x00000002
        /*0030*/ 	.string	""
        /*0030*/ 	.string	"ptxas"
        /*0030*/ 	.string	"Cuda compilation tools, release 13.0, V13.0.88"
        /*0030*/ 	.string	"Build cuda_13.0.r13.0/compiler.36424714_0"
        /*0030*/ 	.string	"-arch sm_100 -m 64 "



//--------------------- .note.nv.cuinfo           --------------------------
	.section	.note.nv.cuinfo,"",@"SHT_NOTE"
	.sectionflags	@"SHF_NOTE_NV_CUINFO"
        /*0018*/ 	.short	0x0002
        /*001a*/ 	.short	0x0064
        /*001c*/ 	.short	0x0082
	.zero		2


//--------------------- .nv.info                  --------------------------
	.section	.nv.info,"",@"SHT_CUDA_INFO"
	.align	4


	//----- nvinfo : EIATTR_REGCOUNT
	.align		4
        /*0000*/ 	.byte	0x04, 0x2f
        /*0002*/ 	.short	(.L_33 - .L_32)
	.align		4
.L_32:
        /*0004*/ 	.word	index@(_Z5entryPcS_PiPxS1_S0_S0_P19HostDeviceInterfacei)
        /*0008*/ 	.word	0x0000004e


	//----- nvinfo : EIATTR_FRAME_SIZE
	.align		4
.L_33:
        /*000c*/ 	.byte	0x04, 0x11
        /*000e*/ 	.short	(.L_35 - .L_34)
	.align		4
.L_34:
        /*0010*/ 	.word	index@($__internal_1_$__cuda_sm20_dsqrt_rn_f64_mediumpath_v1)
        /*0014*/ 	.word	0x000002b0


	//----- nvinfo : EIATTR_FRAME_SIZE
	.align		4
.L_35:
        /*0018*/ 	.byte	0x04, 0x11
        /*001a*/ 	.short	(.L_37 - .L_36)
	.align		4
.L_36:
        /*001c*/ 	.word	index@($__internal_0_$__cuda_sm20_div_rn_f64_full)
        /*0020*/ 	.word	0x000002b0


	//----- nvinfo : EIATTR_FRAME_SIZE
	.align		4
.L_37:
        /*0024*/ 	.byte	0x04, 0x11
        /*0026*/ 	.short	(.L_39 - .L_38)
	.align		4
.L_38:
        /*0028*/ 	.word	index@($_Z5entryPcS_PiPxS1_S0_S0_P19HostDeviceInterfacei$_Z70at_illecker_hama_hybrid_examples_kmeans_KMeansHybridKernel_gpuMethod0_PciPi)
        /*002c*/ 	.word	0x000002b0


	//----- nvinfo : EIATTR_FRAME_SIZE
	.align		4
.L_39:
        /*0030*/ 	.byte	0x04, 0x11
        /*0032*/ 	.short	(.L_41 - .L_40)
	.align		4
.L_40:
        /*0034*/ 	.word	index@($_Z5entryPcS_PiPxS1_S0_S0_P19HostDeviceInterfacei$_Z66edu_syr_pcpratts_rootbeer_runtime_HamaPeer_getCurrentStringMessagePcPi)
        /*0038*/ 	.word	0x000002b0


	//----- nvinfo : EIATTR_FRAME_SIZE
	.align		4
.L_41:
        /*003c*/ 	.byte	0x04, 0x11
        /*003e*/ 	.short	(.L_43 - .L_42)
	.align		4
.L_42:
        /*0040*/ 	.word	index@($_Z5entryPcS_PiPxS1_S0_S0_P19HostDeviceInterfacei$_Z47edu_syr_pcpratts_rootbeer_runtime_HamaPeer_sendPciiPi)
        /*0044*/ 	.word	0x000002b0


	//----- nvinfo : EIATTR_FRAME_SIZE
	.align		4
.L_43:
        /*0048*/ 	.byte	0x04, 0x11
        /*004a*/ 	.short	(.L_45 - .L_44)
	.align		4
.L_44:
        /*004c*/ 	.word	index@($_Z5entryPcS_PiPxS1_S0_S0_P19HostDeviceInterfacei$_Z35java_lang_StringBuilder_append10_9_PciiPi)
        /*0050*/ 	.word	0x000002b0


	//----- nvinfo : EIATTR_FRAME_SIZE
	.align		4
.L_45:
        /*0054*/ 	.byte	0x04, 0x11
        /*0056*/ 	.short	(.L_47 - .L_46)
	.align		4
.L_46:
        /*0058*/ 	.word	index@($_Z5entryPcS_PiPxS1_S0_S0_P19HostDeviceInterfacei$_Z32edu_syr_pcpratts_string_constantPcS_Pi)
        /*005c*/ 	.word	0x000002b0


	//----- nvinfo : EIATTR_FRAME_SIZE
	.align		4
.L_47:
        /*0060*/ 	.byte	0x04, 0x11
        /*0062*/ 	.short	(.L_49 - .L_48)
	.align		4
.L_48:
        /*0064*/ 	.word	index@($_Z5entryPcS_PiPxS1_S0_S0_P19HostDeviceInterfacei$_Z29java_lang_Double_toString9_8_PcdPi)
        /*0068*/ 	.word	0x000002b0


	//----- nvinfo : EIATTR_FRAME_SIZE
	.align		4
.L_49:
        /*006c*/ 	.byte	0x04, 0x11
        /*006e*/ 	.short	(.L_51 - .L_50)
	.align		4
.L_50:
        /*0070*/ 	.word	index@($_Z5entryPcS_PiPxS1_S0_S0_P19HostDeviceInterfacei$_Z28java_lang_Double_parseDoublePciPi)
        /*0074*/ 	.word	0x000002b0


	//----- nvinfo : EIATTR_FRAME_SIZE
	.align		4
.L_51:
        /*0078*/ 	.byte	0x04, 0x11
        /*007a*/ 	.short	(.L_53 - .L_52)
	.align		4
.L_52:
        /*007c*/ 	.word	index@($_Z5entryPcS_PiPxS1_S0_S0_P19HostDeviceInterfacei$_Z26java_lang_Integer_parseIntPciPi)
        /*0080*/ 	.word	0x000002b0


	//----- nvinfo : EIATTR_FRAME_SIZE
	.align		4
.L_53:
        /*0084*/ 	.byte	0x04, 0x11
        /*0086*/ 	.short	(.L_55 - .L_54)
	.align		4
.L_54:
        /*0088*/ 	.word	index@($_Z5entryPcS_PiPxS1_S0_S0_P19HostDeviceInterfacei$_Z22java_lang_String_splitPciiiPi)
        /*008c*/ 	.word	0x000002b0


	//----- nvinfo : EIATTR_FRAME_SIZE
	.align		4
.L_55:
        /*0090*/ 	.byte	0x04, 0x11
        /*0092*/ 	.short	(.L_57 - .L_56)
	.align		4
.L_56:
        /*0094*/ 	.word	index@($_Z5entryPcS_PiPxS1_S0_S0_P19HostDeviceInterfacei$_Z22java_lang_String_splitPciiPi)
        /*0098*/ 	.word	0x000002b0


	//----- nvinfo : EIATTR_FRAME_SIZE
	.align		4
.L_57:
        /*009c*/ 	.byte	0x04, 0x11
        /*009e*/ 	.short	(.L_59 - .L_58)
	.align		4
.L_58:
        /*00a0*/ 	.word	index@($_Z5entryPcS_PiPxS1_S0_S0_P19HostDeviceInterfacei$_Z63java_lang_String_initab850b60f96d11de8a390800200c9a660_a14_5_5_PciiiPi)
        /*00a4*/ 	.word	0x000002b0


	//----- nvinfo : EIATTR_FRAME_SIZE
	.align		4
.L_59:
        /*00a8*/ 	.byte	0x04, 0x11
        /*00aa*/ 	.short	(.L_61 - .L_60)
	.align		4
.L_60:
        /*00ac*/ 	.word	index@($_Z5entryPcS_PiPxS1_S0_S0_P19HostDeviceInterfacei$_Z41invoke_java_lang_StringBuilder_toString9_PciPi)
        /*00b0*/ 	.word	0x000002b0


	//----- nvinfo : EIATTR_FRAME_SIZE
	.align		4
.L_61:
        /*00b4*/ 	.byte	0x04, 0x11
        /*00b6*/ 	.short	(.L_63 - .L_62)
	.align		4
.L_62:
        /*00b8*/ 	.word	index@(_Z5entryPcS_PiPxS1_S0_S0_P19HostDeviceInterfacei)
        /*00bc*/ 	.word	0x000002b0


	//----- nvinfo : EIATTR_MIN_STACK_SIZE
	.align		4
.L_63:
        /*00c0*/ 	.byte	0x04, 0x12
        /*00c2*/ 	.short	(.L_65 - .L_64)
	.align		4
.L_64:
        /*00c4*/ 	.word	index@(_Z5entryPcS_PiPxS1_S0_S0_P19HostDeviceInterfacei)
        /*00c8*/ 	.word	0x000002b0
.L_65:


//--------------------- .nv.compat                --------------------------
	.section	.nv.compat,"",@"SHT_CUDA_COMPAT_INFO"
	.align	4
        /*0000*/ 	.byte	0x02, 0x09, 0x00, 0x00, 0x02, 0x02, 0x01, 0x00, 0x02, 0x05, 0x05, 0x00, 0x03, 0x07, 0x01, 0x01
        /*0010*/ 	.byte	0x02, 0x03, 0x00, 0x00, 0x02, 0x06, 0x01, 0x00, 0x04, 0x0b, 0x08, 0x00, 0x01, 0x00, 0x00, 0x00
        /*0020*/ 	.byte	0x00, 0x00, 0x00, 0x00


//--------------------- .nv.info._Z5entryPcS_PiPxS1_S0_S0_P19HostDeviceInterfacei --------------------------
	.section	.nv.info._Z5entryPcS_PiPxS1_S0_S0_P19HostDeviceInterfacei,"",@"SHT_CUDA_INFO"
	.sectionflags	@""
	.align	4


	//----- nvinfo : EIATTR_CUDA_API_VERSION
	.align		4
        /*0000*/ 	.byte	0x04, 0x37
        /*0002*/ 	.short	(.L_67 - .L_66)
.L_66:
        /*0004*/ 	.word	0x00000082


	//----- nvinfo : EIATTR_KPARAM_INFO
	.align		4
.L_67:
        /*0008*/ 	.byte	0x04, 0x17
        /*000a*/ 	.short	(.L_69 - .L_68)
.L_68:
        /*000c*/ 	.word	0x00000000
        /*0010*/ 	.short	0x0008
        /*0012*/ 	.short	0x0040
        /*0014*/ 	.byte	0x00, 0xf0, 0x11, 0x00


	//----- nvinfo : EIATTR_KPARAM_INFO
	.align		4
.L_69:
        /*0018*/ 	.byte	0x04, 0x17
        /*001a*/ 	.short	(.L_71 - .L_70)
.L_70:
        /*001c*/ 	.word	0x00000000
        /*0020*/ 	.short	0x0007
        /*0022*/ 	.short	0x0038
        /*0024*/ 	.byte	0x00, 0xf5, 0x21, 0x00


	//----- nvinfo : EIATTR_KPARAM_INFO
	.align		4
.L_71:
        /*0028*/ 	.byte	0x04, 0x17
        /*002a*/ 	.short	(.L_73 - .L_72)
.L_72:
        /*002c*/ 	.word	0x00000000
        /*0030*/ 	.short	0x0006
        /*0032*/ 	.short	0x0030
        /*0034*/ 	.byte	0x00, 0xf5, 0x21, 0x00


	//----- nvinfo : EIATTR_KPARAM_INFO
	.align		4
.L_73:
        /*0038*/ 	.byte	0x04, 0x17
        /*003a*/ 	.short	(.L_75 - .L_74)
.L_74:
        /*003c*/ 	.word	0x00000000
        /*0040*/ 	.short	0x0005
        /*0042*/ 	.short	0x0028
        /*0044*/ 	.byte	0x00, 0xf5, 0x21, 0x00


	//----- nvinfo : EIATTR_KPARAM_INFO
	.align		4
.L_75:
        /*0048*/ 	.byte	0x04, 0x17
        /*004a*/ 	.short	(.L_77 - .L_76)
.L_76:
        /*004c*/ 	.word	0x00000000
        /*0050*/ 	.short	0x0004
        /*0052*/ 	.short	0x0020
        /*0054*/ 	.byte	0x00, 0xf5, 0x21, 0x00


	//----- nvinfo : EIATTR_KPARAM_INFO
	.align		4
.L_77:
        /*0058*/ 	.byte	0x04, 0x17
        /*005a*/ 	.short	(.L_79 - .L_78)
.L_78:
        /*005c*/ 	.word	0x00000000
        /*0060*/ 	.short	0x0003
        /*0062*/ 	.short	0x0018
        /*0064*/ 	.byte	0x00, 0xf5, 0x21, 0x00


	//----- nvinfo : EIATTR_KPARAM_INFO
	.align		4
.L_79:
        /*0068*/ 	.byte	0x04, 0x17
        /*006a*/ 	.short	(.L_81 - .L_80)
.L_80:
        /*006c*/ 	.word	0x00000000
        /*0070*/ 	.short	0x0002
        /*0072*/ 	.short	0x0010
        /*0074*/ 	.byte	0x00, 0xf5, 0x21, 0x00


	//----- nvinfo : EIATTR_KPARAM_INFO
	.align		4
.L_81:
        /*0078*/ 	.byte	0x04, 0x17
        /*007a*/ 	.short	(.L_83 - .L_82)
.L_82:
        /*007c*/ 	.word	0x00000000
        /*0080*/ 	.short	0x0001
        /*0082*/ 	.short	0x0008
        /*0084*/ 	.byte	0x00, 0xf5, 0x21, 0x00


	//----- nvinfo : EIATTR_KPARAM_INFO
	.align		4
.L_83:
        /*0088*/ 	.byte	0x04, 0x17
        /*008a*/ 	.short	(.L_85 - .L_84)
.L_84:
        /*008c*/ 	.word	0x00000000
        /*0090*/ 	.short	0x0000
        /*0092*/ 	.short	0x0000
        /*0094*/ 	.byte	0x00, 0xf5, 0x21, 0x00


	//----- nvinfo : EIATTR_SPARSE_MMA_MASK
	.align		4
.L_85:
        /*0098*/ 	.byte	0x03, 0x50
        /*009a*/ 	.short	0x0000


	//----- nvinfo : EIATTR_MAXREG_COUNT
	.align		4
        /*009c*/ 	.byte	0x03, 0x1b
        /*009e*/ 	.short	0x00ff


	//----- nvinfo : EIATTR_NUM_BARRIERS
	.align		4
        /*00a0*/ 	.byte	0x02, 0x4c
        /*00a2*/ 	.byte	0x01
	.zero		1


	//----- nvinfo : EIATTR_EXTERNS
	.align		4
        /*00a4*/ 	.byte	0x04, 0x0f
        /*00a6*/ 	.short	(.L_87 - .L_86)


	//   ....[0]....
	.align		4
.L_86:
        /*00a8*/ 	.word	index@(vprintf)


	//----- nvinfo : EIATTR_MERCURY_ISA_VERSION
	.align		4
.L_87:
        /*00ac*/ 	.byte	0x03, 0x5f
        /*00ae*/ 	.short	0x0101


	//----- nvinfo : EIATTR_VRC_CTA_INIT_COUNT
	.align		4
        /*00b0*/ 	.byte	0x02, 0x4a
	.zero		1
	.zero		1


	//----- nvinfo : EIATTR_SYSCALL_OFFSETS
	.align		4
        /*00b4*/ 	.byte	0x04, 0x46
        /*00b6*/ 	.short	(.L_89 - .L_88)


	//   ....[0]....
.L_88:
        /*00b8*/ 	.word	0x0002f320


	//   ....[1]....
        /*00bc*/ 	.word	0x0002fc60


	//   ....[2]....
        /*00c0*/ 	.word	0x0002fdd0


	//   ....[3]....
        /*00c4*/ 	.word	0x000fb230


	//   ....[4]....
        /*00c8*/ 	.word	0x000fb7a0


	//   ....[5]....
        /*00cc*/ 	.word	0x000fbbc0


	//   ....[6]....
        /*00d0*/ 	.word	0x00228670


	//   ....[7]....
        /*00d4*/ 	.word	0x0022a940


	//   ....[8]....
        /*00d8*/ 	.word	0x0022b290


	//   ....[9]....
        /*00dc*/ 	.word	0x0022b3e0


	//   ....[10]....
        /*00e0*/ 	.word	0x00232dd0


	//   ....[11]....
        /*00e4*/ 	.word	0x00232f80


	//   ....[12]....
        /*00e8*/ 	.word	0x00233060


	//   ....[13]....
        /*00ec*/ 	.word	0x00233140


	//   ....[14]....
        /*00f0*/ 	.word	0x00233210


	//   ....[15]....
        /*00f4*/ 	.word	0x002333a0


	//   ....[16]....
        /*00f8*/ 	.word	0x002374c0


	//   ....[17]....
        /*00fc*/ 	.word	0x00237650


	//   ....[18]....
        /*0100*/ 	.word	0x00237730


	//   ....[19]....
        /*0104*/ 	.word	0x00237810


	//   ....[20]....
        /*0108*/ 	.word	0x002378f0


	//   ....[21]....
        /*010c*/ 	.word	0x002379a0


	//   ....[22]....
        /*0110*/ 	.word	0x0023bbf0


	//   ....[23]....
        /*0114*/ 	.word	0x0023bd00


	//   ....[24]....
        /*0118*/ 	.word	0x0023be10


	//   ....[25]....
        /*011c*/ 	.word	0x0023bf50


	//   ....[26]....
        /*0120*/ 	.word	0x0023c030


	//   ....[27]....
        /*0124*/ 	.word	0x0023c110


	//   ....[28]....
        /*0128*/ 	.word	0x0023c1f0


	//   ....[29]....
        /*012c*/ 	.word	0x0023c2b0


	//   ....[30]....
        /*0130*/ 	.word	0x00245f20


	//   ....[31]....
        /*0134*/ 	.word	0x002461b0


	//   ....[32]....
        /*0138*/ 	.word	0x002462c0


	//   ....[33]....
        /*013c*/ 	.word	0x00246550


	//   ....[34]....
        /*0140*/ 	.word	0x00265c00


	//   ....[35]....
        /*0144*/ 	.word	0x00265d10


	//   ....[36]....
        /*0148*/ 	.word	0x00265e20


	//   ....[37]....
        /*014c*/ 	.word	0x00265f90


	//   ....[38]....
        /*0150*/ 	.word	0x00266070


	//   ....[39]....
        /*0154*/ 	.word	0x00266150


	//   ....[40]....
        /*0158*/ 	.word	0x00266230


	//   ....[41]....
        /*015c*/ 	.word	0x002662f0


	//   ....[42]....
        /*0160*/ 	.word	0x00271b40


	//   ....[43]....
        /*0164*/ 	.word	0x00274b60


	//   ....[44]....
        /*0168*/ 	.word	0x002752e0


	//   ....[45]....
        /*016c*/ 	.word	0x00275430


	//   ....[46]....
        /*0170*/ 	.word	0x002792b0


	//   ....[47]....
        /*0174*/ 	.word	0x00279a30


	//   ....[48]....
        /*0178*/ 	.word	0x00279b80


	//   ....[49]....
        /*017c*/ 	.word	0x0027d9a0


	//   ....[50]....
        /*0180*/ 	.word	0x0027e120


	//   ....[51]....
        /*0184*/ 	.word	0x0027e270


	//   ....[52]....
        /*0188*/ 	.word	0x002c8bc0


	//   ....[53]....
        /*018c*/ 	.word	0x002c8cd0


	//   ....[54]....
        /*0190*/ 	.word	0x002c8de0


	//   ....[55]....
        /*0194*/ 	.word	0x002c8f50


	//   ....[56]....
        /*0198*/ 	.word	0x002c9030


	//   ....[57]....
        /*019c*/ 	.word	0x002c9110


	//   ....[58]....
        /*01a0*/ 	.word	0x002c91f0


	//   ....[59]....
        /*01a4*/ 	.word	0x002c95c0


	//   ....[60]....
        /*01a8*/ 	.word	0x002c96d0


	//   ....[61]....
        /*01ac*/ 	.word	0x002c97e0


	//   ....[62]....
        /*01b0*/ 	.word	0x002c9950


	//   ....[63]....
        /*01b4*/ 	.word	0x002c9a30


	//   ....[64]....
        /*01b8*/ 	.word	0x002c9b10


	//   ....[65]....
        /*01bc*/ 	.word	0x002c9bf0


	//   ....[66]....
        /*01c0*/ 	.word	0x002ca1b0


	//   ....[67]....
        /*01c4*/ 	.word	0x002ca2c0


	//   ....[68]....
        /*01c8*/ 	.word	0x002ca3d0


	//   ....[69]....
        /*01cc*/ 	.word	0x002ca540


	//   ....[70]....
        /*01d0*/ 	.word	0x002ca620


	//   ....[71]....
        /*01d4*/ 	.word	0x002ca700


	//   ....[72]....
        /*01d8*/ 	.word	0x002ca7e0


	//   ....[73]....
        /*01dc*/ 	.word	0x002ca8a0


	//   ....[74]....
        /*01e0*/ 	.word	0x002cb420


	//   ....[75]....
        /*01e4*/ 	.word	0x002ccd50


	//   ....[76]....
        /*01e8*/ 	.word	0x002cdbc0


	//   ....[77]....
        /*01ec*/ 	.word	0x002cdcd0


	//   ....[78]....
        /*01f0*/ 	.word	0x002cdde0


	//   ....[79]....
        /*01f4*/ 	.word	0x002cdf50


	//   ....[80]....
        /*01f8*/ 	.word	0x002ce030


	//   ....[81]....
        /*01fc*/ 	.word	0x002ce110


	//   ....[82]....
        /*0200*/ 	.word	0x002ce1f0


	//   ....[83]....
        /*0204*/ 	.word	0x002ce5c0


	//   ....[84]....
        /*0208*/ 	.word	0x002ce6d0


	//   ....[85]....
        /*020c*/ 	.word	0x002ce7e0


	//   ....[86]....
        /*0210*/ 	.word	0x002ce950


	//   ....[87]....
        /*0214*/ 	.word	0x002cea30


	//   ....[88]....
        /*0218*/ 	.word	0x002ceb10


	//   ....[89]....
        /*021c*/ 	.word	0x002cebf0


	//   ....[90]....
        /*0220*/ 	.word	0x002cf1b0


	//   ....[91]....
        /*0224*/ 	.word	0x002cf2c0


	//   ....[92]....
        /*0228*/ 	.word	0x002cf3d0


	//   ....[93]....
        /*022c*/ 	.word	0x002cf540


	//   ....[94]....
        /*0230*/ 	.word	0x002cf620


	//   ....[95]....
        /*0234*/ 	.word	0x002cf700


	//   ....[96]....
        /*0238*/ 	.word	0x002cf7e0


	//   ....[97]....
        /*023c*/ 	.word	0x002cf8a0


	//   ....[98]....
        /*0240*/ 	.word	0x002d9d60


	//   ....[99]....
        /*0244*/ 	.word	0x002d9e70


	//   ....[100]....
        /*0248*/ 	.word	0x002d9f80


	//   ....[101]....
        /*024c*/ 	.word	0x002da0f0


	//   ....[102]....
        /*0250*/ 	.word	0x002da1d0


	//   ....[103]....
        /*0254*/ 	.word	0x002da2b0


	//   ....[104]....
        /*0258*/ 	.word	0x002da390


	//   ....[105]....
        /*025c*/ 	.word	0x002da520


	//   ....[106]....
        /*0260*/ 	.word	0x002dbf00


	//   ....[107]....
        /*0264*/ 	.word	0x002dcd80


	//   ....[108]....
        /*0268*/ 	.word	0x002dce90


	//   ....[109]....
        /*026c*/ 	.word	0x002dcfa0


	//   ....[110]....
        /*0270*/ 	.word	0x002dd0e0


	//   ....[111]....
        /*0274*/ 	.word	0x002dd1c0


	//   ....[112]....
        /*0278*/ 	.word	0x002dd2a0


	//   ....[113]....
        /*027c*/ 	.word	0x002dd380


	//   ....[114]....
        /*0280*/ 	.word	0x002dd550


	//   ....[115]....
        /*0284*/ 	.word	0x002ddc50


	//   ....[116]....
        /*0288*/ 	.word	0x002dde00


	//   ....[117]....
        /*028c*/ 	.word	0x002ddee0


	//   ....[118]....
        /*0290*/ 	.word	0x002ddfc0


	//   ....[119]....
        /*0294*/ 	.word	0x002de090


	//   ....[120]....
        /*0298*/ 	.word	0x002de150


	//   ....[121]....
        /*029c*/ 	.word	0x002de6d0


	//   ....[122]....
        /*02a0*/ 	.word	0x002de880


	//   ....[123]....
        /*02a4*/ 	.word	0x002de960


	//   ....[124]....
        /*02a8*/ 	.word	0x002dea40


	//   ....[125]....
        /*02ac*/ 	.word	0x002deb10


	//   ....[126]....
        /*02b0*/ 	.word	0x002debd0


	//----- nvinfo : EIATTR_EXIT_INSTR_OFFSETS
	.align		4
.L_89:
        /*02b4*/ 	.byte	0x04, 0x1c
        /*02b6*/ 	.short	(.L_91 - .L_90)


	//   ....[0]....
.L_90:
        /*02b8*/ 	.word	0x000001d0


	//   ....[1]....
        /*02bc*/ 	.word	0x00000310


	//----- nvinfo : EIATTR_INDIRECT_BRANCH_TARGETS
	.align		4
.L_91:
        /*02c0*/ 	.byte	0x04, 0x34
        /*02c2*/ 	.short	(.L_93 - .L_92)


	//   ....[0]....
.L_92:
        /*02c4*/ 	.word	.L_x_15233@srel
        /*02c8*/ 	.short	0x0
        /*02ca*/ 	.short	0x0
        /*02cc*/ 	.word	0x4
        /*02d0*/ 	.word	.L_x_15234@srel
        /*02d4*/ 	.word	.L_x_15235@srel
        /*02d8*/ 	.word	.L_x_15236@srel
        /*02dc*/ 	.word	.L_x_15235@srel


	//   ....[1]....
        /* <DEDUP_REMOVED lines=8> */


	//   ....[2]....
        /* <DEDUP_REMOVED lines=8> */
        /*0318*/ 	.word	.L_x_15248@srel
        /*031c*/ 	.word	.L_x_15245@srel


	//   ....[3]....
        /* <DEDUP_REMOVED lines=14> */


	//   ....[4]....
        /*0354*/ 	.word	.L_x_15261@srel
        /*0358*/ 	.short	0x0
        /*035a*/ 	.short	0x0
        /*035c*/ 	.word	0x3
        /*0360*/ 	.word	.L_x_15262@srel
        /*0364*/ 	.word	.L_x_15263@srel
        /*0368*/ 	.word	.L_x_12042@srel


	//   ....[5]....
        /* <DEDUP_REMOVED lines=8> */


	//   ....[6]....
        /*0388*/ 	.word	.L_x_15270@srel
        /*038c*/ 	.short	0x0
        /*038e*/ 	.short	0x0
        /*0390*/ 	.word	0x3
        /*0394*/ 	.word	.L_x_15271@srel
        /*0398*/ 	.word	.L_x_15272@srel
        /*039c*/ 	.word	.L_x_12084@srel


	//   ....[7]....
        /* <DEDUP_REMOVED lines=8> */


	//----- nvinfo : EIATTR_CRS_STACK_SIZE
	.align		4
.L_93:
        /*03bc*/ 	.byte	0x04, 0x1e
        /*03be*/ 	.short	(.L_95 - .L_94)
.L_94:
        /*03c0*/ 	.word	0x00000000


	//----- nvinfo : EIATTR_CBANK_PARAM_SIZE
	.align		4
.L_95:
        /*03c4*/ 	.byte	0x03, 0x19
        /*03c6*/ 	.short	0x0044


	//----- nvinfo : EIATTR_PARAM_CBANK
	.align		4
        /*03c8*/ 	.byte	0x04, 0x0a
        /*03ca*/ 	.short	(.L_97 - .L_96)
	.align		4
.L_96:
        /*03cc*/ 	.word	index@(.nv.constant0._Z5entryPcS_PiPxS1_S0_S0_P19HostDeviceInterfacei)
        /*03d0*/ 	.short	0x0380
        /*03d2*/ 	.short	0x0044


	//----- nvinfo : EIATTR_SW_WAR
	.align		4
.L_97:
        /*03d4*/ 	.byte	0x04, 0x36
        /*03d6*/ 	.short	(.L_99 - .L_98)
.L_98:
        /*03d8*/ 	.word	0x00000008
.L_99:


//--------------------- .nv.callgraph             --------------------------
	.section	.nv.callgraph,"",@"SHT_CUDA_CALLGRAPH"
	.align	4
	.sectionentsize	8
	.align		4
        /*0000*/ 	.word	0x00000000
	.align		4
        /*0004*/ 	.word	0xffffffff
	.align		4
        /*0008*/ 	.word	index@(_Z5entryPcS_PiPxS1_S0_S0_P19HostDeviceInterfacei)
	.align		4
        /*000c*/ 	.word	index@(vprintf)
	.align		4
        /*0010*/ 	.word	0x00000000
	.align		4
        /*0014*/ 	.word	0xfffffffe
	.align		4
        /*0018*/ 	.word	0x00000000
	.align		4
        /*001c*/ 	.word	0xfffffffd
	.align		4
        /*0020*/ 	.word	0x00000000
	.align		4
        /*0024*/ 	.word	0xfffffffc


//--------------------- .nv.constant4             --------------------------
	.section	.nv.constant4,"a",@progbits
	.align	8
	.align		8
.nv.constant4:
        /*0000*/ 	.dword	vprintf
	.align		8
        /*0008*/ 	.dword	global_now
	.align		8
        /*0010*/ 	.dword	host_device_interface
	.align		8
        /*0018*/ 	.dword	$str
	.align		8
        /*0020*/ 	.dword	$str$1
	.align		8
        /*0028*/ 	.dword	$str$2
	.align		8
        /*0030*/ 	.dword	$str$3
	.align		8
        /*0038*/ 	.dword	$str$4
	.align		8
        /*0040*/ 	.dword	$str$5
	.align		8
        /*0048*/ 	.dword	$str$6
	.align		8
        /*0050*/ 	.dword	$str$7
	.align		8
        /*0058*/ 	.dword	$str$8
	.align		8
        /*0060*/ 	.dword	$str$9
	.align		8
        /*0068*/ 	.dword	$str$10
	.align		8
        /*0070*/ 	.dword	$str$11
	.align		8
        /*0078*/ 	.dword	$str$12
	.align		8
        /*0080*/ 	.dword	$str$13
	.align		8
        /*0088*/ 	.dword	$str$14
	.align		8
        /*0090*/ 	.dword	$str$15
	.align		8
        /*0098*/ 	.dword	$str$16
	.align		8
        /*00a0*/ 	.dword	$str$17
	.align		8
        /*00a8*/ 	.dword	$str$19
	.align		8
        /*00b0*/ 	.dword	$str$20
	.align		8
        /*00b8*/ 	.dword	$str$21
	.align		8
        /*00c0*/ 	.dword	$str$22
	.align		8
        /*00c8*/ 	.dword	$str$23
	.align		8
        /*00d0*/ 	.dword	$str$24
	.align		8
        /*00d8*/ 	.dword	$str$25
	.align		8
        /*00e0*/ 	.dword	$str$26
	.align		8
        /*00e8*/ 	.dword	$str$27
	.align		8
        /*00f0*/ 	.dword	$str$28
	.align		8
        /*00f8*/ 	.dword	$str$30
	.align		8
        /*0100*/ 	.dword	$str$32


//--------------------- .nv.constant2._Z5entryPcS_PiPxS1_S0_S0_P19HostDeviceInterfacei --------------------------
	.section	.nv.constant2._Z5entryPcS_PiPxS1_S0_S0_P19HostDeviceInterfacei,"a",@progbits
	.sectionflags	@""
	.align	4
.nv.constant2._Z5entryPcS_PiPxS1_S0_S0_P19HostDeviceInterfacei:
        /* <DEDUP_REMOVED lines=10> */


//--------------------- .text._Z5entryPcS_PiPxS1_S0_S0_P19HostDeviceInterfacei --------------------------
	.section	.text._Z5entryPcS_PiPxS1_S0_S0_P19HostDeviceInterfacei,"ax",@progbits
	.align	128
        .global         _Z5entryPcS_PiPxS1_S0_S0_P19HostDeviceInterfacei
        .type           _Z5entryPcS_PiPxS1_S0_S0_P19HostDeviceInterfacei,@function
        .size           _Z5entryPcS_PiPxS1_S0_S0_P19HostDeviceInterfacei,(.L_x_15292 - _Z5entryPcS_PiPxS1_S0_S0_P19HostDeviceInterfacei)
        .other          _Z5entryPcS_PiPxS1_S0_S0_P19HostDeviceInterfacei,@"STO_CUDA_ENTRY STV_DEFAULT"
_Z5entryPcS_PiPxS1_S0_S0_P19HostDeviceInterfacei:
.text._Z5entryPcS_PiPxS1_S0_S0_P19HostDeviceInterfacei:
[----:B------:R-:W0:Y:S01]  /*0000*/  LDC R1, c[0x0][0x37c] ;  /* 0x0000df00ff017b82 */ /* 0x000e220000000800 */
[----:B------:R-:W1:Y:S07]  /*0010*/  S2R R36, SR_TID.X ;  /* 0x0000000000247919 */ /* 0x000e6e0000002100 */
[----:B------:R-:W2:Y:S01]  /*0020*/  LDC.64 R2, c[0x4][0x10] ;  /* 0x01000400ff027b82 */ /* 0x000ea20000000a00 */
[----:B------:R-:W2:Y:S01]  /*0030*/  LDCU.64 UR38, c[0x0][0x358] ;  /* 0x00006b00ff2677ac */ /* 0x000ea20008000a00 */
[----:B0-----:R-:W-:-:S06]  /*0040*/  VIADD R1, R1, 0xfffffd50 ;  /* 0xfffffd5001017836 */ /* 0x001fcc0000000000 */
[----:B------:R-:W2:Y:S01]  /*0050*/  LDC.64 R6, c[0x0][0x3b8] ;  /* 0x0000ee00ff067b82 */ /* 0x000ea20000000a00 */
[----:B------:R-:W0:Y:S01]  /*0060*/  LDCU UR41, c[0x0][0x2fc] ;  /* 0x00005f80ff2977ac */ /* 0x000e220008000800 */
[----:B------:R-:W3:Y:S01]  /*0070*/  LDCU UR6, c[0x0][0x3c0] ;  /* 0x00007800ff0677ac */ /* 0x000ee20008000800 */
[----:B-1----:R-:W-:Y:S01]  /*0080*/  ISETP.NE.AND P0, PT, R36, RZ, PT ;  /* 0x000000ff2400720c */ /* 0x002fe20003f05270 */
[----:B--2---:R1:W-:-:S12]  /*0090*/  STG.E.64 desc[UR38][R2.64], R6 ;  /* 0x0000000602007986 */ /* 0x0043d8000c101b26 */
[----:B------:R-:W2:Y:S08]  /*00a0*/  @!P0 LDC.64 R4, c[0x0][0x3a0] ;  /* 0x0000e800ff048b82 */ /* 0x000eb00000000a00 */
[----:B------:R-:W4:Y:S08]  /*00b0*/  @!P0 LDC.64 R8, c[0x0][0x388] ;  /* 0x0000e200ff088b82 */ /* 0x000f300000000a00 */
[----:B------:R-:W5:Y:S01]  /*00c0*/  @!P0 LDC.64 R12, c[0x0][0x3b0] ;  /* 0x0000ec00ff0c8b82 */ /* 0x000f620000000a00 */
[----:B--2---:R-:W4:Y:S07]  /*00d0*/  @!P0 LDG.E.64 R10, desc[UR38][R4.64] ;  /* 0x00000026040a8981 */ /* 0x004f2e000c1e1b00 */
[----:B------:R-:W2:Y:S01]  /*00e0*/  S2UR UR5, SR_CTAID.X ;  /* 0x00000000000579c3 */ /* 0x000ea20000002500 */
[----:B------:R-:W-:Y:S01]  /*00f0*/  @!P0 MOV R0, 0x400 ;  /* 0x0000040000008802 */ /* 0x000fe20000000f00 */
[----:B------:R-:W0:Y:S01]  /*0100*/  LDCU UR40, c[0x0][0x2f8] ;  /* 0x00005f00ff2877ac */ /* 0x000e220008000800 */
[----:B------:R-:W1:Y:S01]  /*0110*/  @!P0 S2R R15, SR_CgaCtaId ;  /* 0x00000000000f8919 */ /* 0x000e620000008800 */
[----:B------:R-:W-:-:S02]  /*0120*/  R2UR UR4, R1 ;  /* 0x00000000010472ca */ /* 0x000fc400000e0000 */
[----:B------:R-:W-:Y:S02]  /*0130*/  R2UR UR44, R1 ;  /* 0x00000000012c72ca */ /* 0x000fe400000e0000 */
[----:B------:R-:W2:Y:S09]  /*0140*/  LDC R17, c[0x0][0x360] ;  /* 0x0000d800ff117b82 */ /* 0x000eb20000000800 */
[----:B0-----:R-:W-:-:S04]  /*0150*/  UIADD3 UR40, UP0, UPT, UR4, UR40, URZ ;  /* 0x0000002804287290 */ /* 0x001fc8000ff1e0ff */
[----:B------:R-:W-:Y:S01]  /*0160*/  UIADD3.X UR41, UPT, UPT, URZ, UR41, URZ, UP0, !UPT ;  /* 0x00000029ff297290 */ /* 0x000fe200087fe4ff */
[----:B--2---:R-:W-:Y:S01]  /*0170*/  IMAD R36, R17, UR5, R36 ;  /* 0x0000000511247c24 */ /* 0x004fe2000f8e0224 */
[----:B-1----:R-:W-:-:S04]  /*0180*/  @!P0 LEA R3, R15, R0, 0x18 ;  /* 0x000000000f038211 */ /* 0x002fc800078ec0ff */
[----:B---3--:R-:W-:Y:S01]  /*0190*/  ISETP.GE.AND P1, PT, R36, UR6, PT ;  /* 0x0000000624007c0c */ /* 0x008fe2000bf26270 */
[----:B-----5:R0:W-:Y:S04]  /*01a0*/  @!P0 STS.64 [R3+0x10], R12 ;  /* 0x0000100c03008388 */ /* 0x0201e80000000a00 */
[----:B----4-:R0:W-:Y:S01]  /*01b0*/  @!P0 STS.128 [R3], R8 ;  /* 0x0000000803008388 */ /* 0x0101e20000000c00 */
[----:B------:R-:W-:Y:S07]  /*01c0*/  BAR.SYNC.DEFER_BLOCKING 0x0 ;  /* 0x0000000000007b1d */ /* 0x000fee0000010000 */
[----:B------:R-:W-:Y:S05]  /*01d0*/  @P1 EXIT ;  /* 0x000000000000194d */ /* 0x000fea0003800000 */
[----:B0-----:R-:W0:Y:S02]  /*01e0*/  LDC.64 R2, c[0x0][0x390] ;  /* 0x0000e400ff027b82 */ /* 0x001e240000000a00 */
[----:B0-----:R-:W-:-:S05]  /*01f0*/  IMAD.WIDE R2, R36, 0x4, R2 ;  /* 0x0000000424027825 */ /* 0x001fca00078e0202 */
[----:B------:R0:W5:Y:S01]  /*0200*/  LDG.E R31, desc[UR38][R2.64] ;  /* 0x00000026021f7981 */ /* 0x000162000c1e1900 */
[----:B------:R-:W-:Y:S04]  /*0210*/  BSSY.RECONVERGENT B0, `(.L_x_0) ;  /* 0x0000007000007945 */ /* 0x000fe80003800200 */
[----:B------:R-:W-:Y:S05]  /*0220*/  BMOV.32.CLEAR RZ, B11 ;  /* 0x000000000bff7355 */ /* 0x000fea0000100000 */
[----:B------:R0:W-:Y:S01]  /*0230*/  STL [R1], RZ ;  /* 0x000000ff01007387 */ /* 0x0001e20000100800 */
[----:B------:R-:W1:Y:S05]  /*0240*/  BMOV.32.CLEAR R37, B0 ;  /* 0x0000000000257355 */ /* 0x000e6a0000100000 */
[----:B------:R-:W-:-:S07]  /*0250*/  MOV R28, 0x270 ;  /* 0x00000270001c7802 */ /* 0x000fce0000000f00 */
[----:B01---5:R-:W-:Y:S05]  /*0260*/  CALL.REL.NOINC `($_Z5entryPcS_PiPxS1_S0_S0_P19HostDeviceInterfacei$_Z70at_illecker_hama_hybrid_examples_kmeans_KMeansHybridKernel_gpuMethod0_PciPi) ;  /* 0x000022e000407944 */ /* 0x023fea0003c00000 */
[----:B------:R0:W-:Y:S05]  /*0270*/  BMOV.32 B11, R37 ;  /* 0x000000250b007356 */ /* 0x0001ea0000000000 */
[----:B------:R-:W-:Y:S05]  /*0280*/  BSYNC.RECONVERGENT B11 ;  /* 0x00000000000b7941 */ /* 0x000fea0003800200 */
.L_x_0:
[----:B------:R-:W2:Y:S01]  /*0290*/  LDL R7, [R1] ;  /* 0x0000000001077983 */ /* 0x000ea20000100800 */
[----:B------:R-:W0:Y:S08]  /*02a0*/  LDC.64 R4, c[0x0][0x3a8] ;  /* 0x0000ea00ff047b82 */ /* 0x000e300000000a00 */
[----:B------:R-:W1:Y:S01]  /*02b0*/  LDC.64 R2, c[0x0][0x380] ;  /* 0x0000e000ff027b82 */ /* 0x000e620000000a00 */
[----:B0-----:R-:W-:-:S05]  /*02c0*/  IMAD.WIDE R36, R36, 0x4, R4 ;  /* 0x0000000424247825 */ /* 0x001fca00078e0204 */
[----:B--2---:R-:W-:Y:S04]  /*02d0*/  STG.E desc[UR38][R36.64], R7 ;  /* 0x0000000724007986 */ /* 0x004fe8000c101926 */
[----:B-1----:R-:W2:Y:S01]  /*02e0*/  LDG.E.64 R2, desc[UR38][R2.64+0x8] ;  /* 0x0000082602027981 */ /* 0x002ea2000c1e1b00 */
[----:B------:R-:W2:Y:S03]  /*02f0*/  LDC.64 R4, c[0x0][0x398] ;  /* 0x0000e600ff047b82 */ /* 0x000ea60000000a00 */
[----:B--2---:R-:W-:Y:S01]  /*0300*/  STG.E.64 desc[UR38][R4.64], R2 ;  /* 0x0000000204007986 */ /* 0x004fe2000c101b26 */
[----:B------:R-:W-:Y:S05]  /*0310*/  EXIT ;  /* 0x000000000000794d */ /* 0x000fea0003800000 */
        .type           $_Z5entryPcS_PiPxS1_S0_S0_P19HostDeviceInterfacei$_Z22java_lang_String_splitPciiPi,@function
        .size           $_Z5entryPcS_PiPxS1_S0_S0_P19HostDeviceInterfacei$_Z22java_lang_String_splitPciiPi,($_Z5entryPcS_PiPxS1_S0_S0_P19HostDeviceInterfacei$_Z22java_lang_String_splitPciiiPi - $_Z5entryPcS_PiPxS1_S0_S0_P19HostDeviceInterfacei$_Z22java_lang_String_splitPciiPi)
$_Z5entryPcS_PiPxS1_S0_S0_P19HostDeviceInterfacei$_Z22java_lang_String_splitPciiPi:
[----:B------:R-:W-:Y:S01]  /*0320*/  ISETP.NE.AND P0, PT, R6, -0x1, PT ;  /* 0xffffffff0600780c */ /* 0x000fe20003f05270 */
[----:B------:R-:W0:Y:S01]  /*0330*/  LDC.64 R34, c[0x0][0x358] ;  /* 0x0000d600ff227b82 */ /* 0x000e220000000a00 */
[----:B------:R-:W-:Y:S01]  /*0340*/  ISETP.NE.AND P1, PT, R7, -0x1, PT ;  /* 0xffffffff0700780c */ /* 0x000fe20003f25270 */
[----:B------:R-:W-:Y:S10]  /*0350*/  YIELD ;  /* 0x0000000000007946 */ /* 0x000ff40003800000 */
[----:B------:R-:W1:Y:S01]  /*0360*/  @P0 S2R R4, SR_CgaCtaId ;  /* 0x0000000000040919 */ /* 0x000e620000008800 */
[----:B------:R-:W-:Y:S01]  /*0370*/  @P0 MOV R3, 0x400 ;  /* 0x0000040000030802 */ /* 0x000fe20000000f00 */
[----:B------:R-:W-:Y:S01]  /*0380*/  @!P0 IMAD.MOV.U32 R40, RZ, RZ, 0x5368 ;  /* 0x00005368ff288424 */ /* 0x000fe200078e00ff */
[----:B------:R-:W-:Y:S01]  /*0390*/  @P1 MOV R5, 0x400 ;  /* 0x0000040000051802 */ /* 0x000fe20000000f00 */
[----:B------:R-:W2:Y:S01]  /*03a0*/  @P1 S2R R10, SR_CgaCtaId ;  /* 0x00000000000a1919 */ /* 0x000ea20000008800 */
[----:B------:R-:W-:Y:S01]  /*03b0*/  @!P0 IMAD.MOV.U32 R13, RZ, RZ, RZ ;  /* 0x000000ffff0d8224 */ /* 0x000fe200078e00ff */
[----:B------:R-:W-:Y:S01]  /*03c0*/  @!P1 CS2R R14, SRZ ;  /* 0x00000000000e9805 */ /* 0x000fe2000001ff00 */
[----:B------:R-:W-:Y:S01]  /*03d0*/  @!P1 IMAD.MOV.U32 R42, RZ, RZ, 0x5368 ;  /* 0x00005368ff2a9424 */ /* 0x000fe200078e00ff */
[----:B0-----:R-:W-:-:S02]  /*03e0*/  @P0 R2UR UR4, R34 ;  /* 0x00000000220402ca */ /* 0x001fc400000e0000 */
[C---:B------:R-:W-:Y:S02]  /*03f0*/  @P0 R2UR UR5, R35.reuse ;  /* 0x00000000230502ca */ /* 0x040fe400000e0000 */
[C---:B------:R-:W-:Y:S02]  /*0400*/  @P0 R2UR UR6, R34.reuse ;  /* 0x00000000220602ca */ /* 0x040fe400000e0000 */
[C---:B------:R-:W-:Y:S02]  /*0410*/  @P0 R2UR UR7, R35.reuse ;  /* 0x00000000230702ca */ /* 0x040fe400000e0000 */
[----:B------:R-:W-:Y:S02]  /*0420*/  @P1 R2UR UR8, R34 ;  /* 0x00000000220812ca */ /* 0x000fe400000e0000 */
[----:B------:R-:W-:Y:S02]  /*0430*/  @P1 R2UR UR9, R35 ;  /* 0x00000000230912ca */ /* 0x000fe400000e0000 */
[----:B-1----:R-:W-:-:S02]  /*0440*/  @P0 LEA R4, R4, R3, 0x18 ;  /* 0x0000000304040211 */ /* 0x002fc400078ec0ff */
[----:B------:R-:W0:Y:S01]  /*0450*/  LDC R3, c[0x0][0x2f8] ;  /* 0x0000be00ff037b82 */ /* 0x000e220000000800 */
[----:B--2---:R-:W-:-:S03]  /*0460*/  @P1 LEA R10, R10, R5, 0x18 ;  /* 0x000000050a0a1211 */ /* 0x004fc600078ec0ff */
[----:B------:R-:W1:Y:S04]  /*0470*/  @P0 LDS.64 R4, [R4] ;  /* 0x0000000004040984 */ /* 0x000e680000000a00 */
[----:B------:R2:W3:Y:S02]  /*0480*/  @P1 LDS.64 R20, [R10] ;  /* 0x000000000a141984 */ /* 0x0004e40000000a00 */
[----:B--2---:R-:W-:Y:S01]  /*0490*/  @!P0 IMAD.MOV.U32 R10, RZ, RZ, RZ ;  /* 0x000000ffff0a8224 */ /* 0x004fe200078e00ff */
[----:B0-----:R-:W-:-:S05]  /*04a0*/  IADD3 R3, PT, PT, -R3, UR40, RZ ;  /* 0x0000002803037c10 */ /* 0x001fca000fffe1ff */
[----:B------:R0:W-:Y:S01]  /*04b0*/  @!P0 STL [R3], R40 ;  /* 0x0000002803008387 */ /* 0x0001e20000100800 */
[----:B-1----:R-:W-:-:S04]  /*04c0*/  @P0 IMAD.WIDE R4, R6, 0x10, R4 ;  /* 0x0000001006040825 */ /* 0x002fc800078e0204 */
[----:B---3--:R-:W-:Y:S01]  /*04d0*/  @P1 IMAD.WIDE R20, R7, 0x10, R20 ;  /* 0x0000001007141825 */ /* 0x008fe200078e0214 */
[----:B------:R-:W5:Y:S04]  /*04e0*/  @P0 LD.E R13, desc[UR4][R4.64+0x20] ;  /* 0x00002004040d0980 */ /* 0x000f68000c101900 */
[----:B------:R-:W2:Y:S04]  /*04f0*/  @P0 LD.E R10, desc[UR6][R4.64+0x28] ;  /* 0x00002806040a0980 */ /* 0x000ea8000c101900 */
[----:B------:R0:W-:Y:S04]  /*0500*/  @!P1 STL [R3], R42 ;  /* 0x0000002a03009387 */ /* 0x0001e80000100800 */
[----:B------:R-:W3:Y:S01]  /*0510*/  @P1 LD.E R14, desc[UR8][R20.64+0x28] ;  /* 0x00002808140e1980 */ /* 0x000ee2000c101900 */
[----:B------:R-:W-:-:S02]  /*0520*/  @P1 R2UR UR4, R34 ;  /* 0x00000000220412ca */ /* 0x000fc400000e0000 */
[----:B------:R-:W-:-:S13]  /*0530*/  @P1 R2UR UR5, R35 ;  /* 0x00000000230512ca */ /* 0x000fda00000e0000 */
[----:B------:R1:W5:Y:S01]  /*0540*/  @P1 LD.E R15, desc[UR4][R20.64+0x20] ;  /* 0x00002004140f1980 */ /* 0x000362000c101900 */
[----:B------:R-:W-:Y:S01]  /*0550*/  BSSY B0, `(.L_x_1) ;  /* 0x00001fa000007945 */ /* 0x000fe20003800000 */
[----:B------:R-:W-:Y:S02]  /*0560*/  IMAD.MOV.U32 R32, RZ, RZ, R6 ;  /* 0x000000ffff207224 */ /* 0x000fe400078e0006 */
[----:B------:R-:W-:Y:S02]  /*0570*/  IMAD.MOV.U32 R9, RZ, RZ, RZ ;  /* 0x000000ffff097224 */ /* 0x000fe400078e00ff */
[----:B-1----:R-:W-:Y:S02]  /*0580*/  IMAD.MOV.U32 R20, RZ, RZ, R11 ;  /* 0x000000ffff147224 */ /* 0x002fe400078e000b */
[----:B------:R-:W-:Y:S01]  /*0590*/  IMAD.MOV.U32 R21, RZ, RZ, R44 ;  /* 0x000000ffff157224 */ /* 0x000fe200078e002c */
[----:B---3--:R-:W-:-:S04]  /*05a0*/  ISETP.NE.AND P0, PT, R14, RZ, PT ;  /* 0x000000ff0e00720c */ /* 0x008fc80003f05270 */
[----:B--2---:R-:W-:-:S13]  /*05b0*/  ISETP.LT.OR P1, PT, R10, 0x1, !P0 ;  /* 0x000000010a00780c */ /* 0x004fda0004721670 */
[----:B0-----:R-:W-:Y:S05]  /*05c0*/  @P1 BRA `(.L_x_2) ;  /* 0x0000001c00c81947 */ /* 0x001fea0003800000 */
[----:B------:R-:W-:Y:S02]  /*05d0*/  IMAD.MOV.U32 R11, RZ, RZ, RZ ;  /* 0x000000ffff0b7224 */ /* 0x000fe400078e00ff */
[----:B------:R-:W-:-:S07]  /*05e0*/  IMAD.MOV.U32 R9, RZ, RZ, RZ ;  /* 0x000000ffff097224 */ /* 0x000fce00078e00ff */
.L_x_36:
[----:B-----5:R-:W-:Y:S01]  /*05f0*/  ISETP.NE.AND P2, PT, R13, -0x1, PT ;  /* 0xffffffff0d00780c */ /* 0x020fe20003f45270 */
[----:B------:R-:W-:Y:S05]  /*0600*/  YIELD ;  /* 0x0000000000007946 */ /* 0x000fea0003800000 */
[----:B------:R-:W-:Y:S07]  /*0610*/  BSSY B1, `(.L_x_3) ;  /* 0x0000074000017945 */ /* 0x000fee0003800000 */
[----:B0-----:R-:W-:Y:S01]  /*0620*/  @!P2 IMAD.MOV.U32 R4, RZ, RZ, 0x5368 ;  /* 0x00005368ff04a424 */ /* 0x001fe200078e00ff */
[----:B------:R-:W-:-:S04]  /*0630*/  @!P2 PRMT R39, RZ, 0x7610, R39 ;  /* 0x00007610ff27a816 */ /* 0x000fc80000000027 */
[----:B------:R0:W-:Y:S01]  /*0640*/  @!P2 STL [R3], R4 ;  /* 0x000000040300a387 */ /* 0x0001e20000100800 */
[----:B-1234-:R-:W-:Y:S05]  /*0650*/  @!P2 BRA `(.L_x_4) ;  /* 0x0000000400bca947 */ /* 0x01efea0003800000 */
[----:B------:R-:W1:Y:S01]  /*0660*/  S2R R5, SR_CgaCtaId ;  /* 0x0000000000057919 */ /* 0x000e620000008800 */
[----:B0-----:R-:W-:Y:S02]  /*0670*/  MOV R4, 0x400 ;  /* 0x0000040000047802 */ /* 0x001fe40000000f00 */
[----:B------:R-:W-:Y:S02]  /*0680*/  R2UR UR4, R34 ;  /* 0x00000000220472ca */ /* 0x000fe400000e0000 */
[----:B------:R-:W-:Y:S02]  /*0690*/  R2UR UR5, R35 ;  /* 0x00000000230572ca */ /* 0x000fe400000e0000 */
[----:B-1----:R-:W-:-:S05]  /*06a0*/  LEA R48, R5, R4, 0x18 ;  /* 0x0000000405307211 */ /* 0x002fca00078ec0ff */
[----:B------:R-:W0:Y:S02]  /*06b0*/  LDS.128 R4, [R48] ;  /* 0x0000000030047984 */ /* 0x000e240000000c00 */
[----:B0-----:R-:W-:-:S05]  /*06c0*/  IMAD.WIDE R40, R13, 0x10, R4 ;  /* 0x000000100d287825 */ /* 0x001fca00078e0204 */
[----:B------:R-:W2:Y:S01]  /*06d0*/  LD.E R42, desc[UR4][R40.64+0xc] ;  /* 0x00000c04282a7980 */ /* 0x000ea2000c101900 */
[C---:B------:R-:W-:Y:S02]  /*06e0*/  ISETP.GT.AND P3, PT, R11.reuse, -0x1, PT ;  /* 0xffffffff0b00780c */ /* 0x040fe40003f64270 */
[----:B--2---:R-:W-:-:S13]  /*06f0*/  ISETP.GE.AND P1, PT, R11, R42, PT ;  /* 0x0000002a0b00720c */ /* 0x004fda0003f26270 */
[----:B------:R-:W-:Y:S05]  /*0700*/  @!P1 BRA P3, `(.L_x_5) ;  /* 0x0000000400789947 */ /* 0x000fea0001800000 */
[----:B------:R-:W-:Y:S01]  /*0710*/  R2UR UR4, R34 ;  /* 0x00000000220472ca */ /* 0x000fe200000e0000 */
[----:B------:R-:W-:Y:S01]  /*0720*/  IMAD.MOV.U32 R40, RZ, RZ, 0x30 ;  /* 0x00000030ff287424 */ /* 0x000fe200078e00ff */
[----:B------:R-:W-:Y:S01]  /*0730*/  R2UR UR5, R35 ;  /* 0x00000000230572ca */ /* 0x000fe200000e0000 */
[----:B------:R-:W-:-:S12]  /*0740*/  IMAD.MOV.U32 R41, RZ, RZ, 0x0 ;  /* 0x00000000ff297424 */ /* 0x000fd800078e00ff */
[----:B------:R-:W2:Y:S01]  /*0750*/  ATOMG.E.ADD.64.STRONG.GPU PT, R40, desc[UR4][R20.64+0x8], R40 ;  /* 0x80000828142879a8 */ /* 0x000ea200081ef504 */
[----:B------:R-:W-:Y:S01]  /*0760*/  BSSY B2, `(.L_x_6) ;  /* 0x0000034000027945 */ /* 0x000fe20003800000 */
[C---:B--2---:R-:W-:Y:S02]  /*0770*/  IADD3 R39, P1, PT, R40.reuse, 0x38, RZ ;  /* 0x0000003828277810 */ /* 0x044fe40007f3e0ff */
[--C-:B------:R-:W-:Y:S02]  /*0780*/  SHF.R.U64 R44, R40, 0x4, R41.reuse ;  /* 0x00000004282c7819 */ /* 0x100fe40000001229 */
[----:B------:R-:W-:Y:S01]  /*0790*/  ISETP.LT.U32.AND P3, PT, R39, R6, PT ;  /* 0x000000062700720c */ /* 0x000fe20003f61070 */
[----:B------:R-:W-:Y:S01]  /*07a0*/  IMAD.X R6, RZ, RZ, R41, P1 ;  /* 0x000000ffff067224 */ /* 0x000fe200008e0629 */
[----:B------:R-:W-:Y:S01]  /*07b0*/  ISETP.NE.AND P1, PT, R44, -0x1, PT ;  /* 0xffffffff2c00780c */ /* 0x000fe20003f25270 */
[----:B------:R-:W-:-:S03]  /*07c0*/  IMAD.MOV.U32 R39, RZ, RZ, R44 ;  /* 0x000000ffff277224 */ /* 0x000fc600078e002c */
[----:B------:R-:W-:-:S13]  /*07d0*/  ISETP.LT.U32.AND.EX P1, PT, R6, R7, P1, P3 ;  /* 0x000000070600720c */ /* 0x000fda0000f21130 */
[----:B------:R-:W-:Y:S01]  /*07e0*/  @!P1 IMAD.MOV.U32 R6, RZ, RZ, 0x5272 ;  /* 0x00005272ff069424 */ /* 0x000fe200078e00ff */
[----:B------:R-:W-:-:S04]  /*07f0*/  @!P1 PLOP3.LUT P3, PT, PT, PT, PT, 0x8, 0x80 ;  /* 0x000000000080981c */ /* 0x000fc80003f6e170 */
[----:B------:R0:W-:Y:S01]  /*0800*/  @!P1 STL [R3], R6 ;  /* 0x0000000603009387 */ /* 0x0001e20000100800 */
[----:B------:R-:W-:Y:S08]  /*0810*/  @!P1 BRA `(.L_x_7) ;  /* 0x0000000000a09947 */ /* 0x000ff00003800000 */
[----:B------:R-:W-:Y:S01]  /*0820*/  SHF.R.S64 R43, RZ, 0x1c, R44 ;  /* 0x0000001cff2b7819 */ /* 0x000fe2000000102c */
[----:B------:R-:W-:Y:S01]  /*0830*/  IMAD.MOV.U32 R7, RZ, RZ, 0x1 ;  /* 0x00000001ff077424 */ /* 0x000fe200078e00ff */
[C---:B------:R-:W-:Y:S01]  /*0840*/  R2UR UR8, R34.reuse ;  /* 0x00000000220872ca */ /* 0x040fe200000e0000 */
[----:B------:R-:W-:Y:S01]  /*0850*/  IMAD.MOV.U32 R49, RZ, RZ, 0xe18 ;  /* 0x00000e18ff317424 */ /* 0x000fe200078e00ff */
[C---:B------:R-:W-:Y:S01]  /*0860*/  R2UR UR9, R35.reuse ;  /* 0x00000000230972ca */ /* 0x040fe200000e0000 */
[----:B------:R-:W-:Y:S01]  /*0870*/  IMAD.MOV.U32 R51, RZ, RZ, 0x30 ;  /* 0x00000030ff337424 */ /* 0x000fe200078e00ff */
[C---:B------:R-:W-:Y:S01]  /*0880*/  R2UR UR12, R34.reuse ;  /* 0x00000000220c72ca */ /* 0x040fe200000e0000 */
[----:B------:R-:W-:Y:S01]  /*0890*/  IMAD.MOV.U32 R53, RZ, RZ, -0x1 ;  /* 0xffffffffff357424 */ /* 0x000fe200078e00ff */
[----:B------:R-:W-:Y:S02]  /*08a0*/  R2UR UR13, R35 ;  /* 0x00000000230d72ca */ /* 0x000fe400000e0000 */
[----:B------:R-:W-:-:S02]  /*08b0*/  R2UR UR14, R34 ;  /* 0x00000000220e72ca */ /* 0x000fc400000e0000 */
[C---:B------:R-:W-:Y:S02]  /*08c0*/  R2UR UR15, R35.reuse ;  /* 0x00000000230f72ca */ /* 0x040fe400000e0000 */
[C---:B------:R-:W-:Y:S02]  /*08d0*/  R2UR UR10, R34.reuse ;  /* 0x00000000220a72ca */ /* 0x040fe400000e0000 */
[C---:B------:R-:W-:Y:S02]  /*08e0*/  R2UR UR11, R35.reuse ;  /* 0x00000000230b72ca */ /* 0x040fe400000e0000 */
[C---:B------:R-:W-:Y:S02]  /*08f0*/  R2UR UR4, R34.reuse ;  /* 0x00000000220472ca */ /* 0x040fe400000e0000 */
[----:B------:R-:W-:Y:S02]  /*0900*/  R2UR UR5, R35 ;  /* 0x00000000230572ca */ /* 0x000fe400000e0000 */
[----:B------:R-:W-:-:S02]  /*0910*/  R2UR UR6, R34 ;  /* 0x00000000220672ca */ /* 0x000fc400000e0000 */
[----:B------:R-:W-:Y:S02]  /*0920*/  R2UR UR7, R35 ;  /* 0x00000000230772ca */ /* 0x000fe400000e0000 */
[----:B------:R-:W-:Y:S02]  /*0930*/  SHF.R.S32.HI R45, RZ, 0x1c, R44 ;  /* 0x0000001cff2d7819 */ /* 0x000fe4000001142c */
[----:B------:R-:W-:-:S05]  /*0940*/  IADD3 R4, P3, PT, R4, R43, RZ ;  /* 0x0000002b04047210 */ /* 0x000fca0007f7e0ff */
[----:B------:R-:W-:-:S05]  /*0950*/  IMAD.X R5, R5, 0x1, R45, P3 ;  /* 0x0000000105057824 */ /* 0x000fca00018e062d */
[----:B------:R-:W-:Y:S04]  /*0960*/  ST.E desc[UR8][R4.64+0x4], R49 ;  /* 0x0000043104007985 */ /* 0x000fe8000c101908 */
[----:B------:R-:W-:Y:S04]  /*0970*/  ST.E desc[UR12][R4.64+0x8], R51 ;  /* 0x0000083304007985 */ /* 0x000fe8000c10190c */
[----:B------:R-:W-:Y:S04]  /*0980*/  ST.E desc[UR14][R4.64+0x10], R53 ;  /* 0x0000103504007985 */ /* 0x000fe8000c10190e */
[----:B------:R-:W-:Y:S04]  /*0990*/  ST.E.U8 desc[UR10][R4.64+0x3], R7 ;  /* 0x0000030704007985 */ /* 0x000fe8000c10110a */
[----:B------:R-:W-:Y:S04]  /*09a0*/  ST.E.U8 desc[UR4][R4.64], RZ ;  /* 0x000000ff04007985 */ /* 0x000fe8000c101104 */
[----:B------:R-:W-:Y:S04]  /*09b0*/  ST.E.U8 desc[UR6][R4.64+0x1], RZ ;  /* 0x000001ff04007985 */ /* 0x000fe8000c101106 */
[----:B0-----:R-:W0:Y:S02]  /*09c0*/  LDS.64 R6, [R48] ;  /* 0x0000000030067984 */ /* 0x001e240000000a00 */
[----:B0-----:R-:W-:-:S05]  /*09d0*/  IADD3 R40, P3, PT, R6, R43, RZ ;  /* 0x0000002b06287210 */ /* 0x001fca0007f7e0ff */
[----:B------:R-:W-:-:S05]  /*09e0*/  IMAD.X R41, R7, 0x1, R45, P3 ;  /* 0x0000000107297824 */ /* 0x000fca00018e062d */
[----:B------:R-:W-:Y:S04]  /*09f0*/  ST.E desc[UR4][R40.64+0x20], RZ ;  /* 0x000020ff28007985 */ /* 0x000fe8000c101904 */
[----:B------:R-:W0:Y:S02]  /*0a00*/  LDS.64 R6, [R48] ;  /* 0x0000000030067984 */ /* 0x000e240000000a00 */
[----:B0-----:R-:W-:-:S05]  /*0a10*/  IADD3 R6, P3, PT, R6, R43, RZ ;  /* 0x0000002b06067210 */ /* 0x001fca0007f7e0ff */
[----:B------:R-:W-:-:S05]  /*0a20*/  IMAD.X R7, R7, 0x1, R45, P3 ;  /* 0x0000000107077824 */ /* 0x000fca00018e062d */
[----:B------:R-:W-:Y:S04]  /*0a30*/  ST.E desc[UR4][R6.64+0x24], RZ ;  /* 0x000024ff06007985 */ /* 0x000fe8000c101904 */
[----:B------:R-:W0:Y:S02]  /*0a40*/  LDS.64 R4, [R48] ;  /* 0x0000000030047984 */ /* 0x000e240000000a00 */
[----:B0-----:R-:W-:-:S05]  /*0a50*/  IADD3 R4, P3, PT, R4, R43, RZ ;  /* 0x0000002b04047210 */ /* 0x001fca0007f7e0ff */
[----:B------:R-:W-:-:S05]  /*0a60*/  IMAD.X R5, R5, 0x1, R45, P3 ;  /* 0x0000000105057824 */ /* 0x000fca00018e062d */
[----:B------:R1:W-:Y:S04]  /*0a70*/  ST.E desc[UR4][R4.64+0x28], RZ ;  /* 0x000028ff04007985 */ /* 0x0003e8000c101904 */
[----:B------:R-:W2:Y:S02]  /*0a80*/  LDL R40, [R3] ;  /* 0x0000000003287983 */ /* 0x000ea40000100800 */
[----:B-12---:R-:W-:-:S13]  /*0a90*/  ISETP.EQ.AND P3, PT, R40, RZ, PT ;  /* 0x000000ff2800720c */ /* 0x006fda0003f62270 */
.L_x_7:
[----:B------:R-:W-:Y:S05]  /*0aa0*/  BSYNC B2 ;  /* 0x0000000000027941 */ /* 0x000fea0003800000 */
.L_x_6:
[----:B------:R-:W-:Y:S01]  /*0ab0*/  BSSY B2, `(.L_x_8) ;  /* 0x0000020000027945 */ /* 0x000fe20003800000 */
[----:B0-----:R-:W-:Y:S02]  /*0ac0*/  IMAD.MOV.U32 R6, RZ, RZ, RZ ;  /* 0x000000ffff067224 */ /* 0x001fe400078e00ff */
[----:B------:R-:W-:Y:S01]  /*0ad0*/  @!P1 IMAD.MOV.U32 R39, RZ, RZ, -0x1 ;  /* 0xffffffffff279424 */ /* 0x000fe200078e00ff */
[----:B------:R-:W-:Y:S06]  /*0ae0*/  @!P3 BRA `(.L_x_9) ;  /* 0x000000000070b947 */ /* 0x000fec0003800000 */
[----:B------:R-:W-:-:S13]  /*0af0*/  ISETP.NE.AND P1, PT, R39, -0x1, PT ;  /* 0xffffffff2700780c */ /* 0x000fda0003f25270 */
[----:B------:R-:W-:-:S05]  /*0b00*/  @!P1 IMAD.MOV.U32 R4, RZ, RZ, 0x5368 ;  /* 0x00005368ff049424 */ /* 0x000fca00078e00ff */
[----:B------:R0:W-:Y:S01]  /*0b10*/  @!P1 STL [R3], R4 ;  /* 0x0000000403009387 */ /* 0x0001e20000100800 */
[----:B------:R-:W-:Y:S05]  /*0b20*/  @!P1 BRA `(.L_x_9) ;  /* 0x0000000000609947 */ /* 0x000fea0003800000 */
[----:B0-----:R-:W0:Y:S01]  /*0b30*/  LDS.64 R4, [R48] ;  /* 0x0000000030047984 */ /* 0x001e220000000a00 */
[----:B------:R-:W-:Y:S02]  /*0b40*/  R2UR UR4, R34 ;  /* 0x00000000220472ca */ /* 0x000fe400000e0000 */
[----:B------:R-:W-:Y:S01]  /*0b50*/  R2UR UR5, R35 ;  /* 0x00000000230572ca */ /* 0x000fe200000e0000 */
[----:B0-----:R-:W-:-:S12]  /*0b60*/  IMAD.WIDE R4, R39, 0x10, R4 ;  /* 0x0000001027047825 */ /* 0x001fd800078e0204 */
[----:B------:R1:W-:Y:S04]  /*0b70*/  ST.E desc[UR4][R4.64+0x28], R42 ;  /* 0x0000282a04007985 */ /* 0x0003e8000c101904 */
[----:B------:R-:W2:Y:S02]  /*0b80*/  LDL R7, [R3] ;  /* 0x0000000003077983 */ /* 0x000ea40000100800 */
[----:B--2---:R-:W-:-:S13]  /*0b90*/  ISETP.NE.AND P1, PT, R7, RZ, PT ;  /* 0x000000ff0700720c */ /* 0x004fda0003f25270 */
[----:B-1----:R-:W-:Y:S05]  /*0ba0*/  @P1 BRA `(.L_x_9) ;  /* 0x0000000000401947 */ /* 0x002fea0003800000 */
[----:B------:R-:W0:Y:S01]  /*0bb0*/  LDS.64 R4, [R48] ;  /* 0x0000000030047984 */ /* 0x000e220000000a00 */
        /* <DEDUP_REMOVED lines=13> */
[----:B--2---:R-:W-:-:S04]  /*0c90*/  ISETP.NE.AND P1, PT, R6, RZ, PT ;  /* 0x000000ff0600720c */ /* 0x004fc80003f25270 */
[----:B-1----:R-:W-:-:S09]  /*0ca0*/  SEL R6, R39, RZ, !P1 ;  /* 0x000000ff27067207 */ /* 0x002fd20004800000 */
.L_x_9:
[----:B------:R-:W-:Y:S05]  /*0cb0*/  BSYNC B2 ;  /* 0x0000000000027941 */ /* 0x000fea0003800000 */
.L_x_8:
[----:B------:R1:W-:Y:S01]  /*0cc0*/  STL [R3], R6 ;  /* 0x0000000603007387 */ /* 0x0003e20000100800 */
[----:B------:R-:W-:Y:S01]  /*0cd0*/  PRMT R39, RZ, 0x7610, R39 ;  /* 0x00007610ff277816 */ /* 0x000fe20000000027 */
[----:B------:R-:W-:Y:S06]  /*0ce0*/  BRA `(.L_x_4) ;  /* 0x0000000000187947 */ /* 0x000fec0003800000 */
.L_x_5:
[----:B------:R-:W-:Y:S02]  /*0cf0*/  LEA R5, R11, 0x20, 0x2 ;  /* 0x000000200b057811 */ /* 0x000fe400078e10ff */
[----:B------:R-:W-:Y:S02]  /*0d00*/  R2UR UR4, R34 ;  /* 0x00000000220472ca */ /* 0x000fe400000e0000 */
[----:B------:R-:W-:Y:S02]  /*0d10*/  R2UR UR5, R35 ;  /* 0x00000000230572ca */ /* 0x000fe400000e0000 */
[----:B------:R-:W-:-:S05]  /*0d20*/  IADD3 R4, P1, PT, R40, R5, RZ ;  /* 0x0000000528047210 */ /* 0x000fca0007f3e0ff */
[----:B------:R-:W-:-:S06]  /*0d30*/  IMAD.X R5, RZ, RZ, R41, P1 ;  /* 0x000000ffff057224 */ /* 0x000fcc00008e0629 */
[----:B------:R2:W5:Y:S02]  /*0d40*/  LD.E.U8 R39, desc[UR4][R4.64] ;  /* 0x0000000404277980 */ /* 0x000564000c101100 */
.L_x_4:
[----:B------:R-:W-:Y:S05]  /*0d50*/  BSYNC B1 ;  /* 0x0000000000017941 */ /* 0x000fea0003800000 */
.L_x_3:
[----:B------:R-:W-:Y:S01]  /*0d60*/  ISETP.NE.AND P1, PT, R15, -0x1, PT ;  /* 0xffffffff0f00780c */ /* 0x000fe20003f25270 */
[----:B------:R-:W-:-:S12]  /*0d70*/  BSSY B1, `(.L_x_10) ;  /* 0x0000071000017945 */ /* 0x000fd80003800000 */
[----:B0-2---:R-:W-:Y:S01]  /*0d80*/  @!P1 IMAD.MOV.U32 R4, RZ, RZ, 0x5368 ;  /* 0x00005368ff049424 */ /* 0x005fe200078e00ff */
[----:B------:R-:W-:-:S04]  /*0d90*/  @!P1 PRMT R40, RZ, 0x7610, R40 ;  /* 0x00007610ff289816 */ /* 0x000fc80000000028 */
[----:B------:R0:W-:Y:S01]  /*0da0*/  @!P1 STL [R3], R4 ;  /* 0x0000000403009387 */ /* 0x0001e20000100800 */
[----:B------:R-:W-:Y:S05]  /*0db0*/  @!P1 BRA `(.L_x_11) ;  /* 0x0000000400b09947 */ /* 0x000fea0003800000 */
[----:B------:R-:W2:Y:S01]  /*0dc0*/  S2R R5, SR_CgaCtaId ;  /* 0x0000000000057919 */ /* 0x000ea20000008800 */
[----:B0-----:R-:W-:Y:S02]  /*0dd0*/  MOV R4, 0x400 ;  /* 0x0000040000047802 */ /* 0x001fe40000000f00 */
[----:B------:R-:W-:Y:S02]  /*0de0*/  R2UR UR4, R34 ;  /* 0x00000000220472ca */ /* 0x000fe400000e0000 */
[----:B------:R-:W-:Y:S02]  /*0df0*/  R2UR UR5, R35 ;  /* 0x00000000230572ca */ /* 0x000fe400000e0000 */
[----:B--2---:R-:W-:-:S05]  /*0e00*/  LEA R44, R5, R4, 0x18 ;  /* 0x00000004052c7211 */ /* 0x004fca00078ec0ff */
[----:B-1----:R-:W0:Y:S02]  /*0e10*/  LDS.128 R4, [R44] ;  /* 0x000000002c047984 */ /* 0x002e240000000c00 */
[----:B0-----:R-:W-:-:S05]  /*0e20*/  IMAD.WIDE R40, R15, 0x10, R4 ;  /* 0x000000100f287825 */ /* 0x001fca00078e0204 */
[----:B------:R-:W2:Y:S02]  /*0e30*/  LD.E R51, desc[UR4][R40.64+0xc] ;  /* 0x00000c0428337980 */ /* 0x000ea4000c101900 */
[----:B--2---:R-:W-:-:S13]  /*0e40*/  ISETP.GT.AND P1, PT, R51, RZ, PT ;  /* 0x000000ff3300720c */ /* 0x004fda0003f24270 */
[----:B------:R-:W-:Y:S05]  /*0e50*/  @P1 BRA `(.L_x_12) ;  /* 0x00000004007c1947 */ /* 0x000fea0003800000 */
        /* <DEDUP_REMOVED lines=57> */
.L_x_14:
[----:B------:R-:W-:Y:S05]  /*11f0*/  BSYNC B2 ;  /* 0x0000000000027941 */ /* 0x000fea0003800000 */
.L_x_13:
        /* <DEDUP_REMOVED lines=20> */
[----:B------:R1:W-:Y:S04]  /*1340*/  ST.E desc[UR4][R4.64+0x24], RZ ;  /* 0x000024ff04007985 */ /* 0x0003e8000c101904 */
[----:B------:R-:W2:Y:S02]  /*1350*/  LDL R6, [R3] ;  /* 0x0000000003067983 */ /* 0x000ea40000100800 */
[----:B--2---:R-:W-:Y:S01]  /*1360*/  ISETP.NE.AND P1, PT, R6, RZ, PT ;  /* 0x000000ff0600720c */ /* 0x004fe20003f25270 */
[----:B------:R-:W-:-:S12]  /*1370*/  IMAD.MOV.U32 R6, RZ, RZ, RZ ;  /* 0x000000ffff067224 */ /* 0x000fd800078e00ff */
        /* <DEDUP_REMOVED lines=9> */
.L_x_16:
[----:B------:R-:W-:Y:S05]  /*1410*/  BSYNC B2 ;  /* 0x0000000000027941 */ /* 0x000fea0003800000 */
.L_x_15:
[----:B------:R3:W-:Y:S01]  /*1420*/  STL [R3], R6 ;  /* 0x0000000603007387 */ /* 0x0007e20000100800 */
[----:B------:R-:W-:Y:S01]  /*1430*/  PRMT R40, RZ, 0x7610, R40 ;  /* 0x00007610ff287816 */ /* 0x000fe20000000028 */
[----:B------:R-:W-:Y:S06]  /*1440*/  BRA `(.L_x_11) ;  /* 0x00000000000c7947 */ /* 0x000fec0003800000 */
.L_x_12:
[----:B------:R-:W-:Y:S02]  /*1450*/  R2UR UR4, R34 ;  /* 0x00000000220472ca */ /* 0x000fe400000e0000 */
[----:B------:R-:W-:-:S13]  /*1460*/  R2UR UR5, R35 ;  /* 0x00000000230572ca */ /* 0x000fda00000e0000 */
[----:B------:R2:W5:Y:S02]  /*1470*/  LD.E.U8 R40, desc[UR4][R40.64+0x20] ;  /* 0x0000200428287980 */ /* 0x000564000c101100 */
.L_x_11:
[----:B------:R-:W-:Y:S05]  /*1480*/  BSYNC B1 ;  /* 0x0000000000017941 */ /* 0x000fea0003800000 */
.L_x_10:
[----:B-----5:R-:W-:Y:S01]  /*1490*/  LOP3.LUT R40, R40, 0xff, RZ, 0xc0, !PT ;  /* 0x000000ff28287812 */ /* 0x020fe200078ec0ff */
[----:B------:R-:W-:Y:S01]  /*14a0*/  BSSY B2, `(.L_x_17) ;  /* 0x0000101000027945 */ /* 0x000fe20003800000 */
[----:B------:R-:W-:-:S04]  /*14b0*/  LOP3.LUT R39, R39, 0xff, RZ, 0xc0, !PT ;  /* 0x000000ff27277812 */ /* 0x000fc800078ec0ff */
[----:B------:R-:W-:-:S13]  /*14c0*/  ISETP.NE.AND P1, PT, R39, R40, PT ;  /* 0x000000282700720c */ /* 0x000fda0003f25270 */
[----:B------:R-:W-:Y:S05]  /*14d0*/  @P1 BRA `(.L_x_18) ;  /* 0x0000000c00f41947 */ /* 0x000fea0003800000 */
[----:B------:R-:W-:Y:S01]  /*14e0*/  ISETP.GE.AND P1, PT, R14, 0x2, PT ;  /* 0x000000020e00780c */ /* 0x000fe20003f26270 */
[----:B------:R-:W-:Y:S01]  /*14f0*/  BSSY B1, `(.L_x_19) ;  /* 0x00000fa000017945 */ /* 0x000fe20003800000 */
[----:B0-----:R-:W-:-:S11]  /*1500*/  IMAD.MOV.U32 R4, RZ, RZ, 0x1 ;  /* 0x00000001ff047424 */ /* 0x001fd600078e00ff */
[----:B------:R-:W-:Y:S05]  /*1510*/  @!P1 BRA `(.L_x_20) ;  /* 0x0000000c00dc9947 */ /* 0x000fea0003800000 */
[----:B------:R-:W-:Y:S02]  /*1520*/  IMAD.MOV.U32 R42, RZ, RZ, R11 ;  /* 0x000000ffff2a7224 */ /* 0x000fe400078e000b */
[----:B------:R-:W-:-:S07]  /*1530*/  IMAD.MOV.U32 R39, RZ, RZ, 0x1 ;  /* 0x00000001ff277424 */ /* 0x000fce00078e00ff */
.L_x_35:
[----:B------:R-:W-:Y:S01]  /*1540*/  @!P2 IMAD.MOV.U32 R4, RZ, RZ, 0x5368 ;  /* 0x00005368ff04a424 */ /* 0x000fe200078e00ff */
[----:B------:R-:W-:Y:S05]  /*1550*/  YIELD ;  /* 0x0000000000007946 */ /* 0x000fea0003800000 */
[----:B0-----:R0:W-:Y:S01]  /*1560*/  @!P2 STL [R3], R4 ;  /* 0x000000040300a387 */ /* 0x0011e20000100800 */
[----:B------:R-:W-:Y:S01]  /*1570*/  BSSY B3, `(.L_x_21) ;  /* 0x0000073000037945 */ /* 0x000fe20003800000 */
[----:B------:R-:W-:Y:S01]  /*1580*/  VIADD R11, R42, 0x1 ;  /* 0x000000012a0b7836 */ /* 0x000fe20000000000 */
[----:B------:R-:W-:Y:S02]  /*1590*/  @!P2 PRMT R40, RZ, 0x7610, R40 ;  /* 0x00007610ff28a816 */ /* 0x000fe40000000028 */
[----:B----4-:R-:W-:Y:S05]  /*15a0*/  @!P2 BRA `(.L_x_22) ;  /* 0x0000000400bca947 */ /* 0x010fea0003800000 */
[----:B------:R-:W4:Y:S01]  /*15b0*/  S2R R5, SR_CgaCtaId ;  /* 0x0000000000057919 */ /* 0x000f220000008800 */
[----:B0-----:R-:W-:Y:S02]  /*15c0*/  MOV R4, 0x400 ;  /* 0x0000040000047802 */ /* 0x001fe40000000f00 */
[----:B------:R-:W-:Y:S02]  /*15d0*/  R2UR UR4, R34 ;  /* 0x00000000220472ca */ /* 0x000fe400000e0000 */
[----:B------:R-:W-:Y:S02]  /*15e0*/  R2UR UR5, R35 ;  /* 0x00000000230572ca */ /* 0x000fe400000e0000 */
[----:B----4-:R-:W-:-:S05]  /*15f0*/  LEA R48, R5, R4, 0x18 ;  /* 0x0000000405307211 */ /* 0x010fca00078ec0ff */
[----:B-1-3--:R-:W2:Y:S02]  /*1600*/  LDS.128 R4, [R48] ;  /* 0x0000000030047984 */ /* 0x00aea40000000c00 */
[----:B--2---:R-:W-:-:S05]  /*1610*/  IMAD.WIDE R40, R13, 0x10, R4 ;  /* 0x000000100d287825 */ /* 0x004fca00078e0204 */
[----:B------:R-:W2:Y:S01]  /*1620*/  LD.E R44, desc[UR4][R40.64+0xc] ;  /* 0x00000c04282c7980 */ /* 0x000ea2000c101900 */
[----:B------:R-:W-:Y:S02]  /*1630*/  ISETP.GT.AND P3, PT, R42, -0x2, PT ;  /* 0xfffffffe2a00780c */ /* 0x000fe40003f64270 */
        /* <DEDUP_REMOVED lines=59> */
.L_x_25:
[----:B------:R-:W-:Y:S05]  /*19f0*/  BSYNC B4 ;  /* 0x0000000000047941 */ /* 0x000fea0003800000 */
.L_x_24:
        /* <DEDUP_REMOVED lines=32> */
.L_x_27:
[----:B------:R-:W-:Y:S05]  /*1c00*/  BSYNC B4 ;  /* 0x0000000000047941 */ /* 0x000fea0003800000 */
.L_x_26:
[----:B------:R1:W-:Y:S01]  /*1c10*/  STL [R3], R6 ;  /* 0x0000000603007387 */ /* 0x0003e20000100800 */
[----:B------:R-:W-:Y:S01]  /*1c20*/  PRMT R40, RZ, 0x7610, R40 ;  /* 0x00007610ff287816 */ /* 0x000fe20000000028 */
[----:B------:R-:W-:Y:S06]  /*1c30*/  BRA `(.L_x_22) ;  /* 0x0000000000187947 */ /* 0x000fec0003800000 */
.L_x_23:
[----:B------:R-:W-:Y:S02]  /*1c40*/  LEA R5, R11, 0x20, 0x2 ;  /* 0x000000200b057811 */ /* 0x000fe400078e10ff */
[----:B------:R-:W-:Y:S02]  /*1c50*/  R2UR UR4, R34 ;  /* 0x00000000220472ca */ /* 0x000fe400000e0000 */
[----:B------:R-:W-:Y:S02]  /*1c60*/  R2UR UR5, R35 ;  /* 0x00000000230572ca */ /* 0x000fe400000e0000 */
[----:B------:R-:W-:-:S05]  /*1c70*/  IADD3 R40, P1, PT, R5, R40, RZ ;  /* 0x0000002805287210 */ /* 0x000fca0007f3e0ff */
[----:B------:R-:W-:-:S06]  /*1c80*/  IMAD.X R41, RZ, RZ, R41, P1 ;  /* 0x000000ffff297224 */ /* 0x000fcc00008e0629 */
[----:B------:R4:W5:Y:S02]  /*1c90*/  LD.E.U8 R40, desc[UR4][R40.64] ;  /* 0x0000000428287980 */ /* 0x000964000c101100 */
.L_x_22:
[----:B------:R-:W-:Y:S05]  /*1ca0*/  BSYNC B3 ;  /* 0x0000000000037941 */ /* 0x000fea0003800000 */
.L_x_21:
[----:B------:R-:W-:Y:S01]  /*1cb0*/  ISETP.NE.AND P1, PT, R15, -0x1, PT ;  /* 0xffffffff0f00780c */ /* 0x000fe20003f25270 */
[----:B------:R-:W-:-:S12]  /*1cc0*/  BSSY B3, `(.L_x_28) ;  /* 0x0000072000037945 */ /* 0x000fd80003800000 */
[----:B-1-3--:R-:W-:Y:S01]  /*1cd0*/  @!P1 IMAD.MOV.U32 R6, RZ, RZ, 0x5368 ;  /* 0x00005368ff069424 */ /* 0x00afe200078e00ff */
[----:B0-----:R-:W-:-:S04]  /*1ce0*/  @!P1 PRMT R4, RZ, 0x7610, R4 ;  /* 0x00007610ff049816 */ /* 0x001fc80000000004 */
[----:B------:R0:W-:Y:S01]  /*1cf0*/  @!P1 STL [R3], R6 ;  /* 0x0000000603009387 */ /* 0x0001e20000100800 */
[----:B------:R-:W-:Y:S05]  /*1d00*/  @!P1 BRA `(.L_x_29) ;  /* 0x0000000400b49947 */ /* 0x000fea0003800000 */
[----:B------:R-:W1:Y:S01]  /*1d10*/  S2R R5, SR_CgaCtaId ;  /* 0x0000000000057919 */ /* 0x000e620000008800 */
[----:B------:R-:W-:Y:S02]  /*1d20*/  MOV R4, 0x400 ;  /* 0x0000040000047802 */ /* 0x000fe40000000f00 */
[----:B------:R-:W-:Y:S02]  /*1d30*/  R2UR UR4, R34 ;  /* 0x00000000220472ca */ /* 0x000fe400000e0000 */
[----:B------:R-:W-:Y:S02]  /*1d40*/  R2UR UR5, R35 ;  /* 0x00000000230572ca */ /* 0x000fe400000e0000 */
[----:B-1----:R-:W-:-:S05]  /*1d50*/  LEA R50, R5, R4, 0x18 ;  /* 0x0000000405327211 */ /* 0x002fca00078ec0ff */
[----:B0-----:R-:W0:Y:S02]  /*1d60*/  LDS.128 R4, [R50] ;  /* 0x0000000032047984 */ /* 0x001e240000000c00 */
[----:B0-----:R-:W-:-:S05]  /*1d70*/  IMAD.WIDE R42, R15, 0x10, R4 ;  /* 0x000000100f2a7825 */ /* 0x001fca00078e0204 */
[----:B------:R-:W3:Y:S02]  /*1d80*/  LD.E R44, desc[UR4][R42.64+0xc] ;  /* 0x00000c042a2c7980 */ /* 0x000ee4000c101900 */
[----:B---3--:R-:W-:-:S13]  /*1d90*/  ISETP.GE.AND P1, PT, R39, R44, PT ;  /* 0x0000002c2700720c */ /* 0x008fda0003f26270 */
[----:B------:R-:W-:Y:S05]  /*1da0*/  @!P1 BRA `(.L_x_30) ;  /* 0x0000000400789947 */ /* 0x000fea0003800000 */
[----:B------:R-:W-:Y:S01]  /*1db0*/  R2UR UR4, R34 ;  /* 0x00000000220472ca */ /* 0x000fe200000e0000 */
[----:B------:R-:W-:Y:S01]  /*1dc0*/  IMAD.MOV.U32 R42, RZ, RZ, 0x30 ;  /* 0x00000030ff2a7424 */ /* 0x000fe200078e00ff */
[----:B------:R-:W-:Y:S01]  /*1dd0*/  R2UR UR5, R35 ;  /* 0x00000000230572ca */ /* 0x000fe200000e0000 */
[----:B------:R-:W-:-:S12]  /*1de0*/  IMAD.MOV.U32 R43, RZ, RZ, 0x0 ;  /* 0x00000000ff2b7424 */ /* 0x000fd800078e00ff */
[----:B------:R-:W2:Y:S01]  /*1df0*/  ATOMG.E.ADD.64.STRONG.GPU PT, R42, desc[UR4][R20.64+0x8], R42 ;  /* 0x8000082a142a79a8 */ /* 0x000ea200081ef504 */
[----:B------:R-:W-:Y:S01]  /*1e00*/  BSSY B4, `(.L_x_31) ;  /* 0x0000034000047945 */ /* 0x000fe20003800000 */
[C---:B--2-4-:R-:W-:Y:S02]  /*1e10*/  IADD3 R41, P1, PT, R42.reuse, 0x38, RZ ;  /* 0x000000382a297810 */ /* 0x054fe40007f3e0ff */
        /* <DEDUP_REMOVED lines=50> */
.L_x_32:
[----:B------:R-:W-:Y:S05]  /*2140*/  BSYNC B4 ;  /* 0x0000000000047941 */ /* 0x000fea0003800000 */
.L_x_31:
        /* <DEDUP_REMOVED lines=32> */
.L_x_34:
[----:B------:R-:W-:Y:S05]  /*2350*/  BSYNC B4 ;  /* 0x0000000000047941 */ /* 0x000fea0003800000 */
.L_x_33:
[----:B------:R3:W-:Y:S01]  /*2360*/  STL [R3], R6 ;  /* 0x0000000603007387 */ /* 0x0007e20000100800 */
[----:B0-----:R-:W-:Y:S01]  /*2370*/  PRMT R4, RZ, 0x7610, R4 ;  /* 0x00007610ff047816 */ /* 0x001fe20000000004 */
[----:B------:R-:W-:Y:S06]  /*2380*/  BRA `(.L_x_29) ;  /* 0x0000000000147947 */ /* 0x000fec0003800000 */
.L_x_30:
[----:B------:R-:W-:Y:S02]  /*2390*/  R2UR UR4, R34 ;  /* 0x00000000220472ca */ /* 0x000fe400000e0000 */
[----:B------:R-:W-:Y:S02]  /*23a0*/  R2UR UR5, R35 ;  /* 0x00000000230572ca */ /* 0x000fe400000e0000 */
[----:B------:R-:W-:-:S05]  /*23b0*/  LEA R4, P1, R39, R42, 0x2 ;  /* 0x0000002a27047211 */ /* 0x000fca00078210ff */
[----:B------:R-:W-:-:S06]  /*23c0*/  IMAD.X R5, RZ, RZ, R43, P1 ;  /* 0x000000ffff057224 */ /* 0x000fcc00008e062b */
[----:B------:R1:W5:Y:S02]  /*23d0*/  LD.E.U8 R4, desc[UR4][R4.64+0x20] ;  /* 0x0000200404047980 */ /* 0x000364000c101100 */
.L_x_29:
[----:B------:R-:W-:Y:S05]  /*23e0*/  BSYNC B3 ;  /* 0x0000000000037941 */ /* 0x000fea0003800000 */
.L_x_28:
[----:B-----5:R-:W-:Y:S02]  /*23f0*/  LOP3.LUT R4, R4, 0xff, RZ, 0xc0, !PT ;  /* 0x000000ff04047812 */ /* 0x020fe400078ec0ff */
[----:B-1----:R-:W-:-:S04]  /*2400*/  LOP3.LUT R5, R40, 0xff, RZ, 0xc0, !PT ;  /* 0x000000ff28057812 */ /* 0x002fc800078ec0ff */
[----:B------:R-:W-:Y:S01]  /*2410*/  ISETP.NE.AND P1, PT, R5, R4, PT ;  /* 0x000000040500720c */ /* 0x000fe20003f25270 */
[----:B------:R-:W-:-:S12]  /*2420*/  IMAD.MOV.U32 R4, RZ, RZ, RZ ;  /* 0x000000ffff047224 */ /* 0x000fd800078e00ff */
[----:B------:R-:W-:Y:S05]  /*2430*/  @P1 BRA `(.L_x_20) ;  /* 0x0000000000141947 */ /* 0x000fea0003800000 */
[----:B------:R-:W-:Y:S02]  /*2440*/  VIADD R39, R39, 0x1 ;  /* 0x0000000127277836 */ /* 0x000fe40000000000 */
[----:B------:R-:W-:-:S03]  /*2450*/  IMAD.MOV.U32 R42, RZ, RZ, R11 ;  /* 0x000000ffff2a7224 */ /* 0x000fc600078e000b */
[----:B------:R-:W-:-:S13]  /*2460*/  ISETP.NE.AND P1, PT, R39, R14, PT ;  /* 0x0000000e2700720c */ /* 0x000fda0003f25270 */
[----:B------:R-:W-:Y:S05]  /*2470*/  @P1 BRA `(.L_x_35) ;  /* 0xfffffff000301947 */ /* 0x000fea000383ffff */
[----:B------:R-:W-:-:S07]  /*2480*/  IMAD.MOV.U32 R4, RZ, RZ, 0x1 ;  /* 0x00000001ff047424 */ /* 0x000fce00078e00ff */
.L_x_20:
[----:B------:R-:W-:Y:S05]  /*2490*/  BSYNC B1 ;  /* 0x0000000000017941 */ /* 0x000fea0003800000 */
.L_x_19:
[----:B------:R-:W-:-:S07]  /*24a0*/  IMAD.IADD R9, R9, 0x1, R4 ;  /* 0x0000000109097824 */ /* 0x000fce00078e0204 */
.L_x_18:
[----:B------:R-:W-:Y:S05]  /*24b0*/  BSYNC B2 ;  /* 0x0000000000027941 */ /* 0x000fea0003800000 */
.L_x_17:
[----:B------:R-:W-:-:S05]  /*24c0*/  VIADD R11, R11, 0x1 ;  /* 0x000000010b0b7836 */ /* 0x000fca0000000000 */
[----:B------:R-:W-:-:S13]  /*24d0*/  ISETP.GE.AND P1, PT, R11, R10, PT ;  /* 0x0000000a0b00720c */ /* 0x000fda0003f26270 */
[----:B------:R-:W-:Y:S05]  /*24e0*/  @!P1 BRA `(.L_x_36) ;  /* 0xffffffe000409947 */ /* 0x000fea000383ffff */
.L_x_2:
[----:B------:R-:W-:Y:S05]  /*24f0*/  BSYNC B0 ;  /* 0x0000000000007941 */ /* 0x000fea0003800000 */
.L_x_1:
[----:B------:R-:W-:Y:S01]  /*2500*/  VIADD R45, R9, 0x1 ;  /* 0x00000001092d7836 */ /* 0x000fe20000000000 */
[----:B------:R-:W-:Y:S02]  /*2510*/  R2UR UR4, R34 ;  /* 0x00000000220472ca */ /* 0x000fe400000e0000 */
[----:B------:R-:W-:Y:S02]  /*2520*/  R2UR UR5, R35 ;  /* 0x00000000230572ca */ /* 0x000fe400000e0000 */
[----:B------:R-:W-:-:S04]  /*2530*/  LEA R39, R45, 0x20, 0x2 ;  /* 0x000000202d277811 */ /* 0x000fc800078e10ff */
[----:B0-----:R-:W-:-:S04]  /*2540*/  SHF.R.S32.HI R4, RZ, 0x1f, R39 ;  /* 0x0000001fff047819 */ /* 0x001fc80000011427 */
[----:B------:R-:W-:-:S04]  /*2550*/  LEA.HI R4, R4, R39, RZ, 0x3 ;  /* 0x0000002704047211 */ /* 0x000fc800078f18ff */
[----:B------:R-:W-:-:S05]  /*2560*/  LOP3.LUT R4, R4, 0xfffffff8, RZ, 0xc0, !PT ;  /* 0xfffffff804047812 */ /* 0x000fca00078ec0ff */
[----:B------:R-:W-:-:S05]  /*2570*/  IMAD.IADD R4, R39, 0x1, -R4 ;  /* 0x0000000127047824 */ /* 0x000fca00078e0a04 */
[----:B------:R-:W-:Y:S01]  /*2580*/  ISETP.NE.AND P1, PT, R4, RZ, PT ;  /* 0x000000ff0400720c */ /* 0x000fe20003f25270 */
[----:B------:R-:W-:-:S12]  /*2590*/  IMAD R4, R45, 0x4, -R4 ;  /* 0x000000042d047824 */ /* 0x000fd800078e0a04 */
[----:B------:R-:W-:-:S04]  /*25a0*/  @P1 VIADD R39, R4, 0x28 ;  /* 0x0000002804271836 */ /* 0x000fc80000000000 */
[----:B------:R-:W-:Y:S01]  /*25b0*/  IMAD.MOV.U32 R40, RZ, RZ, R39 ;  /* 0x000000ffff287224 */ /* 0x000fe200078e0027 */
[----:B------:R-:W-:-:S13]  /*25c0*/  LOP3.LUT P1, RZ, R39, 0xc, RZ, 0xc0, !PT ;  /* 0x0000000c27ff7812 */ /* 0x000fda000782c0ff */
[----:B------:R-:W-:-:S04]  /*25d0*/  @P1 SHF.R.S32.HI R4, RZ, 0x1f, R39 ;  /* 0x0000001fff041819 */ /* 0x000fc80000011427 */
[----:B------:R-:W-:-:S04]  /*25e0*/  @P1 LEA.HI R4, R4, R39, RZ, 0x4 ;  /* 0x0000002704041211 */ /* 0x000fc800078f20ff */
[----:B------:R-:W-:-:S05]  /*25f0*/  @P1 LOP3.LUT R4, R4, 0xfffffff0, RZ, 0xc0, !PT ;  /* 0xfffffff004041812 */ /* 0x000fca00078ec0ff */
[----:B------:R-:W-:-:S05]  /*2600*/  @P1 VIADD R40, R4, 0x10 ;  /* 0x0000001004281836 */ /* 0x000fca0000000000 */
[----:B--2-4-:R-:W-:-:S06]  /*2610*/  SHF.R.S32.HI R41, RZ, 0x1f, R40 ;  /* 0x0000001fff297819 */ /* 0x014fcc0000011428 */
[----:B------:R-:W2:Y:S01]  /*2620*/  ATOMG.E.ADD.64.STRONG.GPU PT, R40, desc[UR4][R20.64+0x8], R40 ;  /* 0x80000828142879a8 */ /* 0x000ea200081ef504 */
[----:B------:R-:W0:Y:S01]  /*2630*/  S2UR UR5, SR_CgaCtaId ;  /* 0x00000000000579c3 */ /* 0x000e220000008800 */
[----:B------:R-:W-:Y:S01]  /*2640*/  UMOV UR4, 0x400 ;  /* 0x0000040000047882 */ /* 0x000fe20000000000 */
[----:B------:R-:W-:Y:S01]  /*2650*/  SHF.R.S32.HI R11, RZ, 0x1f, R39 ;  /* 0x0000001fff0b7819 */ /* 0x000fe20000011427 */
[----:B------:R-:W-:Y:S01]  /*2660*/  BSSY B0, `(.L_x_37) ;  /* 0x000017f000007945 */ /* 0x000fe20003800000 */
[----:B0-----:R-:W-:-:S06]  /*2670*/  ULEA UR4, UR5, UR4, 0x18 ;  /* 0x0000000405047291 */ /* 0x001fcc000f8ec0ff */
[----:B------:R-:W-:-:S05]  /*2680*/  IMAD.U32 R42, RZ, RZ, UR4 ;  /* 0x00000004ff2a7e24 */ /* 0x000fca000f8e00ff */
[----:B-1-3--:R-:W0:Y:S01]  /*2690*/  LDS.128 R4, [R42] ;  /* 0x000000002a047984 */ /* 0x00ae220000000c00 */
[----:B--2---:R-:W-:-:S04]  /*26a0*/  IADD3 R43, P2, P3, R39, 0x8, R40 ;  /* 0x00000008272b7810 */ /* 0x004fc80007b5e028 */
[----:B0-----:R-:W-:Y:S02]  /*26b0*/  ISETP.GE.U32.AND P1, PT, R43, R6, PT ;  /* 0x000000062b00720c */ /* 0x001fe40003f26070 */
[--C-:B------:R-:W-:Y:S02]  /*26c0*/  IADD3.X R6, PT, PT, R11, RZ, R41.reuse, P2, P3 ;  /* 0x000000ff0b067210 */ /* 0x100fe400017e6429 */
[----:B------:R-:W-:Y:S02]  /*26d0*/  SHF.R.U64 R11, R40, 0x4, R41 ;  /* 0x00000004280b7819 */ /* 0x000fe40000001229 */
[----:B------:R-:W-:-:S04]  /*26e0*/  ISETP.GE.U32.AND.EX P1, PT, R6, R7, PT, P1 ;  /* 0x000000070600720c */ /* 0x000fc80003f26110 */
[----:B------:R-:W-:-:S04]  /*26f0*/  SEL R11, R11, 0xffffffff, !P1 ;  /* 0xffffffff0b0b7807 */ /* 0x000fc80004800000 */
[----:B------:R-:W-:-:S13]  /*2700*/  ISETP.NE.AND P1, PT, R11, -0x1, PT ;  /* 0xffffffff0b00780c */ /* 0x000fda0003f25270 */
[----:B------:R-:W-:-:S05]  /*2710*/  @!P1 IMAD.MOV.U32 R6, RZ, RZ, 0x5368 ;  /* 0x00005368ff069424 */ /* 0x000fca00078e00ff */
[----:B------:R0:W-:Y:S01]  /*2720*/  @!P1 STL [R3], R6 ;  /* 0x0000000603009387 */ /* 0x0001e20000100800 */
[----:B------:R-:W-:Y:S05]  /*2730*/  @!P1 BRA `(.L_x_38) ;  /* 0x0000001400c49947 */ /* 0x000fea0003800000 */
[C---:B------:R-:W-:Y:S01]  /*2740*/  R2UR UR12, R34.reuse ;  /* 0x00000000220c72ca */ /* 0x040fe200000e0000 */
[----:B------:R-:W-:Y:S01]  /*2750*/  IMAD.WIDE R4, R11, 0x10, R4 ;  /* 0x000000100b047825 */ /* 0x000fe200078e0204 */
[C---:B------:R-:W-:Y:S02]  /*2760*/  R2UR UR13, R35.reuse ;  /* 0x00000000230d72ca */ /* 0x040fe400000e0000 */
[C---:B------:R-:W-:Y:S01]  /*2770*/  R2UR UR8, R34.reuse ;  /* 0x00000000220872ca */ /* 0x040fe200000e0000 */
[----:B------:R-:W-:Y:S01]  /*2780*/  IMAD.MOV.U32 R7, RZ, RZ, 0xb56 ;  /* 0x00000b56ff077424 */ /* 0x000fe200078e00ff */
[C---:B------:R-:W-:Y:S01]  /*2790*/  R2UR UR9, R35.reuse ;  /* 0x00000000230972ca */ /* 0x040fe200000e0000 */
[----:B0-----:R-:W-:Y:S01]  /*27a0*/  IMAD.MOV.U32 R6, RZ, RZ, 0x1 ;  /* 0x00000001ff067424 */ /* 0x001fe200078e00ff */
[----:B------:R-:W-:Y:S02]  /*27b0*/  R2UR UR4, R34 ;  /* 0x00000000220472ca */ /* 0x000fe400000e0000 */
[----:B------:R-:W-:-:S02]  /*27c0*/  R2UR UR5, R35 ;  /* 0x00000000230572ca */ /* 0x000fc400000e0000 */
[C---:B------:R-:W-:Y:S02]  /*27d0*/  R2UR UR6, R34.reuse ;  /* 0x00000000220672ca */ /* 0x040fe400000e0000 */
[C---:B------:R-:W-:Y:S01]  /*27e0*/  R2UR UR7, R35.reuse ;  /* 0x00000000230772ca */ /* 0x040fe200000e0000 */
[----:B------:R1:W-:Y:S01]  /*27f0*/  ST.E desc[UR12][R4.64+0x8], R39 ;  /* 0x0000082704007985 */ /* 0x0003e2000c10190c */
[C---:B------:R-:W-:Y:S02]  /*2800*/  R2UR UR14, R34.reuse ;  /* 0x00000000220e72ca */ /* 0x040fe400000e0000 */
[C---:B------:R-:W-:Y:S01]  /*2810*/  R2UR UR15, R35.reuse ;  /* 0x00000000230f72ca */ /* 0x040fe200000e0000 */
[----:B------:R1:W-:Y:S01]  /*2820*/  ST.E desc[UR8][R4.64+0x4], R7 ;  /* 0x0000040704007985 */ /* 0x0003e2000c101908 */
[----:B------:R-:W-:Y:S02]  /*2830*/  R2UR UR10, R34 ;  /* 0x00000000220a72ca */ /* 0x000fe400000e0000 */
[----:B------:R-:W-:Y:S01]  /*2840*/  R2UR UR11, R35 ;  /* 0x00000000230b72ca */ /* 0x000fe200000e0000 */
[----:B------:R1:W-:Y:S01]  /*2850*/  ST.E.U8 desc[UR4][R4.64], RZ ;  /* 0x000000ff04007985 */ /* 0x0003e2000c101104 */
[----:B------:R-:W-:-:S03]  /*2860*/  ISETP.GE.AND P1, PT, R9, RZ, PT ;  /* 0x000000ff0900720c */ /* 0x000fc60003f26270 */
[----:B------:R1:W-:Y:S04]  /*2870*/  ST.E.U8 desc[UR6][R4.64+0x1], RZ ;  /* 0x000001ff04007985 */ /* 0x0003e8000c101106 */
[----:B------:R1:W-:Y:S04]  /*2880*/  ST.E desc[UR14][R4.64+0xc], R45 ;  /* 0x00000c2d04007985 */ /* 0x0003e8000c10190e */
[----:B------:R1:W-:Y:S02]  /*2890*/  ST.E.U8 desc[UR10][R4.64+0x3], R6 ;  /* 0x0000030604007985 */ /* 0x0003e4000c10110a */
[----:B------:R-:W-:Y:S05]  /*28a0*/  @!P1 BRA `(.L_x_38) ;  /* 0x0000001400689947 */ /* 0x000fea0003800000 */
[----:B------:R-:W-:Y:S01]  /*28b0*/  ISETP.NE.AND P1, PT, R9, RZ, PT ;  /* 0x000000ff0900720c */ /* 0x000fe20003f25270 */
[----:B------:R-:W-:Y:S01]  /*28c0*/  BSSY B1, `(.L_x_39) ;  /* 0x00000ea000017945 */ /* 0x000fe20003800000 */
[----:B-1----:R-:W-:-:S11]  /*28d0*/  IMAD.MOV.U32 R39, RZ, RZ, RZ ;  /* 0x000000ffff277224 */ /* 0x002fd600078e00ff */
[----:B------:R-:W-:Y:S05]  /*28e0*/  @!P1 BRA `(.L_x_40) ;  /* 0x0000000c009c9947 */ /* 0x000fea0003800000 */
[----:B------:R-:W-:Y:S01]  /*28f0*/  LOP3.LUT R39, R45, 0x7ffffffe, RZ, 0xc0, !PT ;  /* 0x7ffffffe2d277812 */ /* 0x000fe200078ec0ff */
[----:B------:R-:W-:-:S07]  /*2900*/  IMAD.MOV.U32 R40, RZ, RZ, RZ ;  /* 0x000000ffff287224 */ /* 0x000fce00078e00ff */
.L_x_56:
[----:B012---:R-:W0:Y:S01]  /*2910*/  LDS.128 R4, [R42] ;  /* 0x000000002a047984 */ /* 0x007e220000000c00 */
[----:B------:R-:W-:Y:S05]  /*2920*/  YIELD ;  /* 0x0000000000007946 */ /* 0x000fea0003800000 */
[----:B------:R-:W-:Y:S02]  /*2930*/  R2UR UR4, R34 ;  /* 0x00000000220472ca */ /* 0x000fe400000e0000 */
[----:B------:R-:W-:Y:S01]  /*2940*/  R2UR UR5, R35 ;  /* 0x00000000230572ca */ /* 0x000fe200000e0000 */
[----:B0-----:R-:W-:-:S12]  /*2950*/  IMAD.WIDE R44, R11, 0x10, R4 ;  /* 0x000000100b2c7825 */ /* 0x001fd800078e0204 */
[----:B------:R-:W2:Y:S01]  /*2960*/  LD.E R51, desc[UR4][R44.64+0xc] ;  /* 0x00000c042c337980 */ /* 0x000ea2000c101900 */
[----:B------:R-:W-:Y:S01]  /*2970*/  BSSY B2, `(.L_x_41) ;  /* 0x0000069000027945 */ /* 0x000fe20003800000 */
[----:B--2---:R-:W-:-:S13]  /*2980*/  ISETP.GE.AND P1, PT, R40, R51, PT ;  /* 0x000000332800720c */ /* 0x004fda0003f26270 */
[----:B------:R-:W-:Y:S05]  /*2990*/  @!P1 BRA `(.L_x_42) ;  /* 0x0000000400809947 */ /* 0x000fea0003800000 */
[----:B------:R-:W-:Y:S01]  /*29a0*/  R2UR UR4, R34 ;  /* 0x00000000220472ca */ /* 0x000fe200000e0000 */
[----:B------:R-:W-:Y:S01]  /*29b0*/  IMAD.MOV.U32 R42, RZ, RZ, 0x30 ;  /* 0x00000030ff2a7424 */ /* 0x000fe200078e00ff */
[----:B------:R-:W-:Y:S01]  /*29c0*/  R2UR UR5, R35 ;  /* 0x00000000230572ca */ /* 0x000fe200000e0000 */
[----:B------:R-:W-:-:S12]  /*29d0*/  IMAD.MOV.U32 R43, RZ, RZ, 0x0 ;  /* 0x00000000ff2b7424 */ /* 0x000fd800078e00ff */
[----:B------:R-:W2:Y:S01]  /*29e0*/  ATOMG.E.ADD.64.STRONG.GPU PT, R42, desc[UR4][R20.64+0x8], R42 ;  /* 0x8000082a142a79a8 */ /* 0x000ea200081ef504 */
[----:B------:R-:W-:Y:S01]  /*29f0*/  BSSY B3, `(.L_x_43) ;  /* 0x0000037000037945 */ /* 0x000fe20003800000 */
[----:B------:R-:W0:Y:S01]  /*2a00*/  S2R R45, SR_CgaCtaId ;  /* 0x00000000002d7919 */ /* 0x000e220000008800 */
[C---:B--2---:R-:W-:Y:S02]  /*2a10*/  IADD3 R41, P1, PT, R42.reuse, 0x38, RZ ;  /* 0x000000382a297810 */ /* 0x044fe40007f3e0ff */
[--C-:B------:R-:W-:Y:S02]  /*2a20*/  SHF.R.U64 R44, R42, 0x4, R43.reuse ;  /* 0x000000042a2c7819 */ /* 0x100fe4000000122b */
[----:B------:R-:W-:Y:S01]  /*2a30*/  ISETP.LT.U32.AND P2, PT, R41, R6, PT ;  /* 0x000000062900720c */ /* 0x000fe20003f41070 */
[----:B------:R-:W-:Y:S01]  /*2a40*/  IMAD.X R6, RZ, RZ, R43, P1 ;  /* 0x000000ffff067224 */ /* 0x000fe200008e062b */
[----:B------:R-:W-:Y:S01]  /*2a50*/  ISETP.NE.AND P1, PT, R44, -0x1, PT ;  /* 0xffffffff2c00780c */ /* 0x000fe20003f25270 */
[----:B------:R-:W-:-:S03]  /*2a60*/  IMAD.MOV.U32 R41, RZ, RZ, R44 ;  /* 0x000000ffff297224 */ /* 0x000fc600078e002c */
[----:B------:R-:W-:Y:S02]  /*2a70*/  ISETP.LT.U32.AND.EX P1, PT, R6, R7, P1, P2 ;  /* 0x000000070600720c */ /* 0x000fe40000f21120 */
[----:B------:R-:W-:-:S04]  /*2a80*/  MOV R6, 0x400 ;  /* 0x0000040000067802 */ /* 0x000fc80000000f00 */
[----:B0-----:R-:W-:-:S07]  /*2a90*/  LEA R48, R45, R6, 0x18 ;  /* 0x000000062d307211 */ /* 0x001fce00078ec0ff */
        /* <DEDUP_REMOVED lines=30> */
[----:B------:R-:W1:Y:S02]  /*2c80*/  LDS.64 R6, [R48] ;  /* 0x0000000030067984 */ /* 0x000e640000000a00 */
[----:B-1----:R-:W-:-:S05]  /*2c90*/  IADD3 R42, P2, PT, R6, R45, RZ ;  /* 0x0000002d062a7210 */ /* 0x002fca0007f5e0ff */
[----:B------:R-:W-:-:S05]  /*2ca0*/  IMAD.X R43, R7, 0x1, R49, P2 ;  /* 0x00000001072b7824 */ /* 0x000fca00010e0631 */
[----:B------:R-:W-:Y:S04]  /*2cb0*/  ST.E desc[UR4][R42.64+0x20], RZ ;  /* 0x000020ff2a007985 */ /* 0x000fe8000c101904 */
[----:B------:R-:W1:Y:S02]  /*2cc0*/  LDS.64 R6, [R48] ;  /* 0x0000000030067984 */ /* 0x000e640000000a00 */
[----:B-1----:R-:W-:-:S05]  /*2cd0*/  IADD3 R6, P2, PT, R6, R45, RZ ;  /* 0x0000002d06067210 */ /* 0x002fca0007f5e0ff */
[----:B------:R-:W-:-:S05]  /*2ce0*/  IMAD.X R7, R7, 0x1, R49, P2 ;  /* 0x0000000107077824 */ /* 0x000fca00010e0631 */
[----:B------:R-:W-:Y:S04]  /*2cf0*/  ST.E desc[UR4][R6.64+0x24], RZ ;  /* 0x000024ff06007985 */ /* 0x000fe8000c101904 */
[----:B------:R-:W1:Y:S02]  /*2d00*/  LDS.64 R4, [R48] ;  /* 0x0000000030047984 */ /* 0x000e640000000a00 */
[----:B-1----:R-:W-:-:S05]  /*2d10*/  IADD3 R4, P2, PT, R4, R45, RZ ;  /* 0x0000002d04047210 */ /* 0x002fca0007f5e0ff */
[----:B------:R-:W-:-:S05]  /*2d20*/  IMAD.X R5, R5, 0x1, R49, P2 ;  /* 0x0000000105057824 */ /* 0x000fca00010e0631 */
[----:B------:R1:W-:Y:S04]  /*2d30*/  ST.E desc[UR4][R4.64+0x28], RZ ;  /* 0x000028ff04007985 */ /* 0x0003e8000c101904 */
[----:B------:R-:W2:Y:S02]  /*2d40*/  LDL R42, [R3] ;  /* 0x00000000032a7983 */ /* 0x000ea40000100800 */
[----:B-12---:R-:W-:-:S13]  /*2d50*/  ISETP.EQ.AND P2, PT, R42, RZ, PT ;  /* 0x000000ff2a00720c */ /* 0x006fda0003f42270 */
.L_x_44:
[----:B------:R-:W-:Y:S05]  /*2d60*/  BSYNC B3 ;  /* 0x0000000000037941 */ /* 0x000fea0003800000 */
.L_x_43:
[----:B------:R-:W-:Y:S01]  /*2d70*/  BSSY B3, `(.L_x_45) ;  /* 0x0000020000037945 */ /* 0x000fe20003800000 */
[----:B------:R-:W-:Y:S02]  /*2d80*/  IMAD.MOV.U32 R6, RZ, RZ, RZ ;  /* 0x000000ffff067224 */ /* 0x000fe400078e00ff */
[----:B------:R-:W-:Y:S01]  /*2d90*/  @!P1 IMAD.MOV.U32 R41, RZ, RZ, -0x1 ;  /* 0xffffffffff299424 */ /* 0x000fe200078e00ff */
[----:B------:R-:W-:Y:S06]  /*2da0*/  @!P2 BRA `(.L_x_46) ;  /* 0x000000000070a947 */ /* 0x000fec0003800000 */
[----:B------:R-:W-:-:S13]  /*2db0*/  ISETP.NE.AND P1, PT, R41, -0x1, PT ;  /* 0xffffffff2900780c */ /* 0x000fda0003f25270 */
[----:B------:R-:W-:-:S05]  /*2dc0*/  @!P1 IMAD.MOV.U32 R4, RZ, RZ, 0x5368 ;  /* 0x00005368ff049424 */ /* 0x000fca00078e00ff */
[----:B------:R1:W-:Y:S01]  /*2dd0*/  @!P1 STL [R3], R4 ;  /* 0x0000000403009387 */ /* 0x0003e20000100800 */
[----:B------:R-:W-:Y:S05]  /*2de0*/  @!P1 BRA `(.L_x_46) ;  /* 0x0000000000609947 */ /* 0x000fea0003800000 */
[----:B-1----:R-:W1:Y:S01]  /*2df0*/  LDS.64 R4, [R48] ;  /* 0x0000000030047984 */ /* 0x002e620000000a00 */
[----:B------:R-:W-:Y:S02]  /*2e00*/  R2UR UR4, R34 ;  /* 0x00000000220472ca */ /* 0x000fe400000e0000 */
[----:B------:R-:W-:Y:S01]  /*2e10*/  R2UR UR5, R35 ;  /* 0x00000000230572ca */ /* 0x000fe200000e0000 */
[----:B-1----:R-:W-:-:S12]  /*2e20*/  IMAD.WIDE R4, R41, 0x10, R4 ;  /* 0x0000001029047825 */ /* 0x002fd800078e0204 */
[----:B------:R2:W-:Y:S04]  /*2e30*/  ST.E desc[UR4][R4.64+0x28], R51 ;  /* 0x0000283304007985 */ /* 0x0005e8000c101904 */
[----:B------:R-:W3:Y:S02]  /*2e40*/  LDL R7, [R3] ;  /* 0x0000000003077983 */ /* 0x000ee40000100800 */
[----:B---3--:R-:W-:-:S13]  /*2e50*/  ISETP.NE.AND P1, PT, R7, RZ, PT ;  /* 0x000000ff0700720c */ /* 0x008fda0003f25270 */
[----:B--2---:R-:W-:Y:S05]  /*2e60*/  @P1 BRA `(.L_x_46) ;  /* 0x0000000000401947 */ /* 0x004fea0003800000 */
[----:B------:R-:W1:Y:S01]  /*2e70*/  LDS.64 R4, [R48] ;  /* 0x0000000030047984 */ /* 0x000e620000000a00 */
        /* <DEDUP_REMOVED lines=13> */
[----:B---3--:R-:W-:-:S04]  /*2f50*/  ISETP.NE.AND P1, PT, R6, RZ, PT ;  /* 0x000000ff0600720c */ /* 0x008fc80003f25270 */
[----:B--2---:R-:W-:-:S09]  /*2f60*/  SEL R6, R41, RZ, !P1 ;  /* 0x000000ff29067207 */ /* 0x004fd20004800000 */
.L_x_46:
[----:B------:R-:W-:Y:S05]  /*2f70*/  BSYNC B3 ;  /* 0x0000000000037941 */ /* 0x000fea0003800000 */
.L_x_45:
[----:B------:R2:W-:Y:S01]  /*2f80*/  STL [R3], R6 ;  /* 0x0000000603007387 */ /* 0x0005e20000100800 */
[----:B------:R-:W-:Y:S05]  /*2f90*/  BRA `(.L_x_47) ;  /* 0x0000000000187947 */ /* 0x000fea0003800000 */
.L_x_42:
[----:B------:R-:W-:Y:S01]  /*2fa0*/  R2UR UR4, R34 ;  /* 0x00000000220472ca */ /* 0x000fe200000e0000 */
[----:B------:R-:W-:Y:S01]  /*2fb0*/  IMAD.MOV.U32 R7, RZ, RZ, -0x1 ;  /* 0xffffffffff077424 */ /* 0x000fe200078e00ff */
[----:B------:R-:W-:Y:S02]  /*2fc0*/  R2UR UR5, R35 ;  /* 0x00000000230572ca */ /* 0x000fe400000e0000 */
[----:B------:R-:W-:-:S05]  /*2fd0*/  LEA R4, P1, R40, R44, 0x2 ;  /* 0x0000002c28047211 */ /* 0x000fca00078210ff */
[----:B------:R-:W-:-:S06]  /*2fe0*/  IMAD.X R5, RZ, RZ, R45, P1 ;  /* 0x000000ffff057224 */ /* 0x000fcc00008e062d */
[----:B------:R0:W-:Y:S02]  /*2ff0*/  ST.E desc[UR4][R4.64+0x20], R7 ;  /* 0x0000200704007985 */ /* 0x0001e4000c101904 */
.L_x_47:
[----:B------:R-:W-:Y:S05]  /*3000*/  BSYNC B2 ;  /* 0x0000000000027941 */ /* 0x000fea0003800000 */
.L_x_41:
[----:B------:R-:W3:Y:S01]  /*3010*/  S2UR UR5, SR_CgaCtaId ;  /* 0x00000000000579c3 */ /* 0x000ee20000008800 */
[----:B------:R-:W-:Y:S02]  /*3020*/  UMOV UR4, 0x400 ;  /* 0x0000040000047882 */ /* 0x000fe40000000000 */
[----:B---3--:R-:W-:Y:S01]  /*3030*/  ULEA UR4, UR5, UR4, 0x18 ;  /* 0x0000000405047291 */ /* 0x008fe2000f8ec0ff */
[----:B------:R-:W-:-:S05]  /*3040*/  R2UR UR5, R35 ;  /* 0x00000000230572ca */ /* 0x000fca00000e0000 */
[----:B------:R-:W-:Y:S01]  /*3050*/  IMAD.U32 R42, RZ, RZ, UR4 ;  /* 0x00000004ff2a7e24 */ /* 0x000fe2000f8e00ff */
[----:B------:R-:W-:-:S04]  /*3060*/  R2UR UR4, R34 ;  /* 0x00000000220472ca */ /* 0x000fc800000e0000 */
[----:B012---:R-:W0:Y:S02]  /*3070*/  LDS.128 R4, [R42] ;  /* 0x000000002a047984 */ /* 0x007e240000000c00 */
[----:B0-----:R-:W-:-:S07]  /*3080*/  IMAD.WIDE R44, R11, 0x10, R4 ;  /* 0x000000100b2c7825 */ /* 0x001fce00078e0204 */
[----:B------:R-:W2:Y:S01]  /*3090*/  LD.E R48, desc[UR4][R44.64+0xc] ;  /* 0x00000c042c307980 */ /* 0x000ea2000c101900 */
[----:B------:R-:W-:Y:S01]  /*30a0*/  VIADD R49, R40, 0x1 ;  /* 0x0000000128317836 */ /* 0x000fe20000000000 */
[----:B------:R-:W-:Y:S04]  /*30b0*/  BSSY B2, `(.L_x_48) ;  /* 0x0000067000027945 */ /* 0x000fe80003800000 */
        /* <DEDUP_REMOVED lines=10> */
[----:B------:R-:W-:Y:S01]  /*3160*/  ISETP.GE.U32.AND P2, PT, R41, R6, PT ;  /* 0x000000062900720c */ /* 0x000fe20003f46070 */
[----:B------:R-:W-:Y:S01]  /*3170*/  IMAD.X R6, RZ, RZ, R45, P1 ;  /* 0x000000ffff067224 */ /* 0x000fe200008e062d */
[----:B------:R-:W-:-:S04]  /*3180*/  ISETP.NE.AND P1, PT, R50, -0x1, PT ;  /* 0xffffffff3200780c */ /* 0x000fc80003f25270 */
[----:B------:R-:W-:-:S13]  /*3190*/  ISETP.GE.U32.OR.EX P1, PT, R6, R7, !P1, P2 ;  /* 0x000000070600720c */ /* 0x000fda0004f26520 */
[----:B------:R-:W-:Y:S05]  /*31a0*/  @P1 BRA `(.L_x_51) ;  /* 0x0000000000a81947 */ /* 0x000fea0003800000 */
        /* <DEDUP_REMOVED lines=26> */
[----:B------:R-:W0:Y:S02]  /*3350*/  LDS.64 R6, [R42] ;  /* 0x000000002a067984 */ /* 0x000e240000000a00 */
        /* <DEDUP_REMOVED lines=12> */
[----:B--2---:R-:W-:Y:S01]  /*3420*/  ISETP.EQ.AND P1, PT, R41, RZ, PT ;  /* 0x000000ff2900720c */ /* 0x004fe20003f22270 */
[----:B------:R-:W-:Y:S01]  /*3430*/  IMAD.MOV.U32 R41, RZ, RZ, R50 ;  /* 0x000000ffff297224 */ /* 0x000fe200078e0032 */
[----:B0-----:R-:W-:Y:S11]  /*3440*/  BRA `(.L_x_52) ;  /* 0x0000000000107947 */ /* 0x001ff60003800000 */
.L_x_51:
[----:B------:R-:W-:Y:S01]  /*3450*/  IMAD.MOV.U32 R4, RZ, RZ, 0x5272 ;  /* 0x00005272ff047424 */ /* 0x000fe200078e00ff */
[----:B------:R-:W-:Y:S01]  /*3460*/  PLOP3.LUT P1, PT, PT, PT, PT, 0x8, 0x80 ;  /* 0x000000000080781c */ /* 0x000fe20003f2e170 */
[----:B------:R-:W-:-:S03]  /*3470*/  IMAD.MOV.U32 R41, RZ, RZ, -0x1 ;  /* 0xffffffffff297424 */ /* 0x000fc600078e00ff */
[----:B------:R0:W-:Y:S09]  /*3480*/  STL [R3], R4 ;  /* 0x0000000403007387 */ /* 0x0001f20000100800 */
.L_x_52:
[----:B------:R-:W-:Y:S05]  /*3490*/  BSYNC B3 ;  /* 0x0000000000037941 */ /* 0x000fea0003800000 */
.L_x_50:
[----:B------:R-:W-:Y:S01]  /*34a0*/  BSSY B3, `(.L_x_53) ;  /* 0x000001f000037945 */ /* 0x000fe20003800000 */
[----:B------:R-:W-:-:S03]  /*34b0*/  IMAD.MOV.U32 R6, RZ, RZ, RZ ;  /* 0x000000ffff067224 */ /* 0x000fc600078e00ff */
[----:B------:R-:W-:Y:S05]  /*34c0*/  @!P1 BRA `(.L_x_54) ;  /* 0x0000000000709947 */ /* 0x000fea0003800000 */
[----:B------:R-:W-:-:S13]  /*34d0*/  ISETP.NE.AND P1, PT, R41, -0x1, PT ;  /* 0xffffffff2900780c */ /* 0x000fda0003f25270 */
[----:B0-----:R-:W-:-:S05]  /*34e0*/  @!P1 IMAD.MOV.U32 R4, RZ, RZ, 0x5368 ;  /* 0x00005368ff049424 */ /* 0x001fca00078e00ff */
[----:B------:R1:W-:Y:S01]  /*34f0*/  @!P1 STL [R3], R4 ;  /* 0x0000000403009387 */ /* 0x0003e20000100800 */
[----:B------:R-:W-:Y:S05]  /*3500*/  @!P1 BRA `(.L_x_54) ;  /* 0x0000000000609947 */ /* 0x000fea0003800000 */
[----:B-1----:R-:W0:Y:S01]  /*3510*/  LDS.64 R4, [R42] ;  /* 0x000000002a047984 */ /* 0x002e220000000a00 */
[----:B------:R-:W-:Y:S02]  /*3520*/  R2UR UR4, R34 ;  /* 0x00000000220472ca */ /* 0x000fe400000e0000 */
[----:B------:R-:W-:Y:S01]  /*3530*/  R2UR UR5, R35 ;  /* 0x00000000230572ca */ /* 0x000fe200000e0000 */
[----:B0-----:R-:W-:-:S12]  /*3540*/  IMAD.WIDE R4, R41, 0x10, R4 ;  /* 0x0000001029047825 */ /* 0x001fd800078e0204 */
[----:B------:R2:W-:Y:S04]  /*3550*/  ST.E desc[UR4][R4.64+0x28], R48 ;  /* 0x0000283004007985 */ /* 0x0005e8000c101904 */
[----:B------:R-:W3:Y:S02]  /*3560*/  LDL R7, [R3] ;  /* 0x0000000003077983 */ /* 0x000ee40000100800 */
[----:B---3--:R-:W-:-:S13]  /*3570*/  ISETP.NE.AND P1, PT, R7, RZ, PT ;  /* 0x000000ff0700720c */ /* 0x008fda0003f25270 */
[----:B--2---:R-:W-:Y:S05]  /*3580*/  @P1 BRA `(.L_x_54) ;  /* 0x0000000000401947 */ /* 0x004fea0003800000 */
[----:B------:R-:W0:Y:S01]  /*3590*/  LDS.64 R4, [R42] ;  /* 0x000000002a047984 */ /* 0x000e220000000a00 */
        /* <DEDUP_REMOVED lines=13> */
[----:B---3--:R-:W-:-:S04]  /*3670*/  ISETP.NE.AND P1, PT, R6, RZ, PT ;  /* 0x000000ff0600720c */ /* 0x008fc80003f25270 */
[----:B--2---:R-:W-:-:S09]  /*3680*/  SEL R6, R41, RZ, !P1 ;  /* 0x000000ff29067207 */ /* 0x004fd20004800000 */
.L_x_54:
[----:B------:R-:W-:Y:S05]  /*3690*/  BSYNC B3 ;  /* 0x0000000000037941 */ /* 0x000fea0003800000 */
.L_x_53:
[----:B------:R2:W-:Y:S01]  /*36a0*/  STL [R3], R6 ;  /* 0x0000000603007387 */ /* 0x0005e20000100800 */
[----:B------:R-:W-:Y:S05]  /*36b0*/  BRA `(.L_x_55) ;  /* 0x0000000000187947 */ /* 0x000fea0003800000 */
.L_x_49:
[----:B------:R-:W-:Y:S01]  /*36c0*/  R2UR UR4, R34 ;  /* 0x00000000220472ca */ /* 0x000fe200000e0000 */
[----:B------:R-:W-:Y:S01]  /*36d0*/  IMAD.MOV.U32 R7, RZ, RZ, -0x1 ;  /* 0xffffffffff077424 */ /* 0x000fe200078e00ff */
[----:B------:R-:W-:Y:S02]  /*36e0*/  R2UR UR5, R35 ;  /* 0x00000000230572ca */ /* 0x000fe400000e0000 */
[----:B------:R-:W-:-:S05]  /*36f0*/  LEA R4, P1, R49, R44, 0x2 ;  /* 0x0000002c31047211 */ /* 0x000fca00078210ff */
[----:B------:R-:W-:-:S06]  /*3700*/  IMAD.X R5, RZ, RZ, R45, P1 ;  /* 0x000000ffff057224 */ /* 0x000fcc00008e062d */
[----:B------:R0:W-:Y:S02]  /*3710*/  ST.E desc[UR4][R4.64+0x20], R7 ;  /* 0x0000200704007985 */ /* 0x0001e4000c101904 */
.L_x_55:
[----:B------:R-:W-:Y:S05]  /*3720*/  BSYNC B2 ;  /* 0x0000000000027941 */ /* 0x000fea0003800000 */
.L_x_48:
[----:B------:R-:W-:-:S05]  /*3730*/  VIADD R40, R40, 0x2 ;  /* 0x0000000228287836 */ /* 0x000fca0000000000 */
[----:B------:R-:W-:-:S13]  /*3740*/  ISETP.NE.AND P1, PT, R40, R39, PT ;  /* 0x000000272800720c */ /* 0x000fda0003f25270 */
[----:B------:R-:W-:Y:S05]  /*3750*/  @P1 BRA `(.L_x_56) ;  /* 0xfffffff0006c1947 */ /* 0x000fea000383ffff */
.L_x_40:
[----:B------:R-:W-:Y:S05]  /*3760*/  BSYNC B1 ;  /* 0x0000000000017941 */ /* 0x000fea0003800000 */
.L_x_39:
[----:B01----:R-:W-:-:S04]  /*3770*/  LOP3.LUT R4, R9, 0x1, RZ, 0xc0, !PT ;  /* 0x0000000109047812 */ /* 0x003fc800078ec0ff */
[----:B------:R-:W-:-:S13]  /*3780*/  ISETP.NE.U32.AND P1, PT, R4, 0x1, PT ;  /* 0x000000010400780c */ /* 0x000fda0003f25070 */
[----:B------:R-:W-:Y:S05]  /*3790*/  @!P1 BRA `(.L_x_38) ;  /* 0x0000000400ac9947 */ /* 0x000fea0003800000 */
[----:B--2---:R-:W0:Y:S01]  /*37a0*/  LDS.128 R4, [R42] ;  /* 0x000000002a047984 */ /* 0x004e220000000c00 */
[----:B------:R-:W-:Y:S02]  /*37b0*/  R2UR UR4, R34 ;  /* 0x00000000220472ca */ /* 0x000fe400000e0000 */
[----:B------:R-:W-:Y:S01]  /*37c0*/  R2UR UR5, R35 ;  /* 0x00000000230572ca */ /* 0x000fe200000e0000 */
[----:B0-----:R-:W-:-:S12]  /*37d0*/  IMAD.WIDE R40, R11, 0x10, R4 ;  /* 0x000000100b287825 */ /* 0x001fd800078e0204 */
[----:B------:R-:W2:Y:S02]  /*37e0*/  LD.E R44, desc[UR4][R40.64+0xc] ;  /* 0x00000c04282c7980 */ /* 0x000ea4000c101900 */
        /* <DEDUP_REMOVED lines=53> */
[----:B------:R-:W2:Y:S01]  /*3b40*/  LDL R40, [R3] ;  /* 0x0000000003287983 */ /* 0x000ea20000100800 */
[----:B------:R-:W-:Y:S01]  /*3b50*/  IMAD.MOV.U32 R41, RZ, RZ, R48 ;  /* 0x000000ffff297224 */ /* 0x000fe200078e0030 */
[----:B--2---:R-:W-:Y:S01]  /*3b60*/  ISETP.EQ.AND P1, PT, R40, RZ, PT ;  /* 0x000000ff2800720c */ /* 0x004fe20003f22270 */
[----:B-1----:R-:W-:-:S12]  /*3b70*/  BRA `(.L_x_60) ;  /* 0x0000000000107947 */ /* 0x002fd80003800000 */
.L_x_59:
[----:B------:R-:W-:Y:S01]  /*3b80*/  IMAD.MOV.U32 R4, RZ, RZ, 0x5272 ;  /* 0x00005272ff047424 */ /* 0x000fe200078e00ff */
[----:B------:R-:W-:Y:S01]  /*3b90*/  PLOP3.LUT P1, PT, PT, PT, PT, 0x8, 0x80 ;  /* 0x000000000080781c */ /* 0x000fe20003f2e170 */
[----:B------:R-:W-:-:S03]  /*3ba0*/  IMAD.MOV.U32 R41, RZ, RZ, -0x1 ;  /* 0xffffffffff297424 */ /* 0x000fc600078e00ff */
[----:B------:R0:W-:Y:S09]  /*3bb0*/  STL [R3], R4 ;  /* 0x0000000403007387 */ /* 0x0001f20000100800 */
.L_x_60:
[----:B------:R-:W-:Y:S05]  /*3bc0*/  BSYNC B1 ;  /* 0x0000000000017941 */ /* 0x000fea0003800000 */
.L_x_58:
        /* <DEDUP_REMOVED lines=31> */
.L_x_62:
[----:B------:R-:W-:Y:S05]  /*3dc0*/  BSYNC B1 ;  /* 0x0000000000017941 */ /* 0x000fea0003800000 */
.L_x_61:
[----:B------:R4:W-:Y:S01]  /*3dd0*/  STL [R3], R6 ;  /* 0x0000000603007387 */ /* 0x0009e20000100800 */
[----:B------:R-:W-:Y:S05]  /*3de0*/  BRA `(.L_x_38) ;  /* 0x0000000000187947 */ /* 0x000fea0003800000 */
.L_x_57:
[----:B------:R-:W-:Y:S01]  /*3df0*/  R2UR UR4, R34 ;  /* 0x00000000220472ca */ /* 0x000fe200000e0000 */
[----:B------:R-:W-:Y:S01]  /*3e00*/  IMAD.MOV.U32 R7, RZ, RZ, -0x1 ;  /* 0xffffffffff077424 */ /* 0x000fe200078e00ff */
[----:B------:R-:W-:Y:S02]  /*3e10*/  R2UR UR5, R35 ;  /* 0x00000000230572ca */ /* 0x000fe400000e0000 */
[----:B------:R-:W-:-:S05]  /*3e20*/  LEA R4, P1, R39, R40, 0x2 ;  /* 0x0000002827047211 */ /* 0x000fca00078210ff */
[----:B------:R-:W-:-:S06]  /*3e30*/  IMAD.X R5, RZ, RZ, R41, P1 ;  /* 0x000000ffff057224 */ /* 0x000fcc00008e0629 */
[----:B------:R3:W-:Y:S02]  /*3e40*/  ST.E desc[UR4][R4.64+0x20], R7 ;  /* 0x0000200704007985 */ /* 0x0007e4000c101904 */
.L_x_38:
[----:B------:R-:W-:Y:S05]  /*3e50*/  BSYNC B0 ;  /* 0x0000000000007941 */ /* 0x000fea0003800000 */
.L_x_37:
[----:B------:R-:W-:Y:S01]  /*3e60*/  ISETP.NE.AND P1, PT, R9, RZ, PT ;  /* 0x000000ff0900720c */ /* 0x000fe20003f25270 */
[----:B------:R-:W-:-:S12]  /*3e70*/  BSSY B0, `(.L_x_63) ;  /* 0x0000e04000007945 */ /* 0x000fd80003800000 */
[----:B------:R-:W-:Y:S05]  /*3e80*/  @!P1 BRA `(.L_x_64) ;  /* 0x000000d800589947 */ /* 0x000fea0003800000 */
[----:B------:R-:W-:Y:S01]  /*3e90*/  ISETP.GE.AND P1, PT, R9, 0x1, PT ;  /* 0x000000010900780c */ /* 0x000fe20003f26270 */
[----:B------:R-:W-:-:S12]  /*3ea0*/  IMAD.MOV.U32 R41, RZ, RZ, RZ ;  /* 0x000000ffff297224 */ /* 0x000fd800078e00ff */
[----:B------:R-:W-:Y:S05]  /*3eb0*/  @!P1 BRA `(.L_x_65) ;  /* 0x0000007c00109947 */ /* 0x000fea0003800000 */
[----:B------:R-:W-:-:S13]  /*3ec0*/  ISETP.EQ.OR P0, PT, R10, RZ, !P0 ;  /* 0x000000ff0a00720c */ /* 0x000fda0004702670 */
[----:B------:R-:W-:Y:S05]  /*3ed0*/  @P0 BRA `(.L_x_66) ;  /* 0x000000dc00f40947 */ /* 0x000fea0003800000 */
[----:B------:R-:W-:Y:S01]  /*3ee0*/  CS2R R40, SRZ ;  /* 0x0000000000287805 */ /* 0x000fe2000001ff00 */
[----:B------:R-:W-:-:S07]  /*3ef0*/  IMAD.MOV R32, RZ, RZ, -R14 ;  /* 0x000000ffff207224 */ /* 0x000fce00078e0a0e */
.L_x_197:
[----:B------:R-:W-:-:S13]  /*3f00*/  ISETP.GE.AND P0, PT, R41, R10, PT ;  /* 0x0000000a2900720c */ /* 0x000fda0003f06270 */
[----:B-12-45:R-:W-:Y:S05]  /*3f10*/  @P0 BRA `(.L_x_66) ;  /* 0x000000dc00e40947 */ /* 0x036fea0003800000 */
[----:B-1----:R-:W-:-:S07]  /*3f20*/  IMAD.MOV.U32 R39, RZ, RZ, R41 ;  /* 0x000000ffff277224 */ /* 0x002fce00078e0029 */
.L_x_293:
[----:B-----5:R-:W-:Y:S01]  /*3f30*/  ISETP.NE.AND P1, PT, R13, -0x1, PT ;  /* 0xffffffff0d00780c */ /* 0x020fe20003f25270 */
[----:B------:R-:W-:-:S12]  /*3f40*/  BSSY B1, `(.L_x_67) ;  /* 0x0000075000017945 */ /* 0x000fd80003800000 */
[----:B0--3--:R-:W-:Y:S01]  /*3f50*/  @!P1 IMAD.MOV.U32 R4, RZ, RZ, 0x5368 ;  /* 0x00005368ff049424 */ /* 0x009fe200078e00ff */
[----:B------:R-:W-:-:S04]  /*3f60*/  @!P1 PRMT R42, RZ, 0x7610, R42 ;  /* 0x00007610ff2a9816 */ /* 0x000fc8000000002a */
[----:B------:R0:W-:Y:S01]  /*3f70*/  @!P1 STL [R3], R4 ;  /* 0x0000000403009387 */ /* 0x0001e20000100800 */
[----:B-1----:R-:W-:Y:S05]  /*3f80*/  @!P1 BRA `(.L_x_68) ;  /* 0x0000000400c09947 */ /* 0x002fea0003800000 */
[----:B------:R-:W1:Y:S01]  /*3f90*/  S2R R5, SR_CgaCtaId ;  /* 0x0000000000057919 */ /* 0x000e620000008800 */
[----:B0-----:R-:W-:Y:S02]  /*3fa0*/  MOV R4, 0x400 ;  /* 0x0000040000047802 */ /* 0x001fe40000000f00 */
[----:B------:R-:W-:Y:S02]  /*3fb0*/  R2UR UR4, R34 ;  /* 0x00000000220472ca */ /* 0x000fe400000e0000 */
[----:B------:R-:W-:Y:S02]  /*3fc0*/  R2UR UR5, R35 ;  /* 0x00000000230572ca */ /* 0x000fe400000e0000 */
[----:B-1----:R-:W-:-:S05]  /*3fd0*/  LEA R50, R5, R4, 0x18 ;  /* 0x0000000405327211 */ /* 0x002fca00078ec0ff */
[----:B--2-4-:R-:W0:Y:S02]  /*3fe0*/  LDS.128 R4, [R50] ;  /* 0x0000000032047984 */ /* 0x014e240000000c00 */
[----:B0-----:R-:W-:-:S05]  /*3ff0*/  IMAD.WIDE R42, R13, 0x10, R4 ;  /* 0x000000100d2a7825 */ /* 0x001fca00078e0204 */
[----:B------:R-:W2:Y:S01]  /*4000*/  LD.E R44, desc[UR4][R42.64+0xc] ;  /* 0x00000c042a2c7980 */ /* 0x000ea2000c101900 */
[C---:B------:R-:W-:Y:S02]  /*4010*/  ISETP.GT.AND P2, PT, R39.reuse, -0x1, PT ;  /* 0xffffffff2700780c */ /* 0x040fe40003f44270 */
[----:B--2---:R-:W-:-:S13]  /*4020*/  ISETP.GE.AND P0, PT, R39, R44, PT ;  /* 0x0000002c2700720c */ /* 0x004fda0003f06270 */
[----:B------:R-:W-:Y:S05]  /*4030*/  @!P0 BRA P2, `(.L_x_69) ;  /* 0x00000004007c8947 */ /* 0x000fea0001000000 */
[----:B------:R-:W-:Y:S05]  /*4040*/  YIELD ;  /* 0x0000000000007946 */ /* 0x000fea0003800000 */
        /* <DEDUP_REMOVED lines=57> */
.L_x_71:
[----:B------:R-:W-:Y:S05]  /*43e0*/  BSYNC B2 ;  /* 0x0000000000027941 */ /* 0x000fea0003800000 */
.L_x_70:
        /* <DEDUP_REMOVED lines=32> */
.L_x_73:
[----:B------:R-:W-:Y:S05]  /*45f0*/  BSYNC B2 ;  /* 0x0000000000027941 */ /* 0x000fea0003800000 */
.L_x_72:
[----:B------:R1:W-:Y:S01]  /*4600*/  STL [R3], R6 ;  /* 0x0000000603007387 */ /* 0x0003e20000100800 */
[----:B------:R-:W-:Y:S01]  /*4610*/  PRMT R42, RZ, 0x7610, R42 ;  /* 0x00007610ff2a7816 */ /* 0x000fe2000000002a */
[----:B------:R-:W-:Y:S06]  /*4620*/  BRA `(.L_x_68) ;  /* 0x0000000000187947 */ /* 0x000fec0003800000 */
.L_x_69:
[----:B------:R-:W-:Y:S02]  /*4630*/  LEA R5, R39, 0x20, 0x2 ;  /* 0x0000002027057811 */ /* 0x000fe400078e10ff */
[----:B------:R-:W-:Y:S02]  /*4640*/  R2UR UR4, R34 ;  /* 0x00000000220472ca */ /* 0x000fe400000e0000 */
[----:B------:R-:W-:Y:S02]  /*4650*/  R2UR UR5, R35 ;  /* 0x00000000230572ca */ /* 0x000fe400000e0000 */
[----:B------:R-:W-:-:S05]  /*4660*/  IADD3 R42, P0, PT, R42, R5, RZ ;  /* 0x000000052a2a7210 */ /* 0x000fca0007f1e0ff */
[----:B------:R-:W-:-:S06]  /*4670*/  IMAD.X R43, RZ, RZ, R43, P0 ;  /* 0x000000ffff2b7224 */ /* 0x000fcc00000e062b */
[----:B------:R3:W5:Y:S02]  /*4680*/  LD.E.U8 R42, desc[UR4][R42.64] ;  /* 0x000000042a2a7980 */ /* 0x000764000c101100 */
.L_x_68:
[----:B------:R-:W-:Y:S05]  /*4690*/  BSYNC B1 ;  /* 0x0000000000017941 */ /* 0x000fea0003800000 */
.L_x_67:
[----:B------:R-:W-:Y:S01]  /*46a0*/  ISETP.NE.AND P0, PT, R15, -0x1, PT ;  /* 0xffffffff0f00780c */ /* 0x000fe20003f05270 */
[----:B------:R-:W-:-:S12]  /*46b0*/  BSSY B1, `(.L_x_74) ;  /* 0x0000072000017945 */ /* 0x000fd80003800000 */
[----:B0-----:R-:W-:Y:S01]  /*46c0*/  @!P0 IMAD.MOV.U32 R4, RZ, RZ, 0x5368 ;  /* 0x00005368ff048424 */ /* 0x001fe200078e00ff */
[----:B------:R-:W-:-:S04]  /*46d0*/  @!P0 PRMT R44, RZ, 0x7610, R44 ;  /* 0x00007610ff2c8816 */ /* 0x000fc8000000002c */
[----:B------:R0:W-:Y:S01]  /*46e0*/  @!P0 STL [R3], R4 ;  /* 0x0000000403008387 */ /* 0x0001e20000100800 */
[----:B------:R-:W-:Y:S05]  /*46f0*/  @!P0 BRA `(.L_x_75) ;  /* 0x0000000400b48947 */ /* 0x000fea0003800000 */
[----:B------:R-:W1:Y:S01]  /*4700*/  S2R R5, SR_CgaCtaId ;  /* 0x0000000000057919 */ /* 0x000e620000008800 */
[----:B0-----:R-:W-:Y:S02]  /*4710*/  MOV R4, 0x400 ;  /* 0x0000040000047802 */ /* 0x001fe40000000f00 */
[----:B------:R-:W-:Y:S02]  /*4720*/  R2UR UR4, R34 ;  /* 0x00000000220472ca */ /* 0x000fe400000e0000 */
[----:B------:R-:W-:Y:S02]  /*4730*/  R2UR UR5, R35 ;  /* 0x00000000230572ca */ /* 0x000fe400000e0000 */
[----:B-1----:R-:W-:-:S05]  /*4740*/  LEA R50, R5, R4, 0x18 ;  /* 0x0000000405327211 */ /* 0x002fca00078ec0ff */
[----:B--2-4-:R-:W0:Y:S02]  /*4750*/  LDS.128 R4, [R50] ;  /* 0x0000000032047984 */ /* 0x014e240000000c00 */
[----:B0-----:R-:W-:-:S05]  /*4760*/  IMAD.WIDE R44, R15, 0x10, R4 ;  /* 0x000000100f2c7825 */ /* 0x001fca00078e0204 */
[----:B------:R-:W2:Y:S02]  /*4770*/  LD.E R53, desc[UR4][R44.64+0xc] ;  /* 0x00000c042c357980 */ /* 0x000ea4000c101900 */
[----:B--2---:R-:W-:-:S13]  /*4780*/  ISETP.GT.AND P0, PT, R53, RZ, PT ;  /* 0x000000ff3500720c */ /* 0x004fda0003f04270 */
[----:B------:R-:W-:Y:S05]  /*4790*/  @P0 BRA `(.L_x_76) ;  /* 0x0000000400800947 */ /* 0x000fea0003800000 */
[----:B------:R-:W-:Y:S05]  /*47a0*/  YIELD ;  /* 0x0000000000007946 */ /* 0x000fea0003800000 */
[----:B------:R-:W-:Y:S01]  /*47b0*/  R2UR UR4, R34 ;  /* 0x00000000220472ca */ /* 0x000fe200000e0000 */
[----:B------:R-:W-:Y:S01]  /*47c0*/  IMAD.MOV.U32 R44, RZ, RZ, 0x30 ;  /* 0x00000030ff2c7424 */ /* 0x000fe200078e00ff */
[----:B------:R-:W-:Y:S01]  /*47d0*/  R2UR UR5, R35 ;  /* 0x00000000230572ca */ /* 0x000fe200000e0000 */
[----:B------:R-:W-:-:S12]  /*47e0*/  IMAD.MOV.U32 R45, RZ, RZ, 0x0 ;  /* 0x00000000ff2d7424 */ /* 0x000fd800078e00ff */
[----:B------:R-:W3:Y:S01]  /*47f0*/  ATOMG.E.ADD.64.STRONG.GPU PT, R44, desc[UR4][R20.64+0x8], R44 ;  /* 0x8000082c142c79a8 */ /* 0x000ee200081ef504 */
[----:B------:R-:W-:Y:S01]  /*4800*/  BSSY B2, `(.L_x_77) ;  /* 0x0000034000027945 */ /* 0x000fe20003800000 */
[C---:B---3--:R-:W-:Y:S02]  /*4810*/  IADD3 R43, P0, PT, R44.reuse, 0x38, RZ ;  /* 0x000000382c2b7810 */ /* 0x048fe40007f1e0ff */
        /* <DEDUP_REMOVED lines=50> */
.L_x_78:
[----:B------:R-:W-:Y:S05]  /*4b40*/  BSYNC B2 ;  /* 0x0000000000027941 */ /* 0x000fea0003800000 */
.L_x_77:
        /* <DEDUP_REMOVED lines=33> */
.L_x_80:
[----:B------:R-:W-:Y:S05]  /*4d60*/  BSYNC B2 ;  /* 0x0000000000027941 */ /* 0x000fea0003800000 */
.L_x_79:
[----:B------:R1:W-:Y:S01]  /*4d70*/  STL [R3], R6 ;  /* 0x0000000603007387 */ /* 0x0003e20000100800 */
[----:B------:R-:W-:Y:S01]  /*4d80*/  PRMT R44, RZ, 0x7610, R44 ;  /* 0x00007610ff2c7816 */ /* 0x000fe2000000002c */
[----:B------:R-:W-:Y:S06]  /*4d90*/  BRA `(.L_x_75) ;  /* 0x00000000000c7947 */ /* 0x000fec0003800000 */
.L_x_76:
[----:B------:R-:W-:Y:S02]  /*4da0*/  R2UR UR4, R34 ;  /* 0x00000000220472ca */ /* 0x000fe400000e0000 */
[----:B------:R-:W-:-:S13]  /*4db0*/  R2UR UR5, R35 ;  /* 0x00000000230572ca */ /* 0x000fda00000e0000 */
[----:B------:R0:W5:Y:S02]  /*4dc0*/  LD.E.U8 R44, desc[UR4][R44.64+0x20] ;  /* 0x000020042c2c7980 */ /* 0x000164000c101100 */
.L_x_75:
[----:B------:R-:W-:Y:S05]  /*4dd0*/  BSYNC B1 ;  /* 0x0000000000017941 */ /* 0x000fea0003800000 */
.L_x_74:
[----:B-----5:R-:W-:Y:S02]  /*4de0*/  LOP3.LUT R44, R44, 0xff, RZ, 0xc0, !PT ;  /* 0x000000ff2c2c7812 */ /* 0x020fe400078ec0ff */
[----:B------:R-:W-:-:S04]  /*4df0*/  LOP3.LUT R5, R42, 0xff, RZ, 0xc0, !PT ;  /* 0x000000ff2a057812 */ /* 0x000fc800078ec0ff */
[----:B------:R-:W-:Y:S01]  /*4e00*/  ISETP.NE.AND P0, PT, R5, R44, PT ;  /* 0x0000002c0500720c */ /* 0x000fe20003f05270 */
[----:B------:R-:W-:-:S12]  /*4e10*/  IMAD.MOV.U32 R44, RZ, RZ, R39 ;  /* 0x000000ffff2c7224 */ /* 0x000fd800078e0027 */
[----:B------:R-:W-:Y:S05]  /*4e20*/  @P0 BRA `(.L_x_81) ;  /* 0x000000c800600947 */ /* 0x000fea0003800000 */
[----:B------:R-:W-:-:S13]  /*4e30*/  ISETP.GE.AND P0, PT, R14, 0x2, PT ;  /* 0x000000020e00780c */ /* 0x000fda0003f06270 */
[----:B------:R-:W-:Y:S05]  /*4e40*/  @!P0 BRA `(.L_x_82) ;  /* 0x0000000c00ec8947 */ /* 0x000fea0003800000 */
[----:B------:R-:W-:Y:S02]  /*4e50*/  IMAD.SHL.U32 R51, R39, 0x4, RZ ;  /* 0x0000000427337824 */ /* 0x000fe400078e00ff */
[----:B---3--:R-:W-:Y:S02]  /*4e60*/  IMAD.MOV.U32 R43, RZ, RZ, RZ ;  /* 0x000000ffff2b7224 */ /* 0x008fe400078e00ff */
[----:B------:R-:W-:Y:S02]  /*4e70*/  IMAD.MOV.U32 R50, RZ, RZ, 0x24 ;  /* 0x00000024ff327424 */ /* 0x000fe400078e00ff */
[----:B------:R-:W-:Y:S02]  /*4e80*/  IMAD.MOV.U32 R42, RZ, RZ, R32 ;  /* 0x000000ffff2a7224 */ /* 0x000fe400078e0020 */
[----:B------:R-:W-:-:S07]  /*4e90*/  IMAD.MOV.U32 R52, RZ, RZ, R39 ;  /* 0x000000ffff347224 */ /* 0x000fce00078e0027 */
.L_x_97:
[----:B0-----:R-:W-:Y:S01]  /*4ea0*/  @!P1 IMAD.MOV.U32 R4, RZ, RZ, 0x5368 ;  /* 0x00005368ff049424 */ /* 0x001fe200078e00ff */
[----:B------:R-:W-:Y:S05]  /*4eb0*/  YIELD ;  /* 0x0000000000007946 */ /* 0x000fea0003800000 */
[----:B------:R0:W-:Y:S01]  /*4ec0*/  @!P1 STL [R3], R4 ;  /* 0x0000000403009387 */ /* 0x0001e20000100800 */
[----:B------:R-:W-:Y:S01]  /*4ed0*/  BSSY B1, `(.L_x_83) ;  /* 0x0000074000017945 */ /* 0x000fe20003800000 */
[----:B------:R-:W-:Y:S01]  /*4ee0*/  VIADD R43, R43, 0x1 ;  /* 0x000000012b2b7836 */ /* 0x000fe20000000000 */
[----:B------:R-:W-:Y:S01]  /*4ef0*/  @!P1 PRMT R45, RZ, 0x7610, R45 ;  /* 0x00007610ff2d9816 */ /* 0x000fe2000000002d */
[----:B------:R-:W-:Y:S01]  /*4f00*/  VIADD R44, R52, 0x1 ;  /* 0x00000001342c7836 */ /* 0x000fe20000000000 */
[----:B-1----:R-:W-:Y:S06]  /*4f10*/  @!P1 BRA `(.L_x_84) ;  /* 0x0000000400bc9947 */ /* 0x002fec0003800000 */
[----:B0-----:R-:W0:Y:S01]  /*4f20*/  S2R R4, SR_CgaCtaId ;  /* 0x0000000000047919 */ /* 0x001e220000008800 */
[----:B------:R-:W-:Y:S02]  /*4f30*/  MOV R45, 0x400 ;  /* 0x00000400002d7802 */ /* 0x000fe40000000f00 */
[----:B------:R-:W-:Y:S02]  /*4f40*/  R2UR UR4, R34 ;  /* 0x00000000220472ca */ /* 0x000fe400000e0000 */
[----:B------:R-:W-:Y:S02]  /*4f50*/  R2UR UR5, R35 ;  /* 0x00000000230572ca */ /* 0x000fe400000e0000 */
[----:B0-----:R-:W-:-:S05]  /*4f60*/  LEA R45, R4, R45, 0x18 ;  /* 0x0000002d042d7211 */ /* 0x001fca00078ec0ff */
[----:B-12-4-:R-:W0:Y:S02]  /*4f70*/  LDS.128 R4, [R45] ;  /* 0x000000002d047984 */ /* 0x016e240000000c00 */
[----:B0-----:R-:W-:-:S05]  /*4f80*/  IMAD.WIDE R48, R13, 0x10, R4 ;  /* 0x000000100d307825 */ /* 0x001fca00078e0204 */
        /* <DEDUP_REMOVED lines=61> */
.L_x_87:
[----:B------:R-:W-:Y:S05]  /*5360*/  BSYNC B2 ;  /* 0x0000000000027941 */ /* 0x000fea0003800000 */
.L_x_86:
        /* <DEDUP_REMOVED lines=32> */
.L_x_89:
[----:B------:R-:W-:Y:S05]  /*5570*/  BSYNC B2 ;  /* 0x0000000000027941 */ /* 0x000fea0003800000 */
.L_x_88:
[----:B------:R3:W-:Y:S01]  /*5580*/  STL [R3], R6 ;  /* 0x0000000603007387 */ /* 0x0007e20000100800 */
[----:B------:R-:W-:Y:S01]  /*5590*/  PRMT R45, RZ, 0x7610, R45 ;  /* 0x00007610ff2d7816 */ /* 0x000fe2000000002d */
[----:B------:R-:W-:Y:S06]  /*55a0*/  BRA `(.L_x_84) ;  /* 0x0000000000187947 */ /* 0x000fec0003800000 */
.L_x_85:
[----:B------:R-:W-:Y:S01]  /*55b0*/  VIADD R5, R51, 0x24 ;  /* 0x0000002433057836 */ /* 0x000fe20000000000 */
[----:B------:R-:W-:Y:S02]  /*55c0*/  R2UR UR4, R34 ;  /* 0x00000000220472ca */ /* 0x000fe400000e0000 */
[----:B------:R-:W-:Y:S02]  /*55d0*/  R2UR UR5, R35 ;  /* 0x00000000230572ca */ /* 0x000fe400000e0000 */
[----:B------:R-:W-:-:S05]  /*55e0*/  IADD3 R4, P0, PT, R48, R5, RZ ;  /* 0x0000000530047210 */ /* 0x000fca0007f1e0ff */
[----:B------:R-:W-:-:S06]  /*55f0*/  IMAD.X R5, RZ, RZ, R49, P0 ;  /* 0x000000ffff057224 */ /* 0x000fcc00000e0631 */
[----:B------:R0:W5:Y:S02]  /*5600*/  LD.E.U8 R45, desc[UR4][R4.64] ;  /* 0x00000004042d7980 */ /* 0x000164000c101100 */
.L_x_84:
[----:B------:R-:W-:Y:S05]  /*5610*/  BSYNC B1 ;  /* 0x0000000000017941 */ /* 0x000fea0003800000 */
.L_x_83:
[----:B------:R-:W-:Y:S01]  /*5620*/  ISETP.NE.AND P0, PT, R15, -0x1, PT ;  /* 0xffffffff0f00780c */ /* 0x000fe20003f05270 */
[----:B------:R-:W-:-:S12]  /*5630*/  BSSY B1, `(.L_x_90) ;  /* 0x0000072000017945 */ /* 0x000fd80003800000 */
[----:B-1234-:R-:W-:Y:S01]  /*5640*/  @!P0 IMAD.MOV.U32 R6, RZ, RZ, 0x5368 ;  /* 0x00005368ff068424 */ /* 0x01efe200078e00ff */
        /* <DEDUP_REMOVED lines=23> */
[----:B------:R-:W-:-:S04]  /*57c0*/  ISETP.NE.AND P0, PT, R55, -0x1, PT ;  /* 0xffffffff3700780c */ /* 0x000fc80003f05270 */
        /* <DEDUP_REMOVED lines=45> */
.L_x_94:
[----:B------:R-:W-:Y:S05]  /*5aa0*/  BSYNC B2 ;  /* 0x0000000000027941 */ /* 0x000fea0003800000 */
.L_x_93:
        /* <DEDUP_REMOVED lines=32> */
.L_x_96:
[----:B------:R-:W-:Y:S05]  /*5cb0*/  BSYNC B2 ;  /* 0x0000000000027941 */ /* 0x000fea0003800000 */
.L_x_95:
[----:B------:R2:W-:Y:S01]  /*5cc0*/  STL [R3], R6 ;  /* 0x0000000603007387 */ /* 0x0005e20000100800 */
[----:B0-----:R-:W-:Y:S01]  /*5cd0*/  PRMT R4, RZ, 0x7610, R4 ;  /* 0x00007610ff047816 */ /* 0x001fe20000000004 */
[----:B------:R-:W-:Y:S06]  /*5ce0*/  BRA `(.L_x_91) ;  /* 0x0000000000187947 */ /* 0x000fec0003800000 */
.L_x_92:
[----:B------:R-:W-:Y:S01]  /*5cf0*/  VIADD R5, R50, 0xffffffe0 ;  /* 0xffffffe032057836 */ /* 0x000fe20000000000 */
[----:B------:R-:W-:Y:S02]  /*5d00*/  R2UR UR4, R34 ;  /* 0x00000000220472ca */ /* 0x000fe400000e0000 */
[----:B------:R-:W-:Y:S02]  /*5d10*/  R2UR UR5, R35 ;  /* 0x00000000230572ca */ /* 0x000fe400000e0000 */
[----:B------:R-:W-:-:S05]  /*5d20*/  IADD3 R4, P0, PT, R48, R5, RZ ;  /* 0x0000000530047210 */ /* 0x000fca0007f1e0ff */
[----:B------:R-:W-:-:S06]  /*5d30*/  IMAD.X R5, RZ, RZ, R49, P0 ;  /* 0x000000ffff057224 */ /* 0x000fcc00000e0631 */
[----:B------:R1:W5:Y:S02]  /*5d40*/  LD.E.U8 R4, desc[UR4][R4.64+0x20] ;  /* 0x0000200404047980 */ /* 0x000364000c101100 */
.L_x_91:
[----:B------:R-:W-:Y:S05]  /*5d50*/  BSYNC B1 ;  /* 0x0000000000017941 */ /* 0x000fea0003800000 */
.L_x_90:
[----:B-----5:R-:W-:Y:S02]  /*5d60*/  LOP3.LUT R4, R4, 0xff, RZ, 0xc0, !PT ;  /* 0x000000ff04047812 */ /* 0x020fe400078ec0ff */
[----:B------:R-:W-:-:S04]  /*5d70*/  LOP3.LUT R45, R45, 0xff, RZ, 0xc0, !PT ;  /* 0x000000ff2d2d7812 */ /* 0x000fc800078ec0ff */
[----:B------:R-:W-:-:S13]  /*5d80*/  ISETP.NE.AND P0, PT, R45, R4, PT ;  /* 0x000000042d00720c */ /* 0x000fda0003f05270 */
[----:B------:R-:W-:Y:S05]  /*5d90*/  @P0 BRA `(.L_x_81) ;  /* 0x000000b800840947 */ /* 0x000fea0003800000 */
[----:B------:R-:W-:Y:S02]  /*5da0*/  VIADD R42, R42, 0x1 ;  /* 0x000000012a2a7836 */ /* 0x000fe40000000000 */
[----:B------:R-:W-:Y:S02]  /*5db0*/  VIADD R50, R50, 0x4 ;  /* 0x0000000432327836 */ /* 0x000fe40000000000 */
[----:B------:R-:W-:Y:S01]  /*5dc0*/  VIADD R51, R51, 0x4 ;  /* 0x0000000433337836 */ /* 0x000fe20000000000 */
[----:B------:R-:W-:Y:S01]  /*5dd0*/  ISETP.NE.AND P0, PT, R42, -0x1, PT ;  /* 0xffffffff2a00780c */ /* 0x000fe20003f05270 */
[----:B------:R-:W-:-:S12]  /*5de0*/  IMAD.MOV.U32 R52, RZ, RZ, R44 ;  /* 0x000000ffff347224 */ /* 0x000fd800078e002c */
[----:B------:R-:W-:Y:S05]  /*5df0*/  @P0 BRA `(.L_x_97) ;  /* 0xfffffff000280947 */ /* 0x000fea000383ffff */
.L_x_82:
[----:B------:R-:W-:-:S13]  /*5e00*/  ISETP.NE.AND P0, PT, R39, -0x1, PT ;  /* 0xffffffff2700780c */ /* 0x000fda0003f05270 */
[----:B------:R-:W-:Y:S05]  /*5e10*/  @!P0 BRA `(.L_x_66) ;  /* 0x000000c000248947 */ /* 0x000fea0003800000 */
[----:B------:R-:W-:Y:S01]  /*5e20*/  VIMNMX R50, PT, PT, R39, R10, PT ;  /* 0x0000000a27327248 */ /* 0x000fe20003fe0100 */
[----:B------:R-:W5:Y:S01]  /*5e30*/  S2UR UR5, SR_CgaCtaId ;  /* 0x00000000000579c3 */ /* 0x000f620000008800 */
[----:B------:R-:W-:-:S03]  /*5e40*/  UMOV UR4, 0x400 ;  /* 0x0000040000047882 */ /* 0x000fc60000000000 */
[----:B------:R-:W-:-:S05]  /*5e50*/  IMAD.IADD R42, R50, 0x1, -R41 ;  /* 0x00000001322a7824 */ /* 0x000fca00078e0a29 */
[----:B------:R-:W-:-:S04]  /*5e60*/  LEA R49, R42, 0x20, 0x2 ;  /* 0x000000202a317811 */ /* 0x000fc800078e10ff */
[----:B0-----:R-:W-:-:S04]  /*5e70*/  SHF.R.S32.HI R4, RZ, 0x1f, R49 ;  /* 0x0000001fff047819 */ /* 0x001fc80000011431 */
[----:B------:R-:W-:-:S04]  /*5e80*/  LEA.HI R4, R4, R49, RZ, 0x3 ;  /* 0x0000003104047211 */ /* 0x000fc800078f18ff */
[----:B------:R-:W-:Y:S01]  /*5e90*/  LOP3.LUT R4, R4, 0xfffffff8, RZ, 0xc0, !PT ;  /* 0xfffffff804047812 */ /* 0x000fe200078ec0ff */
[----:B-----5:R-:W-:-:S04]  /*5ea0*/  ULEA UR4, UR5, UR4, 0x18 ;  /* 0x0000000405047291 */ /* 0x020fc8000f8ec0ff */
[----:B-1----:R-:W-:Y:S02]  /*5eb0*/  IMAD.IADD R5, R49, 0x1, -R4 ;  /* 0x0000000131057824 */ /* 0x002fe400078e0a04 */
[----:B------:R-:W-:-:S03]  /*5ec0*/  IMAD.U32 R48, RZ, RZ, UR4 ;  /* 0x00000004ff307e24 */ /* 0x000fc6000f8e00ff */
[----:B------:R-:W-:Y:S01]  /*5ed0*/  ISETP.NE.AND P0, PT, R5, RZ, PT ;  /* 0x000000ff0500720c */ /* 0x000fe20003f05270 */
[----:B------:R-:W-:Y:S01]  /*5ee0*/  IMAD R5, R42, 0x4, -R5 ;  /* 0x000000042a057824 */ /* 0x000fe200078e0a05 */
[----:B------:R-:W-:Y:S05]  /*5ef0*/  YIELD ;  /* 0x0000000000007946 */ /* 0x000fea0003800000 */
[----:B------:R-:W-:Y:S02]  /*5f00*/  R2UR UR4, R34 ;  /* 0x00000000220472ca */ /* 0x000fe400000e0000 */
[----:B------:R-:W-:-:S04]  /*5f10*/  R2UR UR5, R35 ;  /* 0x00000000230572ca */ /* 0x000fc800000e0000 */
[----:B------:R-:W-:-:S04]  /*5f20*/  @P0 VIADD R49, R5, 0x28 ;  /* 0x0000002805310836 */ /* 0x000fc80000000000 */
[----:B------:R-:W-:Y:S01]  /*5f30*/  IMAD.MOV.U32 R44, RZ, RZ, R49 ;  /* 0x000000ffff2c7224 */ /* 0x000fe200078e0031 */
[----:B------:R-:W-:-:S13]  /*5f40*/  LOP3.LUT P0, RZ, R49, 0xc, RZ, 0xc0, !PT ;  /* 0x0000000c31ff7812 */ /* 0x000fda000780c0ff */
[----:B------:R-:W-:-:S04]  /*5f50*/  @P0 SHF.R.S32.HI R4, RZ, 0x1f, R49 ;  /* 0x0000001fff040819 */ /* 0x000fc80000011431 */
[----:B------:R-:W-:-:S04]  /*5f60*/  @P0 LEA.HI R4, R4, R49, RZ, 0x4 ;  /* 0x0000003104040211 */ /* 0x000fc800078f20ff */
[----:B------:R-:W-:-:S05]  /*5f70*/  @P0 LOP3.LUT R4, R4, 0xfffffff0, RZ, 0xc0, !PT ;  /* 0xfffffff004040812 */ /* 0x000fca00078ec0ff */
[----:B------:R-:W-:Y:S02]  /*5f80*/  @P0 VIADD R44, R4, 0x10 ;  /* 0x00000010042c0836 */ /* 0x000fe40000000000 */
[----:B--2-4-:R-:W0:Y:S03]  /*5f90*/  LDS.128 R4, [R48] ;  /* 0x0000000030047984 */ /* 0x014e260000000c00 */
[----:B------:R-:W-:-:S06]  /*5fa0*/  SHF.R.S32.HI R45, RZ, 0x1f, R44 ;  /* 0x0000001fff2d7819 */ /* 0x000fcc000001142c */
[----:B------:R-:W2:Y:S01]  /*5fb0*/  ATOMG.E.ADD.64.STRONG.GPU PT, R44, desc[UR4][R20.64+0x8], R44 ;  /* 0x8000082c142c79a8 */ /* 0x000ea200081ef504 */
[----:B---3--:R-:W-:Y:S01]  /*5fc0*/  SHF.R.S32.HI R43, RZ, 0x1f, R49 ;  /* 0x0000001fff2b7819 */ /* 0x008fe20000011431 */
[----:B------:R-:W-:Y:S04]  /*5fd0*/  BSSY B4, `(.L_x_98) ;  /* 0x0000277000047945 */ /* 0x000fe80003800000 */
[----:B------:R-:W-:Y:S01]  /*5fe0*/  BSSY B3, `(.L_x_99) ;  /* 0x0000184000037945 */ /* 0x000fe20003800000 */
        /* <DEDUP_REMOVED lines=28> */
[----:B------:R-:W-:-:S03]  /*61b0*/  ISETP.GE.AND P0, PT, R42, 0x1, PT ;  /* 0x000000012a00780c */ /* 0x000fc60003f06270 */
[----:B------:R0:W-:Y:S04]  /*61c0*/  ST.E.U8 desc[UR6][R4.64+0x1], RZ ;  /* 0x000001ff04007985 */ /* 0x0001e8000c101106 */
[----:B------:R0:W-:Y:S04]  /*61d0*/  ST.E desc[UR14][R4.64+0xc], R42 ;  /* 0x00000c2a04007985 */ /* 0x0001e8000c10190e */
[----:B------:R0:W-:Y:S02]  /*61e0*/  ST.E.U8 desc[UR10][R4.64+0x3], R6 ;  /* 0x0000030604007985 */ /* 0x0001e4000c10110a */
[----:B------:R-:W-:Y:S05]  /*61f0*/  @!P0 BREAK B3 ;  /* 0x0000000000038942 */ /* 0x000fea0003800000 */
[----:B------:R-:W-:Y:S05]  /*6200*/  @!P0 BRA `(.L_x_101) ;  /* 0x00000024004c8947 */ /* 0x000fea0003800000 */
[----:B0-----:R-:W-:Y:S01]  /*6210*/  VIADD R4, R41, 0x1 ;  /* 0x0000000129047836 */ /* 0x001fe20000000000 */
[----:B------:R-:W-:Y:S01]  /*6220*/  BSSY B2, `(.L_x_102) ;  /* 0x00000ec000027945 */ /* 0x000fe20003800000 */
[----:B------:R-:W-:-:S03]  /*6230*/  IMAD.MOV.U32 R49, RZ, RZ, RZ ;  /* 0x000000ffff317224 */ /* 0x000fc600078e00ff */
[----:B------:R-:W-:-:S13]  /*6240*/  ISETP.NE.AND P0, PT, R50, R4, PT ;  /* 0x000000043200720c */ /* 0x000fda0003f05270 */
[----:B------:R-:W-:Y:S05]  /*6250*/  @!P0 BRA `(.L_x_103) ;  /* 0x0000000c00a08947 */ /* 0x000fea0003800000 */
[----:B------:R-:W-:Y:S01]  /*6260*/  BSSY B1, `(.L_x_104) ;  /* 0x00000e6000017945 */ /* 0x000fe20003800000 */
[----:B------:R-:W-:Y:S01]  /*6270*/  IMAD.MOV.U32 R44, RZ, RZ, RZ ;  /* 0x000000ffff2c7224 */ /* 0x000fe200078e00ff */
[----:B------:R-:W-:-:S07]  /*6280*/  LOP3.LUT R45, R42, 0x7ffffffe, RZ, 0xc0, !PT ;  /* 0x7ffffffe2a2d7812 */ /* 0x000fce00078ec0ff */
.L_x_120:
[----:B0123--:R-:W0:Y:S01]  /*6290*/  LDS.128 R4, [R48] ;  /* 0x0000000030047984 */ /* 0x00fe220000000c00 */
        /* <DEDUP_REMOVED lines=68> */
.L_x_108:
[----:B------:R-:W-:Y:S05]  /*66e0*/  BSYNC B9 ;  /* 0x0000000000097941 */ /* 0x000fea0003800000 */
.L_x_107:
        /* <DEDUP_REMOVED lines=32> */
.L_x_110:
[----:B------:R-:W-:Y:S05]  /*68f0*/  BSYNC B9 ;  /* 0x0000000000097941 */ /* 0x000fea0003800000 */
.L_x_109:
[----:B------:R2:W-:Y:S01]  /*6900*/  STL [R3], R6 ;  /* 0x0000000603007387 */ /* 0x0005e20000100800 */
[----:B------:R-:W-:Y:S05]  /*6910*/  BRA `(.L_x_111) ;  /* 0x0000000000147947 */ /* 0x000fea0003800000 */
.L_x_106:
[----:B------:R-:W-:Y:S02]  /*6920*/  R2UR UR4, R34 ;  /* 0x00000000220472ca */ /* 0x000fe400000e0000 */
[----:B------:R-:W-:Y:S02]  /*6930*/  R2UR UR5, R35 ;  /* 0x00000000230572ca */ /* 0x000fe400000e0000 */
[----:B------:R-:W-:-:S05]  /*6940*/  LEA R4, P0, R44, R50, 0x2 ;  /* 0x000000322c047211 */ /* 0x000fca00078010ff */
[----:B------:R-:W-:-:S06]  /*6950*/  IMAD.X R5, RZ, RZ, R51, P0 ;  /* 0x000000ffff057224 */ /* 0x000fcc00000e0633 */
[----:B------:R0:W-:Y:S02]  /*6960*/  ST.E desc[UR4][R4.64+0x20], RZ ;  /* 0x000020ff04007985 */ /* 0x0001e4000c101904 */
.L_x_111:
[----:B------:R-:W-:Y:S05]  /*6970*/  BSYNC B5 ;  /* 0x0000000000057941 */ /* 0x000fea0003800000 */
.L_x_105:
        /* <DEDUP_REMOVED lines=67> */
[----:B0-----:R-:W-:-:S12]  /*6db0*/  BRA `(.L_x_116) ;  /* 0x0000000000107947 */ /* 0x001fd80003800000 */
.L_x_115:
[----:B------:R-:W-:Y:S01]  /*6dc0*/  IMAD.MOV.U32 R4, RZ, RZ, 0x5272 ;  /* 0x00005272ff047424 */ /* 0x000fe200078e00ff */
[----:B------:R-:W-:Y:S01]  /*6dd0*/  PLOP3.LUT P0, PT, PT, PT, PT, 0x8, 0x80 ;  /* 0x000000000080781c */ /* 0x000fe20003f0e170 */
[----:B------:R-:W-:-:S03]  /*6de0*/  IMAD.MOV.U32 R7, RZ, RZ, -0x1 ;  /* 0xffffffffff077424 */ /* 0x000fc600078e00ff */
[----:B------:R0:W-:Y:S09]  /*6df0*/  STL [R3], R4 ;  /* 0x0000000403007387 */ /* 0x0001f20000100800 */
.L_x_116:
[----:B------:R-:W-:Y:S05]  /*6e00*/  BSYNC B9 ;  /* 0x0000000000097941 */ /* 0x000fea0003800000 */
.L_x_114:
        /* <DEDUP_REMOVED lines=31> */
.L_x_118:
[----:B------:R-:W-:Y:S05]  /*7000*/  BSYNC B9 ;  /* 0x0000000000097941 */ /* 0x000fea0003800000 */
.L_x_117:
[----:B------:R2:W-:Y:S01]  /*7010*/  STL [R3], R6 ;  /* 0x0000000603007387 */ /* 0x0005e20000100800 */
[----:B------:R-:W-:Y:S05]  /*7020*/  BRA `(.L_x_119) ;  /* 0x0000000000147947 */ /* 0x000fea0003800000 */
.L_x_113:
[----:B------:R-:W-:Y:S02]  /*7030*/  R2UR UR4, R34 ;  /* 0x00000000220472ca */ /* 0x000fe400000e0000 */
[----:B------:R-:W-:Y:S02]  /*7040*/  R2UR UR5, R35 ;  /* 0x00000000230572ca */ /* 0x000fe400000e0000 */
[----:B------:R-:W-:-:S05]  /*7050*/  LEA R4, P0, R49, R50, 0x2 ;  /* 0x0000003231047211 */ /* 0x000fca00078010ff */
[----:B------:R-:W-:-:S06]  /*7060*/  IMAD.X R5, RZ, RZ, R51, P0 ;  /* 0x000000ffff057224 */ /* 0x000fcc00000e0633 */
[----:B------:R3:W-:Y:S02]  /*7070*/  ST.E desc[UR4][R4.64+0x20], RZ ;  /* 0x000020ff04007985 */ /* 0x0007e4000c101904 */
.L_x_119:
[----:B------:R-:W-:Y:S05]  /*7080*/  BSYNC B5 ;  /* 0x0000000000057941 */ /* 0x000fea0003800000 */
.L_x_112:
[----:B------:R-:W-:-:S05]  /*7090*/  VIADD R44, R44, 0x2 ;  /* 0x000000022c2c7836 */ /* 0x000fca0000000000 */
[----:B------:R-:W-:-:S13]  /*70a0*/  ISETP.NE.AND P0, PT, R44, R45, PT ;  /* 0x0000002d2c00720c */ /* 0x000fda0003f05270 */
[----:B------:R-:W-:Y:S05]  /*70b0*/  @P0 BRA `(.L_x_120) ;  /* 0xfffffff000740947 */ /* 0x000fea000383ffff */
[----:B------:R-:W-:Y:S05]  /*70c0*/  BSYNC B1 ;  /* 0x0000000000017941 */ /* 0x000fea0003800000 */
.L_x_104:
[----:B------:R-:W-:-:S07]  /*70d0*/  IMAD.MOV.U32 R49, RZ, RZ, R45 ;  /* 0x000000ffff317224 */ /* 0x000fce00078e002d */
.L_x_103:
[----:B------:R-:W-:Y:S05]  /*70e0*/  BSYNC B2 ;  /* 0x0000000000027941 */ /* 0x000fea0003800000 */
.L_x_102:
[----:B01-3--:R-:W-:Y:S01]  /*70f0*/  LOP3.LUT R4, R42, 0x1, RZ, 0xc0, !PT ;  /* 0x000000012a047812 */ /* 0x00bfe200078ec0ff */
[----:B------:R-:W-:Y:S03]  /*7100*/  BSSY B1, `(.L_x_100) ;  /* 0x000006e000017945 */ /* 0x000fe60003800000 */
[----:B------:R-:W-:-:S13]  /*7110*/  ISETP.NE.U32.AND P0, PT, R4, 0x1, PT ;  /* 0x000000010400780c */ /* 0x000fda0003f05070 */
[----:B------:R-:W-:Y:S05]  /*7120*/  @P0 BRA `(.L_x_121) ;  /* 0x0000000400ac0947 */ /* 0x000fea0003800000 */
[----:B--2---:R-:W0:Y:S01]  /*7130*/  LDS.128 R4, [R48] ;  /* 0x0000000030047984 */ /* 0x004e220000000c00 */
[----:B------:R-:W-:Y:S02]  /*7140*/  R2UR UR4, R34 ;  /* 0x00000000220472ca */ /* 0x000fe400000e0000 */
[----:B------:R-:W-:Y:S01]  /*7150*/  R2UR UR5, R35 ;  /* 0x00000000230572ca */ /* 0x000fe200000e0000 */
[----:B0-----:R-:W-:-:S12]  /*7160*/  IMAD.WIDE R44, R43, 0x10, R4 ;  /* 0x000000102b2c7825 */ /* 0x001fd800078e0204 */
[----:B------:R-:W2:Y:S02]  /*7170*/  LD.E R50, desc[UR4][R44.64+0xc] ;  /* 0x00000c042c327980 */ /* 0x000ea4000c101900 */
[----:B--2---:R-:W-:-:S13]  /*7180*/  ISETP.GE.AND P0, PT, R49, R50, PT ;  /* 0x000000323100720c */ /* 0x004fda0003f06270 */
[----:B------:R-:W-:Y:S05]  /*7190*/  @!P0 BRA `(.L_x_122) ;  /* 0x00000004007c8947 */ /* 0x000fea0003800000 */
        /* <DEDUP_REMOVED lines=56> */
.L_x_124:
[----:B------:R-:W-:Y:S01]  /*7520*/  IMAD.MOV.U32 R4, RZ, RZ, 0x5272 ;  /* 0x00005272ff047424 */ /* 0x000fe200078e00ff */
[----:B------:R-:W-:Y:S01]  /*7530*/  PLOP3.LUT P0, PT, PT, PT, PT, 0x8, 0x80 ;  /* 0x000000000080781c */ /* 0x000fe20003f0e170 */
[----:B------:R-:W-:-:S03]  /*7540*/  IMAD.MOV.U32 R45, RZ, RZ, -0x1 ;  /* 0xffffffffff2d7424 */ /* 0x000fc600078e00ff */
[----:B------:R0:W-:Y:S09]  /*7550*/  STL [R3], R4 ;  /* 0x0000000403007387 */ /* 0x0001f20000100800 */
.L_x_125:
[----:B------:R-:W-:Y:S05]  /*7560*/  BSYNC B2 ;  /* 0x0000000000027941 */ /* 0x000fea0003800000 */
.L_x_123:
        /* <DEDUP_REMOVED lines=31> */
.L_x_127:
[----:B------:R-:W-:Y:S05]  /*7760*/  BSYNC B2 ;  /* 0x0000000000027941 */ /* 0x000fea0003800000 */
.L_x_126:
[----:B------:R3:W-:Y:S01]  /*7770*/  STL [R3], R6 ;  /* 0x0000000603007387 */ /* 0x0007e20000100800 */
[----:B------:R-:W-:Y:S05]  /*7780*/  BRA `(.L_x_121) ;  /* 0x0000000000147947 */ /* 0x000fea0003800000 */
.L_x_122:
[----:B------:R-:W-:Y:S02]  /*7790*/  R2UR UR4, R34 ;  /* 0x00000000220472ca */ /* 0x000fe400000e0000 */
[----:B------:R-:W-:Y:S02]  /*77a0*/  R2UR UR5, R35 ;  /* 0x00000000230572ca */ /* 0x000fe400000e0000 */
[----:B------:R-:W-:-:S05]  /*77b0*/  LEA R4, P0, R49, R44, 0x2 ;  /* 0x0000002c31047211 */ /* 0x000fca00078010ff */
[----:B------:R-:W-:-:S06]  /*77c0*/  IMAD.X R5, RZ, RZ, R45, P0 ;  /* 0x000000ffff057224 */ /* 0x000fcc00000e062d */
[----:B------:R0:W-:Y:S02]  /*77d0*/  ST.E desc[UR4][R4.64+0x20], RZ ;  /* 0x000020ff04007985 */ /* 0x0001e4000c101904 */
.L_x_121:
[----:B------:R-:W-:Y:S05]  /*77e0*/  BSYNC B1 ;  /* 0x0000000000017941 */ /* 0x000fea0003800000 */
.L_x_100:
[----:B------:R-:W-:-:S13]  /*77f0*/  ISETP.GE.AND P0, PT, R42, 0x1, PT ;  /* 0x000000012a00780c */ /* 0x000fda0003f06270 */
[----:B------:R-:W-:Y:S05]  /*7800*/  @!P0 BREAK B3 ;  /* 0x0000000000038942 */ /* 0x000fea0003800000 */
[----:B------:R-:W-:Y:S05]  /*7810*/  @!P0 BRA `(.L_x_101) ;  /* 0x0000000c00c88947 */ /* 0x000fea0003800000 */
[----:B------:R-:W-:Y:S05]  /*7820*/  BSYNC B3 ;  /* 0x0000000000037941 */ /* 0x000fea0003800000 */
.L_x_99:
[----:B------:R-:W-:Y:S01]  /*7830*/  ISETP.NE.AND P2, PT, R13, -0x1, PT ;  /* 0xffffffff0d00780c */ /* 0x000fe20003f45270 */
[----:B------:R-:W-:-:S12]  /*7840*/  IMAD.MOV.U32 R45, RZ, RZ, RZ ;  /* 0x000000ffff2d7224 */ /* 0x000fd800078e00ff */
.L_x_142:
[----:B01----:R-:W-:Y:S01]  /*7850*/  @!P2 IMAD.MOV.U32 R4, RZ, RZ, 0x5368 ;  /* 0x00005368ff04a424 */ /* 0x003fe200078e00ff */
[----:B------:R-:W-:Y:S05]  /*7860*/  YIELD ;  /* 0x0000000000007946 */ /* 0x000fea0003800000 */
[----:B------:R0:W-:Y:S01]  /*7870*/  @!P2 STL [R3], R4 ;  /* 0x000000040300a387 */ /* 0x0001e20000100800 */
[----:B------:R-:W-:Y:S01]  /*7880*/  BSSY B1, `(.L_x_128) ;  /* 0x0000072000017945 */ /* 0x000fe20003800000 */
[----:B-----5:R-:W-:-:S03]  /*7890*/  @!P2 PRMT R51, RZ, 0x7610, R51 ;  /* 0x00007610ff33a816 */ /* 0x020fc60000000033 */
[----:B----4-:R-:W-:Y:S05]  /*78a0*/  @!P2 BRA `(.L_x_129) ;  /* 0x0000000400bca947 */ /* 0x010fea0003800000 */
[----:B------:R-:W1:Y:S01]  /*78b0*/  S2R R5, SR_CgaCtaId ;  /* 0x0000000000057919 */ /* 0x000e620000008800 */
[----:B0-----:R-:W-:Y:S02]  /*78c0*/  MOV R4, 0x400 ;  /* 0x0000040000047802 */ /* 0x001fe40000000f00 */
[----:B------:R-:W-:Y:S02]  /*78d0*/  R2UR UR4, R34 ;  /* 0x00000000220472ca */ /* 0x000fe400000e0000 */
[----:B------:R-:W-:Y:S02]  /*78e0*/  R2UR UR5, R35 ;  /* 0x00000000230572ca */ /* 0x000fe400000e0000 */
[----:B-1----:R-:W-:-:S05]  /*78f0*/  LEA R52, R5, R4, 0x18 ;  /* 0x0000000405347211 */ /* 0x002fca00078ec0ff */
[----:B--23--:R-:W0:Y:S02]  /*7900*/  LDS.128 R4, [R52] ;  /* 0x0000000034047984 */ /* 0x00ce240000000c00 */
        /* <DEDUP_REMOVED lines=62> */
.L_x_132:
[----:B------:R-:W-:Y:S05]  /*7cf0*/  BSYNC B2 ;  /* 0x0000000000027941 */ /* 0x000fea0003800000 */
.L_x_131:
        /* <DEDUP_REMOVED lines=32> */
.L_x_134:
[----:B------:R-:W-:Y:S05]  /*7f00*/  BSYNC B2 ;  /* 0x0000000000027941 */ /* 0x000fea0003800000 */
.L_x_133:
[----:B------:R1:W-:Y:S01]  /*7f10*/  STL [R3], R6 ;  /* 0x0000000603007387 */ /* 0x0003e20000100800 */
[----:B------:R-:W-:Y:S01]  /*7f20*/  PRMT R51, RZ, 0x7610, R51 ;  /* 0x00007610ff337816 */ /* 0x000fe20000000033 */
[----:B------:R-:W-:Y:S06]  /*7f30*/  BRA `(.L_x_129) ;  /* 0x0000000000187947 */ /* 0x000fec0003800000 */
.L_x_130:
[----:B------:R-:W-:Y:S02]  /*7f40*/  LEA R5, R41, 0x20, 0x2 ;  /* 0x0000002029057811 */ /* 0x000fe400078e10ff */
[----:B------:R-:W-:Y:S02]  /*7f50*/  R2UR UR4, R34 ;  /* 0x00000000220472ca */ /* 0x000fe400000e0000 */
[----:B------:R-:W-:Y:S02]  /*7f60*/  R2UR UR5, R35 ;  /* 0x00000000230572ca */ /* 0x000fe400000e0000 */
[----:B------:R-:W-:-:S05]  /*7f70*/  IADD3 R4, P0, PT, R48, R5, RZ ;  /* 0x0000000530047210 */ /* 0x000fca0007f1e0ff */
[----:B------:R-:W-:-:S06]  /*7f80*/  IMAD.X R5, RZ, RZ, R49, P0 ;  /* 0x000000ffff057224 */ /* 0x000fcc00000e0631 */
[----:B------:R4:W5:Y:S02]  /*7f90*/  LD.E.U8 R51, desc[UR4][R4.64] ;  /* 0x0000000404337980 */ /* 0x000964000c101100 */
.L_x_129:
[----:B------:R-:W-:Y:S05]  /*7fa0*/  BSYNC B1 ;  /* 0x0000000000017941 */ /* 0x000fea0003800000 */
.L_x_128:
[----:B------:R-:W-:Y:S01]  /*7fb0*/  ISETP.NE.AND P0, PT, R43, -0x1, PT ;  /* 0xffffffff2b00780c */ /* 0x000fe20003f05270 */
[----:B------:R-:W-:-:S12]  /*7fc0*/  BSSY B1, `(.L_x_135) ;  /* 0x0000073000017945 */ /* 0x000fd80003800000 */
[----:B0---4-:R-:W-:-:S05]  /*7fd0*/  @!P0 IMAD.MOV.U32 R4, RZ, RZ, 0x5368 ;  /* 0x00005368ff048424 */ /* 0x011fca00078e00ff */
[----:B------:R0:W-:Y:S01]  /*7fe0*/  @!P0 STL [R3], R4 ;  /* 0x0000000403008387 */ /* 0x0001e20000100800 */
[----:B------:R-:W-:Y:S05]  /*7ff0*/  @!P0 BRA `(.L_x_136) ;  /* 0x0000000400bc8947 */ /* 0x000fea0003800000 */
[----:B------:R-:W4:Y:S01]  /*8000*/  S2R R5, SR_CgaCtaId ;  /* 0x0000000000057919 */ /* 0x000f220000008800 */
[----:B------:R-:W-:Y:S02]  /*8010*/  MOV R44, 0x400 ;  /* 0x00000400002c7802 */ /* 0x000fe40000000f00 */
[----:B------:R-:W-:Y:S02]  /*8020*/  R2UR UR4, R34 ;  /* 0x00000000220472ca */ /* 0x000fe400000e0000 */
[----:B------:R-:W-:Y:S02]  /*8030*/  R2UR UR5, R35 ;  /* 0x00000000230572ca */ /* 0x000fe400000e0000 */
[----:B----4-:R-:W-:-:S05]  /*8040*/  LEA R44, R5, R44, 0x18 ;  /* 0x0000002c052c7211 */ /* 0x010fca00078ec0ff */
[----:B0123--:R-:W0:Y:S02]  /*8050*/  LDS.128 R4, [R44] ;  /* 0x000000002c047984 */ /* 0x00fe240000000c00 */
        /* <DEDUP_REMOVED lines=10> */
[C---:B--2--5:R-:W-:Y:S02]  /*8100*/  IADD3 R51, P0, PT, R48.reuse, 0x38, RZ ;  /* 0x0000003830337810 */ /* 0x064fe40007f1e0ff */
        /* <DEDUP_REMOVED lines=50> */
.L_x_139:
[----:B------:R-:W-:Y:S05]  /*8430*/  BSYNC B2 ;  /* 0x0000000000027941 */ /* 0x000fea0003800000 */
.L_x_138:
        /* <DEDUP_REMOVED lines=32> */
.L_x_141:
[----:B------:R-:W-:Y:S05]  /*8640*/  BSYNC B2 ;  /* 0x0000000000027941 */ /* 0x000fea0003800000 */
.L_x_140:
[----:B------:R4:W-:Y:S01]  /*8650*/  STL [R3], R6 ;  /* 0x0000000603007387 */ /* 0x0009e20000100800 */
[----:B------:R-:W-:Y:S05]  /*8660*/  BRA `(.L_x_136) ;  /* 0x0000000000207947 */ /* 0x000fea0003800000 */
.L_x_137:
[C---:B------:R-:W-:Y:S02]  /*8670*/  R2UR UR4, R34.reuse ;  /* 0x00000000220472ca */ /* 0x040fe400000e0000 */
[C---:B------:R-:W-:Y:S02]  /*8680*/  R2UR UR5, R35.reuse ;  /* 0x00000000230572ca */ /* 0x040fe400000e0000 */
[----:B------:R-:W-:Y:S02]  /*8690*/  R2UR UR6, R34 ;  /* 0x00000000220672ca */ /* 0x000fe400000e0000 */
[----:B------:R-:W-:Y:S02]  /*86a0*/  R2UR UR7, R35 ;  /* 0x00000000230772ca */ /* 0x000fe400000e0000 */
[----:B------:R-:W-:-:S05]  /*86b0*/  LEA R4, P0, R45, R48, 0x2 ;  /* 0x000000302d047211 */ /* 0x000fca00078010ff */
[----:B------:R-:W-:-:S05]  /*86c0*/  IMAD.X R5, RZ, RZ, R49, P0 ;  /* 0x000000ffff057224 */ /* 0x000fca00000e0631 */
[----:B------:R0:W-:Y:S04]  /*86d0*/  ST.E desc[UR4][R4.64+0x20], RZ ;  /* 0x000020ff04007985 */ /* 0x0001e8000c101904 */
[----:B-----5:R0:W-:Y:S02]  /*86e0*/  ST.E.U8 desc[UR6][R4.64+0x20], R51 ;  /* 0x0000203304007985 */ /* 0x0201e4000c101106 */
.L_x_136:
[----:B------:R-:W-:Y:S05]  /*86f0*/  BSYNC B1 ;  /* 0x0000000000017941 */ /* 0x000fea0003800000 */
.L_x_135:
[----:B------:R-:W-:Y:S02]  /*8700*/  VIADD R45, R45, 0x1 ;  /* 0x000000012d2d7836 */ /* 0x000fe40000000000 */
[----:B------:R-:W-:-:S03]  /*8710*/  VIADD R41, R41, 0x1 ;  /* 0x0000000129297836 */ /* 0x000fc60000000000 */
[----:B------:R-:W-:-:S13]  /*8720*/  ISETP.NE.AND P0, PT, R45, R42, PT ;  /* 0x0000002a2d00720c */ /* 0x000fda0003f05270 */
[----:B------:R-:W-:Y:S05]  /*8730*/  @P0 BRA `(.L_x_142) ;  /* 0xfffffff000440947 */ /* 0x000fea000383ffff */
.L_x_101:
[----:B------:R-:W-:Y:S05]  /*8740*/  BSYNC B4 ;  /* 0x0000000000047941 */ /* 0x000fea0003800000 */
.L_x_98:
[----:B------:R-:W-:Y:S05]  /*8750*/  YIELD ;  /* 0x0000000000007946 */ /* 0x000fea0003800000 */
[----:B------:R-:W-:Y:S01]  /*8760*/  R2UR UR4, R34 ;  /* 0x00000000220472ca */ /* 0x000fe200000e0000 */
[----:B------:R-:W-:Y:S01]  /*8770*/  IMAD.MOV.U32 R44, RZ, RZ, 0x30 ;  /* 0x00000030ff2c7424 */ /* 0x000fe200078e00ff */
[----:B------:R-:W-:Y:S01]  /*8780*/  R2UR UR5, R35 ;  /* 0x00000000230572ca */ /* 0x000fe200000e0000 */
[----:B------:R-:W-:-:S12]  /*8790*/  IMAD.MOV.U32 R45, RZ, RZ, 0x0 ;  /* 0x00000000ff2d7424 */ /* 0x000fd800078e00ff */
[----:B------:R-:W2:Y:S01]  /*87a0*/  ATOMG.E.ADD.64.STRONG.GPU PT, R44, desc[UR4][R20.64+0x8], R44 ;  /* 0x8000082c142c79a8 */ /* 0x000ea200081ef504 */
[----:B------:R-:W0:Y:S01]  /*87b0*/  S2UR UR5, SR_CgaCtaId ;  /* 0x00000000000579c3 */ /* 0x000e220000008800 */
[----:B------:R-:W-:Y:S01]  /*87c0*/  UMOV UR4, 0x400 ;  /* 0x0000040000047882 */ /* 0x000fe20000000000 */
[----:B------:R-:W-:Y:S01]  /*87d0*/  BSSY B5, `(.L_x_143) ;  /* 0x00002be000057945 */ /* 0x000fe20003800000 */
[----:B0-----:R-:W-:-:S06]  /*87e0*/  ULEA UR4, UR5, UR4, 0x18 ;  /* 0x0000000405047291 */ /* 0x001fcc000f8ec0ff */
[----:B------:R-:W-:-:S05]  /*87f0*/  IMAD.U32 R42, RZ, RZ, UR4 ;  /* 0x00000004ff2a7e24 */ /* 0x000fca000f8e00ff */
[----:B-1234-:R-:W0:Y:S01]  /*8800*/  LDS.128 R4, [R42] ;  /* 0x000000002a047984 */ /* 0x01ee220000000c00 */
[----:B------:R-:W-:-:S05]  /*8810*/  IADD3 R41, P0, PT, R44, 0x38, RZ ;  /* 0x000000382c297810 */ /* 0x000fca0007f1e0ff */
[--C-:B------:R-:W-:Y:S01]  /*8820*/  IMAD.X R49, RZ, RZ, R45.reuse, P0 ;  /* 0x000000ffff317224 */ /* 0x100fe200000e062d */
[----:B0-----:R-:W-:Y:S02]  /*8830*/  ISETP.GE.U32.AND P0, PT, R41, R6, PT ;  /* 0x000000062900720c */ /* 0x001fe40003f06070 */
        /* <DEDUP_REMOVED lines=13> */
[----:B------:R-:W-:Y:S01]  /*8910*/  IMAD.MOV.U32 R52, RZ, RZ, 0x1 ;  /* 0x00000001ff347424 */ /* 0x000fe200078e00ff */
[C---:B------:R-:W-:Y:S01]  /*8920*/  R2UR UR14, R34.reuse ;  /* 0x00000000220e72ca */ /* 0x040fe200000e0000 */
[----:B------:R-:W-:Y:S01]  /*8930*/  IMAD.MOV.U32 R55, RZ, RZ, 0x30 ;  /* 0x00000030ff377424 */ /* 0x000fe200078e00ff */
[----:B------:R-:W-:Y:S01]  /*8940*/  R2UR UR15, R35 ;  /* 0x00000000230f72ca */ /* 0x000fe200000e0000 */
[----:B------:R-:W-:Y:S01]  /*8950*/  IMAD.MOV.U32 R57, RZ, RZ, -0x1 ;  /* 0xffffffffff397424 */ /* 0x000fe200078e00ff */
[----:B------:R-:W-:-:S02]  /*8960*/  R2UR UR6, R34 ;  /* 0x00000000220672ca */ /* 0x000fc400000e0000 */
[C---:B------:R-:W-:Y:S01]  /*8970*/  R2UR UR7, R35.reuse ;  /* 0x00000000230772ca */ /* 0x040fe200000e0000 */
[----:B------:R-:W-:Y:S01]  /*8980*/  ST.E desc[UR8][R48.64+0x4], R53 ;  /* 0x0000043530007985 */ /* 0x000fe2000c101908 */
[C---:B------:R-:W-:Y:S02]  /*8990*/  R2UR UR4, R34.reuse ;  /* 0x00000000220472ca */ /* 0x040fe400000e0000 */
[C---:B------:R-:W-:Y:S01]  /*89a0*/  R2UR UR5, R35.reuse ;  /* 0x00000000230572ca */ /* 0x040fe200000e0000 */
[----:B------:R-:W-:Y:S01]  /*89b0*/  ST.E desc[UR12][R48.64+0x8], R55 ;  /* 0x0000083730007985 */ /* 0x000fe2000c10190c */
[----:B------:R-:W-:Y:S02]  /*89c0*/  R2UR UR10, R34 ;  /* 0x00000000220a72ca */ /* 0x000fe400000e0000 */
[----:B------:R-:W-:Y:S01]  /*89d0*/  R2UR UR11, R35 ;  /* 0x00000000230b72ca */ /* 0x000fe200000e0000 */
[----:B------:R-:W-:Y:S04]  /*89e0*/  ST.E desc[UR14][R48.64+0x10], R57 ;  /* 0x0000103930007985 */ /* 0x000fe8000c10190e */
[----:B------:R-:W-:Y:S04]  /*89f0*/  ST.E.U8 desc[UR6][R48.64+0x1], RZ ;  /* 0x000001ff30007985 */ /* 0x000fe8000c101106 */
[----:B------:R-:W-:Y:S04]  /*8a00*/  ST.E.U8 desc[UR4][R48.64], R52 ;  /* 0x0000003430007985 */ /* 0x000fe8000c101104 */
[----:B------:R-:W-:Y:S04]  /*8a10*/  ST.E.U8 desc[UR10][R48.64+0x3], R52 ;  /* 0x0000033430007985 */ /* 0x000fe8000c10110a */
[----:B0-----:R-:W0:Y:S02]  /*8a20*/  LDS.128 R4, [R42] ;  /* 0x000000002a047984 */ /* 0x001e240000000c00 */
[----:B0-----:R-:W-:-:S06]  /*8a30*/  IMAD.WIDE R44, R43, 0x10, R4 ;  /* 0x000000102b2c7825 */ /* 0x001fcc00078e0204 */
[----:B------:R-:W2:Y:S01]  /*8a40*/  LD.E R44, desc[UR4][R44.64+0xc] ;  /* 0x00000c042c2c7980 */ /* 0x000ea2000c101900 */
[----:B------:R-:W-:Y:S05]  /*8a50*/  YIELD ;  /* 0x0000000000007946 */ /* 0x000fea0003800000 */
[----:B------:R-:W-:Y:S02]  /*8a60*/  R2UR UR4, R34 ;  /* 0x00000000220472ca */ /* 0x000fe400000e0000 */
[----:B------:R-:W-:Y:S02]  /*8a70*/  R2UR UR5, R35 ;  /* 0x00000000230572ca */ /* 0x000fe400000e0000 */
[----:B--2--5:R-:W-:-:S04]  /*8a80*/  LEA R51, R44, 0x20, 0x2 ;  /* 0x000000202c337811 */ /* 0x024fc800078e10ff */
[----:B------:R-:W-:-:S04]  /*8a90*/  SHF.R.S32.HI R50, RZ, 0x1f, R51 ;  /* 0x0000001fff327819 */ /* 0x000fc80000011433 */
[----:B------:R-:W-:-:S04]  /*8aa0*/  LEA.HI R50, R50, R51, RZ, 0x3 ;  /* 0x0000003332327211 */ /* 0x000fc800078f18ff */
[----:B------:R-:W-:-:S05]  /*8ab0*/  LOP3.LUT R50, R50, 0xfffffff8, RZ, 0xc0, !PT ;  /* 0xfffffff832327812 */ /* 0x000fca00078ec0ff */
[----:B------:R-:W-:-:S05]  /*8ac0*/  IMAD.IADD R53, R51, 0x1, -R50 ;  /* 0x0000000133357824 */ /* 0x000fca00078e0a32 */
[----:B------:R-:W-:Y:S01]  /*8ad0*/  ISETP.NE.AND P0, PT, R53, RZ, PT ;  /* 0x000000ff3500720c */ /* 0x000fe20003f05270 */
[----:B------:R-:W-:-:S12]  /*8ae0*/  IMAD R53, R44, 0x4, -R53 ;  /* 0x000000042c357824 */ /* 0x000fd800078e0a35 */
[----:B------:R-:W-:-:S05]  /*8af0*/  @P0 VIADD R51, R53, 0x28 ;  /* 0x0000002835330836 */ /* 0x000fca0000000000 */
[----:B------:R-:W-:-:S13]  /*8b00*/  LOP3.LUT P0, RZ, R51, 0xc, RZ, 0xc0, !PT ;  /* 0x0000000c33ff7812 */ /* 0x000fda000780c0ff */
[----:B------:R-:W-:-:S04]  /*8b10*/  @P0 SHF.R.S32.HI R48, RZ, 0x1f, R51 ;  /* 0x0000001fff300819 */ /* 0x000fc80000011433 */
[----:B------:R-:W-:Y:S01]  /*8b20*/  @P0 LEA.HI R45, R48, R51, RZ, 0x4 ;  /* 0x00000033302d0211 */ /* 0x000fe200078f20ff */
[----:B------:R-:W-:-:S03]  /*8b30*/  IMAD.MOV.U32 R48, RZ, RZ, R51 ;  /* 0x000000ffff307224 */ /* 0x000fc600078e0033 */
[----:B------:R-:W-:-:S05]  /*8b40*/  @P0 LOP3.LUT R45, R45, 0xfffffff0, RZ, 0xc0, !PT ;  /* 0xfffffff02d2d0812 */ /* 0x000fca00078ec0ff */
[----:B------:R-:W-:-:S05]  /*8b50*/  @P0 VIADD R48, R45, 0x10 ;  /* 0x000000102d300836 */ /* 0x000fca0000000000 */
[----:B------:R-:W-:-:S06]  /*8b60*/  SHF.R.S32.HI R49, RZ, 0x1f, R48 ;  /* 0x0000001fff317819 */ /* 0x000fcc0000011430 */
[----:B------:R-:W2:Y:S01]  /*8b70*/  ATOMG.E.ADD.64.STRONG.GPU PT, R48, desc[UR4][R20.64+0x8], R48 ;  /* 0x80000830143079a8 */ /* 0x000ea200081ef504 */
[----:B------:R-:W-:Y:S01]  /*8b80*/  SHF.R.S32.HI R45, RZ, 0x1f, R51 ;  /* 0x0000001fff2d7819 */ /* 0x000fe20000011433 */
[----:B------:R-:W-:Y:S04]  /*8b90*/  BSSY B4, `(.L_x_145) ;  /* 0x0000272000047945 */ /* 0x000fe80003800000 */
[----:B------:R-:W-:Y:S01]  /*8ba0*/  BSSY B3, `(.L_x_146) ;  /* 0x0000182000037945 */ /* 0x000fe20003800000 */
[----:B--2---:R-:W-:-:S04]  /*8bb0*/  IADD3 R53, P1, P2, R51, 0x8, R48 ;  /* 0x0000000833357810 */ /* 0x004fc80007a3e030 */
[----:B------:R-:W-:Y:S02]  /*8bc0*/  ISETP.GE.U32.AND P0, PT, R53, R6, PT ;  /* 0x000000063500720c */ /* 0x000fe40003f06070 */
        /* <DEDUP_REMOVED lines=13> */
[C---:B------:R-:W-:Y:S02]  /*8ca0*/  R2UR UR9, R35.reuse ;  /* 0x00000000230972ca */ /* 0x040fe400000e0000 */
        /* <DEDUP_REMOVED lines=10> */
[----:B------:R1:W-:Y:S01]  /*8d50*/  ST.E.U8 desc[UR10][R4.64+0x3], R52 ;  /* 0x0000033404007985 */ /* 0x0003e2000c10110a */
[----:B------:R-:W-:-:S03]  /*8d60*/  ISETP.GE.AND P0, PT, R44, 0x1, PT ;  /* 0x000000012c00780c */ /* 0x000fc60003f06270 */
[----:B------:R1:W-:Y:S04]  /*8d70*/  ST.E.U8 desc[UR4][R4.64], RZ ;  /* 0x000000ff04007985 */ /* 0x0003e8000c101104 */
[----:B------:R1:W-:Y:S04]  /*8d80*/  ST.E.U8 desc[UR6][R4.64+0x1], RZ ;  /* 0x000001ff04007985 */ /* 0x0003e8000c101106 */
[----:B------:R1:W-:Y:S02]  /*8d90*/  ST.E desc[UR14][R4.64+0xc], R44 ;  /* 0x00000c2c04007985 */ /* 0x0003e4000c10190e */
[----:B------:R-:W-:Y:S05]  /*8da0*/  @!P0 BREAK B3 ;  /* 0x0000000000038942 */ /* 0x000fea0003800000 */
[----:B------:R-:W-:Y:S05]  /*8db0*/  @!P0 BRA `(.L_x_148) ;  /* 0x00000024003c8947 */ /* 0x000fea0003800000 */
[----:B------:R-:W-:Y:S01]  /*8dc0*/  ISETP.NE.AND P0, PT, R44, 0x1, PT ;  /* 0x000000012c00780c */ /* 0x000fe20003f05270 */
[----:B------:R-:W-:Y:S01]  /*8dd0*/  BSSY B2, `(.L_x_149) ;  /* 0x00000eb000027945 */ /* 0x000fe20003800000 */
[----:B------:R-:W-:-:S11]  /*8de0*/  IMAD.MOV.U32 R50, RZ, RZ, RZ ;  /* 0x000000ffff327224 */ /* 0x000fd600078e00ff */
[----:B------:R-:W-:Y:S05]  /*8df0*/  @!P0 BRA `(.L_x_150) ;  /* 0x0000000c00a08947 */ /* 0x000fea0003800000 */
[----:B------:R-:W-:Y:S01]  /*8e00*/  BSSY B1, `(.L_x_151) ;  /* 0x00000e6000017945 */ /* 0x000fe20003800000 */
[----:B------:R-:W-:Y:S01]  /*8e10*/  IMAD.MOV.U32 R48, RZ, RZ, RZ ;  /* 0x000000ffff307224 */ /* 0x000fe200078e00ff */
[----:B------:R-:W-:-:S07]  /*8e20*/  LOP3.LUT R49, R44, 0x7ffffffe, RZ, 0xc0, !PT ;  /* 0x7ffffffe2c317812 */ /* 0x000fce00078ec0ff */
.L_x_167:
        /* <DEDUP_REMOVED lines=69> */
.L_x_155:
[----:B------:R-:W-:Y:S05]  /*9280*/  BSYNC B10 ;  /* 0x00000000000a7941 */ /* 0x000fea0003800000 */
.L_x_154:
        /* <DEDUP_REMOVED lines=32> */
.L_x_157:
[----:B------:R-:W-:Y:S05]  /*9490*/  BSYNC B10 ;  /* 0x00000000000a7941 */ /* 0x000fea0003800000 */
.L_x_156:
[----:B------:R2:W-:Y:S01]  /*94a0*/  STL [R3], R6 ;  /* 0x0000000603007387 */ /* 0x0005e20000100800 */
[----:B------:R-:W-:Y:S05]  /*94b0*/  BRA `(.L_x_158) ;  /* 0x0000000000147947 */ /* 0x000fea0003800000 */
.L_x_153:
[----:B------:R-:W-:Y:S02]  /*94c0*/  R2UR UR4, R34 ;  /* 0x00000000220472ca */ /* 0x000fe400000e0000 */
[----:B------:R-:W-:Y:S02]  /*94d0*/  R2UR UR5, R35 ;  /* 0x00000000230572ca */ /* 0x000fe400000e0000 */
[----:B------:R-:W-:-:S05]  /*94e0*/  LEA R4, P0, R48, R50, 0x2 ;  /* 0x0000003230047211 */ /* 0x000fca00078010ff */
[----:B------:R-:W-:-:S06]  /*94f0*/  IMAD.X R5, RZ, RZ, R51, P0 ;  /* 0x000000ffff057224 */ /* 0x000fcc00000e0633 */
[----:B------:R0:W-:Y:S02]  /*9500*/  ST.E desc[UR4][R4.64+0x20], RZ ;  /* 0x000020ff04007985 */ /* 0x0001e4000c101904 */
.L_x_158:
[----:B------:R-:W-:Y:S05]  /*9510*/  BSYNC B9 ;  /* 0x0000000000097941 */ /* 0x000fea0003800000 */
.L_x_152:
        /* <DEDUP_REMOVED lines=68> */
.L_x_162:
[----:B------:R-:W-:Y:S01]  /*9960*/  IMAD.MOV.U32 R4, RZ, RZ, 0x5272 ;  /* 0x00005272ff047424 */ /* 0x000fe200078e00ff */
[----:B------:R-:W-:Y:S01]  /*9970*/  PLOP3.LUT P0, PT, PT, PT, PT, 0x8, 0x80 ;  /* 0x000000000080781c */ /* 0x000fe20003f0e170 */
[----:B------:R-:W-:-:S03]  /*9980*/  IMAD.MOV.U32 R7, RZ, RZ, -0x1 ;  /* 0xffffffffff077424 */ /* 0x000fc600078e00ff */
[----:B------:R0:W-:Y:S09]  /*9990*/  STL [R3], R4 ;  /* 0x0000000403007387 */ /* 0x0001f20000100800 */
.L_x_163:
[----:B------:R-:W-:Y:S05]  /*99a0*/  BSYNC B10 ;  /* 0x00000000000a7941 */ /* 0x000fea0003800000 */
.L_x_161:
        /* <DEDUP_REMOVED lines=31> */
.L_x_165:
[----:B------:R-:W-:Y:S05]  /*9ba0*/  BSYNC B10 ;  /* 0x00000000000a7941 */ /* 0x000fea0003800000 */
.L_x_164:
[----:B------:R2:W-:Y:S01]  /*9bb0*/  STL [R3], R6 ;  /* 0x0000000603007387 */ /* 0x0005e20000100800 */
[----:B------:R-:W-:Y:S05]  /*9bc0*/  BRA `(.L_x_166) ;  /* 0x0000000000147947 */ /* 0x000fea0003800000 */
.L_x_160:
[----:B------:R-:W-:Y:S02]  /*9bd0*/  R2UR UR4, R34 ;  /* 0x00000000220472ca */ /* 0x000fe400000e0000 */
[----:B------:R-:W-:Y:S02]  /*9be0*/  R2UR UR5, R35 ;  /* 0x00000000230572ca */ /* 0x000fe400000e0000 */
[----:B------:R-:W-:-:S05]  /*9bf0*/  LEA R4, P0, R53, R50, 0x2 ;  /* 0x0000003235047211 */ /* 0x000fca00078010ff */
[----:B------:R-:W-:-:S06]  /*9c00*/  IMAD.X R5, RZ, RZ, R51, P0 ;  /* 0x000000ffff057224 */ /* 0x000fcc00000e0633 */
[----:B------:R3:W-:Y:S02]  /*9c10*/  ST.E desc[UR4][R4.64+0x20], RZ ;  /* 0x000020ff04007985 */ /* 0x0007e4000c101904 */
.L_x_166:
[----:B------:R-:W-:Y:S05]  /*9c20*/  BSYNC B9 ;  /* 0x0000000000097941 */ /* 0x000fea0003800000 */
.L_x_159:
[----:B------:R-:W-:-:S05]  /*9c30*/  VIADD R48, R48, 0x2 ;  /* 0x0000000230307836 */ /* 0x000fca0000000000 */
[----:B------:R-:W-:-:S13]  /*9c40*/  ISETP.NE.AND P0, PT, R48, R49, PT ;  /* 0x000000313000720c */ /* 0x000fda0003f05270 */
[----:B------:R-:W-:Y:S05]  /*9c50*/  @P0 BRA `(.L_x_167) ;  /* 0xfffffff000740947 */ /* 0x000fea000383ffff */
[----:B------:R-:W-:Y:S05]  /*9c60*/  BSYNC B1 ;  /* 0x0000000000017941 */ /* 0x000fea0003800000 */
.L_x_151:
[----:B------:R-:W-:-:S07]  /*9c70*/  IMAD.MOV.U32 R50, RZ, RZ, R49 ;  /* 0x000000ffff327224 */ /* 0x000fce00078e0031 */
.L_x_150:
[----:B------:R-:W-:Y:S05]  /*9c80*/  BSYNC B2 ;  /* 0x0000000000027941 */ /* 0x000fea0003800000 */
.L_x_149:
        /* <DEDUP_REMOVED lines=67> */
.L_x_171:
[----:B------:R-:W-:Y:S01]  /*a0c0*/  IMAD.MOV.U32 R4, RZ, RZ, 0x5272 ;  /* 0x00005272ff047424 */ /* 0x000fe200078e00ff */
[----:B------:R-:W-:Y:S01]  /*a0d0*/  PLOP3.LUT P0, PT, PT, PT, PT, 0x8, 0x80 ;  /* 0x000000000080781c */ /* 0x000fe20003f0e170 */
[----:B------:R-:W-:-:S03]  /*a0e0*/  IMAD.MOV.U32 R49, RZ, RZ, -0x1 ;  /* 0xffffffffff317424 */ /* 0x000fc600078e00ff */
[----:B------:R0:W-:Y:S09]  /*a0f0*/  STL [R3], R4 ;  /* 0x0000000403007387 */ /* 0x0001f20000100800 */
.L_x_172:
[----:B------:R-:W-:Y:S05]  /*a100*/  BSYNC B2 ;  /* 0x0000000000027941 */ /* 0x000fea0003800000 */
.L_x_170:
        /* <DEDUP_REMOVED lines=31> */
.L_x_174:
[----:B------:R-:W-:Y:S05]  /*a300*/  BSYNC B2 ;  /* 0x0000000000027941 */ /* 0x000fea0003800000 */
.L_x_173:
[----:B------:R3:W-:Y:S01]  /*a310*/  STL [R3], R6 ;  /* 0x0000000603007387 */ /* 0x0007e20000100800 */
[----:B------:R-:W-:Y:S05]  /*a320*/  BRA `(.L_x_168) ;  /* 0x0000000000147947 */ /* 0x000fea0003800000 */
.L_x_169:
[----:B------:R-:W-:Y:S02]  /*a330*/  R2UR UR4, R34 ;  /* 0x00000000220472ca */ /* 0x000fe400000e0000 */
[----:B------:R-:W-:Y:S02]  /*a340*/  R2UR UR5, R35 ;  /* 0x00000000230572ca */ /* 0x000fe400000e0000 */
[----:B------:R-:W-:-:S05]  /*a350*/  LEA R50, P0, R50, R48, 0x2 ;  /* 0x0000003032327211 */ /* 0x000fca00078010ff */
[----:B------:R-:W-:-:S06]  /*a360*/  IMAD.X R51, RZ, RZ, R49, P0 ;  /* 0x000000ffff337224 */ /* 0x000fcc00000e0631 */
[----:B------:R4:W-:Y:S02]  /*a370*/  ST.E desc[UR4][R50.64+0x20], RZ ;  /* 0x000020ff32007985 */ /* 0x0009e4000c101904 */
.L_x_168:
[----:B------:R-:W-:Y:S05]  /*a380*/  BSYNC B1 ;  /* 0x0000000000017941 */ /* 0x000fea0003800000 */
.L_x_147:
[----:B------:R-:W-:-:S13]  /*a390*/  ISETP.GE.AND P0, PT, R44, 0x1, PT ;  /* 0x000000012c00780c */ /* 0x000fda0003f06270 */
[----:B------:R-:W-:Y:S05]  /*a3a0*/  @!P0 BREAK B3 ;  /* 0x0000000000038942 */ /* 0x000fea0003800000 */
[----:B------:R-:W-:Y:S05]  /*a3b0*/  @!P0 BRA `(.L_x_148) ;  /* 0x0000000c00bc8947 */ /* 0x000fea0003800000 */
[----:B------:R-:W-:Y:S05]  /*a3c0*/  BSYNC B3 ;  /* 0x0000000000037941 */ /* 0x000fea0003800000 */
.L_x_146:
[----:B------:R-:W-:Y:S01]  /*a3d0*/  ISETP.NE.AND P2, PT, R43, -0x1, PT ;  /* 0xffffffff2b00780c */ /* 0x000fe20003f45270 */
[----:B------:R-:W-:-:S12]  /*a3e0*/  IMAD.MOV.U32 R49, RZ, RZ, RZ ;  /* 0x000000ffff317224 */ /* 0x000fd800078e00ff */
.L_x_189:
[----:B01----:R-:W-:Y:S01]  /*a3f0*/  @!P2 IMAD.MOV.U32 R4, RZ, RZ, 0x5368 ;  /* 0x00005368ff04a424 */ /* 0x003fe200078e00ff */
[----:B------:R-:W-:Y:S05]  /*a400*/  YIELD ;  /* 0x0000000000007946 */ /* 0x000fea0003800000 */
[----:B------:R0:W-:Y:S01]  /*a410*/  @!P2 STL [R3], R4 ;  /* 0x000000040300a387 */ /* 0x0001e20000100800 */
[----:B------:R-:W-:Y:S01]  /*a420*/  BSSY B1, `(.L_x_175) ;  /* 0x0000070000017945 */ /* 0x000fe20003800000 */
[----:B-----5:R-:W-:-:S03]  /*a430*/  @!P2 PRMT R53, RZ, 0x7610, R53 ;  /* 0x00007610ff35a816 */ /* 0x020fc60000000035 */
[----:B------:R-:W-:Y:S05]  /*a440*/  @!P2 BRA `(.L_x_176) ;  /* 0x0000000400b4a947 */ /* 0x000fea0003800000 */
[----:B------:R-:W1:Y:S01]  /*a450*/  S2R R5, SR_CgaCtaId ;  /* 0x0000000000057919 */ /* 0x000e620000008800 */
[----:B------:R-:W-:Y:S02]  /*a460*/  MOV R42, 0x400 ;  /* 0x00000400002a7802 */ /* 0x000fe40000000f00 */
[----:B------:R-:W-:Y:S02]  /*a470*/  R2UR UR4, R34 ;  /* 0x00000000220472ca */ /* 0x000fe400000e0000 */
[----:B------:R-:W-:Y:S02]  /*a480*/  R2UR UR5, R35 ;  /* 0x00000000230572ca */ /* 0x000fe400000e0000 */
[----:B-1----:R-:W-:-:S05]  /*a490*/  LEA R42, R5, R42, 0x18 ;  /* 0x0000002a052a7211 */ /* 0x002fca00078ec0ff */
[----:B0-23--:R-:W4:Y:S02]  /*a4a0*/  LDS.128 R4, [R42] ;  /* 0x000000002a047984 */ /* 0x00df240000000c00 */
[----:B----4-:R-:W-:-:S05]  /*a4b0*/  IMAD.WIDE R50, R43, 0x10, R4 ;  /* 0x000000102b327825 */ /* 0x010fca00078e0204 */
        /* <DEDUP_REMOVED lines=60> */
.L_x_179:
[----:B------:R-:W-:Y:S05]  /*a880*/  BSYNC B2 ;  /* 0x0000000000027941 */ /* 0x000fea0003800000 */
.L_x_178:
        /* <DEDUP_REMOVED lines=32> */
.L_x_181:
[----:B------:R-:W-:Y:S05]  /*aa90*/  BSYNC B2 ;  /* 0x0000000000027941 */ /* 0x000fea0003800000 */
.L_x_180:
[----:B------:R1:W-:Y:S01]  /*aaa0*/  STL [R3], R6 ;  /* 0x0000000603007387 */ /* 0x0003e20000100800 */
[----:B------:R-:W-:Y:S01]  /*aab0*/  PRMT R53, RZ, 0x7610, R53 ;  /* 0x00007610ff357816 */ /* 0x000fe20000000035 */
[----:B------:R-:W-:Y:S06]  /*aac0*/  BRA `(.L_x_176) ;  /* 0x0000000000147947 */ /* 0x000fec0003800000 */
.L_x_177:
[----:B------:R-:W-:Y:S02]  /*aad0*/  R2UR UR4, R34 ;  /* 0x00000000220472ca */ /* 0x000fe400000e0000 */
[----:B------:R-:W-:Y:S02]  /*aae0*/  R2UR UR5, R35 ;  /* 0x00000000230572ca */ /* 0x000fe400000e0000 */
[----:B------:R-:W-:-:S05]  /*aaf0*/  LEA R4, P0, R49, R50, 0x2 ;  /* 0x0000003231047211 */ /* 0x000fca00078010ff */
[----:B------:R-:W-:-:S06]  /*ab00*/  IMAD.X R5, RZ, RZ, R51, P0 ;  /* 0x000000ffff057224 */ /* 0x000fcc00000e0633 */
[----:B------:R1:W5:Y:S02]  /*ab10*/  LD.E.U8 R53, desc[UR4][R4.64+0x20] ;  /* 0x0000200404357980 */ /* 0x000364000c101100 */
.L_x_176:
[----:B------:R-:W-:Y:S05]  /*ab20*/  BSYNC B1 ;  /* 0x0000000000017941 */ /* 0x000fea0003800000 */
.L_x_175:
[----:B------:R-:W-:Y:S01]  /*ab30*/  ISETP.NE.AND P0, PT, R45, -0x1, PT ;  /* 0xffffffff2d00780c */ /* 0x000fe20003f05270 */
[----:B------:R-:W-:-:S12]  /*ab40*/  BSSY B1, `(.L_x_182) ;  /* 0x0000073000017945 */ /* 0x000fd80003800000 */
[----:B01----:R-:W-:-:S05]  /*ab50*/  @!P0 IMAD.MOV.U32 R4, RZ, RZ, 0x5368 ;  /* 0x00005368ff048424 */ /* 0x003fca00078e00ff */
[----:B------:R0:W-:Y:S01]  /*ab60*/  @!P0 STL [R3], R4 ;  /* 0x0000000403008387 */ /* 0x0001e20000100800 */
        /* <DEDUP_REMOVED lines=68> */
.L_x_186:
[----:B------:R-:W-:Y:S05]  /*afb0*/  BSYNC B2 ;  /* 0x0000000000027941 */ /* 0x000fea0003800000 */
.L_x_185:
        /* <DEDUP_REMOVED lines=32> */
.L_x_188:
[----:B------:R-:W-:Y:S05]  /*b1c0*/  BSYNC B2 ;  /* 0x0000000000027941 */ /* 0x000fea0003800000 */
.L_x_187:
[----:B------:R1:W-:Y:S01]  /*b1d0*/  STL [R3], R6 ;  /* 0x0000000603007387 */ /* 0x0003e20000100800 */
[----:B------:R-:W-:Y:S05]  /*b1e0*/  BRA `(.L_x_183) ;  /* 0x0000000000207947 */ /* 0x000fea0003800000 */
.L_x_184:
        /* <DEDUP_REMOVED lines=8> */
.L_x_183:
[----:B------:R-:W-:Y:S05]  /*b270*/  BSYNC B1 ;  /* 0x0000000000017941 */ /* 0x000fea0003800000 */
.L_x_182:
[----:B------:R-:W-:-:S05]  /*b280*/  VIADD R49, R49, 0x1 ;  /* 0x0000000131317836 */ /* 0x000fca0000000000 */
[----:B------:R-:W-:-:S13]  /*b290*/  ISETP.NE.AND P0, PT, R49, R44, PT ;  /* 0x0000002c3100720c */ /* 0x000fda0003f05270 */
[----:B------:R-:W-:Y:S05]  /*b2a0*/  @P0 BRA `(.L_x_189) ;  /* 0xfffffff000500947 */ /* 0x000fea000383ffff */
.L_x_148:
[----:B------:R-:W-:Y:S05]  /*b2b0*/  BSYNC B4 ;  /* 0x0000000000047941 */ /* 0x000fea0003800000 */
.L_x_145:
[----:B------:R-:W0:Y:S01]  /*b2c0*/  S2UR UR5, SR_CgaCtaId ;  /* 0x00000000000579c3 */ /* 0x000e220000008800 */
[----:B------:R-:W-:Y:S02]  /*b2d0*/  UMOV UR4, 0x400 ;  /* 0x0000040000047882 */ /* 0x000fe40000000000 */
[----:B0-----:R-:W-:Y:S01]  /*b2e0*/  ULEA UR4, UR5, UR4, 0x18 ;  /* 0x0000000405047291 */ /* 0x001fe2000f8ec0ff */
[----:B------:R-:W-:-:S05]  /*b2f0*/  R2UR UR5, R35 ;  /* 0x00000000230572ca */ /* 0x000fca00000e0000 */
[----:B------:R-:W-:Y:S01]  /*b300*/  IMAD.U32 R42, RZ, RZ, UR4 ;  /* 0x00000004ff2a7e24 */ /* 0x000fe2000f8e00ff */
[----:B------:R-:W-:-:S04]  /*b310*/  R2UR UR4, R34 ;  /* 0x00000000220472ca */ /* 0x000fc800000e0000 */
[----:B-1----:R-:W0:Y:S02]  /*b320*/  LDS.64 R4, [R42] ;  /* 0x000000002a047984 */ /* 0x002e240000000a00 */
[----:B0-----:R-:W-:-:S07]  /*b330*/  IMAD.WIDE R4, R41, 0x10, R4 ;  /* 0x0000001029047825 */ /* 0x001fce00078e0204 */
[----:B------:R-:W-:Y:S04]  /*b340*/  ST.E desc[UR4][R4.64+0x20], R45 ;  /* 0x0000202d04007985 */ /* 0x000fe8000c101904 */
[----:B--23--:R-:W0:Y:S02]  /*b350*/  LDS.64 R6, [R42] ;  /* 0x000000002a067984 */ /* 0x00ce240000000a00 */
[----:B0-----:R-:W-:-:S05]  /*b360*/  IMAD.WIDE R6, R41, 0x10, R6 ;  /* 0x0000001029067825 */ /* 0x001fca00078e0206 */
[----:B------:R-:W-:Y:S04]  /*b370*/  ST.E desc[UR4][R6.64+0x28], R44 ;  /* 0x0000282c06007985 */ /* 0x000fe8000c101904 */
[----:B------:R-:W0:Y:S02]  /*b380*/  LDS.64 R48, [R42] ;  /* 0x000000002a307984 */ /* 0x000e240000000a00 */
[----:B0-----:R-:W-:-:S05]  /*b390*/  IMAD.WIDE R48, R41, 0x10, R48 ;  /* 0x0000001029307825 */ /* 0x001fca00078e0230 */
[----:B------:R1:W-:Y:S02]  /*b3a0*/  ST.E desc[UR4][R48.64+0x30], RZ ;  /* 0x000030ff30007985 */ /* 0x0003e4000c101904 */
.L_x_144:
[----:B------:R-:W-:Y:S05]  /*b3b0*/  BSYNC B5 ;  /* 0x0000000000057941 */ /* 0x000fea0003800000 */
.L_x_143:
[----:B------:R-:W-:Y:S01]  /*b3c0*/  ISETP.NE.AND P0, PT, R11, -0x1, PT ;  /* 0xffffffff0b00780c */ /* 0x000fe20003f05270 */
[----:B------:R-:W-:-:S12]  /*b3d0*/  BSSY B1, `(.L_x_190) ;  /* 0x000006e000017945 */ /* 0x000fd80003800000 */
[----:B------:R-:W-:-:S05]  /*b3e0*/  @!P0 IMAD.MOV.U32 R4, RZ, RZ, 0x5368 ;  /* 0x00005368ff048424 */ /* 0x000fca00078e00ff */
[----:B------:R2:W-:Y:S01]  /*b3f0*/  @!P0 STL [R3], R4 ;  /* 0x0000000403008387 */ /* 0x0005e20000100800 */
[----:B------:R-:W-:Y:S05]  /*b400*/  @!P0 BRA `(.L_x_191) ;  /* 0x0000000400a88947 */ /* 0x000fea0003800000 */
[----:B0-2---:R-:W0:Y:S01]  /*b410*/  LDS.128 R4, [R42] ;  /* 0x000000002a047984 */ /* 0x005e220000000c00 */
[----:B------:R-:W-:Y:S02]  /*b420*/  R2UR UR4, R34 ;  /* 0x00000000220472ca */ /* 0x000fe400000e0000 */
[----:B------:R-:W-:Y:S01]  /*b430*/  R2UR UR5, R35 ;  /* 0x00000000230572ca */ /* 0x000fe200000e0000 */
[----:B0-----:R-:W-:-:S12]  /*b440*/  IMAD.WIDE R44, R11, 0x10, R4 ;  /* 0x000000100b2c7825 */ /* 0x001fd800078e0204 */
[----:B----45:R-:W2:Y:S02]  /*b450*/  LD.E R51, desc[UR4][R44.64+0xc] ;  /* 0x00000c042c337980 */ /* 0x030ea4000c101900 */
        /* <DEDUP_REMOVED lines=10> */
[--C-:B-1----:R-:W-:Y:S02]  /*b500*/  SHF.R.U64 R48, R44, 0x4, R45.reuse ;  /* 0x000000042c307819 */ /* 0x102fe4000000122d */
        /* <DEDUP_REMOVED lines=49> */
.L_x_194:
[----:B------:R-:W-:Y:S05]  /*b820*/  BSYNC B2 ;  /* 0x0000000000027941 */ /* 0x000fea0003800000 */
.L_x_193:
        /* <DEDUP_REMOVED lines=32> */
.L_x_196:
[----:B------:R-:W-:Y:S05]  /*ba30*/  BSYNC B2 ;  /* 0x0000000000027941 */ /* 0x000fea0003800000 */
.L_x_195:
[----:B------:R1:W-:Y:S01]  /*ba40*/  STL [R3], R6 ;  /* 0x0000000603007387 */ /* 0x0003e20000100800 */
[----:B------:R-:W-:Y:S05]  /*ba50*/  BRA `(.L_x_191) ;  /* 0x0000000000147947 */ /* 0x000fea0003800000 */
.L_x_192:
[----:B------:R-:W-:Y:S02]  /*ba60*/  R2UR UR4, R34 ;  /* 0x00000000220472ca */ /* 0x000fe400000e0000 */
[----:B------:R-:W-:Y:S02]  /*ba70*/  R2UR UR5, R35 ;  /* 0x00000000230572ca */ /* 0x000fe400000e0000 */
[----:B------:R-:W-:-:S05]  /*ba80*/  LEA R4, P0, R40, R44, 0x2 ;  /* 0x0000002c28047211 */ /* 0x000fca00078010ff */
[----:B------:R-:W-:-:S06]  /*ba90*/  IMAD.X R5, RZ, RZ, R45, P0 ;  /* 0x000000ffff057224 */ /* 0x000fcc00000e062d */
[----:B------:R3:W-:Y:S02]  /*baa0*/  ST.E desc[UR4][R4.64+0x20], R41 ;  /* 0x0000202904007985 */ /* 0x0007e4000c101904 */
.L_x_191:
[----:B------:R-:W-:Y:S05]  /*bab0*/  BSYNC B1 ;  /* 0x0000000000017941 */ /* 0x000fea0003800000 */
.L_x_190:
[----:B------:R-:W-:Y:S02]  /*bac0*/  VIADD R40, R40, 0x1 ;  /* 0x0000000128287836 */ /* 0x000fe40000000000 */
[----:B---3--:R-:W-:-:S03]  /*bad0*/  IMAD.IADD R41, R39, 0x1, R14 ;  /* 0x0000000127297824 */ /* 0x008fc600078e020e */
[----:B------:R-:W-:-:S13]  /*bae0*/  ISETP.NE.AND P0, PT, R40, R9, PT ;  /* 0x000000092800720c */ /* 0x000fda0003f05270 */
[----:B------:R-:W-:Y:S05]  /*baf0*/  @P0 BRA `(.L_x_197) ;  /* 0xffffff8400000947 */ /* 0x000fea000383ffff */
.L_x_65:
[----:B------:R-:W-:Y:S01]  /*bb00*/  IMAD.IADD R14, R10, 0x1, -R41 ;  /* 0x000000010a0e7824 */ /* 0x000fe200078e0a29 */
[----:B------:R-:W-:Y:S02]  /*bb10*/  R2UR UR4, R34 ;  /* 0x00000000220472ca */ /* 0x000fe400000e0000 */
[----:B------:R-:W-:Y:S02]  /*bb20*/  R2UR UR5, R35 ;  /* 0x00000000230572ca */ /* 0x000fe400000e0000 */
[----:B-1----:R-:W-:-:S04]  /*bb30*/  LEA R39, R14, 0x20, 0x2 ;  /* 0x000000200e277811 */ /* 0x002fc800078e10ff */
[----:B0-23--:R-:W-:-:S04]  /*bb40*/  SHF.R.S32.HI R4, RZ, 0x1f, R39 ;  /* 0x0000001fff047819 */ /* 0x00dfc80000011427 */
        /* <DEDUP_REMOVED lines=11> */
[----:B------:R-:W-:Y:S02]  /*bc00*/  @P0 VIADD R44, R4, 0x10 ;  /* 0x00000010042c0836 */ /* 0x000fe40000000000 */
[----:B----4-:R-:W0:Y:S03]  /*bc10*/  LDS.128 R4, [R42] ;  /* 0x000000002a047984 */ /* 0x010e260000000c00 */
[----:B------:R-:W-:-:S06]  /*bc20*/  SHF.R.S32.HI R45, RZ, 0x1f, R44 ;  /* 0x0000001fff2d7819 */ /* 0x000fcc000001142c */
[----:B------:R-:W2:Y:S01]  /*bc30*/  ATOMG.E.ADD.64.STRONG.GPU PT, R44, desc[UR4][R20.64+0x8], R44 ;  /* 0x8000082c142c79a8 */ /* 0x000ea200081ef504 */
[----:B-----5:R-:W-:Y:S01]  /*bc40*/  SHF.R.S32.HI R15, RZ, 0x1f, R39 ;  /* 0x0000001fff0f7819 */ /* 0x020fe20000011427 */
        /* <DEDUP_REMOVED lines=41> */
[----:B------:R-:W-:Y:S01]  /*bee0*/  LOP3.LUT R32, R14, 0x7ffffffe, RZ, 0xc0, !PT ;  /* 0x7ffffffe0e207812 */ /* 0x000fe200078ec0ff */
[----:B------:R-:W-:Y:S02]  /*bef0*/  IMAD.MOV.U32 R39, RZ, RZ, RZ ;  /* 0x000000ffff277224 */ /* 0x000fe400078e00ff */
[----:B------:R-:W-:Y:S02]  /*bf00*/  IMAD.MOV.U32 R40, RZ, RZ, RZ ;  /* 0x000000ffff287224 */ /* 0x000fe400078e00ff */
[----:B------:R-:W-:-:S07]  /*bf10*/  IMAD.MOV R43, RZ, RZ, -R32 ;  /* 0x000000ffff2b7224 */ /* 0x000fce00078e0a20 */
.L_x_219:
[----:B01234-:R-:W0:Y:S01]  /*bf20*/  LDS.128 R4, [R42] ;  /* 0x000000002a047984 */ /* 0x01fe220000000c00 */
[----:B------:R-:W-:Y:S05]  /*bf30*/  YIELD ;  /* 0x0000000000007946 */ /* 0x000fea0003800000 */
[----:B------:R-:W-:Y:S02]  /*bf40*/  R2UR UR4, R34 ;  /* 0x00000000220472ca */ /* 0x000fe400000e0000 */
[----:B------:R-:W-:Y:S01]  /*bf50*/  R2UR UR5, R35 ;  /* 0x00000000230572ca */ /* 0x000fe200000e0000 */
[----:B0-----:R-:W-:-:S12]  /*bf60*/  IMAD.WIDE R48, R15, 0x10, R4 ;  /* 0x000000100f307825 */ /* 0x001fd800078e0204 */
[----:B------:R-:W2:Y:S01]  /*bf70*/  LD.E R55, desc[UR4][R48.64+0xc] ;  /* 0x00000c0430377980 */ /* 0x000ea2000c101900 */
[----:B------:R-:W-:Y:S01]  /*bf80*/  VIADD R43, R43, 0x2 ;  /* 0x000000022b2b7836 */ /* 0x000fe20000000000 */
[----:B------:R-:W-:Y:S01]  /*bf90*/  BSSY B4, `(.L_x_204) ;  /* 0x000006a000047945 */ /* 0x000fe20003800000 */
[----:B------:R-:W-:-:S03]  /*bfa0*/  VIADD R44, R40, 0x1 ;  /* 0x00000001282c7836 */ /* 0x000fc60000000000 */
[----:B------:R-:W-:Y:S02]  /*bfb0*/  ISETP.NE.AND P2, PT, R43, RZ, PT ;  /* 0x000000ff2b00720c */ /* 0x000fe40003f45270 */
        /* <DEDUP_REMOVED lines=62> */
.L_x_207:
[----:B------:R-:W-:Y:S05]  /*c3a0*/  BSYNC B5 ;  /* 0x0000000000057941 */ /* 0x000fea0003800000 */
.L_x_206:
        /* <DEDUP_REMOVED lines=32> */
.L_x_209:
[----:B------:R-:W-:Y:S05]  /*c5b0*/  BSYNC B5 ;  /* 0x0000000000057941 */ /* 0x000fea0003800000 */
.L_x_208:
[----:B------:R2:W-:Y:S01]  /*c5c0*/  STL [R3], R6 ;  /* 0x0000000603007387 */ /* 0x0005e20000100800 */
[----:B------:R-:W-:Y:S05]  /*c5d0*/  BRA `(.L_x_210) ;  /* 0x0000000000147947 */ /* 0x000fea0003800000 */
.L_x_205:
[----:B------:R-:W-:Y:S02]  /*c5e0*/  R2UR UR4, R34 ;  /* 0x00000000220472ca */ /* 0x000fe400000e0000 */
[----:B------:R-:W-:Y:S02]  /*c5f0*/  R2UR UR5, R35 ;  /* 0x00000000230572ca */ /* 0x000fe400000e0000 */
[----:B------:R-:W-:-:S05]  /*c600*/  IADD3 R4, P0, PT, R48, R39, RZ ;  /* 0x0000002730047210 */ /* 0x000fca0007f1e0ff */
[----:B------:R-:W-:-:S06]  /*c610*/  IMAD.X R5, RZ, RZ, R49, P0 ;  /* 0x000000ffff057224 */ /* 0x000fcc00000e0631 */
[----:B------:R3:W-:Y:S02]  /*c620*/  ST.E desc[UR4][R4.64+0x20], RZ ;  /* 0x000020ff04007985 */ /* 0x0007e4000c101904 */
.L_x_210:
[----:B------:R-:W-:Y:S05]  /*c630*/  BSYNC B4 ;  /* 0x0000000000047941 */ /* 0x000fea0003800000 */
.L_x_204:
[----:B------:R-:W4:Y:S01]  /*c640*/  S2UR UR5, SR_CgaCtaId ;  /* 0x00000000000579c3 */ /* 0x000f220000008800 */
[----:B------:R-:W-:Y:S02]  /*c650*/  UMOV UR4, 0x400 ;  /* 0x0000040000047882 */ /* 0x000fe40000000000 */
[----:B----4-:R-:W-:Y:S01]  /*c660*/  ULEA UR4, UR5, UR4, 0x18 ;  /* 0x0000000405047291 */ /* 0x010fe2000f8ec0ff */
[----:B------:R-:W-:-:S05]  /*c670*/  R2UR UR5, R35 ;  /* 0x00000000230572ca */ /* 0x000fca00000e0000 */
[----:B------:R-:W-:Y:S01]  /*c680*/  IMAD.U32 R42, RZ, RZ, UR4 ;  /* 0x00000004ff2a7e24 */ /* 0x000fe2000f8e00ff */
[----:B------:R-:W-:-:S04]  /*c690*/  R2UR UR4, R34 ;  /* 0x00000000220472ca */ /* 0x000fc800000e0000 */
[----:B-123--:R-:W1:Y:S02]  /*c6a0*/  LDS.128 R4, [R42] ;  /* 0x000000002a047984 */ /* 0x00ee640000000c00 */
[----:B-1----:R-:W-:-:S07]  /*c6b0*/  IMAD.WIDE R48, R15, 0x10, R4 ;  /* 0x000000100f307825 */ /* 0x002fce00078e0204 */
        /* <DEDUP_REMOVED lines=56> */
[----:B--2---:R-:W-:Y:S01]  /*ca40*/  ISETP.EQ.AND P0, PT, R45, RZ, PT ;  /* 0x000000ff2d00720c */ /* 0x004fe20003f02270 */
[----:B------:R-:W-:Y:S01]  /*ca50*/  IMAD.MOV.U32 R45, RZ, RZ, R50 ;  /* 0x000000ffff2d7224 */ /* 0x000fe200078e0032 */
[----:B-1----:R-:W-:Y:S11]  /*ca60*/  BRA `(.L_x_215) ;  /* 0x0000000000107947 */ /* 0x002ff60003800000 */
.L_x_214:
[----:B------:R-:W-:Y:S01]  /*ca70*/  IMAD.MOV.U32 R4, RZ, RZ, 0x5272 ;  /* 0x00005272ff047424 */ /* 0x000fe200078e00ff */
[----:B------:R-:W-:Y:S01]  /*ca80*/  PLOP3.LUT P0, PT, PT, PT, PT, 0x8, 0x80 ;  /* 0x000000000080781c */ /* 0x000fe20003f0e170 */
[----:B------:R-:W-:-:S03]  /*ca90*/  IMAD.MOV.U32 R45, RZ, RZ, -0x1 ;  /* 0xffffffffff2d7424 */ /* 0x000fc600078e00ff */
[----:B------:R1:W-:Y:S09]  /*caa0*/  STL [R3], R4 ;  /* 0x0000000403007387 */ /* 0x0003f20000100800 */
.L_x_215:
[----:B------:R-:W-:Y:S05]  /*cab0*/  BSYNC B5 ;  /* 0x0000000000057941 */ /* 0x000fea0003800000 */
.L_x_213:
[----:B------:R-:W-:Y:S01]  /*cac0*/  BSSY B5, `(.L_x_216) ;  /* 0x000001f000057945 */ /* 0x000fe20003800000 */
[----:B------:R-:W-:-:S03]  /*cad0*/  IMAD.MOV.U32 R6, RZ, RZ, RZ ;  /* 0x000000ffff067224 */ /* 0x000fc600078e00ff */
[----:B------:R-:W-:Y:S05]  /*cae0*/  @!P0 BRA `(.L_x_217) ;  /* 0x0000000000708947 */ /* 0x000fea0003800000 */
[----:B------:R-:W-:-:S13]  /*caf0*/  ISETP.NE.AND P0, PT, R45, -0x1, PT ;  /* 0xffffffff2d00780c */ /* 0x000fda0003f05270 */
[----:B-1----:R-:W-:-:S05]  /*cb00*/  @!P0 IMAD.MOV.U32 R4, RZ, RZ, 0x5368 ;  /* 0x00005368ff048424 */ /* 0x002fca00078e00ff */
[----:B------:R2:W-:Y:S01]  /*cb10*/  @!P0 STL [R3], R4 ;  /* 0x0000000403008387 */ /* 0x0005e20000100800 */
[----:B------:R-:W-:Y:S05]  /*cb20*/  @!P0 BRA `(.L_x_217) ;  /* 0x0000000000608947 */ /* 0x000fea0003800000 */
[----:B--2---:R-:W1:Y:S01]  /*cb30*/  LDS.64 R4, [R42] ;  /* 0x000000002a047984 */ /* 0x004e620000000a00 */
[----:B------:R-:W-:Y:S02]  /*cb40*/  R2UR UR4, R34 ;  /* 0x00000000220472ca */ /* 0x000fe400000e0000 */
[----:B------:R-:W-:Y:S01]  /*cb50*/  R2UR UR5, R35 ;  /* 0x00000000230572ca */ /* 0x000fe200000e0000 */
[----:B-1----:R-:W-:-:S12]  /*cb60*/  IMAD.WIDE R4, R45, 0x10, R4 ;  /* 0x000000102d047825 */ /* 0x002fd800078e0204 */
[----:B------:R3:W-:Y:S04]  /*cb70*/  ST.E desc[UR4][R4.64+0x28], R53 ;  /* 0x0000283504007985 */ /* 0x0007e8000c101904 */
[----:B------:R-:W2:Y:S02]  /*cb80*/  LDL R7, [R3] ;  /* 0x0000000003077983 */ /* 0x000ea40000100800 */
[----:B--2---:R-:W-:-:S13]  /*cb90*/  ISETP.NE.AND P0, PT, R7, RZ, PT ;  /* 0x000000ff0700720c */ /* 0x004fda0003f05270 */
[----:B---3--:R-:W-:Y:S05]  /*cba0*/  @P0 BRA `(.L_x_217) ;  /* 0x0000000000400947 */ /* 0x008fea0003800000 */
[----:B------:R-:W1:Y:S01]  /*cbb0*/  LDS.64 R4, [R42] ;  /* 0x000000002a047984 */ /* 0x000e620000000a00 */
        /* <DEDUP_REMOVED lines=13> */
[----:B--2---:R-:W-:-:S04]  /*cc90*/  ISETP.NE.AND P0, PT, R6, RZ, PT ;  /* 0x000000ff0600720c */ /* 0x004fc80003f05270 */
[----:B---3--:R-:W-:-:S09]  /*cca0*/  SEL R6, R45, RZ, !P0 ;  /* 0x000000ff2d067207 */ /* 0x008fd20004000000 */
.L_x_217:
[----:B------:R-:W-:Y:S05]  /*ccb0*/  BSYNC B5 ;  /* 0x0000000000057941 */ /* 0x000fea0003800000 */
.L_x_216:
[----:B------:R3:W-:Y:S01]  /*ccc0*/  STL [R3], R6 ;  /* 0x0000000603007387 */ /* 0x0007e20000100800 */
[----:B------:R-:W-:Y:S05]  /*ccd0*/  BRA `(.L_x_218) ;  /* 0x0000000000187947 */ /* 0x000fea0003800000 */
.L_x_212:
[----:B------:R-:W-:Y:S01]  /*cce0*/  VIADD R5, R39, 0x4 ;  /* 0x0000000427057836 */ /* 0x000fe20000000000 */
[----:B------:R-:W-:Y:S02]  /*ccf0*/  R2UR UR4, R34 ;  /* 0x00000000220472ca */ /* 0x000fe400000e0000 */
[----:B------:R-:W-:Y:S02]  /*cd00*/  R2UR UR5, R35 ;  /* 0x00000000230572ca */ /* 0x000fe400000e0000 */
[----:B------:R-:W-:-:S05]  /*cd10*/  IADD3 R4, P0, PT, R48, R5, RZ ;  /* 0x0000000530047210 */ /* 0x000fca0007f1e0ff */
[----:B------:R-:W-:-:S06]  /*cd20*/  IMAD.X R5, RZ, RZ, R49, P0 ;  /* 0x000000ffff057224 */ /* 0x000fcc00000e0631 */
[----:B------:R4:W-:Y:S02]  /*cd30*/  ST.E desc[UR4][R4.64+0x20], RZ ;  /* 0x000020ff04007985 */ /* 0x0009e4000c101904 */
.L_x_218:
[----:B------:R-:W-:Y:S05]  /*cd40*/  BSYNC B4 ;  /* 0x0000000000047941 */ /* 0x000fea0003800000 */
.L_x_211:
[----:B------:R-:W-:Y:S02]  /*cd50*/  VIADD R40, R40, 0x2 ;  /* 0x0000000228287836 */ /* 0x000fe40000000000 */
[----:B------:R-:W-:Y:S01]  /*cd60*/  VIADD R39, R39, 0x8 ;  /* 0x0000000827277836 */ /* 0x000fe20000000000 */
[----:B------:R-:W-:Y:S06]  /*cd70*/  @P2 BRA `(.L_x_219) ;  /* 0xfffffff000682947 */ /* 0x000fec000383ffff */
.L_x_203:
[----:B------:R-:W-:Y:S05]  /*cd80*/  BSYNC B1 ;  /* 0x0000000000017941 */ /* 0x000fea0003800000 */
.L_x_202:
[----:B-12-4-:R-:W-:Y:S01]  /*cd90*/  LOP3.LUT R4, R14, 0x1, RZ, 0xc0, !PT ;  /* 0x000000010e047812 */ /* 0x016fe200078ec0ff */
[----:B------:R-:W-:Y:S03]  /*cda0*/  BSSY B1, `(.L_x_200) ;  /* 0x000006d000017945 */ /* 0x000fe60003800000 */
[----:B------:R-:W-:-:S13]  /*cdb0*/  ISETP.NE.U32.AND P0, PT, R4, 0x1, PT ;  /* 0x000000010400780c */ /* 0x000fda0003f05070 */
[----:B------:R-:W-:Y:S05]  /*cdc0*/  @P0 BRA `(.L_x_220) ;  /* 0x0000000400a80947 */ /* 0x000fea0003800000 */
[----:B---3--:R-:W1:Y:S01]  /*cdd0*/  LDS.128 R4, [R42] ;  /* 0x000000002a047984 */ /* 0x008e620000000c00 */
[----:B------:R-:W-:Y:S02]  /*cde0*/  R2UR UR4, R34 ;  /* 0x00000000220472ca */ /* 0x000fe400000e0000 */
[----:B------:R-:W-:Y:S01]  /*cdf0*/  R2UR UR5, R35 ;  /* 0x00000000230572ca */ /* 0x000fe200000e0000 */
[----:B-1----:R-:W-:-:S12]  /*ce00*/  IMAD.WIDE R44, R15, 0x10, R4 ;  /* 0x000000100f2c7825 */ /* 0x002fd800078e0204 */
        /* <DEDUP_REMOVED lines=54> */
[----:B------:R-:W3:Y:S02]  /*d170*/  LDL R39, [R3] ;  /* 0x0000000003277983 */ /* 0x000ee40000100800 */
[----:B---3--:R-:W-:Y:S01]  /*d180*/  ISETP.EQ.AND P0, PT, R39, RZ, PT ;  /* 0x000000ff2700720c */ /* 0x008fe20003f02270 */
[----:B------:R-:W-:Y:S01]  /*d190*/  IMAD.MOV.U32 R39, RZ, RZ, R40 ;  /* 0x000000ffff277224 */ /* 0x000fe200078e0028 */
[----:B--2---:R-:W-:Y:S11]  /*d1a0*/  BRA `(.L_x_224) ;  /* 0x0000000000107947 */ /* 0x004ff60003800000 */
.L_x_223:
[----:B------:R-:W-:Y:S01]  /*d1b0*/  IMAD.MOV.U32 R4, RZ, RZ, 0x5272 ;  /* 0x00005272ff047424 */ /* 0x000fe200078e00ff */
[----:B------:R-:W-:Y:S01]  /*d1c0*/  PLOP3.LUT P0, PT, PT, PT, PT, 0x8, 0x80 ;  /* 0x000000000080781c */ /* 0x000fe20003f0e170 */
[----:B------:R-:W-:-:S03]  /*d1d0*/  IMAD.MOV.U32 R39, RZ, RZ, -0x1 ;  /* 0xffffffffff277424 */ /* 0x000fc600078e00ff */
[----:B------:R1:W-:Y:S09]  /*d1e0*/  STL [R3], R4 ;  /* 0x0000000403007387 */ /* 0x0003f20000100800 */
.L_x_224:
[----:B------:R-:W-:Y:S05]  /*d1f0*/  BSYNC B4 ;  /* 0x0000000000047941 */ /* 0x000fea0003800000 */
.L_x_222:
        /* <DEDUP_REMOVED lines=31> */
.L_x_226:
[----:B------:R-:W-:Y:S05]  /*d3f0*/  BSYNC B4 ;  /* 0x0000000000047941 */ /* 0x000fea0003800000 */
.L_x_225:
[----:B------:R4:W-:Y:S01]  /*d400*/  STL [R3], R6 ;  /* 0x0000000603007387 */ /* 0x0009e20000100800 */
[----:B------:R-:W-:Y:S05]  /*d410*/  BRA `(.L_x_220) ;  /* 0x0000000000147947 */ /* 0x000fea0003800000 */
.L_x_221:
[----:B------:R-:W-:Y:S02]  /*d420*/  R2UR UR4, R34 ;  /* 0x00000000220472ca */ /* 0x000fe400000e0000 */
[----:B------:R-:W-:Y:S02]  /*d430*/  R2UR UR5, R35 ;  /* 0x00000000230572ca */ /* 0x000fe400000e0000 */
[----:B------:R-:W-:-:S05]  /*d440*/  LEA R4, P0, R32, R44, 0x2 ;  /* 0x0000002c20047211 */ /* 0x000fca00078010ff */
[----:B------:R-:W-:-:S06]  /*d450*/  IMAD.X R5, RZ, RZ, R45, P0 ;  /* 0x000000ffff057224 */ /* 0x000fcc00000e062d */
[----:B------:R1:W-:Y:S02]  /*d460*/  ST.E desc[UR4][R4.64+0x20], RZ ;  /* 0x000020ff04007985 */ /* 0x0003e4000c101904 */
.L_x_220:
[----:B------:R-:W-:Y:S05]  /*d470*/  BSYNC B1 ;  /* 0x0000000000017941 */ /* 0x000fea0003800000 */
.L_x_200:
[----:B------:R-:W-:-:S13]  /*d480*/  ISETP.GE.AND P0, PT, R14, 0x1, PT ;  /* 0x000000010e00780c */ /* 0x000fda0003f06270 */
[----:B------:R-:W-:Y:S05]  /*d490*/  @!P0 BREAK B2 ;  /* 0x0000000000028942 */ /* 0x000fea0003800000 */
[----:B------:R-:W-:Y:S05]  /*d4a0*/  @!P0 BRA `(.L_x_201) ;  /* 0x0000000c00e48947 */ /* 0x000fea0003800000 */
[----:B------:R-:W-:Y:S05]  /*d4b0*/  BSYNC B2 ;  /* 0x0000000000027941 */ /* 0x000fea0003800000 */
.L_x_199:
[C---:B------:R-:W-:Y:S02]  /*d4c0*/  IMAD.IADD R10, R41.reuse, 0x1, -R10 ;  /* 0x00000001290a7824 */ /* 0x040fe400078e0a0a */
[----:B------:R-:W-:Y:S02]  /*d4d0*/  IMAD.SHL.U32 R32, R41, 0x4, RZ ;  /* 0x0000000429207824 */ /* 0x000fe400078e00ff */
[----:B------:R-:W-:Y:S02]  /*d4e0*/  IMAD.MOV.U32 R14, RZ, RZ, RZ ;  /* 0x000000ffff0e7224 */ /* 0x000fe400078e00ff */
[----:B------:R-:W-:-:S07]  /*d4f0*/  IMAD.MOV.U32 R39, RZ, RZ, 0x20 ;  /* 0x00000020ff277424 */ /* 0x000fce00078e00ff */
.L_x_241:
[----:B------:R-:W-:Y:S01]  /*d500*/  ISETP.NE.AND P0, PT, R13, -0x1, PT ;  /* 0xffffffff0d00780c */ /* 0x000fe20003f05270 */
[----:B------:R-:W-:Y:S01]  /*d510*/  VIADD R10, R10, 0x1 ;  /* 0x000000010a0a7836 */ /* 0x000fe20000000000 */
[----:B------:R-:W-:Y:S05]  /*d520*/  YIELD ;  /* 0x0000000000007946 */ /* 0x000fea0003800000 */
[----:B------:R-:W-:Y:S01]  /*d530*/  BSSY B1, `(.L_x_227) ;  /* 0x0000075000017945 */ /* 0x000fe20003800000 */
[----:B------:R-:W-:-:S05]  /*d540*/  ISETP.NE.AND P2, PT, R10, RZ, PT ;  /* 0x000000ff0a00720c */ /* 0x000fca0003f45270 */
[----:B012---:R-:W-:Y:S01]  /*d550*/  @!P0 IMAD.MOV.U32 R4, RZ, RZ, 0x5368 ;  /* 0x00005368ff048424 */ /* 0x007fe200078e00ff */
[----:B-----5:R-:W-:-:S04]  /*d560*/  @!P0 PRMT R45, RZ, 0x7610, R45 ;  /* 0x00007610ff2d8816 */ /* 0x020fc8000000002d */
[----:B------:R1:W-:Y:S01]  /*d570*/  @!P0 STL [R3], R4 ;  /* 0x0000000403008387 */ /* 0x0003e20000100800 */
[----:B------:R-:W-:Y:S05]  /*d580*/  @!P0 BRA `(.L_x_228) ;  /* 0x0000000400bc8947 */ /* 0x000fea0003800000 */
[----:B------:R-:W2:Y:S01]  /*d590*/  S2R R5, SR_CgaCtaId ;  /* 0x0000000000057919 */ /* 0x000ea20000008800 */
[----:B-1----:R-:W-:Y:S02]  /*d5a0*/  MOV R4, 0x400 ;  /* 0x0000040000047802 */ /* 0x002fe40000000f00 */
[----:B------:R-:W-:Y:S02]  /*d5b0*/  R2UR UR4, R34 ;  /* 0x00000000220472ca */ /* 0x000fe400000e0000 */
[----:B------:R-:W-:Y:S02]  /*d5c0*/  R2UR UR5, R35 ;  /* 0x00000000230572ca */ /* 0x000fe400000e0000 */
[----:B--2---:R-:W-:-:S05]  /*d5d0*/  LEA R48, R5, R4, 0x18 ;  /* 0x0000000405307211 */ /* 0x004fca00078ec0ff */
[----:B0--34-:R-:W0:Y:S02]  /*d5e0*/  LDS.128 R4, [R48] ;  /* 0x0000000030047984 */ /* 0x019e240000000c00 */
        /* <DEDUP_REMOVED lines=62> */
.L_x_231:
[----:B------:R-:W-:Y:S05]  /*d9d0*/  BSYNC B2 ;  /* 0x0000000000027941 */ /* 0x000fea0003800000 */
.L_x_230:
        /* <DEDUP_REMOVED lines=32> */
.L_x_233:
[----:B------:R-:W-:Y:S05]  /*dbe0*/  BSYNC B2 ;  /* 0x0000000000027941 */ /* 0x000fea0003800000 */
.L_x_232:
[----:B------:R2:W-:Y:S01]  /*dbf0*/  STL [R3], R6 ;  /* 0x0000000603007387 */ /* 0x0005e20000100800 */
[----:B------:R-:W-:Y:S01]  /*dc00*/  PRMT R45, RZ, 0x7610, R45 ;  /* 0x00007610ff2d7816 */ /* 0x000fe2000000002d */
[----:B------:R-:W-:Y:S06]  /*dc10*/  BRA `(.L_x_228) ;  /* 0x0000000000187947 */ /* 0x000fec0003800000 */
.L_x_229:
[----:B------:R-:W-:Y:S01]  /*dc20*/  VIADD R5, R32, 0x20 ;  /* 0x0000002020057836 */ /* 0x000fe20000000000 */
[----:B------:R-:W-:Y:S02]  /*dc30*/  R2UR UR4, R34 ;  /* 0x00000000220472ca */ /* 0x000fe400000e0000 */
[----:B------:R-:W-:Y:S02]  /*dc40*/  R2UR UR5, R35 ;  /* 0x00000000230572ca */ /* 0x000fe400000e0000 */
[----:B------:R-:W-:-:S05]  /*dc50*/  IADD3 R4, P0, PT, R42, R5, RZ ;  /* 0x000000052a047210 */ /* 0x000fca0007f1e0ff */
[----:B------:R-:W-:-:S06]  /*dc60*/  IMAD.X R5, RZ, RZ, R43, P0 ;  /* 0x000000ffff057224 */ /* 0x000fcc00000e062b */
[----:B------:R0:W5:Y:S02]  /*dc70*/  LD.E.U8 R45, desc[UR4][R4.64] ;  /* 0x00000004042d7980 */ /* 0x000164000c101100 */
.L_x_228:
[----:B------:R-:W-:Y:S05]  /*dc80*/  BSYNC B1 ;  /* 0x0000000000017941 */ /* 0x000fea0003800000 */
.L_x_227:
[----:B------:R-:W-:Y:S01]  /*dc90*/  ISETP.NE.AND P0, PT, R15, -0x1, PT ;  /* 0xffffffff0f00780c */ /* 0x000fe20003f05270 */
[----:B------:R-:W-:-:S12]  /*dca0*/  BSSY B1, `(.L_x_234) ;  /* 0x0000074000017945 */ /* 0x000fd80003800000 */
[----:B01----:R-:W-:-:S05]  /*dcb0*/  @!P0 IMAD.MOV.U32 R4, RZ, RZ, 0x5368 ;  /* 0x00005368ff048424 */ /* 0x003fca00078e00ff */
[----:B------:R0:W-:Y:S01]  /*dcc0*/  @!P0 STL [R3], R4 ;  /* 0x0000000403008387 */ /* 0x0001e20000100800 */
[----:B------:R-:W-:Y:S05]  /*dcd0*/  @!P0 BRA `(.L_x_235) ;  /* 0x0000000400c08947 */ /* 0x000fea0003800000 */
[----:B------:R-:W1:Y:S01]  /*dce0*/  S2R R5, SR_CgaCtaId ;  /* 0x0000000000057919 */ /* 0x000e620000008800 */
[----:B0-----:R-:W-:Y:S02]  /*dcf0*/  MOV R4, 0x400 ;  /* 0x0000040000047802 */ /* 0x001fe40000000f00 */
[----:B------:R-:W-:Y:S02]  /*dd00*/  R2UR UR4, R34 ;  /* 0x00000000220472ca */ /* 0x000fe400000e0000 */
[----:B------:R-:W-:Y:S02]  /*dd10*/  R2UR UR5, R35 ;  /* 0x00000000230572ca */ /* 0x000fe400000e0000 */
[----:B-1----:R-:W-:-:S05]  /*dd20*/  LEA R44, R5, R4, 0x18 ;  /* 0x00000004052c7211 */ /* 0x002fca00078ec0ff */
[----:B--234-:R-:W0:Y:S02]  /*dd30*/  LDS.128 R4, [R44] ;  /* 0x000000002c047984 */ /* 0x01ce240000000c00 */
        /* <DEDUP_REMOVED lines=61> */
.L_x_238:
[----:B------:R-:W-:Y:S05]  /*e110*/  BSYNC B2 ;  /* 0x0000000000027941 */ /* 0x000fea0003800000 */
.L_x_237:
        /* <DEDUP_REMOVED lines=32> */
.L_x_240:
[----:B------:R-:W-:Y:S05]  /*e320*/  BSYNC B2 ;  /* 0x0000000000027941 */ /* 0x000fea0003800000 */
.L_x_239:
[----:B------:R1:W-:Y:S01]  /*e330*/  STL [R3], R6 ;  /* 0x0000000603007387 */ /* 0x0003e20000100800 */
[----:B------:R-:W-:Y:S05]  /*e340*/  BRA `(.L_x_235) ;  /* 0x0000000000247947 */ /* 0x000fea0003800000 */
.L_x_236:
[----:B------:R-:W-:Y:S01]  /*e350*/  VIADD R5, R39, 0xffffffe0 ;  /* 0xffffffe027057836 */ /* 0x000fe20000000000 */
[C---:B------:R-:W-:Y:S02]  /*e360*/  R2UR UR4, R34.reuse ;  /* 0x00000000220472ca */ /* 0x040fe400000e0000 */
[C---:B------:R-:W-:Y:S02]  /*e370*/  R2UR UR5, R35.reuse ;  /* 0x00000000230572ca */ /* 0x040fe400000e0000 */
[----:B------:R-:W-:Y:S02]  /*e380*/  R2UR UR6, R34 ;  /* 0x00000000220672ca */ /* 0x000fe400000e0000 */
[----:B------:R-:W-:Y:S02]  /*e390*/  R2UR UR7, R35 ;  /* 0x00000000230772ca */ /* 0x000fe400000e0000 */
[----:B------:R-:W-:-:S05]  /*e3a0*/  IADD3 R4, P0, PT, R42, R5, RZ ;  /* 0x000000052a047210 */ /* 0x000fca0007f1e0ff */
[----:B------:R-:W-:-:S05]  /*e3b0*/  IMAD.X R5, RZ, RZ, R43, P0 ;  /* 0x000000ffff057224 */ /* 0x000fca00000e062b */
[----:B------:R1:W-:Y:S04]  /*e3c0*/  ST.E desc[UR4][R4.64+0x20], RZ ;  /* 0x000020ff04007985 */ /* 0x0003e8000c101904 */
[----:B-----5:R1:W-:Y:S02]  /*e3d0*/  ST.E.U8 desc[UR6][R4.64+0x20], R45 ;  /* 0x0000202d04007985 */ /* 0x0203e4000c101106 */
.L_x_235:
[----:B------:R-:W-:Y:S05]  /*e3e0*/  BSYNC B1 ;  /* 0x0000000000017941 */ /* 0x000fea0003800000 */
.L_x_234:
[----:B------:R-:W-:Y:S02]  /*e3f0*/  VIADD R41, R41, 0x1 ;  /* 0x0000000129297836 */ /* 0x000fe40000000000 */
[----:B------:R-:W-:Y:S02]  /*e400*/  VIADD R14, R14, 0x1 ;  /* 0x000000010e0e7836 */ /* 0x000fe40000000000 */
[----:B------:R-:W-:Y:S02]  /*e410*/  VIADD R39, R39, 0x4 ;  /* 0x0000000427277836 */ /* 0x000fe40000000000 */
[----:B------:R-:W-:Y:S01]  /*e420*/  VIADD R32, R32, 0x4 ;  /* 0x0000000420207836 */ /* 0x000fe20000000000 */
[----:B------:R-:W-:Y:S06]  /*e430*/  @P2 BRA `(.L_x_241) ;  /* 0xfffffff000302947 */ /* 0x000fec000383ffff */
.L_x_201:
[----:B------:R-:W-:Y:S05]  /*e440*/  BSYNC B3 ;  /* 0x0000000000037941 */ /* 0x000fea0003800000 */
.L_x_198:
        /* <DEDUP_REMOVED lines=45> */
[----:B0-----:R-:W-:-:S05]  /*e720*/  IMAD.WIDE R42, R15, 0x10, R4 ;  /* 0x000000100f2a7825 */ /* 0x001fca00078e0204 */
[----:B------:R-:W2:Y:S02]  /*e730*/  LD.E R10, desc[UR4][R42.64+0xc] ;  /* 0x00000c042a0a7980 */ /* 0x000ea4000c101900 */
[----:B--2--5:R-:W-:-:S04]  /*e740*/  LEA R45, R10, 0x20, 0x2 ;  /* 0x000000200a2d7811 */ /* 0x024fc800078e10ff */
[----:B------:R-:W-:-:S04]  /*e750*/  SHF.R.S32.HI R14, RZ, 0x1f, R45 ;  /* 0x0000001fff0e7819 */ /* 0x000fc8000001142d */
        /* <DEDUP_REMOVED lines=54> */
[----:B------:R-:W-:Y:S02]  /*eac0*/  LOP3.LUT R14, R10, 0x7ffffffe, RZ, 0xc0, !PT ;  /* 0x7ffffffe0a0e7812 */ /* 0x000fe400078ec0ff */
[----:B------:R-:W-:-:S03]  /*ead0*/  CS2R R40, SRZ ;  /* 0x0000000000287805 */ /* 0x000fc6000001ff00 */
[----:B------:R-:W-:-:S07]  /*eae0*/  IMAD.MOV R42, RZ, RZ, -R14 ;  /* 0x000000ffff2a7224 */ /* 0x000fce00078e0a0e */
.L_x_265:
[----:B0123--:R-:W0:Y:S01]  /*eaf0*/  LDS.128 R4, [R32] ;  /* 0x0000000020047984 */ /* 0x00fe220000000c00 */
        /* <DEDUP_REMOVED lines=71> */
.L_x_253:
[----:B------:R-:W-:Y:S05]  /*ef70*/  BSYNC B9 ;  /* 0x0000000000097941 */ /* 0x000fea0003800000 */
.L_x_252:
        /* <DEDUP_REMOVED lines=32> */
.L_x_255:
[----:B------:R-:W-:Y:S05]  /*f180*/  BSYNC B9 ;  /* 0x0000000000097941 */ /* 0x000fea0003800000 */
.L_x_254:
[----:B------:R2:W-:Y:S01]  /*f190*/  STL [R3], R6 ;  /* 0x0000000603007387 */ /* 0x0005e20000100800 */
[----:B------:R-:W-:Y:S05]  /*f1a0*/  BRA `(.L_x_256) ;  /* 0x0000000000147947 */ /* 0x000fea0003800000 */
.L_x_251:
[----:B------:R-:W-:Y:S02]  /*f1b0*/  R2UR UR4, R34 ;  /* 0x00000000220472ca */ /* 0x000fe400000e0000 */
[----:B------:R-:W-:Y:S02]  /*f1c0*/  R2UR UR5, R35 ;  /* 0x00000000230572ca */ /* 0x000fe400000e0000 */
[----:B------:R-:W-:-:S05]  /*f1d0*/  IADD3 R4, P0, PT, R44, R40, RZ ;  /* 0x000000282c047210 */ /* 0x000fca0007f1e0ff */
[----:B------:R-:W-:-:S06]  /*f1e0*/  IMAD.X R5, RZ, RZ, R45, P0 ;  /* 0x000000ffff057224 */ /* 0x000fcc00000e062d */
[----:B------:R0:W-:Y:S02]  /*f1f0*/  ST.E desc[UR4][R4.64+0x20], RZ ;  /* 0x000020ff04007985 */ /* 0x0001e4000c101904 */
.L_x_256:
[----:B------:R-:W-:Y:S05]  /*f200*/  BSYNC B5 ;  /* 0x0000000000057941 */ /* 0x000fea0003800000 */
.L_x_250:
        /* <DEDUP_REMOVED lines=67> */
.L_x_260:
[----:B------:R-:W-:Y:S01]  /*f640*/  IMAD.MOV.U32 R4, RZ, RZ, 0x5272 ;  /* 0x00005272ff047424 */ /* 0x000fe200078e00ff */
[----:B------:R-:W-:Y:S01]  /*f650*/  PLOP3.LUT P0, PT, PT, PT, PT, 0x8, 0x80 ;  /* 0x000000000080781c */ /* 0x000fe20003f0e170 */
[----:B------:R-:W-:-:S03]  /*f660*/  IMAD.MOV.U32 R45, RZ, RZ, -0x1 ;  /* 0xffffffffff2d7424 */ /* 0x000fc600078e00ff */
[----:B------:R0:W-:Y:S09]  /*f670*/  STL [R3], R4 ;  /* 0x0000000403007387 */ /* 0x0001f20000100800 */
.L_x_261:
[----:B------:R-:W-:Y:S05]  /*f680*/  BSYNC B9 ;  /* 0x0000000000097941 */ /* 0x000fea0003800000 */
.L_x_259:
        /* <DEDUP_REMOVED lines=31> */
.L_x_263:
[----:B------:R-:W-:Y:S05]  /*f880*/  BSYNC B9 ;  /* 0x0000000000097941 */ /* 0x000fea0003800000 */
.L_x_262:
[----:B------:R2:W-:Y:S01]  /*f890*/  STL [R3], R6 ;  /* 0x0000000603007387 */ /* 0x0005e20000100800 */
[----:B------:R-:W-:Y:S05]  /*f8a0*/  BRA `(.L_x_264) ;  /* 0x0000000000187947 */ /* 0x000fea0003800000 */
.L_x_258:
[----:B------:R-:W-:Y:S01]  /*f8b0*/  VIADD R5, R40, 0x4 ;  /* 0x0000000428057836 */ /* 0x000fe20000000000 */
[----:B------:R-:W-:Y:S02]  /*f8c0*/  R2UR UR4, R34 ;  /* 0x00000000220472ca */ /* 0x000fe400000e0000 */
[----:B------:R-:W-:Y:S02]  /*f8d0*/  R2UR UR5, R35 ;  /* 0x00000000230572ca */ /* 0x000fe400000e0000 */
[----:B------:R-:W-:-:S05]  /*f8e0*/  IADD3 R4, P0, PT, R44, R5, RZ ;  /* 0x000000052c047210 */ /* 0x000fca0007f1e0ff */
[----:B------:R-:W-:-:S06]  /*f8f0*/  IMAD.X R5, RZ, RZ, R45, P0 ;  /* 0x000000ffff057224 */ /* 0x000fcc00000e062d */
[----:B------:R3:W-:Y:S02]  /*f900*/  ST.E desc[UR4][R4.64+0x20], RZ ;  /* 0x000020ff04007985 */ /* 0x0007e4000c101904 */
.L_x_264:
[----:B------:R-:W-:Y:S05]  /*f910*/  BSYNC B5 ;  /* 0x0000000000057941 */ /* 0x000fea0003800000 */
.L_x_257:
[----:B------:R-:W-:Y:S02]  /*f920*/  VIADD R41, R41, 0x2 ;  /* 0x0000000229297836 */ /* 0x000fe40000000000 */
[----:B------:R-:W-:Y:S01]  /*f930*/  VIADD R40, R40, 0x8 ;  /* 0x0000000828287836 */ /* 0x000fe20000000000 */
[----:B------:R-:W-:Y:S06]  /*f940*/  @P2 BRA `(.L_x_265) ;  /* 0xfffffff000682947 */ /* 0x000fec000383ffff */
.L_x_249:
[----:B------:R-:W-:Y:S05]  /*f950*/  BSYNC B1 ;  /* 0x0000000000017941 */ /* 0x000fea0003800000 */
.L_x_248:
        /* <DEDUP_REMOVED lines=66> */
.L_x_269:
[----:B------:R-:W-:Y:S01]  /*fd80*/  IMAD.MOV.U32 R4, RZ, RZ, 0x5272 ;  /* 0x00005272ff047424 */ /* 0x000fe200078e00ff */
[----:B------:R-:W-:Y:S01]  /*fd90*/  PLOP3.LUT P0, PT, PT, PT, PT, 0x8, 0x80 ;  /* 0x000000000080781c */ /* 0x000fe20003f0e170 */
[----:B------:R-:W-:-:S03]  /*fda0*/  IMAD.MOV.U32 R41, RZ, RZ, -0x1 ;  /* 0xffffffffff297424 */ /* 0x000fc600078e00ff */
[----:B------:R0:W-:Y:S09]  /*fdb0*/  STL [R3], R4 ;  /* 0x0000000403007387 */ /* 0x0001f20000100800 */
.L_x_270:
[----:B------:R-:W-:Y:S05]  /*fdc0*/  BSYNC B5 ;  /* 0x0000000000057941 */ /* 0x000fea0003800000 */
.L_x_268:
        /* <DEDUP_REMOVED lines=31> */
.L_x_272:
[----:B------:R-:W-:Y:S05]  /*ffc0*/  BSYNC B5 ;  /* 0x0000000000057941 */ /* 0x000fea0003800000 */
.L_x_271:
[----:B------:R3:W-:Y:S01]  /*ffd0*/  STL [R3], R6 ;  /* 0x0000000603007387 */ /* 0x0007e20000100800 */
[----:B------:R-:W-:Y:S05]  /*ffe0*/  BRA `(.L_x_266) ;  /* 0x0000000000147947 */ /* 0x000fea0003800000 */
.L_x_267:
[----:B------:R-:W-:Y:S02]  /*fff0*/  R2UR UR4, R34 ;  /* 0x00000000220472ca */ /* 0x000fe400000e0000 */
[----:B------:R-:W-:Y:S02]  /*10000*/  R2UR UR5, R35 ;  /* 0x00000000230572ca */ /* 0x000fe400000e0000 */
[----:B------:R-:W-:-:S05]  /*10010*/  LEA R4, P0, R14, R40, 0x2 ;  /* 0x000000280e047211 */ /* 0x000fca00078010ff */
[----:B------:R-:W-:-:S06]  /*10020*/  IMAD.X R5, RZ, RZ, R41, P0 ;  /* 0x000000ffff057224 */ /* 0x000fcc00000e0629 */
[----:B------:R4:W-:Y:S02]  /*10030*/  ST.E desc[UR4][R4.64+0x20], RZ ;  /* 0x000020ff04007985 */ /* 0x0009e4000c101904 */
.L_x_266:
[----:B------:R-:W-:Y:S05]  /*10040*/  BSYNC B1 ;  /* 0x0000000000017941 */ /* 0x000fea0003800000 */
.L_x_246:
[----:B------:R-:W-:-:S13]  /*10050*/  ISETP.GE.AND P0, PT, R10, 0x1, PT ;  /* 0x000000010a00780c */ /* 0x000fda0003f06270 */
[----:B------:R-:W-:Y:S05]  /*10060*/  @!P0 BREAK B2 ;  /* 0x0000000000028942 */ /* 0x000fea0003800000 */
[----:B------:R-:W-:Y:S05]  /*10070*/  @!P0 BRA `(.L_x_247) ;  /* 0x0000000c00cc8947 */ /* 0x000fea0003800000 */
[----:B------:R-:W-:Y:S05]  /*10080*/  BSYNC B2 ;  /* 0x0000000000027941 */ /* 0x000fea0003800000 */
.L_x_245:
[----:B------:R-:W-:Y:S02]  /*10090*/  IMAD.MOV R14, RZ, RZ, -R10 ;  /* 0x000000ffff0e7224 */ /* 0x000fe400078e0a0a */
[----:B------:R-:W-:Y:S02]  /*100a0*/  IMAD.MOV.U32 R32, RZ, RZ, RZ ;  /* 0x000000ffff207224 */ /* 0x000fe400078e00ff */
[----:B------:R-:W-:-:S07]  /*100b0*/  IMAD.MOV.U32 R40, RZ, RZ, RZ ;  /* 0x000000ffff287224 */ /* 0x000fce00078e00ff */
.L_x_287:
[----:B------:R-:W-:Y:S01]  /*100c0*/  ISETP.NE.AND P0, PT, R15, -0x1, PT ;  /* 0xffffffff0f00780c */ /* 0x000fe20003f05270 */
[----:B------:R-:W-:Y:S01]  /*100d0*/  VIADD R14, R14, 0x1 ;  /* 0x000000010e0e7836 */ /* 0x000fe20000000000 */
[----:B------:R-:W-:Y:S05]  /*100e0*/  YIELD ;  /* 0x0000000000007946 */ /* 0x000fea0003800000 */
[----:B------:R-:W-:Y:S01]  /*100f0*/  BSSY B1, `(.L_x_273) ;  /* 0x0000073000017945 */ /* 0x000fe20003800000 */
[----:B------:R-:W-:-:S05]  /*10100*/  ISETP.NE.AND P2, PT, R14, RZ, PT ;  /* 0x000000ff0e00720c */ /* 0x000fca0003f45270 */
[----:B01--4-:R-:W-:Y:S01]  /*10110*/  @!P0 IMAD.MOV.U32 R4, RZ, RZ, 0x5368 ;  /* 0x00005368ff048424 */ /* 0x013fe200078e00ff */
[----:B-----5:R-:W-:-:S04]  /*10120*/  @!P0 PRMT R41, RZ, 0x7610, R41 ;  /* 0x00007610ff298816 */ /* 0x020fc80000000029 */
[----:B------:R0:W-:Y:S01]  /*10130*/  @!P0 STL [R3], R4 ;  /* 0x0000000403008387 */ /* 0x0001e20000100800 */
[----:B------:R-:W-:Y:S05]  /*10140*/  @!P0 BRA `(.L_x_274) ;  /* 0x0000000400b48947 */ /* 0x000fea0003800000 */
[----:B------:R-:W1:Y:S01]  /*10150*/  S2R R5, SR_CgaCtaId ;  /* 0x0000000000057919 */ /* 0x000e620000008800 */
[----:B0-----:R-:W-:Y:S02]  /*10160*/  MOV R4, 0x400 ;  /* 0x0000040000047802 */ /* 0x001fe40000000f00 */
[----:B------:R-:W-:Y:S02]  /*10170*/  R2UR UR4, R34 ;  /* 0x00000000220472ca */ /* 0x000fe400000e0000 */
[----:B------:R-:W-:Y:S02]  /*10180*/  R2UR UR5, R35 ;  /* 0x00000000230572ca */ /* 0x000fe400000e0000 */
[----:B-1----:R-:W-:-:S05]  /*10190*/  LEA R48, R5, R4, 0x18 ;  /* 0x0000000405307211 */ /* 0x002fca00078ec0ff */
[----:B--23--:R-:W0:Y:S02]  /*101a0*/  LDS.128 R4, [R48] ;  /* 0x0000000030047984 */ /* 0x00ce240000000c00 */
        /* <DEDUP_REMOVED lines=61> */
.L_x_277:
[----:B------:R-:W-:Y:S05]  /*10580*/  BSYNC B2 ;  /* 0x0000000000027941 */ /* 0x000fea0003800000 */
.L_x_276:
        /* <DEDUP_REMOVED lines=32> */
.L_x_279:
[----:B------:R-:W-:Y:S05]  /*10790*/  BSYNC B2 ;  /* 0x0000000000027941 */ /* 0x000fea0003800000 */
.L_x_278:
[----:B------:R4:W-:Y:S01]  /*107a0*/  STL [R3], R6 ;  /* 0x0000000603007387 */ /* 0x0009e20000100800 */
[----:B------:R-:W-:Y:S01]  /*107b0*/  PRMT R41, RZ, 0x7610, R41 ;  /* 0x00007610ff297816 */ /* 0x000fe20000000029 */
[----:B------:R-:W-:Y:S06]  /*107c0*/  BRA `(.L_x_274) ;  /* 0x0000000000147947 */ /* 0x000fec0003800000 */
.L_x_275:
[----:B------:R-:W-:Y:S02]  /*107d0*/  R2UR UR4, R34 ;  /* 0x00000000220472ca */ /* 0x000fe400000e0000 */
[----:B------:R-:W-:Y:S02]  /*107e0*/  R2UR UR5, R35 ;  /* 0x00000000230572ca */ /* 0x000fe400000e0000 */
[----:B------:R-:W-:-:S05]  /*107f0*/  IADD3 R4, P0, PT, R42, R32, RZ ;  /* 0x000000202a047210 */ /* 0x000fca0007f1e0ff */
[----:B------:R-:W-:-:S06]  /*10800*/  IMAD.X R5, RZ, RZ, R43, P0 ;  /* 0x000000ffff057224 */ /* 0x000fcc00000e062b */
[----:B------:R1:W5:Y:S02]  /*10810*/  LD.E.U8 R41, desc[UR4][R4.64+0x20] ;  /* 0x0000200404297980 */ /* 0x000364000c101100 */
.L_x_274:
[----:B------:R-:W-:Y:S05]  /*10820*/  BSYNC B1 ;  /* 0x0000000000017941 */ /* 0x000fea0003800000 */
.L_x_273:
        /* <DEDUP_REMOVED lines=72> */
.L_x_284:
[----:B------:R-:W-:Y:S05]  /*10cb0*/  BSYNC B2 ;  /* 0x0000000000027941 */ /* 0x000fea0003800000 */
.L_x_283:
        /* <DEDUP_REMOVED lines=32> */
.L_x_286:
[----:B------:R-:W-:Y:S05]  /*10ec0*/  BSYNC B2 ;  /* 0x0000000000027941 */ /* 0x000fea0003800000 */
.L_x_285:
[----:B------:R1:W-:Y:S01]  /*10ed0*/  STL [R3], R6 ;  /* 0x0000000603007387 */ /* 0x0003e20000100800 */
[----:B------:R-:W-:Y:S05]  /*10ee0*/  BRA `(.L_x_281) ;  /* 0x0000000000207947 */ /* 0x000fea0003800000 */
.L_x_282:
        /* <DEDUP_REMOVED lines=8> */
.L_x_281:
[----:B------:R-:W-:Y:S05]  /*10f70*/  BSYNC B1 ;  /* 0x0000000000017941 */ /* 0x000fea0003800000 */
.L_x_280:
[----:B------:R-:W-:Y:S02]  /*10f80*/  VIADD R40, R40, 0x1 ;  /* 0x0000000128287836 */ /* 0x000fe40000000000 */
[----:B------:R-:W-:Y:S01]  /*10f90*/  VIADD R32, R32, 0x4 ;  /* 0x0000000420207836 */ /* 0x000fe20000000000 */
[----:B------:R-:W-:Y:S06]  /*10fa0*/  @P2 BRA `(.L_x_287) ;  /* 0xfffffff000442947 */ /* 0x000fec000383ffff */
.L_x_247:
[----:B------:R-:W-:Y:S05]  /*10fb0*/  BSYNC B3 ;  /* 0x0000000000037941 */ /* 0x000fea0003800000 */
.L_x_244:
[----:B------:R-:W0:Y:S01]  /*10fc0*/  S2UR UR5, SR_CgaCtaId ;  /* 0x00000000000579c3 */ /* 0x000e220000008800 */
[----:B------:R-:W-:Y:S02]  /*10fd0*/  UMOV UR4, 0x400 ;  /* 0x0000040000047882 */ /* 0x000fe40000000000 */
[----:B0-----:R-:W-:Y:S01]  /*10fe0*/  ULEA UR4, UR5, UR4, 0x18 ;  /* 0x0000000405047291 */ /* 0x001fe2000f8ec0ff */
[----:B------:R-:W-:-:S05]  /*10ff0*/  R2UR UR5, R35 ;  /* 0x00000000230572ca */ /* 0x000fca00000e0000 */
[----:B------:R-:W-:Y:S01]  /*11000*/  IMAD.U32 R32, RZ, RZ, UR4 ;  /* 0x00000004ff207e24 */ /* 0x000fe2000f8e00ff */
[----:B------:R-:W-:-:S04]  /*11010*/  R2UR UR4, R34 ;  /* 0x00000000220472ca */ /* 0x000fc800000e0000 */
[----:B-1--4-:R-:W0:Y:S02]  /*11020*/  LDS.64 R4, [R32] ;  /* 0x0000000020047984 */ /* 0x012e240000000a00 */
        /* <DEDUP_REMOVED lines=8> */
.L_x_243:
[----:B------:R-:W-:Y:S05]  /*110b0*/  BSYNC B4 ;  /* 0x0000000000047941 */ /* 0x000fea0003800000 */
.L_x_242:
[----:B------:R-:W-:-:S13]  /*110c0*/  ISETP.NE.AND P0, PT, R11, -0x1, PT ;  /* 0xffffffff0b00780c */ /* 0x000fda0003f05270 */
[----:B------:R-:W-:-:S05]  /*110d0*/  @!P0 IMAD.MOV.U32 R4, RZ, RZ, 0x5368 ;  /* 0x00005368ff048424 */ /* 0x000fca00078e00ff */
[----:B------:R2:W-:Y:S01]  /*110e0*/  @!P0 STL [R3], R4 ;  /* 0x0000000403008387 */ /* 0x0005e20000100800 */
[----:B------:R-:W-:Y:S05]  /*110f0*/  @!P0 BRA `(.L_x_66) ;  /* 0x0000000c006c8947 */ /* 0x000fea0003800000 */
[----:B0-2---:R-:W1:Y:S01]  /*11100*/  LDS.128 R4, [R32] ;  /* 0x0000000020047984 */ /* 0x005e620000000c00 */
[----:B------:R-:W-:Y:S02]  /*11110*/  R2UR UR4, R34 ;  /* 0x00000000220472ca */ /* 0x000fe400000e0000 */
[----:B------:R-:W-:Y:S01]  /*11120*/  R2UR UR5, R35 ;  /* 0x00000000230572ca */ /* 0x000fe200000e0000 */
[----:B-1----:R-:W-:-:S12]  /*11130*/  IMAD.WIDE R14, R11, 0x10, R4 ;  /* 0x000000100b0e7825 */ /* 0x002fd800078e0204 */
        /* <DEDUP_REMOVED lines=24> */
[----:B-----5:R-:W-:Y:S01]  /*112c0*/  IMAD.MOV.U32 R41, RZ, RZ, 0xe18 ;  /* 0x00000e18ff297424 */ /* 0x020fe200078e00ff */
        /* <DEDUP_REMOVED lines=36> */
.L_x_290:
[----:B------:R-:W-:Y:S05]  /*11510*/  BSYNC B1 ;  /* 0x0000000000017941 */ /* 0x000fea0003800000 */
.L_x_289:
        /* <DEDUP_REMOVED lines=32> */
.L_x_292:
[----:B------:R-:W-:Y:S05]  /*11720*/  BSYNC B1 ;  /* 0x0000000000017941 */ /* 0x000fea0003800000 */
.L_x_291:
[----:B------:R1:W-:Y:S01]  /*11730*/  STL [R3], R6 ;  /* 0x0000000603007387 */ /* 0x0003e20000100800 */
[----:B------:R-:W-:Y:S05]  /*11740*/  BRA `(.L_x_66) ;  /* 0x0000000400d87947 */ /* 0x000fea0003800000 */
.L_x_288:
[----:B------:R-:W-:Y:S02]  /*11750*/  R2UR UR4, R34 ;  /* 0x00000000220472ca */ /* 0x000fe400000e0000 */
[----:B------:R-:W-:Y:S02]  /*11760*/  R2UR UR5, R35 ;  /* 0x00000000230572ca */ /* 0x000fe400000e0000 */
[----:B------:R-:W-:-:S05]  /*11770*/  LEA R4, P0, R9, R14, 0x2 ;  /* 0x0000000e09047211 */ /* 0x000fca00078010ff */
[----:B------:R-:W-:-:S06]  /*11780*/  IMAD.X R5, RZ, RZ, R15, P0 ;  /* 0x000000ffff057224 */ /* 0x000fcc00000e060f */
[----:B------:R0:W-:Y:S01]  /*11790*/  ST.E desc[UR4][R4.64+0x20], R13 ;  /* 0x0000200d04007985 */ /* 0x0001e2000c101904 */
[----:B------:R-:W-:Y:S05]  /*117a0*/  BRA `(.L_x_66) ;  /* 0x0000000400c07947 */ /* 0x000fea0003800000 */
.L_x_81:
[----:B------:R-:W-:-:S05]  /*117b0*/  VIADD R39, R44, 0x1 ;  /* 0x000000012c277836 */ /* 0x000fca0000000000 */
[----:B------:R-:W-:-:S13]  /*117c0*/  ISETP.GE.AND P0, PT, R39, R10, PT ;  /* 0x0000000a2700720c */ /* 0x000fda0003f06270 */
[----:B------:R-:W-:Y:S05]  /*117d0*/  @!P0 BRA `(.L_x_293) ;  /* 0xffffff2400d48947 */ /* 0x000fea000383ffff */
[----:B------:R-:W-:Y:S05]  /*117e0*/  BRA `(.L_x_66) ;  /* 0x0000000400b07947 */ /* 0x000fea0003800000 */
.L_x_64:
[----:B------:R-:W-:-:S13]  /*117f0*/  ISETP.NE.AND P0, PT, R11, -0x1, PT ;  /* 0xffffffff0b00780c */ /* 0x000fda0003f05270 */
[----:B01-3--:R-:W-:-:S05]  /*11800*/  @!P0 IMAD.MOV.U32 R4, RZ, RZ, 0x5368 ;  /* 0x00005368ff048424 */ /* 0x00bfca00078e00ff */
[----:B------:R0:W-:Y:S01]  /*11810*/  @!P0 STL [R3], R4 ;  /* 0x0000000403008387 */ /* 0x0001e20000100800 */
[----:B------:R-:W-:Y:S05]  /*11820*/  @!P0 BRA `(.L_x_66) ;  /* 0x0000000400a08947 */ /* 0x000fea0003800000 */
[----:B0-2-4-:R-:W0:Y:S01]  /*11830*/  LDS.128 R4, [R42] ;  /* 0x000000002a047984 */ /* 0x015e220000000c00 */
[----:B------:R-:W-:Y:S02]  /*11840*/  R2UR UR4, R34 ;  /* 0x00000000220472ca */ /* 0x000fe400000e0000 */
[----:B------:R-:W-:Y:S01]  /*11850*/  R2UR UR5, R35 ;  /* 0x00000000230572ca */ /* 0x000fe200000e0000 */
[----:B0----5:R-:W-:-:S12]  /*11860*/  IMAD.WIDE R14, R11, 0x10, R4 ;  /* 0x000000100b0e7825 */ /* 0x021fd800078e0204 */
        /* <DEDUP_REMOVED lines=60> */
.L_x_296:
[----:B------:R-:W-:Y:S05]  /*11c30*/  BSYNC B1 ;  /* 0x0000000000017941 */ /* 0x000fea0003800000 */
.L_x_295:
        /* <DEDUP_REMOVED lines=33> */
.L_x_298:
[----:B------:R-:W-:Y:S05]  /*11e50*/  BSYNC B1 ;  /* 0x0000000000017941 */ /* 0x000fea0003800000 */
.L_x_297:
[----:B------:R1:W-:Y:S01]  /*11e60*/  STL [R3], R6 ;  /* 0x0000000603007387 */ /* 0x0003e20000100800 */
[----:B------:R-:W-:Y:S05]  /*11e70*/  BRA `(.L_x_66) ;  /* 0x00000000000c7947 */ /* 0x000fea0003800000 */
.L_x_294:
[----:B------:R-:W-:Y:S02]  /*11e80*/  R2UR UR4, R34 ;  /* 0x00000000220472ca */ /* 0x000fe400000e0000 */
[----:B------:R-:W-:-:S13]  /*11e90*/  R2UR UR5, R35 ;  /* 0x00000000230572ca */ /* 0x000fda00000e0000 */
[----:B------:R0:W-:Y:S02]  /*11ea0*/  ST.E desc[UR4][R14.64+0x20], R32 ;  /* 0x000020200e007985 */ /* 0x0001e4000c101904 */
.L_x_66:
[----:B------:R-:W-:Y:S05]  /*11eb0*/  BSYNC B0 ;  /* 0x0000000000007941 */ /* 0x000fea0003800000 */
.L_x_63:
[----:B0123--:R-:W-:Y:S02]  /*11ec0*/  IMAD.MOV.U32 R4, RZ, RZ, R8 ;  /* 0x000000ffff047224 */ /* 0x00ffe400078e0008 */
[----:B------:R-:W-:Y:S02]  /*11ed0*/  IMAD.MOV.U32 R5, RZ, RZ, 0x0 ;  /* 0x00000000ff057424 */ /* 0x000fe400078e00ff */
[----:B------:R-:W-:Y:S02]  /*11ee0*/  IMAD.MOV.U32 R9, RZ, RZ, R11 ;  /* 0x000000ffff097224 */ /* 0x000fe400078e000b */
[----:B----45:R-:W-:Y:S05]  /*11ef0*/  RET.REL.NODEC R4 `(_Z5entryPcS_PiPxS1_S0_S0_P19HostDeviceInterfacei) ;  /* 0xfffffee004407950 */ /* 0x030fea0003c3ffff */
        .type           $_Z5entryPcS_PiPxS1_S0_S0_P19HostDeviceInterfacei$_Z22java_lang_String_splitPciiiPi,@function
        .size           $_Z5entryPcS_PiPxS1_S0_S0_P19HostDeviceInterfacei$_Z22java_lang_String_splitPciiiPi,($_Z5entryPcS_PiPxS1_S0_S0_P19HostDeviceInterfacei$_Z26java_lang_Integer_parseIntPciPi - $_Z5entryPcS_PiPxS1_S0_S0_P19HostDeviceInterfacei$_Z22java_lang_String_splitPciiiPi)
$_Z5entryPcS_PiPxS1_S0_S0_P19HostDeviceInterfacei$_Z22java_lang_String_splitPciiiPi:
[----:B------:R-:W-:Y:S01]  /*11f00*/  ISETP.NE.AND P1, PT, R7, -0x1, PT ;  /* 0xffffffff0700780c */ /* 0x000fe20003f25270 */
[----:B------:R-:W0:Y:S01]  /*11f10*/  LDC.64 R20, c[0x0][0x358] ;  /* 0x0000d600ff147b82 */ /* 0x000e220000000a00 */
[----:B------:R-:W-:Y:S01]  /*11f20*/  ISETP.NE.AND P0, PT, R32, -0x1, PT ;  /* 0xffffffff2000780c */ /* 0x000fe20003f05270 */
[----:B------:R-:W-:Y:S10]  /*11f30*/  YIELD ;  /* 0x0000000000007946 */ /* 0x000ff40003800000 */
[----:B------:R-:W1:Y:S01]  /*11f40*/  @P1 S2R R5, SR_CgaCtaId ;  /* 0x0000000000051919 */ /* 0x000e620000008800 */
[----:B------:R-:W-:Y:S01]  /*11f50*/  @P1 MOV R4, 0x400 ;  /* 0x0000040000041802 */ /* 0x000fe20000000f00 */
[----:B------:R-:W-:Y:S01]  /*11f60*/  @!P0 IMAD.MOV.U32 R9, RZ, RZ, RZ ;  /* 0x000000ffff098224 */ /* 0x000fe200078e00ff */
[----:B------:R-:W-:Y:S01]  /*11f70*/  @P0 MOV R0, 0x400 ;  /* 0x0000040000000802 */ /* 0x000fe20000000f00 */
[----:B------:R-:W2:Y:S01]  /*11f80*/  @P0 S2R R3, SR_CgaCtaId ;  /* 0x0000000000030919 */ /* 0x000ea20000008800 */
[----:B------:R-:W-:Y:S01]  /*11f90*/  @!P1 IMAD.MOV.U32 R15, RZ, RZ, 0x5368 ;  /* 0x00005368ff0f9424 */ /* 0x000fe200078e00ff */
[----:B------:R-:W-:-:S02]  /*11fa0*/  @!P1 CS2R R12, SRZ ;  /* 0x00000000000c9805 */ /* 0x000fc4000001ff00 */
[C---:B0-----:R-:W-:Y:S02]  /*11fb0*/  @P0 R2UR UR4, R20.reuse ;  /* 0x00000000140402ca */ /* 0x041fe400000e0000 */
[C---:B------:R-:W-:Y:S02]  /*11fc0*/  @P0 R2UR UR5, R21.reuse ;  /* 0x00000000150502ca */ /* 0x040fe400000e0000 */
[C---:B------:R-:W-:Y:S02]  /*11fd0*/  @P0 R2UR UR6, R20.reuse ;  /* 0x00000000140602ca */ /* 0x040fe400000e0000 */
[C---:B------:R-:W-:Y:S02]  /*11fe0*/  @P0 R2UR UR7, R21.reuse ;  /* 0x00000000150702ca */ /* 0x040fe400000e0000 */
[----:B------:R-:W-:Y:S02]  /*11ff0*/  @P1 R2UR UR8, R20 ;  /* 0x00000000140812ca */ /* 0x000fe400000e0000 */
[----:B------:R-:W-:-:S02]  /*12000*/  @P1 R2UR UR9, R21 ;  /* 0x00000000150912ca */ /* 0x000fc400000e0000 */
[----:B-1----:R-:W-:Y:S02]  /*12010*/  @P1 LEA R10, R5, R4, 0x18 ;  /* 0x00000004050a1211 */ /* 0x002fe400078ec0ff */
[----:B--2---:R-:W-:Y:S01]  /*12020*/  @P0 LEA R4, R3, R0, 0x18 ;  /* 0x0000000003040211 */ /* 0x004fe200078ec0ff */
[----:B------:R-:W-:-:S03]  /*12030*/  @!P0 IMAD.MOV.U32 R3, RZ, RZ, 0x5368 ;  /* 0x00005368ff038424 */ /* 0x000fc600078e00ff */
[----:B------:R-:W0:Y:S01]  /*12040*/  @P1 LDS.64 R10, [R10] ;  /* 0x000000000a0a1984 */ /* 0x000e220000000a00 */
[----:B------:R-:W1:Y:S03]  /*12050*/  LDC R0, c[0x0][0x2f8] ;  /* 0x0000be00ff007b82 */ /* 0x000e660000000800 */
[----:B------:R-:W2:Y:S01]  /*12060*/  @P0 LDS.64 R4, [R4] ;  /* 0x0000000004040984 */ /* 0x000ea20000000a00 */
[----:B-1----:R-:W-:-:S05]  /*12070*/  IADD3 R0, PT, PT, -R0, UR40, RZ ;  /* 0x0000002800007c10 */ /* 0x002fca000fffe1ff */
[----:B------:R-:W-:Y:S01]  /*12080*/  @!P0 STL [R0], R3 ;  /* 0x0000000300008387 */ /* 0x000fe20000100800 */
[----:B0-----:R-:W-:-:S04]  /*12090*/  @P1 IMAD.WIDE R6, R7, 0x10, R10 ;  /* 0x0000001007061825 */ /* 0x001fc800078e020a */
[----:B------:R-:W-:Y:S02]  /*120a0*/  @!P0 IMAD.MOV.U32 R11, RZ, RZ, RZ ;  /* 0x000000ffff0b8224 */ /* 0x000fe400078e00ff */
[----:B--2---:R-:W-:-:S05]  /*120b0*/  @P0 IMAD.WIDE R4, R32, 0x10, R4 ;  /* 0x0000001020040825 */ /* 0x004fca00078e0204 */
[----:B------:R0:W5:Y:S04]  /*120c0*/  @P0 LD.E R9, desc[UR4][R4.64+0x20] ;  /* 0x0000200404090980 */ /* 0x000168000c101900 */
[----:B------:R-:W2:Y:S04]  /*120d0*/  @P0 LD.E R11, desc[UR6][R4.64+0x28] ;  /* 0x00002806040b0980 */ /* 0x000ea8000c101900 */
[----:B------:R1:W-:Y:S04]  /*120e0*/  @!P1 STL [R0], R15 ;  /* 0x0000000f00009387 */ /* 0x0003e80000100800 */
[----:B------:R-:W3:Y:S01]  /*120f0*/  @P1 LD.E R12, desc[UR8][R6.64+0x28] ;  /* 0x00002808060c1980 */ /* 0x000ee2000c101900 */
[----:B------:R-:W-:-:S02]  /*12100*/  @P1 R2UR UR4, R20 ;  /* 0x00000000140412ca */ /* 0x000fc400000e0000 */
[----:B------:R-:W-:Y:S01]  /*12110*/  @P1 R2UR UR5, R21 ;  /* 0x00000000150512ca */ /* 0x000fe200000e0000 */
[----:B------:R-:W-:Y:S04]  /*12120*/  BSSY B2, `(.L_x_299) ;  /* 0x000050e000027945 */ /* 0x000fe80003800000 */
[----:B------:R-:W-:Y:S01]  /*12130*/  BSSY B1, `(.L_x_300) ;  /* 0x000020b000017945 */ /* 0x000fe20003800000 */
[----:B-1----:R-:W-:-:S07]  /*12140*/  IMAD.MOV.U32 R15, RZ, RZ, R35 ;  /* 0x000000ffff0f7224 */ /* 0x002fce00078e0023 */
[----:B------:R1:W5:Y:S01]  /*12150*/  @P1 LD.E R13, desc[UR4][R6.64+0x20] ;  /* 0x00002004060d1980 */ /* 0x000362000c101900 */
[----:B---3--:R-:W-:-:S04]  /*12160*/  ISETP.NE.AND P0, PT, R12, RZ, PT ;  /* 0x000000ff0c00720c */ /* 0x008fc80003f05270 */
[----:B--2---:R-:W-:-:S13]  /*12170*/  ISETP.NE.AND P0, PT, R11, RZ, P0 ;  /* 0x000000ff0b00720c */ /* 0x004fda0000705270 */
[----:B------:R-:W2:Y:S01]  /*12180*/  @!P0 S2R R10, SR_CgaCtaId ;  /* 0x00000000000a8919 */ /* 0x000ea20000008800 */
[----:B------:R-:W-:Y:S01]  /*12190*/  @!P0 MOV R39, 0x400 ;  /* 0x0000040000278802 */ /* 0x000fe20000000f00 */
[----:B------:R-:W-:-:S03]  /*121a0*/  @!P0 IMAD.MOV.U32 R34, RZ, RZ, RZ ;  /* 0x000000ffff228224 */ /* 0x000fc600078e00ff */
[----:B--2---:R-:W-:-:S05]  /*121b0*/  @!P0 LEA R39, R10, R39, 0x18 ;  /* 0x000000270a278211 */ /* 0x004fca00078ec0ff */
[----:B0-----:R1:W0:Y:S01]  /*121c0*/  @!P0 LDS.64 R4, [R39+0x8] ;  /* 0x0000080027048984 */ /* 0x0012220000000a00 */
[----:B------:R-:W-:Y:S05]  /*121d0*/  @!P0 BRA `(.L_x_301) ;  /* 0x0000002000008947 */ /* 0x000fea0003800000 */
[----:B------:R-:W-:Y:S01]  /*121e0*/  ISETP.GE.AND P1, PT, R11, 0x1, PT ;  /* 0x000000010b00780c */ /* 0x000fe20003f26270 */
[----:B------:R-:W-:Y:S01]  /*121f0*/  BSSY B0, `(.L_x_302) ;  /* 0x00001f5000007945 */ /* 0x000fe20003800000 */
[----:B------:R-:W-:-:S11]  /*12200*/  IMAD.MOV.U32 R3, RZ, RZ, RZ ;  /* 0x000000ffff037224 */ /* 0x000fd600078e00ff */
[----:B------:R-:W-:Y:S05]  /*12210*/  @!P1 BRA `(.L_x_303) ;  /* 0x0000001c00c89947 */ /* 0x000fea0003800000 */
[----:B------:R-:W-:Y:S02]  /*12220*/  IMAD.MOV.U32 R10, RZ, RZ, RZ ;  /* 0x000000ffff0a7224 */ /* 0x000fe400078e00ff */
[----:B------:R-:W-:-:S07]  /*12230*/  IMAD.MOV.U32 R3, RZ, RZ, RZ ;  /* 0x000000ffff037224 */ /* 0x000fce00078e00ff */
.L_x_337:
[----:B-----5:R-:W-:Y:S01]  /*12240*/  ISETP.NE.AND P2, PT, R9, -0x1, PT ;  /* 0xffffffff0900780c */ /* 0x020fe20003f45270 */
[----:B------:R-:W-:Y:S05]  /*12250*/  YIELD ;  /* 0x0000000000007946 */ /* 0x000fea0003800000 */
[----:B------:R-:W-:Y:S07]  /*12260*/  BSSY B3, `(.L_x_304) ;  /* 0x0000074000037945 */ /* 0x000fee0003800000 */
[----:B0-----:R-:W-:Y:S01]  /*12270*/  @!P2 IMAD.MOV.U32 R5, RZ, RZ, 0x5368 ;  /* 0x00005368ff05a424 */ /* 0x001fe200078e00ff */
[----:B------:R-:W-:-:S04]  /*12280*/  @!P2 PRMT R34, RZ, 0x7610, R34 ;  /* 0x00007610ff22a816 */ /* 0x000fc80000000022 */
[----:B------:R0:W-:Y:S01]  /*12290*/  @!P2 STL [R0], R5 ;  /* 0x000000050000a387 */ /* 0x0001e20000100800 */
[----:B-1234-:R-:W-:Y:S05]  /*122a0*/  @!P2 BRA `(.L_x_305) ;  /* 0x0000000400bca947 */ /* 0x01efea0003800000 */
[----:B0-----:R-:W0:Y:S01]  /*122b0*/  S2R R5, SR_CgaCtaId ;  /* 0x0000000000057919 */ /* 0x001e220000008800 */
[----:B------:R-:W-:Y:S02]  /*122c0*/  MOV R4, 0x400 ;  /* 0x0000040000047802 */ /* 0x000fe40000000f00 */
[----:B------:R-:W-:Y:S02]  /*122d0*/  R2UR UR4, R20 ;  /* 0x00000000140472ca */ /* 0x000fe400000e0000 */
[----:B------:R-:W-:Y:S02]  /*122e0*/  R2UR UR5, R21 ;  /* 0x00000000150572ca */ /* 0x000fe400000e0000 */
[----:B0-----:R-:W-:-:S05]  /*122f0*/  LEA R42, R5, R4, 0x18 ;  /* 0x00000004052a7211 */ /* 0x001fca00078ec0ff */
[----:B-1----:R-:W0:Y:S02]  /*12300*/  LDS.128 R4, [R42] ;  /* 0x000000002a047984 */ /* 0x002e240000000c00 */
        /* <DEDUP_REMOVED lines=23> */
[----:B0-----:R-:W-:Y:S01]  /*12480*/  IMAD.MOV.U32 R7, RZ, RZ, 0x1 ;  /* 0x00000001ff077424 */ /* 0x001fe200078e00ff */
        /* <DEDUP_REMOVED lines=38> */
.L_x_308:
[----:B------:R-:W-:Y:S05]  /*126f0*/  BSYNC B4 ;  /* 0x0000000000047941 */ /* 0x000fea0003800000 */
.L_x_307:
        /* <DEDUP_REMOVED lines=32> */
.L_x_310:
[----:B------:R-:W-:Y:S05]  /*12900*/  BSYNC B4 ;  /* 0x0000000000047941 */ /* 0x000fea0003800000 */
.L_x_309:
[----:B------:R2:W-:Y:S01]  /*12910*/  STL [R0], R7 ;  /* 0x0000000700007387 */ /* 0x0005e20000100800 */
[----:B------:R-:W-:Y:S01]  /*12920*/  PRMT R34, RZ, 0x7610, R34 ;  /* 0x00007610ff227816 */ /* 0x000fe20000000022 */
[----:B------:R-:W-:Y:S06]  /*12930*/  BRA `(.L_x_305) ;  /* 0x0000000000187947 */ /* 0x000fec0003800000 */
.L_x_306:
[----:B------:R-:W-:Y:S02]  /*12940*/  LEA R5, R10, 0x20, 0x2 ;  /* 0x000000200a057811 */ /* 0x000fe400078e10ff */
[----:B------:R-:W-:Y:S02]  /*12950*/  R2UR UR4, R20 ;  /* 0x00000000140472ca */ /* 0x000fe400000e0000 */
[----:B------:R-:W-:Y:S02]  /*12960*/  R2UR UR5, R21 ;  /* 0x00000000150572ca */ /* 0x000fe400000e0000 */
[----:B------:R-:W-:-:S05]  /*12970*/  IADD3 R34, P1, PT, R34, R5, RZ ;  /* 0x0000000522227210 */ /* 0x000fca0007f3e0ff */
[----:B------:R-:W-:-:S06]  /*12980*/  IMAD.X R35, RZ, RZ, R35, P1 ;  /* 0x000000ffff237224 */ /* 0x000fcc00008e0623 */
[----:B------:R3:W5:Y:S02]  /*12990*/  LD.E.U8 R34, desc[UR4][R34.64] ;  /* 0x0000000422227980 */ /* 0x000764000c101100 */
.L_x_305:
[----:B------:R-:W-:Y:S05]  /*129a0*/  BSYNC B3 ;  /* 0x0000000000037941 */ /* 0x000fea0003800000 */
.L_x_304:
[----:B------:R-:W-:Y:S01]  /*129b0*/  ISETP.NE.AND P1, PT, R13, -0x1, PT ;  /* 0xffffffff0d00780c */ /* 0x000fe20003f25270 */
[----:B------:R-:W-:-:S12]  /*129c0*/  BSSY B3, `(.L_x_311) ;  /* 0x0000071000037945 */ /* 0x000fd80003800000 */
[----:B0-----:R-:W-:Y:S01]  /*129d0*/  @!P1 IMAD.MOV.U32 R5, RZ, RZ, 0x5368 ;  /* 0x00005368ff059424 */ /* 0x001fe200078e00ff */
[----:B------:R-:W-:-:S04]  /*129e0*/  @!P1 PRMT R40, RZ, 0x7610, R40 ;  /* 0x00007610ff289816 */ /* 0x000fc80000000028 */
[----:B------:R0:W-:Y:S01]  /*129f0*/  @!P1 STL [R0], R5 ;  /* 0x0000000500009387 */ /* 0x0001e20000100800 */
[----:B------:R-:W-:Y:S05]  /*12a00*/  @!P1 BRA `(.L_x_312) ;  /* 0x0000000400b09947 */ /* 0x000fea0003800000 */
[----:B0-----:R-:W0:Y:S01]  /*12a10*/  S2R R5, SR_CgaCtaId ;  /* 0x0000000000057919 */ /* 0x001e220000008800 */
[----:B------:R-:W-:Y:S02]  /*12a20*/  MOV R4, 0x400 ;  /* 0x0000040000047802 */ /* 0x000fe40000000f00 */
[----:B------:R-:W-:Y:S02]  /*12a30*/  R2UR UR4, R20 ;  /* 0x00000000140472ca */ /* 0x000fe400000e0000 */
[----:B------:R-:W-:Y:S02]  /*12a40*/  R2UR UR5, R21 ;  /* 0x00000000150572ca */ /* 0x000fe400000e0000 */
[----:B0-----:R-:W-:-:S05]  /*12a50*/  LEA R44, R5, R4, 0x18 ;  /* 0x00000004052c7211 */ /* 0x001fca00078ec0ff */
[----:B-12---:R-:W0:Y:S02]  /*12a60*/  LDS.128 R4, [R44] ;  /* 0x000000002c047984 */ /* 0x006e240000000c00 */
        /* <DEDUP_REMOVED lines=61> */
.L_x_315:
[----:B------:R-:W-:Y:S05]  /*12e40*/  BSYNC B4 ;  /* 0x0000000000047941 */ /* 0x000fea0003800000 */
.L_x_314:
        /* <DEDUP_REMOVED lines=21> */
[----:B------:R-:W2:Y:S01]  /*12fa0*/  LDL R6, [R0] ;  /* 0x0000000000067983 */ /* 0x000ea20000100800 */
[----:B------:R-:W-:Y:S01]  /*12fb0*/  IMAD.MOV.U32 R7, RZ, RZ, RZ ;  /* 0x000000ffff077224 */ /* 0x000fe200078e00ff */
        /* <DEDUP_REMOVED lines=10> */
.L_x_317:
[----:B------:R-:W-:Y:S05]  /*13060*/  BSYNC B4 ;  /* 0x0000000000047941 */ /* 0x000fea0003800000 */
.L_x_316:
[----:B------:R4:W-:Y:S01]  /*13070*/  STL [R0], R7 ;  /* 0x0000000700007387 */ /* 0x0009e20000100800 */
[----:B------:R-:W-:Y:S01]  /*13080*/  PRMT R40, RZ, 0x7610, R40 ;  /* 0x00007610ff287816 */ /* 0x000fe20000000028 */
[----:B------:R-:W-:Y:S06]  /*13090*/  BRA `(.L_x_312) ;  /* 0x00000000000c7947 */ /* 0x000fec0003800000 */
.L_x_313:
[----:B------:R-:W-:Y:S02]  /*130a0*/  R2UR UR4, R20 ;  /* 0x00000000140472ca */ /* 0x000fe400000e0000 */
[----:B------:R-:W-:-:S13]  /*130b0*/  R2UR UR5, R21 ;  /* 0x00000000150572ca */ /* 0x000fda00000e0000 */
[----:B------:R0:W5:Y:S02]  /*130c0*/  LD.E.U8 R40, desc[UR4][R40.64+0x20] ;  /* 0x0000200428287980 */ /* 0x000164000c101100 */
.L_x_312:
[----:B------:R-:W-:Y:S05]  /*130d0*/  BSYNC B3 ;  /* 0x0000000000037941 */ /* 0x000fea0003800000 */
.L_x_311:
[----:B-----5:R-:W-:Y:S01]  /*130e0*/  LOP3.LUT R40, R40, 0xff, RZ, 0xc0, !PT ;  /* 0x000000ff28287812 */ /* 0x020fe200078ec0ff */
[----:B------:R-:W-:Y:S01]  /*130f0*/  BSSY B4, `(.L_x_318) ;  /* 0x0000101000047945 */ /* 0x000fe20003800000 */
[----:B0-----:R-:W-:-:S04]  /*13100*/  LOP3.LUT R5, R34, 0xff, RZ, 0xc0, !PT ;  /* 0x000000ff22057812 */ /* 0x001fc800078ec0ff */
[----:B------:R-:W-:-:S13]  /*13110*/  ISETP.NE.AND P1, PT, R5, R40, PT ;  /* 0x000000280500720c */ /* 0x000fda0003f25270 */
[----:B------:R-:W-:Y:S05]  /*13120*/  @P1 BRA `(.L_x_319) ;  /* 0x0000000c00f41947 */ /* 0x000fea0003800000 */
[----:B------:R-:W-:Y:S01]  /*13130*/  ISETP.GE.AND P1, PT, R12, 0x2, PT ;  /* 0x000000020c00780c */ /* 0x000fe20003f26270 */
[----:B------:R-:W-:Y:S01]  /*13140*/  BSSY B3, `(.L_x_320) ;  /* 0x00000fa000037945 */ /* 0x000fe20003800000 */
[----:B------:R-:W-:-:S11]  /*13150*/  IMAD.MOV.U32 R4, RZ, RZ, 0x1 ;  /* 0x00000001ff047424 */ /* 0x000fd600078e00ff */
[----:B------:R-:W-:Y:S05]  /*13160*/  @!P1 BRA `(.L_x_321) ;  /* 0x0000000c00dc9947 */ /* 0x000fea0003800000 */
[----:B-1----:R-:W-:Y:S02]  /*13170*/  IMAD.MOV.U32 R39, RZ, RZ, R10 ;  /* 0x000000ffff277224 */ /* 0x002fe400078e000a */
[----:B---3--:R-:W-:-:S07]  /*13180*/  IMAD.MOV.U32 R35, RZ, RZ, 0x1 ;  /* 0x00000001ff237424 */ /* 0x008fce00078e00ff */
.L_x_336:
[----:B------:R-:W-:Y:S01]  /*13190*/  @!P2 IMAD.MOV.U32 R5, RZ, RZ, 0x5368 ;  /* 0x00005368ff05a424 */ /* 0x000fe200078e00ff */
[----:B------:R-:W-:Y:S05]  /*131a0*/  YIELD ;  /* 0x0000000000007946 */ /* 0x000fea0003800000 */
[----:B------:R0:W-:Y:S01]  /*131b0*/  @!P2 STL [R0], R5 ;  /* 0x000000050000a387 */ /* 0x0001e20000100800 */
[----:B------:R-:W-:Y:S01]  /*131c0*/  BSSY B5, `(.L_x_322) ;  /* 0x0000073000057945 */ /* 0x000fe20003800000 */
[----:B------:R-:W-:Y:S01]  /*131d0*/  VIADD R10, R39, 0x1 ;  /* 0x00000001270a7836 */ /* 0x000fe20000000000 */
[----:B------:R-:W-:Y:S02]  /*131e0*/  @!P2 PRMT R34, RZ, 0x7610, R34 ;  /* 0x00007610ff22a816 */ /* 0x000fe40000000022 */
[----:B-1-3--:R-:W-:Y:S05]  /*131f0*/  @!P2 BRA `(.L_x_323) ;  /* 0x0000000400bca947 */ /* 0x00afea0003800000 */
[----:B0-----:R-:W0:Y:S01]  /*13200*/  S2R R5, SR_CgaCtaId ;  /* 0x0000000000057919 */ /* 0x001e220000008800 */
[----:B------:R-:W-:Y:S02]  /*13210*/  MOV R4, 0x400 ;  /* 0x0000040000047802 */ /* 0x000fe40000000f00 */
[----:B------:R-:W-:Y:S02]  /*13220*/  R2UR UR4, R20 ;  /* 0x00000000140472ca */ /* 0x000fe400000e0000 */
[----:B------:R-:W-:Y:S02]  /*13230*/  R2UR UR5, R21 ;  /* 0x00000000150572ca */ /* 0x000fe400000e0000 */
[----:B0-----:R-:W-:-:S05]  /*13240*/  LEA R42, R5, R4, 0x18 ;  /* 0x00000004052a7211 */ /* 0x001fca00078ec0ff */
[----:B--2-4-:R-:W0:Y:S02]  /*13250*/  LDS.128 R4, [R42] ;  /* 0x000000002a047984 */ /* 0x014e240000000c00 */
        /* <DEDUP_REMOVED lines=62> */
.L_x_326:
[----:B------:R-:W-:Y:S05]  /*13640*/  BSYNC B9 ;  /* 0x0000000000097941 */ /* 0x000fea0003800000 */
.L_x_325:
        /* <DEDUP_REMOVED lines=32> */
.L_x_328:
[----:B------:R-:W-:Y:S05]  /*13850*/  BSYNC B9 ;  /* 0x0000000000097941 */ /* 0x000fea0003800000 */
.L_x_327:
[----:B------:R3:W-:Y:S01]  /*13860*/  STL [R0], R7 ;  /* 0x0000000700007387 */ /* 0x0007e20000100800 */
[----:B------:R-:W-:Y:S01]  /*13870*/  PRMT R34, RZ, 0x7610, R34 ;  /* 0x00007610ff227816 */ /* 0x000fe20000000022 */
[----:B------:R-:W-:Y:S06]  /*13880*/  BRA `(.L_x_323) ;  /* 0x0000000000187947 */ /* 0x000fec0003800000 */
.L_x_324:
[----:B------:R-:W-:Y:S02]  /*13890*/  LEA R5, R10, 0x20, 0x2 ;  /* 0x000000200a057811 */ /* 0x000fe400078e10ff */
[----:B------:R-:W-:Y:S02]  /*138a0*/  R2UR UR4, R20 ;  /* 0x00000000140472ca */ /* 0x000fe400000e0000 */
[----:B------:R-:W-:Y:S02]  /*138b0*/  R2UR UR5, R21 ;  /* 0x00000000150572ca */ /* 0x000fe400000e0000 */
[----:B------:R-:W-:-:S05]  /*138c0*/  IADD3 R4, P1, PT, R5, R40, RZ ;  /* 0x0000002805047210 */ /* 0x000fca0007f3e0ff */
[----:B------:R-:W-:-:S06]  /*138d0*/  IMAD.X R5, RZ, RZ, R41, P1 ;  /* 0x000000ffff057224 */ /* 0x000fcc00008e0629 */
[----:B------:R1:W5:Y:S02]  /*138e0*/  LD.E.U8 R34, desc[UR4][R4.64] ;  /* 0x0000000404227980 */ /* 0x000364000c101100 */
.L_x_323:
[----:B------:R-:W-:Y:S05]  /*138f0*/  BSYNC B5 ;  /* 0x0000000000057941 */ /* 0x000fea0003800000 */
.L_x_322:
[----:B------:R-:W-:Y:S01]  /*13900*/  ISETP.NE.AND P1, PT, R13, -0x1, PT ;  /* 0xffffffff0d00780c */ /* 0x000fe20003f25270 */
[----:B------:R-:W-:-:S12]  /*13910*/  BSSY B5, `(.L_x_329) ;  /* 0x0000072000057945 */ /* 0x000fd80003800000 */
[----:B01----:R-:W-:Y:S01]  /*13920*/  @!P1 IMAD.MOV.U32 R5, RZ, RZ, 0x5368 ;  /* 0x00005368ff059424 */ /* 0x003fe200078e00ff */
        /* <DEDUP_REMOVED lines=70> */
.L_x_333:
[----:B------:R-:W-:Y:S05]  /*13d90*/  BSYNC B9 ;  /* 0x0000000000097941 */ /* 0x000fea0003800000 */
.L_x_332:
        /* <DEDUP_REMOVED lines=32> */
.L_x_335:
[----:B------:R-:W-:Y:S05]  /*13fa0*/  BSYNC B9 ;  /* 0x0000000000097941 */ /* 0x000fea0003800000 */
.L_x_334:
[----:B------:R1:W-:Y:S01]  /*13fb0*/  STL [R0], R7 ;  /* 0x0000000700007387 */ /* 0x0003e20000100800 */
[----:B------:R-:W-:Y:S01]  /*13fc0*/  PRMT R4, RZ, 0x7610, R4 ;  /* 0x00007610ff047816 */ /* 0x000fe20000000004 */
[----:B------:R-:W-:Y:S06]  /*13fd0*/  BRA `(.L_x_330) ;  /* 0x0000000000147947 */ /* 0x000fec0003800000 */
.L_x_331:
[----:B------:R-:W-:Y:S02]  /*13fe0*/  R2UR UR4, R20 ;  /* 0x00000000140472ca */ /* 0x000fe400000e0000 */
[----:B------:R-:W-:Y:S02]  /*13ff0*/  R2UR UR5, R21 ;  /* 0x00000000150572ca */ /* 0x000fe400000e0000 */
[----:B------:R-:W-:-:S05]  /*14000*/  LEA R4, P1, R35, R40, 0x2 ;  /* 0x0000002823047211 */ /* 0x000fca00078210ff */
[----:B------:R-:W-:-:S06]  /*14010*/  IMAD.X R5, RZ, RZ, R41, P1 ;  /* 0x000000ffff057224 */ /* 0x000fcc00008e0629 */
[----:B------:R0:W5:Y:S02]  /*14020*/  LD.E.U8 R4, desc[UR4][R4.64+0x20] ;  /* 0x0000200404047980 */ /* 0x000164000c101100 */
.L_x_330:
[----:B------:R-:W-:Y:S05]  /*14030*/  BSYNC B5 ;  /* 0x0000000000057941 */ /* 0x000fea0003800000 */
.L_x_329:
[----:B-----5:R-:W-:Y:S02]  /*14040*/  LOP3.LUT R4, R4, 0xff, RZ, 0xc0, !PT ;  /* 0x000000ff04047812 */ /* 0x020fe400078ec0ff */
[----:B0-----:R-:W-:-:S04]  /*14050*/  LOP3.LUT R5, R34, 0xff, RZ, 0xc0, !PT ;  /* 0x000000ff22057812 */ /* 0x001fc800078ec0ff */
        /* <DEDUP_REMOVED lines=8> */
.L_x_321:
[----:B------:R-:W-:Y:S05]  /*140e0*/  BSYNC B3 ;  /* 0x0000000000037941 */ /* 0x000fea0003800000 */
.L_x_320:
[----:B------:R-:W-:-:S07]  /*140f0*/  IMAD.IADD R3, R3, 0x1, R4 ;  /* 0x0000000103037824 */ /* 0x000fce00078e0204 */
.L_x_319:
[----:B------:R-:W-:Y:S05]  /*14100*/  BSYNC B4 ;  /* 0x0000000000047941 */ /* 0x000fea0003800000 */
.L_x_318:
[----:B------:R-:W-:-:S05]  /*14110*/  VIADD R10, R10, 0x1 ;  /* 0x000000010a0a7836 */ /* 0x000fca0000000000 */
[----:B------:R-:W-:-:S13]  /*14120*/  ISETP.GE.AND P1, PT, R10, R11, PT ;  /* 0x0000000b0a00720c */ /* 0x000fda0003f26270 */
[----:B------:R-:W-:Y:S05]  /*14130*/  @!P1 BRA `(.L_x_337) ;  /* 0xffffffe000409947 */ /* 0x000fea000383ffff */
.L_x_303:
[----:B------:R-:W-:Y:S05]  /*14140*/  BSYNC B0 ;  /* 0x0000000000007941 */ /* 0x000fea0003800000 */
.L_x_302:
[----:B------:R-:W1:Y:S01]  /*14150*/  S2UR UR5, SR_CgaCtaId ;  /* 0x00000000000579c3 */ /* 0x000e620000008800 */
[----:B------:R-:W-:Y:S01]  /*14160*/  UMOV UR4, 0x400 ;  /* 0x0000040000047882 */ /* 0x000fe20000000000 */
[----:B------:R-:W-:Y:S01]  /*14170*/  ISETP.GT.AND P1, PT, R3, 0x2, PT ;  /* 0x000000020300780c */ /* 0x000fe20003f24270 */
[----:B-1----:R-:W-:-:S06]  /*14180*/  ULEA UR4, UR5, UR4, 0x18 ;  /* 0x0000000405047291 */ /* 0x002fcc000f8ec0ff */
[----:B------:R-:W-:-:S06]  /*14190*/  IMAD.U32 R39, RZ, RZ, UR4 ;  /* 0x00000004ff277e24 */ /* 0x000fcc000f8e00ff */
[----:B------:R-:W-:Y:S05]  /*141a0*/  @P1 BREAK B1 ;  /* 0x0000000000011942 */ /* 0x000fea0003800000 */
[----:B0-----:R0:W1:Y:S01]  /*141b0*/  LDS.64 R4, [R39+0x8] ;  /* 0x0000080027047984 */ /* 0x0010620000000a00 */
[----:B------:R-:W-:Y:S05]  /*141c0*/  @P1 BRA `(.L_x_338) ;  /* 0x0000001800701947 */ /* 0x000fea0003800000 */
[----:B------:R-:W-:-:S07]  /*141d0*/  IMAD.MOV.U32 R34, RZ, RZ, R3 ;  /* 0x000000ffff227224 */ /* 0x000fce00078e0003 */
.L_x_301:
[----:B------:R-:W-:Y:S05]  /*141e0*/  BSYNC B1 ;  /* 0x0000000000017941 */ /* 0x000fea0003800000 */
.L_x_300:
[----:B------:R-:W-:Y:S01]  /*141f0*/  VIADD R43, R34, 0x1 ;  /* 0x00000001222b7836 */ /* 0x000fe20000000000 */
[----:B------:R-:W-:Y:S02]  /*14200*/  R2UR UR4, R20 ;  /* 0x00000000140472ca */ /* 0x000fe400000e0000 */
[----:B------:R-:W-:Y:S02]  /*14210*/  R2UR UR5, R21 ;  /* 0x00000000150572ca */ /* 0x000fe400000e0000 */
[----:B------:R-:W-:-:S04]  /*14220*/  LEA R41, R43, 0x20, 0x2 ;  /* 0x000000202b297811 */ /* 0x000fc800078e10ff */
[----:B-1----:R-:W-:-:S04]  /*14230*/  SHF.R.S32.HI R6, RZ, 0x1f, R41 ;  /* 0x0000001fff067819 */ /* 0x002fc80000011429 */
        /* <DEDUP_REMOVED lines=12> */
[----:B--234-:R-:W-:-:S06]  /*14300*/  SHF.R.S32.HI R7, RZ, 0x1f, R6 ;  /* 0x0000001fff077819 */ /* 0x01cfcc0000011406 */
[----:B------:R-:W2:Y:S01]  /*14310*/  ATOMG.E.ADD.64.STRONG.GPU PT, R6, desc[UR4][R14.64+0x8], R6 ;  /* 0x800008060e0679a8 */ /* 0x000ea200081ef504 */
[----:B------:R-:W-:Y:S02]  /*14320*/  SHF.R.S32.HI R3, RZ, 0x1f, R41 ;  /* 0x0000001fff037819 */ /* 0x000fe40000011429 */
[----:B--2---:R-:W-:-:S04]  /*14330*/  IADD3 R35, P2, P3, R41, 0x8, R6 ;  /* 0x0000000829237810 */ /* 0x004fc80007b5e006 */
[----:B0-----:R-:W-:Y:S02]  /*14340*/  ISETP.GE.U32.AND P1, PT, R35, R4, PT ;  /* 0x000000042300720c */ /* 0x001fe40003f26070 */
[--C-:B------:R-:W-:Y:S02]  /*14350*/  IADD3.X R4, PT, PT, R3, RZ, R7.reuse, P2, P3 ;  /* 0x000000ff03047210 */ /* 0x100fe400017e6407 */
[----:B------:R-:W-:Y:S02]  /*14360*/  SHF.R.U64 R3, R6, 0x4, R7 ;  /* 0x0000000406037819 */ /* 0x000fe40000001207 */
[----:B------:R-:W-:-:S04]  /*14370*/  ISETP.GE.U32.AND.EX P1, PT, R4, R5, PT, P1 ;  /* 0x000000050400720c */ /* 0x000fc80003f26110 */
[----:B------:R-:W-:-:S04]  /*14380*/  SEL R35, R3, 0xffffffff, !P1 ;  /* 0xffffffff03237807 */ /* 0x000fc80004800000 */
[----:B------:R-:W-:-:S13]  /*14390*/  ISETP.NE.AND P1, PT, R35, -0x1, PT ;  /* 0xffffffff2300780c */ /* 0x000fda0003f25270 */
[----:B------:R-:W-:Y:S02]  /*143a0*/  @!P1 IMAD.MOV.U32 R5, RZ, RZ, 0x5368 ;  /* 0x00005368ff059424 */ /* 0x000fe400078e00ff */
[----:B------:R-:W-:Y:S02]  /*143b0*/  @!P1 IMAD.MOV.U32 R3, RZ, RZ, -0x1 ;  /* 0xffffffffff039424 */ /* 0x000fe400078e00ff */
[----:B------:R-:W-:Y:S01]  /*143c0*/  @!P1 IMAD.MOV.U32 R10, RZ, RZ, R34 ;  /* 0x000000ffff0a9224 */ /* 0x000fe200078e0022 */
[----:B------:R4:W-:Y:S01]  /*143d0*/  @!P1 STL [R0], R5 ;  /* 0x0000000500009387 */ /* 0x0009e20000100800 */
[----:B------:R-:W-:Y:S05]  /*143e0*/  @!P1 BRA `(.L_x_339) ;  /* 0x0000002c00849947 */ /* 0x000fea0003800000 */
[----:B----4-:R-:W0:Y:S01]  /*143f0*/  LDS.64 R4, [R39] ;  /* 0x0000000027047984 */ /* 0x010e220000000a00 */
[C---:B------:R-:W-:Y:S01]  /*14400*/  R2UR UR12, R20.reuse ;  /* 0x00000000140c72ca */ /* 0x040fe200000e0000 */
[----:B------:R-:W-:Y:S01]  /*14410*/  IMAD.MOV.U32 R6, RZ, RZ, 0x1 ;  /* 0x00000001ff067424 */ /* 0x000fe200078e00ff */
[C---:B------:R-:W-:Y:S01]  /*14420*/  R2UR UR13, R21.reuse ;  /* 0x00000000150d72ca */ /* 0x040fe200000e0000 */
[----:B------:R-:W-:Y:S01]  /*14430*/  IMAD.MOV.U32 R7, RZ, RZ, 0xb56 ;  /* 0x00000b56ff077424 */ /* 0x000fe200078e00ff */
[C---:B------:R-:W-:Y:S01]  /*14440*/  R2UR UR8, R20.reuse ;  /* 0x00000000140872ca */ /* 0x040fe200000e0000 */
[----:B------:R-:W-:Y:S01]  /*14450*/  IMAD.MOV.U32 R10, RZ, RZ, R34 ;  /* 0x000000ffff0a7224 */ /* 0x000fe200078e0022 */
[C---:B------:R-:W-:Y:S02]  /*14460*/  R2UR UR9, R21.reuse ;  /* 0x00000000150972ca */ /* 0x040fe400000e0000 */
        /* <DEDUP_REMOVED lines=8> */
[----:B------:R-:W-:Y:S01]  /*144f0*/  ISETP.GE.AND P1, PT, R34, RZ, PT ;  /* 0x000000ff2200720c */ /* 0x000fe20003f26270 */
[----:B0-----:R-:W-:-:S05]  /*14500*/  IMAD.WIDE R4, R35, 0x10, R4 ;  /* 0x0000001023047825 */ /* 0x001fca00078e0204 */
[----:B------:R0:W-:Y:S04]  /*14510*/  ST.E desc[UR12][R4.64+0x8], R41 ;  /* 0x0000082904007985 */ /* 0x0001e8000c10190c */
[----:B------:R0:W-:Y:S04]  /*14520*/  ST.E desc[UR8][R4.64+0x4], R7 ;  /* 0x0000040704007985 */ /* 0x0001e8000c101908 */
[----:B------:R0:W-:Y:S04]  /*14530*/  ST.E.U8 desc[UR10][R4.64+0x3], R6 ;  /* 0x0000030604007985 */ /* 0x0001e8000c10110a */
[----:B------:R0:W-:Y:S04]  /*14540*/  ST.E.U8 desc[UR4][R4.64], RZ ;  /* 0x000000ff04007985 */ /* 0x0001e8000c101104 */
[----:B------:R0:W-:Y:S04]  /*14550*/  ST.E.U8 desc[UR6][R4.64+0x1], RZ ;  /* 0x000001ff04007985 */ /* 0x0001e8000c101106 */
[----:B------:R0:W-:Y:S01]  /*14560*/  ST.E desc[UR14][R4.64+0xc], R43 ;  /* 0x00000c2b04007985 */ /* 0x0001e2000c10190e */
[----:B------:R-:W-:Y:S05]  /*14570*/  @!P1 BRA `(.L_x_339) ;  /* 0x0000002c00209947 */ /* 0x000fea0003800000 */
[----:B------:R-:W-:Y:S01]  /*14580*/  ISETP.NE.AND P1, PT, R34, RZ, PT ;  /* 0x000000ff2200720c */ /* 0x000fe20003f25270 */
[----:B------:R-:W-:Y:S01]  /*14590*/  BSSY B0, `(.L_x_340) ;  /* 0x00000ea000007945 */ /* 0x000fe20003800000 */
[----:B------:R-:W-:-:S11]  /*145a0*/  IMAD.MOV.U32 R40, RZ, RZ, RZ ;  /* 0x000000ffff287224 */ /* 0x000fd600078e00ff */
[----:B------:R-:W-:Y:S05]  /*145b0*/  @!P1 BRA `(.L_x_341) ;  /* 0x0000000c009c9947 */ /* 0x000fea0003800000 */
[----:B------:R-:W-:Y:S01]  /*145c0*/  LOP3.LUT R40, R43, 0x7ffffffe, RZ, 0xc0, !PT ;  /* 0x7ffffffe2b287812 */ /* 0x000fe200078ec0ff */
[----:B------:R-:W-:-:S07]  /*145d0*/  IMAD.MOV.U32 R3, RZ, RZ, RZ ;  /* 0x000000ffff037224 */ /* 0x000fce00078e00ff */
.L_x_357:
        /* <DEDUP_REMOVED lines=69> */
.L_x_345:
[----:B------:R-:W-:Y:S05]  /*14a30*/  BSYNC B3 ;  /* 0x0000000000037941 */ /* 0x000fea0003800000 */
.L_x_344:
        /* <DEDUP_REMOVED lines=32> */
.L_x_347:
[----:B------:R-:W-:Y:S05]  /*14c40*/  BSYNC B3 ;  /* 0x0000000000037941 */ /* 0x000fea0003800000 */
.L_x_346:
[----:B------:R1:W-:Y:S01]  /*14c50*/  STL [R0], R7 ;  /* 0x0000000700007387 */ /* 0x0003e20000100800 */
[----:B------:R-:W-:Y:S05]  /*14c60*/  BRA `(.L_x_348) ;  /* 0x0000000000187947 */ /* 0x000fea0003800000 */
.L_x_343:
[----:B------:R-:W-:Y:S01]  /*14c70*/  R2UR UR4, R20 ;  /* 0x00000000140472ca */ /* 0x000fe200000e0000 */
[----:B------:R-:W-:Y:S01]  /*14c80*/  IMAD.MOV.U32 R7, RZ, RZ, -0x1 ;  /* 0xffffffffff077424 */ /* 0x000fe200078e00ff */
[----:B------:R-:W-:Y:S02]  /*14c90*/  R2UR UR5, R21 ;  /* 0x00000000150572ca */ /* 0x000fe400000e0000 */
[----:B------:R-:W-:-:S05]  /*14ca0*/  LEA R4, P1, R3, R42, 0x2 ;  /* 0x0000002a03047211 */ /* 0x000fca00078210ff */
[----:B------:R-:W-:-:S06]  /*14cb0*/  IMAD.X R5, RZ, RZ, R43, P1 ;  /* 0x000000ffff057224 */ /* 0x000fcc00008e062b */
[----:B------:R2:W-:Y:S02]  /*14cc0*/  ST.E desc[UR4][R4.64+0x20], R7 ;  /* 0x0000200704007985 */ /* 0x0005e4000c101904 */
.L_x_348:
[----:B------:R-:W-:Y:S05]  /*14cd0*/  BSYNC B1 ;  /* 0x0000000000017941 */ /* 0x000fea0003800000 */
.L_x_342:
        /* <DEDUP_REMOVED lines=68> */
.L_x_352:
[----:B------:R-:W-:Y:S01]  /*15120*/  IMAD.MOV.U32 R5, RZ, RZ, 0x5272 ;  /* 0x00005272ff057424 */ /* 0x000fe200078e00ff */
[----:B------:R-:W-:Y:S01]  /*15130*/  PLOP3.LUT P1, PT, PT, PT, PT, 0x8, 0x80 ;  /* 0x000000000080781c */ /* 0x000fe20003f2e170 */
[----:B------:R-:W-:-:S03]  /*15140*/  IMAD.MOV.U32 R41, RZ, RZ, -0x1 ;  /* 0xffffffffff297424 */ /* 0x000fc600078e00ff */
[----:B------:R0:W-:Y:S09]  /*15150*/  STL [R0], R5 ;  /* 0x0000000500007387 */ /* 0x0001f20000100800 */
.L_x_353:
[----:B------:R-:W-:Y:S05]  /*15160*/  BSYNC B3 ;  /* 0x0000000000037941 */ /* 0x000fea0003800000 */
.L_x_351:
        /* <DEDUP_REMOVED lines=31> */
.L_x_355:
[----:B------:R-:W-:Y:S05]  /*15360*/  BSYNC B3 ;  /* 0x0000000000037941 */ /* 0x000fea0003800000 */
.L_x_354:
[----:B------:R2:W-:Y:S01]  /*15370*/  STL [R0], R7 ;  /* 0x0000000700007387 */ /* 0x0005e20000100800 */
[----:B------:R-:W-:Y:S05]  /*15380*/  BRA `(.L_x_356) ;  /* 0x0000000000187947 */ /* 0x000fea0003800000 */
.L_x_350:
[----:B------:R-:W-:Y:S01]  /*15390*/  R2UR UR4, R20 ;  /* 0x00000000140472ca */ /* 0x000fe200000e0000 */
[----:B------:R-:W-:Y:S01]  /*153a0*/  IMAD.MOV.U32 R7, RZ, RZ, -0x1 ;  /* 0xffffffffff077424 */ /* 0x000fe200078e00ff */
[----:B------:R-:W-:Y:S02]  /*153b0*/  R2UR UR5, R21 ;  /* 0x00000000150572ca */ /* 0x000fe400000e0000 */
[----:B------:R-:W-:-:S05]  /*153c0*/  LEA R4, P1, R49, R42, 0x2 ;  /* 0x0000002a31047211 */ /* 0x000fca00078210ff */
[----:B------:R-:W-:-:S06]  /*153d0*/  IMAD.X R5, RZ, RZ, R43, P1 ;  /* 0x000000ffff057224 */ /* 0x000fcc00008e062b */
[----:B------:R0:W-:Y:S02]  /*153e0*/  ST.E desc[UR4][R4.64+0x20], R7 ;  /* 0x0000200704007985 */ /* 0x0001e4000c101904 */
.L_x_356:
[----:B------:R-:W-:Y:S05]  /*153f0*/  BSYNC B1 ;  /* 0x0000000000017941 */ /* 0x000fea0003800000 */
.L_x_349:
[----:B------:R-:W-:-:S05]  /*15400*/  VIADD R3, R3, 0x2 ;  /* 0x0000000203037836 */ /* 0x000fca0000000000 */
[----:B------:R-:W-:-:S13]  /*15410*/  ISETP.NE.AND P1, PT, R3, R40, PT ;  /* 0x000000280300720c */ /* 0x000fda0003f25270 */
[----:B------:R-:W-:Y:S05]  /*15420*/  @P1 BRA `(.L_x_357) ;  /* 0xfffffff0006c1947 */ /* 0x000fea000383ffff */
.L_x_341:
[----:B------:R-:W-:Y:S05]  /*15430*/  BSYNC B0 ;  /* 0x0000000000007941 */ /* 0x000fea0003800000 */
.L_x_340:
[----:B------:R-:W-:Y:S01]  /*15440*/  LOP3.LUT R3, R34, 0x1, RZ, 0xc0, !PT ;  /* 0x0000000122037812 */ /* 0x000fe200078ec0ff */
[----:B------:R-:W-:-:S03]  /*15450*/  IMAD.MOV.U32 R10, RZ, RZ, R34 ;  /* 0x000000ffff0a7224 */ /* 0x000fc600078e0022 */
[----:B------:R-:W-:Y:S01]  /*15460*/  ISETP.NE.U32.AND P1, PT, R3, 0x1, PT ;  /* 0x000000010300780c */ /* 0x000fe20003f25070 */
[----:B------:R-:W-:-:S12]  /*15470*/  IMAD.MOV.U32 R3, RZ, RZ, R35 ;  /* 0x000000ffff037224 */ /* 0x000fd800078e0023 */
[----:B------:R-:W-:Y:S05]  /*15480*/  @!P1 BRA `(.L_x_339) ;  /* 0x0000001c005c9947 */ /* 0x000fea0003800000 */
[----:B012---:R-:W0:Y:S01]  /*15490*/  LDS.128 R4, [R39] ;  /* 0x0000000027047984 */ /* 0x007e220000000c00 */
        /* <DEDUP_REMOVED lines=60> */
[----:B-1----:R-:W-:Y:S11]  /*15860*/  BRA `(.L_x_361) ;  /* 0x0000000000107947 */ /* 0x002ff60003800000 */
.L_x_360:
[----:B------:R-:W-:Y:S01]  /*15870*/  IMAD.MOV.U32 R5, RZ, RZ, 0x5272 ;  /* 0x00005272ff057424 */ /* 0x000fe200078e00ff */
[----:B------:R-:W-:Y:S01]  /*15880*/  PLOP3.LUT P1, PT, PT, PT, PT, 0x8, 0x80 ;  /* 0x000000000080781c */ /* 0x000fe20003f2e170 */
[----:B------:R-:W-:-:S03]  /*15890*/  IMAD.MOV.U32 R3, RZ, RZ, -0x1 ;  /* 0xffffffffff037424 */ /* 0x000fc600078e00ff */
[----:B------:R0:W-:Y:S09]  /*158a0*/  STL [R0], R5 ;  /* 0x0000000500007387 */ /* 0x0001f20000100800 */
.L_x_361:
[----:B------:R-:W-:Y:S05]  /*158b0*/  BSYNC B0 ;  /* 0x0000000000007941 */ /* 0x000fea0003800000 */
.L_x_359:
        /* <DEDUP_REMOVED lines=31> */
.L_x_363:
[----:B------:R-:W-:Y:S05]  /*15ab0*/  BSYNC B0 ;  /* 0x0000000000007941 */ /* 0x000fea0003800000 */
.L_x_362:
[----:B------:R2:W-:Y:S01]  /*15ac0*/  STL [R0], R7 ;  /* 0x0000000700007387 */ /* 0x0005e20000100800 */
[----:B------:R-:W-:Y:S02]  /*15ad0*/  IMAD.MOV.U32 R3, RZ, RZ, R35 ;  /* 0x000000ffff037224 */ /* 0x000fe400078e0023 */
[----:B------:R-:W-:Y:S01]  /*15ae0*/  IMAD.MOV.U32 R10, RZ, RZ, R34 ;  /* 0x000000ffff0a7224 */ /* 0x000fe200078e0022 */
[----:B------:R-:W-:Y:S06]  /*15af0*/  BRA `(.L_x_339) ;  /* 0x0000001400c07947 */ /* 0x000fec0003800000 */
.L_x_358:
[----:B------:R-:W-:Y:S01]  /*15b00*/  R2UR UR4, R20 ;  /* 0x00000000140472ca */ /* 0x000fe200000e0000 */
[----:B------:R-:W-:Y:S01]  /*15b10*/  IMAD.MOV.U32 R5, RZ, RZ, -0x1 ;  /* 0xffffffffff057424 */ /* 0x000fe200078e00ff */
[----:B------:R-:W-:Y:S01]  /*15b20*/  R2UR UR5, R21 ;  /* 0x00000000150572ca */ /* 0x000fe200000e0000 */
[----:B------:R-:W-:Y:S01]  /*15b30*/  IMAD.MOV.U32 R3, RZ, RZ, R35 ;  /* 0x000000ffff037224 */ /* 0x000fe200078e0023 */
[----:B------:R-:W-:Y:S01]  /*15b40*/  LEA R40, P1, R40, R42, 0x2 ;  /* 0x0000002a28287211 */ /* 0x000fe200078210ff */
[----:B------:R-:W-:-:S04]  /*15b50*/  IMAD.MOV.U32 R10, RZ, RZ, R34 ;  /* 0x000000ffff0a7224 */ /* 0x000fc800078e0022 */
[----:B------:R-:W-:-:S06]  /*15b60*/  IMAD.X R41, RZ, RZ, R43, P1 ;  /* 0x000000ffff297224 */ /* 0x000fcc00008e062b */
[----:B------:R0:W-:Y:S01]  /*15b70*/  ST.E desc[UR4][R40.64+0x20], R5 ;  /* 0x0000200528007985 */ /* 0x0001e2000c101904 */
[----:B------:R-:W-:Y:S05]  /*15b80*/  BRA `(.L_x_339) ;  /* 0x00000014009c7947 */ /* 0x000fea0003800000 */
.L_x_338:
[----:B------:R-:W-:Y:S01]  /*15b90*/  R2UR UR4, R20 ;  /* 0x00000000140472ca */ /* 0x000fe200000e0000 */
[----:B------:R-:W-:Y:S01]  /*15ba0*/  IMAD.MOV.U32 R40, RZ, RZ, 0x30 ;  /* 0x00000030ff287424 */ /* 0x000fe200078e00ff */
[----:B------:R-:W-:Y:S01]  /*15bb0*/  R2UR UR5, R21 ;  /* 0x00000000150572ca */ /* 0x000fe200000e0000 */
[----:B------:R-:W-:-:S12]  /*15bc0*/  IMAD.MOV.U32 R41, RZ, RZ, 0x0 ;  /* 0x00000000ff297424 */ /* 0x000fd800078e00ff */
[----:B--234-:R-:W2:Y:S02]  /*15bd0*/  ATOMG.E.ADD.64.STRONG.GPU PT, R6, desc[UR4][R14.64+0x8], R40 ;  /* 0x800008280e0679a8 */ /* 0x01cea400081ef504 */
[C---:B--2---:R-:W-:Y:S02]  /*15be0*/  IADD3 R3, P1, PT, R6.reuse, 0x38, RZ ;  /* 0x0000003806037810 */ /* 0x044fe40007f3e0ff */
[--C-:B------:R-:W-:Y:S02]  /*15bf0*/  SHF.R.U64 R42, R6, 0x4, R7.reuse ;  /* 0x00000004062a7819 */ /* 0x100fe40000001207 */
[----:B-1----:R-:W-:Y:S01]  /*15c00*/  ISETP.LT.U32.AND P2, PT, R3, R4, PT ;  /* 0x000000040300720c */ /* 0x002fe20003f41070 */
[----:B------:R-:W-:Y:S01]  /*15c10*/  IMAD.X R6, RZ, RZ, R7, P1 ;  /* 0x000000ffff067224 */ /* 0x000fe200008e0607 */
[----:B------:R-:W-:Y:S01]  /*15c20*/  ISETP.NE.AND P1, PT, R42, -0x1, PT ;  /* 0xffffffff2a00780c */ /* 0x000fe20003f25270 */
[----:B------:R-:W-:-:S03]  /*15c30*/  IMAD.MOV.U32 R3, RZ, RZ, R42 ;  /* 0x000000ffff037224 */ /* 0x000fc600078e002a */
[----:B------:R-:W-:-:S13]  /*15c40*/  ISETP.LT.U32.AND.EX P1, PT, R6, R5, P1, P2 ;  /* 0x000000050600720c */ /* 0x000fda0000f21120 */
[----:B------:R-:W-:Y:S02]  /*15c50*/  @!P1 IMAD.MOV.U32 R5, RZ, RZ, 0x5368 ;  /* 0x00005368ff059424 */ /* 0x000fe400078e00ff */
[----:B------:R-:W-:Y:S02]  /*15c60*/  @!P1 IMAD.MOV.U32 R3, RZ, RZ, -0x1 ;  /* 0xffffffffff039424 */ /* 0x000fe400078e00ff */
[----:B------:R-:W-:Y:S01]  /*15c70*/  @!P1 IMAD.MOV.U32 R10, RZ, RZ, 0x2 ;  /* 0x00000002ff0a9424 */ /* 0x000fe200078e00ff */
[----:B------:R1:W-:Y:S01]  /*15c80*/  @!P1 STL [R0], R5 ;  /* 0x0000000500009387 */ /* 0x0003e20000100800 */
[----:B------:R-:W-:Y:S01]  /*15c90*/  @!P1 IMAD.MOV.U32 R34, RZ, RZ, 0x1 ;  /* 0x00000001ff229424 */ /* 0x000fe200078e00ff */
[----:B------:R-:W-:Y:S06]  /*15ca0*/  @!P1 BRA `(.L_x_339) ;  /* 0x0000001400549947 */ /* 0x000fec0003800000 */
[----:B-1----:R-:W1:Y:S01]  /*15cb0*/  LDS.64 R4, [R39] ;  /* 0x0000000027047984 */ /* 0x002e620000000a00 */
[----:B------:R-:W-:Y:S01]  /*15cc0*/  SHF.R.S64 R35, RZ, 0x1c, R42 ;  /* 0x0000001cff237819 */ /* 0x000fe2000000102a */
[----:B------:R-:W-:Y:S01]  /*15cd0*/  IMAD.MOV.U32 R53, RZ, RZ, 0xb56 ;  /* 0x00000b56ff357424 */ /* 0x000fe200078e00ff */
[C---:B------:R-:W-:Y:S01]  /*15ce0*/  R2UR UR8, R20.reuse ;  /* 0x00000000140872ca */ /* 0x040fe200000e0000 */
[----:B------:R-:W-:Y:S01]  /*15cf0*/  IMAD.MOV.U32 R10, RZ, RZ, 0x1 ;  /* 0x00000001ff0a7424 */ /* 0x000fe200078e00ff */
[C---:B------:R-:W-:Y:S01]  /*15d00*/  R2UR UR9, R21.reuse ;  /* 0x00000000150972ca */ /* 0x040fe200000e0000 */
[----:B------:R-:W-:Y:S01]  /*15d10*/  IMAD.MOV.U32 R51, RZ, RZ, 0x3 ;  /* 0x00000003ff337424 */ /* 0x000fe200078e00ff */
[C---:B------:R-:W-:Y:S01]  /*15d20*/  R2UR UR14, R20.reuse ;  /* 0x00000000140e72ca */ /* 0x040fe200000e0000 */
[----:B------:R-:W-:Y:S01]  /*15d30*/  IMAD.MOV.U32 R34, RZ, RZ, 0x30 ;  /* 0x00000030ff227424 */ /* 0x000fe200078e00ff */
        /* <DEDUP_REMOVED lines=10> */
[----:B-1----:R-:W-:-:S05]  /*15de0*/  IADD3 R44, P1, PT, R4, R35, RZ ;  /* 0x00000023042c7210 */ /* 0x002fca0007f3e0ff */
[----:B------:R-:W-:-:S05]  /*15df0*/  IMAD.X R45, R5, 0x1, R43, P1 ;  /* 0x00000001052d7824 */ /* 0x000fca00008e062b */
[----:B------:R-:W-:Y:S04]  /*15e00*/  ST.E desc[UR8][R44.64+0x4], R53 ;  /* 0x000004352c007985 */ /* 0x000fe8000c101908 */
[----:B------:R-:W-:Y:S04]  /*15e10*/  ST.E desc[UR14][R44.64+0xc], R51 ;  /* 0x00000c332c007985 */ /* 0x000fe8000c10190e */
[----:B------:R-:W-:Y:S04]  /*15e20*/  ST.E.U8 desc[UR4][R44.64], RZ ;  /* 0x000000ff2c007985 */ /* 0x000fe8000c101104 */
[----:B------:R-:W-:Y:S04]  /*15e30*/  ST.E.U8 desc[UR6][R44.64+0x1], RZ ;  /* 0x000001ff2c007985 */ /* 0x000fe8000c101106 */
[----:B------:R-:W-:Y:S04]  /*15e40*/  ST.E.U8 desc[UR10][R44.64+0x3], R10 ;  /* 0x0000030a2c007985 */ /* 0x000fe8000c10110a */
[----:B------:R-:W-:Y:S04]  /*15e50*/  ST.E desc[UR12][R44.64+0x8], R34 ;  /* 0x000008222c007985 */ /* 0x000fe8000c10190c */
[----:B------:R-:W1:Y:S02]  /*15e60*/  LDS.128 R4, [R39] ;  /* 0x0000000027047984 */ /* 0x000e640000000c00 */
[----:B-1----:R-:W-:-:S05]  /*15e70*/  IADD3 R48, P1, PT, R4, R35, RZ ;  /* 0x0000002304307210 */ /* 0x002fca0007f3e0ff */
[----:B------:R-:W-:-:S05]  /*15e80*/  IMAD.X R49, R5, 0x1, R43, P1 ;  /* 0x0000000105317824 */ /* 0x000fca00008e062b */
[----:B------:R-:W2:Y:S01]  /*15e90*/  LD.E R55, desc[UR4][R48.64+0xc] ;  /* 0x00000c0430377980 */ /* 0x000ea2000c101900 */
[----:B------:R-:W-:Y:S01]  /*15ea0*/  BSSY B0, `(.L_x_364) ;  /* 0x0000062000007945 */ /* 0x000fe20003800000 */
[----:B------:R-:W-:Y:S01]  /*15eb0*/  IMAD.MOV.U32 R42, RZ, RZ, 0x1 ;  /* 0x00000001ff2a7424 */ /* 0x000fe200078e00ff */
[----:B--2---:R-:W-:-:S13]  /*15ec0*/  ISETP.GT.AND P1, PT, R55, RZ, PT ;  /* 0x000000ff3700720c */ /* 0x004fda0003f24270 */
[----:B------:R-:W-:Y:S05]  /*15ed0*/  @P1 BRA `(.L_x_365) ;  /* 0x0000000400681947 */ /* 0x000fea0003800000 */
[----:B------:R-:W-:Y:S02]  /*15ee0*/  R2UR UR4, R20 ;  /* 0x00000000140472ca */ /* 0x000fe400000e0000 */
[----:B------:R-:W-:-:S13]  /*15ef0*/  R2UR UR5, R21 ;  /* 0x00000000150572ca */ /* 0x000fda00000e0000 */
        /* <DEDUP_REMOVED lines=16> */
[----:B------:R-:W-:Y:S01]  /*16000*/  IMAD.MOV.U32 R59, RZ, RZ, -0x1 ;  /* 0xffffffffff3b7424 */ /* 0x000fe200078e00ff */
[C---:B------:R-:W-:Y:S02]  /*16010*/  R2UR UR5, R21.reuse ;  /* 0x00000000150572ca */ /* 0x040fe400000e0000 */
        /* <DEDUP_REMOVED lines=15> */
[----:B------:R-:W-:Y:S04]  /*16110*/  ST.E.U8 desc[UR4][R4.64], RZ ;  /* 0x000000ff04007985 */ /* 0x000fe8000c101104 */
[----:B------:R-:W-:Y:S04]  /*16120*/  ST.E.U8 desc[UR6][R4.64+0x1], RZ ;  /* 0x000001ff04007985 */ /* 0x000fe8000c101106 */
[----:B------:R-:W-:Y:S04]  /*16130*/  ST.E.U8 desc[UR10][R4.64+0x3], R10 ;  /* 0x0000030a04007985 */ /* 0x000fe8000c10110a */
[----:B------:R-:W-:Y:S04]  /*16140*/  ST.E desc[UR12][R4.64+0x8], R34 ;  /* 0x0000082204007985 */ /* 0x000fe8000c10190c */
[----:B-1----:R-:W1:Y:S02]  /*16150*/  LDS.64 R6, [R39] ;  /* 0x0000000027067984 */ /* 0x002e640000000a00 */
        /* <DEDUP_REMOVED lines=12> */
[----:B--23--:R-:W-:-:S13]  /*16220*/  ISETP.EQ.AND P2, PT, R44, RZ, PT ;  /* 0x000000ff2c00720c */ /* 0x00cfda0003f42270 */
.L_x_367:
[----:B------:R-:W-:Y:S05]  /*16230*/  BSYNC B3 ;  /* 0x0000000000037941 */ /* 0x000fea0003800000 */
.L_x_366:
[----:B------:R-:W-:Y:S01]  /*16240*/  BSSY B3, `(.L_x_368) ;  /* 0x0000021000037945 */ /* 0x000fe20003800000 */
[----:B-1----:R-:W-:Y:S02]  /*16250*/  IMAD.MOV.U32 R7, RZ, RZ, RZ ;  /* 0x000000ffff077224 */ /* 0x002fe400078e00ff */
        /* <DEDUP_REMOVED lines=18> */
[----:B------:R2:W-:Y:S04]  /*16380*/  ST.E desc[UR4][R4.64+0x24], RZ ;  /* 0x000024ff04007985 */ /* 0x0005e8000c101904 */
[----:B------:R-:W3:Y:S01]  /*16390*/  LDL R6, [R0] ;  /* 0x0000000000067983 */ /* 0x000ee20000100800 */
[----:B------:R-:W-:Y:S01]  /*163a0*/  IMAD.MOV.U32 R7, RZ, RZ, RZ ;  /* 0x000000ffff077224 */ /* 0x000fe200078e00ff */
        /* <DEDUP_REMOVED lines=10> */
.L_x_369:
[----:B------:R-:W-:Y:S05]  /*16450*/  BSYNC B3 ;  /* 0x0000000000037941 */ /* 0x000fea0003800000 */
.L_x_368:
[----:B------:R2:W-:Y:S01]  /*16460*/  STL [R0], R7 ;  /* 0x0000000700007387 */ /* 0x0005e20000100800 */
[----:B------:R-:W-:Y:S05]  /*16470*/  BRA `(.L_x_370) ;  /* 0x0000000000107947 */ /* 0x000fea0003800000 */
.L_x_365:
[----:B------:R-:W-:Y:S01]  /*16480*/  R2UR UR4, R20 ;  /* 0x00000000140472ca */ /* 0x000fe200000e0000 */
[----:B------:R-:W-:Y:S01]  /*16490*/  IMAD.MOV.U32 R5, RZ, RZ, -0x1 ;  /* 0xffffffffff057424 */ /* 0x000fe200078e00ff */
[----:B------:R-:W-:-:S13]  /*164a0*/  R2UR UR5, R21 ;  /* 0x00000000150572ca */ /* 0x000fda00000e0000 */
[----:B------:R3:W-:Y:S02]  /*164b0*/  ST.E desc[UR4][R48.64+0x20], R5 ;  /* 0x0000200530007985 */ /* 0x0007e4000c101904 */
.L_x_370:
[----:B------:R-:W-:Y:S05]  /*164c0*/  BSYNC B0 ;  /* 0x0000000000007941 */ /* 0x000fea0003800000 */
.L_x_364:
[----:B-123--:R-:W1:Y:S01]  /*164d0*/  LDS.128 R4, [R39] ;  /* 0x0000000027047984 */ /* 0x00ee620000000c00 */
[----:B------:R-:W-:Y:S02]  /*164e0*/  R2UR UR4, R20 ;  /* 0x00000000140472ca */ /* 0x000fe400000e0000 */
[----:B------:R-:W-:Y:S02]  /*164f0*/  R2UR UR5, R21 ;  /* 0x00000000150572ca */ /* 0x000fe400000e0000 */
[----:B-1----:R-:W-:-:S05]  /*16500*/  IADD3 R44, P1, PT, R4, R35, RZ ;  /* 0x00000023042c7210 */ /* 0x002fca0007f3e0ff */
[----:B------:R-:W-:-:S06]  /*16510*/  IMAD.X R45, R5, 0x1, R43, P1 ;  /* 0x00000001052d7824 */ /* 0x000fcc00008e062b */
[----:B------:R-:W2:Y:S01]  /*16520*/  LD.E R53, desc[UR4][R44.64+0xc] ;  /* 0x00000c042c357980 */ /* 0x000ea2000c101900 */
[----:B------:R-:W-:Y:S01]  /*16530*/  BSSY B0, `(.L_x_371) ;  /* 0x0000061000007945 */ /* 0x000fe20003800000 */
[----:B--2---:R-:W-:-:S13]  /*16540*/  ISETP.GT.AND P1, PT, R53, 0x1, PT ;  /* 0x000000013500780c */ /* 0x004fda0003f24270 */
[----:B------:R-:W-:Y:S05]  /*16550*/  @P1 BRA `(.L_x_372) ;  /* 0x0000000400681947 */ /* 0x000fea0003800000 */
[----:B------:R-:W-:Y:S02]  /*16560*/  R2UR UR4, R20 ;  /* 0x00000000140472ca */ /* 0x000fe400000e0000 */
[----:B------:R-:W-:-:S13]  /*16570*/  R2UR UR5, R21 ;  /* 0x00000000150572ca */ /* 0x000fda00000e0000 */
        /* <DEDUP_REMOVED lines=45> */
[----:B------:R-:W2:Y:S01]  /*16850*/  LDL R44, [R0] ;  /* 0x00000000002c7983 */ /* 0x000ea20000100800 */
[----:B------:R-:W-:Y:S01]  /*16860*/  IMAD.MOV.U32 R45, RZ, RZ, R48 ;  /* 0x000000ffff2d7224 */ /* 0x000fe200078e0030 */
[----:B--2---:R-:W-:Y:S01]  /*16870*/  ISETP.EQ.AND P1, PT, R44, RZ, PT ;  /* 0x000000ff2c00720c */ /* 0x004fe20003f22270 */
[----:B-1----:R-:W-:-:S12]  /*16880*/  BRA `(.L_x_375) ;  /* 0x0000000000107947 */ /* 0x002fd80003800000 */
.L_x_374:
[----:B------:R-:W-:Y:S01]  /*16890*/  IMAD.MOV.U32 R5, RZ, RZ, 0x5272 ;  /* 0x00005272ff057424 */ /* 0x000fe200078e00ff */
[----:B------:R-:W-:Y:S01]  /*168a0*/  PLOP3.LUT P1, PT, PT, PT, PT, 0x8, 0x80 ;  /* 0x000000000080781c */ /* 0x000fe20003f2e170 */
[----:B------:R-:W-:-:S03]  /*168b0*/  IMAD.MOV.U32 R45, RZ, RZ, -0x1 ;  /* 0xffffffffff2d7424 */ /* 0x000fc600078e00ff */
[----:B------:R1:W-:Y:S09]  /*168c0*/  STL [R0], R5 ;  /* 0x0000000500007387 */ /* 0x0003f20000100800 */
.L_x_375:
[----:B------:R-:W-:Y:S05]  /*168d0*/  BSYNC B3 ;  /* 0x0000000000037941 */ /* 0x000fea0003800000 */
.L_x_373:
        /* <DEDUP_REMOVED lines=31> */
.L_x_377:
[----:B------:R-:W-:Y:S05]  /*16ad0*/  BSYNC B3 ;  /* 0x0000000000037941 */ /* 0x000fea0003800000 */
.L_x_376:
[----:B------:R3:W-:Y:S01]  /*16ae0*/  STL [R0], R7 ;  /* 0x0000000700007387 */ /* 0x0007e20000100800 */
[----:B------:R-:W-:Y:S05]  /*16af0*/  BRA `(.L_x_378) ;  /* 0x0000000000107947 */ /* 0x000fea0003800000 */
.L_x_372:
[----:B------:R-:W-:Y:S01]  /*16b00*/  R2UR UR4, R20 ;  /* 0x00000000140472ca */ /* 0x000fe200000e0000 */
[----:B------:R-:W-:Y:S01]  /*16b10*/  IMAD.MOV.U32 R5, RZ, RZ, -0x1 ;  /* 0xffffffffff057424 */ /* 0x000fe200078e00ff */
[----:B------:R-:W-:-:S13]  /*16b20*/  R2UR UR5, R21 ;  /* 0x00000000150572ca */ /* 0x000fda00000e0000 */
[----:B------:R1:W-:Y:S02]  /*16b30*/  ST.E desc[UR4][R44.64+0x24], R5 ;  /* 0x000024052c007985 */ /* 0x0003e4000c101904 */
.L_x_378:
[----:B------:R-:W-:Y:S05]  /*16b40*/  BSYNC B0 ;  /* 0x0000000000007941 */ /* 0x000fea0003800000 */
.L_x_371:
[----:B-123--:R-:W1:Y:S01]  /*16b50*/  LDS.128 R4, [R39] ;  /* 0x0000000027047984 */ /* 0x00ee620000000c00 */
[----:B------:R-:W-:Y:S02]  /*16b60*/  R2UR UR4, R20 ;  /* 0x00000000140472ca */ /* 0x000fe400000e0000 */
[----:B------:R-:W-:Y:S02]  /*16b70*/  R2UR UR5, R21 ;  /* 0x00000000150572ca */ /* 0x000fe400000e0000 */
[----:B-1----:R-:W-:-:S05]  /*16b80*/  IADD3 R42, P1, PT, R4, R35, RZ ;  /* 0x00000023042a7210 */ /* 0x002fca0007f3e0ff */
[----:B------:R-:W-:-:S06]  /*16b90*/  IMAD.X R43, R5, 0x1, R43, P1 ;  /* 0x00000001052b7824 */ /* 0x000fcc00008e062b */
[----:B------:R-:W2:Y:S02]  /*16ba0*/  LD.E R45, desc[UR4][R42.64+0xc] ;  /* 0x00000c042a2d7980 */ /* 0x000ea4000c101900 */
        /* <DEDUP_REMOVED lines=53> */
.L_x_381:
[----:B------:R-:W-:Y:S01]  /*16f00*/  IMAD.MOV.U32 R5, RZ, RZ, 0x5272 ;  /* 0x00005272ff057424 */ /* 0x000fe200078e00ff */
[----:B------:R-:W-:Y:S01]  /*16f10*/  PLOP3.LUT P1, PT, PT, PT, PT, 0x8, 0x80 ;  /* 0x000000000080781c */ /* 0x000fe20003f2e170 */
[----:B------:R-:W-:-:S03]  /*16f20*/  IMAD.MOV.U32 R35, RZ, RZ, -0x1 ;  /* 0xffffffffff237424 */ /* 0x000fc600078e00ff */
[----:B------:R1:W-:Y:S09]  /*16f30*/  STL [R0], R5 ;  /* 0x0000000500007387 */ /* 0x0003f20000100800 */
.L_x_382:
[----:B------:R-:W-:Y:S05]  /*16f40*/  BSYNC B0 ;  /* 0x0000000000007941 */ /* 0x000fea0003800000 */
.L_x_380:
        /* <DEDUP_REMOVED lines=16> */
[----:B------:R-:W-:Y:S01]  /*17050*/  R2UR UR4, R20 ;  /* 0x00000000140472ca */ /* 0x000fe200000e0000 */
[----:B------:R-:W-:Y:S01]  /*17060*/  IMAD.MOV.U32 R41, RZ, RZ, 0x2 ;  /* 0x00000002ff297424 */ /* 0x000fe200078e00ff */
        /* <DEDUP_REMOVED lines=14> */
.L_x_384:
[----:B------:R-:W-:Y:S05]  /*17150*/  BSYNC B0 ;  /* 0x0000000000007941 */ /* 0x000fea0003800000 */
.L_x_383:
[----:B------:R3:W-:Y:S01]  /*17160*/  STL [R0], R7 ;  /* 0x0000000700007387 */ /* 0x0007e20000100800 */
[----:B------:R-:W-:Y:S02]  /*17170*/  IMAD.MOV.U32 R10, RZ, RZ, 0x2 ;  /* 0x00000002ff0a7424 */ /* 0x000fe400078e00ff */
[----:B------:R-:W-:Y:S01]  /*17180*/  IMAD.MOV.U32 R34, RZ, RZ, 0x1 ;  /* 0x00000001ff227424 */ /* 0x000fe200078e00ff */
[----:B------:R-:W-:Y:S06]  /*17190*/  BRA `(.L_x_339) ;  /* 0x0000000000187947 */ /* 0x000fec0003800000 */
.L_x_379:
[----:B------:R-:W-:Y:S01]  /*171a0*/  R2UR UR4, R20 ;  /* 0x00000000140472ca */ /* 0x000fe200000e0000 */
[----:B------:R-:W-:Y:S01]  /*171b0*/  IMAD.MOV.U32 R5, RZ, RZ, -0x1 ;  /* 0xffffffffff057424 */ /* 0x000fe200078e00ff */
[----:B------:R-:W-:Y:S01]  /*171c0*/  R2UR UR5, R21 ;  /* 0x00000000150572ca */ /* 0x000fe200000e0000 */
[----:B------:R-:W-:Y:S02]  /*171d0*/  IMAD.MOV.U32 R10, RZ, RZ, 0x2 ;  /* 0x00000002ff0a7424 */ /* 0x000fe400078e00ff */
[----:B------:R-:W-:-:S10]  /*171e0*/  IMAD.MOV.U32 R34, RZ, RZ, 0x1 ;  /* 0x00000001ff227424 */ /* 0x000fd400078e00ff */
[----:B------:R2:W-:Y:S02]  /*171f0*/  ST.E desc[UR4][R42.64+0x28], R5 ;  /* 0x000028052a007985 */ /* 0x0005e4000c101904 */
.L_x_339:
[----:B------:R-:W-:Y:S05]  /*17200*/  BSYNC B2 ;  /* 0x0000000000027941 */ /* 0x000fea0003800000 */
.L_x_299:
[----:B------:R-:W-:Y:S01]  /*17210*/  ISETP.NE.AND P1, PT, R34, RZ, PT ;  /* 0x000000ff2200720c */ /* 0x000fe20003f25270 */
[----:B------:R-:W-:-:S12]  /*17220*/  BSSY B0, `(.L_x_385) ;  /* 0x0000e05000007945 */ /* 0x000fd80003800000 */
[----:B------:R-:W-:Y:S05]  /*17230*/  @!P1 BRA `(.L_x_386) ;  /* 0x000000d8005c9947 */ /* 0x000fea0003800000 */
[----:B------:R-:W-:Y:S01]  /*17240*/  ISETP.GE.AND P1, PT, R10, 0x1, PT ;  /* 0x000000010a00780c */ /* 0x000fe20003f26270 */
[----:B0-----:R-:W-:-:S12]  /*17250*/  IMAD.MOV.U32 R40, RZ, RZ, RZ ;  /* 0x000000ffff287224 */ /* 0x001fd800078e00ff */
[----:B------:R-:W-:Y:S05]  /*17260*/  @!P1 BRA `(.L_x_387) ;  /* 0x0000007c00149947 */ /* 0x000fea0003800000 */
[----:B------:R-:W-:Y:S05]  /*17270*/  @!P0 BRA `(.L_x_388) ;  /* 0x000000dc00fc8947 */ /* 0x000fea0003800000 */
[----:B------:R-:W-:Y:S02]  /*17280*/  IMAD.MOV.U32 R35, RZ, RZ, RZ ;  /* 0x000000ffff237224 */ /* 0x000fe400078e00ff */
[----:B------:R-:W-:Y:S02]  /*17290*/  IMAD.MOV R32, RZ, RZ, -R12 ;  /* 0x000000ffff207224 */ /* 0x000fe400078e0a0c */
[----:B------:R-:W-:-:S07]  /*172a0*/  IMAD.MOV.U32 R40, RZ, RZ, RZ ;  /* 0x000000ffff287224 */ /* 0x000fce00078e00ff */
.L_x_519:
[----:B------:R-:W-:-:S13]  /*172b0*/  ISETP.GE.AND P0, PT, R40, R11, PT ;  /* 0x0000000b2800720c */ /* 0x000fda0003f06270 */
[----:B01--45:R-:W-:Y:S05]  /*172c0*/  @P0 BRA `(.L_x_388) ;  /* 0x000000dc00e80947 */ /* 0x033fea0003800000 */
[----:B------:R-:W-:-:S07]  /*172d0*/  IMAD.MOV.U32 R34, RZ, RZ, R40 ;  /* 0x000000ffff227224 */ /* 0x000fce00078e0028 */
.L_x_615:
[----:B-----5:R-:W-:Y:S01]  /*172e0*/  ISETP.NE.AND P1, PT, R9, -0x1, PT ;  /* 0xffffffff0900780c */ /* 0x020fe20003f25270 */
[----:B------:R-:W-:-:S12]  /*172f0*/  BSSY B1, `(.L_x_389) ;  /* 0x0000075000017945 */ /* 0x000fd80003800000 */
[----:B012-4-:R-:W-:Y:S01]  /*17300*/  @!P1 IMAD.MOV.U32 R5, RZ, RZ, 0x5368 ;  /* 0x00005368ff059424 */ /* 0x017fe200078e00ff */
        /* <DEDUP_REMOVED lines=8> */
[----:B---3--:R-:W0:Y:S02]  /*17390*/  LDS.128 R4, [R48] ;  /* 0x0000000030047984 */ /* 0x008e240000000c00 */
        /* <DEDUP_REMOVED lines=63> */
.L_x_393:
[----:B------:R-:W-:Y:S05]  /*17790*/  BSYNC B2 ;  /* 0x0000000000027941 */ /* 0x000fea0003800000 */
.L_x_392:
        /* <DEDUP_REMOVED lines=32> */
.L_x_395:
[----:B------:R-:W-:Y:S05]  /*179a0*/  BSYNC B2 ;  /* 0x0000000000027941 */ /* 0x000fea0003800000 */
.L_x_394:
[----:B------:R1:W-:Y:S01]  /*179b0*/  STL [R0], R7 ;  /* 0x0000000700007387 */ /* 0x0003e20000100800 */
[----:B------:R-:W-:Y:S01]  /*179c0*/  PRMT R39, RZ, 0x7610, R39 ;  /* 0x00007610ff277816 */ /* 0x000fe20000000027 */
[----:B------:R-:W-:Y:S06]  /*179d0*/  BRA `(.L_x_390) ;  /* 0x0000000000187947 */ /* 0x000fec0003800000 */
.L_x_391:
[----:B------:R-:W-:Y:S02]  /*179e0*/  LEA R5, R34, 0x20, 0x2 ;  /* 0x0000002022057811 */ /* 0x000fe400078e10ff */
[----:B------:R-:W-:Y:S02]  /*179f0*/  R2UR UR4, R20 ;  /* 0x00000000140472ca */ /* 0x000fe400000e0000 */
[----:B------:R-:W-:Y:S02]  /*17a00*/  R2UR UR5, R21 ;  /* 0x00000000150572ca */ /* 0x000fe400000e0000 */
[----:B------:R-:W-:-:S05]  /*17a10*/  IADD3 R4, P0, PT, R42, R5, RZ ;  /* 0x000000052a047210 */ /* 0x000fca0007f1e0ff */
[----:B------:R-:W-:-:S06]  /*17a20*/  IMAD.X R5, RZ, RZ, R43, P0 ;  /* 0x000000ffff057224 */ /* 0x000fcc00000e062b */
[----:B------:R2:W5:Y:S02]  /*17a30*/  LD.E.U8 R39, desc[UR4][R4.64] ;  /* 0x0000000404277980 */ /* 0x000564000c101100 */
.L_x_390:
[----:B------:R-:W-:Y:S05]  /*17a40*/  BSYNC B1 ;  /* 0x0000000000017941 */ /* 0x000fea0003800000 */
.L_x_389:
[----:B------:R-:W-:Y:S01]  /*17a50*/  ISETP.NE.AND P0, PT, R13, -0x1, PT ;  /* 0xffffffff0d00780c */ /* 0x000fe20003f05270 */
[----:B------:R-:W-:-:S12]  /*17a60*/  BSSY B1, `(.L_x_396) ;  /* 0x0000072000017945 */ /* 0x000fd80003800000 */
[----:B0-2---:R-:W-:Y:S01]  /*17a70*/  @!P0 IMAD.MOV.U32 R5, RZ, RZ, 0x5368 ;  /* 0x00005368ff058424 */ /* 0x005fe200078e00ff */
        /* <DEDUP_REMOVED lines=8> */
[----:B-1-3--:R-:W0:Y:S02]  /*17b00*/  LDS.128 R4, [R48] ;  /* 0x0000000030047984 */ /* 0x00ae240000000c00 */
        /* <DEDUP_REMOVED lines=62> */
.L_x_400:
[----:B------:R-:W-:Y:S05]  /*17ef0*/  BSYNC B2 ;  /* 0x0000000000027941 */ /* 0x000fea0003800000 */
.L_x_399:
        /* <DEDUP_REMOVED lines=33> */
.L_x_402:
[----:B------:R-:W-:Y:S05]  /*18110*/  BSYNC B2 ;  /* 0x0000000000027941 */ /* 0x000fea0003800000 */
.L_x_401:
[----:B------:R2:W-:Y:S01]  /*18120*/  STL [R0], R7 ;  /* 0x0000000700007387 */ /* 0x0005e20000100800 */
[----:B------:R-:W-:Y:S01]  /*18130*/  PRMT R42, RZ, 0x7610, R42 ;  /* 0x00007610ff2a7816 */ /* 0x000fe2000000002a */
[----:B------:R-:W-:Y:S06]  /*18140*/  BRA `(.L_x_397) ;  /* 0x00000000000c7947 */ /* 0x000fec0003800000 */
.L_x_398:
[----:B------:R-:W-:Y:S02]  /*18150*/  R2UR UR4, R20 ;  /* 0x00000000140472ca */ /* 0x000fe400000e0000 */
[----:B------:R-:W-:-:S13]  /*18160*/  R2UR UR5, R21 ;  /* 0x00000000150572ca */ /* 0x000fda00000e0000 */
[----:B------:R4:W5:Y:S02]  /*18170*/  LD.E.U8 R42, desc[UR4][R42.64+0x20] ;  /* 0x000020042a2a7980 */ /* 0x000964000c101100 */
.L_x_397:
[----:B------:R-:W-:Y:S05]  /*18180*/  BSYNC B1 ;  /* 0x0000000000017941 */ /* 0x000fea0003800000 */
.L_x_396:
        /* <DEDUP_REMOVED lines=8> */
[----:B------:R-:W-:Y:S02]  /*18210*/  IMAD.MOV.U32 R41, RZ, RZ, RZ ;  /* 0x000000ffff297224 */ /* 0x000fe400078e00ff */
[----:B------:R-:W-:Y:S02]  /*18220*/  IMAD.MOV.U32 R50, RZ, RZ, 0x24 ;  /* 0x00000024ff327424 */ /* 0x000fe400078e00ff */
[----:B------:R-:W-:Y:S02]  /*18230*/  IMAD.MOV.U32 R42, RZ, RZ, R32 ;  /* 0x000000ffff2a7224 */ /* 0x000fe400078e0020 */
[----:B------:R-:W-:-:S07]  /*18240*/  IMAD.MOV.U32 R48, RZ, RZ, R34 ;  /* 0x000000ffff307224 */ /* 0x000fce00078e0022 */
.L_x_419:
[----:B0-----:R-:W-:Y:S01]  /*18250*/  @!P1 IMAD.MOV.U32 R5, RZ, RZ, 0x5368 ;  /* 0x00005368ff059424 */ /* 0x001fe200078e00ff */
[----:B------:R-:W-:Y:S05]  /*18260*/  YIELD ;  /* 0x0000000000007946 */ /* 0x000fea0003800000 */
[----:B------:R0:W-:Y:S01]  /*18270*/  @!P1 STL [R0], R5 ;  /* 0x0000000500009387 */ /* 0x0001e20000100800 */
[----:B------:R-:W-:Y:S01]  /*18280*/  BSSY B1, `(.L_x_405) ;  /* 0x0000074000017945 */ /* 0x000fe20003800000 */
[----:B------:R-:W-:Y:S01]  /*18290*/  VIADD R41, R41, 0x1 ;  /* 0x0000000129297836 */ /* 0x000fe20000000000 */
[----:B----4-:R-:W-:Y:S01]  /*182a0*/  @!P1 PRMT R43, RZ, 0x7610, R43 ;  /* 0x00007610ff2b9816 */ /* 0x010fe2000000002b */
[----:B------:R-:W-:Y:S01]  /*182b0*/  VIADD R39, R48, 0x1 ;  /* 0x0000000130277836 */ /* 0x000fe20000000000 */
[----:B------:R-:W-:Y:S06]  /*182c0*/  @!P1 BRA `(.L_x_406) ;  /* 0x0000000400bc9947 */ /* 0x000fec0003800000 */
[----:B------:R-:W4:Y:S01]  /*182d0*/  S2R R4, SR_CgaCtaId ;  /* 0x0000000000047919 */ /* 0x000f220000008800 */
[----:B------:R-:W-:Y:S02]  /*182e0*/  MOV R43, 0x400 ;  /* 0x00000400002b7802 */ /* 0x000fe40000000f00 */
[----:B------:R-:W-:Y:S02]  /*182f0*/  R2UR UR4, R20 ;  /* 0x00000000140472ca */ /* 0x000fe400000e0000 */
[----:B------:R-:W-:Y:S02]  /*18300*/  R2UR UR5, R21 ;  /* 0x00000000150572ca */ /* 0x000fe400000e0000 */
[----:B----4-:R-:W-:-:S05]  /*18310*/  LEA R43, R4, R43, 0x18 ;  /* 0x0000002b042b7211 */ /* 0x010fca00078ec0ff */
[----:B0123--:R-:W0:Y:S02]  /*18320*/  LDS.128 R4, [R43] ;  /* 0x000000002b047984 */ /* 0x00fe240000000c00 */
        /* <DEDUP_REMOVED lines=62> */
.L_x_409:
[----:B------:R-:W-:Y:S05]  /*18710*/  BSYNC B2 ;  /* 0x0000000000027941 */ /* 0x000fea0003800000 */
.L_x_408:
        /* <DEDUP_REMOVED lines=32> */
.L_x_411:
[----:B------:R-:W-:Y:S05]  /*18920*/  BSYNC B2 ;  /* 0x0000000000027941 */ /* 0x000fea0003800000 */
.L_x_410:
[----:B------:R4:W-:Y:S01]  /*18930*/  STL [R0], R7 ;  /* 0x0000000700007387 */ /* 0x0009e20000100800 */
[----:B------:R-:W-:Y:S01]  /*18940*/  PRMT R43, RZ, 0x7610, R43 ;  /* 0x00007610ff2b7816 */ /* 0x000fe2000000002b */
[----:B------:R-:W-:Y:S06]  /*18950*/  BRA `(.L_x_406) ;  /* 0x0000000000187947 */ /* 0x000fec0003800000 */
.L_x_407:
[----:B------:R-:W-:Y:S01]  /*18960*/  VIADD R5, R49, 0x24 ;  /* 0x0000002431057836 */ /* 0x000fe20000000000 */
[----:B------:R-:W-:Y:S02]  /*18970*/  R2UR UR4, R20 ;  /* 0x00000000140472ca */ /* 0x000fe400000e0000 */
[----:B------:R-:W-:Y:S02]  /*18980*/  R2UR UR5, R21 ;  /* 0x00000000150572ca */ /* 0x000fe400000e0000 */
[----:B------:R-:W-:-:S05]  /*18990*/  IADD3 R4, P0, PT, R44, R5, RZ ;  /* 0x000000052c047210 */ /* 0x000fca0007f1e0ff */
[----:B------:R-:W-:-:S06]  /*189a0*/  IMAD.X R5, RZ, RZ, R45, P0 ;  /* 0x000000ffff057224 */ /* 0x000fcc00000e062d */
[----:B------:R0:W5:Y:S02]  /*189b0*/  LD.E.U8 R43, desc[UR4][R4.64] ;  /* 0x00000004042b7980 */ /* 0x000164000c101100 */
.L_x_406:
[----:B------:R-:W-:Y:S05]  /*189c0*/  BSYNC B1 ;  /* 0x0000000000017941 */ /* 0x000fea0003800000 */
.L_x_405:
        /* <DEDUP_REMOVED lines=11> */
[----:B-1234-:R-:W0:Y:S02]  /*18a80*/  LDS.128 R4, [R48] ;  /* 0x0000000030047984 */ /* 0x01ee240000000c00 */
        /* <DEDUP_REMOVED lines=61> */
.L_x_416:
[----:B------:R-:W-:Y:S05]  /*18e60*/  BSYNC B2 ;  /* 0x0000000000027941 */ /* 0x000fea0003800000 */
.L_x_415:
        /* <DEDUP_REMOVED lines=32> */
.L_x_418:
[----:B------:R-:W-:Y:S05]  /*19070*/  BSYNC B2 ;  /* 0x0000000000027941 */ /* 0x000fea0003800000 */
.L_x_417:
[----:B------:R1:W-:Y:S01]  /*19080*/  STL [R0], R7 ;  /* 0x0000000700007387 */ /* 0x0003e20000100800 */
[----:B------:R-:W-:Y:S01]  /*19090*/  PRMT R4, RZ, 0x7610, R4 ;  /* 0x00007610ff047816 */ /* 0x000fe20000000004 */
[----:B------:R-:W-:Y:S06]  /*190a0*/  BRA `(.L_x_413) ;  /* 0x0000000000187947 */ /* 0x000fec0003800000 */
.L_x_414:
[----:B------:R-:W-:Y:S01]  /*190b0*/  VIADD R5, R50, 0xffffffe0 ;  /* 0xffffffe032057836 */ /* 0x000fe20000000000 */
[----:B------:R-:W-:Y:S02]  /*190c0*/  R2UR UR4, R20 ;  /* 0x00000000140472ca */ /* 0x000fe400000e0000 */
[----:B------:R-:W-:Y:S02]  /*190d0*/  R2UR UR5, R21 ;  /* 0x00000000150572ca */ /* 0x000fe400000e0000 */
[----:B------:R-:W-:-:S05]  /*190e0*/  IADD3 R4, P0, PT, R44, R5, RZ ;  /* 0x000000052c047210 */ /* 0x000fca0007f1e0ff */
[----:B------:R-:W-:-:S06]  /*190f0*/  IMAD.X R5, RZ, RZ, R45, P0 ;  /* 0x000000ffff057224 */ /* 0x000fcc00000e062d */
[----:B------:R0:W5:Y:S02]  /*19100*/  LD.E.U8 R4, desc[UR4][R4.64+0x20] ;  /* 0x0000200404047980 */ /* 0x000164000c101100 */
.L_x_413:
[----:B------:R-:W-:Y:S05]  /*19110*/  BSYNC B1 ;  /* 0x0000000000017941 */ /* 0x000fea0003800000 */
.L_x_412:
        /* <DEDUP_REMOVED lines=10> */
.L_x_404:
[----:B------:R-:W-:-:S13]  /*191c0*/  ISETP.NE.AND P0, PT, R34, -0x1, PT ;  /* 0xffffffff2200780c */ /* 0x000fda0003f05270 */
[----:B------:R-:W-:Y:S05]  /*191d0*/  @!P0 BRA `(.L_x_388) ;  /* 0x000000c000248947 */ /* 0x000fea0003800000 */
[----:B------:R-:W-:Y:S01]  /*191e0*/  VIMNMX R51, PT, PT, R34, R11, PT ;  /* 0x0000000b22337248 */ /* 0x000fe20003fe0100 */
[----:B------:R-:W5:Y:S01]  /*191f0*/  S2UR UR5, SR_CgaCtaId ;  /* 0x00000000000579c3 */ /* 0x000f620000008800 */
[----:B------:R-:W-:-:S03]  /*19200*/  UMOV UR4, 0x400 ;  /* 0x0000040000047882 */ /* 0x000fc60000000000 */
[----:B------:R-:W-:-:S05]  /*19210*/  IMAD.IADD R39, R51, 0x1, -R40 ;  /* 0x0000000133277824 */ /* 0x000fca00078e0a28 */
[----:B------:R-:W-:-:S04]  /*19220*/  LEA R45, R39, 0x20, 0x2 ;  /* 0x00000020272d7811 */ /* 0x000fc800078e10ff */
[----:B------:R-:W-:-:S04]  /*19230*/  SHF.R.S32.HI R4, RZ, 0x1f, R45 ;  /* 0x0000001fff047819 */ /* 0x000fc8000001142d */
[----:B------:R-:W-:-:S04]  /*19240*/  LEA.HI R4, R4, R45, RZ, 0x3 ;  /* 0x0000002d04047211 */ /* 0x000fc800078f18ff */
[----:B------:R-:W-:Y:S01]  /*19250*/  LOP3.LUT R4, R4, 0xfffffff8, RZ, 0xc0, !PT ;  /* 0xfffffff804047812 */ /* 0x000fe200078ec0ff */
[----:B-----5:R-:W-:-:S04]  /*19260*/  ULEA UR4, UR5, UR4, 0x18 ;  /* 0x0000000405047291 */ /* 0x020fc8000f8ec0ff */
[----:B------:R-:W-:Y:S02]  /*19270*/  IMAD.IADD R4, R45, 0x1, -R4 ;  /* 0x000000012d047824 */ /* 0x000fe400078e0a04 */
        /* <DEDUP_REMOVED lines=13> */
[----:B01234-:R-:W0:Y:S03]  /*19350*/  LDS.128 R4, [R44] ;  /* 0x000000002c047984 */ /* 0x01fe260000000c00 */
[----:B------:R-:W-:-:S06]  /*19360*/  SHF.R.S32.HI R43, RZ, 0x1f, R42 ;  /* 0x0000001fff2b7819 */ /* 0x000fcc000001142a */
[----:B------:R-:W2:Y:S01]  /*19370*/  ATOMG.E.ADD.64.STRONG.GPU PT, R42, desc[UR4][R14.64+0x8], R42 ;  /* 0x8000082a0e2a79a8 */ /* 0x000ea200081ef504 */
[----:B------:R-:W-:Y:S01]  /*19380*/  SHF.R.S32.HI R41, RZ, 0x1f, R45 ;  /* 0x0000001fff297819 */ /* 0x000fe2000001142d */
        /* <DEDUP_REMOVED lines=16> */
[----:B0-----:R-:W-:Y:S01]  /*19490*/  IMAD.MOV.U32 R7, RZ, RZ, 0x10ef ;  /* 0x000010efff077424 */ /* 0x001fe200078e00ff */
[C---:B------:R-:W-:Y:S01]  /*194a0*/  R2UR UR9, R21.reuse ;  /* 0x00000000150972ca */ /* 0x040fe200000e0000 */
[----:B------:R-:W-:Y:S01]  /*194b0*/  IMAD.MOV.U32 R6, RZ, RZ, 0x1 ;  /* 0x00000001ff067424 */ /* 0x000fe200078e00ff */
        /* <DEDUP_REMOVED lines=25> */
.L_x_442:
        /* <DEDUP_REMOVED lines=69> */
.L_x_430:
[----:B------:R-:W-:Y:S05]  /*19aa0*/  BSYNC B9 ;  /* 0x0000000000097941 */ /* 0x000fea0003800000 */
.L_x_429:
        /* <DEDUP_REMOVED lines=32> */
.L_x_432:
[----:B------:R-:W-:Y:S05]  /*19cb0*/  BSYNC B9 ;  /* 0x0000000000097941 */ /* 0x000fea0003800000 */
.L_x_431:
[----:B------:R1:W-:Y:S01]  /*19cc0*/  STL [R0], R7 ;  /* 0x0000000700007387 */ /* 0x0003e20000100800 */
[----:B------:R-:W-:Y:S05]  /*19cd0*/  BRA `(.L_x_433) ;  /* 0x0000000000147947 */ /* 0x000fea0003800000 */
.L_x_428:
[----:B------:R-:W-:Y:S02]  /*19ce0*/  R2UR UR4, R20 ;  /* 0x00000000140472ca */ /* 0x000fe400000e0000 */
[----:B------:R-:W-:Y:S02]  /*19cf0*/  R2UR UR5, R21 ;  /* 0x00000000150572ca */ /* 0x000fe400000e0000 */
[----:B------:R-:W-:-:S05]  /*19d00*/  LEA R4, P0, R42, R48, 0x2 ;  /* 0x000000302a047211 */ /* 0x000fca00078010ff */
[----:B------:R-:W-:-:S06]  /*19d10*/  IMAD.X R5, RZ, RZ, R49, P0 ;  /* 0x000000ffff057224 */ /* 0x000fcc00000e0631 */
[----:B------:R0:W-:Y:S02]  /*19d20*/  ST.E desc[UR4][R4.64+0x20], RZ ;  /* 0x000020ff04007985 */ /* 0x0001e4000c101904 */
.L_x_433:
[----:B------:R-:W-:Y:S05]  /*19d30*/  BSYNC B5 ;  /* 0x0000000000057941 */ /* 0x000fea0003800000 */
.L_x_427:
[----:B------:R-:W2:Y:S01]  /*19d40*/  S2UR UR5, SR_CgaCtaId ;  /* 0x00000000000579c3 */ /* 0x000ea20000008800 */
[----:B------:R-:W-:Y:S02]  /*19d50*/  UMOV UR4, 0x400 ;  /* 0x0000040000047882 */ /* 0x000fe40000000000 */
[----:B--2---:R-:W-:Y:S01]  /*19d60*/  ULEA UR4, UR5, UR4, 0x18 ;  /* 0x0000000405047291 */ /* 0x004fe2000f8ec0ff */
[----:B------:R-:W-:-:S05]  /*19d70*/  R2UR UR5, R21 ;  /* 0x00000000150572ca */ /* 0x000fca00000e0000 */
[----:B------:R-:W-:Y:S01]  /*19d80*/  IMAD.U32 R44, RZ, RZ, UR4 ;  /* 0x00000004ff2c7e24 */ /* 0x000fe2000f8e00ff */
[----:B------:R-:W-:-:S04]  /*19d90*/  R2UR UR4, R20 ;  /* 0x00000000140472ca */ /* 0x000fc800000e0000 */
[----:B01----:R-:W0:Y:S02]  /*19da0*/  LDS.128 R4, [R44] ;  /* 0x000000002c047984 */ /* 0x003e240000000c00 */
        /* <DEDUP_REMOVED lines=61> */
.L_x_437:
[----:B------:R-:W-:Y:S01]  /*1a180*/  IMAD.MOV.U32 R5, RZ, RZ, 0x5272 ;  /* 0x00005272ff057424 */ /* 0x000fe200078e00ff */
[----:B------:R-:W-:Y:S01]  /*1a190*/  PLOP3.LUT P0, PT, PT, PT, PT, 0x8, 0x80 ;  /* 0x000000000080781c */ /* 0x000fe20003f0e170 */
[----:B------:R-:W-:-:S03]  /*1a1a0*/  IMAD.MOV.U32 R45, RZ, RZ, -0x1 ;  /* 0xffffffffff2d7424 */ /* 0x000fc600078e00ff */
[----:B------:R0:W-:Y:S09]  /*1a1b0*/  STL [R0], R5 ;  /* 0x0000000500007387 */ /* 0x0001f20000100800 */
.L_x_438:
[----:B------:R-:W-:Y:S05]  /*1a1c0*/  BSYNC B9 ;  /* 0x0000000000097941 */ /* 0x000fea0003800000 */
.L_x_436:
        /* <DEDUP_REMOVED lines=31> */
.L_x_440:
[----:B------:R-:W-:Y:S05]  /*1a3c0*/  BSYNC B9 ;  /* 0x0000000000097941 */ /* 0x000fea0003800000 */
.L_x_439:
[----:B------:R2:W-:Y:S01]  /*1a3d0*/  STL [R0], R7 ;  /* 0x0000000700007387 */ /* 0x0005e20000100800 */
[----:B------:R-:W-:Y:S05]  /*1a3e0*/  BRA `(.L_x_441) ;  /* 0x0000000000147947 */ /* 0x000fea0003800000 */
.L_x_435:
[----:B------:R-:W-:Y:S02]  /*1a3f0*/  R2UR UR4, R20 ;  /* 0x00000000140472ca */ /* 0x000fe400000e0000 */
[----:B------:R-:W-:Y:S02]  /*1a400*/  R2UR UR5, R21 ;  /* 0x00000000150572ca */ /* 0x000fe400000e0000 */
[----:B------:R-:W-:-:S05]  /*1a410*/  LEA R4, P0, R53, R48, 0x2 ;  /* 0x0000003035047211 */ /* 0x000fca00078010ff */
[----:B------:R-:W-:-:S06]  /*1a420*/  IMAD.X R5, RZ, RZ, R49, P0 ;  /* 0x000000ffff057224 */ /* 0x000fcc00000e0631 */
[----:B------:R3:W-:Y:S02]  /*1a430*/  ST.E desc[UR4][R4.64+0x20], RZ ;  /* 0x000020ff04007985 */ /* 0x0007e4000c101904 */
.L_x_441:
[----:B------:R-:W-:Y:S05]  /*1a440*/  BSYNC B5 ;  /* 0x0000000000057941 */ /* 0x000fea0003800000 */
.L_x_434:
[----:B------:R-:W-:-:S05]  /*1a450*/  VIADD R42, R42, 0x2 ;  /* 0x000000022a2a7836 */ /* 0x000fca0000000000 */
[----:B------:R-:W-:-:S13]  /*1a460*/  ISETP.NE.AND P0, PT, R42, R43, PT ;  /* 0x0000002b2a00720c */ /* 0x000fda0003f05270 */
[----:B------:R-:W-:Y:S05]  /*1a470*/  @P0 BRA `(.L_x_442) ;  /* 0xfffffff000740947 */ /* 0x000fea000383ffff */
[----:B------:R-:W-:Y:S05]  /*1a480*/  BSYNC B1 ;  /* 0x0000000000017941 */ /* 0x000fea0003800000 */
.L_x_426:
[----:B------:R-:W-:-:S07]  /*1a490*/  IMAD.MOV.U32 R45, RZ, RZ, R43 ;  /* 0x000000ffff2d7224 */ /* 0x000fce00078e002b */
.L_x_425:
[----:B------:R-:W-:Y:S05]  /*1a4a0*/  BSYNC B2 ;  /* 0x0000000000027941 */ /* 0x000fea0003800000 */
.L_x_424:
[----:B---3--:R-:W-:Y:S01]  /*1a4b0*/  LOP3.LUT R4, R39, 0x1, RZ, 0xc0, !PT ;  /* 0x0000000127047812 */ /* 0x008fe200078ec0ff */
[----:B------:R-:W-:Y:S03]  /*1a4c0*/  BSSY B1, `(.L_x_422) ;  /* 0x000006e000017945 */ /* 0x000fe60003800000 */
[----:B------:R-:W-:-:S13]  /*1a4d0*/  ISETP.NE.U32.AND P0, PT, R4, 0x1, PT ;  /* 0x000000010400780c */ /* 0x000fda0003f05070 */
[----:B------:R-:W-:Y:S05]  /*1a4e0*/  @P0 BRA `(.L_x_443) ;  /* 0x0000000400ac0947 */ /* 0x000fea0003800000 */
[----:B012---:R-:W0:Y:S01]  /*1a4f0*/  LDS.128 R4, [R44] ;  /* 0x000000002c047984 */ /* 0x007e220000000c00 */
        /* <DEDUP_REMOVED lines=62> */
.L_x_446:
[----:B------:R-:W-:Y:S01]  /*1a8e0*/  IMAD.MOV.U32 R5, RZ, RZ, 0x5272 ;  /* 0x00005272ff057424 */ /* 0x000fe200078e00ff */
[----:B------:R-:W-:Y:S01]  /*1a8f0*/  PLOP3.LUT P0, PT, PT, PT, PT, 0x8, 0x80 ;  /* 0x000000000080781c */ /* 0x000fe20003f0e170 */
[----:B------:R-:W-:-:S03]  /*1a900*/  IMAD.MOV.U32 R43, RZ, RZ, -0x1 ;  /* 0xffffffffff2b7424 */ /* 0x000fc600078e00ff */
[----:B------:R0:W-:Y:S09]  /*1a910*/  STL [R0], R5 ;  /* 0x0000000500007387 */ /* 0x0001f20000100800 */
.L_x_447:
[----:B------:R-:W-:Y:S05]  /*1a920*/  BSYNC B2 ;  /* 0x0000000000027941 */ /* 0x000fea0003800000 */
.L_x_445:
        /* <DEDUP_REMOVED lines=31> */
.L_x_449:
[----:B------:R-:W-:Y:S05]  /*1ab20*/  BSYNC B2 ;  /* 0x0000000000027941 */ /* 0x000fea0003800000 */
.L_x_448:
[----:B------:R4:W-:Y:S01]  /*1ab30*/  STL [R0], R7 ;  /* 0x0000000700007387 */ /* 0x0009e20000100800 */
[----:B------:R-:W-:Y:S05]  /*1ab40*/  BRA `(.L_x_443) ;  /* 0x0000000000147947 */ /* 0x000fea0003800000 */
.L_x_444:
[----:B------:R-:W-:Y:S02]  /*1ab50*/  R2UR UR4, R20 ;  /* 0x00000000140472ca */ /* 0x000fe400000e0000 */
[----:B------:R-:W-:Y:S02]  /*1ab60*/  R2UR UR5, R21 ;  /* 0x00000000150572ca */ /* 0x000fe400000e0000 */
[----:B------:R-:W-:-:S05]  /*1ab70*/  LEA R4, P0, R45, R42, 0x2 ;  /* 0x0000002a2d047211 */ /* 0x000fca00078010ff */
[----:B------:R-:W-:-:S06]  /*1ab80*/  IMAD.X R5, RZ, RZ, R43, P0 ;  /* 0x000000ffff057224 */ /* 0x000fcc00000e062b */
[----:B------:R3:W-:Y:S02]  /*1ab90*/  ST.E desc[UR4][R4.64+0x20], RZ ;  /* 0x000020ff04007985 */ /* 0x0007e4000c101904 */
.L_x_443:
[----:B------:R-:W-:Y:S05]  /*1aba0*/  BSYNC B1 ;  /* 0x0000000000017941 */ /* 0x000fea0003800000 */
.L_x_422:
[----:B------:R-:W-:-:S13]  /*1abb0*/  ISETP.GE.AND P0, PT, R39, 0x1, PT ;  /* 0x000000012700780c */ /* 0x000fda0003f06270 */
[----:B------:R-:W-:Y:S05]  /*1abc0*/  @!P0 BREAK B3 ;  /* 0x0000000000038942 */ /* 0x000fea0003800000 */
[----:B------:R-:W-:Y:S05]  /*1abd0*/  @!P0 BRA `(.L_x_423) ;  /* 0x0000000c00c88947 */ /* 0x000fea0003800000 */
[----:B------:R-:W-:Y:S05]  /*1abe0*/  BSYNC B3 ;  /* 0x0000000000037941 */ /* 0x000fea0003800000 */
.L_x_421:
[----:B------:R-:W-:Y:S01]  /*1abf0*/  ISETP.NE.AND P2, PT, R9, -0x1, PT ;  /* 0xffffffff0900780c */ /* 0x000fe20003f45270 */
[----:B------:R-:W-:-:S12]  /*1ac00*/  IMAD.MOV.U32 R42, RZ, RZ, RZ ;  /* 0x000000ffff2a7224 */ /* 0x000fd800078e00ff */
.L_x_464:
[----:B01-3--:R-:W-:Y:S01]  /*1ac10*/  @!P2 IMAD.MOV.U32 R5, RZ, RZ, 0x5368 ;  /* 0x00005368ff05a424 */ /* 0x00bfe200078e00ff */
[----:B------:R-:W-:Y:S05]  /*1ac20*/  YIELD ;  /* 0x0000000000007946 */ /* 0x000fea0003800000 */
[----:B------:R0:W-:Y:S01]  /*1ac30*/  @!P2 STL [R0], R5 ;  /* 0x000000050000a387 */ /* 0x0001e20000100800 */
[----:B------:R-:W-:Y:S01]  /*1ac40*/  BSSY B1, `(.L_x_450) ;  /* 0x0000072000017945 */ /* 0x000fe20003800000 */
[----:B-----5:R-:W-:-:S03]  /*1ac50*/  @!P2 PRMT R43, RZ, 0x7610, R43 ;  /* 0x00007610ff2ba816 */ /* 0x020fc6000000002b */
[----:B------:R-:W-:Y:S05]  /*1ac60*/  @!P2 BRA `(.L_x_451) ;  /* 0x0000000400bca947 */ /* 0x000fea0003800000 */
        /* <DEDUP_REMOVED lines=68> */
.L_x_454:
[----:B------:R-:W-:Y:S05]  /*1b0b0*/  BSYNC B2 ;  /* 0x0000000000027941 */ /* 0x000fea0003800000 */
.L_x_453:
        /* <DEDUP_REMOVED lines=32> */
.L_x_456:
[----:B------:R-:W-:Y:S05]  /*1b2c0*/  BSYNC B2 ;  /* 0x0000000000027941 */ /* 0x000fea0003800000 */
.L_x_455:
[----:B------:R1:W-:Y:S01]  /*1b2d0*/  STL [R0], R7 ;  /* 0x0000000700007387 */ /* 0x0003e20000100800 */
[----:B------:R-:W-:Y:S01]  /*1b2e0*/  PRMT R43, RZ, 0x7610, R43 ;  /* 0x00007610ff2b7816 */ /* 0x000fe2000000002b */
[----:B------:R-:W-:Y:S06]  /*1b2f0*/  BRA `(.L_x_451) ;  /* 0x0000000000187947 */ /* 0x000fec0003800000 */
.L_x_452:
[----:B------:R-:W-:Y:S02]  /*1b300*/  LEA R5, R40, 0x20, 0x2 ;  /* 0x0000002028057811 */ /* 0x000fe400078e10ff */
[----:B------:R-:W-:Y:S02]  /*1b310*/  R2UR UR4, R20 ;  /* 0x00000000140472ca */ /* 0x000fe400000e0000 */
[----:B------:R-:W-:Y:S02]  /*1b320*/  R2UR UR5, R21 ;  /* 0x00000000150572ca */ /* 0x000fe400000e0000 */
[----:B------:R-:W-:-:S05]  /*1b330*/  IADD3 R4, P0, PT, R44, R5, RZ ;  /* 0x000000052c047210 */ /* 0x000fca0007f1e0ff */
[----:B------:R-:W-:-:S06]  /*1b340*/  IMAD.X R5, RZ, RZ, R45, P0 ;  /* 0x000000ffff057224 */ /* 0x000fcc00000e062d */
[----:B------:R3:W5:Y:S02]  /*1b350*/  LD.E.U8 R43, desc[UR4][R4.64] ;  /* 0x00000004042b7980 */ /* 0x000764000c101100 */
.L_x_451:
[----:B------:R-:W-:Y:S05]  /*1b360*/  BSYNC B1 ;  /* 0x0000000000017941 */ /* 0x000fea0003800000 */
.L_x_450:
[----:B------:R-:W-:Y:S01]  /*1b370*/  ISETP.NE.AND P0, PT, R41, -0x1, PT ;  /* 0xffffffff2900780c */ /* 0x000fe20003f05270 */
[----:B------:R-:W-:-:S12]  /*1b380*/  BSSY B1, `(.L_x_457) ;  /* 0x0000073000017945 */ /* 0x000fd80003800000 */
[----:B0--3--:R-:W-:-:S05]  /*1b390*/  @!P0 IMAD.MOV.U32 R5, RZ, RZ, 0x5368 ;  /* 0x00005368ff058424 */ /* 0x009fca00078e00ff */
[----:B------:R0:W-:Y:S01]  /*1b3a0*/  @!P0 STL [R0], R5 ;  /* 0x0000000500008387 */ /* 0x0001e20000100800 */
[----:B------:R-:W-:Y:S05]  /*1b3b0*/  @!P0 BRA `(.L_x_458) ;  /* 0x0000000400bc8947 */ /* 0x000fea0003800000 */
[----:B0-----:R-:W0:Y:S01]  /*1b3c0*/  S2R R5, SR_CgaCtaId ;  /* 0x0000000000057919 */ /* 0x001e220000008800 */
[----:B------:R-:W-:Y:S02]  /*1b3d0*/  MOV R4, 0x400 ;  /* 0x0000040000047802 */ /* 0x000fe40000000f00 */
[----:B------:R-:W-:Y:S02]  /*1b3e0*/  R2UR UR4, R20 ;  /* 0x00000000140472ca */ /* 0x000fe400000e0000 */
[----:B------:R-:W-:Y:S02]  /*1b3f0*/  R2UR UR5, R21 ;  /* 0x00000000150572ca */ /* 0x000fe400000e0000 */
[----:B0-----:R-:W-:-:S05]  /*1b400*/  LEA R50, R5, R4, 0x18 ;  /* 0x0000000405327211 */ /* 0x001fca00078ec0ff */
[----:B-12-4-:R-:W0:Y:S02]  /*1b410*/  LDS.128 R4, [R50] ;  /* 0x0000000032047984 */ /* 0x016e240000000c00 */
        /* <DEDUP_REMOVED lines=61> */
.L_x_461:
[----:B------:R-:W-:Y:S05]  /*1b7f0*/  BSYNC B2 ;  /* 0x0000000000027941 */ /* 0x000fea0003800000 */
.L_x_460:
        /* <DEDUP_REMOVED lines=32> */
.L_x_463:
[----:B------:R-:W-:Y:S05]  /*1ba00*/  BSYNC B2 ;  /* 0x0000000000027941 */ /* 0x000fea0003800000 */
.L_x_462:
[----:B------:R1:W-:Y:S01]  /*1ba10*/  STL [R0], R7 ;  /* 0x0000000700007387 */ /* 0x0003e20000100800 */
[----:B------:R-:W-:Y:S05]  /*1ba20*/  BRA `(.L_x_458) ;  /* 0x0000000000207947 */ /* 0x000fea0003800000 */
.L_x_459:
        /* <DEDUP_REMOVED lines=8> */
.L_x_458:
[----:B------:R-:W-:Y:S05]  /*1bab0*/  BSYNC B1 ;  /* 0x0000000000017941 */ /* 0x000fea0003800000 */
.L_x_457:
[----:B------:R-:W-:Y:S02]  /*1bac0*/  VIADD R42, R42, 0x1 ;  /* 0x000000012a2a7836 */ /* 0x000fe40000000000 */
[----:B------:R-:W-:-:S03]  /*1bad0*/  VIADD R40, R40, 0x1 ;  /* 0x0000000128287836 */ /* 0x000fc60000000000 */
[----:B------:R-:W-:-:S13]  /*1bae0*/  ISETP.NE.AND P0, PT, R42, R39, PT ;  /* 0x000000272a00720c */ /* 0x000fda0003f05270 */
[----:B------:R-:W-:Y:S05]  /*1baf0*/  @P0 BRA `(.L_x_464) ;  /* 0xfffffff000440947 */ /* 0x000fea000383ffff */
.L_x_423:
[----:B------:R-:W-:Y:S05]  /*1bb00*/  BSYNC B4 ;  /* 0x0000000000047941 */ /* 0x000fea0003800000 */
.L_x_420:
[----:B------:R-:W-:Y:S05]  /*1bb10*/  YIELD ;  /* 0x0000000000007946 */ /* 0x000fea0003800000 */
[----:B------:R-:W-:Y:S01]  /*1bb20*/  R2UR UR4, R20 ;  /* 0x00000000140472ca */ /* 0x000fe200000e0000 */
[----:B------:R-:W-:Y:S01]  /*1bb30*/  IMAD.MOV.U32 R42, RZ, RZ, 0x30 ;  /* 0x00000030ff2a7424 */ /* 0x000fe200078e00ff */
[----:B------:R-:W-:Y:S01]  /*1bb40*/  R2UR UR5, R21 ;  /* 0x00000000150572ca */ /* 0x000fe200000e0000 */
[----:B---3-5:R-:W-:-:S12]  /*1bb50*/  IMAD.MOV.U32 R43, RZ, RZ, 0x0 ;  /* 0x00000000ff2b7424 */ /* 0x028fd800078e00ff */
[----:B------:R-:W3:Y:S01]  /*1bb60*/  ATOMG.E.ADD.64.STRONG.GPU PT, R42, desc[UR4][R14.64+0x8], R42 ;  /* 0x8000082a0e2a79a8 */ /* 0x000ee200081ef504 */
[----:B------:R-:W0:Y:S01]  /*1bb70*/  S2UR UR5, SR_CgaCtaId ;  /* 0x00000000000579c3 */ /* 0x000e220000008800 */
[----:B------:R-:W-:Y:S01]  /*1bb80*/  UMOV UR4, 0x400 ;  /* 0x0000040000047882 */ /* 0x000fe20000000000 */
[----:B------:R-:W-:Y:S01]  /*1bb90*/  BSSY B5, `(.L_x_465) ;  /* 0x00002be000057945 */ /* 0x000fe20003800000 */
[----:B0-----:R-:W-:-:S06]  /*1bba0*/  ULEA UR4, UR5, UR4, 0x18 ;  /* 0x0000000405047291 */ /* 0x001fcc000f8ec0ff */
[----:B------:R-:W-:-:S05]  /*1bbb0*/  IMAD.U32 R39, RZ, RZ, UR4 ;  /* 0x00000004ff277e24 */ /* 0x000fca000f8e00ff */
[----:B-12-4-:R-:W0:Y:S01]  /*1bbc0*/  LDS.128 R4, [R39] ;  /* 0x0000000027047984 */ /* 0x016e220000000c00 */
[----:B---3--:R-:W-:-:S05]  /*1bbd0*/  IADD3 R45, P0, PT, R42, 0x38, RZ ;  /* 0x000000382a2d7810 */ /* 0x008fca0007f1e0ff */
        /* <DEDUP_REMOVED lines=34> */
[----:B------:R-:W2:Y:S01]  /*1be00*/  LD.E R40, desc[UR4][R48.64+0xc] ;  /* 0x00000c0430287980 */ /* 0x000ea2000c101900 */
[----:B------:R-:W-:Y:S05]  /*1be10*/  YIELD ;  /* 0x0000000000007946 */ /* 0x000fea0003800000 */
[----:B------:R-:W-:Y:S02]  /*1be20*/  R2UR UR4, R20 ;  /* 0x00000000140472ca */ /* 0x000fe400000e0000 */
[----:B------:R-:W-:Y:S02]  /*1be30*/  R2UR UR5, R21 ;  /* 0x00000000150572ca */ /* 0x000fe400000e0000 */
[----:B--2---:R-:W-:-:S04]  /*1be40*/  LEA R51, R40, 0x20, 0x2 ;  /* 0x0000002028337811 */ /* 0x004fc800078e10ff */
        /* <DEDUP_REMOVED lines=53> */
[----:B0-----:R-:W-:-:S11]  /*1c1a0*/  IMAD.MOV.U32 R51, RZ, RZ, RZ ;  /* 0x000000ffff337224 */ /* 0x001fd600078e00ff */
[----:B------:R-:W-:Y:S05]  /*1c1b0*/  @!P0 BRA `(.L_x_472) ;  /* 0x0000000c00a08947 */ /* 0x000fea0003800000 */
[----:B------:R-:W-:Y:S01]  /*1c1c0*/  BSSY B1, `(.L_x_473) ;  /* 0x00000e6000017945 */ /* 0x000fe20003800000 */
[----:B------:R-:W-:Y:S01]  /*1c1d0*/  IMAD.MOV.U32 R42, RZ, RZ, RZ ;  /* 0x000000ffff2a7224 */ /* 0x000fe200078e00ff */
[----:B------:R-:W-:-:S07]  /*1c1e0*/  LOP3.LUT R49, R40, 0x7ffffffe, RZ, 0xc0, !PT ;  /* 0x7ffffffe28317812 */ /* 0x000fce00078ec0ff */
.L_x_489:
        /* <DEDUP_REMOVED lines=69> */
.L_x_477:
[----:B------:R-:W-:Y:S05]  /*1c640*/  BSYNC B10 ;  /* 0x00000000000a7941 */ /* 0x000fea0003800000 */
.L_x_476:
        /* <DEDUP_REMOVED lines=32> */
.L_x_479:
[----:B------:R-:W-:Y:S05]  /*1c850*/  BSYNC B10 ;  /* 0x00000000000a7941 */ /* 0x000fea0003800000 */
.L_x_478:
[----:B------:R1:W-:Y:S01]  /*1c860*/  STL [R0], R7 ;  /* 0x0000000700007387 */ /* 0x0003e20000100800 */
[----:B------:R-:W-:Y:S05]  /*1c870*/  BRA `(.L_x_480) ;  /* 0x0000000000147947 */ /* 0x000fea0003800000 */
.L_x_475:
[----:B------:R-:W-:Y:S02]  /*1c880*/  R2UR UR4, R20 ;  /* 0x00000000140472ca */ /* 0x000fe400000e0000 */
[----:B------:R-:W-:Y:S02]  /*1c890*/  R2UR UR5, R21 ;  /* 0x00000000150572ca */ /* 0x000fe400000e0000 */
[----:B------:R-:W-:-:S05]  /*1c8a0*/  LEA R4, P0, R42, R50, 0x2 ;  /* 0x000000322a047211 */ /* 0x000fca00078010ff */
[----:B------:R-:W-:-:S06]  /*1c8b0*/  IMAD.X R5, RZ, RZ, R51, P0 ;  /* 0x000000ffff057224 */ /* 0x000fcc00000e0633 */
[----:B------:R2:W-:Y:S02]  /*1c8c0*/  ST.E desc[UR4][R4.64+0x20], RZ ;  /* 0x000020ff04007985 */ /* 0x0005e4000c101904 */
.L_x_480:
[----:B------:R-:W-:Y:S05]  /*1c8d0*/  BSYNC B9 ;  /* 0x0000000000097941 */ /* 0x000fea0003800000 */
.L_x_474:
        /* <DEDUP_REMOVED lines=68> */
.L_x_484:
[----:B------:R-:W-:Y:S01]  /*1cd20*/  IMAD.MOV.U32 R5, RZ, RZ, 0x5272 ;  /* 0x00005272ff057424 */ /* 0x000fe200078e00ff */
[----:B------:R-:W-:Y:S01]  /*1cd30*/  PLOP3.LUT P0, PT, PT, PT, PT, 0x8, 0x80 ;  /* 0x000000000080781c */ /* 0x000fe20003f0e170 */
[----:B------:R-:W-:-:S03]  /*1cd40*/  IMAD.MOV.U32 R51, RZ, RZ, -0x1 ;  /* 0xffffffffff337424 */ /* 0x000fc600078e00ff */
[----:B------:R0:W-:Y:S09]  /*1cd50*/  STL [R0], R5 ;  /* 0x0000000500007387 */ /* 0x0001f20000100800 */
.L_x_485:
[----:B------:R-:W-:Y:S05]  /*1cd60*/  BSYNC B10 ;  /* 0x00000000000a7941 */ /* 0x000fea0003800000 */
.L_x_483:
        /* <DEDUP_REMOVED lines=31> */
.L_x_487:
[----:B------:R-:W-:Y:S05]  /*1cf60*/  BSYNC B10 ;  /* 0x00000000000a7941 */ /* 0x000fea0003800000 */
.L_x_486:
[----:B------:R2:W-:Y:S01]  /*1cf70*/  STL [R0], R7 ;  /* 0x0000000700007387 */ /* 0x0005e20000100800 */
[----:B------:R-:W-:Y:S05]  /*1cf80*/  BRA `(.L_x_488) ;  /* 0x0000000000147947 */ /* 0x000fea0003800000 */
.L_x_482:
[----:B------:R-:W-:Y:S02]  /*1cf90*/  R2UR UR4, R20 ;  /* 0x00000000140472ca */ /* 0x000fe400000e0000 */
[----:B------:R-:W-:Y:S02]  /*1cfa0*/  R2UR UR5, R21 ;  /* 0x00000000150572ca */ /* 0x000fe400000e0000 */
[----:B------:R-:W-:-:S05]  /*1cfb0*/  LEA R4, P0, R57, R50, 0x2 ;  /* 0x0000003239047211 */ /* 0x000fca00078010ff */
[----:B------:R-:W-:-:S06]  /*1cfc0*/  IMAD.X R5, RZ, RZ, R51, P0 ;  /* 0x000000ffff057224 */ /* 0x000fcc00000e0633 */
[----:B------:R3:W-:Y:S02]  /*1cfd0*/  ST.E desc[UR4][R4.64+0x20], RZ ;  /* 0x000020ff04007985 */ /* 0x0007e4000c101904 */
.L_x_488:
[----:B------:R-:W-:Y:S05]  /*1cfe0*/  BSYNC B9 ;  /* 0x0000000000097941 */ /* 0x000fea0003800000 */
.L_x_481:
[----:B------:R-:W-:-:S05]  /*1cff0*/  VIADD R42, R42, 0x2 ;  /* 0x000000022a2a7836 */ /* 0x000fca0000000000 */
[----:B------:R-:W-:-:S13]  /*1d000*/  ISETP.NE.AND P0, PT, R42, R49, PT ;  /* 0x000000312a00720c */ /* 0x000fda0003f05270 */
[----:B------:R-:W-:Y:S05]  /*1d010*/  @P0 BRA `(.L_x_489) ;  /* 0xfffffff000740947 */ /* 0x000fea000383ffff */
[----:B------:R-:W-:Y:S05]  /*1d020*/  BSYNC B1 ;  /* 0x0000000000017941 */ /* 0x000fea0003800000 */
.L_x_473:
[----:B------:R-:W-:-:S07]  /*1d030*/  IMAD.MOV.U32 R51, RZ, RZ, R49 ;  /* 0x000000ffff337224 */ /* 0x000fce00078e0031 */
.L_x_472:
[----:B------:R-:W-:Y:S05]  /*1d040*/  BSYNC B2 ;  /* 0x0000000000027941 */ /* 0x000fea0003800000 */
.L_x_471:
        /* <DEDUP_REMOVED lines=67> */
.L_x_493:
[----:B------:R-:W-:Y:S01]  /*1d480*/  IMAD.MOV.U32 R5, RZ, RZ, 0x5272 ;  /* 0x00005272ff057424 */ /* 0x000fe200078e00ff */
[----:B------:R-:W-:Y:S01]  /*1d490*/  PLOP3.LUT P0, PT, PT, PT, PT, 0x8, 0x80 ;  /* 0x000000000080781c */ /* 0x000fe20003f0e170 */
[----:B------:R-:W-:-:S03]  /*1d4a0*/  IMAD.MOV.U32 R49, RZ, RZ, -0x1 ;  /* 0xffffffffff317424 */ /* 0x000fc600078e00ff */
[----:B------:R0:W-:Y:S09]  /*1d4b0*/  STL [R0], R5 ;  /* 0x0000000500007387 */ /* 0x0001f20000100800 */
.L_x_494:
[----:B------:R-:W-:Y:S05]  /*1d4c0*/  BSYNC B2 ;  /* 0x0000000000027941 */ /* 0x000fea0003800000 */
.L_x_492:
        /* <DEDUP_REMOVED lines=31> */
.L_x_496:
[----:B------:R-:W-:Y:S05]  /*1d6c0*/  BSYNC B2 ;  /* 0x0000000000027941 */ /* 0x000fea0003800000 */
.L_x_495:
[----:B------:R3:W-:Y:S01]  /*1d6d0*/  STL [R0], R7 ;  /* 0x0000000700007387 */ /* 0x0007e20000100800 */
[----:B------:R-:W-:Y:S05]  /*1d6e0*/  BRA `(.L_x_490) ;  /* 0x0000000000147947 */ /* 0x000fea0003800000 */
.L_x_491:
[----:B------:R-:W-:Y:S02]  /*1d6f0*/  R2UR UR4, R20 ;  /* 0x00000000140472ca */ /* 0x000fe400000e0000 */
[----:B------:R-:W-:Y:S02]  /*1d700*/  R2UR UR5, R21 ;  /* 0x00000000150572ca */ /* 0x000fe400000e0000 */
[----:B------:R-:W-:-:S05]  /*1d710*/  LEA R4, P0, R51, R48, 0x2 ;  /* 0x0000003033047211 */ /* 0x000fca00078010ff */
[----:B------:R-:W-:-:S06]  /*1d720*/  IMAD.X R5, RZ, RZ, R49, P0 ;  /* 0x000000ffff057224 */ /* 0x000fcc00000e0631 */
[----:B------:R4:W-:Y:S02]  /*1d730*/  ST.E desc[UR4][R4.64+0x20], RZ ;  /* 0x000020ff04007985 */ /* 0x0009e4000c101904 */
.L_x_490:
[----:B------:R-:W-:Y:S05]  /*1d740*/  BSYNC B1 ;  /* 0x0000000000017941 */ /* 0x000fea0003800000 */
.L_x_469:
[----:B------:R-:W-:-:S13]  /*1d750*/  ISETP.GE.AND P0, PT, R40, 0x1, PT ;  /* 0x000000012800780c */ /* 0x000fda0003f06270 */
[----:B------:R-:W-:Y:S05]  /*1d760*/  @!P0 BREAK B3 ;  /* 0x0000000000038942 */ /* 0x000fea0003800000 */
[----:B------:R-:W-:Y:S05]  /*1d770*/  @!P0 BRA `(.L_x_470) ;  /* 0x0000000c00bc8947 */ /* 0x000fea0003800000 */
[----:B------:R-:W-:Y:S05]  /*1d780*/  BSYNC B3 ;  /* 0x0000000000037941 */ /* 0x000fea0003800000 */
.L_x_468:
[----:B------:R-:W-:Y:S01]  /*1d790*/  ISETP.NE.AND P2, PT, R41, -0x1, PT ;  /* 0xffffffff2900780c */ /* 0x000fe20003f45270 */
[----:B------:R-:W-:-:S12]  /*1d7a0*/  IMAD.MOV.U32 R39, RZ, RZ, RZ ;  /* 0x000000ffff277224 */ /* 0x000fd800078e00ff */
.L_x_511:
[----:B01--4-:R-:W-:Y:S01]  /*1d7b0*/  @!P2 IMAD.MOV.U32 R5, RZ, RZ, 0x5368 ;  /* 0x00005368ff05a424 */ /* 0x013fe200078e00ff */
        /* <DEDUP_REMOVED lines=72> */
.L_x_501:
[----:B------:R-:W-:Y:S05]  /*1dc40*/  BSYNC B2 ;  /* 0x0000000000027941 */ /* 0x000fea0003800000 */
.L_x_500:
        /* <DEDUP_REMOVED lines=32> */
.L_x_503:
[----:B------:R-:W-:Y:S05]  /*1de50*/  BSYNC B2 ;  /* 0x0000000000027941 */ /* 0x000fea0003800000 */
.L_x_502:
[----:B------:R1:W-:Y:S01]  /*1de60*/  STL [R0], R7 ;  /* 0x0000000700007387 */ /* 0x0003e20000100800 */
[----:B------:R-:W-:Y:S01]  /*1de70*/  PRMT R51, RZ, 0x7610, R51 ;  /* 0x00007610ff337816 */ /* 0x000fe20000000033 */
[----:B------:R-:W-:Y:S06]  /*1de80*/  BRA `(.L_x_498) ;  /* 0x0000000000147947 */ /* 0x000fec0003800000 */
.L_x_499:
[----:B------:R-:W-:Y:S02]  /*1de90*/  R2UR UR4, R20 ;  /* 0x00000000140472ca */ /* 0x000fe400000e0000 */
[----:B------:R-:W-:Y:S02]  /*1dea0*/  R2UR UR5, R21 ;  /* 0x00000000150572ca */ /* 0x000fe400000e0000 */
[----:B------:R-:W-:-:S05]  /*1deb0*/  LEA R4, P0, R39, R48, 0x2 ;  /* 0x0000003027047211 */ /* 0x000fca00078010ff */
[----:B------:R-:W-:-:S06]  /*1dec0*/  IMAD.X R5, RZ, RZ, R49, P0 ;  /* 0x000000ffff057224 */ /* 0x000fcc00000e0631 */
[----:B------:R4:W5:Y:S02]  /*1ded0*/  LD.E.U8 R51, desc[UR4][R4.64+0x20] ;  /* 0x0000200404337980 */ /* 0x000964000c101100 */
.L_x_498:
[----:B------:R-:W-:Y:S05]  /*1dee0*/  BSYNC B1 ;  /* 0x0000000000017941 */ /* 0x000fea0003800000 */
.L_x_497:
[----:B------:R-:W-:Y:S01]  /*1def0*/  ISETP.NE.AND P0, PT, R45, -0x1, PT ;  /* 0xffffffff2d00780c */ /* 0x000fe20003f05270 */
[----:B------:R-:W-:-:S12]  /*1df00*/  BSSY B1, `(.L_x_504) ;  /* 0x0000073000017945 */ /* 0x000fd80003800000 */
[----:B0---4-:R-:W-:-:S05]  /*1df10*/  @!P0 IMAD.MOV.U32 R5, RZ, RZ, 0x5368 ;  /* 0x00005368ff058424 */ /* 0x011fca00078e00ff */
[----:B------:R0:W-:Y:S01]  /*1df20*/  @!P0 STL [R0], R5 ;  /* 0x0000000500008387 */ /* 0x0001e20000100800 */
[----:B------:R-:W-:Y:S05]  /*1df30*/  @!P0 BRA `(.L_x_505) ;  /* 0x0000000400bc8947 */ /* 0x000fea0003800000 */
[----:B0-----:R-:W0:Y:S01]  /*1df40*/  S2R R5, SR_CgaCtaId ;  /* 0x0000000000057919 */ /* 0x001e220000008800 */
[----:B------:R-:W-:Y:S02]  /*1df50*/  MOV R4, 0x400 ;  /* 0x0000040000047802 */ /* 0x000fe40000000f00 */
[----:B------:R-:W-:Y:S02]  /*1df60*/  R2UR UR4, R20 ;  /* 0x00000000140472ca */ /* 0x000fe400000e0000 */
[----:B------:R-:W-:Y:S02]  /*1df70*/  R2UR UR5, R21 ;  /* 0x00000000150572ca */ /* 0x000fe400000e0000 */
[----:B0-----:R-:W-:-:S05]  /*1df80*/  LEA R50, R5, R4, 0x18 ;  /* 0x0000000405327211 */ /* 0x001fca00078ec0ff */
[----:B-123--:R-:W0:Y:S02]  /*1df90*/  LDS.128 R4, [R50] ;  /* 0x0000000032047984 */ /* 0x00ee240000000c00 */
        /* <DEDUP_REMOVED lines=61> */
.L_x_508:
[----:B------:R-:W-:Y:S05]  /*1e370*/  BSYNC B2 ;  /* 0x0000000000027941 */ /* 0x000fea0003800000 */
.L_x_507:
        /* <DEDUP_REMOVED lines=32> */
.L_x_510:
[----:B------:R-:W-:Y:S05]  /*1e580*/  BSYNC B2 ;  /* 0x0000000000027941 */ /* 0x000fea0003800000 */
.L_x_509:
[----:B------:R4:W-:Y:S01]  /*1e590*/  STL [R0], R7 ;  /* 0x0000000700007387 */ /* 0x0009e20000100800 */
[----:B------:R-:W-:Y:S05]  /*1e5a0*/  BRA `(.L_x_505) ;  /* 0x0000000000207947 */ /* 0x000fea0003800000 */
.L_x_506:
        /* <DEDUP_REMOVED lines=8> */
.L_x_505:
[----:B------:R-:W-:Y:S05]  /*1e630*/  BSYNC B1 ;  /* 0x0000000000017941 */ /* 0x000fea0003800000 */
.L_x_504:
[----:B------:R-:W-:-:S05]  /*1e640*/  VIADD R39, R39, 0x1 ;  /* 0x0000000127277836 */ /* 0x000fca0000000000 */
[----:B------:R-:W-:-:S13]  /*1e650*/  ISETP.NE.AND P0, PT, R39, R40, PT ;  /* 0x000000282700720c */ /* 0x000fda0003f05270 */
[----:B------:R-:W-:Y:S05]  /*1e660*/  @P0 BRA `(.L_x_511) ;  /* 0xfffffff000500947 */ /* 0x000fea000383ffff */
.L_x_470:
[----:B------:R-:W-:Y:S05]  /*1e670*/  BSYNC B4 ;  /* 0x0000000000047941 */ /* 0x000fea0003800000 */
.L_x_467:
        /* <DEDUP_REMOVED lines=15> */
.L_x_466:
[----:B------:R-:W-:Y:S05]  /*1e770*/  BSYNC B5 ;  /* 0x0000000000057941 */ /* 0x000fea0003800000 */
.L_x_465:
        /* <DEDUP_REMOVED lines=47> */
[----:B-1----:R-:W-:Y:S02]  /*1ea70*/  SHF.R.S32.HI R49, RZ, 0x1c, R44 ;  /* 0x0000001cff317819 */ /* 0x002fe4000001142c */
        /* <DEDUP_REMOVED lines=20> */
[----:B------:R-:W3:Y:S02]  /*1ebc0*/  LDL R40, [R0] ;  /* 0x0000000000287983 */ /* 0x000ee40000100800 */
[----:B--23--:R-:W-:-:S13]  /*1ebd0*/  ISETP.EQ.AND P1, PT, R40, RZ, PT ;  /* 0x000000ff2800720c */ /* 0x00cfda0003f22270 */
.L_x_516:
[----:B------:R-:W-:Y:S05]  /*1ebe0*/  BSYNC B2 ;  /* 0x0000000000027941 */ /* 0x000fea0003800000 */
.L_x_515:
        /* <DEDUP_REMOVED lines=32> */
.L_x_518:
[----:B------:R-:W-:Y:S05]  /*1edf0*/  BSYNC B2 ;  /* 0x0000000000027941 */ /* 0x000fea0003800000 */
.L_x_517:
[----:B------:R3:W-:Y:S01]  /*1ee00*/  STL [R0], R7 ;  /* 0x0000000700007387 */ /* 0x0007e20000100800 */
[----:B------:R-:W-:Y:S05]  /*1ee10*/  BRA `(.L_x_513) ;  /* 0x0000000000147947 */ /* 0x000fea0003800000 */
.L_x_514:
[----:B------:R-:W-:Y:S02]  /*1ee20*/  R2UR UR4, R20 ;  /* 0x00000000140472ca */ /* 0x000fe400000e0000 */
[----:B------:R-:W-:Y:S02]  /*1ee30*/  R2UR UR5, R21 ;  /* 0x00000000150572ca */ /* 0x000fe400000e0000 */
[----:B------:R-:W-:-:S05]  /*1ee40*/  LEA R4, P0, R35, R40, 0x2 ;  /* 0x0000002823047211 */ /* 0x000fca00078010ff */
[----:B------:R-:W-:-:S06]  /*1ee50*/  IMAD.X R5, RZ, RZ, R41, P0 ;  /* 0x000000ffff057224 */ /* 0x000fcc00000e0629 */
[----:B------:R4:W-:Y:S02]  /*1ee60*/  ST.E desc[UR4][R4.64+0x20], R43 ;  /* 0x0000202b04007985 */ /* 0x0009e4000c101904 */
.L_x_513:
[----:B------:R-:W-:Y:S05]  /*1ee70*/  BSYNC B1 ;  /* 0x0000000000017941 */ /* 0x000fea0003800000 */
.L_x_512:
[----:B------:R-:W-:Y:S02]  /*1ee80*/  VIADD R35, R35, 0x1 ;  /* 0x0000000123237836 */ /* 0x000fe40000000000 */
[----:B------:R-:W-:-:S03]  /*1ee90*/  IMAD.IADD R40, R34, 0x1, R12 ;  /* 0x0000000122287824 */ /* 0x000fc600078e020c */
[----:B------:R-:W-:-:S13]  /*1eea0*/  ISETP.NE.AND P0, PT, R35, R10, PT ;  /* 0x0000000a2300720c */ /* 0x000fda0003f05270 */
[----:B------:R-:W-:Y:S05]  /*1eeb0*/  @P0 BRA `(.L_x_519) ;  /* 0xffffff8000fc0947 */ /* 0x000fea000383ffff */
.L_x_387:
[----:B------:R-:W-:Y:S01]  /*1eec0*/  IMAD.IADD R12, R11, 0x1, -R40 ;  /* 0x000000010b0c7824 */ /* 0x000fe200078e0a28 */
[----:B------:R-:W-:Y:S02]  /*1eed0*/  R2UR UR4, R20 ;  /* 0x00000000140472ca */ /* 0x000fe400000e0000 */
[----:B------:R-:W-:Y:S02]  /*1eee0*/  R2UR UR5, R21 ;  /* 0x00000000150572ca */ /* 0x000fe400000e0000 */
[----:B------:R-:W-:-:S04]  /*1eef0*/  LEA R41, R12, 0x20, 0x2 ;  /* 0x000000200c297811 */ /* 0x000fc800078e10ff */
[----:B----4-:R-:W-:-:S04]  /*1ef00*/  SHF.R.S32.HI R4, RZ, 0x1f, R41 ;  /* 0x0000001fff047819 */ /* 0x010fc80000011429 */
[----:B------:R-:W-:-:S04]  /*1ef10*/  LEA.HI R4, R4, R41, RZ, 0x3 ;  /* 0x0000002904047211 */ /* 0x000fc800078f18ff */
[----:B------:R-:W-:-:S05]  /*1ef20*/  LOP3.LUT R4, R4, 0xfffffff8, RZ, 0xc0, !PT ;  /* 0xfffffff804047812 */ /* 0x000fca00078ec0ff */
[----:B012---:R-:W-:-:S05]  /*1ef30*/  IMAD.IADD R5, R41, 0x1, -R4 ;  /* 0x0000000129057824 */ /* 0x007fca00078e0a04 */
        /* <DEDUP_REMOVED lines=9> */
[----:B---3--:R-:W0:Y:S03]  /*1efd0*/  LDS.128 R4, [R39] ;  /* 0x0000000027047984 */ /* 0x008e260000000c00 */
        /* <DEDUP_REMOVED lines=44> */
[----:B------:R-:W-:Y:S02]  /*1f2a0*/  LOP3.LUT R32, R12, 0x7ffffffe, RZ, 0xc0, !PT ;  /* 0x7ffffffe0c207812 */ /* 0x000fe400078ec0ff */
[----:B------:R-:W-:-:S03]  /*1f2b0*/  CS2R R34, SRZ ;  /* 0x0000000000227805 */ /* 0x000fc6000001ff00 */
[----:B------:R-:W-:-:S07]  /*1f2c0*/  IMAD.MOV R41, RZ, RZ, -R32 ;  /* 0x000000ffff297224 */ /* 0x000fce00078e0a20 */
.L_x_541:
        /* <DEDUP_REMOVED lines=72> */
.L_x_529:
[----:B------:R-:W-:Y:S05]  /*1f750*/  BSYNC B5 ;  /* 0x0000000000057941 */ /* 0x000fea0003800000 */
.L_x_528:
        /* <DEDUP_REMOVED lines=32> */
.L_x_531:
[----:B------:R-:W-:Y:S05]  /*1f960*/  BSYNC B5 ;  /* 0x0000000000057941 */ /* 0x000fea0003800000 */
.L_x_530:
[----:B------:R1:W-:Y:S01]  /*1f970*/  STL [R0], R7 ;  /* 0x0000000700007387 */ /* 0x0003e20000100800 */
[----:B------:R-:W-:Y:S05]  /*1f980*/  BRA `(.L_x_532) ;  /* 0x0000000000147947 */ /* 0x000fea0003800000 */
.L_x_527:
[----:B------:R-:W-:Y:S02]  /*1f990*/  R2UR UR4, R20 ;  /* 0x00000000140472ca */ /* 0x000fe400000e0000 */
[----:B------:R-:W-:Y:S02]  /*1f9a0*/  R2UR UR5, R21 ;  /* 0x00000000150572ca */ /* 0x000fe400000e0000 */
[----:B------:R-:W-:-:S05]  /*1f9b0*/  IADD3 R4, P0, PT, R44, R34, RZ ;  /* 0x000000222c047210 */ /* 0x000fca0007f1e0ff */
[----:B------:R-:W-:-:S06]  /*1f9c0*/  IMAD.X R5, RZ, RZ, R45, P0 ;  /* 0x000000ffff057224 */ /* 0x000fcc00000e062d */
[----:B------:R0:W-:Y:S02]  /*1f9d0*/  ST.E desc[UR4][R4.64+0x20], RZ ;  /* 0x000020ff04007985 */ /* 0x0001e4000c101904 */
.L_x_532:
[----:B------:R-:W-:Y:S05]  /*1f9e0*/  BSYNC B4 ;  /* 0x0000000000047941 */ /* 0x000fea0003800000 */
.L_x_526:
        /* <DEDUP_REMOVED lines=67> */
.L_x_536:
[----:B------:R-:W-:Y:S01]  /*1fe20*/  IMAD.MOV.U32 R5, RZ, RZ, 0x5272 ;  /* 0x00005272ff057424 */ /* 0x000fe200078e00ff */
[----:B------:R-:W-:Y:S01]  /*1fe30*/  PLOP3.LUT P0, PT, PT, PT, PT, 0x8, 0x80 ;  /* 0x000000000080781c */ /* 0x000fe20003f0e170 */
[----:B------:R-:W-:-:S03]  /*1fe40*/  IMAD.MOV.U32 R43, RZ, RZ, -0x1 ;  /* 0xffffffffff2b7424 */ /* 0x000fc600078e00ff */
[----:B------:R0:W-:Y:S09]  /*1fe50*/  STL [R0], R5 ;  /* 0x0000000500007387 */ /* 0x0001f20000100800 */
.L_x_537:
[----:B------:R-:W-:Y:S05]  /*1fe60*/  BSYNC B5 ;  /* 0x0000000000057941 */ /* 0x000fea0003800000 */
.L_x_535:
        /* <DEDUP_REMOVED lines=31> */
.L_x_539:
[----:B------:R-:W-:Y:S05]  /*20060*/  BSYNC B5 ;  /* 0x0000000000057941 */ /* 0x000fea0003800000 */
.L_x_538:
[----:B------:R2:W-:Y:S01]  /*20070*/  STL [R0], R7 ;  /* 0x0000000700007387 */ /* 0x0005e20000100800 */
[----:B------:R-:W-:Y:S05]  /*20080*/  BRA `(.L_x_540) ;  /* 0x0000000000187947 */ /* 0x000fea0003800000 */
.L_x_534:
[----:B------:R-:W-:Y:S01]  /*20090*/  VIADD R5, R34, 0x4 ;  /* 0x0000000422057836 */ /* 0x000fe20000000000 */
[----:B------:R-:W-:Y:S02]  /*200a0*/  R2UR UR4, R20 ;  /* 0x00000000140472ca */ /* 0x000fe400000e0000 */
[----:B------:R-:W-:Y:S02]  /*200b0*/  R2UR UR5, R21 ;  /* 0x00000000150572ca */ /* 0x000fe400000e0000 */
[----:B------:R-:W-:-:S05]  /*200c0*/  IADD3 R4, P0, PT, R44, R5, RZ ;  /* 0x000000052c047210 */ /* 0x000fca0007f1e0ff */
[----:B------:R-:W-:-:S06]  /*200d0*/  IMAD.X R5, RZ, RZ, R45, P0 ;  /* 0x000000ffff057224 */ /* 0x000fcc00000e062d */
[----:B------:R3:W-:Y:S02]  /*200e0*/  ST.E desc[UR4][R4.64+0x20], RZ ;  /* 0x000020ff04007985 */ /* 0x0007e4000c101904 */
.L_x_540:
[----:B------:R-:W-:Y:S05]  /*200f0*/  BSYNC B4 ;  /* 0x0000000000047941 */ /* 0x000fea0003800000 */
.L_x_533:
[----:B------:R-:W-:Y:S02]  /*20100*/  VIADD R35, R35, 0x2 ;  /* 0x0000000223237836 */ /* 0x000fe40000000000 */
[----:B------:R-:W-:Y:S01]  /*20110*/  VIADD R34, R34, 0x8 ;  /* 0x0000000822227836 */ /* 0x000fe20000000000 */
[----:B------:R-:W-:Y:S06]  /*20120*/  @P2 BRA `(.L_x_541) ;  /* 0xfffffff000682947 */ /* 0x000fec000383ffff */
.L_x_525:
[----:B------:R-:W-:Y:S05]  /*20130*/  BSYNC B1 ;  /* 0x0000000000017941 */ /* 0x000fea0003800000 */
.L_x_524:
        /* <DEDUP_REMOVED lines=66> */
.L_x_545:
[----:B------:R-:W-:Y:S01]  /*20560*/  IMAD.MOV.U32 R5, RZ, RZ, 0x5272 ;  /* 0x00005272ff057424 */ /* 0x000fe200078e00ff */
[----:B------:R-:W-:Y:S01]  /*20570*/  PLOP3.LUT P0, PT, PT, PT, PT, 0x8, 0x80 ;  /* 0x000000000080781c */ /* 0x000fe20003f0e170 */
[----:B------:R-:W-:-:S03]  /*20580*/  IMAD.MOV.U32 R35, RZ, RZ, -0x1 ;  /* 0xffffffffff237424 */ /* 0x000fc600078e00ff */
[----:B------:R0:W-:Y:S09]  /*20590*/  STL [R0], R5 ;  /* 0x0000000500007387 */ /* 0x0001f20000100800 */
.L_x_546:
[----:B------:R-:W-:Y:S05]  /*205a0*/  BSYNC B4 ;  /* 0x0000000000047941 */ /* 0x000fea0003800000 */
.L_x_544:
        /* <DEDUP_REMOVED lines=31> */
.L_x_548:
[----:B------:R-:W-:Y:S05]  /*207a0*/  BSYNC B4 ;  /* 0x0000000000047941 */ /* 0x000fea0003800000 */
.L_x_547:
[----:B------:R4:W-:Y:S01]  /*207b0*/  STL [R0], R7 ;  /* 0x0000000700007387 */ /* 0x0009e20000100800 */
[----:B------:R-:W-:Y:S05]  /*207c0*/  BRA `(.L_x_542) ;  /* 0x0000000000147947 */ /* 0x000fea0003800000 */
.L_x_543:
[----:B------:R-:W-:Y:S02]  /*207d0*/  R2UR UR4, R20 ;  /* 0x00000000140472ca */ /* 0x000fe400000e0000 */
[----:B------:R-:W-:Y:S02]  /*207e0*/  R2UR UR5, R21 ;  /* 0x00000000150572ca */ /* 0x000fe400000e0000 */
[----:B------:R-:W-:-:S05]  /*207f0*/  LEA R4, P0, R32, R34, 0x2 ;  /* 0x0000002220047211 */ /* 0x000fca00078010ff */
[----:B------:R-:W-:-:S06]  /*20800*/  IMAD.X R5, RZ, RZ, R35, P0 ;  /* 0x000000ffff057224 */ /* 0x000fcc00000e0623 */
[----:B------:R3:W-:Y:S02]  /*20810*/  ST.E desc[UR4][R4.64+0x20], RZ ;  /* 0x000020ff04007985 */ /* 0x0007e4000c101904 */
.L_x_542:
[----:B------:R-:W-:Y:S05]  /*20820*/  BSYNC B1 ;  /* 0x0000000000017941 */ /* 0x000fea0003800000 */
.L_x_522:
[----:B------:R-:W-:-:S13]  /*20830*/  ISETP.GE.AND P0, PT, R12, 0x1, PT ;  /* 0x000000010c00780c */ /* 0x000fda0003f06270 */
[----:B------:R-:W-:Y:S05]  /*20840*/  @!P0 BREAK B2 ;  /* 0x0000000000028942 */ /* 0x000fea0003800000 */
[----:B------:R-:W-:Y:S05]  /*20850*/  @!P0 BRA `(.L_x_523) ;  /* 0x0000000c00e48947 */ /* 0x000fea0003800000 */
[----:B------:R-:W-:Y:S05]  /*20860*/  BSYNC B2 ;  /* 0x0000000000027941 */ /* 0x000fea0003800000 */
.L_x_521:
[C---:B------:R-:W-:Y:S02]  /*20870*/  IMAD.IADD R11, R40.reuse, 0x1, -R11 ;  /* 0x00000001280b7824 */ /* 0x040fe400078e0a0b */
[----:B------:R-:W-:Y:S02]  /*20880*/  IMAD.SHL.U32 R32, R40, 0x4, RZ ;  /* 0x0000000428207824 */ /* 0x000fe400078e00ff */
[----:B------:R-:W-:Y:S02]  /*20890*/  IMAD.MOV.U32 R12, RZ, RZ, RZ ;  /* 0x000000ffff0c7224 */ /* 0x000fe400078e00ff */
[----:B------:R-:W-:-:S07]  /*208a0*/  IMAD.MOV.U32 R39, RZ, RZ, 0x20 ;  /* 0x00000020ff277424 */ /* 0x000fce00078e00ff */
.L_x_563:
[----:B------:R-:W-:Y:S01]  /*208b0*/  ISETP.NE.AND P0, PT, R9, -0x1, PT ;  /* 0xffffffff0900780c */ /* 0x000fe20003f05270 */
[----:B------:R-:W-:Y:S01]  /*208c0*/  VIADD R11, R11, 0x1 ;  /* 0x000000010b0b7836 */ /* 0x000fe20000000000 */
[----:B------:R-:W-:Y:S05]  /*208d0*/  YIELD ;  /* 0x0000000000007946 */ /* 0x000fea0003800000 */
[----:B------:R-:W-:Y:S01]  /*208e0*/  BSSY B1, `(.L_x_549) ;  /* 0x0000075000017945 */ /* 0x000fe20003800000 */
[----:B------:R-:W-:-:S05]  /*208f0*/  ISETP.NE.AND P2, PT, R11, RZ, PT ;  /* 0x000000ff0b00720c */ /* 0x000fca0003f45270 */
[----:B01-3--:R-:W-:Y:S01]  /*20900*/  @!P0 IMAD.MOV.U32 R5, RZ, RZ, 0x5368 ;  /* 0x00005368ff058424 */ /* 0x00bfe200078e00ff */
[----:B-----5:R-:W-:-:S04]  /*20910*/  @!P0 PRMT R41, RZ, 0x7610, R41 ;  /* 0x00007610ff298816 */ /* 0x020fc80000000029 */
[----:B------:R0:W-:Y:S01]  /*20920*/  @!P0 STL [R0], R5 ;  /* 0x0000000500008387 */ /* 0x0001e20000100800 */
        /* <DEDUP_REMOVED lines=69> */
.L_x_553:
[----:B------:R-:W-:Y:S05]  /*20d80*/  BSYNC B2 ;  /* 0x0000000000027941 */ /* 0x000fea0003800000 */
.L_x_552:
        /* <DEDUP_REMOVED lines=32> */
.L_x_555:
[----:B------:R-:W-:Y:S05]  /*20f90*/  BSYNC B2 ;  /* 0x0000000000027941 */ /* 0x000fea0003800000 */
.L_x_554:
[----:B------:R3:W-:Y:S01]  /*20fa0*/  STL [R0], R7 ;  /* 0x0000000700007387 */ /* 0x0007e20000100800 */
[----:B------:R-:W-:Y:S01]  /*20fb0*/  PRMT R41, RZ, 0x7610, R41 ;  /* 0x00007610ff297816 */ /* 0x000fe20000000029 */
[----:B------:R-:W-:Y:S06]  /*20fc0*/  BRA `(.L_x_550) ;  /* 0x0000000000187947 */ /* 0x000fec0003800000 */
.L_x_551:
[----:B------:R-:W-:Y:S01]  /*20fd0*/  VIADD R5, R32, 0x20 ;  /* 0x0000002020057836 */ /* 0x000fe20000000000 */
[----:B------:R-:W-:Y:S02]  /*20fe0*/  R2UR UR4, R20 ;  /* 0x00000000140472ca */ /* 0x000fe400000e0000 */
[----:B------:R-:W-:Y:S02]  /*20ff0*/  R2UR UR5, R21 ;  /* 0x00000000150572ca */ /* 0x000fe400000e0000 */
[----:B------:R-:W-:-:S05]  /*21000*/  IADD3 R4, P0, PT, R34, R5, RZ ;  /* 0x0000000522047210 */ /* 0x000fca0007f1e0ff */
[----:B------:R-:W-:-:S06]  /*21010*/  IMAD.X R5, RZ, RZ, R35, P0 ;  /* 0x000000ffff057224 */ /* 0x000fcc00000e0623 */
[----:B------:R1:W5:Y:S02]  /*21020*/  LD.E.U8 R41, desc[UR4][R4.64] ;  /* 0x0000000404297980 */ /* 0x000364000c101100 */
.L_x_550:
[----:B------:R-:W-:Y:S05]  /*21030*/  BSYNC B1 ;  /* 0x0000000000017941 */ /* 0x000fea0003800000 */
.L_x_549:
[----:B------:R-:W-:Y:S01]  /*21040*/  ISETP.NE.AND P0, PT, R13, -0x1, PT ;  /* 0xffffffff0d00780c */ /* 0x000fe20003f05270 */
[----:B------:R-:W-:-:S12]  /*21050*/  BSSY B1, `(.L_x_556) ;  /* 0x0000074000017945 */ /* 0x000fd80003800000 */
[----:B01----:R-:W-:-:S05]  /*21060*/  @!P0 IMAD.MOV.U32 R5, RZ, RZ, 0x5368 ;  /* 0x00005368ff058424 */ /* 0x003fca00078e00ff */
        /* <DEDUP_REMOVED lines=69> */
.L_x_560:
[----:B------:R-:W-:Y:S05]  /*214c0*/  BSYNC B2 ;  /* 0x0000000000027941 */ /* 0x000fea0003800000 */
.L_x_559:
        /* <DEDUP_REMOVED lines=32> */
.L_x_562:
[----:B------:R-:W-:Y:S05]  /*216d0*/  BSYNC B2 ;  /* 0x0000000000027941 */ /* 0x000fea0003800000 */
.L_x_561:
[----:B------:R1:W-:Y:S01]  /*216e0*/  STL [R0], R7 ;  /* 0x0000000700007387 */ /* 0x0003e20000100800 */
[----:B------:R-:W-:Y:S05]  /*216f0*/  BRA `(.L_x_557) ;  /* 0x0000000000247947 */ /* 0x000fea0003800000 */
.L_x_558:
        /* <DEDUP_REMOVED lines=9> */
.L_x_557:
[----:B------:R-:W-:Y:S05]  /*21790*/  BSYNC B1 ;  /* 0x0000000000017941 */ /* 0x000fea0003800000 */
.L_x_556:
[----:B------:R-:W-:Y:S02]  /*217a0*/  VIADD R40, R40, 0x1 ;  /* 0x0000000128287836 */ /* 0x000fe40000000000 */
[----:B------:R-:W-:Y:S02]  /*217b0*/  VIADD R12, R12, 0x1 ;  /* 0x000000010c0c7836 */ /* 0x000fe40000000000 */
[----:B------:R-:W-:Y:S02]  /*217c0*/  VIADD R39, R39, 0x4 ;  /* 0x0000000427277836 */ /* 0x000fe40000000000 */
[----:B------:R-:W-:Y:S01]  /*217d0*/  VIADD R32, R32, 0x4 ;  /* 0x0000000420207836 */ /* 0x000fe20000000000 */
[----:B------:R-:W-:Y:S06]  /*217e0*/  @P2 BRA `(.L_x_563) ;  /* 0xfffffff000302947 */ /* 0x000fec000383ffff */
.L_x_523:
[----:B------:R-:W-:Y:S05]  /*217f0*/  BSYNC B3 ;  /* 0x0000000000037941 */ /* 0x000fea0003800000 */
.L_x_520:
        /* <DEDUP_REMOVED lines=45> */
[----:B0----5:R-:W-:-:S05]  /*21ad0*/  IMAD.WIDE R40, R13, 0x10, R4 ;  /* 0x000000100d287825 */ /* 0x021fca00078e0204 */
[----:B------:R-:W2:Y:S02]  /*21ae0*/  LD.E R11, desc[UR4][R40.64+0xc] ;  /* 0x00000c04280b7980 */ /* 0x000ea4000c101900 */
        /* <DEDUP_REMOVED lines=56> */
[----:B------:R-:W-:Y:S01]  /*21e70*/  LOP3.LUT R12, R11, 0x7ffffffe, RZ, 0xc0, !PT ;  /* 0x7ffffffe0b0c7812 */ /* 0x000fe200078ec0ff */
[----:B------:R-:W-:Y:S02]  /*21e80*/  IMAD.MOV.U32 R34, RZ, RZ, RZ ;  /* 0x000000ffff227224 */ /* 0x000fe400078e00ff */
[----:B0-----:R-:W-:Y:S02]  /*21e90*/  IMAD.MOV.U32 R39, RZ, RZ, RZ ;  /* 0x000000ffff277224 */ /* 0x001fe400078e00ff */
[----:B------:R-:W-:-:S07]  /*21ea0*/  IMAD.MOV R40, RZ, RZ, -R12 ;  /* 0x000000ffff287224 */ /* 0x000fce00078e0a0c */
.L_x_587:
[----:B012---:R-:W0:Y:S01]  /*21eb0*/  LDS.128 R4, [R32] ;  /* 0x0000000020047984 */ /* 0x007e220000000c00 */
        /* <DEDUP_REMOVED lines=71> */
.L_x_575:
[----:B------:R-:W-:Y:S05]  /*22330*/  BSYNC B9 ;  /* 0x0000000000097941 */ /* 0x000fea0003800000 */
.L_x_574:
        /* <DEDUP_REMOVED lines=32> */
.L_x_577:
[----:B------:R-:W-:Y:S05]  /*22540*/  BSYNC B9 ;  /* 0x0000000000097941 */ /* 0x000fea0003800000 */
.L_x_576:
[----:B------:R1:W-:Y:S01]  /*22550*/  STL [R0], R7 ;  /* 0x0000000700007387 */ /* 0x0003e20000100800 */
[----:B------:R-:W-:Y:S05]  /*22560*/  BRA `(.L_x_578) ;  /* 0x0000000000147947 */ /* 0x000fea0003800000 */
.L_x_573:
[----:B------:R-:W-:Y:S02]  /*22570*/  R2UR UR4, R20 ;  /* 0x00000000140472ca */ /* 0x000fe400000e0000 */
[----:B------:R-:W-:Y:S02]  /*22580*/  R2UR UR5, R21 ;  /* 0x00000000150572ca */ /* 0x000fe400000e0000 */
[----:B------:R-:W-:-:S05]  /*22590*/  IADD3 R4, P0, PT, R42, R34, RZ ;  /* 0x000000222a047210 */ /* 0x000fca0007f1e0ff */
[----:B------:R-:W-:-:S06]  /*225a0*/  IMAD.X R5, RZ, RZ, R43, P0 ;  /* 0x000000ffff057224 */ /* 0x000fcc00000e062b */
[----:B------:R2:W-:Y:S02]  /*225b0*/  ST.E desc[UR4][R4.64+0x20], RZ ;  /* 0x000020ff04007985 */ /* 0x0005e4000c101904 */
.L_x_578:
[----:B------:R-:W-:Y:S05]  /*225c0*/  BSYNC B5 ;  /* 0x0000000000057941 */ /* 0x000fea0003800000 */
.L_x_572:
        /* <DEDUP_REMOVED lines=67> */
.L_x_582:
[----:B------:R-:W-:Y:S01]  /*22a00*/  IMAD.MOV.U32 R5, RZ, RZ, 0x5272 ;  /* 0x00005272ff057424 */ /* 0x000fe200078e00ff */
[----:B------:R-:W-:Y:S01]  /*22a10*/  PLOP3.LUT P0, PT, PT, PT, PT, 0x8, 0x80 ;  /* 0x000000000080781c */ /* 0x000fe20003f0e170 */
[----:B------:R-:W-:-:S03]  /*22a20*/  IMAD.MOV.U32 R43, RZ, RZ, -0x1 ;  /* 0xffffffffff2b7424 */ /* 0x000fc600078e00ff */
[----:B------:R0:W-:Y:S09]  /*22a30*/  STL [R0], R5 ;  /* 0x0000000500007387 */ /* 0x0001f20000100800 */
.L_x_583:
[----:B------:R-:W-:Y:S05]  /*22a40*/  BSYNC B9 ;  /* 0x0000000000097941 */ /* 0x000fea0003800000 */
.L_x_581:
        /* <DEDUP_REMOVED lines=31> */
.L_x_585:
[----:B------:R-:W-:Y:S05]  /*22c40*/  BSYNC B9 ;  /* 0x0000000000097941 */ /* 0x000fea0003800000 */
.L_x_584:
[----:B------:R2:W-:Y:S01]  /*22c50*/  STL [R0], R7 ;  /* 0x0000000700007387 */ /* 0x0005e20000100800 */
[----:B------:R-:W-:Y:S05]  /*22c60*/  BRA `(.L_x_586) ;  /* 0x0000000000187947 */ /* 0x000fea0003800000 */
.L_x_580:
[----:B------:R-:W-:Y:S01]  /*22c70*/  VIADD R5, R34, 0x4 ;  /* 0x0000000422057836 */ /* 0x000fe20000000000 */
[----:B------:R-:W-:Y:S02]  /*22c80*/  R2UR UR4, R20 ;  /* 0x00000000140472ca */ /* 0x000fe400000e0000 */
[----:B------:R-:W-:Y:S02]  /*22c90*/  R2UR UR5, R21 ;  /* 0x00000000150572ca */ /* 0x000fe400000e0000 */
[----:B------:R-:W-:-:S05]  /*22ca0*/  IADD3 R4, P0, PT, R42, R5, RZ ;  /* 0x000000052a047210 */ /* 0x000fca0007f1e0ff */
[----:B------:R-:W-:-:S06]  /*22cb0*/  IMAD.X R5, RZ, RZ, R43, P0 ;  /* 0x000000ffff057224 */ /* 0x000fcc00000e062b */
[----:B------:R0:W-:Y:S02]  /*22cc0*/  ST.E desc[UR4][R4.64+0x20], RZ ;  /* 0x000020ff04007985 */ /* 0x0001e4000c101904 */
.L_x_586:
[----:B------:R-:W-:Y:S05]  /*22cd0*/  BSYNC B5 ;  /* 0x0000000000057941 */ /* 0x000fea0003800000 */
.L_x_579:
[----:B------:R-:W-:Y:S02]  /*22ce0*/  VIADD R39, R39, 0x2 ;  /* 0x0000000227277836 */ /* 0x000fe40000000000 */
[----:B------:R-:W-:Y:S01]  /*22cf0*/  VIADD R34, R34, 0x8 ;  /* 0x0000000822227836 */ /* 0x000fe20000000000 */
[----:B------:R-:W-:Y:S06]  /*22d00*/  @P2 BRA `(.L_x_587) ;  /* 0xfffffff000682947 */ /* 0x000fec000383ffff */
.L_x_571:
[----:B------:R-:W-:Y:S05]  /*22d10*/  BSYNC B1 ;  /* 0x0000000000017941 */ /* 0x000fea0003800000 */
.L_x_570:
[----:B0-----:R-:W-:Y:S01]  /*22d20*/  LOP3.LUT R4, R11, 0x1, RZ, 0xc0, !PT ;  /* 0x000000010b047812 */ /* 0x001fe200078ec0ff */
[----:B------:R-:W-:Y:S03]  /*22d30*/  BSSY B1, `(.L_x_568) ;  /* 0x000006d000017945 */ /* 0x000fe60003800000 */
[----:B------:R-:W-:-:S13]  /*22d40*/  ISETP.NE.U32.AND P0, PT, R4, 0x1, PT ;  /* 0x000000010400780c */ /* 0x000fda0003f05070 */
[----:B------:R-:W-:Y:S05]  /*22d50*/  @P0 BRA `(.L_x_588) ;  /* 0x0000000400a80947 */ /* 0x000fea0003800000 */
[----:B-12---:R-:W0:Y:S01]  /*22d60*/  LDS.128 R4, [R32] ;  /* 0x0000000020047984 */ /* 0x006e220000000c00 */
        /* <DEDUP_REMOVED lines=61> */
.L_x_591:
[----:B------:R-:W-:Y:S01]  /*23140*/  IMAD.MOV.U32 R5, RZ, RZ, 0x5272 ;  /* 0x00005272ff057424 */ /* 0x000fe200078e00ff */
[----:B------:R-:W-:Y:S01]  /*23150*/  PLOP3.LUT P0, PT, PT, PT, PT, 0x8, 0x80 ;  /* 0x000000000080781c */ /* 0x000fe20003f0e170 */
[----:B------:R-:W-:-:S03]  /*23160*/  IMAD.MOV.U32 R39, RZ, RZ, -0x1 ;  /* 0xffffffffff277424 */ /* 0x000fc600078e00ff */
[----:B------:R0:W-:Y:S09]  /*23170*/  STL [R0], R5 ;  /* 0x0000000500007387 */ /* 0x0001f20000100800 */
.L_x_592:
[----:B------:R-:W-:Y:S05]  /*23180*/  BSYNC B5 ;  /* 0x0000000000057941 */ /* 0x000fea0003800000 */
.L_x_590:
        /* <DEDUP_REMOVED lines=31> */
.L_x_594:
[----:B------:R-:W-:Y:S05]  /*23380*/  BSYNC B5 ;  /* 0x0000000000057941 */ /* 0x000fea0003800000 */
.L_x_593:
[----:B------:R3:W-:Y:S01]  /*23390*/  STL [R0], R7 ;  /* 0x0000000700007387 */ /* 0x0007e20000100800 */
[----:B------:R-:W-:Y:S05]  /*233a0*/  BRA `(.L_x_588) ;  /* 0x0000000000147947 */ /* 0x000fea0003800000 */
.L_x_589:
[----:B------:R-:W-:Y:S02]  /*233b0*/  R2UR UR4, R20 ;  /* 0x00000000140472ca */ /* 0x000fe400000e0000 */
[----:B------:R-:W-:Y:S02]  /*233c0*/  R2UR UR5, R21 ;  /* 0x00000000150572ca */ /* 0x000fe400000e0000 */
[----:B------:R-:W-:-:S05]  /*233d0*/  LEA R4, P0, R12, R40, 0x2 ;  /* 0x000000280c047211 */ /* 0x000fca00078010ff */
[----:B------:R-:W-:-:S06]  /*233e0*/  IMAD.X R5, RZ, RZ, R41, P0 ;  /* 0x000000ffff057224 */ /* 0x000fcc00000e0629 */
[----:B------:R4:W-:Y:S02]  /*233f0*/  ST.E desc[UR4][R4.64+0x20], RZ ;  /* 0x000020ff04007985 */ /* 0x0009e4000c101904 */
.L_x_588:
[----:B------:R-:W-:Y:S05]  /*23400*/  BSYNC B1 ;  /* 0x0000000000017941 */ /* 0x000fea0003800000 */
.L_x_568:
[----:B------:R-:W-:-:S13]  /*23410*/  ISETP.GE.AND P0, PT, R11, 0x1, PT ;  /* 0x000000010b00780c */ /* 0x000fda0003f06270 */
[----:B------:R-:W-:Y:S05]  /*23420*/  @!P0 BREAK B2 ;  /* 0x0000000000028942 */ /* 0x000fea0003800000 */
[----:B------:R-:W-:Y:S05]  /*23430*/  @!P0 BRA `(.L_x_569) ;  /* 0x0000000c00cc8947 */ /* 0x000fea0003800000 */
[----:B------:R-:W-:Y:S05]  /*23440*/  BSYNC B2 ;  /* 0x0000000000027941 */ /* 0x000fea0003800000 */
.L_x_567:
[----:B------:R-:W-:Y:S02]  /*23450*/  IMAD.MOV R12, RZ, RZ, -R11 ;  /* 0x000000ffff0c7224 */ /* 0x000fe400078e0a0b */
[----:B------:R-:W-:Y:S02]  /*23460*/  IMAD.MOV.U32 R32, RZ, RZ, RZ ;  /* 0x000000ffff207224 */ /* 0x000fe400078e00ff */
[----:B------:R-:W-:-:S07]  /*23470*/  IMAD.MOV.U32 R34, RZ, RZ, RZ ;  /* 0x000000ffff227224 */ /* 0x000fce00078e00ff */
.L_x_609:
        /* <DEDUP_REMOVED lines=76> */
.L_x_599:
[----:B------:R-:W-:Y:S05]  /*23940*/  BSYNC B2 ;  /* 0x0000000000027941 */ /* 0x000fea0003800000 */
.L_x_598:
        /* <DEDUP_REMOVED lines=32> */
.L_x_601:
[----:B------:R-:W-:Y:S05]  /*23b50*/  BSYNC B2 ;  /* 0x0000000000027941 */ /* 0x000fea0003800000 */
.L_x_600:
[----:B------:R1:W-:Y:S01]  /*23b60*/  STL [R0], R7 ;  /* 0x0000000700007387 */ /* 0x0003e20000100800 */
[----:B------:R-:W-:Y:S01]  /*23b70*/  PRMT R39, RZ, 0x7610, R39 ;  /* 0x00007610ff277816 */ /* 0x000fe20000000027 */
[----:B------:R-:W-:Y:S06]  /*23b80*/  BRA `(.L_x_596) ;  /* 0x0000000000147947 */ /* 0x000fec0003800000 */
.L_x_597:
[----:B------:R-:W-:Y:S02]  /*23b90*/  R2UR UR4, R20 ;  /* 0x00000000140472ca */ /* 0x000fe400000e0000 */
[----:B------:R-:W-:Y:S02]  /*23ba0*/  R2UR UR5, R21 ;  /* 0x00000000150572ca */ /* 0x000fe400000e0000 */
[----:B------:R-:W-:-:S05]  /*23bb0*/  IADD3 R4, P0, PT, R40, R32, RZ ;  /* 0x0000002028047210 */ /* 0x000fca0007f1e0ff */
[----:B------:R-:W-:-:S06]  /*23bc0*/  IMAD.X R5, RZ, RZ, R41, P0 ;  /* 0x000000ffff057224 */ /* 0x000fcc00000e0629 */
[----:B------:R4:W5:Y:S02]  /*23bd0*/  LD.E.U8 R39, desc[UR4][R4.64+0x20] ;  /* 0x0000200404277980 */ /* 0x000964000c101100 */
.L_x_596:
[----:B------:R-:W-:Y:S05]  /*23be0*/  BSYNC B1 ;  /* 0x0000000000017941 */ /* 0x000fea0003800000 */
.L_x_595:
        /* <DEDUP_REMOVED lines=72> */
.L_x_606:
[----:B------:R-:W-:Y:S05]  /*24070*/  BSYNC B2 ;  /* 0x0000000000027941 */ /* 0x000fea0003800000 */
.L_x_605:
        /* <DEDUP_REMOVED lines=32> */
.L_x_608:
[----:B------:R-:W-:Y:S05]  /*24280*/  BSYNC B2 ;  /* 0x0000000000027941 */ /* 0x000fea0003800000 */
.L_x_607:
[----:B------:R1:W-:Y:S01]  /*24290*/  STL [R0], R7 ;  /* 0x0000000700007387 */ /* 0x0003e20000100800 */
[----:B------:R-:W-:Y:S05]  /*242a0*/  BRA `(.L_x_603) ;  /* 0x0000000000207947 */ /* 0x000fea0003800000 */
.L_x_604:
        /* <DEDUP_REMOVED lines=8> */
.L_x_603:
[----:B------:R-:W-:Y:S05]  /*24330*/  BSYNC B1 ;  /* 0x0000000000017941 */ /* 0x000fea0003800000 */
.L_x_602:
[----:B------:R-:W-:Y:S02]  /*24340*/  VIADD R34, R34, 0x1 ;  /* 0x0000000122227836 */ /* 0x000fe40000000000 */
[----:B------:R-:W-:Y:S01]  /*24350*/  VIADD R32, R32, 0x4 ;  /* 0x0000000420207836 */ /* 0x000fe20000000000 */
[----:B------:R-:W-:Y:S06]  /*24360*/  @P2 BRA `(.L_x_609) ;  /* 0xfffffff000442947 */ /* 0x000fec000383ffff */
.L_x_569:
[----:B------:R-:W-:Y:S05]  /*24370*/  BSYNC B3 ;  /* 0x0000000000037941 */ /* 0x000fea0003800000 */
.L_x_566:
        /* <DEDUP_REMOVED lines=15> */
.L_x_565:
[----:B------:R-:W-:Y:S05]  /*24470*/  BSYNC B4 ;  /* 0x0000000000047941 */ /* 0x000fea0003800000 */
.L_x_564:
        /* <DEDUP_REMOVED lines=69> */
.L_x_612:
[----:B------:R-:W-:Y:S05]  /*248d0*/  BSYNC B1 ;  /* 0x0000000000017941 */ /* 0x000fea0003800000 */
.L_x_611:
        /* <DEDUP_REMOVED lines=32> */
.L_x_614:
[----:B------:R-:W-:Y:S05]  /*24ae0*/  BSYNC B1 ;  /* 0x0000000000017941 */ /* 0x000fea0003800000 */
.L_x_613:
[----:B------:R1:W-:Y:S01]  /*24af0*/  STL [R0], R7 ;  /* 0x0000000700007387 */ /* 0x0003e20000100800 */
[----:B------:R-:W-:Y:S05]  /*24b00*/  BRA `(.L_x_388) ;  /* 0x0000000400d87947 */ /* 0x000fea0003800000 */
.L_x_610:
[----:B------:R-:W-:Y:S02]  /*24b10*/  R2UR UR4, R20 ;  /* 0x00000000140472ca */ /* 0x000fe400000e0000 */
[----:B------:R-:W-:Y:S02]  /*24b20*/  R2UR UR5, R21 ;  /* 0x00000000150572ca */ /* 0x000fe400000e0000 */
[----:B------:R-:W-:-:S05]  /*24b30*/  LEA R10, P0, R10, R12, 0x2 ;  /* 0x0000000c0a0a7211 */ /* 0x000fca00078010ff */
[----:B------:R-:W-:-:S06]  /*24b40*/  IMAD.X R11, RZ, RZ, R13, P0 ;  /* 0x000000ffff0b7224 */ /* 0x000fcc00000e060d */
[----:B------:R0:W-:Y:S01]  /*24b50*/  ST.E desc[UR4][R10.64+0x20], R9 ;  /* 0x000020090a007985 */ /* 0x0001e2000c101904 */
[----:B------:R-:W-:Y:S05]  /*24b60*/  BRA `(.L_x_388) ;  /* 0x0000000400c07947 */ /* 0x000fea0003800000 */
.L_x_403:
[----:B------:R-:W-:-:S05]  /*24b70*/  VIADD R34, R39, 0x1 ;  /* 0x0000000127227836 */ /* 0x000fca0000000000 */
[----:B------:R-:W-:-:S13]  /*24b80*/  ISETP.GE.AND P0, PT, R34, R11, PT ;  /* 0x0000000b2200720c */ /* 0x000fda0003f06270 */
[----:B------:R-:W-:Y:S05]  /*24b90*/  @!P0 BRA `(.L_x_615) ;  /* 0xffffff2400d08947 */ /* 0x000fea000383ffff */
[----:B------:R-:W-:Y:S05]  /*24ba0*/  BRA `(.L_x_388) ;  /* 0x0000000400b07947 */ /* 0x000fea0003800000 */
.L_x_386:
[----:B------:R-:W-:-:S13]  /*24bb0*/  ISETP.NE.AND P0, PT, R3, -0x1, PT ;  /* 0xffffffff0300780c */ /* 0x000fda0003f05270 */
[----:B012-4-:R-:W-:-:S05]  /*24bc0*/  @!P0 IMAD.MOV.U32 R5, RZ, RZ, 0x5368 ;  /* 0x00005368ff058424 */ /* 0x017fca00078e00ff */
[----:B------:R0:W-:Y:S01]  /*24bd0*/  @!P0 STL [R0], R5 ;  /* 0x0000000500008387 */ /* 0x0001e20000100800 */
[----:B------:R-:W-:Y:S05]  /*24be0*/  @!P0 BRA `(.L_x_388) ;  /* 0x0000000400a08947 */ /* 0x000fea0003800000 */
[----:B0--3--:R-:W0:Y:S01]  /*24bf0*/  LDS.128 R4, [R39] ;  /* 0x0000000027047984 */ /* 0x009e220000000c00 */
[----:B------:R-:W-:Y:S02]  /*24c00*/  R2UR UR4, R20 ;  /* 0x00000000140472ca */ /* 0x000fe400000e0000 */
[----:B------:R-:W-:Y:S01]  /*24c10*/  R2UR UR5, R21 ;  /* 0x00000000150572ca */ /* 0x000fe200000e0000 */
[----:B0-----:R-:W-:-:S12]  /*24c20*/  IMAD.WIDE R10, R3, 0x10, R4 ;  /* 0x00000010030a7825 */ /* 0x001fd800078e0204 */
        /* <DEDUP_REMOVED lines=60> */
.L_x_618:
[----:B------:R-:W-:Y:S05]  /*24ff0*/  BSYNC B1 ;  /* 0x0000000000017941 */ /* 0x000fea0003800000 */
.L_x_617:
        /* <DEDUP_REMOVED lines=33> */
.L_x_620:
[----:B------:R-:W-:Y:S05]  /*25210*/  BSYNC B1 ;  /* 0x0000000000017941 */ /* 0x000fea0003800000 */
.L_x_619:
[----:B------:R1:W-:Y:S01]  /*25220*/  STL [R0], R7 ;  /* 0x0000000700007387 */ /* 0x0003e20000100800 */
[----:B------:R-:W-:Y:S05]  /*25230*/  BRA `(.L_x_388) ;  /* 0x00000000000c7947 */ /* 0x000fea0003800000 */
.L_x_616:
[----:B------:R-:W-:Y:S02]  /*25240*/  R2UR UR4, R20 ;  /* 0x00000000140472ca */ /* 0x000fe400000e0000 */
[----:B------:R-:W-:-:S13]  /*25250*/  R2UR UR5, R21 ;  /* 0x00000000150572ca */ /* 0x000fda00000e0000 */
[----:B------:R0:W-:Y:S02]  /*25260*/  ST.E desc[UR4][R10.64+0x20], R32 ;  /* 0x000020200a007985 */ /* 0x0001e4000c101904 */
.L_x_388:
[----:B------:R-:W-:Y:S05]  /*25270*/  BSYNC B0 ;  /* 0x0000000000007941 */ /* 0x000fea0003800000 */
.L_x_385:
[----:B------:R-:W-:Y:S02]  /*25280*/  IMAD.MOV.U32 R4, RZ, RZ, R8 ;  /* 0x000000ffff047224 */ /* 0x000fe400078e0008 */
[----:B012-4-:R-:W-:Y:S02]  /*25290*/  IMAD.MOV.U32 R5, RZ, RZ, 0x0 ;  /* 0x00000000ff057424 */ /* 0x017fe400078e00ff */
[----:B-----5:R-:W-:Y:S02]  /*252a0*/  IMAD.MOV.U32 R9, RZ, RZ, R3 ;  /* 0x000000ffff097224 */ /* 0x020fe400078e0003 */
[----:B---3--:R-:W-:Y:S05]  /*252b0*/  RET.REL.NODEC R4 `(_Z5entryPcS_PiPxS1_S0_S0_P19HostDeviceInterfacei) ;  /* 0xfffffdac04507950 */ /* 0x008fea0003c3ffff */
        .type           $_Z5entryPcS_PiPxS1_S0_S0_P19HostDeviceInterfacei$_Z26java_lang_Integer_parseIntPciPi,@function
        .size           $_Z5entryPcS_PiPxS1_S0_S0_P19HostDeviceInterfacei$_Z26java_lang_Integer_parseIntPciPi,($_Z5entryPcS_PiPxS1_S0_S0_P19HostDeviceInterfacei$_Z28java_lang_Double_parseDoublePciPi - $_Z5entryPcS_PiPxS1_S0_S0_P19HostDeviceInterfacei$_Z26java_lang_Integer_parseIntPciPi)
$_Z5entryPcS_PiPxS1_S0_S0_P19HostDeviceInterfacei$_Z26java_lang_Integer_parseIntPciPi:
[----:B------:R-:W-:Y:S01]  /*252c0*/  ISETP.NE.AND P0, PT, R10, -0x1, PT ;  /* 0xffffffff0a00780c */ /* 0x000fe20003f05270 */
[----:B------:R-:W0:Y:S01]  /*252d0*/  LDC.64 R14, c[0x0][0x358] ;  /* 0x0000d600ff0e7b82 */ /* 0x000e220000000a00 */
[----:B------:R-:W-:Y:S05]  /*252e0*/  YIELD ;  /* 0x0000000000007946 */ /* 0x000fea0003800000 */
[----:B------:R-:W1:Y:S06]  /*252f0*/  LDCU UR4, c[0x0][0x2f8] ;  /* 0x00005f00ff0477ac */ /* 0x000e6c0008000800 */
[----:B------:R-:W2:Y:S01]  /*25300*/  @P0 S2R R3, SR_CgaCtaId ;  /* 0x0000000000030919 */ /* 0x000ea20000008800 */
[----:B------:R-:W-:Y:S01]  /*25310*/  @P0 MOV R0, 0x400 ;  /* 0x0000040000000802 */ /* 0x000fe20000000f00 */
[----:B------:R-:W-:-:S02]  /*25320*/  @!P0 IMAD.MOV.U32 R7, RZ, RZ, 0x5368 ;  /* 0x00005368ff078424 */ /* 0x000fc400078e00ff */
[----:B------:R-:W-:Y:S01]  /*25330*/  @!P0 IMAD.MOV.U32 R32, RZ, RZ, RZ ;  /* 0x000000ffff208224 */ /* 0x000fe200078e00ff */
[----:B0-----:R-:W-:Y:S02]  /*25340*/  @P0 R2UR UR6, R14 ;  /* 0x000000000e0602ca */ /* 0x001fe400000e0000 */
[C---:B------:R-:W-:Y:S02]  /*25350*/  @P0 R2UR UR7, R15.reuse ;  /* 0x000000000f0702ca */ /* 0x040fe400000e0000 */
[----:B------:R-:W-:Y:S02]  /*25360*/  @P0 R2UR UR5, R15 ;  /* 0x000000000f0502ca */ /* 0x000fe400000e0000 */
[----:B--2---:R-:W-:Y:S01]  /*25370*/  @P0 LEA R3, R3, R0, 0x18 ;  /* 0x0000000003030211 */ /* 0x004fe200078ec0ff */
[----:B-1----:R-:W-:Y:S01]  /*25380*/  VIADD R0, R6, -UR4 ;  /* 0x8000000406007c36 */ /* 0x002fe20008000000 */
[----:B------:R-:W-:-:S03]  /*25390*/  @P0 R2UR UR4, R14 ;  /* 0x000000000e0402ca */ /* 0x000fc600000e0000 */
[----:B------:R-:W0:Y:S04]  /*253a0*/  @P0 LDS.64 R4, [R3] ;  /* 0x0000000003040984 */ /* 0x000e280000000a00 */
[----:B------:R1:W-:Y:S01]  /*253b0*/  @!P0 STL [R0], R7 ;  /* 0x0000000700008387 */ /* 0x0003e20000100800 */
[----:B0-----:R-:W-:-:S05]  /*253c0*/  @P0 IMAD.WIDE R4, R10, 0x10, R4 ;  /* 0x000000100a040825 */ /* 0x001fca00078e0204 */
[----:B------:R-:W2:Y:S01]  /*253d0*/  @P0 LD.E R32, desc[UR6][R4.64+0x28] ;  /* 0x0000280604200980 */ /* 0x000ea2000c101900 */
[----:B------:R-:W-:-:S06]  /*253e0*/  @!P0 IMAD.MOV.U32 R3, RZ, RZ, RZ ;  /* 0x000000ffff038224 */ /* 0x000fcc00078e00ff */
[----:B------:R1:W5:Y:S01]  /*253f0*/  @P0 LD.E R3, desc[UR4][R4.64+0x20] ;  /* 0x0000200404030980 */ /* 0x000362000c101900 */
[----:B------:R-:W-:Y:S01]  /*25400*/  VIADD R10, R1, 0x160 ;  /* 0x00000160010a7836 */ /* 0x000fe20000000000 */
[----:B------:R-:W-:Y:S03]  /*25410*/  BSSY B1, `(.L_x_621) ;  /* 0x000017e000017945 */ /* 0x000fe60003800000 */
[----:B------:R-:W-:Y:S01]  /*25420*/  IMAD.MOV.U32 R11, RZ, RZ, R10 ;  /* 0x000000ffff0b7224 */ /* 0x000fe200078e000a */
[----:B--2---:R-:W-:-:S13]  /*25430*/  ISETP.GE.AND P0, PT, R32, 0x1, PT ;  /* 0x000000012000780c */ /* 0x004fda0003f06270 */
[----:B-1----:R-:W-:Y:S05]  /*25440*/  @!P0 BRA `(.L_x_622) ;  /* 0x0000001400e88947 */ /* 0x002fea0003800000 */
[----:B------:R-:W-:Y:S01]  /*25450*/  ISETP.NE.AND P0, PT, R32, 0x1, PT ;  /* 0x000000012000780c */ /* 0x000fe20003f05270 */
[----:B------:R-:W-:Y:S01]  /*25460*/  BSSY B0, `(.L_x_623) ;  /* 0x00000fd000007945 */ /* 0x000fe20003800000 */
[----:B------:R-:W-:-:S11]  /*25470*/  IMAD.MOV.U32 R34, RZ, RZ, RZ ;  /* 0x000000ffff227224 */ /* 0x000fd600078e00ff */
[----:B------:R-:W-:Y:S05]  /*25480*/  @!P0 BRA `(.L_x_624) ;  /* 0x0000000c00e88947 */ /* 0x000fea0003800000 */
[----:B------:R-:W-:Y:S01]  /*25490*/  LOP3.LUT R34, R32, 0x7ffffffe, RZ, 0xc0, !PT ;  /* 0x7ffffffe20227812 */ /* 0x000fe200078ec0ff */
[----:B------:R-:W-:Y:S02]  /*254a0*/  VIADD R13, R11, 0x1 ;  /* 0x000000010b0d7836 */ /* 0x000fe40000000000 */
[----:B------:R-:W-:Y:S02]  /*254b0*/  IMAD.MOV.U32 R35, RZ, RZ, RZ ;  /* 0x000000ffff237224 */ /* 0x000fe400078e00ff */
[----:B------:R-:W-:Y:S02]  /*254c0*/  IMAD.MOV.U32 R39, RZ, RZ, RZ ;  /* 0x000000ffff277224 */ /* 0x000fe400078e00ff */
[----:B------:R-:W-:-:S07]  /*254d0*/  IMAD.MOV R40, RZ, RZ, -R34 ;  /* 0x000000ffff287224 */ /* 0x000fce00078e0a22 */
.L_x_641:
[----:B-----5:R-:W-:Y:S01]  /*254e0*/  ISETP.NE.AND P0, PT, R3, -0x1, PT ;  /* 0xffffffff0300780c */ /* 0x020fe20003f05270 */
[----:B------:R-:W-:Y:S05]  /*254f0*/  YIELD ;  /* 0x0000000000007946 */ /* 0x000fea0003800000 */
[----:B------:R-:W-:Y:S01]  /*25500*/  BSSY B3, `(.L_x_625) ;  /* 0x0000073000037945 */ /* 0x000fe20003800000 */
[----:B------:R-:W-:-:S06]  /*25510*/  VIADD R41, R39, 0x1 ;  /* 0x0000000127297836 */ /* 0x000fcc0000000000 */
[----:B-1-34-:R-:W-:Y:S01]  /*25520*/  @!P0 IMAD.MOV.U32 R5, RZ, RZ, 0x5368 ;  /* 0x00005368ff058424 */ /* 0x01afe200078e00ff */
[----:B------:R-:W-:-:S04]  /*25530*/  @!P0 PRMT R4, RZ, 0x7610, R4 ;  /* 0x00007610ff048816 */ /* 0x000fc80000000004 */
[----:B------:R0:W-:Y:S01]  /*25540*/  @!P0 STL [R0], R5 ;  /* 0x0000000500008387 */ /* 0x0001e20000100800 */
[----:B--2---:R-:W-:Y:S05]  /*25550*/  @!P0 BRA `(.L_x_626) ;  /* 0x0000000400b48947 */ /* 0x004fea0003800000 */
[----:B0-----:R-:W0:Y:S01]  /*25560*/  S2R R5, SR_CgaCtaId ;  /* 0x0000000000057919 */ /* 0x001e220000008800 */
[----:B------:R-:W-:Y:S02]  /*25570*/  MOV R4, 0x400 ;  /* 0x0000040000047802 */ /* 0x000fe40000000f00 */
[----:B------:R-:W-:Y:S02]  /*25580*/  R2UR UR4, R14 ;  /* 0x000000000e0472ca */ /* 0x000fe400000e0000 */
[----:B------:R-:W-:Y:S02]  /*25590*/  R2UR UR5, R15 ;  /* 0x000000000f0572ca */ /* 0x000fe400000e0000 */
[----:B0-----:R-:W-:-:S05]  /*255a0*/  LEA R50, R5, R4, 0x18 ;  /* 0x0000000405327211 */ /* 0x001fca00078ec0ff */
[----:B------:R-:W0:Y:S02]  /*255b0*/  LDS.128 R4, [R50] ;  /* 0x0000000032047984 */ /* 0x000e240000000c00 */
        /* <DEDUP_REMOVED lines=61> */
.L_x_629:
[----:B------:R-:W-:Y:S05]  /*25990*/  BSYNC B4 ;  /* 0x0000000000047941 */ /* 0x000fea0003800000 */
.L_x_628:
        /* <DEDUP_REMOVED lines=32> */
.L_x_631:
[----:B------:R-:W-:Y:S05]  /*25ba0*/  BSYNC B4 ;  /* 0x0000000000047941 */ /* 0x000fea0003800000 */
.L_x_630:
[----:B------:R2:W-:Y:S01]  /*25bb0*/  STL [R0], R7 ;  /* 0x0000000700007387 */ /* 0x0005e20000100800 */
[----:B------:R-:W-:Y:S01]  /*25bc0*/  PRMT R4, RZ, 0x7610, R4 ;  /* 0x00007610ff047816 */ /* 0x000fe20000000004 */
[----:B------:R-:W-:Y:S06]  /*25bd0*/  BRA `(.L_x_626) ;  /* 0x0000000000147947 */ /* 0x000fec0003800000 */
.L_x_627:
[----:B------:R-:W-:Y:S02]  /*25be0*/  R2UR UR4, R14 ;  /* 0x000000000e0472ca */ /* 0x000fe400000e0000 */
[----:B------:R-:W-:Y:S02]  /*25bf0*/  R2UR UR5, R15 ;  /* 0x000000000f0572ca */ /* 0x000fe400000e0000 */
[----:B------:R-:W-:-:S05]  /*25c00*/  IADD3 R4, P0, PT, R42, R35, RZ ;  /* 0x000000232a047210 */ /* 0x000fca0007f1e0ff */
[----:B------:R-:W-:-:S06]  /*25c10*/  IMAD.X R5, RZ, RZ, R43, P0 ;  /* 0x000000ffff057224 */ /* 0x000fcc00000e062b */
[----:B------:R1:W5:Y:S02]  /*25c20*/  LD.E.U8 R4, desc[UR4][R4.64+0x20] ;  /* 0x0000200404047980 */ /* 0x000364000c101100 */
.L_x_626:
[----:B------:R-:W-:Y:S05]  /*25c30*/  BSYNC B3 ;  /* 0x0000000000037941 */ /* 0x000fea0003800000 */
.L_x_625:
[----:B-----5:R3:W-:Y:S01]  /*25c40*/  STL.U8 [R13+-0x1], R4 ;  /* 0xffffff040d007387 */ /* 0x0207e20000100000 */
[----:B------:R-:W-:Y:S01]  /*25c50*/  ISETP.NE.AND P0, PT, R3, -0x1, PT ;  /* 0xffffffff0300780c */ /* 0x000fe20003f05270 */
[----:B------:R-:W-:-:S12]  /*25c60*/  BSSY B3, `(.L_x_632) ;  /* 0x0000075000037945 */ /* 0x000fd80003800000 */
[----:B---3--:R-:W-:Y:S05]  /*25c70*/  @!P0 BRA `(.L_x_633) ;  /* 0x0000000400c08947 */ /* 0x008fea0003800000 */
[----:B01----:R-:W0:Y:S01]  /*25c80*/  S2R R5, SR_CgaCtaId ;  /* 0x0000000000057919 */ /* 0x003e220000008800 */
[----:B------:R-:W-:Y:S02]  /*25c90*/  MOV R4, 0x400 ;  /* 0x0000040000047802 */ /* 0x000fe40000000f00 */
[----:B------:R-:W-:Y:S02]  /*25ca0*/  R2UR UR4, R14 ;  /* 0x000000000e0472ca */ /* 0x000fe400000e0000 */
[----:B------:R-:W-:Y:S02]  /*25cb0*/  R2UR UR5, R15 ;  /* 0x000000000f0572ca */ /* 0x000fe400000e0000 */
[----:B0-----:R-:W-:-:S05]  /*25cc0*/  LEA R50, R5, R4, 0x18 ;  /* 0x0000000405327211 */ /* 0x001fca00078ec0ff */
[----:B--2---:R-:W0:Y:S02]  /*25cd0*/  LDS.128 R4, [R50] ;  /* 0x0000000032047984 */ /* 0x004e240000000c00 */
        /* <DEDUP_REMOVED lines=59> */
.L_x_636:
[----:B------:R-:W-:Y:S01]  /*26090*/  IMAD.MOV.U32 R5, RZ, RZ, 0x5272 ;  /* 0x00005272ff057424 */ /* 0x000fe200078e00ff */
[----:B------:R-:W-:Y:S01]  /*260a0*/  PLOP3.LUT P0, PT, PT, PT, PT, 0x8, 0x80 ;  /* 0x000000000080781c */ /* 0x000fe20003f0e170 */
[----:B------:R-:W-:-:S03]  /*260b0*/  IMAD.MOV.U32 R43, RZ, RZ, -0x1 ;  /* 0xffffffffff2b7424 */ /* 0x000fc600078e00ff */
[----:B------:R0:W-:Y:S09]  /*260c0*/  STL [R0], R5 ;  /* 0x0000000500007387 */ /* 0x0001f20000100800 */
.L_x_637:
[----:B------:R-:W-:Y:S05]  /*260d0*/  BSYNC B4 ;  /* 0x0000000000047941 */ /* 0x000fea0003800000 */
.L_x_635:
        /* <DEDUP_REMOVED lines=31> */
.L_x_639:
[----:B------:R-:W-:Y:S05]  /*262d0*/  BSYNC B4 ;  /* 0x0000000000047941 */ /* 0x000fea0003800000 */
.L_x_638:
[----:B------:R2:W-:Y:S01]  /*262e0*/  STL [R0], R7 ;  /* 0x0000000700007387 */ /* 0x0005e20000100800 */
[----:B------:R-:W-:Y:S01]  /*262f0*/  PRMT R4, RZ, 0x7610, R4 ;  /* 0x00007610ff047816 */ /* 0x000fe20000000004 */
[----:B------:R-:W-:Y:S06]  /*26300*/  BRA `(.L_x_640) ;  /* 0x0000000000287947 */ /* 0x000fec0003800000 */
.L_x_634:
[----:B------:R-:W-:Y:S01]  /*26310*/  VIADD R5, R35, 0x4 ;  /* 0x0000000423057836 */ /* 0x000fe20000000000 */
[----:B------:R-:W-:Y:S02]  /*26320*/  R2UR UR4, R14 ;  /* 0x000000000e0472ca */ /* 0x000fe400000e0000 */
[----:B------:R-:W-:Y:S02]  /*26330*/  R2UR UR5, R15 ;  /* 0x000000000f0572ca */ /* 0x000fe400000e0000 */
[----:B------:R-:W-:-:S05]  /*26340*/  IADD3 R4, P0, PT, R42, R5, RZ ;  /* 0x000000052a047210 */ /* 0x000fca0007f1e0ff */
[----:B------:R-:W-:-:S06]  /*26350*/  IMAD.X R5, RZ, RZ, R43, P0 ;  /* 0x000000ffff057224 */ /* 0x000fcc00000e062b */
[----:B------:R3:W5:Y:S01]  /*26360*/  LD.E.U8 R4, desc[UR4][R4.64+0x20] ;  /* 0x0000200404047980 */ /* 0x000762000c101100 */
[----:B------:R-:W-:Y:S05]  /*26370*/  BRA `(.L_x_640) ;  /* 0x00000000000c7947 */ /* 0x000fea0003800000 */
.L_x_633:
[----:B01----:R-:W-:Y:S01]  /*26380*/  IMAD.MOV.U32 R5, RZ, RZ, 0x5368 ;  /* 0x00005368ff057424 */ /* 0x003fe200078e00ff */
[----:B------:R-:W-:-:S04]  /*26390*/  PRMT R4, RZ, 0x7610, R4 ;  /* 0x00007610ff047816 */ /* 0x000fc80000000004 */
[----:B------:R4:W-:Y:S03]  /*263a0*/  STL [R0], R5 ;  /* 0x0000000500007387 */ /* 0x0009e60000100800 */
.L_x_640:
[----:B------:R-:W-:Y:S05]  /*263b0*/  BSYNC B3 ;  /* 0x0000000000037941 */ /* 0x000fea0003800000 */
.L_x_632:
[----:B------:R-:W-:Y:S01]  /*263c0*/  VIADD R40, R40, 0x2 ;  /* 0x0000000228287836 */ /* 0x000fe20000000000 */
[----:B-----5:R0:W-:Y:S01]  /*263d0*/  STL.U8 [R13], R4 ;  /* 0x000000040d007387 */ /* 0x0201e20000100000 */
[----:B------:R-:W-:Y:S02]  /*263e0*/  VIADD R39, R39, 0x2 ;  /* 0x0000000227277836 */ /* 0x000fe40000000000 */
[----:B------:R-:W-:Y:S01]  /*263f0*/  VIADD R35, R35, 0x8 ;  /* 0x0000000823237836 */ /* 0x000fe20000000000 */
[----:B------:R-:W-:Y:S01]  /*26400*/  ISETP.NE.AND P0, PT, R40, RZ, PT ;  /* 0x000000ff2800720c */ /* 0x000fe20003f05270 */
[----:B0-----:R-:W-:-:S12]  /*26410*/  VIADD R13, R13, 0x2 ;  /* 0x000000020d0d7836 */ /* 0x001fd80000000000 */
[----:B------:R-:W-:Y:S05]  /*26420*/  @P0 BRA `(.L_x_641) ;  /* 0xfffffff0002c0947 */ /* 0x000fea000383ffff */
.L_x_624:
[----:B------:R-:W-:Y:S05]  /*26430*/  BSYNC B0 ;  /* 0x0000000000007941 */ /* 0x000fea0003800000 */
.L_x_623:
[----:B------:R-:W-:-:S04]  /*26440*/  LOP3.LUT R4, R32, 0x1, RZ, 0xc0, !PT ;  /* 0x0000000120047812 */ /* 0x000fc800078ec0ff */
[----:B------:R-:W-:-:S13]  /*26450*/  ISETP.NE.U32.AND P0, PT, R4, 0x1, PT ;  /* 0x000000010400780c */ /* 0x000fda0003f05070 */
[----:B------:R-:W-:Y:S05]  /*26460*/  @P0 BRA `(.L_x_622) ;  /* 0x0000000400e00947 */ /* 0x000fea0003800000 */
[----:B-----5:R-:W-:Y:S01]  /*26470*/  ISETP.NE.AND P0, PT, R3, -0x1, PT ;  /* 0xffffffff0300780c */ /* 0x020fe20003f05270 */
[----:B------:R-:W-:-:S12]  /*26480*/  BSSY B0, `(.L_x_642) ;  /* 0x0000074000007945 */ /* 0x000fd80003800000 */
[----:B------:R-:W-:Y:S05]  /*26490*/  @!P0 BRA `(.L_x_643) ;  /* 0x0000000400bc8947 */ /* 0x000fea0003800000 */
[----:B-1-34-:R-:W0:Y:S01]  /*264a0*/  S2R R5, SR_CgaCtaId ;  /* 0x0000000000057919 */ /* 0x01ae220000008800 */
        /* <DEDUP_REMOVED lines=64> */
.L_x_646:
[----:B------:R-:W-:Y:S01]  /*268b0*/  IMAD.MOV.U32 R5, RZ, RZ, 0x5272 ;  /* 0x00005272ff057424 */ /* 0x000fe200078e00ff */
[----:B------:R-:W-:Y:S01]  /*268c0*/  PLOP3.LUT P0, PT, PT, PT, PT, 0x8, 0x80 ;  /* 0x000000000080781c */ /* 0x000fe20003f0e170 */
[----:B------:R-:W-:-:S03]  /*268d0*/  IMAD.MOV.U32 R13, RZ, RZ, -0x1 ;  /* 0xffffffffff0d7424 */ /* 0x000fc600078e00ff */
[----:B------:R0:W-:Y:S09]  /*268e0*/  STL [R0], R5 ;  /* 0x0000000500007387 */ /* 0x0001f20000100800 */
.L_x_647:
[----:B------:R-:W-:Y:S05]  /*268f0*/  BSYNC B3 ;  /* 0x0000000000037941 */ /* 0x000fea0003800000 */
.L_x_645:
        /* <DEDUP_REMOVED lines=31> */
.L_x_649:
[----:B------:R-:W-:Y:S05]  /*26af0*/  BSYNC B3 ;  /* 0x0000000000037941 */ /* 0x000fea0003800000 */
.L_x_648:
[----:B------:R2:W-:Y:S01]  /*26b00*/  STL [R0], R7 ;  /* 0x0000000700007387 */ /* 0x0005e20000100800 */
[----:B------:R-:W-:Y:S01]  /*26b10*/  PRMT R4, RZ, 0x7610, R4 ;  /* 0x00007610ff047816 */ /* 0x000fe20000000004 */
[----:B------:R-:W-:Y:S06]  /*26b20*/  BRA `(.L_x_650) ;  /* 0x0000000000247947 */ /* 0x000fec0003800000 */
.L_x_644:
[----:B------:R-:W-:Y:S02]  /*26b30*/  R2UR UR4, R14 ;  /* 0x000000000e0472ca */ /* 0x000fe400000e0000 */
[----:B------:R-:W-:Y:S02]  /*26b40*/  R2UR UR5, R15 ;  /* 0x000000000f0572ca */ /* 0x000fe400000e0000 */
[----:B------:R-:W-:-:S05]  /*26b50*/  LEA R4, P0, R34, R40, 0x2 ;  /* 0x0000002822047211 */ /* 0x000fca00078010ff */
[----:B------:R-:W-:-:S06]  /*26b60*/  IMAD.X R5, RZ, RZ, R41, P0 ;  /* 0x000000ffff057224 */ /* 0x000fcc00000e0629 */
[----:B------:R0:W5:Y:S01]  /*26b70*/  LD.E.U8 R4, desc[UR4][R4.64+0x20] ;  /* 0x0000200404047980 */ /* 0x000162000c101100 */
[----:B------:R-:W-:Y:S05]  /*26b80*/  BRA `(.L_x_650) ;  /* 0x00000000000c7947 */ /* 0x000fea0003800000 */
.L_x_643:
[----:B------:R-:W-:Y:S01]  /*26b90*/  IMAD.MOV.U32 R3, RZ, RZ, 0x5368 ;  /* 0x00005368ff037424 */ /* 0x000fe200078e00ff */
[----:B------:R-:W-:-:S04]  /*26ba0*/  PRMT R4, RZ, 0x7610, R4 ;  /* 0x00007610ff047816 */ /* 0x000fc80000000004 */
[----:B------:R0:W-:Y:S03]  /*26bb0*/  STL [R0], R3 ;  /* 0x0000000300007387 */ /* 0x0001e60000100800 */
.L_x_650:
[----:B------:R-:W-:Y:S05]  /*26bc0*/  BSYNC B0 ;  /* 0x0000000000007941 */ /* 0x000fea0003800000 */
.L_x_642:
[----:B0-----:R-:W-:-:S05]  /*26bd0*/  IMAD.IADD R3, R34, 0x1, R11 ;  /* 0x0000000122037824 */ /* 0x001fca00078e020b */
[----:B-----5:R0:W-:Y:S02]  /*26be0*/  STL.U8 [R3], R4 ;  /* 0x0000000403007387 */ /* 0x0201e40000100000 */
.L_x_622:
[----:B------:R-:W-:Y:S05]  /*26bf0*/  BSYNC B1 ;  /* 0x0000000000017941 */ /* 0x000fea0003800000 */
.L_x_621:
[----:B------:R-:W-:Y:S01]  /*26c00*/  IMAD.IADD R32, R32, 0x1, R11 ;  /* 0x0000000120207824 */ /* 0x000fe200078e020b */
[----:B------:R-:W-:Y:S04]  /*26c10*/  BSSY B0, `(.L_x_651) ;  /* 0x0000009000007945 */ /* 0x000fe80003800000 */
[----:B------:R0:W-:Y:S02]  /*26c20*/  STL.U8 [R32], RZ ;  /* 0x000000ff20007387 */ /* 0x0001e40000100000 */
.L_x_652:
[----:B------:R-:W1:Y:S02]  /*26c30*/  LDL.U8 R15, [R11] ;  /* 0x000000000b0f7983 */ /* 0x000e640000100000 */
[C---:B-12-4-:R-:W-:Y:S01]  /*26c40*/  VIADD R0, R15.reuse, 0xfffffff7 ;  /* 0xfffffff70f007836 */ /* 0x056fe20000000000 */
[----:B------:R-:W-:-:S04]  /*26c50*/  ISETP.NE.AND P0, PT, R15, 0x20, PT ;  /* 0x000000200f00780c */ /* 0x000fc80003f05270 */
[----:B------:R-:W-:-:S04]  /*26c60*/  LOP3.LUT R0, R0, 0xffff, RZ, 0xc0, !PT ;  /* 0x0000ffff00007812 */ /* 0x000fc800078ec0ff */
[----:B------:R-:W-:-:S13]  /*26c70*/  ISETP.GE.U32.AND P0, PT, R0, 0x5, P0 ;  /* 0x000000050000780c */ /* 0x000fda0000706070 */
[----:B------:R-:W-:Y:S01]  /*26c80*/  @!P0 VIADD R11, R11, 0x1 ;  /* 0x000000010b0b8836 */ /* 0x000fe20000000000 */
[----:B------:R-:W-:Y:S06]  /*26c90*/  @!P0 BRA `(.L_x_652) ;  /* 0xfffffffc00e48947 */ /* 0x000fec000383ffff */
[----:B------:R-:W-:Y:S05]  /*26ca0*/  BSYNC B0 ;  /* 0x0000000000007941 */ /* 0x000fea0003800000 */
.L_x_651:
[----:B------:R-:W-:-:S13]  /*26cb0*/  ISETP.NE.AND P0, PT, R15, 0x2d, PT ;  /* 0x0000002d0f00780c */ /* 0x000fda0003f05270 */
[----:B------:R-:W-:Y:S05]  /*26cc0*/  @!P0 BRA `(.L_x_653) ;  /* 0x0000001400788947 */ /* 0x000fea0003800000 */
[----:B------:R-:W-:Y:S01]  /*26cd0*/  IMAD.MOV.U32 R7, RZ, RZ, 0x1 ;  /* 0x00000001ff077424 */ /* 0x000fe200078e00ff */
[----:B------:R-:W-:Y:S01]  /*26ce0*/  STL.U8 [R1+0x25f], RZ ;  /* 0x00025fff01007387 */ /* 0x000fe20000100000 */
[----:B------:R-:W-:Y:S01]  /*26cf0*/  IMAD.MOV.U32 R0, RZ, RZ, 0x2 ;  /* 0x00000002ff007424 */ /* 0x000fe200078e00ff */
[----:B------:R-:W-:Y:S01]  /*26d00*/  ISETP.NE.AND P0, PT, R15, 0x2b, PT ;  /* 0x0000002b0f00780c */ /* 0x000fe20003f05270 */
[----:B------:R-:W-:Y:S01]  /*26d10*/  IMAD.MOV.U32 R13, RZ, RZ, 0x7 ;  /* 0x00000007ff0d7424 */ /* 0x000fe200078e00ff */
[----:B------:R1:W-:Y:S01]  /*26d20*/  STL.U8 [R1+0x260], R7 ;  /* 0x0002600701007387 */ /* 0x0003e20000100000 */
[----:B------:R-:W-:Y:S01]  /*26d30*/  IMAD.MOV.U32 R14, RZ, RZ, 0x8 ;  /* 0x00000008ff0e7424 */ /* 0x000fe200078e00ff */
[----:B------:R-:W-:Y:S01]  /*26d40*/  BSSY B0, `(.L_x_654) ;  /* 0x0000090000007945 */ /* 0x000fe20003800000 */
[----:B0----5:R-:W-:Y:S01]  /*26d50*/  IMAD.MOV.U32 R3, RZ, RZ, 0x3 ;  /* 0x00000003ff037424 */ /* 0x021fe200078e00ff */
[----:B------:R0:W-:Y:S01]  /*26d60*/  STL.U8 [R1+0x261], R0 ;  /* 0x0002610001007387 */ /* 0x0001e20000100000 */
[----:B------:R-:W-:-:S02]  /*26d70*/  IMAD.MOV.U32 R4, RZ, RZ, 0x4 ;  /* 0x00000004ff047424 */ /* 0x000fc400078e00ff */
[----:B---3--:R-:W-:Y:S01]  /*26d80*/  IMAD.MOV.U32 R5, RZ, RZ, 0x5 ;  /* 0x00000005ff057424 */ /* 0x008fe200078e00ff */
[----:B------:R2:W-:Y:S01]  /*26d90*/  STL.U8 [R1+0x262], R3 ;  /* 0x0002620301007387 */ /* 0x0005e20000100000 */
[----:B------:R-:W-:Y:S01]  /*26da0*/  IMAD.MOV.U32 R6, RZ, RZ, 0x6 ;  /* 0x00000006ff067424 */ /* 0x000fe200078e00ff */
[----:B-1----:R-:W-:Y:S01]  /*26db0*/  PRMT R7, R13, 0x7610, R7 ;  /* 0x000076100d077816 */ /* 0x002fe20000000007 */
[----:B------:R-:W-:Y:S01]  /*26dc0*/  IMAD.MOV.U32 R13, RZ, RZ, 0x9 ;  /* 0x00000009ff0d7424 */ /* 0x000fe200078e00ff */
[----:B------:R1:W-:Y:S01]  /*26dd0*/  STL.U8 [R1+0x263], R4 ;  /* 0x0002630401007387 */ /* 0x0003e20000100000 */
[----:B0-----:R-:W-:Y:S01]  /*26de0*/  PRMT R0, R14, 0x7610, R0 ;  /* 0x000076100e007816 */ /* 0x001fe20000000000 */
[----:B------:R-:W-:Y:S02]  /*26df0*/  IMAD.MOV.U32 R14, RZ, RZ, 0x64 ;  /* 0x00000064ff0e7424 */ /* 0x000fe400078e00ff */
[----:B------:R0:W-:Y:S01]  /*26e00*/  STL.U8 [R1+0x266], R7 ;  /* 0x0002660701007387 */ /* 0x0001e20000100000 */
[----:B--2---:R-:W-:Y:S01]  /*26e10*/  PRMT R3, R13, 0x7610, R3 ;  /* 0x000076100d037816 */ /* 0x004fe20000000003 */
[----:B------:R-:W-:-:S02]  /*26e20*/  IMAD.MOV.U32 R13, RZ, RZ, 0xa ;  /* 0x0000000aff0d7424 */ /* 0x000fc400078e00ff */
[----:B------:R2:W-:Y:S01]  /*26e30*/  STL.U8 [R1+0x264], R5 ;  /* 0x0002640501007387 */ /* 0x0005e20000100000 */
[----:B-1----:R-:W-:-:S03]  /*26e40*/  PRMT R4, R14, 0x7610, R4 ;  /* 0x000076100e047816 */ /* 0x002fc60000000004 */
[----:B------:R1:W-:Y:S01]  /*26e50*/  STL.U8 [R1+0x267], R0 ;  /* 0x0002670001007387 */ /* 0x0003e20000100000 */
[----:B0-----:R-:W-:-:S03]  /*26e60*/  IMAD.MOV.U32 R7, RZ, RZ, 0xe ;  /* 0x0000000eff077424 */ /* 0x001fc600078e00ff */
[----:B------:R-:W-:Y:S01]  /*26e70*/  STL.U8 [R1+0x269], R4 ;  /* 0x0002690401007387 */ /* 0x000fe20000100000 */
[----:B--2---:R-:W-:Y:S01]  /*26e80*/  PRMT R5, R13, 0x7610, R5 ;  /* 0x000076100d057816 */ /* 0x004fe20000000005 */
[----:B------:R-:W-:Y:S02]  /*26e90*/  IMAD.MOV.U32 R13, RZ, RZ, 0xb ;  /* 0x0000000bff0d7424 */ /* 0x000fe400078e00ff */
[----:B------:R-:W-:Y:S04]  /*26ea0*/  STL.U8 [R1+0x26a], R4 ;  /* 0x00026a0401007387 */ /* 0x000fe80000100000 */
[----:B------:R-:W-:Y:S01]  /*26eb0*/  STL.U8 [R1+0x26b], R4 ;  /* 0x00026b0401007387 */ /* 0x000fe20000100000 */
[----:B-1----:R-:W-:Y:S01]  /*26ec0*/  PRMT R0, R13, 0x7610, R0 ;  /* 0x000076100d007816 */ /* 0x002fe20000000000 */
[----:B------:R-:W-:-:S02]  /*26ed0*/  IMAD.MOV.U32 R13, RZ, RZ, 0x10 ;  /* 0x00000010ff0d7424 */ /* 0x000fc400078e00ff */
[----:B------:R-:W-:Y:S04]  /*26ee0*/  STL.U8 [R1+0x26c], R4 ;  /* 0x00026c0401007387 */ /* 0x000fe80000100000 */
        /* <DEDUP_REMOVED lines=8> */
[----:B------:R0:W-:Y:S04]  /*26f70*/  STL.U8 [R1+0x28f], R4 ;  /* 0x00028f0401007387 */ /* 0x0001e80000100000 */
[----:B------:R1:W-:Y:S04]  /*26f80*/  STL.U8 [R1+0x268], R3 ;  /* 0x0002680301007387 */ /* 0x0003e80000100000 */
[----:B------:R-:W-:Y:S01]  /*26f90*/  STL.U8 [R1+0x270], R5 ;  /* 0x0002700501007387 */ /* 0x000fe20000100000 */
[----:B0-----:R-:W-:Y:S01]  /*26fa0*/  PRMT R4, R7, 0x7610, R4 ;  /* 0x0000761007047816 */ /* 0x001fe20000000004 */
[----:B------:R-:W-:-:S02]  /*26fb0*/  IMAD.MOV.U32 R7, RZ, RZ, 0xf ;  /* 0x0000000fff077424 */ /* 0x000fc400078e00ff */
[----:B------:R0:W-:Y:S01]  /*26fc0*/  STL.U8 [R1+0x290], R5 ;  /* 0x0002900501007387 */ /* 0x0001e20000100000 */
[----:B-1----:R-:W-:-:S03]  /*26fd0*/  IMAD.MOV.U32 R3, RZ, RZ, 0xc ;  /* 0x0000000cff037424 */ /* 0x002fc600078e00ff */
[----:B------:R1:W-:Y:S04]  /*26fe0*/  STL.U8 [R1+0x265], R6 ;  /* 0x0002650601007387 */ /* 0x0003e80000100000 */
[----:B------:R-:W-:Y:S01]  /*26ff0*/  STL.U8 [R1+0x271], R0 ;  /* 0x0002710001007387 */ /* 0x000fe20000100000 */
[----:B0-----:R-:W-:Y:S01]  /*27000*/  PRMT R5, R7, 0x7610, R5 ;  /* 0x0000761007057816 */ /* 0x001fe20000000005 */
[----:B------:R-:W-:Y:S02]  /*27010*/  IMAD.MOV.U32 R7, RZ, RZ, 0x11 ;  /* 0x00000011ff077424 */ /* 0x000fe400078e00ff */
[----:B------:R0:W-:Y:S01]  /*27020*/  STL.U8 [R1+0x291], R0 ;  /* 0x0002910001007387 */ /* 0x0001e20000100000 */
[----:B-1----:R-:W-:-:S03]  /*27030*/  IMAD.MOV.U32 R6, RZ, RZ, 0xd ;  /* 0x0000000dff067424 */ /* 0x002fc600078e00ff */
[----:B------:R-:W-:Y:S04]  /*27040*/  STL.U8 [R1+0x272], R3 ;  /* 0x0002720301007387 */ /* 0x000fe80000100000 */
[----:B------:R1:W-:Y:S01]  /*27050*/  STL.U8 [R1+0x292], R3 ;  /* 0x0002920301007387 */ /* 0x0003e20000100000 */
[----:B0-----:R-:W-:Y:S01]  /*27060*/  PRMT R0, R13, 0x7610, R0 ;  /* 0x000076100d007816 */ /* 0x001fe20000000000 */
[----:B------:R-:W-:Y:S02]  /*27070*/  IMAD.MOV.U32 R13, RZ, RZ, 0x12 ;  /* 0x00000012ff0d7424 */ /* 0x000fe400078e00ff */
[----:B------:R-:W-:Y:S04]  /*27080*/  STL.U8 [R1+0x273], R6 ;  /* 0x0002730601007387 */ /* 0x000fe80000100000 */
[----:B------:R0:W-:Y:S01]  /*27090*/  STL.U8 [R1+0x293], R6 ;  /* 0x0002930601007387 */ /* 0x0001e20000100000 */
[----:B-1----:R-:W-:Y:S01]  /*270a0*/  PRMT R3, R7, 0x7610, R3 ;  /* 0x0000761007037816 */ /* 0x002fe20000000003 */
[----:B------:R-:W-:-:S02]  /*270b0*/  IMAD.MOV.U32 R7, RZ, RZ, 0x13 ;  /* 0x00000013ff077424 */ /* 0x000fc400078e00ff */
        /* <DEDUP_REMOVED lines=66> */
[----:B0-----:R-:W-:-:S03]  /*274e0*/  PRMT R4, R13, 0x7610, R4 ;  /* 0x000076100d047816 */ /* 0x001fc60000000004 */
[----:B------:R-:W-:Y:S04]  /*274f0*/  STL.U8 [R1+0x286], R3 ;  /* 0x0002860301007387 */ /* 0x000fe80000100000 */
[----:B------:R-:W-:Y:S01]  /*27500*/  STL.U8 [R1+0x2a6], R3 ;  /* 0x0002a60301007387 */ /* 0x000fe20000100000 */
[----:B-1----:R-:W-:-:S03]  /*27510*/  PRMT R5, R7, 0x7610, R5 ;  /* 0x0000761007057816 */ /* 0x002fc60000000005 */
[----:B------:R-:W-:Y:S04]  /*27520*/  STL.U8 [R1+0x287], R6 ;  /* 0x0002870601007387 */ /* 0x000fe80000100000 */
[----:B------:R-:W-:Y:S04]  /*27530*/  STL.U8 [R1+0x2a7], R6 ;  /* 0x0002a70601007387 */ /* 0x000fe80000100000 */
[----:B------:R-:W-:Y:S04]  /*27540*/  STL.U8 [R1+0x288], R4 ;  /* 0x0002880401007387 */ /* 0x000fe80000100000 */
[----:B------:R-:W-:Y:S04]  /*27550*/  STL.U8 [R1+0x2a8], R4 ;  /* 0x0002a80401007387 */ /* 0x000fe80000100000 */
[----:B------:R-:W-:Y:S04]  /*27560*/  STL.U8 [R1+0x289], R5 ;  /* 0x0002890501007387 */ /* 0x000fe80000100000 */
[----:B------:R-:W-:Y:S04]  /*27570*/  STL.U8 [R1+0x2a9], R5 ;  /* 0x0002a90501007387 */ /* 0x000fe80000100000 */
[----:B------:R-:W-:Y:S04]  /*27580*/  STL.U8 [R1+0x285], R0 ;  /* 0x0002850001007387 */ /* 0x000fe80000100000 */
[----:B------:R0:W-:Y:S02]  /*27590*/  STL.U8 [R1+0x2a5], R0 ;  /* 0x0002a50001007387 */ /* 0x0001e40000100000 */
[----:B0-----:R-:W-:-:S05]  /*275a0*/  SEL R0, RZ, 0x1, P0 ;  /* 0x00000001ff007807 */ /* 0x001fca0000000000 */
[----:B------:R-:W-:-:S07]  /*275b0*/  IMAD.IADD R0, R0, 0x1, R11 ;  /* 0x0000000100007824 */ /* 0x000fce00078e020b */
.L_x_655:
[----:B------:R-:W2:Y:S02]  /*275c0*/  LDL.U8 R15, [R0] ;  /* 0x00000000000f7983 */ /* 0x000ea40000100000 */
[C---:B--2---:R-:W-:Y:S01]  /*275d0*/  VIADD R3, R15.reuse, 0xfffffff7 ;  /* 0xfffffff70f037836 */ /* 0x044fe20000000000 */
[----:B------:R-:W-:-:S04]  /*275e0*/  ISETP.NE.AND P0, PT, R15, 0x20, PT ;  /* 0x000000200f00780c */ /* 0x000fc80003f05270 */
[----:B------:R-:W-:-:S04]  /*275f0*/  LOP3.LUT R3, R3, 0xffff, RZ, 0xc0, !PT ;  /* 0x0000ffff03037812 */ /* 0x000fc800078ec0ff */
[----:B------:R-:W-:Y:S01]  /*27600*/  ISETP.GE.U32.AND P0, PT, R3, 0x5, P0 ;  /* 0x000000050300780c */ /* 0x000fe20000706070 */
[----:B------:R-:W-:-:S12]  /*27610*/  IMAD.MOV.U32 R3, RZ, RZ, R0 ;  /* 0x000000ffff037224 */ /* 0x000fd800078e0000 */
[----:B------:R-:W-:Y:S01]  /*27620*/  @!P0 VIADD R0, R0, 0x1 ;  /* 0x0000000100008836 */ /* 0x000fe20000000000 */
[----:B------:R-:W-:Y:S06]  /*27630*/  @!P0 BRA `(.L_x_655) ;  /* 0xfffffffc00e08947 */ /* 0x000fec000383ffff */
[----:B------:R-:W-:Y:S05]  /*27640*/  BSYNC B0 ;  /* 0x0000000000007941 */ /* 0x000fea0003800000 */
.L_x_654:
[----:B------:R-:W-:-:S13]  /*27650*/  ISETP.NE.AND P0, PT, R15, 0x2d, PT ;  /* 0x0000002d0f00780c */ /* 0x000fda0003f05270 */
[----:B------:R-:W-:-:S04]  /*27660*/  @P0 ISETP.NE.AND P1, PT, R15, 0x2b, PT ;  /* 0x0000002b0f00080c */ /* 0x000fc80003f25270 */
[----:B------:R-:W-:-:S05]  /*27670*/  @P0 SEL R0, RZ, 0x1, P1 ;  /* 0x00000001ff000807 */ /* 0x000fca0000800000 */
[----:B------:R-:W-:-:S04]  /*27680*/  @P0 IMAD.IADD R0, R3, 0x1, R0 ;  /* 0x0000000103000824 */ /* 0x000fc800078e0200 */
[C---:B------:R-:W-:Y:S02]  /*27690*/  @P0 VIADD R5, R0.reuse, 0x2 ;  /* 0x0000000200050836 */ /* 0x040fe40000000000 */
[----:B------:R-:W-:Y:S02]  /*276a0*/  @P0 VIADD R4, R0, 0x1 ;  /* 0x0000000100040836 */ /* 0x000fe40000000000 */
[----:B------:R-:W-:-:S05]  /*276b0*/  @!P0 VIADD R0, R3, 0x1 ;  /* 0x0000000103008836 */ /* 0x000fca0000000000 */
[----:B------:R-:W2:Y:S01]  /*276c0*/  LDL.U8 R6, [R0] ;  /* 0x0000000000067983 */ /* 0x000ea20000100000 */
[----:B------:R-:W-:Y:S01]  /*276d0*/  BSSY B0, `(.L_x_656) ;  /* 0x000000f000007945 */ /* 0x000fe20003800000 */
[C---:B------:R-:W-:Y:S02]  /*276e0*/  @!P0 VIADD R5, R3.reuse, 0x3 ;  /* 0x0000000303058836 */ /* 0x040fe40000000000 */
[----:B------:R-:W-:Y:S02]  /*276f0*/  @!P0 VIADD R4, R3, 0x2 ;  /* 0x0000000203048836 */ /* 0x000fe40000000000 */
[----:B------:R-:W-:Y:S01]  /*27700*/  IMAD.MOV.U32 R3, RZ, RZ, 0xa ;  /* 0x0000000aff037424 */ /* 0x000fe200078e00ff */
[----:B--2---:R-:W-:Y:S01]  /*27710*/  ISETP.NE.AND P1, PT, R6, 0x30, PT ;  /* 0x000000300600780c */ /* 0x004fe20003f25270 */
[----:B------:R-:W-:-:S12]  /*27720*/  IMAD.MOV.U32 R6, RZ, RZ, -0x8 ;  /* 0xfffffff8ff067424 */ /* 0x000fd800078e00ff */
[----:B------:R-:W-:Y:S05]  /*27730*/  @P1 BRA `(.L_x_657) ;  /* 0x0000000000201947 */ /* 0x000fea0003800000 */
[----:B------:R-:W2:Y:S01]  /*27740*/  LDL.U8 R0, [R4] ;  /* 0x0000000004007983 */ /* 0x000ea20000100000 */
[----:B------:R-:W-:Y:S01]  /*27750*/  IMAD.MOV.U32 R3, RZ, RZ, 0x8 ;  /* 0x00000008ff037424 */ /* 0x000fe200078e00ff */
[----:B--2---:R-:W-:-:S04]  /*27760*/  LOP3.LUT R0, R0, 0x20, RZ, 0xfc, !PT ;  /* 0x0000002000007812 */ /* 0x004fc800078efcff */
[----:B------:R-:W-:-:S04]  /*27770*/  PRMT R0, R0, 0x9910, RZ ;  /* 0x0000991000007816 */ /* 0x000fc800000000ff */
[----:B------:R-:W-:Y:S01]  /*27780*/  ISETP.NE.AND P0, PT, R0, 0x78, PT ;  /* 0x000000780000780c */ /* 0x000fe20003f05270 */
[----:B------:R-:W-:-:S12]  /*27790*/  IMAD.MOV.U32 R0, RZ, RZ, R4 ;  /* 0x000000ffff007224 */ /* 0x000fd800078e0004 */
[----:B------:R-:W-:Y:S02]  /*277a0*/  @!P0 IMAD.MOV.U32 R0, RZ, RZ, R5 ;  /* 0x000000ffff008224 */ /* 0x000fe400078e0005 */
[----:B------:R-:W-:-:S07]  /*277b0*/  @!P0 IMAD.MOV.U32 R3, RZ, RZ, 0x10 ;  /* 0x00000010ff038424 */ /* 0x000fce00078e00ff */
.L_x_657:
[----:B------:R-:W-:Y:S05]  /*277c0*/  BSYNC B0 ;  /* 0x0000000000007941 */ /* 0x000fea0003800000 */
.L_x_656:
[----:B------:R-:W-:Y:S01]  /*277d0*/  VIADDMNMX.U32 R4, R3, R6, 0x3, PT ;  /* 0x0000000303047446 */ /* 0x000fe20003800006 */
[----:B------:R-:W-:Y:S04]  /*277e0*/  BSSY B0, `(.L_x_658) ;  /* 0x00000a7000007945 */ /* 0x000fe80003800000 */
[----:B------:R-:W-:-:S04]  /*277f0*/  IMAD.SHL.U32 R6, R4, 0x4, RZ ;  /* 0x0000000404067824 */ /* 0x000fc800078e00ff */
[----:B------:R-:W0:Y:S02]  /*27800*/  LDC R4, c[0x2][R6+0x10] ;  /* 0x0080040006047b82 */ /* 0x000e240000000800 */
[----:B0-----:R-:W-:-:S04]  /*27810*/  SHF.R.S32.HI R5, RZ, 0x1f, R4 ;  /* 0x0000001fff057819 */ /* 0x001fc80000011404 */
.L_x_15233:
[----:B------:R-:W-:Y:S05]  /*27820*/  BRX R4 -0x27830                                                                                                                                     (*"BRANCH_TARGETS .L_x_15234,.L_x_15235,.L_x_15236"*) ;  /* 0xfffffd8404f47949 */ /* 0x000fea000383ffff */
.L_x_15235:
[----:B------:R-:W-:Y:S01]  /*27830*/  ISETP.NE.AND P0, PT, R3, 0x10, PT ;  /* 0x000000100300780c */ /* 0x000fe20003f05270 */
[----:B------:R-:W-:-:S12]  /*27840*/  BSSY B1, `(.L_x_659) ;  /* 0x0000061000017945 */ /* 0x000fd80003800000 */
[----:B------:R-:W-:Y:S05]  /*27850*/  @P0 BRA `(.L_x_660) ;  /* 0x00000000009c0947 */ /* 0x000fea0003800000 */
[----:B------:R-:W2:Y:S01]  /*27860*/  LDL.S8 R3, [R0] ;  /* 0x0000000000037983 */ /* 0x000ea20000100200 */
[----:B------:R-:W-:Y:S01]  /*27870*/  BSSY B3, `(.L_x_661) ;  /* 0x0000024000037945 */ /* 0x000fe20003800000 */
[----:B------:R-:W-:Y:S02]  /*27880*/  IMAD.MOV.U32 R11, RZ, RZ, RZ ;  /* 0x000000ffff0b7224 */ /* 0x000fe400078e00ff */
[----:B------:R-:W-:Y:S02]  /*27890*/  IMAD.MOV.U32 R20, RZ, RZ, RZ ;  /* 0x000000ffff147224 */ /* 0x000fe400078e00ff */
[----:B--2---:R-:W-:-:S05]  /*278a0*/  VIADD R3, R3, 0xffffffd0 ;  /* 0xffffffd003037836 */ /* 0x004fca0000000000 */
[----:B------:R-:W-:-:S13]  /*278b0*/  ISETP.GT.U32.AND P0, PT, R3, 0x4a, PT ;  /* 0x0000004a0300780c */ /* 0x000fda0003f04070 */
[----:B------:R-:W-:Y:S05]  /*278c0*/  @P0 BRA `(.L_x_662) ;  /* 0x0000000000780947 */ /* 0x000fea0003800000 */
[----:B------:R-:W-:-:S06]  /*278d0*/  IMAD.IADD R3, R10, 0x1, R3 ;  /* 0x000000010a037824 */ /* 0x000fcc00078e0203 */
[----:B------:R-:W2:Y:S01]  /*278e0*/  LDL.U8 R3, [R3+0xff] ;  /* 0x0000ff0003037983 */ /* 0x000ea20000100000 */
[----:B------:R-:W-:Y:S02]  /*278f0*/  IMAD.MOV.U32 R20, RZ, RZ, RZ ;  /* 0x000000ffff147224 */ /* 0x000fe400078e00ff */
[----:B------:R-:W-:Y:S01]  /*27900*/  IMAD.MOV.U32 R11, RZ, RZ, RZ ;  /* 0x000000ffff0b7224 */ /* 0x000fe200078e00ff */
[----:B--2---:R-:W-:-:S13]  /*27910*/  ISETP.GT.U32.AND P0, PT, R3, 0xf, PT ;  /* 0x0000000f0300780c */ /* 0x004fda0003f04070 */
[----:B------:R-:W-:Y:S05]  /*27920*/  @P0 BRA `(.L_x_662) ;  /* 0x0000000000600947 */ /* 0x000fea0003800000 */
[----:B------:R-:W-:-:S07]  /*27930*/  IMAD.MOV.U32 R13, RZ, RZ, RZ ;  /* 0x000000ffff0d7224 */ /* 0x000fce00078e00ff */
.L_x_663:
[----:B------:R-:W2:Y:S01]  /*27940*/  LDL.S8 R4, [R0+0x1] ;  /* 0x0000010000047983 */ /* 0x000ea20000100200 */
[C---:B------:R-:W-:Y:S01]  /*27950*/  IMAD.SHL.U32 R14, R20.reuse, 0x10, RZ ;  /* 0x00000010140e7824 */ /* 0x040fe200078e00ff */
[----:B------:R-:W-:Y:S02]  /*27960*/  SHF.L.U64.HI R7, R20, 0x4, R13 ;  /* 0x0000000414077819 */ /* 0x000fe4000001020d */
[----:B------:R-:W-:Y:S02]  /*27970*/  LOP3.LUT R3, R3, 0xffff, RZ, 0xc0, !PT ;  /* 0x0000ffff03037812 */ /* 0x000fe400078ec0ff */
[----:B------:R-:W-:Y:S02]  /*27980*/  IADD3 R6, P2, PT, -R14, -0x1, RZ ;  /* 0xffffffff0e067810 */ /* 0x000fe40007f5e1ff */
[----:B------:R-:W-:Y:S02]  /*27990*/  ISETP.GT.U32.AND P0, PT, R20, 0xfffffff, PT ;  /* 0x0fffffff1400780c */ /* 0x000fe40003f04070 */
[----:B------:R-:W-:Y:S01]  /*279a0*/  ISETP.GE.U32.AND P1, PT, R6, R3, PT ;  /* 0x000000030600720c */ /* 0x000fe20003f26070 */
[----:B------:R-:W-:Y:S01]  /*279b0*/  IMAD.X R5, RZ, RZ, ~R7, P2 ;  /* 0x000000ffff057224 */ /* 0x000fe200010e0e07 */
[----:B------:R-:W-:-:S02]  /*279c0*/  ISETP.GT.U32.AND.EX P0, PT, R13, RZ, PT, P0 ;  /* 0x000000ff0d00720c */ /* 0x000fc40003f04100 */
[----:B------:R-:W-:Y:S02]  /*279d0*/  IADD3 R20, P3, PT, R3, R14, RZ ;  /* 0x0000000e03147210 */ /* 0x000fe40007f7e0ff */
[----:B------:R-:W-:Y:S02]  /*279e0*/  ISETP.GE.U32.AND.EX P1, PT, R5, RZ, PT, P1 ;  /* 0x000000ff0500720c */ /* 0x000fe40003f26110 */
[----:B------:R-:W-:-:S04]  /*279f0*/  SEL R11, R11, 0x1, !P0 ;  /* 0x000000010b0b7807 */ /* 0x000fc80004000000 */
[----:B------:R-:W-:Y:S01]  /*27a00*/  SEL R11, R11, 0x1, P1 ;  /* 0x000000010b0b7807 */ /* 0x000fe20000800000 */
[----:B--2---:R-:W-:Y:S02]  /*27a10*/  VIADD R21, R4, 0xffffffd0 ;  /* 0xffffffd004157836 */ /* 0x004fe40000000000 */
[----:B------:R-:W-:-:S03]  /*27a20*/  IMAD.X R4, RZ, RZ, R7, P3 ;  /* 0x000000ffff047224 */ /* 0x000fc600018e0607 */
[----:B------:R-:W-:-:S13]  /*27a30*/  ISETP.GT.U32.AND P2, PT, R21, 0x4a, PT ;  /* 0x0000004a1500780c */ /* 0x000fda0003f44070 */
[----:B------:R-:W-:Y:S05]  /*27a40*/  @P2 BRA `(.L_x_662) ;  /* 0x0000000000182947 */ /* 0x000fea0003800000 */
[----:B------:R-:W-:-:S06]  /*27a50*/  IMAD.IADD R3, R10, 0x1, R21 ;  /* 0x000000010a037824 */ /* 0x000fcc00078e0215 */
[----:B------:R-:W2:Y:S01]  /*27a60*/  LDL.U8 R3, [R3+0xff] ;  /* 0x0000ff0003037983 */ /* 0x000ea20000100000 */
[----:B------:R-:W-:Y:S02]  /*27a70*/  VIADD R0, R0, 0x1 ;  /* 0x0000000100007836 */ /* 0x000fe40000000000 */
[----:B------:R-:W-:Y:S01]  /*27a80*/  IMAD.MOV.U32 R13, RZ, RZ, R4 ;  /* 0x000000ffff0d7224 */ /* 0x000fe200078e0004 */
[----:B--2---:R-:W-:-:S13]  /*27a90*/  ISETP.GT.U32.AND P0, PT, R3, 0xf, PT ;  /* 0x0000000f0300780c */ /* 0x004fda0003f04070 */
[----:B------:R-:W-:Y:S05]  /*27aa0*/  @!P0 BRA `(.L_x_663) ;  /* 0xfffffffc00a48947 */ /* 0x000fea000383ffff */
.L_x_662:
[----:B------:R-:W-:Y:S05]  /*27ab0*/  BSYNC B3 ;  /* 0x0000000000037941 */ /* 0x000fea0003800000 */
.L_x_661:
[----:B------:R-:W-:Y:S05]  /*27ac0*/  BRA `(.L_x_664) ;  /* 0x0000000000e07947 */ /* 0x000fea0003800000 */
.L_x_660:
[----:B------:R-:W2:Y:S01]  /*27ad0*/  LDL.S8 R4, [R0] ;  /* 0x0000000000047983 */ /* 0x000ea20000100200 */
[----:B------:R-:W-:Y:S02]  /*27ae0*/  IMAD.MOV.U32 R11, RZ, RZ, RZ ;  /* 0x000000ffff0b7224 */ /* 0x000fe400078e00ff */
[----:B------:R-:W-:Y:S02]  /*27af0*/  IMAD.MOV.U32 R20, RZ, RZ, RZ ;  /* 0x000000ffff147224 */ /* 0x000fe400078e00ff */
[----:B--2---:R-:W-:-:S05]  /*27b00*/  VIADD R6, R4, 0xffffffd0 ;  /* 0xffffffd004067836 */ /* 0x004fca0000000000 */
[----:B------:R-:W-:-:S13]  /*27b10*/  ISETP.GT.U32.AND P0, PT, R6, 0x4a, PT ;  /* 0x0000004a0600780c */ /* 0x000fda0003f04070 */
[----:B------:R-:W-:Y:S05]  /*27b20*/  @P0 BRA `(.L_x_664) ;  /* 0x0000000000c80947 */ /* 0x000fea0003800000 */
[----:B------:R-:W0:Y:S01]  /*27b30*/  I2F.U32.RP R7, R3 ;  /* 0x0000000300077306 */ /* 0x000e220000209000 */
[----:B------:R-:W-:Y:S01]  /*27b40*/  ISETP.NE.U32.AND P2, PT, R3, RZ, PT ;  /* 0x000000ff0300720c */ /* 0x000fe20003f45070 */
[----:B------:R-:W-:Y:S02]  /*27b50*/  IMAD.MOV.U32 R20, RZ, RZ, RZ ;  /* 0x000000ffff147224 */ /* 0x000fe400078e00ff */
[----:B------:R-:W-:-:S04]  /*27b60*/  IMAD.MOV.U32 R34, RZ, RZ, RZ ;  /* 0x000000ffff227224 */ /* 0x000fc800078e00ff */
[----:B0-----:R-:W0:Y:S02]  /*27b70*/  MUFU.RCP R7, R7 ;  /* 0x0000000700077308 */ /* 0x001e240000001000 */
[----:B0-----:R-:W-:-:S06]  /*27b80*/  VIADD R4, R7, 0xffffffe ;  /* 0x0ffffffe07047836 */ /* 0x001fcc0000000000 */
[----:B------:R0:W1:Y:S02]  /*27b90*/  F2I.FTZ.U32.TRUNC.NTZ R5, R4 ;  /* 0x0000000400057305 */ /* 0x000064000021f000 */
[----:B0-----:R-:W-:Y:S02]  /*27ba0*/  IMAD.MOV.U32 R4, RZ, RZ, RZ ;  /* 0x000000ffff047224 */ /* 0x001fe400078e00ff */
[----:B-1----:R-:W-:-:S04]  /*27bb0*/  IMAD.MOV R14, RZ, RZ, -R5 ;  /* 0x000000ffff0e7224 */ /* 0x002fc800078e0a05 */
[----:B------:R-:W-:-:S04]  /*27bc0*/  IMAD R11, R14, R3, RZ ;  /* 0x000000030e0b7224 */ /* 0x000fc800078e02ff */
[----:B------:R-:W-:-:S04]  /*27bd0*/  IMAD.HI.U32 R5, R5, R11, R4 ;  /* 0x0000000b05057227 */ /* 0x000fc800078e0004 */
[----:B------:R-:W-:Y:S02]  /*27be0*/  IMAD.MOV.U32 R11, RZ, RZ, RZ ;  /* 0x000000ffff0b7224 */ /* 0x000fe400078e00ff */
[----:B------:R-:W-:-:S04]  /*27bf0*/  IMAD.HI.U32 R13, R5, -0x1, RZ ;  /* 0xffffffff050d7827 */ /* 0x000fc800078e00ff */
[----:B------:R-:W-:Y:S02]  /*27c00*/  IMAD.MOV R14, RZ, RZ, -R13 ;  /* 0x000000ffff0e7224 */ /* 0x000fe400078e0a0d */
[----:B------:R-:W-:Y:S02]  /*27c10*/  IMAD.MOV.U32 R5, RZ, RZ, R6 ;  /* 0x000000ffff057224 */ /* 0x000fe400078e0006 */
[----:B------:R-:W-:-:S05]  /*27c20*/  IMAD R14, R3, R14, -0x1 ;  /* 0xffffffff030e7424 */ /* 0x000fca00078e020e */
[----:B------:R-:W-:-:S13]  /*27c30*/  ISETP.GE.U32.AND P0, PT, R14, R3, PT ;  /* 0x000000030e00720c */ /* 0x000fda0003f06070 */
[----:B------:R-:W-:Y:S02]  /*27c40*/  @P0 IMAD.IADD R14, R14, 0x1, -R3 ;  /* 0x000000010e0e0824 */ /* 0x000fe400078e0a03 */
[----:B------:R-:W-:-:S03]  /*27c50*/  @P0 VIADD R13, R13, 0x1 ;  /* 0x000000010d0d0836 */ /* 0x000fc60000000000 */
[----:B------:R-:W-:-:S13]  /*27c60*/  ISETP.GE.U32.AND P1, PT, R14, R3, PT ;  /* 0x000000030e00720c */ /* 0x000fda0003f26070 */
[----:B------:R-:W-:Y:S01]  /*27c70*/  @P1 VIADD R13, R13, 0x1 ;  /* 0x000000010d0d1836 */ /* 0x000fe20000000000 */
[----:B------:R-:W-:-:S07]  /*27c80*/  @!P2 LOP3.LUT R13, RZ, R3, RZ, 0x33, !PT ;  /* 0x00000003ff0da212 */ /* 0x000fce00078e33ff */
.L_x_665:
[----:B------:R-:W-:-:S05]  /*27c90*/  IMAD.IADD R5, R10, 0x1, R5 ;  /* 0x000000010a057824 */ /* 0x000fca00078e0205 */
[----:B------:R-:W2:Y:S02]  /*27ca0*/  LDL.S8 R32, [R5+0xff] ;  /* 0x0000ff0005207983 */ /* 0x000ea40000100200 */
[----:B--2---:R-:W-:-:S13]  /*27cb0*/  ISETP.GT.U32.AND P0, PT, R3, R32, PT ;  /* 0x000000200300720c */ /* 0x004fda0003f04070 */
[----:B------:R-:W-:Y:S05]  /*27cc0*/  @!P0 BRA `(.L_x_664) ;  /* 0x0000000000608947 */ /* 0x000fea0003800000 */
[----:B------:R0:W2:Y:S01]  /*27cd0*/  LDL.S8 R14, [R0+0x1] ;  /* 0x00000100000e7983 */ /* 0x0000a20000100200 */
[----:B------:R-:W-:Y:S01]  /*27ce0*/  IADD3 R4, P0, PT, RZ, -R20, RZ ;  /* 0x80000014ff047210 */ /* 0x000fe20007f1e0ff */
[----:B------:R-:W-:Y:S01]  /*27cf0*/  UMOV UR4, 0xffffffff ;  /* 0xffffffff00047882 */ /* 0x000fe20000000000 */
[----:B------:R-:W-:Y:S01]  /*27d00*/  UMOV UR5, 0x0 ;  /* 0x0000000000057882 */ /* 0x000fe20000000000 */
[----:B------:R-:W-:Y:S02]  /*27d10*/  IMAD.MOV.U32 R7, RZ, RZ, RZ ;  /* 0x000000ffff077224 */ /* 0x000fe400078e00ff */
[----:B------:R-:W-:Y:S01]  /*27d20*/  IMAD.X R6, RZ, RZ, ~R34, P0 ;  /* 0x000000ffff067224 */ /* 0x000fe200000e0e22 */
[----:B------:R-:W-:Y:S01]  /*27d30*/  ISETP.GT.U32.AND P0, PT, R20, R13, PT ;  /* 0x0000000d1400720c */ /* 0x000fe20003f04070 */
[----:B------:R-:W-:-:S03]  /*27d40*/  IMAD.WIDE.U32 R4, R3, R4, UR4 ;  /* 0x0000000403047e25 */ /* 0x000fc6000f8e0004 */
[----:B------:R-:W-:Y:S01]  /*27d50*/  ISETP.GT.U32.AND.EX P0, PT, R34, RZ, PT, P0 ;  /* 0x000000ff2200720c */ /* 0x000fe20003f04100 */
[----:B------:R-:W-:Y:S01]  /*27d60*/  IMAD R21, R6, R3, RZ ;  /* 0x0000000306157224 */ /* 0x000fe200078e02ff */
[----:B------:R-:W-:Y:S01]  /*27d70*/  ISETP.GE.U32.AND P1, PT, R4, R32, PT ;  /* 0x000000200400720c */ /* 0x000fe20003f26070 */
[----:B------:R-:W-:Y:S01]  /*27d80*/  IMAD.MOV.U32 R6, RZ, RZ, R32 ;  /* 0x000000ffff067224 */ /* 0x000fe200078e0020 */
[----:B------:R-:W-:Y:S01]  /*27d90*/  SEL R11, R11, 0x1, !P0 ;  /* 0x000000010b0b7807 */ /* 0x000fe20004000000 */
[----:B------:R-:W-:Y:S02]  /*27da0*/  IMAD.IADD R4, R5, 0x1, R21 ;  /* 0x0000000105047824 */ /* 0x000fe400078e0215 */
[----:B------:R-:W-:-:S03]  /*27db0*/  IMAD.WIDE.U32 R6, R3, R20, R6 ;  /* 0x0000001403067225 */ /* 0x000fc600078e0006 */
[----:B------:R-:W-:Y:S01]  /*27dc0*/  ISETP.GE.U32.AND.EX P1, PT, R4, RZ, PT, P1 ;  /* 0x000000ff0400720c */ /* 0x000fe20003f26110 */
[----:B------:R-:W-:Y:S02]  /*27dd0*/  IMAD R21, R34, R3, RZ ;  /* 0x0000000322157224 */ /* 0x000fe400078e02ff */
[----:B0-----:R-:W-:Y:S01]  /*27de0*/  VIADD R0, R0, 0x1 ;  /* 0x0000000100007836 */ /* 0x001fe20000000000 */
[----:B------:R-:W-:Y:S01]  /*27df0*/  SEL R11, R11, 0x1, P1 ;  /* 0x000000010b0b7807 */ /* 0x000fe20000800000 */
[----:B------:R-:W-:Y:S02]  /*27e00*/  IMAD.IADD R34, R7, 0x1, R21 ;  /* 0x0000000107227824 */ /* 0x000fe400078e0215 */
[----:B------:R-:W-:Y:S02]  /*27e10*/  IMAD.MOV.U32 R20, RZ, RZ, R6 ;  /* 0x000000ffff147224 */ /* 0x000fe400078e0006 */
[----:B--2---:R-:W-:-:S05]  /*27e20*/  VIADD R5, R14, 0xffffffd0 ;  /* 0xffffffd00e057836 */ /* 0x004fca0000000000 */
[----:B------:R-:W-:-:S13]  /*27e30*/  ISETP.GE.U32.AND P2, PT, R5, 0x4b, PT ;  /* 0x0000004b0500780c */ /* 0x000fda0003f46070 */
[----:B------:R-:W-:Y:S05]  /*27e40*/  @!P2 BRA `(.L_x_665) ;  /* 0xfffffffc0090a947 */ /* 0x000fea000383ffff */
.L_x_664:
[----:B------:R-:W-:Y:S05]  /*27e50*/  BSYNC B1 ;  /* 0x0000000000017941 */ /* 0x000fea0003800000 */
.L_x_659:
[----:B------:R-:W-:Y:S05]  /*27e60*/  BRA `(.L_x_666) ;  /* 0x0000000000f87947 */ /* 0x000fea0003800000 */
.L_x_15236:
[----:B------:R-:W2:Y:S01]  /*27e70*/  LDL.S8 R3, [R0] ;  /* 0x0000000000037983 */ /* 0x000ea20000100200 */
[----:B------:R-:W-:Y:S01]  /*27e80*/  BSSY B1, `(.L_x_667) ;  /* 0x0000027000017945 */ /* 0x000fe20003800000 */
[----:B------:R-:W-:Y:S02]  /*27e90*/  IMAD.MOV.U32 R11, RZ, RZ, RZ ;  /* 0x000000ffff0b7224 */ /* 0x000fe400078e00ff */
[----:B------:R-:W-:Y:S02]  /*27ea0*/  IMAD.MOV.U32 R20, RZ, RZ, RZ ;  /* 0x000000ffff147224 */ /* 0x000fe400078e00ff */
[----:B--2---:R-:W-:-:S05]  /*27eb0*/  VIADD R4, R3, 0xffffffd0 ;  /* 0xffffffd003047836 */ /* 0x004fca0000000000 */
[----:B------:R-:W-:-:S13]  /*27ec0*/  ISETP.GT.U32.AND P0, PT, R4, 0x9, PT ;  /* 0x000000090400780c */ /* 0x000fda0003f04070 */
[----:B------:R-:W-:Y:S05]  /*27ed0*/  @P0 BRA `(.L_x_668) ;  /* 0x0000000000840947 */ /* 0x000fea0003800000 */
[----:B------:R-:W2:Y:S01]  /*27ee0*/  LDL.S8 R3, [R0+0x1] ;  /* 0x0000010000037983 */ /* 0x000ea20000100200 */
[----:B------:R-:W-:Y:S01]  /*27ef0*/  ISETP.GT.U32.AND P0, PT, R4, -0x1, PT ;  /* 0xffffffff0400780c */ /* 0x000fe20003f04070 */
[----:B------:R-:W-:-:S03]  /*27f00*/  IMAD.MOV.U32 R20, RZ, RZ, R4 ;  /* 0x000000ffff147224 */ /* 0x000fc600078e0004 */
[----:B------:R-:W-:-:S04]  /*27f10*/  ISETP.GT.U32.AND.EX P0, PT, RZ, RZ, PT, P0 ;  /* 0x000000ffff00720c */ /* 0x000fc80003f04100 */
[----:B------:R-:W-:Y:S01]  /*27f20*/  SEL R11, RZ, 0x1, !P0 ;  /* 0x00000001ff0b7807 */ /* 0x000fe20004000000 */
[----:B--2---:R-:W-:-:S05]  /*27f30*/  VIADD R3, R3, 0xffffffd0 ;  /* 0xffffffd003037836 */ /* 0x004fca0000000000 */
[----:B------:R-:W-:-:S13]  /*27f40*/  ISETP.GT.U32.AND P1, PT, R3, 0x9, PT ;  /* 0x000000090300780c */ /* 0x000fda0003f24070 */
[----:B------:R-:W-:Y:S05]  /*27f50*/  @P1 BRA `(.L_x_668) ;  /* 0x0000000000641947 */ /* 0x000fea0003800000 */
[----:B------:R-:W-:Y:S02]  /*27f60*/  VIADD R10, R0, 0x1 ;  /* 0x00000001000a7836 */ /* 0x000fe40000000000 */
[----:B------:R-:W-:-:S07]  /*27f70*/  IMAD.MOV.U32 R14, RZ, RZ, RZ ;  /* 0x000000ffff0e7224 */ /* 0x000fce00078e00ff */
.L_x_669:
[----:B------:R0:W2:Y:S01]  /*27f80*/  LDL.S8 R0, [R10+0x1] ;  /* 0x000001000a007983 */ /* 0x0000a20000100200 */
[----:B------:R-:W-:Y:S01]  /*27f90*/  IMAD.MOV.U32 R4, RZ, RZ, -0x1 ;  /* 0xffffffffff047424 */ /* 0x000fe200078e00ff */
[----:B------:R-:W-:Y:S01]  /*27fa0*/  ISETP.GT.U32.AND P0, PT, R20, 0x19999999, PT ;  /* 0x199999991400780c */ /* 0x000fe20003f04070 */
[----:B------:R-:W-:Y:S02]  /*27fb0*/  IMAD.MOV.U32 R5, RZ, RZ, 0x0 ;  /* 0x00000000ff057424 */ /* 0x000fe400078e00ff */
[----:B------:R-:W-:Y:S01]  /*27fc0*/  IMAD.MOV.U32 R6, RZ, RZ, R3 ;  /* 0x000000ffff067224 */ /* 0x000fe200078e0003 */
[----:B------:R-:W-:Y:S01]  /*27fd0*/  ISETP.GT.U32.AND.EX P0, PT, R14, RZ, PT, P0 ;  /* 0x000000ff0e00720c */ /* 0x000fe20003f04100 */
[----:B------:R-:W-:-:S03]  /*27fe0*/  IMAD.WIDE.U32 R4, R20, -0xa, R4 ;  /* 0xfffffff614047825 */ /* 0x000fc600078e0004 */
[----:B------:R-:W-:Y:S01]  /*27ff0*/  SEL R11, R11, 0x1, !P0 ;  /* 0x000000010b0b7807 */ /* 0x000fe20004000000 */
[----:B------:R-:W-:Y:S01]  /*28000*/  IMAD R7, R14, -0xa, RZ ;  /* 0xfffffff60e077824 */ /* 0x000fe200078e02ff */
[----:B------:R-:W-:Y:S01]  /*28010*/  ISETP.GE.U32.AND P1, PT, R4, R3, PT ;  /* 0x000000030400720c */ /* 0x000fe20003f26070 */
[----:B0-----:R-:W-:Y:S02]  /*28020*/  VIADD R10, R10, 0x1 ;  /* 0x000000010a0a7836 */ /* 0x001fe40000000000 */
[----:B------:R-:W-:Y:S02]  /*28030*/  IMAD.IADD R13, R7, 0x1, -R20 ;  /* 0x00000001070d7824 */ /* 0x000fe400078e0a14 */
[----:B------:R-:W-:Y:S02]  /*28040*/  IMAD.MOV.U32 R7, RZ, RZ, RZ ;  /* 0x000000ffff077224 */ /* 0x000fe400078e00ff */
[----:B------:R-:W-:Y:S02]  /*28050*/  IMAD.IADD R4, R5, 0x1, R13 ;  /* 0x0000000105047824 */ /* 0x000fe400078e020d */
[----:B------:R-:W-:-:S03]  /*28060*/  IMAD.WIDE.U32 R6, R20, 0xa, R6 ;  /* 0x0000000a14067825 */ /* 0x000fc600078e0006 */
[----:B------:R-:W-:Y:S01]  /*28070*/  ISETP.GE.U32.AND.EX P1, PT, R4, RZ, PT, P1 ;  /* 0x000000ff0400720c */ /* 0x000fe20003f26110 */
[----:B------:R-:W-:Y:S02]  /*28080*/  IMAD R5, R14, 0xa, RZ ;  /* 0x0000000a0e057824 */ /* 0x000fe400078e02ff */
[----:B------:R-:W-:Y:S01]  /*28090*/  IMAD.MOV.U32 R20, RZ, RZ, R6 ;  /* 0x000000ffff147224 */ /* 0x000fe200078e0006 */
[----:B------:R-:W-:Y:S01]  /*280a0*/  SEL R11, R11, 0x1, P1 ;  /* 0x000000010b0b7807 */ /* 0x000fe20000800000 */
[----:B------:R-:W-:Y:S02]  /*280b0*/  IMAD.IADD R14, R7, 0x1, R5 ;  /* 0x00000001070e7824 */ /* 0x000fe400078e0205 */
[----:B--2---:R-:W-:-:S05]  /*280c0*/  VIADD R3, R0, 0xffffffd0 ;  /* 0xffffffd000037836 */ /* 0x004fca0000000000 */
[----:B------:R-:W-:-:S13]  /*280d0*/  ISETP.GT.U32.AND P2, PT, R3, 0x9, PT ;  /* 0x000000090300780c */ /* 0x000fda0003f44070 */
[----:B------:R-:W-:Y:S05]  /*280e0*/  @!P2 BRA `(.L_x_669) ;  /* 0xfffffffc00a4a947 */ /* 0x000fea000383ffff */
.L_x_668:
[----:B------:R-:W-:Y:S05]  /*280f0*/  BSYNC B1 ;  /* 0x0000000000017941 */ /* 0x000fea0003800000 */
.L_x_667:
[----:B------:R-:W-:Y:S05]  /*28100*/  BRA `(.L_x_666) ;  /* 0x0000000000507947 */ /* 0x000fea0003800000 */
.L_x_15234:
[----:B------:R-:W2:Y:S01]  /*28110*/  LDL.S8 R3, [R0] ;  /* 0x0000000000037983 */ /* 0x000ea20000100200 */
[----:B------:R-:W-:Y:S02]  /*28120*/  IMAD.MOV.U32 R11, RZ, RZ, RZ ;  /* 0x000000ffff0b7224 */ /* 0x000fe400078e00ff */
[----:B------:R-:W-:Y:S02]  /*28130*/  IMAD.MOV.U32 R20, RZ, RZ, RZ ;  /* 0x000000ffff147224 */ /* 0x000fe400078e00ff */
[----:B--2---:R-:W-:-:S05]  /*28140*/  VIADD R3, R3, 0xffffffd0 ;  /* 0xffffffd003037836 */ /* 0x004fca0000000000 */
[----:B------:R-:W-:-:S13]  /*28150*/  ISETP.GT.U32.AND P0, PT, R3, 0x7, PT ;  /* 0x000000070300780c */ /* 0x000fda0003f04070 */
[----:B------:R-:W-:Y:S05]  /*28160*/  @P0 BRA `(.L_x_666) ;  /* 0x0000000000380947 */ /* 0x000fea0003800000 */
[----:B------:R-:W-:Y:S02]  /*28170*/  IMAD.MOV.U32 R20, RZ, RZ, RZ ;  /* 0x000000ffff147224 */ /* 0x000fe400078e00ff */
[----:B------:R-:W-:Y:S02]  /*28180*/  IMAD.MOV.U32 R7, RZ, RZ, RZ ;  /* 0x000000ffff077224 */ /* 0x000fe400078e00ff */
[----:B------:R-:W-:-:S07]  /*28190*/  IMAD.MOV.U32 R11, RZ, RZ, RZ ;  /* 0x000000ffff0b7224 */ /* 0x000fce00078e00ff */
.L_x_670:
[----:B------:R0:W2:Y:S01]  /*281a0*/  LDL.S8 R4, [R0+0x1] ;  /* 0x0000010000047983 */ /* 0x0000a20000100200 */
[C---:B------:R-:W-:Y:S02]  /*281b0*/  LEA R5, P2, R20.reuse, R3, 0x3 ;  /* 0x0000000314057211 */ /* 0x040fe400078418ff */
[----:B------:R-:W-:-:S04]  /*281c0*/  ISETP.GT.U32.AND P0, PT, R20, 0x1fffffff, PT ;  /* 0x1fffffff1400780c */ /* 0x000fc80003f04070 */
[----:B------:R-:W-:Y:S01]  /*281d0*/  ISETP.GT.U32.AND.EX P0, PT, R7, RZ, PT, P0 ;  /* 0x000000ff0700720c */ /* 0x000fe20003f04100 */
[----:B0-----:R-:W-:Y:S01]  /*281e0*/  VIADD R0, R0, 0x1 ;  /* 0x0000000100007836 */ /* 0x001fe20000000000 */
[----:B------:R-:W-:Y:S01]  /*281f0*/  LEA.HI.X R7, R20, RZ, R7, 0x3, P2 ;  /* 0x000000ff14077211 */ /* 0x000fe200010f1c07 */
[----:B------:R-:W-:Y:S01]  /*28200*/  IMAD.MOV.U32 R20, RZ, RZ, R5 ;  /* 0x000000ffff147224 */ /* 0x000fe200078e0005 */
[----:B------:R-:W-:Y:S01]  /*28210*/  SEL R11, R11, 0x1, !P0 ;  /* 0x000000010b0b7807 */ /* 0x000fe20004000000 */
[----:B--2---:R-:W-:-:S05]  /*28220*/  VIADD R3, R4, 0xffffffd0 ;  /* 0xffffffd004037836 */ /* 0x004fca0000000000 */
[----:B------:R-:W-:-:S13]  /*28230*/  ISETP.GT.U32.AND P1, PT, R3, 0x7, PT ;  /* 0x000000070300780c */ /* 0x000fda0003f24070 */
[----:B------:R-:W-:Y:S05]  /*28240*/  @!P1 BRA `(.L_x_670) ;  /* 0xfffffffc00d49947 */ /* 0x000fea000383ffff */
.L_x_666:
[----:B------:R-:W-:Y:S05]  /*28250*/  BSYNC B0 ;  /* 0x0000000000007941 */ /* 0x000fea0003800000 */
.L_x_658:
[----:B------:R-:W-:Y:S02]  /*28260*/  ISETP.NE.AND P1, PT, R15, 0x2d, PT ;  /* 0x0000002d0f00780c */ /* 0x000fe40003f25270 */
[----:B------:R-:W-:-:S11]  /*28270*/  ISETP.NE.AND P0, PT, R11, RZ, PT ;  /* 0x000000ff0b00720c */ /* 0x000fd60003f05270 */
[----:B------:R-:W-:-:S05]  /*28280*/  @!P1 IMAD.MOV R20, RZ, RZ, -R20 ;  /* 0x000000ffff149224 */ /* 0x000fca00078e0a14 */
[----:B------:R-:W-:Y:S01]  /*28290*/  SEL R0, R20, 0xffffffff, !P0 ;  /* 0xffffffff14007807 */ /* 0x000fe20004000000 */
[----:B------:R-:W-:Y:S06]  /*282a0*/  BRA `(.L_x_671) ;  /* 0x0000001400707947 */ /* 0x000fec0003800000 */
.L_x_653:
[----:B------:R-:W-:Y:S01]  /*282b0*/  IMAD.MOV.U32 R0, RZ, RZ, 0x1 ;  /* 0x00000001ff007424 */ /* 0x000fe200078e00ff */
[----:B------:R-:W-:Y:S01]  /*282c0*/  STL.U8 [R1+0x25f], RZ ;  /* 0x00025fff01007387 */ /* 0x000fe20000100000 */
[----:B0----5:R-:W-:Y:S01]  /*282d0*/  IMAD.MOV.U32 R3, RZ, RZ, 0x2 ;  /* 0x00000002ff037424 */ /* 0x021fe200078e00ff */
[----:B------:R-:W-:Y:S01]  /*282e0*/  BSSY B0, `(.L_x_672) ;  /* 0x0000092000007945 */ /* 0x000fe20003800000 */
[----:B------:R-:W-:Y:S01]  /*282f0*/  IMAD.MOV.U32 R13, RZ, RZ, 0x7 ;  /* 0x00000007ff0d7424 */ /* 0x000fe200078e00ff */
[----:B------:R0:W-:Y:S01]  /*28300*/  STL.U8 [R1+0x260], R0 ;  /* 0x0002600001007387 */ /* 0x0001e20000100000 */
[----:B------:R-:W-:Y:S02]  /*28310*/  IMAD.MOV.U32 R14, RZ, RZ, 0x8 ;  /* 0x00000008ff0e7424 */ /* 0x000fe400078e00ff */
[----:B------:R-:W-:Y:S01]  /*28320*/  IMAD.MOV.U32 R4, RZ, RZ, 0x3 ;  /* 0x00000003ff047424 */ /* 0x000fe200078e00ff */
[----:B------:R1:W-:Y:S01]  /*28330*/  STL.U8 [R1+0x261], R3 ;  /* 0x0002610301007387 */ /* 0x0003e20000100000 */
[----:B---3--:R-:W-:-:S02]  /*28340*/  IMAD.MOV.U32 R5, RZ, RZ, 0x4 ;  /* 0x00000004ff057424 */ /* 0x008fc400078e00ff */
[----:B------:R-:W-:Y:S01]  /*28350*/  IMAD.MOV.U32 R7, RZ, RZ, 0x6 ;  /* 0x00000006ff077424 */ /* 0x000fe200078e00ff */
[----:B------:R2:W-:Y:S01]  /*28360*/  STL.U8 [R1+0x262], R4 ;  /* 0x0002620401007387 */ /* 0x0005e20000100000 */
[----:B------:R-:W-:Y:S01]  /*28370*/  IMAD.MOV.U32 R6, RZ, RZ, 0x5 ;  /* 0x00000005ff067424 */ /* 0x000fe200078e00ff */
[----:B0-----:R-:W-:Y:S01]  /*28380*/  PRMT R0, R13, 0x7610, R0 ;  /* 0x000076100d007816 */ /* 0x001fe20000000000 */
[----:B------:R-:W-:Y:S01]  /*28390*/  IMAD.MOV.U32 R13, RZ, RZ, 0x9 ;  /* 0x00000009ff0d7424 */ /* 0x000fe200078e00ff */
[----:B------:R0:W-:Y:S01]  /*283a0*/  STL.U8 [R1+0x263], R5 ;  /* 0x0002630501007387 */ /* 0x0001e20000100000 */
[----:B-1----:R-:W-:Y:S01]  /*283b0*/  PRMT R3, R14, 0x7610, R3 ;  /* 0x000076100e037816 */ /* 0x002fe20000000003 */
[----:B------:R-:W-:Y:S02]  /*283c0*/  IMAD.MOV.U32 R14, RZ, RZ, 0x64 ;  /* 0x00000064ff0e7424 */ /* 0x000fe400078e00ff */
[----:B------:R1:W-:Y:S01]  /*283d0*/  STL.U8 [R1+0x265], R7 ;  /* 0x0002650701007387 */ /* 0x0003e20000100000 */
[----:B--2---:R-:W-:Y:S01]  /*283e0*/  PRMT R4, R13, 0x7610, R4 ;  /* 0x000076100d047816 */ /* 0x004fe20000000004 */
[----:B------:R-:W-:-:S02]  /*283f0*/  IMAD.MOV.U32 R13, RZ, RZ, 0xa ;  /* 0x0000000aff0d7424 */ /* 0x000fc400078e00ff */
[----:B------:R2:W-:Y:S01]  /*28400*/  STL.U8 [R1+0x264], R6 ;  /* 0x0002640601007387 */ /* 0x0005e20000100000 */
[----:B0-----:R-:W-:-:S03]  /*28410*/  PRMT R5, R14, 0x7610, R5 ;  /* 0x000076100e057816 */ /* 0x001fc60000000005 */
[----:B------:R0:W-:Y:S01]  /*28420*/  STL.U8 [R1+0x266], R0 ;  /* 0x0002660001007387 */ /* 0x0001e20000100000 */
[----:B-1----:R-:W-:-:S03]  /*28430*/  IMAD.MOV.U32 R7, RZ, RZ, 0xe ;  /* 0x0000000eff077424 */ /* 0x002fc600078e00ff */
[----:B------:R-:W-:Y:S01]  /*28440*/  STL.U8 [R1+0x269], R5 ;  /* 0x0002690501007387 */ /* 0x000fe20000100000 */
[----:B--2---:R-:W-:Y:S01]  /*28450*/  PRMT R6, R13, 0x7610, R6 ;  /* 0x000076100d067816 */ /* 0x004fe20000000006 */
[----:B------:R-:W-:Y:S02]  /*28460*/  IMAD.MOV.U32 R13, RZ, RZ, 0xb ;  /* 0x0000000bff0d7424 */ /* 0x000fe400078e00ff */
[----:B------:R-:W-:Y:S04]  /*28470*/  STL.U8 [R1+0x26a], R5 ;  /* 0x00026a0501007387 */ /* 0x000fe80000100000 */
[----:B------:R-:W-:Y:S01]  /*28480*/  STL.U8 [R1+0x26b], R5 ;  /* 0x00026b0501007387 */ /* 0x000fe20000100000 */
[----:B0-----:R-:W-:Y:S01]  /*28490*/  PRMT R0, R13, 0x7610, R0 ;  /* 0x000076100d007816 */ /* 0x001fe20000000000 */
        /* <DEDUP_REMOVED lines=98> */
[----:B------:R0:W-:Y:S04]  /*28ac0*/  STL.U8 [R1+0x285], R0 ;  /* 0x0002850001007387 */ /* 0x0001e80000100000 */
[----:B------:R0:W-:Y:S01]  /*28ad0*/  STL.U8 [R1+0x2a5], R0 ;  /* 0x0002a50001007387 */ /* 0x0001e20000100000 */
[----:B-1----:R-:W-:-:S03]  /*28ae0*/  PRMT R6, R7, 0x7610, R6 ;  /* 0x0000761007067816 */ /* 0x002fc60000000006 */
[----:B------:R0:W-:Y:S04]  /*28af0*/  STL.U8 [R1+0x286], R3 ;  /* 0x0002860301007387 */ /* 0x0001e80000100000 */
[----:B------:R0:W-:Y:S04]  /*28b00*/  STL.U8 [R1+0x2a6], R3 ;  /* 0x0002a60301007387 */ /* 0x0001e80000100000 */
[----:B------:R0:W-:Y:S04]  /*28b10*/  STL.U8 [R1+0x287], R4 ;  /* 0x0002870401007387 */ /* 0x0001e80000100000 */
[----:B------:R0:W-:Y:S04]  /*28b20*/  STL.U8 [R1+0x2a7], R4 ;  /* 0x0002a70401007387 */ /* 0x0001e80000100000 */
[----:B------:R0:W-:Y:S04]  /*28b30*/  STL.U8 [R1+0x288], R5 ;  /* 0x0002880501007387 */ /* 0x0001e80000100000 */
[----:B------:R0:W-:Y:S04]  /*28b40*/  STL.U8 [R1+0x2a8], R5 ;  /* 0x0002a80501007387 */ /* 0x0001e80000100000 */
[----:B------:R0:W-:Y:S04]  /*28b50*/  STL.U8 [R1+0x289], R6 ;  /* 0x0002890601007387 */ /* 0x0001e80000100000 */
[----:B------:R0:W-:Y:S02]  /*28b60*/  STL.U8 [R1+0x2a9], R6 ;  /* 0x0002a90601007387 */ /* 0x0001e40000100000 */
.L_x_673:
[----:B------:R-:W2:Y:S01]  /*28b70*/  LDL.U8 R15, [R11+0x1] ;  /* 0x000001000b0f7983 */ /* 0x000ea20000100000 */
[----:B0-----:R-:W-:Y:S02]  /*28b80*/  IMAD.MOV.U32 R4, RZ, RZ, R11 ;  /* 0x000000ffff047224 */ /* 0x001fe400078e000b */
[C---:B--2---:R-:W-:Y:S01]  /*28b90*/  VIADD R0, R15.reuse, 0xfffffff7 ;  /* 0xfffffff70f007836 */ /* 0x044fe20000000000 */
[----:B------:R-:W-:-:S04]  /*28ba0*/  ISETP.NE.AND P0, PT, R15, 0x20, PT ;  /* 0x000000200f00780c */ /* 0x000fc80003f05270 */
[----:B------:R-:W-:-:S04]  /*28bb0*/  LOP3.LUT R0, R0, 0xffff, RZ, 0xc0, !PT ;  /* 0x0000ffff00007812 */ /* 0x000fc800078ec0ff */
[----:B------:R-:W-:Y:S01]  /*28bc0*/  ISETP.LT.U32.OR P0, PT, R0, 0x5, !P0 ;  /* 0x000000050000780c */ /* 0x000fe20004701470 */
[----:B------:R-:W-:-:S04]  /*28bd0*/  VIADD R0, R11, 0x1 ;  /* 0x000000010b007836 */ /* 0x000fc80000000000 */
[----:B------:R-:W-:-:S08]  /*28be0*/  IMAD.MOV.U32 R11, RZ, RZ, R0 ;  /* 0x000000ffff0b7224 */ /* 0x000fd000078e0000 */
[----:B------:R-:W-:Y:S05]  /*28bf0*/  @P0 BRA `(.L_x_673) ;  /* 0xfffffffc00dc0947 */ /* 0x000fea000383ffff */
[----:B------:R-:W-:Y:S05]  /*28c00*/  BSYNC B0 ;  /* 0x0000000000007941 */ /* 0x000fea0003800000 */
.L_x_672:
[----:B------:R-:W-:-:S13]  /*28c10*/  ISETP.NE.AND P0, PT, R15, 0x2d, PT ;  /* 0x0000002d0f00780c */ /* 0x000fda0003f05270 */
[----:B------:R-:W-:Y:S01]  /*28c20*/  @P0 ISETP.NE.AND P1, PT, R15, 0x2b, PT ;  /* 0x0000002b0f00080c */ /* 0x000fe20003f25270 */
[----:B------:R-:W-:-:S03]  /*28c30*/  @!P0 VIADD R0, R4, 0x2 ;  /* 0x0000000204008836 */ /* 0x000fc60000000000 */
[----:B------:R-:W-:-:S05]  /*28c40*/  @P0 SEL R3, RZ, 0x1, P1 ;  /* 0x00000001ff030807 */ /* 0x000fca0000800000 */
[----:B------:R-:W-:-:S04]  /*28c50*/  @P0 IMAD.IADD R3, R4, 0x1, R3 ;  /* 0x0000000104030824 */ /* 0x000fc800078e0203 */
[----:B------:R-:W-:-:S05]  /*28c60*/  @P0 VIADD R0, R3, 0x1 ;  /* 0x0000000103000836 */ /* 0x000fca0000000000 */
[----:B------:R-:W2:Y:S01]  /*28c70*/  LDL.U8 R5, [R0] ;  /* 0x0000000000057983 */ /* 0x000ea20000100000 */
[----:B------:R-:W-:Y:S01]  /*28c80*/  BSSY B0, `(.L_x_674) ;  /* 0x0000011000007945 */ /* 0x000fe20003800000 */
[----:B------:R-:W-:Y:S01]  /*28c90*/  IMAD.MOV.U32 R6, RZ, RZ, -0x8 ;  /* 0xfffffff8ff067424 */ /* 0x000fe200078e00ff */
[----:B--2---:R-:W-:Y:S01]  /*28ca0*/  ISETP.NE.AND P1, PT, R5, 0x30, PT ;  /* 0x000000300500780c */ /* 0x004fe20003f25270 */
[C---:B------:R-:W-:Y:S02]  /*28cb0*/  @!P0 VIADD R5, R4.reuse, 0x4 ;  /* 0x0000000404058836 */ /* 0x040fe40000000000 */
[----:B------:R-:W-:Y:S02]  /*28cc0*/  @!P0 VIADD R4, R4, 0x3 ;  /* 0x0000000304048836 */ /* 0x000fe40000000000 */
[C---:B------:R-:W-:Y:S02]  /*28cd0*/  @P0 VIADD R5, R3.reuse, 0x3 ;  /* 0x0000000303050836 */ /* 0x040fe40000000000 */
[----:B------:R-:W-:-:S02]  /*28ce0*/  @P0 VIADD R4, R3, 0x2 ;  /* 0x0000000203040836 */ /* 0x000fc40000000000 */
[----:B------:R-:W-:-:S04]  /*28cf0*/  IMAD.MOV.U32 R3, RZ, RZ, 0xa ;  /* 0x0000000aff037424 */ /* 0x000fc800078e00ff */
        /* <DEDUP_REMOVED lines=9> */
.L_x_675:
[----:B------:R-:W-:Y:S05]  /*28d90*/  BSYNC B0 ;  /* 0x0000000000007941 */ /* 0x000fea0003800000 */
.L_x_674:
[----:B------:R-:W-:Y:S01]  /*28da0*/  VIADDMNMX.U32 R4, R3, R6, 0x3, PT ;  /* 0x0000000303047446 */ /* 0x000fe20003800006 */
[----:B------:R-:W-:Y:S04]  /*28db0*/  BSSY B0, `(.L_x_676) ;  /* 0x00000a7000007945 */ /* 0x000fe80003800000 */
[----:B------:R-:W-:-:S04]  /*28dc0*/  IMAD.SHL.U32 R6, R4, 0x4, RZ ;  /* 0x0000000404067824 */ /* 0x000fc800078e00ff */
[----:B------:R-:W0:Y:S02]  /*28dd0*/  LDC R4, c[0x2][R6] ;  /* 0x0080000006047b82 */ /* 0x000e240000000800 */
[----:B0-----:R-:W-:-:S04]  /*28de0*/  SHF.R.S32.HI R5, RZ, 0x1f, R4 ;  /* 0x0000001fff057819 */ /* 0x001fc80000011404 */
.L_x_15238:
[----:B------:R-:W-:Y:S05]  /*28df0*/  BRX R4 -0x28e00                                                                                                                                     (*"BRANCH_TARGETS .L_x_15239,.L_x_15240,.L_x_15241"*) ;  /* 0xfffffd7004807949 */ /* 0x000fea000383ffff */
.L_x_15240:
        /* <DEDUP_REMOVED lines=17> */
.L_x_681:
        /* <DEDUP_REMOVED lines=23> */
.L_x_680:
[----:B------:R-:W-:Y:S05]  /*29080*/  BSYNC B3 ;  /* 0x0000000000037941 */ /* 0x000fea0003800000 */
.L_x_679:
[----:B------:R-:W-:Y:S05]  /*29090*/  BRA `(.L_x_682) ;  /* 0x0000000000e07947 */ /* 0x000fea0003800000 */
.L_x_678:
        /* <DEDUP_REMOVED lines=28> */
.L_x_683:
        /* <DEDUP_REMOVED lines=28> */
.L_x_682:
[----:B------:R-:W-:Y:S05]  /*29420*/  BSYNC B1 ;  /* 0x0000000000017941 */ /* 0x000fea0003800000 */
.L_x_677:
[----:B------:R-:W-:Y:S05]  /*29430*/  BRA `(.L_x_684) ;  /* 0x0000000000f87947 */ /* 0x000fea0003800000 */
.L_x_15241:
        /* <DEDUP_REMOVED lines=17> */
.L_x_687:
        /* <DEDUP_REMOVED lines=23> */
.L_x_686:
[----:B------:R-:W-:Y:S05]  /*296c0*/  BSYNC B1 ;  /* 0x0000000000017941 */ /* 0x000fea0003800000 */
.L_x_685:
[----:B------:R-:W-:Y:S05]  /*296d0*/  BRA `(.L_x_684) ;  /* 0x0000000000507947 */ /* 0x000fea0003800000 */
.L_x_15239:
        /* <DEDUP_REMOVED lines=9> */
.L_x_688:
        /* <DEDUP_REMOVED lines=11> */
.L_x_684:
[----:B------:R-:W-:Y:S05]  /*29820*/  BSYNC B0 ;  /* 0x0000000000007941 */ /* 0x000fea0003800000 */
.L_x_676:
[----:B------:R-:W-:Y:S02]  /*29830*/  ISETP.NE.AND P0, PT, R15, 0x2d, PT ;  /* 0x0000002d0f00780c */ /* 0x000fe40003f05270 */
[----:B------:R-:W-:-:S11]  /*29840*/  ISETP.NE.AND P1, PT, R11, RZ, PT ;  /* 0x000000ff0b00720c */ /* 0x000fd60003f25270 */
[----:B------:R-:W-:-:S05]  /*29850*/  @P0 IMAD.MOV R20, RZ, RZ, -R20 ;  /* 0x000000ffff140224 */ /* 0x000fca00078e0a14 */
[----:B------:R-:W-:-:S07]  /*29860*/  SEL R0, R20, 0x1, !P1 ;  /* 0x0000000114007807 */ /* 0x000fce0004800000 */
.L_x_671:
[----:B------:R-:W-:Y:S02]  /*29870*/  IMAD.MOV.U32 R4, RZ, RZ, R8 ;  /* 0x000000ffff047224 */ /* 0x000fe400078e0008 */
[----:B------:R-:W-:-:S04]  /*29880*/  IMAD.MOV.U32 R5, RZ, RZ, 0x0 ;  /* 0x00000000ff057424 */ /* 0x000fc800078e00ff */
[----:B------:R-:W-:Y:S05]  /*29890*/  RET.REL.NODEC R4 `(_Z5entryPcS_PiPxS1_S0_S0_P19HostDeviceInterfacei) ;  /* 0xfffffd6404d87950 */ /* 0x000fea0003c3ffff */
        .type           $_Z5entryPcS_PiPxS1_S0_S0_P19HostDeviceInterfacei$_Z28java_lang_Double_parseDoublePciPi,@function
        .size           $_Z5entryPcS_PiPxS1_S0_S0_P19HostDeviceInterfacei$_Z28java_lang_Double_parseDoublePciPi,($_Z5entryPcS_PiPxS1_S0_S0_P19HostDeviceInterfacei$_Z29java_lang_Double_toString9_8_PcdPi - $_Z5entryPcS_PiPxS1_S0_S0_P19HostDeviceInterfacei$_Z28java_lang_Double_parseDoublePciPi)
$_Z5entryPcS_PiPxS1_S0_S0_P19HostDeviceInterfacei$_Z28java_lang_Double_parseDoublePciPi:
[----:B------:R-:W-:Y:S01]  /*298a0*/  ISETP.NE.AND P0, PT, R7, -0x1, PT ;  /* 0xffffffff0700780c */ /* 0x000fe20003f05270 */
[----:B------:R-:W0:Y:S01]  /*298b0*/  LDC.64 R10, c[0x0][0x358] ;  /* 0x0000d600ff0a7b82 */ /* 0x000e220000000a00 */
[----:B------:R-:W-:Y:S07]  /*298c0*/  YIELD ;  /* 0x0000000000007946 */ /* 0x000fee0003800000 */
[----:B------:R-:W1:Y:S04]  /*298d0*/  LDC R21, c[0x0][0x2f8] ;  /* 0x0000be00ff157b82 */ /* 0x000e680000000800 */
[----:B------:R-:W2:Y:S01]  /*298e0*/  @P0 S2R R5, SR_CgaCtaId ;  /* 0x0000000000050919 */ /* 0x000ea20000008800 */
[----:B------:R-:W-:Y:S01]  /*298f0*/  @P0 MOV R4, 0x400 ;  /* 0x0000040000040802 */ /* 0x000fe20000000f00 */
[----:B------:R-:W-:Y:S01]  /*29900*/  @!P0 IMAD.MOV.U32 R14, RZ, RZ, 0x5368 ;  /* 0x00005368ff0e8424 */ /* 0x000fe200078e00ff */
[----:B------:R-:W-:-:S02]  /*29910*/  @!P0 CS2R R34, SRZ ;  /* 0x0000000000228805 */ /* 0x000fc4000001ff00 */
[C---:B0-----:R-:W-:Y:S02]  /*29920*/  @P0 R2UR UR6, R10.reuse ;  /* 0x000000000a0602ca */ /* 0x041fe400000e0000 */
[C---:B------:R-:W-:Y:S02]  /*29930*/  @P0 R2UR UR7, R11.reuse ;  /* 0x000000000b0702ca */ /* 0x040fe400000e0000 */
[----:B------:R-:W-:Y:S02]  /*29940*/  @P0 R2UR UR4, R10 ;  /* 0x000000000a0402ca */ /* 0x000fe400000e0000 */
[----:B------:R-:W-:Y:S02]  /*29950*/  @P0 R2UR UR5, R11 ;  /* 0x000000000b0502ca */ /* 0x000fe400000e0000 */
[----:B-1----:R-:W-:-:S05]  /*29960*/  IADD3 R21, PT, PT, -R21, UR40, RZ ;  /* 0x0000002815157c10 */ /* 0x002fca000fffe1ff */
[----:B------:R-:W-:Y:S01]  /*29970*/  @!P0 STL [R21], R14 ;  /* 0x0000000e15008387 */ /* 0x000fe20000100800 */
[----:B--2---:R-:W-:-:S05]  /*29980*/  @P0 LEA R6, R5, R4, 0x18 ;  /* 0x0000000405060211 */ /* 0x004fca00078ec0ff */
[----:B------:R-:W0:Y:S02]  /*29990*/  @P0 LDS.64 R4, [R6] ;  /* 0x0000000006040984 */ /* 0x000e240000000a00 */
[----:B0-----:R-:W-:-:S05]  /*299a0*/  @P0 IMAD.WIDE R4, R7, 0x10, R4 ;  /* 0x0000001007040825 */ /* 0x001fca00078e0204 */
[----:B------:R-:W2:Y:S04]  /*299b0*/  @P0 LD.E R34, desc[UR6][R4.64+0x28] ;  /* 0x0000280604220980 */ /* 0x000ea8000c101900 */
[----:B------:R0:W5:Y:S01]  /*299c0*/  @P0 LD.E R35, desc[UR4][R4.64+0x20] ;  /* 0x0000200404230980 */ /* 0x000162000c101900 */
[----:B------:R-:W-:Y:S01]  /*299d0*/  VIADD R20, R1, 0x160 ;  /* 0x0000016001147836 */ /* 0x000fe20000000000 */
[----:B------:R-:W-:Y:S01]  /*299e0*/  BSSY B2, `(.L_x_689) ;  /* 0x000017d000027945 */ /* 0x000fe20003800000 */
[----:B------:R-:W-:Y:S02]  /*299f0*/  IMAD.MOV.U32 R14, RZ, RZ, R40 ;  /* 0x000000ffff0e7224 */ /* 0x000fe400078e0028 */
[----:B------:R-:W-:Y:S01]  /*29a00*/  VIADD R39, R20, 0x48 ;  /* 0x0000004814277836 */ /* 0x000fe20000000000 */
[----:B--2---:R-:W-:-:S13]  /*29a10*/  ISETP.GE.AND P0, PT, R34, 0x1, PT ;  /* 0x000000012200780c */ /* 0x004fda0003f06270 */
[----:B0-----:R-:W-:Y:S05]  /*29a20*/  @!P0 BRA `(.L_x_690) ;  /* 0x0000001400e08947 */ /* 0x001fea0003800000 */
[----:B------:R-:W-:Y:S01]  /*29a30*/  ISETP.NE.AND P0, PT, R34, 0x1, PT ;  /* 0x000000012200780c */ /* 0x000fe20003f05270 */
[----:B------:R-:W-:Y:S01]  /*29a40*/  BSSY B1, `(.L_x_691) ;  /* 0x00000fb000017945 */ /* 0x000fe20003800000 */
[----:B------:R-:W-:-:S11]  /*29a50*/  IMAD.MOV.U32 R40, RZ, RZ, RZ ;  /* 0x000000ffff287224 */ /* 0x000fd600078e00ff */
[----:B------:R-:W-:Y:S05]  /*29a60*/  @!P0 BRA `(.L_x_692) ;  /* 0x0000000c00e08947 */ /* 0x000fea0003800000 */
[----:B------:R-:W-:Y:S01]  /*29a70*/  LOP3.LUT R40, R34, 0x7ffffffe, RZ, 0xc0, !PT ;  /* 0x7ffffffe22287812 */ /* 0x000fe200078ec0ff */
[----:B------:R-:W-:Y:S01]  /*29a80*/  VIADD R41, R39, 0x1 ;  /* 0x0000000127297836 */ /* 0x000fe20000000000 */
[----:B------:R-:W-:-:S03]  /*29a90*/  CS2R R42, SRZ ;  /* 0x00000000002a7805 */ /* 0x000fc6000001ff00 */
[----:B------:R-:W-:-:S07]  /*29aa0*/  IMAD.MOV R44, RZ, RZ, -R40 ;  /* 0x000000ffff2c7224 */ /* 0x000fce00078e0a28 */
.L_x_709:
[----:B-----5:R-:W-:Y:S01]  /*29ab0*/  ISETP.NE.AND P0, PT, R35, -0x1, PT ;  /* 0xffffffff2300780c */ /* 0x020fe20003f05270 */
[----:B------:R-:W-:Y:S05]  /*29ac0*/  YIELD ;  /* 0x0000000000007946 */ /* 0x000fea0003800000 */
[----:B------:R-:W-:Y:S01]  /*29ad0*/  BSSY B3, `(.L_x_693) ;  /* 0x0000072000037945 */ /* 0x000fe20003800000 */
[----:B------:R-:W-:-:S06]  /*29ae0*/  VIADD R45, R43, 0x1 ;  /* 0x000000012b2d7836 */ /* 0x000fcc0000000000 */
[----:B0-2---:R-:W-:Y:S01]  /*29af0*/  @!P0 IMAD.MOV.U32 R6, RZ, RZ, 0x5368 ;  /* 0x00005368ff068424 */ /* 0x005fe200078e00ff */
[----:B------:R-:W-:-:S04]  /*29b00*/  @!P0 PRMT R4, RZ, 0x7610, R4 ;  /* 0x00007610ff048816 */ /* 0x000fc80000000004 */
[----:B------:R0:W-:Y:S01]  /*29b10*/  @!P0 STL [R21], R6 ;  /* 0x0000000615008387 */ /* 0x0001e20000100800 */
[----:B-1-3--:R-:W-:Y:S05]  /*29b20*/  @!P0 BRA `(.L_x_694) ;  /* 0x0000000400b08947 */ /* 0x00afea0003800000 */
        /* <DEDUP_REMOVED lines=66> */
.L_x_697:
[----:B------:R-:W-:Y:S05]  /*29f50*/  BSYNC B4 ;  /* 0x0000000000047941 */ /* 0x000fea0003800000 */
.L_x_696:
        /* <DEDUP_REMOVED lines=32> */
.L_x_699:
[----:B------:R-:W-:Y:S05]  /*2a160*/  BSYNC B4 ;  /* 0x0000000000047941 */ /* 0x000fea0003800000 */
.L_x_698:
[----:B------:R2:W-:Y:S01]  /*2a170*/  STL [R21], R6 ;  /* 0x0000000615007387 */ /* 0x0005e20000100800 */
[----:B0-----:R-:W-:Y:S01]  /*2a180*/  PRMT R4, RZ, 0x7610, R4 ;  /* 0x00007610ff047816 */ /* 0x001fe20000000004 */
[----:B------:R-:W-:Y:S06]  /*2a190*/  BRA `(.L_x_694) ;  /* 0x0000000000147947 */ /* 0x000fec0003800000 */
.L_x_695:
[----:B------:R-:W-:Y:S02]  /*2a1a0*/  R2UR UR4, R10 ;  /* 0x000000000a0472ca */ /* 0x000fe400000e0000 */
[----:B------:R-:W-:Y:S02]  /*2a1b0*/  R2UR UR5, R11 ;  /* 0x000000000b0572ca */ /* 0x000fe400000e0000 */
[----:B------:R-:W-:-:S05]  /*2a1c0*/  IADD3 R4, P0, PT, R48, R42, RZ ;  /* 0x0000002a30047210 */ /* 0x000fca0007f1e0ff */
[----:B------:R-:W-:-:S06]  /*2a1d0*/  IMAD.X R5, RZ, RZ, R49, P0 ;  /* 0x000000ffff057224 */ /* 0x000fcc00000e0631 */
[----:B------:R1:W5:Y:S02]  /*2a1e0*/  LD.E.U8 R4, desc[UR4][R4.64+0x20] ;  /* 0x0000200404047980 */ /* 0x000364000c101100 */
.L_x_694:
[----:B------:R-:W-:Y:S05]  /*2a1f0*/  BSYNC B3 ;  /* 0x0000000000037941 */ /* 0x000fea0003800000 */
.L_x_693:
[----:B-----5:R3:W-:Y:S01]  /*2a200*/  STL.U8 [R41+-0x1], R4 ;  /* 0xffffff0429007387 */ /* 0x0207e20000100000 */
[----:B------:R-:W-:Y:S01]  /*2a210*/  ISETP.NE.AND P0, PT, R35, -0x1, PT ;  /* 0xffffffff2300780c */ /* 0x000fe20003f05270 */
[----:B------:R-:W-:-:S12]  /*2a220*/  BSSY B3, `(.L_x_700) ;  /* 0x0000075000037945 */ /* 0x000fd80003800000 */
[----:B---3--:R-:W-:Y:S05]  /*2a230*/  @!P0 BRA `(.L_x_701) ;  /* 0x0000000400c08947 */ /* 0x008fea0003800000 */
[----:B-1----:R-:W1:Y:S01]  /*2a240*/  S2R R5, SR_CgaCtaId ;  /* 0x0000000000057919 */ /* 0x002e620000008800 */
[----:B------:R-:W-:Y:S02]  /*2a250*/  MOV R50, 0x400 ;  /* 0x0000040000327802 */ /* 0x000fe40000000f00 */
[----:B------:R-:W-:Y:S02]  /*2a260*/  R2UR UR4, R10 ;  /* 0x000000000a0472ca */ /* 0x000fe400000e0000 */
[----:B------:R-:W-:Y:S02]  /*2a270*/  R2UR UR5, R11 ;  /* 0x000000000b0572ca */ /* 0x000fe400000e0000 */
[----:B-1----:R-:W-:-:S05]  /*2a280*/  LEA R50, R5, R50, 0x18 ;  /* 0x0000003205327211 */ /* 0x002fca00078ec0ff */
[----:B0-2---:R-:W0:Y:S02]  /*2a290*/  LDS.128 R4, [R50] ;  /* 0x0000000032047984 */ /* 0x005e240000000c00 */
        /* <DEDUP_REMOVED lines=59> */
.L_x_704:
[----:B------:R-:W-:Y:S01]  /*2a650*/  IMAD.MOV.U32 R4, RZ, RZ, 0x5272 ;  /* 0x00005272ff047424 */ /* 0x000fe200078e00ff */
[----:B------:R-:W-:Y:S01]  /*2a660*/  PLOP3.LUT P0, PT, PT, PT, PT, 0x8, 0x80 ;  /* 0x000000000080781c */ /* 0x000fe20003f0e170 */
[----:B------:R-:W-:-:S03]  /*2a670*/  IMAD.MOV.U32 R49, RZ, RZ, -0x1 ;  /* 0xffffffffff317424 */ /* 0x000fc600078e00ff */
[----:B------:R0:W-:Y:S09]  /*2a680*/  STL [R21], R4 ;  /* 0x0000000415007387 */ /* 0x0001f20000100800 */
.L_x_705:
[----:B------:R-:W-:Y:S05]  /*2a690*/  BSYNC B4 ;  /* 0x0000000000047941 */ /* 0x000fea0003800000 */
.L_x_703:
        /* <DEDUP_REMOVED lines=31> */
.L_x_707:
[----:B------:R-:W-:Y:S05]  /*2a890*/  BSYNC B4 ;  /* 0x0000000000047941 */ /* 0x000fea0003800000 */
.L_x_706:
[----:B------:R2:W-:Y:S01]  /*2a8a0*/  STL [R21], R6 ;  /* 0x0000000615007387 */ /* 0x0005e20000100800 */
[----:B01----:R-:W-:Y:S01]  /*2a8b0*/  PRMT R4, RZ, 0x7610, R4 ;  /* 0x00007610ff047816 */ /* 0x003fe20000000004 */
[----:B------:R-:W-:Y:S06]  /*2a8c0*/  BRA `(.L_x_708) ;  /* 0x0000000000287947 */ /* 0x000fec0003800000 */
.L_x_702:
[----:B------:R-:W-:Y:S01]  /*2a8d0*/  VIADD R5, R42, 0x4 ;  /* 0x000000042a057836 */ /* 0x000fe20000000000 */
[----:B------:R-:W-:Y:S02]  /*2a8e0*/  R2UR UR4, R10 ;  /* 0x000000000a0472ca */ /* 0x000fe400000e0000 */
[----:B------:R-:W-:Y:S02]  /*2a8f0*/  R2UR UR5, R11 ;  /* 0x000000000b0572ca */ /* 0x000fe400000e0000 */
[----:B------:R-:W-:-:S05]  /*2a900*/  IADD3 R4, P0, PT, R48, R5, RZ ;  /* 0x0000000530047210 */ /* 0x000fca0007f1e0ff */
[----:B------:R-:W-:-:S06]  /*2a910*/  IMAD.X R5, RZ, RZ, R49, P0 ;  /* 0x000000ffff057224 */ /* 0x000fcc00000e0631 */
[----:B------:R3:W5:Y:S01]  /*2a920*/  LD.E.U8 R4, desc[UR4][R4.64+0x20] ;  /* 0x0000200404047980 */ /* 0x000762000c101100 */
[----:B------:R-:W-:Y:S05]  /*2a930*/  BRA `(.L_x_708) ;  /* 0x00000000000c7947 */ /* 0x000fea0003800000 */
.L_x_701:
[----:B0-2---:R-:W-:Y:S01]  /*2a940*/  IMAD.MOV.U32 R6, RZ, RZ, 0x5368 ;  /* 0x00005368ff067424 */ /* 0x005fe200078e00ff */
[----:B------:R-:W-:-:S04]  /*2a950*/  PRMT R4, RZ, 0x7610, R4 ;  /* 0x00007610ff047816 */ /* 0x000fc80000000004 */
[----:B------:R0:W-:Y:S03]  /*2a960*/  STL [R21], R6 ;  /* 0x0000000615007387 */ /* 0x0001e60000100800 */
.L_x_708:
[----:B------:R-:W-:Y:S05]  /*2a970*/  BSYNC B3 ;  /* 0x0000000000037941 */ /* 0x000fea0003800000 */
.L_x_700:
[----:B------:R-:W-:Y:S01]  /*2a980*/  VIADD R44, R44, 0x2 ;  /* 0x000000022c2c7836 */ /* 0x000fe20000000000 */
[----:B-----5:R4:W-:Y:S01]  /*2a990*/  STL.U8 [R41], R4 ;  /* 0x0000000429007387 */ /* 0x0209e20000100000 */
[----:B------:R-:W-:Y:S02]  /*2a9a0*/  VIADD R43, R43, 0x2 ;  /* 0x000000022b2b7836 */ /* 0x000fe40000000000 */
[----:B------:R-:W-:Y:S01]  /*2a9b0*/  VIADD R42, R42, 0x8 ;  /* 0x000000082a2a7836 */ /* 0x000fe20000000000 */
[----:B------:R-:W-:Y:S01]  /*2a9c0*/  ISETP.NE.AND P0, PT, R44, RZ, PT ;  /* 0x000000ff2c00720c */ /* 0x000fe20003f05270 */
[----:B----4-:R-:W-:-:S12]  /*2a9d0*/  VIADD R41, R41, 0x2 ;  /* 0x0000000229297836 */ /* 0x010fd80000000000 */
[----:B------:R-:W-:Y:S05]  /*2a9e0*/  @P0 BRA `(.L_x_709) ;  /* 0xfffffff000300947 */ /* 0x000fea000383ffff */
.L_x_692:
[----:B------:R-:W-:Y:S05]  /*2a9f0*/  BSYNC B1 ;  /* 0x0000000000017941 */ /* 0x000fea0003800000 */
.L_x_691:
[----:B------:R-:W-:-:S04]  /*2aa00*/  LOP3.LUT R4, R34, 0x1, RZ, 0xc0, !PT ;  /* 0x0000000122047812 */ /* 0x000fc800078ec0ff */
[----:B------:R-:W-:-:S13]  /*2aa10*/  ISETP.NE.U32.AND P0, PT, R4, 0x1, PT ;  /* 0x000000010400780c */ /* 0x000fda0003f05070 */
[----:B------:R-:W-:Y:S05]  /*2aa20*/  @P0 BRA `(.L_x_690) ;  /* 0x0000000400e00947 */ /* 0x000fea0003800000 */
[----:B-----5:R-:W-:Y:S01]  /*2aa30*/  ISETP.NE.AND P0, PT, R35, -0x1, PT ;  /* 0xffffffff2300780c */ /* 0x020fe20003f05270 */
[----:B------:R-:W-:-:S12]  /*2aa40*/  BSSY B1, `(.L_x_710) ;  /* 0x0000074000017945 */ /* 0x000fd80003800000 */
[----:B------:R-:W-:Y:S05]  /*2aa50*/  @!P0 BRA `(.L_x_711) ;  /* 0x0000000400bc8947 */ /* 0x000fea0003800000 */
[----:B-1-3--:R-:W1:Y:S01]  /*2aa60*/  S2R R5, SR_CgaCtaId ;  /* 0x0000000000057919 */ /* 0x00ae620000008800 */
        /* <DEDUP_REMOVED lines=64> */
.L_x_714:
[----:B------:R-:W-:Y:S01]  /*2ae70*/  IMAD.MOV.U32 R4, RZ, RZ, 0x5272 ;  /* 0x00005272ff047424 */ /* 0x000fe200078e00ff */
[----:B------:R-:W-:Y:S01]  /*2ae80*/  PLOP3.LUT P0, PT, PT, PT, PT, 0x8, 0x80 ;  /* 0x000000000080781c */ /* 0x000fe20003f0e170 */
[----:B------:R-:W-:-:S03]  /*2ae90*/  IMAD.MOV.U32 R15, RZ, RZ, -0x1 ;  /* 0xffffffffff0f7424 */ /* 0x000fc600078e00ff */
[----:B------:R0:W-:Y:S09]  /*2aea0*/  STL [R21], R4 ;  /* 0x0000000415007387 */ /* 0x0001f20000100800 */
.L_x_715:
[----:B------:R-:W-:Y:S05]  /*2aeb0*/  BSYNC B3 ;  /* 0x0000000000037941 */ /* 0x000fea0003800000 */
.L_x_713:
        /* <DEDUP_REMOVED lines=31> */
.L_x_717:
[----:B------:R-:W-:Y:S05]  /*2b0b0*/  BSYNC B3 ;  /* 0x0000000000037941 */ /* 0x000fea0003800000 */
.L_x_716:
[----:B------:R2:W-:Y:S01]  /*2b0c0*/  STL [R21], R6 ;  /* 0x0000000615007387 */ /* 0x0005e20000100800 */
[----:B01----:R-:W-:Y:S01]  /*2b0d0*/  PRMT R4, RZ, 0x7610, R4 ;  /* 0x00007610ff047816 */ /* 0x003fe20000000004 */
[----:B------:R-:W-:Y:S06]  /*2b0e0*/  BRA `(.L_x_718) ;  /* 0x0000000000247947 */ /* 0x000fec0003800000 */
.L_x_712:
[----:B------:R-:W-:Y:S02]  /*2b0f0*/  R2UR UR4, R10 ;  /* 0x000000000a0472ca */ /* 0x000fe400000e0000 */
[----:B------:R-:W-:Y:S02]  /*2b100*/  R2UR UR5, R11 ;  /* 0x000000000b0572ca */ /* 0x000fe400000e0000 */
[----:B------:R-:W-:-:S05]  /*2b110*/  LEA R4, P0, R40, R42, 0x2 ;  /* 0x0000002a28047211 */ /* 0x000fca00078010ff */
[----:B------:R-:W-:-:S06]  /*2b120*/  IMAD.X R5, RZ, RZ, R43, P0 ;  /* 0x000000ffff057224 */ /* 0x000fcc00000e062b */
[----:B------:R4:W5:Y:S01]  /*2b130*/  LD.E.U8 R4, desc[UR4][R4.64+0x20] ;  /* 0x0000200404047980 */ /* 0x000962000c101100 */
[----:B------:R-:W-:Y:S05]  /*2b140*/  BRA `(.L_x_718) ;  /* 0x00000000000c7947 */ /* 0x000fea0003800000 */
.L_x_711:
[----:B0-2---:R-:W-:Y:S01]  /*2b150*/  IMAD.MOV.U32 R6, RZ, RZ, 0x5368 ;  /* 0x00005368ff067424 */ /* 0x005fe200078e00ff */
[----:B------:R-:W-:-:S04]  /*2b160*/  PRMT R4, RZ, 0x7610, R4 ;  /* 0x00007610ff047816 */ /* 0x000fc80000000004 */
[----:B------:R0:W-:Y:S03]  /*2b170*/  STL [R21], R6 ;  /* 0x0000000615007387 */ /* 0x0001e60000100800 */
.L_x_718:
[----:B------:R-:W-:Y:S05]  /*2b180*/  BSYNC B1 ;  /* 0x0000000000017941 */ /* 0x000fea0003800000 */
.L_x_710:
[----:B-1-34-:R-:W-:-:S05]  /*2b190*/  IMAD.IADD R5, R40, 0x1, R39 ;  /* 0x0000000128057824 */ /* 0x01afca00078e0227 */
[----:B-----5:R4:W-:Y:S02]  /*2b1a0*/  STL.U8 [R5], R4 ;  /* 0x0000000405007387 */ /* 0x0209e40000100000 */
.L_x_690:
[----:B------:R-:W-:Y:S05]  /*2b1b0*/  BSYNC B2 ;  /* 0x0000000000027941 */ /* 0x000fea0003800000 */
.L_x_689:
[----:B0-2---:R-:W-:Y:S01]  /*2b1c0*/  IMAD.IADD R21, R34, 0x1, R39 ;  /* 0x0000000122157824 */ /* 0x005fe200078e0227 */
[----:B------:R-:W-:Y:S01]  /*2b1d0*/  BSSY B1, `(.L_x_719) ;  /* 0x0000025000017945 */ /* 0x000fe20003800000 */
[----:B----4-:R-:W-:Y:S02]  /*2b1e0*/  IMAD.MOV.U32 R4, RZ, RZ, 0x0 ;  /* 0x00000000ff047424 */ /* 0x010fe400078e00ff */
[----:B-1-3--:R-:W-:Y:S01]  /*2b1f0*/  IMAD.MOV.U32 R5, RZ, RZ, 0x40240000 ;  /* 0x40240000ff057424 */ /* 0x00afe200078e00ff */
[----:B------:R0:W-:Y:S01]  /*2b200*/  STL.U8 [R21], RZ ;  /* 0x000000ff15007387 */ /* 0x0001e20000100000 */
[----:B------:R-:W-:Y:S02]  /*2b210*/  IMAD.MOV.U32 R6, RZ, RZ, 0x0 ;  /* 0x00000000ff067424 */ /* 0x000fe400078e00ff */
[----:B------:R-:W-:Y:S01]  /*2b220*/  IMAD.MOV.U32 R7, RZ, RZ, 0x40590000 ;  /* 0x40590000ff077424 */ /* 0x000fe200078e00ff */
[----:B------:R0:W-:Y:S01]  /*2b230*/  STL.64 [R20], R4 ;  /* 0x0000000414007387 */ /* 0x0001e20000100a00 */
[----:B------:R-:W-:-:S02]  /*2b240*/  IMAD.MOV.U32 R10, RZ, RZ, 0x0 ;  /* 0x00000000ff0a7424 */ /* 0x000fc400078e00ff */
[----:B------:R-:W-:Y:S01]  /*2b250*/  IMAD.MOV.U32 R11, RZ, RZ, 0x40c38800 ;  /* 0x40c38800ff0b7424 */ /* 0x000fe200078e00ff */
[----:B------:R0:W-:Y:S01]  /*2b260*/  STL.64 [R20+0x8], R6 ;  /* 0x0000080614007387 */ /* 0x0001e20000100a00 */
[----:B------:R-:W-:Y:S02]  /*2b270*/  IMAD.MOV.U32 R14, RZ, RZ, 0x0 ;  /* 0x00000000ff0e7424 */ /* 0x000fe400078e00ff */
[----:B------:R-:W-:Y:S01]  /*2b280*/  IMAD.MOV.U32 R15, RZ, RZ, 0x4197d784 ;  /* 0x4197d784ff0f7424 */ /* 0x000fe200078e00ff */
[----:B------:R0:W-:Y:S01]  /*2b290*/  STL.64 [R20+0x10], R10 ;  /* 0x0000100a14007387 */ /* 0x0001e20000100a00 */
[----:B------:R-:W-:Y:S02]  /*2b2a0*/  IMAD.MOV.U32 R34, RZ, RZ, 0x37e08000 ;  /* 0x37e08000ff227424 */ /* 0x000fe400078e00ff */
[----:B-----5:R-:W-:Y:S01]  /*2b2b0*/  IMAD.MOV.U32 R35, RZ, RZ, 0x4341c379 ;  /* 0x4341c379ff237424 */ /* 0x020fe200078e00ff */
[----:B------:R0:W-:Y:S01]  /*2b2c0*/  STL.64 [R20+0x18], R14 ;  /* 0x0000180e14007387 */ /* 0x0001e20000100a00 */
[----:B------:R-:W-:-:S02]  /*2b2d0*/  IMAD.MOV.U32 R40, RZ, RZ, -0x4afa91e9 ;  /* 0xb5056e17ff287424 */ /* 0x000fc400078e00ff */
[----:B------:R-:W-:Y:S01]  /*2b2e0*/  IMAD.MOV.U32 R41, RZ, RZ, 0x4693b8b5 ;  /* 0x4693b8b5ff297424 */ /* 0x000fe200078e00ff */
[----:B------:R0:W-:Y:S01]  /*2b2f0*/  STL.64 [R20+0x20], R34 ;  /* 0x0000202214007387 */ /* 0x0001e20000100a00 */
[----:B------:R-:W-:Y:S02]  /*2b300*/  IMAD.MOV.U32 R42, RZ, RZ, -0x16c0060b ;  /* 0xe93ff9f5ff2a7424 */ /* 0x000fe400078e00ff */
[----:B------:R-:W-:Y:S01]  /*2b310*/  IMAD.MOV.U32 R43, RZ, RZ, 0x4d384f03 ;  /* 0x4d384f03ff2b7424 */ /* 0x000fe200078e00ff */
[----:B------:R0:W-:Y:S01]  /*2b320*/  STL.64 [R20+0x28], R40 ;  /* 0x0000282814007387 */ /* 0x0001e20000100a00 */
[----:B------:R-:W-:Y:S02]  /*2b330*/  IMAD.MOV.U32 R44, RZ, RZ, -0x6cfe2ce ;  /* 0xf9301d32ff2c7424 */ /* 0x000fe400078e00ff */
[----:B------:R-:W-:Y:S01]  /*2b340*/  IMAD.MOV.U32 R45, RZ, RZ, 0x5a827748 ;  /* 0x5a827748ff2d7424 */ /* 0x000fe200078e00ff */
[----:B------:R0:W-:Y:S01]  /*2b350*/  STL.64 [R20+0x30], R42 ;  /* 0x0000302a14007387 */ /* 0x0001e20000100a00 */
[----:B------:R-:W-:-:S02]  /*2b360*/  IMAD.MOV.U32 R48, RZ, RZ, 0x7f73bf3c ;  /* 0x7f73bf3cff307424 */ /* 0x000fc400078e00ff */
[----:B------:R-:W-:Y:S01]  /*2b370*/  IMAD.MOV.U32 R49, RZ, RZ, 0x75154fdd ;  /* 0x75154fddff317424 */ /* 0x000fe200078e00ff */
[----:B------:R0:W-:Y:S04]  /*2b380*/  STL.64 [R20+0x38], R44 ;  /* 0x0000382c14007387 */ /* 0x0001e80000100a00 */
[----:B------:R0:W-:Y:S02]  /*2b390*/  STL.64 [R20+0x40], R48 ;  /* 0x0000403014007387 */ /* 0x0001e40000100a00 */
.L_x_720:
[----:B0-----:R-:W2:Y:S01]  /*2b3a0*/  LDL.U8 R34, [R39] ;  /* 0x0000000027227983 */ /* 0x001ea20000100000 */
[----:B------:R-:W-:Y:S02]  /*2b3b0*/  IMAD.MOV.U32 R6, RZ, RZ, R39 ;  /* 0x000000ffff067224 */ /* 0x000fe400078e0027 */
[C---:B--2---:R-:W-:Y:S01]  /*2b3c0*/  VIADD R4, R34.reuse, 0xfffffff7 ;  /* 0xfffffff722047836 */ /* 0x044fe20000000000 */
[----:B------:R-:W-:-:S04]  /*2b3d0*/  ISETP.NE.AND P0, PT, R34, 0x20, PT ;  /* 0x000000202200780c */ /* 0x000fc80003f05270 */
[----:B------:R-:W-:-:S04]  /*2b3e0*/  LOP3.LUT R4, R4, 0xffff, RZ, 0xc0, !PT ;  /* 0x0000ffff04047812 */ /* 0x000fc800078ec0ff */
[----:B------:R-:W-:-:S13]  /*2b3f0*/  ISETP.GE.U32.AND P0, PT, R4, 0x5, P0 ;  /* 0x000000050400780c */ /* 0x000fda0000706070 */
[----:B------:R-:W-:Y:S01]  /*2b400*/  @!P0 VIADD R39, R39, 0x1 ;  /* 0x0000000127278836 */ /* 0x000fe20000000000 */
[----:B------:R-:W-:Y:S06]  /*2b410*/  @!P0 BRA `(.L_x_720) ;  /* 0xfffffffc00e08947 */ /* 0x000fec000383ffff */
[----:B------:R-:W-:Y:S05]  /*2b420*/  BSYNC B1 ;  /* 0x0000000000017941 */ /* 0x000fea0003800000 */
.L_x_719:
[C---:B------:R-:W-:Y:S01]  /*2b430*/  ISETP.NE.AND P0, PT, R34.reuse, 0x2b, PT ;  /* 0x0000002b2200780c */ /* 0x040fe20003f05270 */
[----:B------:R-:W-:Y:S01]  /*2b440*/  BSSY B1, `(.L_x_721) ;  /* 0x0000017000017945 */ /* 0x000fe20003800000 */
[----:B------:R-:W-:Y:S02]  /*2b450*/  IMAD.MOV.U32 R4, RZ, RZ, RZ ;  /* 0x000000ffff047224 */ /* 0x000fe400078e00ff */
[----:B------:R-:W-:Y:S01]  /*2b460*/  ISETP.EQ.OR P0, PT, R34, 0x2d, !P0 ;  /* 0x0000002d2200780c */ /* 0x000fe20004702670 */
[----:B------:R-:W-:-:S03]  /*2b470*/  IMAD.MOV.U32 R5, RZ, RZ, -0x1 ;  /* 0xffffffffff057424 */ /* 0x000fc600078e00ff */
[----:B------:R-:W-:-:S05]  /*2b480*/  SEL R21, RZ, 0x1, !P0 ;  /* 0x00000001ff157807 */ /* 0x000fca0004000000 */
[----:B------:R-:W-:Y:S02]  /*2b490*/  IMAD.IADD R21, R6, 0x1, R21 ;  /* 0x0000000106157824 */ /* 0x000fe400078e0215 */
[----:B------:R-:W-:-:S07]  /*2b4a0*/  IMAD.MOV.U32 R6, RZ, RZ, -0x1 ;  /* 0xffffffffff067424 */ /* 0x000fce00078e00ff */
.L_x_725:
[----:B------:R-:W2:Y:S01]  /*2b4b0*/  LDL.U8 R35, [R21] ;  /* 0x0000000015237983 */ /* 0x000ea20000100000 */
[----:B------:R-:W-:Y:S01]  /*2b4c0*/  BSSY B2, `(.L_x_722) ;  /* 0x000000a000027945 */ /* 0x000fe20003800000 */
[----:B--2---:R-:W-:-:S05]  /*2b4d0*/  VIADD R7, R35, 0xffffffc6 ;  /* 0xffffffc623077836 */ /* 0x004fca0000000000 */
[----:B------:R-:W-:-:S04]  /*2b4e0*/  LOP3.LUT R7, R7, 0xff, RZ, 0xc0, !PT ;  /* 0x000000ff07077812 */ /* 0x000fc800078ec0ff */
[----:B------:R-:W-:-:S13]  /*2b4f0*/  ISETP.GT.U32.AND P0, PT, R7, 0xf5, PT ;  /* 0x000000f50700780c */ /* 0x000fda0003f04070 */
[----:B------:R-:W-:Y:S05]  /*2b500*/  @P0 BRA `(.L_x_723) ;  /* 0x0000000000140947 */ /* 0x000fea0003800000 */
[----:B------:R-:W-:-:S04]  /*2b510*/  ISETP.GT.AND P0, PT, R5, -0x1, PT ;  /* 0xffffffff0500780c */ /* 0x000fc80003f04270 */
[----:B------:R-:W-:-:S13]  /*2b520*/  ISETP.NE.OR P1, PT, R35, 0x2e, P0 ;  /* 0x0000002e2300780c */ /* 0x000fda0000725670 */
[----:B------:R-:W-:Y:S05]  /*2b530*/  @P1 BREAK B2 ;  /* 0x0000000000021942 */ /* 0x000fea0003800000 */
[----:B------:R-:W-:Y:S05]  /*2b540*/  @P1 BRA `(.L_x_724) ;  /* 0x0000000000181947 */ /* 0x000fea0003800000 */
[----:B------:R-:W-:-:S07]  /*2b550*/  IMAD.MOV.U32 R6, RZ, RZ, R4 ;  /* 0x000000ffff067224 */ /* 0x000fce00078e0004 */
.L_x_723:
[----:B------:R-:W-:Y:S05]  /*2b560*/  BSYNC B2 ;  /* 0x0000000000027941 */ /* 0x000fea0003800000 */
.L_x_722:
[----:B------:R-:W-:Y:S02]  /*2b570*/  VIADD R21, R21, 0x1 ;  /* 0x0000000115157836 */ /* 0x000fe40000000000 */
[----:B------:R-:W-:Y:S02]  /*2b580*/  VIADD R4, R4, 0x1 ;  /* 0x0000000104047836 */ /* 0x000fe40000000000 */
[----:B------:R-:W-:Y:S01]  /*2b590*/  IMAD.MOV.U32 R5, RZ, RZ, R6 ;  /* 0x000000ffff057224 */ /* 0x000fe200078e0006 */
[----:B------:R-:W-:Y:S06]  /*2b5a0*/  BRA `(.L_x_725) ;  /* 0xfffffffc00c07947 */ /* 0x000fec000383ffff */
.L_x_724:
[----:B------:R-:W-:Y:S05]  /*2b5b0*/  BSYNC B1 ;  /* 0x0000000000017941 */ /* 0x000fea0003800000 */
.L_x_721:
[----:B------:R-:W-:Y:S01]  /*2b5c0*/  VIADD R10, R4, 0xffffffff ;  /* 0xffffffff040a7836 */ /* 0x000fe20000000000 */
[----:B------:R-:W-:Y:S01]  /*2b5d0*/  BSSY B2, `(.L_x_726) ;  /* 0x000008d000027945 */ /* 0x000fe20003800000 */
[--C-:B------:R-:W-:Y:S01]  /*2b5e0*/  @!P0 IMAD.MOV R10, RZ, RZ, R4.reuse ;  /* 0x000000ffff0a8224 */ /* 0x100fe200078e0204 */
[----:B------:R-:W-:Y:S01]  /*2b5f0*/  SEL R39, R5, R4, P0 ;  /* 0x0000000405277207 */ /* 0x000fe20000000000 */
[----:B------:R-:W-:Y:S01]  /*2b600*/  IMAD.MOV R4, RZ, RZ, -R4 ;  /* 0x000000ffff047224 */ /* 0x000fe200078e0a04 */
[----:B------:R-:W-:Y:S02]  /*2b610*/  CS2R R6, SRZ ;  /* 0x0000000000067805 */ /* 0x000fe4000001ff00 */
[----:B------:R-:W-:-:S13]  /*2b620*/  ISETP.NE.AND P1, PT, R10, RZ, PT ;  /* 0x000000ff0a00720c */ /* 0x000fda0003f25270 */
[----:B------:R-:W-:Y:S05]  /*2b630*/  @!P1 BRA `(.L_x_727) ;  /* 0x0000000800189947 */ /* 0x000fea0003800000 */
[----:B------:R-:W-:Y:S01]  /*2b640*/  ISETP.GE.AND P0, PT, R10, 0xa, PT ;  /* 0x0000000a0a00780c */ /* 0x000fe20003f06270 */
[----:B------:R-:W-:Y:S01]  /*2b650*/  BSSY B1, `(.L_x_728) ;  /* 0x0000018000017945 */ /* 0x000fe20003800000 */
[----:B------:R-:W-:Y:S01]  /*2b660*/  IMAD.IADD R15, R4, 0x1, R21 ;  /* 0x00000001040f7824 */ /* 0x000fe200078e0215 */
[----:B------:R-:W-:Y:S02]  /*2b670*/  VIMNMX R11, PT, PT, R10, 0x12, PT ;  /* 0x000000120a0b7848 */ /* 0x000fe40003fe0100 */
[----:B------:R-:W-:-:S08]  /*2b680*/  CS2R R6, SRZ ;  /* 0x0000000000067805 */ /* 0x000fd0000001ff00 */
[----:B------:R-:W-:Y:S05]  /*2b690*/  @!P0 BRA `(.L_x_729) ;  /* 0x00000000004c8947 */ /* 0x000fea0003800000 */
[----:B------:R-:W-:Y:S01]  /*2b6a0*/  BSSY B3, `(.L_x_730) ;  /* 0x000000f000037945 */ /* 0x000fe20003800000 */
[----:B------:R-:W-:-:S07]  /*2b6b0*/  IMAD.MOV.U32 R4, RZ, RZ, RZ ;  /* 0x000000ffff047224 */ /* 0x000fce00078e00ff */
.L_x_731:
[----:B------:R-:W2:Y:S02]  /*2b6c0*/  LDL.U8 R5, [R15] ;  /* 0x000000000f057983 */ /* 0x000ea40000100000 */
[----:B--2---:R-:W-:-:S13]  /*2b6d0*/  ISETP.NE.AND P0, PT, R5, 0x2e, PT ;  /* 0x0000002e0500780c */ /* 0x004fda0003f05270 */
[----:B------:R0:W2:Y:S01]  /*2b6e0*/  @!P0 LDL.U8 R5, [R15+0x1] ;  /* 0x000001000f058983 */ /* 0x0000a20000100000 */
[----:B------:R-:W-:Y:S01]  /*2b6f0*/  ISETP.GT.AND P1, PT, R11, 0xa, PT ;  /* 0x0000000a0b00780c */ /* 0x000fe20003f24270 */
[C---:B------:R-:W-:Y:S02]  /*2b700*/  VIADD R14, R15.reuse, 0x1 ;  /* 0x000000010f0e7836 */ /* 0x040fe40000000000 */
[----:B------:R-:W-:Y:S02]  /*2b710*/  @!P0 VIADD R14, R15, 0x2 ;  /* 0x000000020f0e8836 */ /* 0x000fe40000000000 */
[----:B------:R-:W-:Y:S02]  /*2b720*/  VIADD R11, R11, 0xffffffff ;  /* 0xffffffff0b0b7836 */ /* 0x000fe40000000000 */
[----:B0-----:R-:W-:Y:S01]  /*2b730*/  IMAD.MOV.U32 R15, RZ, RZ, R14 ;  /* 0x000000ffff0f7224 */ /* 0x001fe200078e000e */
[----:B--2---:R-:W-:-:S04]  /*2b740*/  LOP3.LUT R5, R5, 0xffff, RZ, 0xc0, !PT ;  /* 0x0000ffff05057812 */ /* 0x004fc800078ec0ff */
[----:B------:R-:W-:-:S05]  /*2b750*/  PRMT R5, R5, 0x8880, RZ ;  /* 0x0000888005057816 */ /* 0x000fca00000000ff */
[----:B------:R-:W-:-:S04]  /*2b760*/  IMAD R4, R4, 0xa, R5 ;  /* 0x0000000a04047824 */ /* 0x000fc800078e0205 */
[----:B------:R-:W-:Y:S01]  /*2b770*/  VIADD R4, R4, 0xffffffd0 ;  /* 0xffffffd004047836 */ /* 0x000fe20000000000 */
[----:B------:R-:W-:Y:S06]  /*2b780*/  @P1 BRA `(.L_x_731) ;  /* 0xfffffffc00cc1947 */ /* 0x000fec000383ffff */
[----:B------:R-:W-:Y:S05]  /*2b790*/  BSYNC B3 ;  /* 0x0000000000037941 */ /* 0x000fea0003800000 */
.L_x_730:
[----:B------:R-:W0:Y:S01]  /*2b7a0*/  I2F.F64 R6, R4 ;  /* 0x0000000400067312 */ /* 0x000e220000201c00 */
[----:B------:R-:W-:Y:S01]  /*2b7b0*/  IMAD.MOV.U32 R15, RZ, RZ, R14 ;  /* 0x000000ffff0f7224 */ /* 0x000fe200078e000e */
[----:B0-----:R-:W-:-:S11]  /*2b7c0*/  DMUL R6, R6, 1.00000000000000000000e+09 ;  /* 0x41cdcd6506067828 */ /* 0x001fd60000000000 */
.L_x_729:
[----:B------:R-:W-:Y:S05]  /*2b7d0*/  BSYNC B1 ;  /* 0x0000000000017941 */ /* 0x000fea0003800000 */
.L_x_728:
[----:B------:R-:W-:Y:S01]  /*2b7e0*/  ISETP.GE.AND P0, PT, R11, 0x1, PT ;  /* 0x000000010b00780c */ /* 0x000fe20003f06270 */
[----:B------:R-:W-:Y:S01]  /*2b7f0*/  BSSY B1, `(.L_x_732) ;  /* 0x0000014000017945 */ /* 0x000fe20003800000 */
[----:B------:R-:W-:-:S11]  /*2b800*/  CS2R R4, SRZ ;  /* 0x0000000000047805 */ /* 0x000fd6000001ff00 */
[----:B------:R-:W-:Y:S05]  /*2b810*/  @!P0 BRA `(.L_x_733) ;  /* 0x0000000000448947 */ /* 0x000fea0003800000 */
[----:B------:R-:W-:Y:S01]  /*2b820*/  BSSY B3, `(.L_x_734) ;  /* 0x000000f000037945 */ /* 0x000fe20003800000 */
[----:B------:R-:W-:-:S07]  /*2b830*/  IMAD.MOV.U32 R4, RZ, RZ, RZ ;  /* 0x000000ffff047224 */ /* 0x000fce00078e00ff */
.L_x_735:
[----:B------:R-:W2:Y:S02]  /*2b840*/  LDL.U8 R5, [R15] ;  /* 0x000000000f057983 */ /* 0x000ea40000100000 */
[----:B--2---:R-:W-:-:S13]  /*2b850*/  ISETP.NE.AND P0, PT, R5, 0x2e, PT ;  /* 0x0000002e0500780c */ /* 0x004fda0003f05270 */
[----:B------:R0:W2:Y:S01]  /*2b860*/  @!P0 LDL.U8 R5, [R15+0x1] ;  /* 0x000001000f058983 */ /* 0x0000a20000100000 */
[----:B------:R-:W-:Y:S01]  /*2b870*/  ISETP.GT.U32.AND P1, PT, R11, 0x1, PT ;  /* 0x000000010b00780c */ /* 0x000fe20003f24070 */
        /* <DEDUP_REMOVED lines=10> */
.L_x_734:
[----:B------:R-:W0:Y:S02]  /*2b920*/  I2F.F64 R4, R4 ;  /* 0x0000000400047312 */ /* 0x000e240000201c00 */
.L_x_733:
[----:B------:R-:W-:Y:S05]  /*2b930*/  BSYNC B1 ;  /* 0x0000000000017941 */ /* 0x000fea0003800000 */
.L_x_732:
[----:B------:R-:W-:Y:S01]  /*2b940*/  LOP3.LUT R11, R35, 0x20, RZ, 0xfc, !PT ;  /* 0x00000020230b7812 */ /* 0x000fe200078efcff */
[----:B0-----:R-:W-:Y:S01]  /*2b950*/  DADD R6, R4, R6 ;  /* 0x0000000004067229 */ /* 0x001fe20000000006 */
[----:B------:R-:W-:Y:S01]  /*2b960*/  PLOP3.LUT P0, PT, PT, PT, PT, 0x80, 0x8 ;  /* 0x000000000008781c */ /* 0x000fe20003f0f070 */
[----:B------:R-:W-:Y:S01]  /*2b970*/  IMAD.MOV.U32 R4, RZ, RZ, RZ ;  /* 0x000000ffff047224 */ /* 0x000fe200078e00ff */
[----:B------:R-:W-:-:S04]  /*2b980*/  LOP3.LUT R11, R11, 0xff, RZ, 0xc0, !PT ;  /* 0x000000ff0b0b7812 */ /* 0x000fc800078ec0ff */
[----:B------:R-:W-:-:S13]  /*2b990*/  ISETP.NE.AND P1, PT, R11, 0x65, PT ;  /* 0x000000650b00780c */ /* 0x000fda0003f25270 */
[----:B------:R-:W-:Y:S05]  /*2b9a0*/  @P1 BRA `(.L_x_736) ;  /* 0x00000000005c1947 */ /* 0x000fea0003800000 */
[----:B------:R-:W2:Y:S01]  /*2b9b0*/  LDL.U8 R5, [R21+0x1] ;  /* 0x0000010015057983 */ /* 0x000ea20000100000 */
[C---:B------:R-:W-:Y:S02]  /*2b9c0*/  VIADD R15, R21.reuse, 0x2 ;  /* 0x00000002150f7836 */ /* 0x040fe40000000000 */
[----:B------:R-:W-:Y:S01]  /*2b9d0*/  VIADD R4, R21, 0x1 ;  /* 0x0000000115047836 */ /* 0x000fe20000000000 */
[----:B--2---:R-:W-:-:S13]  /*2b9e0*/  ISETP.NE.AND P0, PT, R5, 0x2d, PT ;  /* 0x0000002d0500780c */ /* 0x004fda0003f05270 */
[----:B------:R-:W-:-:S04]  /*2b9f0*/  @P0 ISETP.NE.AND P1, PT, R5, 0x2b, PT ;  /* 0x0000002b0500080c */ /* 0x000fc80003f25270 */
[----:B------:R-:W-:-:S05]  /*2ba00*/  @P0 SEL R15, R15, R4, !P1 ;  /* 0x000000040f0f0207 */ /* 0x000fca0004800000 */
[----:B------:R-:W2:Y:S02]  /*2ba10*/  LDL.U8 R4, [R15] ;  /* 0x000000000f047983 */ /* 0x000ea40000100000 */
[----:B--2---:R-:W-:-:S05]  /*2ba20*/  VIADD R5, R4, 0xffffffc6 ;  /* 0xffffffc604057836 */ /* 0x004fca0000000000 */
[----:B------:R-:W-:-:S04]  /*2ba30*/  LOP3.LUT R5, R5, 0xff, RZ, 0xc0, !PT ;  /* 0x000000ff05057812 */ /* 0x000fc800078ec0ff */
[----:B------:R-:W-:-:S13]  /*2ba40*/  ISETP.GE.U32.AND P1, PT, R5, 0xf6, PT ;  /* 0x000000f60500780c */ /* 0x000fda0003f26070 */
[----:B------:R-:W-:Y:S05]  /*2ba50*/  @!P1 BRA `(.L_x_727) ;  /* 0x0000000400109947 */ /* 0x000fea0003800000 */
[----:B------:R-:W-:Y:S01]  /*2ba60*/  PRMT R5, R4, 0x7610, R5 ;  /* 0x0000761004057816 */ /* 0x000fe20000000005 */
[----:B------:R-:W-:-:S07]  /*2ba70*/  IMAD.MOV.U32 R4, RZ, RZ, RZ ;  /* 0x000000ffff047224 */ /* 0x000fce00078e00ff */
.L_x_737:
[----:B------:R-:W-:Y:S02]  /*2ba80*/  LOP3.LUT R11, R5, 0xff, RZ, 0xc0, !PT ;  /* 0x000000ff050b7812 */ /* 0x000fe400078ec0ff */
[----:B------:R0:W2:Y:S03]  /*2ba90*/  LDL.U8 R5, [R15+0x1] ;  /* 0x000001000f057983 */ /* 0x0000a60000100000 */
[----:B------:R-:W-:Y:S02]  /*2baa0*/  IMAD R4, R4, 0xa, R11 ;  /* 0x0000000a04047824 */ /* 0x000fe400078e020b */
[----:B------:R-:W-:Y:S02]  /*2bab0*/  VIADD R11, R15, 0x1 ;  /* 0x000000010f0b7836 */ /* 0x000fe40000000000 */
[----:B------:R-:W-:Y:S02]  /*2bac0*/  VIADD R4, R4, 0xffffffd0 ;  /* 0xffffffd004047836 */ /* 0x000fe40000000000 */
[----:B0-----:R-:W-:-:S02]  /*2bad0*/  IMAD.MOV.U32 R15, RZ, RZ, R11 ;  /* 0x000000ffff0f7224 */ /* 0x001fc400078e000b */
[----:B--2---:R-:W-:-:S05]  /*2bae0*/  VIADD R14, R5, 0xffffffc6 ;  /* 0xffffffc6050e7836 */ /* 0x004fca0000000000 */
[----:B------:R-:W-:-:S04]  /*2baf0*/  LOP3.LUT R14, R14, 0xff, RZ, 0xc0, !PT ;  /* 0x000000ff0e0e7812 */ /* 0x000fc800078ec0ff */
[----:B------:R-:W-:-:S13]  /*2bb00*/  ISETP.GT.U32.AND P1, PT, R14, 0xf5, PT ;  /* 0x000000f50e00780c */ /* 0x000fda0003f24070 */
[----:B------:R-:W-:Y:S05]  /*2bb10*/  @P1 BRA `(.L_x_737) ;  /* 0xfffffffc00d81947 */ /* 0x000fea000383ffff */
.L_x_736:
[----:B------:R-:W-:Y:S01]  /*2bb20*/  IMAD.MOV.U32 R5, RZ, RZ, R4 ;  /* 0x000000ffff057224 */ /* 0x000fe200078e0004 */
[----:B------:R-:W-:Y:S01]  /*2bb30*/  ISETP.GT.AND P1, PT, R10, 0x12, PT ;  /* 0x000000120a00780c */ /* 0x000fe20003f24270 */
[----:B------:R-:W-:Y:S01]  /*2bb40*/  IMAD.MOV R4, RZ, RZ, -R10 ;  /* 0x000000ffff047224 */ /* 0x000fe200078e0a0a */
[----:B------:R-:W-:Y:S01]  /*2bb50*/  BSSY B1, `(.L_x_738) ;  /* 0x0000018000017945 */ /* 0x000fe20003800000 */
[----:B------:R-:W-:Y:S02]  /*2bb60*/  @!P0 IMAD.MOV R5, RZ, RZ, -R5 ;  /* 0x000000ffff058224 */ /* 0x000fe400078e0a05 */
[----:B------:R-:W-:Y:S01]  /*2bb70*/  IMAD.MOV.U32 R10, RZ, RZ, 0x0 ;  /* 0x00000000ff0a7424 */ /* 0x000fe200078e00ff */
[----:B------:R-:W-:Y:S01]  /*2bb80*/  SEL R4, R4, 0xffffffee, !P1 ;  /* 0xffffffee04047807 */ /* 0x000fe20004800000 */
[----:B------:R-:W-:-:S03]  /*2bb90*/  IMAD.MOV.U32 R11, RZ, RZ, 0x3ff00000 ;  /* 0x3ff00000ff0b7424 */ /* 0x000fc600078e00ff */
[----:B------:R-:W-:-:S04]  /*2bba0*/  IADD3 R39, PT, PT, R5, R4, R39 ;  /* 0x0000000405277210 */ /* 0x000fc80007ffe027 */
[----:B------:R-:W-:-:S13]  /*2bbb0*/  ISETP.NE.AND P0, PT, R39, RZ, PT ;  /* 0x000000ff2700720c */ /* 0x000fda0003f05270 */
[----:B------:R-:W-:Y:S05]  /*2bbc0*/  @!P0 BRA `(.L_x_739) ;  /* 0x0000000000408947 */ /* 0x000fea0003800000 */
[----:B------:R-:W-:Y:S01]  /*2bbd0*/  IABS R4, R39 ;  /* 0x0000002700047213 */ /* 0x000fe20000000000 */
[----:B------:R-:W-:Y:S02]  /*2bbe0*/  IMAD.MOV.U32 R10, RZ, RZ, 0x0 ;  /* 0x00000000ff0a7424 */ /* 0x000fe400078e00ff */
[----:B------:R-:W-:Y:S01]  /*2bbf0*/  IMAD.MOV.U32 R11, RZ, RZ, 0x3ff00000 ;  /* 0x3ff00000ff0b7424 */ /* 0x000fe200078e00ff */
[----:B------:R-:W-:-:S07]  /*2bc00*/  VIMNMX.U32 R4, PT, PT, R4, 0x1ff, PT ;  /* 0x000001ff04047848 */ /* 0x000fce0003fe0000 */
.L_x_742:
[C---:B------:R-:W-:Y:S01]  /*2bc10*/  LOP3.LUT R5, R4.reuse, 0x1, RZ, 0xc0, !PT ;  /* 0x0000000104057812 */ /* 0x040fe200078ec0ff */
[----:B------:R-:W-:Y:S01]  /*2bc20*/  BSSY B3, `(.L_x_740) ;  /* 0x0000007000037945 */ /* 0x000fe20003800000 */
[----:B------:R-:W-:Y:S02]  /*2bc30*/  ISETP.GT.U32.AND P1, PT, R4, 0x1, PT ;  /* 0x000000010400780c */ /* 0x000fe40003f24070 */
[----:B------:R-:W-:Y:S02]  /*2bc40*/  ISETP.NE.U32.AND P0, PT, R5, 0x1, PT ;  /* 0x000000010500780c */ /* 0x000fe40003f05070 */
[----:B------:R-:W-:-:S11]  /*2bc50*/  SHF.R.U32.HI R14, RZ, 0x1, R4 ;  /* 0x00000001ff0e7819 */ /* 0x000fd60000011604 */
[----:B------:R-:W-:Y:S05]  /*2bc60*/  @P0 BRA `(.L_x_741) ;  /* 0x0000000000080947 */ /* 0x000fea0003800000 */
[----:B------:R-:W2:Y:S02]  /*2bc70*/  LDL.64 R4, [R20] ;  /* 0x0000000014047983 */ /* 0x000ea40000100a00 */
[----:B--2---:R-:W-:-:S11]  /*2bc80*/  DMUL R10, R10, R4 ;  /* 0x000000040a0a7228 */ /* 0x004fd60000000000 */
.L_x_741:
[----:B------:R-:W-:Y:S05]  /*2bc90*/  BSYNC B3 ;  /* 0x0000000000037941 */ /* 0x000fea0003800000 */
.L_x_740:
[----:B------:R-:W-:Y:S02]  /*2bca0*/  IMAD.MOV.U32 R4, RZ, RZ, R14 ;  /* 0x000000ffff047224 */ /* 0x000fe400078e000e */
[----:B------:R-:W-:Y:S01]  /*2bcb0*/  VIADD R20, R20, 0x8 ;  /* 0x0000000814147836 */ /* 0x000fe20000000000 */
[----:B------:R-:W-:Y:S06]  /*2bcc0*/  @P1 BRA `(.L_x_742) ;  /* 0xfffffffc00d01947 */ /* 0x000fec000383ffff */
.L_x_739:
[----:B------:R-:W-:Y:S05]  /*2bcd0*/  BSYNC B1 ;  /* 0x0000000000017941 */ /* 0x000fea0003800000 */
.L_x_738:
[----:B------:R-:W-:-:S13]  /*2bce0*/  ISETP.GT.AND P0, PT, R39, -0x1, PT ;  /* 0xffffffff2700780c */ /* 0x000fda0003f04270 */
[----:B------:R-:W-:Y:S05]  /*2bcf0*/  @P0 BRA `(.L_x_743) ;  /* 0x0000000000640947 */ /* 0x000fea0003800000 */
[----:B------:R-:W0:Y:S01]  /*2bd00*/  MUFU.RCP64H R5, R11 ;  /* 0x0000000b00057308 */ /* 0x000e220000001800 */
[----:B------:R-:W-:Y:S01]  /*2bd10*/  IMAD.MOV.U32 R4, RZ, RZ, 0x1 ;  /* 0x00000001ff047424 */ /* 0x000fe200078e00ff */
[----:B------:R-:W-:Y:S01]  /*2bd20*/  FSETP.GEU.AND P1, PT, |R7|, 6.5827683646048100446e-37, PT ;  /* 0x036000000700780b */ /* 0x000fe20003f2e200 */
[----:B------:R-:W-:Y:S04]  /*2bd30*/  BSSY B3, `(.L_x_744) ;  /* 0x0000012000037945 */ /* 0x000fe80003800000 */
[----:B0-----:R-:W-:-:S08]  /*2bd40*/  DFMA R14, R4, -R10, 1 ;  /* 0x3ff00000040e742b */ /* 0x001fd0000000080a */
[----:B------:R-:W-:-:S08]  /*2bd50*/  DFMA R14, R14, R14, R14 ;  /* 0x0000000e0e0e722b */ /* 0x000fd0000000000e */
[----:B------:R-:W-:-:S08]  /*2bd60*/  DFMA R14, R4, R14, R4 ;  /* 0x0000000e040e722b */ /* 0x000fd00000000004 */
[----:B------:R-:W-:-:S08]  /*2bd70*/  DFMA R4, R14, -R10, 1 ;  /* 0x3ff000000e04742b */ /* 0x000fd0000000080a */
[----:B------:R-:W-:-:S08]  /*2bd80*/  DFMA R4, R14, R4, R14 ;  /* 0x000000040e04722b */ /* 0x000fd0000000000e */
[----:B------:R-:W-:-:S08]  /*2bd90*/  DMUL R14, R6, R4 ;  /* 0x00000004060e7228 */ /* 0x000fd00000000000 */
[----:B------:R-:W-:-:S08]  /*2bda0*/  DFMA R20, R14, -R10, R6 ;  /* 0x8000000a0e14722b */ /* 0x000fd00000000006 */
[----:B------:R-:W-:-:S10]  /*2bdb0*/  DFMA R4, R4, R20, R14 ;  /* 0x000000140404722b */ /* 0x000fd4000000000e */
[----:B------:R-:W-:-:S05]  /*2bdc0*/  FFMA R14, RZ, R11, R5 ;  /* 0x0000000bff0e7223 */ /* 0x000fca0000000005 */
[----:B------:R-:W-:-:S13]  /*2bdd0*/  FSETP.GT.AND P0, PT, |R14|, 1.469367938527859385e-39, PT ;  /* 0x001000000e00780b */ /* 0x000fda0003f04200 */
[----:B------:R-:W-:Y:S05]  /*2bde0*/  @P0 BRA P1, `(.L_x_745) ;  /* 0x0000000000180947 */ /* 0x000fea0000800000 */
[----:B------:R-:W-:Y:S01]  /*2bdf0*/  IMAD.MOV.U32 R14, RZ, RZ, R6 ;  /* 0x000000ffff0e7224 */ /* 0x000fe200078e0006 */
[----:B------:R-:W-:Y:S01]  /*2be00*/  MOV R44, 0x2be30 ;  /* 0x0002be30002c7802 */ /* 0x000fe20000000f00 */
[----:B------:R-:W-:-:S07]  /*2be10*/  IMAD.MOV.U32 R15, RZ, RZ, R7 ;  /* 0x000000ffff0f7224 */ /* 0x000fce00078e0007 */
[----:B------:R-:W-:Y:S05]  /*2be20*/  CALL.REL.NOINC `($__internal_0_$__cuda_sm20_div_rn_f64_full) ;  /* 0x00002b2c00747944 */ /* 0x000fea0003c00000 */
[----:B------:R-:W-:Y:S02]  /*2be30*/  IMAD.MOV.U32 R4, RZ, RZ, R40 ;  /* 0x000000ffff047224 */ /* 0x000fe400078e0028 */
[----:B------:R-:W-:-:S07]  /*2be40*/  IMAD.MOV.U32 R5, RZ, RZ, R41 ;  /* 0x000000ffff057224 */ /* 0x000fce00078e0029 */
.L_x_745:
[----:B------:R-:W-:Y:S05]  /*2be50*/  BSYNC B3 ;  /* 0x0000000000037941 */ /* 0x000fea0003800000 */
.L_x_744:
[----:B------:R-:W-:Y:S02]  /*2be60*/  IMAD.MOV.U32 R6, RZ, RZ, R4 ;  /* 0x000000ffff067224 */ /* 0x000fe400078e0004 */
[----:B------:R-:W-:Y:S01]  /*2be70*/  IMAD.MOV.U32 R7, RZ, RZ, R5 ;  /* 0x000000ffff077224 */ /* 0x000fe200078e0005 */
[----:B------:R-:W-:Y:S06]  /*2be80*/  BRA `(.L_x_727) ;  /* 0x0000000000047947 */ /* 0x000fec0003800000 */
.L_x_743:
[----:B------:R-:W-:-:S11]  /*2be90*/  DMUL R6, R6, R10 ;  /* 0x0000000a06067228 */ /* 0x000fd60000000000 */
.L_x_727:
[----:B------:R-:W-:Y:S05]  /*2bea0*/  BSYNC B2 ;  /* 0x0000000000027941 */ /* 0x000fea0003800000 */
.L_x_726:
[----:B------:R-:W-:Y:S01]  /*2beb0*/  DADD R4, -RZ, -R6 ;  /* 0x00000000ff047229 */ /* 0x000fe20000000906 */
[----:B------:R-:W-:-:S09]  /*2bec0*/  ISETP.NE.AND P0, PT, R34, 0x2d, PT ;  /* 0x0000002d2200780c */ /* 0x000fd20003f05270 */
[----:B------:R-:W-:Y:S01]  /*2bed0*/  FSEL R10, R4, R6, !P0 ;  /* 0x00000006040a7208 */ /* 0x000fe20004000000 */
[----:B------:R-:W-:Y:S01]  /*2bee0*/  IMAD.MOV.U32 R4, RZ, RZ, R32 ;  /* 0x000000ffff047224 */ /* 0x000fe200078e0020 */
[----:B------:R-:W-:Y:S01]  /*2bef0*/  FSEL R11, R5, R7, !P0 ;  /* 0x00000007050b7208 */ /* 0x000fe20004000000 */
[----:B------:R-:W-:-:S04]  /*2bf00*/  IMAD.MOV.U32 R5, RZ, RZ, 0x0 ;  /* 0x00000000ff057424 */ /* 0x000fc800078e00ff */
[----:B------:R-:W-:Y:S05]  /*2bf10*/  RET.REL.NODEC R4 `(_Z5entryPcS_PiPxS1_S0_S0_P19HostDeviceInterfacei) ;  /* 0xfffffd4004387950 */ /* 0x000fea0003c3ffff */
        .type           $_Z5entryPcS_PiPxS1_S0_S0_P19HostDeviceInterfacei$_Z29java_lang_Double_toString9_8_PcdPi,@function
        .size           $_Z5entryPcS_PiPxS1_S0_S0_P19HostDeviceInterfacei$_Z29java_lang_Double_toString9_8_PcdPi,($_Z5entryPcS_PiPxS1_S0_S0_P19HostDeviceInterfacei$_Z32edu_syr_pcpratts_string_constantPcS_Pi - $_Z5entryPcS_PiPxS1_S0_S0_P19HostDeviceInterfacei$_Z29java_lang_Double_toString9_8_PcdPi)
$_Z5entryPcS_PiPxS1_S0_S0_P19HostDeviceInterfacei$_Z29java_lang_Double_toString9_8_PcdPi:
[----:B------:R-:W-:Y:S01]  /*2bf20*/  DADD R6, -RZ, -R4 ;  /* 0x00000000ff067229 */ /* 0x000fe20000000904 */
[----:B------:R-:W0:Y:S01]  /*2bf30*/  LDC R33, c[0x0][0x2f8] ;  /* 0x0000be00ff217b82 */ /* 0x000e220000000800 */
[----:B------:R-:W-:Y:S01]  /*2bf40*/  DSETP.GEU.AND P0, PT, R4, RZ, PT ;  /* 0x000000ff0400722a */ /* 0x000fe20003f0e000 */
[----:B------:R-:W-:Y:S05]  /*2bf50*/  YIELD ;  /* 0x0000000000007946 */ /* 0x000fea0003800000 */
[----:B------:R-:W1:Y:S01]  /*2bf60*/  LDCU UR4, c[0x0][0x2f8] ;  /* 0x00005f00ff0477ac */ /* 0x000e620008000800 */
[----:B------:R-:W2:Y:S01]  /*2bf70*/  LDC.64 R48, c[0x0][0x358] ;  /* 0x0000d600ff307b82 */ /* 0x000ea20000000a00 */
[----:B------:R-:W-:Y:S01]  /*2bf80*/  FSEL R6, R6, R4, !P0 ;  /* 0x0000000406067208 */ /* 0x000fe20004000000 */
[----:B------:R-:W-:Y:S01]  /*2bf90*/  VIADD R0, R1, 0x160 ;  /* 0x0000016001007836 */ /* 0x000fe20000000000 */
[----:B------:R-:W-:Y:S01]  /*2bfa0*/  FSEL R7, R7, R5, !P0 ;  /* 0x0000000507077208 */ /* 0x000fe20004000000 */
[----:B------:R-:W3:Y:S01]  /*2bfb0*/  LDCU UR5, c[0x0][0x2fc] ;  /* 0x00005f80ff0577ac */ /* 0x000ee20008000800 */
[----:B------:R-:W-:Y:S01]  /*2bfc0*/  BSSY B0, `(.L_x_746) ;  /* 0x0000043000007945 */ /* 0x000fe20003800000 */
[C---:B------:R-:W-:Y:S01]  /*2bfd0*/  VIADD R3, R0.reuse, 0x18 ;  /* 0x0000001800037836 */ /* 0x040fe20000000000 */
[----:B------:R-:W4:Y:S01]  /*2bfe0*/  F2I.S64.F64.TRUNC R8, R6 ;  /* 0x0000000600087311 */ /* 0x000f22000030d900 */
[----:B------:R-:W-:Y:S01]  /*2bff0*/  VIADD R50, R0, 0x30 ;  /* 0x0000003000327836 */ /* 0x000fe20000000000 */
[----:B0-----:R-:W-:-:S06]  /*2c000*/  IADD3 R33, PT, PT, -R33, UR40, RZ ;  /* 0x0000002821217c10 */ /* 0x001fcc000fffe1ff */
[----:B----4-:R-:W0:Y:S02]  /*2c010*/  I2F.F64.S64 R10, R8 ;  /* 0x00000008000a7312 */ /* 0x010e240000301c00 */
[----:B0-----:R-:W-:-:S08]  /*2c020*/  DADD R10, R6, -R10 ;  /* 0x00000000060a7229 */ /* 0x001fd0000000080a */
[----:B------:R-:W-:-:S06]  /*2c030*/  DMUL R10, R10, 1000000 ;  /* 0x412e84800a0a7828 */ /* 0x000fcc0000000000 */
[----:B------:R-:W0:Y:S08]  /*2c040*/  F2I.S64.F64.TRUNC R12, R10 ;  /* 0x0000000a000c7311 */ /* 0x000e30000030d900 */
[----:B0-----:R-:W0:Y:S02]  /*2c050*/  I2F.F64.S64 R14, R12 ;  /* 0x0000000c000e7312 */ /* 0x001e240000301c00 */
[----:B0-----:R-:W-:-:S08]  /*2c060*/  DADD R14, R10, -R14 ;  /* 0x000000000a0e7229 */ /* 0x001fd0000000080e */
[----:B------:R-:W-:-:S06]  /*2c070*/  DSETP.GE.AND P0, PT, R14, 0.5, PT ;  /* 0x3fe000000e00742a */ /* 0x000fcc0003f06000 */
[----:B------:R-:W-:-:S04]  /*2c080*/  SEL R15, RZ, 0x1, !P0 ;  /* 0x00000001ff0f7807 */ /* 0x000fc80004000000 */
[----:B------:R-:W-:-:S05]  /*2c090*/  IADD3 R14, P0, PT, R12, R15, RZ ;  /* 0x0000000f0c0e7210 */ /* 0x000fca0007f1e0ff */
[----:B------:R-:W-:Y:S01]  /*2c0a0*/  IMAD.X R15, RZ, RZ, R13, P0 ;  /* 0x000000ffff0f7224 */ /* 0x000fe200000e060d */
[----:B------:R-:W-:-:S03]  /*2c0b0*/  ISETP.GT.U32.AND P0, PT, R14, 0xf423f, PT ;  /* 0x000f423f0e00780c */ /* 0x000fc60003f04070 */
[----:B------:R-:W0:Y:S01]  /*2c0c0*/  I2F.F64.S64 R6, R14 ;  /* 0x0000000e00067312 */ /* 0x000e220000301c00 */
[----:B------:R-:W-:-:S04]  /*2c0d0*/  ISETP.GT.AND.EX P0, PT, R15, RZ, PT, P0 ;  /* 0x000000ff0f00720c */ /* 0x000fc80003f04300 */
[----:B------:R-:W-:-:S04]  /*2c0e0*/  SEL R41, RZ, 0x1, !P0 ;  /* 0x00000001ff297807 */ /* 0x000fc80004000000 */
[----:B------:R-:W-:Y:S01]  /*2c0f0*/  IADD3 R41, P1, PT, R8, R41, RZ ;  /* 0x0000002908297210 */ /* 0x000fe20007f3e0ff */
[----:B------:R-:W-:-:S04]  /*2c100*/  VIADD R8, R0, 0x4 ;  /* 0x0000000400087836 */ /* 0x000fc80000000000 */
[----:B------:R-:W-:Y:S01]  /*2c110*/  IMAD.X R52, RZ, RZ, R9, P1 ;  /* 0x000000ffff347224 */ /* 0x000fe200008e0609 */
[----:B0-----:R-:W-:Y:S01]  /*2c120*/  DADD R6, R6, -1000000 ;  /* 0xc12e848006067429 */ /* 0x001fe20000000000 */
[----:B------:R-:W-:-:S09]  /*2c130*/  IMAD.MOV.U32 R9, RZ, RZ, RZ ;  /* 0x000000ffff097224 */ /* 0x000fd200078e00ff */
[----:B------:R-:W0:Y:S02]  /*2c140*/  F2I.S64.F64.TRUNC R6, R6 ;  /* 0x0000000600067311 */ /* 0x000e24000030d900 */
[----:B0-----:R-:W-:Y:S02]  /*2c150*/  SEL R10, R6, R14, P0 ;  /* 0x0000000e060a7207 */ /* 0x001fe40000000000 */
[----:B------:R-:W-:Y:S02]  /*2c160*/  SEL R11, R7, R15, P0 ;  /* 0x0000000f070b7207 */ /* 0x000fe40000000000 */
[----:B-1----:R-:W-:-:S05]  /*2c170*/  IADD3 R51, P0, PT, R0, UR4, RZ ;  /* 0x0000000400337c10 */ /* 0x002fca000ff1e0ff */
[----:B--23--:R-:W-:-:S08]  /*2c180*/  IMAD.X R40, RZ, RZ, UR5, P0 ;  /* 0x00000005ff287e24 */ /* 0x00cfd000080e06ff */
.L_x_747:
[C---:B------:R-:W-:Y:S01]  /*2c190*/  IMAD.WIDE.U32 R6, R52.reuse, 0x66666667, RZ ;  /* 0x6666666734067825 */ /* 0x040fe200078e00ff */
[----:B------:R-:W-:Y:S02]  /*2c1a0*/  ISETP.LT.AND P1, PT, R52, RZ, PT ;  /* 0x000000ff3400720c */ /* 0x000fe40003f21270 */
[----:B------:R-:W-:Y:S02]  /*2c1b0*/  R2UR UR4, R48 ;  /* 0x00000000300472ca */ /* 0x000fe400000e0000 */
[----:B------:R-:W-:Y:S01]  /*2c1c0*/  R2UR UR5, R49 ;  /* 0x00000000310572ca */ /* 0x000fe200000e0000 */
[----:B0-----:R-:W-:-:S04]  /*2c1d0*/  IMAD.WIDE.U32 R12, P0, R41, 0x66666666, R6 ;  /* 0x66666666290c7825 */ /* 0x001fc80007800006 */
[----:B------:R-:W-:-:S04]  /*2c1e0*/  IMAD.WIDE.U32 R6, R41, 0x66666667, RZ ;  /* 0x6666666729067825 */ /* 0x000fc800078e00ff */
[----:B------:R-:W-:Y:S01]  /*2c1f0*/  IMAD.X R15, RZ, RZ, RZ, P0 ;  /* 0x000000ffff0f7224 */ /* 0x000fe200000e06ff */
[----:B------:R-:W-:Y:S01]  /*2c200*/  IADD3 RZ, P0, PT, R7, R12, RZ ;  /* 0x0000000c07ff7210 */ /* 0x000fe20007f1e0ff */
[----:B------:R-:W-:Y:S01]  /*2c210*/  IMAD.MOV.U32 R14, RZ, RZ, R13 ;  /* 0x000000ffff0e7224 */ /* 0x000fe200078e000d */
[----:B------:R-:W0:Y:S03]  /*2c220*/  LDC.64 R6, c[0x4][0x50] ;  /* 0x01001400ff067b82 */ /* 0x000e260000000a00 */
[----:B------:R-:W-:-:S03]  /*2c230*/  IMAD.WIDE.U32.X R12, R52, 0x66666666, R14, P0 ;  /* 0x66666666340c7825 */ /* 0x000fc600000e040e */
[----:B------:R-:W-:-:S04]  /*2c240*/  IADD3 R21, P0, PT, R12, -0x66666667, RZ ;  /* 0x999999990c157810 */ /* 0x000fc80007f1e0ff */
[----:B------:R-:W-:Y:S02]  /*2c250*/  IADD3.X R15, PT, PT, R13, -0x66666667, RZ, P0, !PT ;  /* 0x999999990d0f7810 */ /* 0x000fe400007fe4ff */
[----:B------:R-:W-:Y:S02]  /*2c260*/  SEL R21, R21, R12, P1 ;  /* 0x0000000c15157207 */ /* 0x000fe40000800000 */
[----:B------:R-:W-:Y:S01]  /*2c270*/  SEL R12, R15, R13, P1 ;  /* 0x0000000d0f0c7207 */ /* 0x000fe20000800000 */
[----:B------:R-:W-:-:S03]  /*2c280*/  IMAD.MOV.U32 R13, RZ, RZ, R52 ;  /* 0x000000ffff0d7224 */ /* 0x000fc600078e0034 */
[----:B------:R-:W-:-:S04]  /*2c290*/  SHF.R.S64 R21, R21, 0x2, R12 ;  /* 0x0000000215157819 */ /* 0x000fc8000000100c */
[----:B------:R-:W-:-:S04]  /*2c2a0*/  LEA.HI R21, P0, R12, R21, RZ, 0x1 ;  /* 0x000000150c157211 */ /* 0x000fc800078108ff */
[----:B------:R-:W-:Y:S01]  /*2c2b0*/  LEA.HI.X.SX32 R20, R12, RZ, 0x1e, P0 ;  /* 0x000000ff0c147211 */ /* 0x000fe200000ff6ff */
[----:B------:R-:W-:-:S04]  /*2c2c0*/  IMAD.MOV.U32 R12, RZ, RZ, R41 ;  /* 0x000000ffff0c7224 */ /* 0x000fc800078e0029 */
[----:B------:R-:W-:-:S04]  /*2c2d0*/  IMAD.WIDE.U32 R12, R21, -0xa, R12 ;  /* 0xfffffff6150c7825 */ /* 0x000fc800078e000c */
[----:B------:R-:W-:Y:S01]  /*2c2e0*/  IMAD R14, R20, -0xa, RZ ;  /* 0xfffffff6140e7824 */ /* 0x000fe200078e02ff */
[----:B0-----:R-:W-:-:S03]  /*2c2f0*/  IADD3 R12, P0, PT, R12, R6, RZ ;  /* 0x000000060c0c7210 */ /* 0x001fc60007f1e0ff */
[----:B------:R-:W-:-:S05]  /*2c300*/  IMAD.IADD R14, R14, 0x1, -R21 ;  /* 0x000000010e0e7824 */ /* 0x000fca00078e0a15 */
[----:B------:R-:W-:-:S05]  /*2c310*/  IADD3.X R13, PT, PT, R7, R13, R14, P0, !PT ;  /* 0x0000000d070d7210 */ /* 0x000fca00007fe40e */
[----:B------:R-:W2:Y:S01]  /*2c320*/  LDG.E.U8.CONSTANT R12, desc[UR4][R12.64] ;  /* 0x000000040c0c7981 */ /* 0x000ea2000c1e9100 */
[--C-:B------:R-:W-:Y:S01]  /*2c330*/  IMAD.IADD R15, R0, 0x1, R9.reuse ;  /* 0x00000001000f7824 */ /* 0x100fe200078e0209 */
[----:B------:R-:W-:Y:S01]  /*2c340*/  IADD3 R14, P1, PT, R41, -0xa, RZ ;  /* 0xfffffff6290e7810 */ /* 0x000fe20007f3e0ff */
[----:B------:R-:W-:Y:S02]  /*2c350*/  IMAD.MOV.U32 R54, RZ, RZ, R9 ;  /* 0x000000ffff367224 */ /* 0x000fe400078e0009 */
[----:B------:R-:W-:Y:S01]  /*2c360*/  VIADD R9, R9, 0x1 ;  /* 0x0000000109097836 */ /* 0x000fe20000000000 */
[----:B------:R-:W-:Y:S01]  /*2c370*/  ISETP.GE.U32.AND P0, PT, R14, -0x13, PT ;  /* 0xffffffed0e00780c */ /* 0x000fe20003f06070 */
[----:B------:R-:W-:Y:S01]  /*2c380*/  IMAD.MOV.U32 R41, RZ, RZ, R21 ;  /* 0x000000ffff297224 */ /* 0x000fe200078e0015 */
[----:B------:R-:W-:Y:S01]  /*2c390*/  IADD3.X R14, PT, PT, R52, -0x1, RZ, P1, !PT ;  /* 0xffffffff340e7810 */ /* 0x000fe20000ffe4ff */
[----:B------:R-:W-:Y:S01]  /*2c3a0*/  IMAD.MOV.U32 R52, RZ, RZ, R20 ;  /* 0x000000ffff347224 */ /* 0x000fe200078e0014 */
[----:B------:R-:W-:-:S02]  /*2c3b0*/  ISETP.LT.U32.AND P1, PT, R54, 0x13, PT ;  /* 0x000000133600780c */ /* 0x000fc40003f21070 */
[----:B------:R-:W-:Y:S01]  /*2c3c0*/  ISETP.GE.U32.AND.EX P0, PT, R14, -0x1, PT, P0 ;  /* 0xffffffff0e00780c */ /* 0x000fe20003f06100 */
[----:B--2---:R0:W-:-:S12]  /*2c3d0*/  STL.U8 [R15+0x4], R12 ;  /* 0x0000040c0f007387 */ /* 0x0041d80000100000 */
[----:B------:R-:W-:Y:S05]  /*2c3e0*/  @!P0 BRA P1, `(.L_x_747) ;  /* 0xfffffffc00688947 */ /* 0x000fea000083ffff */
[----:B------:R-:W-:Y:S05]  /*2c3f0*/  BSYNC B0 ;  /* 0x0000000000007941 */ /* 0x000fea0003800000 */
.L_x_746:
[----:B------:R-:W-:Y:S01]  /*2c400*/  ISETP.NE.AND P0, PT, R9, 0x14, PT ;  /* 0x000000140900780c */ /* 0x000fe20003f05270 */
[----:B------:R-:W-:Y:S03]  /*2c410*/  BSSY B0, `(.L_x_748) ;  /* 0x0000028000007945 */ /* 0x000fe60003800000 */
[----:B------:R-:W-:Y:S01]  /*2c420*/  SEL R41, R54, R9, !P0 ;  /* 0x0000000936297207 */ /* 0x000fe20004000000 */
[----:B------:R-:W-:-:S04]  /*2c430*/  IMAD.MOV.U32 R9, RZ, RZ, RZ ;  /* 0x000000ffff097224 */ /* 0x000fc800078e00ff */
[----:B0-----:R-:W-:-:S05]  /*2c440*/  IMAD.IADD R12, R0, 0x1, R41 ;  /* 0x00000001000c7824 */ /* 0x001fca00078e0229 */
[----:B------:R0:W-:Y:S02]  /*2c450*/  STL.U8 [R12+0x4], RZ ;  /* 0x000004ff0c007387 */ /* 0x0001e40000100000 */
.L_x_749:
[C---:B01----:R-:W-:Y:S01]  /*2c460*/  IMAD.WIDE.U32 R12, R11.reuse, 0x66666667, RZ ;  /* 0x666666670b0c7825 */ /* 0x043fe200078e00ff */
[----:B------:R-:W-:Y:S02]  /*2c470*/  ISETP.LT.AND P1, PT, R11, RZ, PT ;  /* 0x000000ff0b00720c */ /* 0x000fe40003f21270 */
[----:B------:R-:W-:Y:S02]  /*2c480*/  R2UR UR4, R48 ;  /* 0x00000000300472ca */ /* 0x000fe400000e0000 */
[----:B------:R-:W-:Y:S01]  /*2c490*/  R2UR UR5, R49 ;  /* 0x00000000310572ca */ /* 0x000fe200000e0000 */
[----:B------:R-:W-:-:S04]  /*2c4a0*/  IMAD.WIDE.U32 R14, P0, R10, 0x66666666, R12 ;  /* 0x666666660a0e7825 */ /* 0x000fc8000780000c */
[----:B------:R-:W-:-:S04]  /*2c4b0*/  IMAD.WIDE.U32 R12, R10, 0x66666667, RZ ;  /* 0x666666670a0c7825 */ /* 0x000fc800078e00ff */
[----:B------:R-:W-:Y:S01]  /*2c4c0*/  IMAD.X R21, RZ, RZ, RZ, P0 ;  /* 0x000000ffff157224 */ /* 0x000fe200000e06ff */
[----:B------:R-:W-:Y:S01]  /*2c4d0*/  IADD3 RZ, P0, PT, R13, R14, RZ ;  /* 0x0000000e0dff7210 */ /* 0x000fe20007f1e0ff */
[----:B------:R-:W-:-:S04]  /*2c4e0*/  IMAD.MOV.U32 R20, RZ, RZ, R15 ;  /* 0x000000ffff147224 */ /* 0x000fc800078e000f */
[----:B------:R-:W-:-:S03]  /*2c4f0*/  IMAD.WIDE.U32.X R12, R11, 0x66666666, R20, P0 ;  /* 0x666666660b0c7825 */ /* 0x000fc600000e0414 */
[----:B------:R-:W-:-:S04]  /*2c500*/  IADD3 R21, P0, PT, R12, -0x66666667, RZ ;  /* 0x999999990c157810 */ /* 0x000fc80007f1e0ff */
[----:B------:R-:W-:Y:S02]  /*2c510*/  IADD3.X R15, PT, PT, R13, -0x66666667, RZ, P0, !PT ;  /* 0x999999990d0f7810 */ /* 0x000fe400007fe4ff */
[----:B------:R-:W-:Y:S02]  /*2c520*/  SEL R21, R21, R12, P1 ;  /* 0x0000000c15157207 */ /* 0x000fe40000800000 */
[----:B------:R-:W-:-:S04]  /*2c530*/  SEL R12, R15, R13, P1 ;  /* 0x0000000d0f0c7207 */ /* 0x000fc80000800000 */
[----:B------:R-:W-:-:S04]  /*2c540*/  SHF.R.S64 R21, R21, 0x2, R12 ;  /* 0x0000000215157819 */ /* 0x000fc8000000100c */
[----:B------:R-:W-:-:S04]  /*2c550*/  LEA.HI R21, P0, R12, R21, RZ, 0x1 ;  /* 0x000000150c157211 */ /* 0x000fc800078108ff */
[----:B------:R-:W-:Y:S01]  /*2c560*/  LEA.HI.X.SX32 R14, R12, RZ, 0x1e, P0 ;  /* 0x000000ff0c0e7211 */ /* 0x000fe200000ff6ff */
[----:B------:R-:W-:-:S04]  /*2c570*/  IMAD.WIDE.U32 R12, R21, -0xa, R10 ;  /* 0xfffffff6150c7825 */ /* 0x000fc800078e000a */
[----:B------:R-:W-:Y:S01]  /*2c580*/  IMAD R20, R14, -0xa, RZ ;  /* 0xfffffff60e147824 */ /* 0x000fe200078e02ff */
[----:B------:R-:W-:-:S03]  /*2c590*/  IADD3 R12, P0, PT, R12, R6, RZ ;  /* 0x000000060c0c7210 */ /* 0x000fc60007f1e0ff */
[----:B------:R-:W-:-:S05]  /*2c5a0*/  IMAD.IADD R20, R20, 0x1, -R21 ;  /* 0x0000000114147824 */ /* 0x000fca00078e0a15 */
[----:B------:R-:W-:-:S05]  /*2c5b0*/  IADD3.X R13, PT, PT, R7, R13, R20, P0, !PT ;  /* 0x0000000d070d7210 */ /* 0x000fca00007fe414 */
[----:B------:R-:W2:Y:S01]  /*2c5c0*/  LDG.E.U8.CONSTANT R12, desc[UR4][R12.64] ;  /* 0x000000040c0c7981 */ /* 0x000ea2000c1e9100 */
[--C-:B------:R-:W-:Y:S01]  /*2c5d0*/  IMAD.IADD R15, R0, 0x1, R9.reuse ;  /* 0x00000001000f7824 */ /* 0x100fe200078e0209 */
[----:B------:R-:W-:Y:S01]  /*2c5e0*/  IADD3 R10, P1, PT, R10, -0xa, RZ ;  /* 0xfffffff60a0a7810 */ /* 0x000fe20007f3e0ff */
[----:B------:R-:W-:Y:S02]  /*2c5f0*/  IMAD.MOV.U32 R20, RZ, RZ, R9 ;  /* 0x000000ffff147224 */ /* 0x000fe400078e0009 */
[----:B------:R-:W-:Y:S01]  /*2c600*/  VIADD R9, R9, 0x1 ;  /* 0x0000000109097836 */ /* 0x000fe20000000000 */
[----:B------:R-:W-:Y:S02]  /*2c610*/  ISETP.GE.U32.AND P0, PT, R10, -0x13, PT ;  /* 0xffffffed0a00780c */ /* 0x000fe40003f06070 */
[----:B------:R-:W-:Y:S01]  /*2c620*/  IADD3.X R10, PT, PT, R11, -0x1, RZ, P1, !PT ;  /* 0xffffffff0b0a7810 */ /* 0x000fe20000ffe4ff */
[----:B------:R-:W-:Y:S01]  /*2c630*/  IMAD.MOV.U32 R11, RZ, RZ, R14 ;  /* 0x000000ffff0b7224 */ /* 0x000fe200078e000e */
[----:B------:R-:W-:-:S02]  /*2c640*/  ISETP.LT.U32.AND P1, PT, R20, 0x13, PT ;  /* 0x000000131400780c */ /* 0x000fc40003f21070 */
[----:B------:R-:W-:Y:S01]  /*2c650*/  ISETP.GE.U32.AND.EX P0, PT, R10, -0x1, PT, P0 ;  /* 0xffffffff0a00780c */ /* 0x000fe20003f06100 */
[----:B------:R-:W-:Y:S01]  /*2c660*/  IMAD.MOV.U32 R10, RZ, RZ, R21 ;  /* 0x000000ffff0a7224 */ /* 0x000fe200078e0015 */
[----:B--2---:R1:W-:Y:S11]  /*2c670*/  STL.U8 [R15+0x18], R12 ;  /* 0x0000180c0f007387 */ /* 0x0043f60000100000 */
[----:B------:R-:W-:Y:S05]  /*2c680*/  @!P0 BRA P1, `(.L_x_749) ;  /* 0xfffffffc00748947 */ /* 0x000fea000083ffff */
[----:B------:R-:W-:Y:S05]  /*2c690*/  BSYNC B0 ;  /* 0x0000000000007941 */ /* 0x000fea0003800000 */
.L_x_748:
[----:B------:R-:W-:Y:S01]  /*2c6a0*/  ISETP.NE.AND P0, PT, R9, 0x14, PT ;  /* 0x000000140900780c */ /* 0x000fe20003f05270 */
[----:B------:R-:W-:Y:S01]  /*2c6b0*/  DSETP.GEU.AND P1, PT, R4, RZ, PT ;  /* 0x000000ff0400722a */ /* 0x000fe20003f2e000 */
[----:B------:R-:W-:Y:S01]  /*2c6c0*/  IMAD.MOV.U32 R6, RZ, RZ, 0x2d ;  /* 0x0000002dff067424 */ /* 0x000fe200078e00ff */
[----:B------:R-:W-:Y:S01]  /*2c6d0*/  BSSY B0, `(.L_x_750) ;  /* 0x0000046000007945 */ /* 0x000fe20003800000 */
[----:B------:R-:W-:Y:S01]  /*2c6e0*/  SEL R7, R20, R9, !P0 ;  /* 0x0000000914077207 */ /* 0x000fe20004000000 */
[----:B------:R-:W-:Y:S01]  /*2c6f0*/  IMAD.MOV.U32 R5, RZ, RZ, RZ ;  /* 0x000000ffff057224 */ /* 0x000fe200078e00ff */
[----:B------:R-:W-:-:S03]  /*2c700*/  ISETP.NE.AND P0, PT, R41, RZ, PT ;  /* 0x000000ff2900720c */ /* 0x000fc60003f05270 */
[----:B------:R-:W-:-:S05]  /*2c710*/  IMAD.IADD R4, R0, 0x1, R7 ;  /* 0x0000000100047824 */ /* 0x000fca00078e0207 */
[----:B------:R0:W-:Y:S01]  /*2c720*/  STL.U8 [R4+0x18], RZ ;  /* 0x000018ff04007387 */ /* 0x0001e20000100000 */
[----:B------:R-:W-:-:S03]  /*2c730*/  @!P1 IMAD.MOV.U32 R5, RZ, RZ, 0x1 ;  /* 0x00000001ff059424 */ /* 0x000fc600078e00ff */
[----:B------:R0:W-:Y:S01]  /*2c740*/  @!P1 STL.U8 [R50], R6 ;  /* 0x0000000632009387 */ /* 0x0001e20000100000 */
[----:B------:R-:W-:Y:S05]  /*2c750*/  @!P0 BRA `(.L_x_751) ;  /* 0x0000000000f48947 */ /* 0x000fea0003800000 */
[C---:B0-----:R-:W-:Y:S01]  /*2c760*/  LOP3.LUT P0, R6, R41.reuse, 0x3, RZ, 0xc0, !PT ;  /* 0x0000000329067812 */ /* 0x041fe2000780c0ff */
[----:B------:R-:W-:Y:S01]  /*2c770*/  BSSY B1, `(.L_x_752) ;  /* 0x0000012000017945 */ /* 0x000fe20003800000 */
[----:B------:R-:W-:Y:S01]  /*2c780*/  ISETP.GE.U32.AND P1, PT, R41, 0x4, PT ;  /* 0x000000042900780c */ /* 0x000fe20003f26070 */
[----:B------:R-:W-:-:S10]  /*2c790*/  IMAD.MOV.U32 R9, RZ, RZ, R41 ;  /* 0x000000ffff097224 */ /* 0x000fd400078e0029 */
[----:B------:R-:W-:Y:S05]  /*2c7a0*/  @!P0 BRA `(.L_x_753) ;  /* 0x0000000000388947 */ /* 0x000fea0003800000 */
[----:B------:R-:W-:Y:S02]  /*2c7b0*/  IMAD.MOV R6, RZ, RZ, -R6 ;  /* 0x000000ffff067224 */ /* 0x000fe400078e0a06 */
[----:B------:R-:W-:-:S07]  /*2c7c0*/  VIADD R4, R41, 0xffffffff ;  /* 0xffffffff29047836 */ /* 0x000fce0000000000 */
.L_x_754:
[----:B------:R-:W-:Y:S01]  /*2c7d0*/  ISETP.GT.AND P0, PT, R5, 0x3f, PT ;  /* 0x0000003f0500780c */ /* 0x000fe20003f04270 */
[----:B------:R-:W-:-:S12]  /*2c7e0*/  IMAD.MOV.U32 R9, RZ, RZ, R4 ;  /* 0x000000ffff097224 */ /* 0x000fd800078e0004 */
[----:B0-----:R-:W-:-:S06]  /*2c7f0*/  @!P0 IMAD.IADD R10, R0, 0x1, R9 ;  /* 0x00000001000a8824 */ /* 0x001fcc00078e0209 */
[----:B------:R-:W2:Y:S01]  /*2c800*/  @!P0 LDL.U8 R10, [R10+0x4] ;  /* 0x000004000a0a8983 */ /* 0x000ea20000100000 */
[C---:B------:R-:W-:Y:S02]  /*2c810*/  @!P0 IMAD.IADD R11, R5.reuse, 0x1, R50 ;  /* 0x00000001050b8824 */ /* 0x040fe400078e0232 */
[----:B------:R-:W-:Y:S02]  /*2c820*/  VIADD R6, R6, 0x1 ;  /* 0x0000000106067836 */ /* 0x000fe40000000000 */
[----:B------:R-:W-:-:S03]  /*2c830*/  @!P0 VIADD R4, R5, 0x1 ;  /* 0x0000000105048836 */ /* 0x000fc60000000000 */
[----:B------:R-:W-:Y:S01]  /*2c840*/  ISETP.NE.AND P2, PT, R6, RZ, PT ;  /* 0x000000ff0600720c */ /* 0x000fe20003f45270 */
[----:B------:R-:W-:Y:S02]  /*2c850*/  @!P0 IMAD.MOV.U32 R5, RZ, RZ, R4 ;  /* 0x000000ffff058224 */ /* 0x000fe400078e0004 */
[----:B------:R-:W-:Y:S01]  /*2c860*/  VIADD R4, R9, 0xffffffff ;  /* 0xffffffff09047836 */ /* 0x000fe20000000000 */
[----:B--2---:R0:W-:Y:S09]  /*2c870*/  @!P0 STL.U8 [R11], R10 ;  /* 0x0000000a0b008387 */ /* 0x0041f20000100000 */
[----:B------:R-:W-:Y:S05]  /*2c880*/  @P2 BRA `(.L_x_754) ;  /* 0xfffffffc00d02947 */ /* 0x000fea000383ffff */
.L_x_753:
[----:B------:R-:W-:Y:S05]  /*2c890*/  BSYNC B1 ;  /* 0x0000000000017941 */ /* 0x000fea0003800000 */
.L_x_752:
[----:B------:R-:W-:Y:S05]  /*2c8a0*/  @!P1 BRA `(.L_x_751) ;  /* 0x0000000000a09947 */ /* 0x000fea0003800000 */
[C---:B0-----:R-:W-:Y:S02]  /*2c8b0*/  VIADD R11, R9.reuse, 0xffffffff ;  /* 0xffffffff090b7836 */ /* 0x041fe40000000000 */
[----:B------:R-:W-:Y:S02]  /*2c8c0*/  VIADD R9, R9, 0x4 ;  /* 0x0000000409097836 */ /* 0x000fe40000000000 */
[----:B------:R-:W-:-:S07]  /*2c8d0*/  IMAD.IADD R8, R11, 0x1, R8 ;  /* 0x000000010b087824 */ /* 0x000fce00078e0208 */
.L_x_760:
[----:B------:R-:W-:Y:S01]  /*2c8e0*/  ISETP.GT.AND P0, PT, R5, 0x3f, PT ;  /* 0x0000003f0500780c */ /* 0x000fe20003f04270 */
[----:B------:R-:W-:Y:S04]  /*2c8f0*/  BSSY B1, `(.L_x_755) ;  /* 0x000001f000017945 */ /* 0x000fe80003800000 */
[----:B------:R-:W-:Y:S08]  /*2c900*/  BSSY B2, `(.L_x_756) ;  /* 0x0000018000027945 */ /* 0x000ff00003800000 */
[----:B0-23--:R-:W-:Y:S05]  /*2c910*/  @P0 BRA `(.L_x_757) ;  /* 0x00000000002c0947 */ /* 0x00dfea0003800000 */
[----:B------:R-:W2:Y:S01]  /*2c920*/  LDL.U8 R4, [R8] ;  /* 0x0000000008047983 */ /* 0x000ea20000100000 */
[C---:B------:R-:W-:Y:S02]  /*2c930*/  IMAD.IADD R11, R5.reuse, 0x1, R50 ;  /* 0x00000001050b7824 */ /* 0x040fe400078e0232 */
[----:B------:R-:W-:-:S05]  /*2c940*/  VIADD R5, R5, 0x1 ;  /* 0x0000000105057836 */ /* 0x000fca0000000000 */
[----:B------:R-:W-:Y:S01]  /*2c950*/  ISETP.GT.AND P0, PT, R5, 0x3f, PT ;  /* 0x0000003f0500780c */ /* 0x000fe20003f04270 */
[----:B--2---:R0:W-:-:S12]  /*2c960*/  STL.U8 [R11], R4 ;  /* 0x000000040b007387 */ /* 0x0041d80000100000 */
[----:B------:R-:W-:Y:S05]  /*2c970*/  @P0 BRA `(.L_x_758) ;  /* 0x0000000000340947 */ /* 0x000fea0003800000 */
[----:B0-----:R-:W-:-:S06]  /*2c980*/  IADD3 R4, PT, PT, R0, -0x6, R9 ;  /* 0xfffffffa00047810 */ /* 0x001fcc0007ffe009 */
[----:B------:R-:W2:Y:S01]  /*2c990*/  LDL.U8 R4, [R4+0x4] ;  /* 0x0000040004047983 */ /* 0x000ea20000100000 */
[C---:B------:R-:W-:Y:S02]  /*2c9a0*/  IMAD.IADD R11, R5.reuse, 0x1, R50 ;  /* 0x00000001050b7824 */ /* 0x040fe400078e0232 */
[----:B------:R-:W-:-:S03]  /*2c9b0*/  VIADD R5, R5, 0x1 ;  /* 0x0000000105057836 */ /* 0x000fc60000000000 */
[----:B--2---:R0:W-:Y:S04]  /*2c9c0*/  STL.U8 [R11], R4 ;  /* 0x000000040b007387 */ /* 0x0041e80000100000 */
.L_x_757:
[----:B------:R-:W-:-:S13]  /*2c9d0*/  ISETP.GT.AND P0, PT, R5, 0x3f, PT ;  /* 0x0000003f0500780c */ /* 0x000fda0003f04270 */
[----:B------:R-:W-:Y:S05]  /*2c9e0*/  @P0 BREAK B2 ;  /* 0x0000000000020942 */ /* 0x000fea0003800000 */
[----:B------:R-:W-:Y:S05]  /*2c9f0*/  @P0 BRA `(.L_x_759) ;  /* 0x0000000000380947 */ /* 0x000fea0003800000 */
[----:B0-----:R-:W-:-:S06]  /*2ca00*/  IADD3 R4, PT, PT, R0, -0x7, R9 ;  /* 0xfffffff900047810 */ /* 0x001fcc0007ffe009 */
[----:B------:R-:W2:Y:S01]  /*2ca10*/  LDL.U8 R4, [R4+0x4] ;  /* 0x0000040004047983 */ /* 0x000ea20000100000 */
[C---:B------:R-:W-:Y:S02]  /*2ca20*/  IMAD.IADD R11, R5.reuse, 0x1, R50 ;  /* 0x00000001050b7824 */ /* 0x040fe400078e0232 */
[----:B------:R-:W-:-:S03]  /*2ca30*/  VIADD R5, R5, 0x1 ;  /* 0x0000000105057836 */ /* 0x000fc60000000000 */
[----:B--2---:R2:W-:Y:S04]  /*2ca40*/  STL.U8 [R11], R4 ;  /* 0x000000040b007387 */ /* 0x0045e80000100000 */
.L_x_758:
[----:B------:R-:W-:-:S13]  /*2ca50*/  ISETP.GT.AND P0, PT, R5, 0x3f, PT ;  /* 0x0000003f0500780c */ /* 0x000fda0003f04270 */
[----:B------:R-:W-:Y:S05]  /*2ca60*/  @P0 BREAK B2 ;  /* 0x0000000000020942 */ /* 0x000fea0003800000 */
[----:B------:R-:W-:Y:S05]  /*2ca70*/  @P0 BRA `(.L_x_759) ;  /* 0x0000000000180947 */ /* 0x000fea0003800000 */
[----:B------:R-:W-:Y:S05]  /*2ca80*/  BSYNC B2 ;  /* 0x0000000000027941 */ /* 0x000fea0003800000 */
.L_x_756:
[----:B0-2---:R-:W-:-:S06]  /*2ca90*/  IADD3 R4, PT, PT, R0, -0x8, R9 ;  /* 0xfffffff800047810 */ /* 0x005fcc0007ffe009 */
[----:B------:R-:W2:Y:S01]  /*2caa0*/  LDL.U8 R4, [R4+0x4] ;  /* 0x0000040004047983 */ /* 0x000ea20000100000 */
[C---:B------:R-:W-:Y:S02]  /*2cab0*/  IMAD.IADD R11, R5.reuse, 0x1, R50 ;  /* 0x00000001050b7824 */ /* 0x040fe400078e0232 */
[----:B------:R-:W-:-:S03]  /*2cac0*/  VIADD R5, R5, 0x1 ;  /* 0x0000000105057836 */ /* 0x000fc60000000000 */
[----:B--2---:R3:W-:Y:S04]  /*2cad0*/  STL.U8 [R11], R4 ;  /* 0x000000040b007387 */ /* 0x0047e80000100000 */
.L_x_759:
[----:B------:R-:W-:Y:S05]  /*2cae0*/  BSYNC B1 ;  /* 0x0000000000017941 */ /* 0x000fea0003800000 */
.L_x_755:
[----:B------:R-:W-:Y:S02]  /*2caf0*/  VIADD R9, R9, 0xfffffffc ;  /* 0xfffffffc09097836 */ /* 0x000fe40000000000 */
[----:B------:R-:W-:-:S03]  /*2cb00*/  VIADD R8, R8, 0xfffffffc ;  /* 0xfffffffc08087836 */ /* 0x000fc60000000000 */
[----:B------:R-:W-:-:S13]  /*2cb10*/  ISETP.GT.AND P0, PT, R9, 0x4, PT ;  /* 0x000000040900780c */ /* 0x000fda0003f04270 */
[----:B------:R-:W-:Y:S05]  /*2cb20*/  @P0 BRA `(.L_x_760) ;  /* 0xfffffffc006c0947 */ /* 0x000fea000383ffff */
.L_x_751:
[----:B------:R-:W-:Y:S05]  /*2cb30*/  BSYNC B0 ;  /* 0x0000000000007941 */ /* 0x000fea0003800000 */
.L_x_750:
[----:B------:R-:W-:Y:S01]  /*2cb40*/  ISETP.GT.AND P1, PT, R5, 0x3f, PT ;  /* 0x0000003f0500780c */ /* 0x000fe20003f24270 */
[----:B0-23--:R-:W-:Y:S01]  /*2cb50*/  IMAD.MOV.U32 R4, RZ, RZ, 0x2e ;  /* 0x0000002eff047424 */ /* 0x00dfe200078e00ff */
[----:B------:R-:W-:Y:S01]  /*2cb60*/  ISETP.NE.AND P0, PT, R7, RZ, PT ;  /* 0x000000ff0700720c */ /* 0x000fe20003f05270 */
[----:B------:R-:W-:Y:S10]  /*2cb70*/  BSSY B0, `(.L_x_761) ;  /* 0x0000046000007945 */ /* 0x000ff40003800000 */
[----:B------:R-:W-:-:S02]  /*2cb80*/  @!P1 IMAD.IADD R9, R5, 0x1, R50 ;  /* 0x0000000105099824 */ /* 0x000fc400078e0232 */
[----:B------:R-:W-:-:S03]  /*2cb90*/  @!P1 VIADD R6, R5, 0x1 ;  /* 0x0000000105069836 */ /* 0x000fc60000000000 */
[----:B------:R0:W-:Y:S01]  /*2cba0*/  @!P1 STL.U8 [R9], R4 ;  /* 0x0000000409009387 */ /* 0x0001e20000100000 */
[----:B------:R-:W-:Y:S01]  /*2cbb0*/  @!P1 IMAD.MOV.U32 R5, RZ, RZ, R6 ;  /* 0x000000ffff059224 */ /* 0x000fe200078e0006 */
[----:B------:R-:W-:Y:S06]  /*2cbc0*/  @!P0 BRA `(.L_x_762) ;  /* 0x0000000400008947 */ /* 0x000fec0003800000 */
[C---:B0-----:R-:W-:Y:S01]  /*2cbd0*/  VIMNMX R4, PT, PT, R7.reuse, 0x1, !PT ;  /* 0x0000000107047848 */ /* 0x041fe20007fe0100 */
[----:B------:R-:W-:Y:S01]  /*2cbe0*/  BSSY B1, `(.L_x_763) ;  /* 0x0000015000017945 */ /* 0x000fe20003800000 */
[----:B------:R-:W-:Y:S01]  /*2cbf0*/  VIMNMX R6, PT, PT, R7, 0x1, PT ;  /* 0x0000000107067848 */ /* 0x000fe20003fe0100 */
[----:B------:R-:W-:Y:S01]  /*2cc00*/  IMAD.MOV.U32 R9, RZ, RZ, R7 ;  /* 0x000000ffff097224 */ /* 0x000fe200078e0007 */
[----:B------:R-:W-:-:S03]  /*2cc10*/  LOP3.LUT P0, R4, R4, 0x3, RZ, 0xc0, !PT ;  /* 0x0000000304047812 */ /* 0x000fc6000780c0ff */
[----:B------:R-:W-:-:S05]  /*2cc20*/  IMAD.IADD R6, R7, 0x1, -R6 ;  /* 0x0000000107067824 */ /* 0x000fca00078e0a06 */
[----:B------:R-:W-:-:S05]  /*2cc30*/  ISETP.GE.U32.AND P1, PT, R6, 0x3, PT ;  /* 0x000000030600780c */ /* 0x000fca0003f26070 */
[----:B------:R-:W-:Y:S08]  /*2cc40*/  @!P0 BRA `(.L_x_764) ;  /* 0x0000000000388947 */ /* 0x000ff00003800000 */
[----:B------:R-:W-:Y:S02]  /*2cc50*/  IMAD.MOV R6, RZ, RZ, -R4 ;  /* 0x000000ffff067224 */ /* 0x000fe400078e0a04 */
[----:B------:R-:W-:-:S07]  /*2cc60*/  VIADD R4, R7, 0xffffffff ;  /* 0xffffffff07047836 */ /* 0x000fce0000000000 */
.L_x_765:
        /* <DEDUP_REMOVED lines=12> */
.L_x_764:
[----:B------:R-:W-:Y:S05]  /*2cd30*/  BSYNC B1 ;  /* 0x0000000000017941 */ /* 0x000fea0003800000 */
.L_x_763:
[----:B------:R-:W-:Y:S05]  /*2cd40*/  @!P1 BRA `(.L_x_762) ;  /* 0x0000000000a09947 */ /* 0x000fea0003800000 */
[C---:B------:R-:W-:Y:S02]  /*2cd50*/  VIADD R4, R9.reuse, 0xffffffff ;  /* 0xffffffff09047836 */ /* 0x040fe40000000000 */
[----:B------:R-:W-:Y:S02]  /*2cd60*/  VIADD R9, R9, 0x4 ;  /* 0x0000000409097836 */ /* 0x000fe40000000000 */
[----:B------:R-:W-:-:S07]  /*2cd70*/  IMAD.IADD R4, R4, 0x1, R3 ;  /* 0x0000000104047824 */ /* 0x000fce00078e0203 */
.L_x_771:
[----:B------:R-:W-:Y:S01]  /*2cd80*/  ISETP.GT.AND P0, PT, R5, 0x3f, PT ;  /* 0x0000003f0500780c */ /* 0x000fe20003f04270 */
[----:B------:R-:W-:Y:S04]  /*2cd90*/  BSSY B1, `(.L_x_766) ;  /* 0x000001f000017945 */ /* 0x000fe80003800000 */
[----:B------:R-:W-:Y:S08]  /*2cda0*/  BSSY B2, `(.L_x_767) ;  /* 0x0000018000027945 */ /* 0x000ff00003800000 */
[----:B--234-:R-:W-:Y:S05]  /*2cdb0*/  @P0 BRA `(.L_x_768) ;  /* 0x00000000002c0947 */ /* 0x01cfea0003800000 */
[----:B------:R-:W2:Y:S01]  /*2cdc0*/  LDL.U8 R3, [R4] ;  /* 0x0000000004037983 */ /* 0x000ea20000100000 */
[C---:B------:R-:W-:Y:S02]  /*2cdd0*/  IMAD.IADD R6, R5.reuse, 0x1, R50 ;  /* 0x0000000105067824 */ /* 0x040fe400078e0232 */
[----:B------:R-:W-:-:S05]  /*2cde0*/  VIADD R5, R5, 0x1 ;  /* 0x0000000105057836 */ /* 0x000fca0000000000 */
[----:B------:R-:W-:Y:S01]  /*2cdf0*/  ISETP.GT.AND P0, PT, R5, 0x3f, PT ;  /* 0x0000003f0500780c */ /* 0x000fe20003f04270 */
[----:B--2---:R2:W-:-:S12]  /*2ce00*/  STL.U8 [R6], R3 ;  /* 0x0000000306007387 */ /* 0x0045d80000100000 */
[----:B------:R-:W-:Y:S05]  /*2ce10*/  @P0 BRA `(.L_x_769) ;  /* 0x0000000000340947 */ /* 0x000fea0003800000 */
[----:B--2---:R-:W-:-:S06]  /*2ce20*/  IADD3 R3, PT, PT, R0, -0x6, R9 ;  /* 0xfffffffa00037810 */ /* 0x004fcc0007ffe009 */
[----:B------:R-:W2:Y:S01]  /*2ce30*/  LDL.U8 R3, [R3+0x18] ;  /* 0x0000180003037983 */ /* 0x000ea20000100000 */
[C---:B------:R-:W-:Y:S02]  /*2ce40*/  IMAD.IADD R6, R5.reuse, 0x1, R50 ;  /* 0x0000000105067824 */ /* 0x040fe400078e0232 */
[----:B------:R-:W-:-:S03]  /*2ce50*/  VIADD R5, R5, 0x1 ;  /* 0x0000000105057836 */ /* 0x000fc60000000000 */
[----:B--2---:R2:W-:Y:S04]  /*2ce60*/  STL.U8 [R6], R3 ;  /* 0x0000000306007387 */ /* 0x0045e80000100000 */
.L_x_768:
[----:B------:R-:W-:-:S13]  /*2ce70*/  ISETP.GT.AND P0, PT, R5, 0x3f, PT ;  /* 0x0000003f0500780c */ /* 0x000fda0003f04270 */
[----:B------:R-:W-:Y:S05]  /*2ce80*/  @P0 BREAK B2 ;  /* 0x0000000000020942 */ /* 0x000fea0003800000 */
[----:B------:R-:W-:Y:S05]  /*2ce90*/  @P0 BRA `(.L_x_770) ;  /* 0x0000000000380947 */ /* 0x000fea0003800000 */
[----:B--2---:R-:W-:-:S06]  /*2cea0*/  IADD3 R3, PT, PT, R0, -0x7, R9 ;  /* 0xfffffff900037810 */ /* 0x004fcc0007ffe009 */
[----:B------:R-:W2:Y:S01]  /*2ceb0*/  LDL.U8 R3, [R3+0x18] ;  /* 0x0000180003037983 */ /* 0x000ea20000100000 */
[C---:B------:R-:W-:Y:S02]  /*2cec0*/  IMAD.IADD R6, R5.reuse, 0x1, R50 ;  /* 0x0000000105067824 */ /* 0x040fe400078e0232 */
[----:B------:R-:W-:-:S03]  /*2ced0*/  VIADD R5, R5, 0x1 ;  /* 0x0000000105057836 */ /* 0x000fc60000000000 */
[----:B--2---:R3:W-:Y:S04]  /*2cee0*/  STL.U8 [R6], R3 ;  /* 0x0000000306007387 */ /* 0x0047e80000100000 */
.L_x_769:
[----:B------:R-:W-:-:S13]  /*2cef0*/  ISETP.GT.AND P0, PT, R5, 0x3f, PT ;  /* 0x0000003f0500780c */ /* 0x000fda0003f04270 */
[----:B------:R-:W-:Y:S05]  /*2cf00*/  @P0 BREAK B2 ;  /* 0x0000000000020942 */ /* 0x000fea0003800000 */
[----:B------:R-:W-:Y:S05]  /*2cf10*/  @P0 BRA `(.L_x_770) ;  /* 0x0000000000180947 */ /* 0x000fea0003800000 */
[----:B------:R-:W-:Y:S05]  /*2cf20*/  BSYNC B2 ;  /* 0x0000000000027941 */ /* 0x000fea0003800000 */
.L_x_767:
[----:B--23--:R-:W-:-:S06]  /*2cf30*/  IADD3 R3, PT, PT, R0, -0x8, R9 ;  /* 0xfffffff800037810 */ /* 0x00cfcc0007ffe009 */
[----:B------:R-:W2:Y:S01]  /*2cf40*/  LDL.U8 R3, [R3+0x18] ;  /* 0x0000180003037983 */ /* 0x000ea20000100000 */
[C---:B------:R-:W-:Y:S02]  /*2cf50*/  IMAD.IADD R6, R5.reuse, 0x1, R50 ;  /* 0x0000000105067824 */ /* 0x040fe400078e0232 */
[----:B------:R-:W-:-:S03]  /*2cf60*/  VIADD R5, R5, 0x1 ;  /* 0x0000000105057836 */ /* 0x000fc60000000000 */
[----:B--2---:R4:W-:Y:S04]  /*2cf70*/  STL.U8 [R6], R3 ;  /* 0x0000000306007387 */ /* 0x0049e80000100000 */
.L_x_770:
[----:B------:R-:W-:Y:S05]  /*2cf80*/  BSYNC B1 ;  /* 0x0000000000017941 */ /* 0x000fea0003800000 */
.L_x_766:
[----:B------:R-:W-:Y:S02]  /*2cf90*/  VIADD R9, R9, 0xfffffffc ;  /* 0xfffffffc09097836 */ /* 0x000fe40000000000 */
[----:B------:R-:W-:-:S03]  /*2cfa0*/  VIADD R4, R4, 0xfffffffc ;  /* 0xfffffffc04047836 */ /* 0x000fc60000000000 */
[----:B------:R-:W-:-:S13]  /*2cfb0*/  ISETP.GT.AND P0, PT, R9, 0x4, PT ;  /* 0x000000040900780c */ /* 0x000fda0003f04270 */
[----:B------:R-:W-:Y:S05]  /*2cfc0*/  @P0 BRA `(.L_x_771) ;  /* 0xfffffffc006c0947 */ /* 0x000fea000383ffff */
.L_x_762:
[----:B------:R-:W-:Y:S05]  /*2cfd0*/  BSYNC B0 ;  /* 0x0000000000007941 */ /* 0x000fea0003800000 */
.L_x_761:
[----:B------:R-:W-:Y:S01]  /*2cfe0*/  ISETP.GT.U32.AND P0, PT, R7, 0x5, PT ;  /* 0x000000050700780c */ /* 0x000fe20003f04070 */
[----:B------:R-:W-:-:S12]  /*2cff0*/  BSSY B0, `(.L_x_772) ;  /* 0x0000082000007945 */ /* 0x000fd80003800000 */
[----:B------:R-:W-:Y:S05]  /*2d000*/  @P0 BRA `(.L_x_773) ;  /* 0x0000000800000947 */ /* 0x000fea0003800000 */
[----:B------:R-:W-:Y:S01]  /*2d010*/  IADD3 R7, PT, PT, -R7, 0x6, RZ ;  /* 0x0000000607077810 */ /* 0x000fe20007ffe1ff */
[----:B------:R-:W-:Y:S03]  /*2d020*/  BSSY B1, `(.L_x_774) ;  /* 0x0000042000017945 */ /* 0x000fe60003800000 */
[----:B------:R-:W-:Y:S02]  /*2d030*/  VIMNMX R0, PT, PT, RZ, R7, !PT ;  /* 0x00000007ff007248 */ /* 0x000fe40007fe0100 */
[----:B------:R-:W-:Y:S02]  /*2d040*/  VIMNMX R7, PT, PT, R7, 0x1, !PT ;  /* 0x0000000107077848 */ /* 0x000fe40007fe0100 */
[----:B--234-:R-:W-:Y:S02]  /*2d050*/  VIMNMX R3, PT, PT, R0, 0x1, PT ;  /* 0x0000000100037848 */ /* 0x01cfe40003fe0100 */
[----:B0-----:R-:W-:-:S03]  /*2d060*/  LOP3.LUT R8, R7, 0x7, RZ, 0xc0, !PT ;  /* 0x0000000707087812 */ /* 0x001fc600078ec0ff */
[----:B------:R-:W-:-:S05]  /*2d070*/  IMAD.IADD R3, R0, 0x1, -R3 ;  /* 0x0000000100037824 */ /* 0x000fca00078e0a03 */
[----:B------:R-:W-:-:S13]  /*2d080*/  ISETP.GE.U32.AND P0, PT, R3, 0x7, PT ;  /* 0x000000070300780c */ /* 0x000fda0003f06070 */
[----:B------:R-:W-:Y:S05]  /*2d090*/  @!P0 BRA `(.L_x_775) ;  /* 0x0000000000e88947 */ /* 0x000fea0003800000 */
[----:B------:R-:W-:-:S05]  /*2d0a0*/  LOP3.LUT R0, R7, 0x7ffffff8, RZ, 0xc0, !PT ;  /* 0x7ffffff807007812 */ /* 0x000fca00078ec0ff */
[----:B------:R-:W-:-:S07]  /*2d0b0*/  IMAD.MOV R0, RZ, RZ, -R0 ;  /* 0x000000ffff007224 */ /* 0x000fce00078e0a00 */
.L_x_785:
[----:B------:R-:W-:Y:S01]  /*2d0c0*/  ISETP.GT.AND P1, PT, R5, 0x3f, PT ;  /* 0x0000003f0500780c */ /* 0x000fe20003f24270 */
[----:B------:R-:W-:Y:S01]  /*2d0d0*/  VIADD R0, R0, 0x8 ;  /* 0x0000000800007836 */ /* 0x000fe20000000000 */
[----:B------:R-:W-:Y:S04]  /*2d0e0*/  BSSY B2, `(.L_x_776) ;  /* 0x0000034000027945 */ /* 0x000fe80003800000 */
[----:B------:R-:W-:Y:S01]  /*2d0f0*/  BSSY B3, `(.L_x_777) ;  /* 0x000002c000037945 */ /* 0x000fe20003800000 */
[----:B------:R-:W-:-:S06]  /*2d100*/  ISETP.NE.AND P0, PT, R0, RZ, PT ;  /* 0x000000ff0000720c */ /* 0x000fcc0003f05270 */
[----:B0-234-:R-:W-:Y:S07]  /*2d110*/  @P1 BRA `(.L_x_778) ;  /* 0x0000000000281947 */ /* 0x01dfee0003800000 */
[----:B------:R-:W-:Y:S02]  /*2d120*/  IMAD.MOV.U32 R3, RZ, RZ, 0x30 ;  /* 0x00000030ff037424 */ /* 0x000fe400078e00ff */
[C---:B------:R-:W-:Y:S02]  /*2d130*/  IMAD.IADD R4, R5.reuse, 0x1, R50 ;  /* 0x0000000105047824 */ /* 0x040fe400078e0232 */
[----:B------:R-:W-:-:S03]  /*2d140*/  VIADD R5, R5, 0x1 ;  /* 0x0000000105057836 */ /* 0x000fc60000000000 */
[----:B------:R0:W-:Y:S02]  /*2d150*/  STL.U8 [R4], R3 ;  /* 0x0000000304007387 */ /* 0x0001e40000100000 */
[----:B------:R-:W-:-:S13]  /*2d160*/  ISETP.GT.AND P1, PT, R5, 0x3f, PT ;  /* 0x0000003f0500780c */ /* 0x000fda0003f24270 */
[----:B0-----:R-:W-:Y:S05]  /*2d170*/  @P1 BRA `(.L_x_779) ;  /* 0x0000000000281947 */ /* 0x001fea0003800000 */
[----:B------:R-:W-:Y:S02]  /*2d180*/  IMAD.MOV.U32 R4, RZ, RZ, 0x30 ;  /* 0x00000030ff047424 */ /* 0x000fe400078e00ff */
[C---:B------:R-:W-:Y:S02]  /*2d190*/  IMAD.IADD R3, R5.reuse, 0x1, R50 ;  /* 0x0000000105037824 */ /* 0x040fe400078e0232 */
[----:B------:R-:W-:-:S03]  /*2d1a0*/  VIADD R5, R5, 0x1 ;  /* 0x0000000105057836 */ /* 0x000fc60000000000 */
[----:B------:R0:W-:Y:S04]  /*2d1b0*/  STL.U8 [R3], R4 ;  /* 0x0000000403007387 */ /* 0x0001e80000100000 */
.L_x_778:
[----:B------:R-:W-:-:S13]  /*2d1c0*/  ISETP.GT.AND P1, PT, R5, 0x3f, PT ;  /* 0x0000003f0500780c */ /* 0x000fda0003f24270 */
[----:B------:R-:W-:Y:S05]  /*2d1d0*/  @P1 BRA `(.L_x_780) ;  /* 0x0000000000281947 */ /* 0x000fea0003800000 */
[----:B0-----:R-:W-:Y:S02]  /*2d1e0*/  IMAD.MOV.U32 R4, RZ, RZ, 0x30 ;  /* 0x00000030ff047424 */ /* 0x001fe400078e00ff */
[C---:B------:R-:W-:Y:S02]  /*2d1f0*/  IMAD.IADD R3, R5.reuse, 0x1, R50 ;  /* 0x0000000105037824 */ /* 0x040fe400078e0232 */
[----:B------:R-:W-:-:S03]  /*2d200*/  VIADD R5, R5, 0x1 ;  /* 0x0000000105057836 */ /* 0x000fc60000000000 */
[----:B------:R0:W-:Y:S04]  /*2d210*/  STL.U8 [R3], R4 ;  /* 0x0000000403007387 */ /* 0x0001e80000100000 */
.L_x_779:
[----:B------:R-:W-:-:S13]  /*2d220*/  ISETP.GT.AND P1, PT, R5, 0x3f, PT ;  /* 0x0000003f0500780c */ /* 0x000fda0003f24270 */
[----:B------:R-:W-:Y:S05]  /*2d230*/  @P1 BRA `(.L_x_781) ;  /* 0x0000000000281947 */ /* 0x000fea0003800000 */
[----:B0-----:R-:W-:Y:S02]  /*2d240*/  IMAD.MOV.U32 R4, RZ, RZ, 0x30 ;  /* 0x00000030ff047424 */ /* 0x001fe400078e00ff */
[C---:B------:R-:W-:Y:S02]  /*2d250*/  IMAD.IADD R3, R5.reuse, 0x1, R50 ;  /* 0x0000000105037824 */ /* 0x040fe400078e0232 */
[----:B------:R-:W-:-:S03]  /*2d260*/  VIADD R5, R5, 0x1 ;  /* 0x0000000105057836 */ /* 0x000fc60000000000 */
[----:B------:R2:W-:Y:S04]  /*2d270*/  STL.U8 [R3], R4 ;  /* 0x0000000403007387 */ /* 0x0005e80000100000 */
.L_x_780:
[----:B------:R-:W-:-:S13]  /*2d280*/  ISETP.GT.AND P1, PT, R5, 0x3f, PT ;  /* 0x0000003f0500780c */ /* 0x000fda0003f24270 */
[----:B------:R-:W-:Y:S05]  /*2d290*/  @P1 BRA `(.L_x_782) ;  /* 0x0000000000281947 */ /* 0x000fea0003800000 */
[----:B0-2---:R-:W-:Y:S02]  /*2d2a0*/  IMAD.MOV.U32 R4, RZ, RZ, 0x30 ;  /* 0x00000030ff047424 */ /* 0x005fe400078e00ff */
[C---:B------:R-:W-:Y:S02]  /*2d2b0*/  IMAD.IADD R3, R5.reuse, 0x1, R50 ;  /* 0x0000000105037824 */ /* 0x040fe400078e0232 */
[----:B------:R-:W-:-:S03]  /*2d2c0*/  VIADD R5, R5, 0x1 ;  /* 0x0000000105057836 */ /* 0x000fc60000000000 */
[----:B------:R2:W-:Y:S04]  /*2d2d0*/  STL.U8 [R3], R4 ;  /* 0x0000000403007387 */ /* 0x0005e80000100000 */
.L_x_781:
[----:B------:R-:W-:-:S13]  /*2d2e0*/  ISETP.GT.AND P1, PT, R5, 0x3f, PT ;  /* 0x0000003f0500780c */ /* 0x000fda0003f24270 */
[----:B------:R-:W-:Y:S05]  /*2d2f0*/  @P1 BRA `(.L_x_783) ;  /* 0x00000000002c1947 */ /* 0x000fea0003800000 */
[----:B0-2---:R-:W-:Y:S02]  /*2d300*/  IMAD.MOV.U32 R4, RZ, RZ, 0x30 ;  /* 0x00000030ff047424 */ /* 0x005fe400078e00ff */
[C---:B------:R-:W-:Y:S02]  /*2d310*/  IMAD.IADD R3, R5.reuse, 0x1, R50 ;  /* 0x0000000105037824 */ /* 0x040fe400078e0232 */
[----:B------:R-:W-:-:S03]  /*2d320*/  VIADD R5, R5, 0x1 ;  /* 0x0000000105057836 */ /* 0x000fc60000000000 */
[----:B------:R3:W-:Y:S04]  /*2d330*/  STL.U8 [R3], R4 ;  /* 0x0000000403007387 */ /* 0x0007e80000100000 */
.L_x_782:
[----:B------:R-:W-:-:S13]  /*2d340*/  ISETP.GT.AND P1, PT, R5, 0x3f, PT ;  /* 0x0000003f0500780c */ /* 0x000fda0003f24270 */
[----:B------:R-:W-:Y:S05]  /*2d350*/  @P1 BREAK B3 ;  /* 0x0000000000031942 */ /* 0x000fea0003800000 */
[----:B------:R-:W-:Y:S05]  /*2d360*/  @P1 BRA `(.L_x_784) ;  /* 0x00000000002c1947 */ /* 0x000fea0003800000 */
[----:B0-23--:R-:W-:Y:S02]  /*2d370*/  IMAD.MOV.U32 R4, RZ, RZ, 0x30 ;  /* 0x00000030ff047424 */ /* 0x00dfe400078e00ff */
[C---:B------:R-:W-:Y:S02]  /*2d380*/  IMAD.IADD R3, R5.reuse, 0x1, R50 ;  /* 0x0000000105037824 */ /* 0x040fe400078e0232 */
[----:B------:R-:W-:-:S03]  /*2d390*/  VIADD R5, R5, 0x1 ;  /* 0x0000000105057836 */ /* 0x000fc60000000000 */
[----:B------:R3:W-:Y:S04]  /*2d3a0*/  STL.U8 [R3], R4 ;  /* 0x0000000403007387 */ /* 0x0007e80000100000 */
.L_x_783:
[----:B------:R-:W-:Y:S05]  /*2d3b0*/  BSYNC B3 ;  /* 0x0000000000037941 */ /* 0x000fea0003800000 */
.L_x_777:
[----:B------:R-:W-:Y:S01]  /*2d3c0*/  ISETP.GT.AND P1, PT, R5, 0x3f, PT ;  /* 0x0000003f0500780c */ /* 0x000fe20003f24270 */
[----:B------:R-:W-:-:S12]  /*2d3d0*/  IMAD.MOV.U32 R6, RZ, RZ, 0x30 ;  /* 0x00000030ff067424 */ /* 0x000fd800078e00ff */
[C---:B0-23--:R-:W-:Y:S02]  /*2d3e0*/  @!P1 IMAD.IADD R4, R5.reuse, 0x1, R50 ;  /* 0x0000000105049824 */ /* 0x04dfe400078e0232 */
[----:B------:R-:W-:-:S03]  /*2d3f0*/  @!P1 VIADD R3, R5, 0x1 ;  /* 0x0000000105039836 */ /* 0x000fc60000000000 */
[----:B------:R4:W-:Y:S01]  /*2d400*/  @!P1 STL.U8 [R4], R6 ;  /* 0x0000000604009387 */ /* 0x0009e20000100000 */
[----:B------:R-:W-:-:S07]  /*2d410*/  @!P1 IMAD.MOV.U32 R5, RZ, RZ, R3 ;  /* 0x000000ffff059224 */ /* 0x000fce00078e0003 */
.L_x_784:
[----:B------:R-:W-:Y:S05]  /*2d420*/  BSYNC B2 ;  /* 0x0000000000027941 */ /* 0x000fea0003800000 */
.L_x_776:
[----:B------:R-:W-:Y:S05]  /*2d430*/  @P0 BRA `(.L_x_785) ;  /* 0xfffffffc00200947 */ /* 0x000fea000383ffff */
.L_x_775:
[----:B------:R-:W-:Y:S05]  /*2d440*/  BSYNC B1 ;  /* 0x0000000000017941 */ /* 0x000fea0003800000 */
.L_x_774:
[----:B------:R-:W-:-:S13]  /*2d450*/  ISETP.NE.AND P0, PT, R8, RZ, PT ;  /* 0x000000ff0800720c */ /* 0x000fda0003f05270 */
[----:B------:R-:W-:Y:S05]  /*2d460*/  @!P0 BRA `(.L_x_773) ;  /* 0x0000000000e88947 */ /* 0x000fea0003800000 */
[----:B------:R-:W-:Y:S01]  /*2d470*/  ISETP.GE.U32.AND P0, PT, R8, 0x4, PT ;  /* 0x000000040800780c */ /* 0x000fe20003f06070 */
[----:B------:R-:W-:Y:S01]  /*2d480*/  BSSY B1, `(.L_x_786) ;  /* 0x000001e000017945 */ /* 0x000fe20003800000 */
[----:B----4-:R-:W-:-:S11]  /*2d490*/  LOP3.LUT R6, R7, 0x3, RZ, 0xc0, !PT ;  /* 0x0000000307067812 */ /* 0x010fd600078ec0ff */
[----:B------:R-:W-:Y:S05]  /*2d4a0*/  @!P0 BRA `(.L_x_787) ;  /* 0x00000000006c8947 */ /* 0x000fea0003800000 */
[----:B------:R-:W-:Y:S01]  /*2d4b0*/  ISETP.GT.AND P0, PT, R5, 0x3f, PT ;  /* 0x0000003f0500780c */ /* 0x000fe20003f04270 */
[----:B------:R-:W-:-:S12]  /*2d4c0*/  BSSY B2, `(.L_x_788) ;  /* 0x0000013000027945 */ /* 0x000fd80003800000 */
[----:B------:R-:W-:Y:S05]  /*2d4d0*/  @P0 BRA `(.L_x_789) ;  /* 0x0000000000280947 */ /* 0x000fea0003800000 */
[----:B0-23--:R-:W-:Y:S02]  /*2d4e0*/  IMAD.MOV.U32 R3, RZ, RZ, 0x30 ;  /* 0x00000030ff037424 */ /* 0x00dfe400078e00ff */
        /* <DEDUP_REMOVED lines=9> */
.L_x_789:
[----:B------:R-:W-:-:S13]  /*2d580*/  ISETP.GT.AND P0, PT, R5, 0x3f, PT ;  /* 0x0000003f0500780c */ /* 0x000fda0003f04270 */
[----:B------:R-:W-:Y:S05]  /*2d590*/  @P0 BREAK B2 ;  /* 0x0000000000020942 */ /* 0x000fea0003800000 */
[----:B------:R-:W-:Y:S05]  /*2d5a0*/  @P0 BRA `(.L_x_787) ;  /* 0x00000000002c0947 */ /* 0x000fea0003800000 */
[----:B0-234-:R-:W-:Y:S02]  /*2d5b0*/  IMAD.MOV.U32 R3, RZ, RZ, 0x30 ;  /* 0x00000030ff037424 */ /* 0x01dfe400078e00ff */
[C---:B------:R-:W-:Y:S02]  /*2d5c0*/  IMAD.IADD R0, R5.reuse, 0x1, R50 ;  /* 0x0000000105007824 */ /* 0x040fe400078e0232 */
[----:B------:R-:W-:-:S03]  /*2d5d0*/  VIADD R5, R5, 0x1 ;  /* 0x0000000105057836 */ /* 0x000fc60000000000 */
[----:B------:R0:W-:Y:S04]  /*2d5e0*/  STL.U8 [R0], R3 ;  /* 0x0000000300007387 */ /* 0x0001e80000100000 */
.L_x_790:
[----:B------:R-:W-:Y:S05]  /*2d5f0*/  BSYNC B2 ;  /* 0x0000000000027941 */ /* 0x000fea0003800000 */
.L_x_788:
[----:B------:R-:W-:Y:S01]  /*2d600*/  ISETP.GT.AND P0, PT, R5, 0x3f, PT ;  /* 0x0000003f0500780c */ /* 0x000fe20003f04270 */
[----:B------:R-:W-:-:S12]  /*2d610*/  IMAD.MOV.U32 R4, RZ, RZ, 0x30 ;  /* 0x00000030ff047424 */ /* 0x000fd800078e00ff */
[C---:B0-----:R-:W-:Y:S02]  /*2d620*/  @!P0 IMAD.IADD R3, R5.reuse, 0x1, R50 ;  /* 0x0000000105038824 */ /* 0x041fe400078e0232 */
[----:B------:R-:W-:-:S03]  /*2d630*/  @!P0 VIADD R0, R5, 0x1 ;  /* 0x0000000105008836 */ /* 0x000fc60000000000 */
[----:B------:R0:W-:Y:S01]  /*2d640*/  @!P0 STL.U8 [R3], R4 ;  /* 0x0000000403008387 */ /* 0x0001e20000100000 */
[----:B------:R-:W-:-:S07]  /*2d650*/  @!P0 IMAD.MOV.U32 R5, RZ, RZ, R0 ;  /* 0x000000ffff058224 */ /* 0x000fce00078e0000 */
.L_x_787:
[----:B------:R-:W-:Y:S05]  /*2d660*/  BSYNC B1 ;  /* 0x0000000000017941 */ /* 0x000fea0003800000 */
.L_x_786:
[----:B------:R-:W-:-:S13]  /*2d670*/  ISETP.NE.AND P0, PT, R6, RZ, PT ;  /* 0x000000ff0600720c */ /* 0x000fda0003f05270 */
[----:B------:R-:W-:Y:S05]  /*2d680*/  @!P0 BRA `(.L_x_773) ;  /* 0x0000000000608947 */ /* 0x000fea0003800000 */
[----:B------:R-:W-:Y:S01]  /*2d690*/  ISETP.NE.AND P0, PT, R6, 0x1, PT ;  /* 0x000000010600780c */ /* 0x000fe20003f05270 */
[----:B------:R-:W-:Y:S01]  /*2d6a0*/  BSSY B1, `(.L_x_791) ;  /* 0x000000f000017945 */ /* 0x000fe20003800000 */
[----:B----4-:R-:W-:-:S11]  /*2d6b0*/  LOP3.LUT R0, R7, 0x1, RZ, 0xc0, !PT ;  /* 0x0000000107007812 */ /* 0x010fd600078ec0ff */
[----:B------:R-:W-:Y:S05]  /*2d6c0*/  @!P0 BRA `(.L_x_792) ;  /* 0x0000000000308947 */ /* 0x000fea0003800000 */
[----:B------:R-:W-:-:S13]  /*2d6d0*/  ISETP.GT.AND P0, PT, R5, 0x3f, PT ;  /* 0x0000003f0500780c */ /* 0x000fda0003f04270 */
[----:B------:R-:W-:Y:S05]  /*2d6e0*/  @P0 BRA `(.L_x_792) ;  /* 0x0000000000280947 */ /* 0x000fea0003800000 */
[C---:B0-23--:R-:W-:Y:S02]  /*2d6f0*/  VIADD R3, R5.reuse, 0x1 ;  /* 0x0000000105037836 */ /* 0x04dfe40000000000 */
[----:B------:R-:W-:Y:S02]  /*2d700*/  IMAD.IADD R4, R5, 0x1, R50 ;  /* 0x0000000105047824 */ /* 0x000fe400078e0232 */
[----:B------:R-:W-:Y:S02]  /*2d710*/  IMAD.MOV.U32 R5, RZ, RZ, R3 ;  /* 0x000000ffff057224 */ /* 0x000fe400078e0003 */
[----:B------:R-:W-:-:S03]  /*2d720*/  IMAD.MOV.U32 R3, RZ, RZ, 0x30 ;  /* 0x00000030ff037424 */ /* 0x000fc600078e00ff */
[C---:B------:R-:W-:Y:S02]  /*2d730*/  ISETP.GT.AND P0, PT, R5.reuse, 0x3f, PT ;  /* 0x0000003f0500780c */ /* 0x040fe40003f04270 */
[----:B------:R4:W-:Y:S11]  /*2d740*/  STL.U8 [R4], R3 ;  /* 0x0000000304007387 */ /* 0x0009f60000100000 */
[----:B------:R-:W-:-:S02]  /*2d750*/  @!P0 IMAD.IADD R8, R5, 0x1, R50 ;  /* 0x0000000105088824 */ /* 0x000fc400078e0232 */
[----:B------:R-:W-:-:S03]  /*2d760*/  @!P0 VIADD R6, R5, 0x1 ;  /* 0x0000000105068836 */ /* 0x000fc60000000000 */
[----:B------:R4:W-:Y:S01]  /*2d770*/  @!P0 STL.U8 [R8], R3 ;  /* 0x0000000308008387 */ /* 0x0009e20000100000 */
[----:B------:R-:W-:-:S07]  /*2d780*/  @!P0 IMAD.MOV.U32 R5, RZ, RZ, R6 ;  /* 0x000000ffff058224 */ /* 0x000fce00078e0006 */
.L_x_792:
[----:B------:R-:W-:Y:S05]  /*2d790*/  BSYNC B1 ;  /* 0x0000000000017941 */ /* 0x000fea0003800000 */
.L_x_791:
[----:B------:R-:W-:Y:S01]  /*2d7a0*/  ISETP.GT.AND P0, PT, R5, 0x3f, PT ;  /* 0x0000003f0500780c */ /* 0x000fe20003f04270 */
[----:B0-234-:R-:W-:-:S03]  /*2d7b0*/  IMAD.MOV.U32 R4, RZ, RZ, 0x30 ;  /* 0x00000030ff047424 */ /* 0x01dfc600078e00ff */
[----:B------:R-:W-:-:S13]  /*2d7c0*/  ISETP.NE.U32.OR P0, PT, R0, 0x1, P0 ;  /* 0x000000010000780c */ /* 0x000fda0000705470 */
[C---:B------:R-:W-:Y:S02]  /*2d7d0*/  @!P0 IMAD.IADD R3, R5.reuse, 0x1, R50 ;  /* 0x0000000105038824 */ /* 0x040fe400078e0232 */
[----:B------:R-:W-:-:S03]  /*2d7e0*/  @!P0 VIADD R0, R5, 0x1 ;  /* 0x0000000105008836 */ /* 0x000fc60000000000 */
[----:B------:R0:W-:Y:S01]  /*2d7f0*/  @!P0 STL.U8 [R3], R4 ;  /* 0x0000000403008387 */ /* 0x0001e20000100000 */
[----:B------:R-:W-:-:S07]  /*2d800*/  @!P0 IMAD.MOV.U32 R5, RZ, RZ, R0 ;  /* 0x000000ffff058224 */ /* 0x000fce00078e0000 */
.L_x_773:
[----:B------:R-:W-:Y:S05]  /*2d810*/  BSYNC B0 ;  /* 0x0000000000007941 */ /* 0x000fea0003800000 */
.L_x_772:
[----:B------:R-:W-:Y:S01]  /*2d820*/  ISETP.GT.AND P0, PT, R5, 0x3e, PT ;  /* 0x0000003e0500780c */ /* 0x000fe20003f04270 */
[----:B------:R-:W-:Y:S01]  /*2d830*/  BSSY B0, `(.L_x_793) ;  /* 0x000000b000007945 */ /* 0x000fe20003800000 */
[----:B0-234-:R-:W-:-:S11]  /*2d840*/  IMAD.MOV.U32 R3, RZ, RZ, RZ ;  /* 0x000000ffff037224 */ /* 0x01dfd600078e00ff */
[----:B------:R-:W-:-:S05]  /*2d850*/  @!P0 IMAD.IADD R5, R5, 0x1, R50 ;  /* 0x0000000105058824 */ /* 0x000fca00078e0232 */
[----:B------:R0:W-:Y:S04]  /*2d860*/  @!P0 STL.U8 [R5], RZ ;  /* 0x000000ff05008387 */ /* 0x0001e80000100000 */
[----:B------:R0:W-:Y:S02]  /*2d870*/  @P0 STL.U8 [R50+0x3f], RZ ;  /* 0x00003fff32000387 */ /* 0x0001e40000100000 */
.L_x_794:
[----:B------:R-:W-:-:S06]  /*2d880*/  IMAD.IADD R0, R3, 0x1, R50 ;  /* 0x0000000103007824 */ /* 0x000fcc00078e0232 */
[----:B------:R-:W2:Y:S01]  /*2d890*/  LDL.U8 R0, [R0] ;  /* 0x0000000000007983 */ /* 0x000ea20000100000 */
[----:B------:R-:W-:Y:S02]  /*2d8a0*/  IMAD.MOV.U32 R52, RZ, RZ, R3 ;  /* 0x000000ffff347224 */ /* 0x000fe400078e0003 */
[----:B------:R-:W-:Y:S01]  /*2d8b0*/  VIADD R3, R3, 0x1 ;  /* 0x0000000103037836 */ /* 0x000fe20000000000 */
[----:B--2---:R-:W-:-:S13]  /*2d8c0*/  ISETP.NE.AND P0, PT, R0, RZ, PT ;  /* 0x000000ff0000720c */ /* 0x004fda0003f05270 */
[----:B------:R-:W-:Y:S05]  /*2d8d0*/  @P0 BRA `(.L_x_794) ;  /* 0xfffffffc00e80947 */ /* 0x000fea000383ffff */
[----:B------:R-:W-:Y:S05]  /*2d8e0*/  BSYNC B0 ;  /* 0x0000000000007941 */ /* 0x000fea0003800000 */
.L_x_793:
[C---:B------:R-:W-:Y:S01]  /*2d8f0*/  LOP3.LUT P0, R14, R52.reuse, 0x1, RZ, 0xc0, !PT ;  /* 0x00000001340e7812 */ /* 0x040fe2000780c0ff */
[----:B------:R-:W-:Y:S01]  /*2d900*/  IMAD.SHL.U32 R0, R52, 0x4, RZ ;  /* 0x0000000434007824 */ /* 0x000fe200078e00ff */
[----:B------:R-:W-:Y:S02]  /*2d910*/  R2UR UR4, R48 ;  /* 0x00000000300472ca */ /* 0x000fe400000e0000 */
[----:B------:R-:W-:Y:S01]  /*2d920*/  R2UR UR5, R49 ;  /* 0x00000000310572ca */ /* 0x000fe200000e0000 */
[C---:B------:R-:W-:Y:S01]  /*2d930*/  VIADD R13, R0.reuse, 0x20 ;  /* 0x00000020000d7836 */ /* 0x040fe20000000000 */
[----:B------:R-:W-:-:S07]  /*2d940*/  LOP3.LUT R0, R0, 0x7ffffff8, RZ, 0xc0, !PT ;  /* 0x7ffffff800007812 */ /* 0x000fce00078ec0ff */
[----:B------:R-:W-:-:S04]  /*2d950*/  @P0 VIADD R13, R0, 0x28 ;  /* 0x00000028000d0836 */ /* 0x000fc80000000000 */
[----:B------:R-:W-:Y:S01]  /*2d960*/  IMAD.MOV.U32 R4, RZ, RZ, R13 ;  /* 0x000000ffff047224 */ /* 0x000fe200078e000d */
[----:B------:R-:W-:-:S13]  /*2d970*/  LOP3.LUT P0, RZ, R13, 0xc, RZ, 0xc0, !PT ;  /* 0x0000000c0dff7812 */ /* 0x000fda000780c0ff */
[----:B------:R-:W-:-:S04]  /*2d980*/  @P0 SHF.R.S32.HI R0, RZ, 0x1f, R13 ;  /* 0x0000001fff000819 */ /* 0x000fc8000001140d */
[----:B------:R-:W-:-:S04]  /*2d990*/  @P0 LEA.HI R0, R0, R13, RZ, 0x4 ;  /* 0x0000000d00000211 */ /* 0x000fc800078f20ff */
[----:B------:R-:W-:-:S05]  /*2d9a0*/  @P0 LOP3.LUT R0, R0, 0xfffffff0, RZ, 0xc0, !PT ;  /* 0xfffffff000000812 */ /* 0x000fca00078ec0ff */
[----:B------:R-:W-:-:S05]  /*2d9b0*/  @P0 VIADD R4, R0, 0x10 ;  /* 0x0000001000040836 */ /* 0x000fca0000000000 */
[----:B0-----:R-:W-:-:S06]  /*2d9c0*/  SHF.R.S32.HI R5, RZ, 0x1f, R4 ;  /* 0x0000001fff057819 */ /* 0x001fcc0000011404 */
[----:B------:R-:W2:Y:S01]  /*2d9d0*/  ATOMG.E.ADD.64.STRONG.GPU PT, R4, desc[UR4][R42.64+0x8], R4 ;  /* 0x800008042a0479a8 */ /* 0x000ea200081ef504 */
[----:B------:R-:W0:Y:S01]  /*2d9e0*/  S2UR UR5, SR_CgaCtaId ;  /* 0x00000000000579c3 */ /* 0x000e220000008800 */
[----:B------:R-:W-:Y:S01]  /*2d9f0*/  UMOV UR4, 0x400 ;  /* 0x0000040000047882 */ /* 0x000fe20000000000 */
[----:B------:R-:W-:Y:S01]  /*2da00*/  SHF.R.S32.HI R3, RZ, 0x1f, R13 ;  /* 0x0000001fff037819 */ /* 0x000fe2000001140d */
[----:B------:R-:W-:Y:S01]  /*2da10*/  BSSY B1, `(.L_x_795) ;  /* 0x0000181000017945 */ /* 0x000fe20003800000 */
[----:B0-----:R-:W-:-:S06]  /*2da20*/  ULEA UR4, UR5, UR4, 0x18 ;  /* 0x0000000405047291 */ /* 0x001fcc000f8ec0ff */
[----:B------:R-:W-:-:S05]  /*2da30*/  IMAD.U32 R6, RZ, RZ, UR4 ;  /* 0x00000004ff067e24 */ /* 0x000fca000f8e00ff */
[----:B------:R-:W0:Y:S01]  /*2da40*/  LDS.128 R8, [R6] ;  /* 0x0000000006087984 */ /* 0x000e220000000c00 */
[----:B--2---:R-:W-:Y:S02]  /*2da50*/  IADD3 R7, P1, P2, R13, 0x8, R4 ;  /* 0x000000080d077810 */ /* 0x004fe40007a3e004 */
[--C-:B------:R-:W-:Y:S02]  /*2da60*/  SHF.R.U64 R41, R4, 0x4, R5.reuse ;  /* 0x0000000404297819 */ /* 0x100fe40000001205 */
[----:B0-----:R-:W-:Y:S02]  /*2da70*/  ISETP.GE.U32.AND P0, PT, R7, R10, PT ;  /* 0x0000000a0700720c */ /* 0x001fe40003f06070 */
[----:B------:R-:W-:-:S04]  /*2da80*/  IADD3.X R3, PT, PT, R3, RZ, R5, P1, P2 ;  /* 0x000000ff03037210 */ /* 0x000fc80000fe4405 */
        /* <DEDUP_REMOVED lines=24> */
[----:B------:R-:W-:-:S03]  /*2dc10*/  ISETP.NE.AND P0, PT, R52, RZ, PT ;  /* 0x000000ff3400720c */ /* 0x000fc60003f05270 */
[----:B------:R2:W-:Y:S04]  /*2dc20*/  ST.E.U8 desc[UR6][R8.64+0x1], RZ ;  /* 0x000001ff08007985 */ /* 0x0005e8000c101106 */
[----:B------:R2:W-:Y:S04]  /*2dc30*/  ST.E desc[UR14][R8.64+0xc], R52 ;  /* 0x00000c3408007985 */ /* 0x0005e8000c10190e */
[----:B------:R2:W-:Y:S02]  /*2dc40*/  ST.E.U8 desc[UR10][R8.64+0x3], R4 ;  /* 0x0000030408007985 */ /* 0x0005e4000c10110a */
[----:B------:R-:W-:Y:S05]  /*2dc50*/  @!P0 BRA `(.L_x_796) ;  /* 0x0000001400708947 */ /* 0x000fea0003800000 */
[----:B------:R-:W-:Y:S01]  /*2dc60*/  ISETP.NE.AND P0, PT, R52, 0x1, PT ;  /* 0x000000013400780c */ /* 0x000fe20003f05270 */
[----:B------:R-:W-:Y:S01]  /*2dc70*/  BSSY B0, `(.L_x_797) ;  /* 0x00000ee000007945 */ /* 0x000fe20003800000 */
[----:B0-----:R-:W-:-:S11]  /*2dc80*/  IMAD.MOV.U32 R0, RZ, RZ, RZ ;  /* 0x000000ffff007224 */ /* 0x001fd600078e00ff */
[----:B------:R-:W-:Y:S05]  /*2dc90*/  @!P0 BRA `(.L_x_798) ;  /* 0x0000000c00ac8947 */ /* 0x000fea0003800000 */
[C---:B------:R-:W-:Y:S01]  /*2dca0*/  LOP3.LUT R5, R52.reuse, 0xfffffffe, RZ, 0xc0, !PT ;  /* 0xfffffffe34057812 */ /* 0x040fe200078ec0ff */
[----:B--2---:R-:W-:Y:S01]  /*2dcb0*/  IMAD.MOV.U32 R3, RZ, RZ, RZ ;  /* 0x000000ffff037224 */ /* 0x004fe200078e00ff */
[----:B------:R-:W-:Y:S01]  /*2dcc0*/  LOP3.LUT R0, R52, 0x7ffffffe, RZ, 0xc0, !PT ;  /* 0x7ffffffe34007812 */ /* 0x000fe200078ec0ff */
[----:B------:R-:W-:Y:S02]  /*2dcd0*/  IMAD.MOV.U32 R4, RZ, RZ, RZ ;  /* 0x000000ffff047224 */ /* 0x000fe400078e00ff */
[----:B------:R-:W-:-:S07]  /*2dce0*/  IMAD.MOV R5, RZ, RZ, -R5 ;  /* 0x000000ffff057224 */ /* 0x000fce00078e0a05 */
.L_x_814:
[----:B0123--:R-:W1:Y:S01]  /*2dcf0*/  LDS.128 R8, [R6] ;  /* 0x0000000006087984 */ /* 0x00fe620000000c00 */
[----:B------:R-:W-:Y:S05]  /*2dd00*/  YIELD ;  /* 0x0000000000007946 */ /* 0x000fea0003800000 */
[----:B------:R-:W-:Y:S02]  /*2dd10*/  R2UR UR4, R48 ;  /* 0x00000000300472ca */ /* 0x000fe400000e0000 */
[----:B------:R-:W-:Y:S01]  /*2dd20*/  R2UR UR5, R49 ;  /* 0x00000000310572ca */ /* 0x000fe200000e0000 */
[----:B-1----:R-:W-:-:S12]  /*2dd30*/  IMAD.WIDE R12, R41, 0x10, R8 ;  /* 0x00000010290c7825 */ /* 0x002fd800078e0208 */
        /* <DEDUP_REMOVED lines=67> */
.L_x_802:
[----:B------:R-:W-:Y:S05]  /*2e170*/  BSYNC B3 ;  /* 0x0000000000037941 */ /* 0x000fea0003800000 */
.L_x_801:
        /* <DEDUP_REMOVED lines=32> */
.L_x_804:
[----:B------:R-:W-:Y:S05]  /*2e380*/  BSYNC B3 ;  /* 0x0000000000037941 */ /* 0x000fea0003800000 */
.L_x_803:
[----:B------:R1:W-:Y:S01]  /*2e390*/  STL [R33], R6 ;  /* 0x0000000621007387 */ /* 0x0003e20000100800 */
[----:B------:R-:W-:Y:S05]  /*2e3a0*/  BRA `(.L_x_805) ;  /* 0x0000000000147947 */ /* 0x000fea0003800000 */
.L_x_800:
[----:B------:R-:W-:Y:S02]  /*2e3b0*/  R2UR UR4, R48 ;  /* 0x00000000300472ca */ /* 0x000fe400000e0000 */
[----:B------:R-:W-:Y:S02]  /*2e3c0*/  R2UR UR5, R49 ;  /* 0x00000000310572ca */ /* 0x000fe400000e0000 */
[----:B------:R-:W-:-:S05]  /*2e3d0*/  IADD3 R8, P0, PT, R12, R3, RZ ;  /* 0x000000030c087210 */ /* 0x000fca0007f1e0ff */
[----:B------:R-:W-:-:S06]  /*2e3e0*/  IMAD.X R9, RZ, RZ, R13, P0 ;  /* 0x000000ffff097224 */ /* 0x000fcc00000e060d */
[----:B------:R2:W-:Y:S02]  /*2e3f0*/  ST.E desc[UR4][R8.64+0x20], RZ ;  /* 0x000020ff08007985 */ /* 0x0005e4000c101904 */
.L_x_805:
[----:B------:R-:W-:Y:S05]  /*2e400*/  BSYNC B2 ;  /* 0x0000000000027941 */ /* 0x000fea0003800000 */
.L_x_799:
[----:B------:R-:W3:Y:S01]  /*2e410*/  S2UR UR5, SR_CgaCtaId ;  /* 0x00000000000579c3 */ /* 0x000ee20000008800 */
[----:B------:R-:W-:Y:S02]  /*2e420*/  UMOV UR4, 0x400 ;  /* 0x0000040000047882 */ /* 0x000fe40000000000 */
[----:B---3--:R-:W-:Y:S01]  /*2e430*/  ULEA UR4, UR5, UR4, 0x18 ;  /* 0x0000000405047291 */ /* 0x008fe2000f8ec0ff */
[----:B------:R-:W-:-:S05]  /*2e440*/  R2UR UR5, R49 ;  /* 0x00000000310572ca */ /* 0x000fca00000e0000 */
[----:B-1----:R-:W-:Y:S01]  /*2e450*/  IMAD.U32 R6, RZ, RZ, UR4 ;  /* 0x00000004ff067e24 */ /* 0x002fe2000f8e00ff */
[----:B------:R-:W-:-:S04]  /*2e460*/  R2UR UR4, R48 ;  /* 0x00000000300472ca */ /* 0x000fc800000e0000 */
[----:B0-2---:R-:W0:Y:S02]  /*2e470*/  LDS.128 R8, [R6] ;  /* 0x0000000006087984 */ /* 0x005e240000000c00 */
        /* <DEDUP_REMOVED lines=60> */
.L_x_809:
[----:B------:R-:W-:Y:S01]  /*2e840*/  IMAD.MOV.U32 R8, RZ, RZ, 0x5272 ;  /* 0x00005272ff087424 */ /* 0x000fe200078e00ff */
[----:B------:R-:W-:Y:S01]  /*2e850*/  PLOP3.LUT P0, PT, PT, PT, PT, 0x8, 0x80 ;  /* 0x000000000080781c */ /* 0x000fe20003f0e170 */
[----:B------:R-:W-:-:S03]  /*2e860*/  IMAD.MOV.U32 R13, RZ, RZ, -0x1 ;  /* 0xffffffffff0d7424 */ /* 0x000fc600078e00ff */
[----:B------:R0:W-:Y:S09]  /*2e870*/  STL [R33], R8 ;  /* 0x0000000821007387 */ /* 0x0001f20000100800 */
.L_x_810:
[----:B------:R-:W-:Y:S05]  /*2e880*/  BSYNC B3 ;  /* 0x0000000000037941 */ /* 0x000fea0003800000 */
.L_x_808:
        /* <DEDUP_REMOVED lines=31> */
.L_x_812:
[----:B------:R-:W-:Y:S05]  /*2ea80*/  BSYNC B3 ;  /* 0x0000000000037941 */ /* 0x000fea0003800000 */
.L_x_811:
[----:B------:R2:W-:Y:S01]  /*2ea90*/  STL [R33], R10 ;  /* 0x0000000a21007387 */ /* 0x0005e20000100800 */
[----:B------:R-:W-:Y:S05]  /*2eaa0*/  BRA `(.L_x_813) ;  /* 0x0000000000187947 */ /* 0x000fea0003800000 */
.L_x_807:
[----:B------:R-:W-:Y:S01]  /*2eab0*/  VIADD R9, R3, 0x4 ;  /* 0x0000000403097836 */ /* 0x000fe20000000000 */
[----:B------:R-:W-:Y:S02]  /*2eac0*/  R2UR UR4, R48 ;  /* 0x00000000300472ca */ /* 0x000fe400000e0000 */
[----:B------:R-:W-:Y:S02]  /*2ead0*/  R2UR UR5, R49 ;  /* 0x00000000310572ca */ /* 0x000fe400000e0000 */
[----:B------:R-:W-:-:S05]  /*2eae0*/  IADD3 R8, P0, PT, R12, R9, RZ ;  /* 0x000000090c087210 */ /* 0x000fca0007f1e0ff */
[----:B------:R-:W-:-:S06]  /*2eaf0*/  IMAD.X R9, RZ, RZ, R13, P0 ;  /* 0x000000ffff097224 */ /* 0x000fcc00000e060d */
[----:B------:R3:W-:Y:S02]  /*2eb00*/  ST.E desc[UR4][R8.64+0x20], RZ ;  /* 0x000020ff08007985 */ /* 0x0007e4000c101904 */
.L_x_813:
[----:B------:R-:W-:Y:S05]  /*2eb10*/  BSYNC B2 ;  /* 0x0000000000027941 */ /* 0x000fea0003800000 */
.L_x_806:
[----:B------:R-:W-:Y:S02]  /*2eb20*/  VIADD R4, R4, 0x2 ;  /* 0x0000000204047836 */ /* 0x000fe40000000000 */
[----:B------:R-:W-:Y:S01]  /*2eb30*/  VIADD R3, R3, 0x8 ;  /* 0x0000000803037836 */ /* 0x000fe20000000000 */
[----:B------:R-:W-:Y:S06]  /*2eb40*/  @P2 BRA `(.L_x_814) ;  /* 0xfffffff000682947 */ /* 0x000fec000383ffff */
.L_x_798:
[----:B------:R-:W-:Y:S05]  /*2eb50*/  BSYNC B0 ;  /* 0x0000000000007941 */ /* 0x000fea0003800000 */
.L_x_797:
[----:B------:R-:W-:-:S13]  /*2eb60*/  ISETP.NE.AND P0, PT, R14, RZ, PT ;  /* 0x000000ff0e00720c */ /* 0x000fda0003f05270 */
[----:B------:R-:W-:Y:S05]  /*2eb70*/  @!P0 BRA `(.L_x_796) ;  /* 0x0000000400a88947 */ /* 0x000fea0003800000 */
[----:B0123--:R-:W0:Y:S01]  /*2eb80*/  LDS.128 R8, [R6] ;  /* 0x0000000006087984 */ /* 0x00fe220000000c00 */
        /* <DEDUP_REMOVED lines=24> */
[----:B------:R-:W-:Y:S01]  /*2ed10*/  IMAD.MOV.U32 R53, RZ, RZ, -0x1 ;  /* 0xffffffffff357424 */ /* 0x000fe200078e00ff */
        /* <DEDUP_REMOVED lines=12> */
[----:B------:R-:W-:Y:S02]  /*2ede0*/  IMAD.X R5, R9, 0x1, R7, P0 ;  /* 0x0000000109057824 */ /* 0x000fe400000e0607 */
[----:B------:R-:W-:-:S03]  /*2edf0*/  IMAD.MOV.U32 R9, RZ, RZ, 0x1 ;  /* 0x00000001ff097424 */ /* 0x000fc600078e00ff */
        /* <DEDUP_REMOVED lines=22> */
.L_x_817:
[----:B------:R-:W-:Y:S01]  /*2ef60*/  IMAD.MOV.U32 R4, RZ, RZ, 0x5272 ;  /* 0x00005272ff047424 */ /* 0x000fe200078e00ff */
[----:B------:R-:W-:Y:S01]  /*2ef70*/  PLOP3.LUT P0, PT, PT, PT, PT, 0x8, 0x80 ;  /* 0x000000000080781c */ /* 0x000fe20003f0e170 */
[----:B------:R-:W-:-:S03]  /*2ef80*/  IMAD.MOV.U32 R3, RZ, RZ, -0x1 ;  /* 0xffffffffff037424 */ /* 0x000fc600078e00ff */
[----:B------:R0:W-:Y:S09]  /*2ef90*/  STL [R33], R4 ;  /* 0x0000000421007387 */ /* 0x0001f20000100800 */
.L_x_818:
[----:B------:R-:W-:Y:S05]  /*2efa0*/  BSYNC B0 ;  /* 0x0000000000007941 */ /* 0x000fea0003800000 */
.L_x_816:
        /* <DEDUP_REMOVED lines=31> */
.L_x_820:
[----:B------:R-:W-:Y:S05]  /*2f1a0*/  BSYNC B0 ;  /* 0x0000000000007941 */ /* 0x000fea0003800000 */
.L_x_819:
[----:B------:R4:W-:Y:S01]  /*2f1b0*/  STL [R33], R8 ;  /* 0x0000000821007387 */ /* 0x0009e20000100800 */
[----:B------:R-:W-:Y:S05]  /*2f1c0*/  BRA `(.L_x_796) ;  /* 0x0000000000147947 */ /* 0x000fea0003800000 */
.L_x_815:
[----:B------:R-:W-:Y:S02]  /*2f1d0*/  R2UR UR4, R48 ;  /* 0x00000000300472ca */ /* 0x000fe400000e0000 */
[----:B------:R-:W-:Y:S02]  /*2f1e0*/  R2UR UR5, R49 ;  /* 0x00000000310572ca */ /* 0x000fe400000e0000 */
[----:B------:R-:W-:-:S05]  /*2f1f0*/  LEA R4, P0, R0, R4, 0x2 ;  /* 0x0000000400047211 */ /* 0x000fca00078010ff */
[----:B------:R-:W-:-:S06]  /*2f200*/  IMAD.X R5, RZ, RZ, R5, P0 ;  /* 0x000000ffff057224 */ /* 0x000fcc00000e0605 */
[----:B------:R0:W-:Y:S02]  /*2f210*/  ST.E desc[UR4][R4.64+0x20], RZ ;  /* 0x000020ff04007985 */ /* 0x0001e4000c101904 */
.L_x_796:
[----:B------:R-:W-:Y:S05]  /*2f220*/  BSYNC B1 ;  /* 0x0000000000017941 */ /* 0x000fea0003800000 */
.L_x_795:
[----:B012---:R-:W0:Y:S01]  /*2f230*/  LDC.64 R4, c[0x4][0x10] ;  /* 0x01000400ff047b82 */ /* 0x007e220000000a00 */
[----:B------:R-:W-:Y:S02]  /*2f240*/  R2UR UR4, R48 ;  /* 0x00000000300472ca */ /* 0x000fe400000e0000 */
[----:B------:R-:W-:-:S13]  /*2f250*/  R2UR UR5, R49 ;  /* 0x00000000310572ca */ /* 0x000fda00000e0000 */
[----:B0-----:R-:W2:Y:S04]  /*2f260*/  LDG.E.64 R4, desc[UR4][R4.64] ;  /* 0x0000000404047981 */ /* 0x001ea8000c1e1b00 */
[----:B--2---:R-:W2:Y:S01]  /*2f270*/  LD.E.U8.STRONG.SYS R0, desc[UR4][R4.64] ;  /* 0x0000000404007980 */ /* 0x004ea2000c115100 */
[----:B------:R-:W-:Y:S01]  /*2f280*/  BSSY B10, `(.L_x_821) ;  /* 0x000000b0000a7945 */ /* 0x000fe20003800000 */
[----:B--2---:R-:W-:-:S13]  /*2f290*/  ISETP.NE.AND P0, PT, R0, RZ, PT ;  /* 0x000000ff0000720c */ /* 0x004fda0003f05270 */
[----:B------:R-:W-:Y:S05]  /*2f2a0*/  @!P0 BRA `(.L_x_822) ;  /* 0x0000000000208947 */ /* 0x000fea0003800000 */
[----:B------:R-:W-:Y:S01]  /*2f2b0*/  MOV R0, 0x0 ;  /* 0x0000000000007802 */ /* 0x000fe20000000f00 */
[----:B------:R-:W0:Y:S01]  /*2f2c0*/  LDCU.64 UR4, c[0x4][0x40] ;  /* 0x01000800ff0477ac */ /* 0x000e220008000a00 */
[----:B------:R-:W-:Y:S02]  /*2f2d0*/  CS2R R6, SRZ ;  /* 0x0000000000067805 */ /* 0x000fe4000001ff00 */
[----:B---34-:R1:W2:Y:S01]  /*2f2e0*/  LDC.64 R8, c[0x4][R0] ;  /* 0x0100000000087b82 */ /* 0x0182a20000000a00 */
[----:B0-----:R-:W-:Y:S02]  /*2f2f0*/  IMAD.U32 R4, RZ, RZ, UR4 ;  /* 0x00000004ff047e24 */ /* 0x001fe4000f8e00ff */
[----:B-1----:R-:W-:-:S07]  /*2f300*/  IMAD.U32 R5, RZ, RZ, UR5 ;  /* 0x00000005ff057e24 */ /* 0x002fce000f8e00ff */
[----:B------:R-:W-:-:S07]  /*2f310*/  LEPC R20, `(.L_x_822) ;  /* 0x000000001014794e */ /* 0x000fce0000000000 */
[----:B--2---:R-:W-:Y:S05]  /*2f320*/  CALL.ABS.NOINC R8 ;  /* 0x0000000008007343 */ /* 0x004fea0003c00000 */
.L_x_822:
[----:B------:R-:W-:Y:S05]  /*2f330*/  BSYNC B10 ;  /* 0x00000000000a7941 */ /* 0x000fea0003800000 */
.L_x_821:
[----:B------:R-:W-:Y:S01]  /*2f340*/  ISETP.NE.AND P0, PT, R52, RZ, PT ;  /* 0x000000ff3400720c */ /* 0x000fe20003f05270 */
[----:B------:R-:W-:-:S12]  /*2f350*/  BSSY B11, `(.L_x_823) ;  /* 0x00000980000b7945 */ /* 0x000fd80003800000 */
[----:B------:R-:W-:Y:S05]  /*2f360*/  @!P0 BRA `(.L_x_824) ;  /* 0x0000000800588947 */ /* 0x000fea0003800000 */
[----:B------:R-:W-:Y:S02]  /*2f370*/  IMAD.MOV R52, RZ, RZ, -R52 ;  /* 0x000000ffff347224 */ /* 0x000fe400078e0a34 */
[----:B------:R-:W-:Y:S02]  /*2f380*/  IMAD.MOV.U32 R53, RZ, RZ, RZ ;  /* 0x000000ffff357224 */ /* 0x000fe400078e00ff */
[----:B------:R-:W-:-:S07]  /*2f390*/  IMAD.MOV.U32 R54, RZ, RZ, RZ ;  /* 0x000000ffff367224 */ /* 0x000fce00078e00ff */
.L_x_834:
[----:B------:R-:W-:Y:S01]  /*2f3a0*/  ISETP.NE.AND P0, PT, R41, -0x1, PT ;  /* 0xffffffff2900780c */ /* 0x000fe20003f05270 */
[----:B-----5:R0:W5:Y:S01]  /*2f3b0*/  LDL.U8 R3, [R50] ;  /* 0x0000000032037983 */ /* 0x0201620000100000 */
[----:B------:R-:W-:Y:S01]  /*2f3c0*/  VIADD R52, R52, 0x1 ;  /* 0x0000000134347836 */ /* 0x000fe20000000000 */
[----:B------:R-:W-:Y:S05]  /*2f3d0*/  YIELD ;  /* 0x0000000000007946 */ /* 0x000fea0003800000 */
[----:B------:R-:W-:Y:S01]  /*2f3e0*/  ISETP.NE.AND P1, PT, R52, RZ, PT ;  /* 0x000000ff3400720c */ /* 0x000fe20003f25270 */
[----:B------:R-:W-:Y:S03]  /*2f3f0*/  BSSY B0, `(.L_x_825) ;  /* 0x0000074000007945 */ /* 0x000fe60003800000 */
[----:B------:R-:W-:Y:S01]  /*2f400*/  P2R R55, PR, RZ, 0x2 ;  /* 0x00000002ff377803 */ /* 0x000fe20000000000 */
[----:B------:R-:W-:-:S05]  /*2f410*/  @!P0 IMAD.MOV.U32 R0, RZ, RZ, 0x5368 ;  /* 0x00005368ff008424 */ /* 0x000fca00078e00ff */
[----:B------:R0:W-:Y:S01]  /*2f420*/  @!P0 STL [R33], R0 ;  /* 0x0000000021008387 */ /* 0x0001e20000100800 */
[----:B------:R-:W-:Y:S05]  /*2f430*/  @!P0 BRA `(.L_x_826) ;  /* 0x0000000400bc8947 */ /* 0x000fea0003800000 */
[----:B------:R-:W1:Y:S01]  /*2f440*/  S2R R5, SR_CgaCtaId ;  /* 0x0000000000057919 */ /* 0x000e620000008800 */
[----:B0-----:R-:W-:Y:S02]  /*2f450*/  MOV R0, 0x400 ;  /* 0x0000040000007802 */ /* 0x001fe40000000f00 */
[----:B------:R-:W-:Y:S02]  /*2f460*/  R2UR UR4, R48 ;  /* 0x00000000300472ca */ /* 0x000fe400000e0000 */
[----:B------:R-:W-:Y:S02]  /*2f470*/  R2UR UR5, R49 ;  /* 0x00000000310572ca */ /* 0x000fe400000e0000 */
[----:B-1----:R-:W-:-:S05]  /*2f480*/  LEA R12, R5, R0, 0x18 ;  /* 0x00000000050c7211 */ /* 0x002fca00078ec0ff */
[----:B---34-:R-:W0:Y:S02]  /*2f490*/  LDS.128 R8, [R12] ;  /* 0x000000000c087984 */ /* 0x018e240000000c00 */
        /* <DEDUP_REMOVED lines=14> */
[----:B------:R-:W-:-:S04]  /*2f580*/  ISETP.NE.AND P0, PT, R0, -0x1, PT ;  /* 0xffffffff0000780c */ /* 0x000fc80003f05270 */
[----:B------:R-:W-:Y:S01]  /*2f590*/  ISETP.LT.U32.AND.EX P0, PT, R3, R11, P0, P1 ;  /* 0x0000000b0300720c */ /* 0x000fe20000701110 */
[----:B------:R-:W-:-:S12]  /*2f5a0*/  IMAD.MOV.U32 R3, RZ, RZ, R0 ;  /* 0x000000ffff037224 */ /* 0x000fd800078e0000 */
        /* <DEDUP_REMOVED lines=20> */
[----:B------:R-:W-:Y:S01]  /*2f6f0*/  SHF.R.S32.HI R13, RZ, 0x1c, R0 ;  /* 0x0000001cff0d7819 */ /* 0x000fe20000011400 */
[----:B------:R-:W-:Y:S01]  /*2f700*/  IMAD.MOV.U32 R0, RZ, RZ, 0x1 ;  /* 0x00000001ff007424 */ /* 0x000fe200078e00ff */
        /* <DEDUP_REMOVED lines=22> */
.L_x_829:
[----:B------:R-:W-:Y:S05]  /*2f870*/  BSYNC B1 ;  /* 0x0000000000017941 */ /* 0x000fea0003800000 */
.L_x_828:
        /* <DEDUP_REMOVED lines=13> */
[----:B0-----:R-:W3:Y:S02]  /*2f950*/  LDL R6, [R33] ;  /* 0x0000000021067983 */ /* 0x001ee40000100800 */
        /* <DEDUP_REMOVED lines=18> */
.L_x_831:
[----:B------:R-:W-:Y:S05]  /*2fa80*/  BSYNC B1 ;  /* 0x0000000000017941 */ /* 0x000fea0003800000 */
.L_x_830:
[----:B------:R2:W-:Y:S01]  /*2fa90*/  STL [R33], R0 ;  /* 0x0000000021007387 */ /* 0x0005e20000100800 */
[----:B------:R-:W-:Y:S05]  /*2faa0*/  BRA `(.L_x_826) ;  /* 0x0000000000207947 */ /* 0x000fea0003800000 */
.L_x_827:
        /* <DEDUP_REMOVED lines=8> */
.L_x_826:
[----:B------:R-:W-:Y:S05]  /*2fb30*/  BSYNC B0 ;  /* 0x0000000000007941 */ /* 0x000fea0003800000 */
.L_x_825:
[----:B01----:R-:W0:Y:S01]  /*2fb40*/  LDC.64 R4, c[0x4][0x10] ;  /* 0x01000400ff047b82 */ /* 0x003e220000000a00 */
[----:B------:R-:W-:Y:S02]  /*2fb50*/  R2UR UR4, R48 ;  /* 0x00000000300472ca */ /* 0x000fe400000e0000 */
[----:B------:R-:W-:-:S13]  /*2fb60*/  R2UR UR5, R49 ;  /* 0x00000000310572ca */ /* 0x000fda00000e0000 */
[----:B0-----:R-:W2:Y:S04]  /*2fb70*/  LDG.E.64 R4, desc[UR4][R4.64] ;  /* 0x0000000404047981 */ /* 0x001ea8000c1e1b00 */
[----:B--2---:R-:W2:Y:S01]  /*2fb80*/  LD.E.U8.STRONG.SYS R0, desc[UR4][R4.64] ;  /* 0x0000000404007980 */ /* 0x004ea2000c115100 */
[----:B------:R-:W-:Y:S01]  /*2fb90*/  BSSY B10, `(.L_x_832) ;  /* 0x000000e0000a7945 */ /* 0x000fe20003800000 */
[----:B--2---:R-:W-:-:S13]  /*2fba0*/  ISETP.NE.AND P0, PT, R0, RZ, PT ;  /* 0x000000ff0000720c */ /* 0x004fda0003f05270 */
[----:B------:R-:W-:Y:S05]  /*2fbb0*/  @!P0 BRA `(.L_x_833) ;  /* 0x00000000002c8947 */ /* 0x000fea0003800000 */
[----:B------:R-:W2:Y:S01]  /*2fbc0*/  LDL.S8 R0, [R50] ;  /* 0x0000000032007983 */ /* 0x000ea20000100200 */
[----:B-----5:R-:W-:Y:S01]  /*2fbd0*/  MOV R3, 0x0 ;  /* 0x0000000000037802 */ /* 0x020fe20000000f00 */
[----:B------:R-:W0:Y:S01]  /*2fbe0*/  LDCU.64 UR4, c[0x4][0x18] ;  /* 0x01000300ff0477ac */ /* 0x000e220008000a00 */
[----:B------:R-:W-:Y:S02]  /*2fbf0*/  IMAD.MOV.U32 R6, RZ, RZ, R51 ;  /* 0x000000ffff067224 */ /* 0x000fe400078e0033 */
[----:B---34-:R1:W3:Y:S01]  /*2fc00*/  LDC.64 R8, c[0x4][R3] ;  /* 0x0100000003087b82 */ /* 0x0182e20000000a00 */
[----:B------:R-:W-:Y:S02]  /*2fc10*/  IMAD.MOV.U32 R7, RZ, RZ, R40 ;  /* 0x000000ffff077224 */ /* 0x000fe400078e0028 */
[----:B0-----:R-:W-:Y:S02]  /*2fc20*/  IMAD.U32 R4, RZ, RZ, UR4 ;  /* 0x00000004ff047e24 */ /* 0x001fe4000f8e00ff */
[----:B------:R-:W-:Y:S01]  /*2fc30*/  IMAD.U32 R5, RZ, RZ, UR5 ;  /* 0x00000005ff057e24 */ /* 0x000fe2000f8e00ff */
[----:B--23--:R1:W-:Y:S06]  /*2fc40*/  STL [R1+0x160], R0 ;  /* 0x0001600001007387 */ /* 0x00c3ec0000100800 */
[----:B------:R-:W-:-:S07]  /*2fc50*/  LEPC R20, `(.L_x_833) ;  /* 0x000000001014794e */ /* 0x000fce0000000000 */
[----:B-1----:R-:W-:Y:S05]  /*2fc60*/  CALL.ABS.NOINC R8 ;  /* 0x0000000008007343 */ /* 0x002fea0003c00000 */
.L_x_833:
[----:B------:R-:W-:Y:S05]  /*2fc70*/  BSYNC B10 ;  /* 0x00000000000a7941 */ /* 0x000fea0003800000 */
.L_x_832:
[----:B------:R-:W-:Y:S01]  /*2fc80*/  ISETP.NE.AND P6, PT, R55, RZ, PT ;  /* 0x000000ff3700720c */ /* 0x000fe20003fc5270 */
[----:B------:R-:W-:Y:S02]  /*2fc90*/  VIADD R54, R54, 0x1 ;  /* 0x0000000136367836 */ /* 0x000fe40000000000 */
[----:B------:R-:W-:Y:S02]  /*2fca0*/  VIADD R50, R50, 0x1 ;  /* 0x0000000132327836 */ /* 0x000fe40000000000 */
[----:B------:R-:W-:-:S08]  /*2fcb0*/  VIADD R53, R53, 0x4 ;  /* 0x0000000435357836 */ /* 0x000fd00000000000 */
[----:B------:R-:W-:Y:S05]  /*2fcc0*/  @P6 BRA `(.L_x_834) ;  /* 0xfffffff400b46947 */ /* 0x000fea000383ffff */
.L_x_824:
[----:B------:R-:W-:Y:S05]  /*2fcd0*/  BSYNC B11 ;  /* 0x00000000000b7941 */ /* 0x000fea0003800000 */
.L_x_823:
[----:B------:R-:W0:Y:S01]  /*2fce0*/  LDC.64 R4, c[0x4][0x10] ;  /* 0x01000400ff047b82 */ /* 0x000e220000000a00 */
        /* <DEDUP_REMOVED lines=14> */
[----:B--2--5:R-:W-:Y:S05]  /*2fdd0*/  CALL.ABS.NOINC R8 ;  /* 0x0000000008007343 */ /* 0x024fea0003c00000 */
.L_x_836:
[----:B------:R-:W-:Y:S05]  /*2fde0*/  BSYNC B10 ;  /* 0x00000000000a7941 */ /* 0x000fea0003800000 */
.L_x_835:
[----:B------:R-:W-:Y:S01]  /*2fdf0*/  R2UR UR4, R48 ;  /* 0x00000000300472ca */ /* 0x000fe200000e0000 */
[----:B---34-:R-:W-:Y:S01]  /*2fe00*/  IMAD.MOV.U32 R8, RZ, RZ, 0x30 ;  /* 0x00000030ff087424 */ /* 0x018fe200078e00ff */
[----:B------:R-:W-:Y:S01]  /*2fe10*/  R2UR UR5, R49 ;  /* 0x00000000310572ca */ /* 0x000fe200000e0000 */
[----:B------:R-:W-:-:S12]  /*2fe20*/  IMAD.MOV.U32 R9, RZ, RZ, 0x0 ;  /* 0x00000000ff097424 */ /* 0x000fd800078e00ff */
[----:B------:R-:W2:Y:S01]  /*2fe30*/  ATOMG.E.ADD.64.STRONG.GPU PT, R8, desc[UR4][R42.64+0x8], R8 ;  /* 0x800008082a0879a8 */ /* 0x000ea200081ef504 */
[----:B------:R-:W0:Y:S01]  /*2fe40*/  S2UR UR5, SR_CgaCtaId ;  /* 0x00000000000579c3 */ /* 0x000e220000008800 */
[----:B------:R-:W-:Y:S02]  /*2fe50*/  UMOV UR4, 0x400 ;  /* 0x0000040000047882 */ /* 0x000fe40000000000 */
[----:B0-----:R-:W-:-:S06]  /*2fe60*/  ULEA UR4, UR5, UR4, 0x18 ;  /* 0x0000000405047291 */ /* 0x001fcc000f8ec0ff */
[----:B------:R-:W-:-:S05]  /*2fe70*/  IMAD.U32 R10, RZ, RZ, UR4 ;  /* 0x00000004ff0a7e24 */ /* 0x000fca000f8e00ff */
[----:B------:R-:W0:Y:S01]  /*2fe80*/  LDS.128 R4, [R10] ;  /* 0x000000000a047984 */ /* 0x000e220000000c00 */
[----:B--2--5:R-:W-:-:S05]  /*2fe90*/  IADD3 R3, P0, PT, R8, 0x38, RZ ;  /* 0x0000003808037810 */ /* 0x024fca0007f1e0ff */
        /* <DEDUP_REMOVED lines=32> */
[----:B------:R-:W1:Y:S02]  /*300a0*/  LDS.128 R4, [R10] ;  /* 0x000000000a047984 */ /* 0x000e640000000c00 */
[----:B-1----:R-:W-:-:S05]  /*300b0*/  IMAD.WIDE R12, R41, 0x10, R4 ;  /* 0x00000010290c7825 */ /* 0x002fca00078e0204 */
[----:B0-----:R-:W2:Y:S02]  /*300c0*/  LD.E R0, desc[UR4][R12.64+0xc] ;  /* 0x00000c040c007980 */ /* 0x001ea4000c101900 */
        /* <DEDUP_REMOVED lines=57> */
[----:B-1----:R-:W-:Y:S02]  /*30460*/  IMAD.MOV.U32 R11, RZ, RZ, RZ ;  /* 0x000000ffff0b7224 */ /* 0x002fe400078e00ff */
[----:B------:R-:W-:Y:S02]  /*30470*/  IMAD.MOV.U32 R12, RZ, RZ, RZ ;  /* 0x000000ffff0c7224 */ /* 0x000fe400078e00ff */
[----:B------:R-:W-:-:S07]  /*30480*/  IMAD.MOV R13, RZ, RZ, -R8 ;  /* 0x000000ffff0d7224 */ /* 0x000fce00078e0a08 */
.L_x_859:
        /* <DEDUP_REMOVED lines=72> */
.L_x_847:
[----:B------:R-:W-:Y:S05]  /*30910*/  BSYNC B4 ;  /* 0x0000000000047941 */ /* 0x000fea0003800000 */
.L_x_846:
        /* <DEDUP_REMOVED lines=32> */
.L_x_849:
[----:B------:R-:W-:Y:S05]  /*30b20*/  BSYNC B4 ;  /* 0x0000000000047941 */ /* 0x000fea0003800000 */
.L_x_848:
[----:B------:R2:W-:Y:S01]  /*30b30*/  STL [R33], R6 ;  /* 0x0000000621007387 */ /* 0x0005e20000100800 */
[----:B------:R-:W-:Y:S05]  /*30b40*/  BRA `(.L_x_850) ;  /* 0x0000000000147947 */ /* 0x000fea0003800000 */
.L_x_845:
[----:B------:R-:W-:Y:S02]  /*30b50*/  R2UR UR4, R48 ;  /* 0x00000000300472ca */ /* 0x000fe400000e0000 */
[----:B------:R-:W-:Y:S02]  /*30b60*/  R2UR UR5, R49 ;  /* 0x00000000310572ca */ /* 0x000fe400000e0000 */
[----:B------:R-:W-:-:S05]  /*30b70*/  IADD3 R4, P0, PT, R20, R11, RZ ;  /* 0x0000000b14047210 */ /* 0x000fca0007f1e0ff */
[----:B------:R-:W-:-:S06]  /*30b80*/  IMAD.X R5, RZ, RZ, R21, P0 ;  /* 0x000000ffff057224 */ /* 0x000fcc00000e0615 */
[----:B------:R0:W-:Y:S02]  /*30b90*/  ST.E desc[UR4][R4.64+0x20], RZ ;  /* 0x000020ff04007985 */ /* 0x0001e4000c101904 */
.L_x_850:
[----:B------:R-:W-:Y:S05]  /*30ba0*/  BSYNC B3 ;  /* 0x0000000000037941 */ /* 0x000fea0003800000 */
.L_x_844:
        /* <DEDUP_REMOVED lines=67> */
.L_x_854:
[----:B------:R-:W-:Y:S01]  /*30fe0*/  IMAD.MOV.U32 R4, RZ, RZ, 0x5272 ;  /* 0x00005272ff047424 */ /* 0x000fe200078e00ff */
[----:B------:R-:W-:Y:S01]  /*30ff0*/  PLOP3.LUT P0, PT, PT, PT, PT, 0x8, 0x80 ;  /* 0x000000000080781c */ /* 0x000fe20003f0e170 */
[----:B------:R-:W-:-:S03]  /*31000*/  IMAD.MOV.U32 R15, RZ, RZ, -0x1 ;  /* 0xffffffffff0f7424 */ /* 0x000fc600078e00ff */
[----:B------:R0:W-:Y:S09]  /*31010*/  STL [R33], R4 ;  /* 0x0000000421007387 */ /* 0x0001f20000100800 */
.L_x_855:
[----:B------:R-:W-:Y:S05]  /*31020*/  BSYNC B4 ;  /* 0x0000000000047941 */ /* 0x000fea0003800000 */
.L_x_853:
        /* <DEDUP_REMOVED lines=31> */
.L_x_857:
[----:B------:R-:W-:Y:S05]  /*31220*/  BSYNC B4 ;  /* 0x0000000000047941 */ /* 0x000fea0003800000 */
.L_x_856:
[----:B------:R2:W-:Y:S01]  /*31230*/  STL [R33], R6 ;  /* 0x0000000621007387 */ /* 0x0005e20000100800 */
[----:B------:R-:W-:Y:S05]  /*31240*/  BRA `(.L_x_858) ;  /* 0x0000000000187947 */ /* 0x000fea0003800000 */
.L_x_852:
[----:B------:R-:W-:Y:S01]  /*31250*/  VIADD R5, R11, 0x4 ;  /* 0x000000040b057836 */ /* 0x000fe20000000000 */
[----:B------:R-:W-:Y:S02]  /*31260*/  R2UR UR4, R48 ;  /* 0x00000000300472ca */ /* 0x000fe400000e0000 */
[----:B------:R-:W-:Y:S02]  /*31270*/  R2UR UR5, R49 ;  /* 0x00000000310572ca */ /* 0x000fe400000e0000 */
[----:B------:R-:W-:-:S05]  /*31280*/  IADD3 R4, P0, PT, R20, R5, RZ ;  /* 0x0000000514047210 */ /* 0x000fca0007f1e0ff */
[----:B------:R-:W-:-:S06]  /*31290*/  IMAD.X R5, RZ, RZ, R21, P0 ;  /* 0x000000ffff057224 */ /* 0x000fcc00000e0615 */
[----:B------:R0:W-:Y:S02]  /*312a0*/  ST.E desc[UR4][R4.64+0x20], RZ ;  /* 0x000020ff04007985 */ /* 0x0001e4000c101904 */
.L_x_858:
[----:B------:R-:W-:Y:S05]  /*312b0*/  BSYNC B3 ;  /* 0x0000000000037941 */ /* 0x000fea0003800000 */
.L_x_851:
[----:B------:R-:W-:Y:S02]  /*312c0*/  VIADD R12, R12, 0x2 ;  /* 0x000000020c0c7836 */ /* 0x000fe40000000000 */
[----:B------:R-:W-:Y:S01]  /*312d0*/  VIADD R11, R11, 0x8 ;  /* 0x000000080b0b7836 */ /* 0x000fe20000000000 */
[----:B------:R-:W-:Y:S06]  /*312e0*/  @P2 BRA `(.L_x_859) ;  /* 0xfffffff000682947 */ /* 0x000fec000383ffff */
.L_x_843:
[----:B------:R-:W-:Y:S05]  /*312f0*/  BSYNC B0 ;  /* 0x0000000000007941 */ /* 0x000fea0003800000 */
.L_x_842:
[----:B01----:R-:W-:Y:S01]  /*31300*/  LOP3.LUT R4, R0, 0x1, RZ, 0xc0, !PT ;  /* 0x0000000100047812 */ /* 0x003fe200078ec0ff */
        /* <DEDUP_REMOVED lines=65> */
.L_x_863:
[----:B------:R-:W-:Y:S01]  /*31720*/  IMAD.MOV.U32 R4, RZ, RZ, 0x5272 ;  /* 0x00005272ff047424 */ /* 0x000fe200078e00ff */
[----:B------:R-:W-:Y:S01]  /*31730*/  PLOP3.LUT P0, PT, PT, PT, PT, 0x8, 0x80 ;  /* 0x000000000080781c */ /* 0x000fe20003f0e170 */
[----:B------:R-:W-:-:S03]  /*31740*/  IMAD.MOV.U32 R13, RZ, RZ, -0x1 ;  /* 0xffffffffff0d7424 */ /* 0x000fc600078e00ff */
[----:B------:R0:W-:Y:S09]  /*31750*/  STL [R33], R4 ;  /* 0x0000000421007387 */ /* 0x0001f20000100800 */
.L_x_864:
[----:B------:R-:W-:Y:S05]  /*31760*/  BSYNC B3 ;  /* 0x0000000000037941 */ /* 0x000fea0003800000 */
.L_x_862:
        /* <DEDUP_REMOVED lines=31> */
.L_x_866:
[----:B------:R-:W-:Y:S05]  /*31960*/  BSYNC B3 ;  /* 0x0000000000037941 */ /* 0x000fea0003800000 */
.L_x_865:
[----:B------:R3:W-:Y:S01]  /*31970*/  STL [R33], R6 ;  /* 0x0000000621007387 */ /* 0x0007e20000100800 */
[----:B------:R-:W-:Y:S05]  /*31980*/  BRA `(.L_x_860) ;  /* 0x0000000000147947 */ /* 0x000fea0003800000 */
.L_x_861:
[----:B------:R-:W-:Y:S02]  /*31990*/  R2UR UR4, R48 ;  /* 0x00000000300472ca */ /* 0x000fe400000e0000 */
[----:B------:R-:W-:Y:S02]  /*319a0*/  R2UR UR5, R49 ;  /* 0x00000000310572ca */ /* 0x000fe400000e0000 */
[----:B------:R-:W-:-:S05]  /*319b0*/  LEA R4, P0, R8, R12, 0x2 ;  /* 0x0000000c08047211 */ /* 0x000fca00078010ff */
[----:B------:R-:W-:-:S06]  /*319c0*/  IMAD.X R5, RZ, RZ, R13, P0 ;  /* 0x000000ffff057224 */ /* 0x000fcc00000e060d */
[----:B------:R0:W-:Y:S02]  /*319d0*/  ST.E desc[UR4][R4.64+0x20], RZ ;  /* 0x000020ff04007985 */ /* 0x0001e4000c101904 */
.L_x_860:
[----:B------:R-:W-:Y:S05]  /*319e0*/  BSYNC B0 ;  /* 0x0000000000007941 */ /* 0x000fea0003800000 */
.L_x_840:
[----:B------:R-:W-:-:S13]  /*319f0*/  ISETP.GE.AND P0, PT, R0, 0x1, PT ;  /* 0x000000010000780c */ /* 0x000fda0003f06270 */
[----:B------:R-:W-:Y:S05]  /*31a00*/  @!P0 BREAK B1 ;  /* 0x0000000000018942 */ /* 0x000fea0003800000 */
[----:B------:R-:W-:Y:S05]  /*31a10*/  @!P0 BRA `(.L_x_841) ;  /* 0x0000000c00c88947 */ /* 0x000fea0003800000 */
[----:B------:R-:W-:Y:S05]  /*31a20*/  BSYNC B1 ;  /* 0x0000000000017941 */ /* 0x000fea0003800000 */
.L_x_839:
[----:B------:R-:W-:Y:S01]  /*31a30*/  IMAD.MOV R8, RZ, RZ, -R0 ;  /* 0x000000ffff087224 */ /* 0x000fe200078e0a00 */
[----:B------:R-:W-:-:S07]  /*31a40*/  CS2R R10, SRZ ;  /* 0x00000000000a7805 */ /* 0x000fce000001ff00 */
.L_x_881:
[----:B------:R-:W-:Y:S01]  /*31a50*/  ISETP.NE.AND P0, PT, R41, -0x1, PT ;  /* 0xffffffff2900780c */ /* 0x000fe20003f05270 */
[----:B------:R-:W-:Y:S01]  /*31a60*/  VIADD R8, R8, 0x1 ;  /* 0x0000000108087836 */ /* 0x000fe20000000000 */
[----:B------:R-:W-:Y:S05]  /*31a70*/  YIELD ;  /* 0x0000000000007946 */ /* 0x000fea0003800000 */
[----:B------:R-:W-:Y:S01]  /*31a80*/  BSSY B0, `(.L_x_867) ;  /* 0x0000073000007945 */ /* 0x000fe20003800000 */
[----:B------:R-:W-:-:S05]  /*31a90*/  ISETP.NE.AND P2, PT, R8, RZ, PT ;  /* 0x000000ff0800720c */ /* 0x000fca0003f45270 */
[----:B01----:R-:W-:Y:S01]  /*31aa0*/  @!P0 IMAD.MOV.U32 R4, RZ, RZ, 0x5368 ;  /* 0x00005368ff048424 */ /* 0x003fe200078e00ff */
[----:B-----5:R-:W-:-:S04]  /*31ab0*/  @!P0 PRMT R15, RZ, 0x7610, R15 ;  /* 0x00007610ff0f8816 */ /* 0x020fc8000000000f */
[----:B------:R0:W-:Y:S01]  /*31ac0*/  @!P0 STL [R33], R4 ;  /* 0x0000000421008387 */ /* 0x0001e20000100800 */
        /* <DEDUP_REMOVED lines=68> */
.L_x_871:
[----:B------:R-:W-:Y:S05]  /*31f10*/  BSYNC B1 ;  /* 0x0000000000017941 */ /* 0x000fea0003800000 */
.L_x_870:
        /* <DEDUP_REMOVED lines=32> */
.L_x_873:
[----:B------:R-:W-:Y:S05]  /*32120*/  BSYNC B1 ;  /* 0x0000000000017941 */ /* 0x000fea0003800000 */
.L_x_872:
[----:B------:R4:W-:Y:S01]  /*32130*/  STL [R33], R6 ;  /* 0x0000000621007387 */ /* 0x0009e20000100800 */
[----:B------:R-:W-:Y:S01]  /*32140*/  PRMT R15, RZ, 0x7610, R15 ;  /* 0x00007610ff0f7816 */ /* 0x000fe2000000000f */
[----:B------:R-:W-:Y:S06]  /*32150*/  BRA `(.L_x_868) ;  /* 0x0000000000147947 */ /* 0x000fec0003800000 */
.L_x_869:
[----:B------:R-:W-:Y:S02]  /*32160*/  R2UR UR4, R48 ;  /* 0x00000000300472ca */ /* 0x000fe400000e0000 */
[----:B------:R-:W-:Y:S02]  /*32170*/  R2UR UR5, R49 ;  /* 0x00000000310572ca */ /* 0x000fe400000e0000 */
[----:B------:R-:W-:-:S05]  /*32180*/  IADD3 R4, P0, PT, R12, R10, RZ ;  /* 0x0000000a0c047210 */ /* 0x000fca0007f1e0ff */
[----:B------:R-:W-:-:S06]  /*32190*/  IMAD.X R5, RZ, RZ, R13, P0 ;  /* 0x000000ffff057224 */ /* 0x000fcc00000e060d */
[----:B------:R1:W5:Y:S02]  /*321a0*/  LD.E.U8 R15, desc[UR4][R4.64+0x20] ;  /* 0x00002004040f7980 */ /* 0x000364000c101100 */
.L_x_868:
[----:B------:R-:W-:Y:S05]  /*321b0*/  BSYNC B0 ;  /* 0x0000000000007941 */ /* 0x000fea0003800000 */
.L_x_867:
        /* <DEDUP_REMOVED lines=72> */
.L_x_878:
[----:B------:R-:W-:Y:S05]  /*32640*/  BSYNC B1 ;  /* 0x0000000000017941 */ /* 0x000fea0003800000 */
.L_x_877:
        /* <DEDUP_REMOVED lines=32> */
.L_x_880:
[----:B------:R-:W-:Y:S05]  /*32850*/  BSYNC B1 ;  /* 0x0000000000017941 */ /* 0x000fea0003800000 */
.L_x_879:
[----:B------:R1:W-:Y:S01]  /*32860*/  STL [R33], R6 ;  /* 0x0000000621007387 */ /* 0x0003e20000100800 */
[----:B------:R-:W-:Y:S05]  /*32870*/  BRA `(.L_x_875) ;  /* 0x0000000000207947 */ /* 0x000fea0003800000 */
.L_x_876:
        /* <DEDUP_REMOVED lines=8> */
.L_x_875:
[----:B------:R-:W-:Y:S05]  /*32900*/  BSYNC B0 ;  /* 0x0000000000007941 */ /* 0x000fea0003800000 */
.L_x_874:
[----:B------:R-:W-:Y:S02]  /*32910*/  VIADD R11, R11, 0x1 ;  /* 0x000000010b0b7836 */ /* 0x000fe40000000000 */
[----:B------:R-:W-:Y:S01]  /*32920*/  VIADD R10, R10, 0x4 ;  /* 0x000000040a0a7836 */ /* 0x000fe20000000000 */
[----:B------:R-:W-:Y:S06]  /*32930*/  @P2 BRA `(.L_x_881) ;  /* 0xfffffff000442947 */ /* 0x000fec000383ffff */
.L_x_841:
[----:B------:R-:W-:Y:S05]  /*32940*/  BSYNC B2 ;  /* 0x0000000000027941 */ /* 0x000fea0003800000 */
.L_x_838:
[----:B------:R-:W0:Y:S01]  /*32950*/  S2UR UR5, SR_CgaCtaId ;  /* 0x00000000000579c3 */ /* 0x000e220000008800 */
[----:B------:R-:W-:Y:S01]  /*32960*/  UMOV UR4, 0x400 ;  /* 0x0000040000047882 */ /* 0x000fe20000000000 */
[----:B------:R-:W-:Y:S02]  /*32970*/  R2UR UR6, R48 ;  /* 0x00000000300672ca */ /* 0x000fe400000e0000 */
[C---:B------:R-:W-:Y:S01]  /*32980*/  R2UR UR7, R49.reuse ;  /* 0x00000000310772ca */ /* 0x040fe200000e0000 */
[----:B0-----:R-:W-:Y:S01]  /*32990*/  ULEA UR4, UR5, UR4, 0x18 ;  /* 0x0000000405047291 */ /* 0x001fe2000f8ec0ff */
[----:B------:R-:W-:-:S08]  /*329a0*/  R2UR UR5, R49 ;  /* 0x00000000310572ca */ /* 0x000fd000000e0000 */
[----:B-1----:R-:W0:Y:S02]  /*329b0*/  LDS.64 R4, [UR4] ;  /* 0x00000004ff047984 */ /* 0x002e240008000a00 */
[----:B0-----:R-:W-:-:S05]  /*329c0*/  IMAD.WIDE R4, R3, 0x10, R4 ;  /* 0x0000001003047825 */ /* 0x001fca00078e0204 */
[----:B------:R-:W-:Y:S04]  /*329d0*/  ST.E desc[UR6][R4.64+0x20], R9 ;  /* 0x0000200904007985 */ /* 0x000fe8000c101906 */
[----:B--234-:R-:W0:Y:S02]  /*329e0*/  LDS.64 R6, [UR4] ;  /* 0x00000004ff067984 */ /* 0x01ce240008000a00 */
[----:B0-----:R-:W-:-:S05]  /*329f0*/  IMAD.WIDE R6, R3, 0x10, R6 ;  /* 0x0000001003067825 */ /* 0x001fca00078e0206 */
[----:B------:R-:W-:Y:S04]  /*32a00*/  ST.E desc[UR6][R6.64+0x28], R0 ;  /* 0x0000280006007985 */ /* 0x000fe8000c101906 */
[----:B------:R-:W0:Y:S01]  /*32a10*/  LDS.64 R10, [UR4] ;  /* 0x00000004ff0a7984 */ /* 0x000e220008000a00 */
[----:B------:R-:W-:Y:S01]  /*32a20*/  R2UR UR4, R48 ;  /* 0x00000000300472ca */ /* 0x000fe200000e0000 */
[----:B0-----:R-:W-:-:S12]  /*32a30*/  IMAD.WIDE R10, R3, 0x10, R10 ;  /* 0x00000010030a7825 */ /* 0x001fd800078e020a */
[----:B------:R1:W-:Y:S02]  /*32a40*/  ST.E desc[UR4][R10.64+0x30], RZ ;  /* 0x000030ff0a007985 */ /* 0x0003e4000c101904 */
.L_x_837:
[----:B------:R-:W-:Y:S02]  /*32a50*/  IMAD.MOV.U32 R4, RZ, RZ, R34 ;  /* 0x000000ffff047224 */ /* 0x000fe400078e0022 */
[----:B------:R-:W-:-:S04]  /*32a60*/  IMAD.MOV.U32 R5, RZ, RZ, 0x0 ;  /* 0x00000000ff057424 */ /* 0x000fc800078e00ff */
[----:B01---5:R-:W-:Y:S05]  /*32a70*/  RET.REL.NODEC R4 `(_Z5entryPcS_PiPxS1_S0_S0_P19HostDeviceInterfacei) ;  /* 0xfffffcd404607950 */ /* 0x023fea0003c3ffff */
        .type           $_Z5entryPcS_PiPxS1_S0_S0_P19HostDeviceInterfacei$_Z32edu_syr_pcpratts_string_constantPcS_Pi,@function
        .size           $_Z5entryPcS_PiPxS1_S0_S0_P19HostDeviceInterfacei$_Z32edu_syr_pcpratts_string_constantPcS_Pi,($_Z5entryPcS_PiPxS1_S0_S0_P19HostDeviceInterfacei$_Z35java_lang_StringBuilder_append10_9_PciiPi - $_Z5entryPcS_PiPxS1_S0_S0_P19HostDeviceInterfacei$_Z32edu_syr_pcpratts_string_constantPcS_Pi)
$_Z5entryPcS_PiPxS1_S0_S0_P19HostDeviceInterfacei$_Z32edu_syr_pcpratts_string_constantPcS_Pi:
[----:B------:R-:W0:Y:S01]  /*32a80*/  LDC.64 R20, c[0x0][0x358] ;  /* 0x0000d600ff147b82 */ /* 0x000e220000000a00 */
[----:B------:R-:W-:Y:S05]  /*32a90*/  YIELD ;  /* 0x0000000000007946 */ /* 0x000fea0003800000 */
[----:B------:R-:W1:Y:S01]  /*32aa0*/  LDCU UR4, c[0x0][0x2f8] ;  /* 0x00005f00ff0477ac */ /* 0x000e620008000800 */
[----:B------:R-:W-:Y:S01]  /*32ab0*/  BSSY B0, `(.L_x_882) ;  /* 0x000000c000007945 */ /* 0x000fe20003800000 */
[----:B------:R-:W-:Y:S02]  /*32ac0*/  IMAD.MOV.U32 R10, RZ, RZ, RZ ;  /* 0x000000ffff0a7224 */ /* 0x000fe400078e00ff */
[----:B-1----:R-:W-:-:S07]  /*32ad0*/  VIADD R3, R3, -UR4 ;  /* 0x8000000403037c36 */ /* 0x002fce0008000000 */
.L_x_883:
[----:B0-----:R-:W-:Y:S02]  /*32ae0*/  R2UR UR4, R20 ;  /* 0x00000000140472ca */ /* 0x001fe400000e0000 */
[----:B------:R-:W-:Y:S02]  /*32af0*/  R2UR UR5, R21 ;  /* 0x00000000150572ca */ /* 0x000fe400000e0000 */
[----:B------:R-:W-:-:S05]  /*32b00*/  IADD3 R8, P0, PT, R10, R7, RZ ;  /* 0x000000070a087210 */ /* 0x000fca0007f1e0ff */
[----:B------:R-:W-:-:S06]  /*32b10*/  IMAD.X R9, RZ, RZ, R13, P0 ;  /* 0x000000ffff097224 */ /* 0x000fcc00000e060d */
[----:B------:R-:W2:Y:S01]  /*32b20*/  LDG.E.U8 R8, desc[UR4][R8.64] ;  /* 0x0000000408087981 */ /* 0x000ea2000c1e1100 */
[----:B------:R-:W-:Y:S02]  /*32b30*/  IMAD.MOV.U32 R48, RZ, RZ, R10 ;  /* 0x000000ffff307224 */ /* 0x000fe400078e000a */
[----:B------:R-:W-:Y:S01]  /*32b40*/  VIADD R10, R10, 0x1 ;  /* 0x000000010a0a7836 */ /* 0x000fe20000000000 */
[----:B--2---:R-:W-:-:S13]  /*32b50*/  ISETP.NE.AND P0, PT, R8, RZ, PT ;  /* 0x000000ff0800720c */ /* 0x004fda0003f05270 */
[----:B------:R-:W-:Y:S05]  /*32b60*/  @P0 BRA `(.L_x_883) ;  /* 0xfffffffc00dc0947 */ /* 0x000fea000383ffff */
[----:B------:R-:W-:Y:S05]  /*32b70*/  BSYNC B0 ;  /* 0x0000000000007941 */ /* 0x000fea0003800000 */
.L_x_882:
        /* <DEDUP_REMOVED lines=15> */
[----:B------:R-:W0:Y:S01]  /*32c70*/  S2UR UR5, SR_CgaCtaId ;  /* 0x00000000000579c3 */ /* 0x000e220000008800 */
[----:B------:R-:W-:Y:S01]  /*32c80*/  UMOV UR4, 0x400 ;  /* 0x0000040000047882 */ /* 0x000fe20000000000 */
[----:B------:R-:W-:Y:S01]  /*32c90*/  SHF.R.S32.HI R5, RZ, 0x1f, R51 ;  /* 0x0000001fff057819 */ /* 0x000fe20000011433 */
[----:B------:R-:W-:Y:S04]  /*32ca0*/  BSSY B4, `(.L_x_884) ;  /* 0x0000302000047945 */ /* 0x000fe80003800000 */
[----:B------:R-:W-:Y:S01]  /*32cb0*/  BSSY B1, `(.L_x_885) ;  /* 0x0000183000017945 */ /* 0x000fe20003800000 */
[----:B0-----:R-:W-:-:S06]  /*32cc0*/  ULEA UR4, UR5, UR4, 0x18 ;  /* 0x0000000405047291 */ /* 0x001fcc000f8ec0ff */
[----:B------:R-:W-:-:S05]  /*32cd0*/  IMAD.U32 R54, RZ, RZ, UR4 ;  /* 0x00000004ff367e24 */ /* 0x000fca000f8e00ff */
[----:B------:R-:W0:Y:S01]  /*32ce0*/  LDS.128 R8, [R54] ;  /* 0x0000000036087984 */ /* 0x000e220000000c00 */
        /* <DEDUP_REMOVED lines=32> */
[----:B------:R-:W-:Y:S05]  /*32ef0*/  @!P0 BREAK B1 ;  /* 0x0000000000018942 */ /* 0x000fea0003800000 */
[----:B------:R-:W-:Y:S05]  /*32f00*/  @!P0 BRA `(.L_x_887) ;  /* 0x0000002c006c8947 */ /* 0x000fea0003800000 */
[----:B------:R-:W-:Y:S01]  /*32f10*/  ISETP.NE.AND P0, PT, R48, 0x1, PT ;  /* 0x000000013000780c */ /* 0x000fe20003f05270 */
[----:B------:R-:W-:Y:S01]  /*32f20*/  BSSY B3, `(.L_x_888) ;  /* 0x00000ea000037945 */ /* 0x000fe20003800000 */
[----:B------:R-:W-:-:S11]  /*32f30*/  IMAD.MOV.U32 R49, RZ, RZ, RZ ;  /* 0x000000ffff317224 */ /* 0x000fd600078e00ff */
[----:B------:R-:W-:Y:S05]  /*32f40*/  @!P0 BRA `(.L_x_889) ;  /* 0x0000000c009c8947 */ /* 0x000fea0003800000 */
[C---:B------:R-:W-:Y:S02]  /*32f50*/  LOP3.LUT R52, R48.reuse, 0xfffffffe, RZ, 0xc0, !PT ;  /* 0xfffffffe30347812 */ /* 0x040fe400078ec0ff */
[----:B0-----:R-:W-:Y:S02]  /*32f60*/  CS2R R50, SRZ ;  /* 0x0000000000327805 */ /* 0x001fe4000001ff00 */
[----:B------:R-:W-:Y:S01]  /*32f70*/  LOP3.LUT R49, R48, 0x7ffffffe, RZ, 0xc0, !PT ;  /* 0x7ffffffe30317812 */ /* 0x000fe200078ec0ff */
[----:B------:R-:W-:-:S07]  /*32f80*/  IMAD.MOV R52, RZ, RZ, -R52 ;  /* 0x000000ffff347224 */ /* 0x000fce00078e0a34 */
.L_x_905:
        /* <DEDUP_REMOVED lines=17> */
[----:B------:R-:W-:Y:S01]  /*330a0*/  MOV R56, 0x400 ;  /* 0x0000040000387802 */ /* 0x000fe20000000f00 */
[----:B------:R-:W-:Y:S01]  /*330b0*/  BSSY B2, `(.L_x_892) ;  /* 0x0000033000027945 */ /* 0x000fe20003800000 */
[----:B------:R-:W0:Y:S02]  /*330c0*/  S2R R61, SR_CgaCtaId ;  /* 0x00000000003d7919 */ /* 0x000e240000008800 */
[----:B0-----:R-:W-:Y:S02]  /*330d0*/  LEA R56, R61, R56, 0x18 ;  /* 0x000000383d387211 */ /* 0x001fe400078ec0ff */
        /* <DEDUP_REMOVED lines=22> */
[----:B------:R-:W-:Y:S02]  /*33240*/  R2UR UR12, R20 ;  /* 0x00000000140c72ca */ /* 0x000fe400000e0000 */
[----:B------:R-:W-:Y:S02]  /*33250*/  R2UR UR13, R21 ;  /* 0x00000000150d72ca */ /* 0x000fe400000e0000 */
[----:B------:R-:W-:-:S02]  /*33260*/  SHF.R.S32.HI R63, RZ, 0x1c, R57 ;  /* 0x0000001cff3f7819 */ /* 0x000fc40000011439 */
[----:B------:R-:W-:-:S05]  /*33270*/  IADD3 R54, P1, PT, R8, R61, RZ ;  /* 0x0000003d08367210 */ /* 0x000fca0007f3e0ff */
[----:B------:R-:W-:Y:S02]  /*33280*/  IMAD.X R55, R9, 0x1, R63, P1 ;  /* 0x0000000109377824 */ /* 0x000fe400008e063f */
[----:B------:R-:W-:-:S03]  /*33290*/  IMAD.MOV.U32 R9, RZ, RZ, 0xe18 ;  /* 0x00000e18ff097424 */ /* 0x000fc600078e00ff */
[----:B------:R-:W-:Y:S04]  /*332a0*/  ST.E.U8 desc[UR8][R54.64+0x3], R10 ;  /* 0x0000030a36007985 */ /* 0x000fe8000c101108 */
[----:B------:R-:W-:Y:S04]  /*332b0*/  ST.E desc[UR4][R54.64+0x4], R9 ;  /* 0x0000040936007985 */ /* 0x000fe8000c101904 */
[----:B------:R-:W-:Y:S04]  /*332c0*/  ST.E desc[UR10][R54.64+0x8], R11 ;  /* 0x0000080b36007985 */ /* 0x000fe8000c10190a */
[----:B------:R-:W-:Y:S04]  /*332d0*/  ST.E.U8 desc[UR4][R54.64], RZ ;  /* 0x000000ff36007985 */ /* 0x000fe8000c101104 */
[----:B------:R-:W-:Y:S04]  /*332e0*/  ST.E.U8 desc[UR6][R54.64+0x1], RZ ;  /* 0x000001ff36007985 */ /* 0x000fe8000c101106 */
[----:B------:R-:W-:Y:S04]  /*332f0*/  ST.E desc[UR12][R54.64+0x10], R65 ;  /* 0x0000104136007985 */ /* 0x000fe8000c10190c */
        /* <DEDUP_REMOVED lines=14> */
.L_x_893:
[----:B------:R-:W-:Y:S05]  /*333e0*/  BSYNC B2 ;  /* 0x0000000000027941 */ /* 0x000fea0003800000 */
.L_x_892:
        /* <DEDUP_REMOVED lines=32> */
.L_x_895:
[----:B------:R-:W-:Y:S05]  /*335f0*/  BSYNC B2 ;  /* 0x0000000000027941 */ /* 0x000fea0003800000 */
.L_x_894:
[----:B------:R1:W-:Y:S01]  /*33600*/  STL [R3], R10 ;  /* 0x0000000a03007387 */ /* 0x0003e20000100800 */
[----:B------:R-:W-:Y:S05]  /*33610*/  BRA `(.L_x_896) ;  /* 0x0000000000147947 */ /* 0x000fea0003800000 */
.L_x_891:
[----:B------:R-:W-:Y:S02]  /*33620*/  R2UR UR4, R20 ;  /* 0x00000000140472ca */ /* 0x000fe400000e0000 */
[----:B------:R-:W-:Y:S02]  /*33630*/  R2UR UR5, R21 ;  /* 0x00000000150572ca */ /* 0x000fe400000e0000 */
[----:B------:R-:W-:-:S05]  /*33640*/  IADD3 R8, P0, PT, R42, R51, RZ ;  /* 0x000000332a087210 */ /* 0x000fca0007f1e0ff */
[----:B------:R-:W-:-:S06]  /*33650*/  IMAD.X R9, RZ, RZ, R43, P0 ;  /* 0x000000ffff097224 */ /* 0x000fcc00000e062b */
[----:B------:R2:W-:Y:S02]  /*33660*/  ST.E desc[UR4][R8.64+0x20], RZ ;  /* 0x000020ff08007985 */ /* 0x0005e4000c101904 */
.L_x_896:
[----:B------:R-:W-:Y:S05]  /*33670*/  BSYNC B0 ;  /* 0x0000000000007941 */ /* 0x000fea0003800000 */
.L_x_890:
        /* <DEDUP_REMOVED lines=67> */
.L_x_900:
[----:B------:R-:W-:Y:S01]  /*33ab0*/  IMAD.MOV.U32 R8, RZ, RZ, 0x5272 ;  /* 0x00005272ff087424 */ /* 0x000fe200078e00ff */
[----:B------:R-:W-:Y:S01]  /*33ac0*/  PLOP3.LUT P0, PT, PT, PT, PT, 0x8, 0x80 ;  /* 0x000000000080781c */ /* 0x000fe20003f0e170 */
[----:B------:R-:W-:-:S03]  /*33ad0*/  IMAD.MOV.U32 R57, RZ, RZ, -0x1 ;  /* 0xffffffffff397424 */ /* 0x000fc600078e00ff */
[----:B------:R0:W-:Y:S09]  /*33ae0*/  STL [R3], R8 ;  /* 0x0000000803007387 */ /* 0x0001f20000100800 */
.L_x_901:
[----:B------:R-:W-:Y:S05]  /*33af0*/  BSYNC B2 ;  /* 0x0000000000027941 */ /* 0x000fea0003800000 */
.L_x_899:
        /* <DEDUP_REMOVED lines=31> */
.L_x_903:
[----:B------:R-:W-:Y:S05]  /*33cf0*/  BSYNC B2 ;  /* 0x0000000000027941 */ /* 0x000fea0003800000 */
.L_x_902:
[----:B------:R2:W-:Y:S01]  /*33d00*/  STL [R3], R10 ;  /* 0x0000000a03007387 */ /* 0x0005e20000100800 */
[----:B------:R-:W-:Y:S05]  /*33d10*/  BRA `(.L_x_904) ;  /* 0x0000000000187947 */ /* 0x000fea0003800000 */
.L_x_898:
[----:B------:R-:W-:Y:S01]  /*33d20*/  VIADD R9, R51, 0x4 ;  /* 0x0000000433097836 */ /* 0x000fe20000000000 */
[----:B------:R-:W-:Y:S02]  /*33d30*/  R2UR UR4, R20 ;  /* 0x00000000140472ca */ /* 0x000fe400000e0000 */
[----:B------:R-:W-:Y:S02]  /*33d40*/  R2UR UR5, R21 ;  /* 0x00000000150572ca */ /* 0x000fe400000e0000 */
[----:B------:R-:W-:-:S05]  /*33d50*/  IADD3 R8, P0, PT, R42, R9, RZ ;  /* 0x000000092a087210 */ /* 0x000fca0007f1e0ff */
[----:B------:R-:W-:-:S06]  /*33d60*/  IMAD.X R9, RZ, RZ, R43, P0 ;  /* 0x000000ffff097224 */ /* 0x000fcc00000e062b */
[----:B------:R0:W-:Y:S02]  /*33d70*/  ST.E desc[UR4][R8.64+0x20], RZ ;  /* 0x000020ff08007985 */ /* 0x0001e4000c101904 */
.L_x_904:
[----:B------:R-:W-:Y:S05]  /*33d80*/  BSYNC B0 ;  /* 0x0000000000007941 */ /* 0x000fea0003800000 */
.L_x_897:
[----:B------:R-:W-:Y:S02]  /*33d90*/  VIADD R50, R50, 0x2 ;  /* 0x0000000232327836 */ /* 0x000fe40000000000 */
[----:B------:R-:W-:Y:S01]  /*33da0*/  VIADD R51, R51, 0x8 ;  /* 0x0000000833337836 */ /* 0x000fe20000000000 */
[----:B------:R-:W-:Y:S06]  /*33db0*/  @P2 BRA `(.L_x_905) ;  /* 0xfffffff000742947 */ /* 0x000fec000383ffff */
.L_x_889:
[----:B------:R-:W-:Y:S05]  /*33dc0*/  BSYNC B3 ;  /* 0x0000000000037941 */ /* 0x000fea0003800000 */
.L_x_888:
[----:B------:R-:W-:Y:S01]  /*33dd0*/  ISETP.NE.AND P0, PT, R34, RZ, PT ;  /* 0x000000ff2200720c */ /* 0x000fe20003f05270 */
[----:B------:R-:W-:-:S12]  /*33de0*/  BSSY B0, `(.L_x_886) ;  /* 0x000006c000007945 */ /* 0x000fd80003800000 */
        /* <DEDUP_REMOVED lines=63> */
.L_x_909:
[----:B------:R-:W-:Y:S01]  /*341e0*/  IMAD.MOV.U32 R8, RZ, RZ, 0x5272 ;  /* 0x00005272ff087424 */ /* 0x000fe200078e00ff */
[----:B------:R-:W-:Y:S01]  /*341f0*/  PLOP3.LUT P0, PT, PT, PT, PT, 0x8, 0x80 ;  /* 0x000000000080781c */ /* 0x000fe20003f0e170 */
[----:B------:R-:W-:-:S03]  /*34200*/  IMAD.MOV.U32 R43, RZ, RZ, -0x1 ;  /* 0xffffffffff2b7424 */ /* 0x000fc600078e00ff */
[----:B------:R0:W-:Y:S09]  /*34210*/  STL [R3], R8 ;  /* 0x0000000803007387 */ /* 0x0001f20000100800 */
.L_x_910:
[----:B------:R-:W-:Y:S05]  /*34220*/  BSYNC B2 ;  /* 0x0000000000027941 */ /* 0x000fea0003800000 */
.L_x_908:
        /* <DEDUP_REMOVED lines=31> */
.L_x_912:
[----:B------:R-:W-:Y:S05]  /*34420*/  BSYNC B2 ;  /* 0x0000000000027941 */ /* 0x000fea0003800000 */
.L_x_911:
[----:B------:R4:W-:Y:S01]  /*34430*/  STL [R3], R10 ;  /* 0x0000000a03007387 */ /* 0x0009e20000100800 */
[----:B------:R-:W-:Y:S05]  /*34440*/  BRA `(.L_x_906) ;  /* 0x0000000000147947 */ /* 0x000fea0003800000 */
.L_x_907:
[----:B------:R-:W-:Y:S02]  /*34450*/  R2UR UR4, R20 ;  /* 0x00000000140472ca */ /* 0x000fe400000e0000 */
[----:B------:R-:W-:Y:S02]  /*34460*/  R2UR UR5, R21 ;  /* 0x00000000150572ca */ /* 0x000fe400000e0000 */
[----:B------:R-:W-:-:S05]  /*34470*/  LEA R8, P0, R49, R42, 0x2 ;  /* 0x0000002a31087211 */ /* 0x000fca00078010ff */
[----:B------:R-:W-:-:S06]  /*34480*/  IMAD.X R9, RZ, RZ, R43, P0 ;  /* 0x000000ffff097224 */ /* 0x000fcc00000e062b */
[----:B------:R3:W-:Y:S02]  /*34490*/  ST.E desc[UR4][R8.64+0x20], RZ ;  /* 0x000020ff08007985 */ /* 0x0007e4000c101904 */
.L_x_906:
[----:B------:R-:W-:Y:S05]  /*344a0*/  BSYNC B0 ;  /* 0x0000000000007941 */ /* 0x000fea0003800000 */
.L_x_886:
[----:B------:R-:W-:-:S13]  /*344b0*/  ISETP.NE.AND P0, PT, R48, RZ, PT ;  /* 0x000000ff3000720c */ /* 0x000fda0003f05270 */
[----:B------:R-:W-:Y:S05]  /*344c0*/  @!P0 BREAK B1 ;  /* 0x0000000000018942 */ /* 0x000fea0003800000 */
[----:B------:R-:W-:Y:S05]  /*344d0*/  @!P0 BRA `(.L_x_887) ;  /* 0x0000001400f88947 */ /* 0x000fea0003800000 */
[----:B------:R-:W-:Y:S05]  /*344e0*/  BSYNC B1 ;  /* 0x0000000000017941 */ /* 0x000fea0003800000 */
.L_x_885:
[----:B------:R-:W-:Y:S01]  /*344f0*/  ISETP.NE.AND P0, PT, R48, 0x1, PT ;  /* 0x000000013000780c */ /* 0x000fe20003f05270 */
[----:B------:R-:W-:Y:S01]  /*34500*/  BSSY B1, `(.L_x_913) ;  /* 0x00000ff000017945 */ /* 0x000fe20003800000 */
[----:B------:R-:W-:-:S11]  /*34510*/  IMAD.MOV.U32 R50, RZ, RZ, RZ ;  /* 0x000000ffff327224 */ /* 0x000fd600078e00ff */
[----:B------:R-:W-:Y:S05]  /*34520*/  @!P0 BRA `(.L_x_914) ;  /* 0x0000000c00f08947 */ /* 0x000fea0003800000 */
[----:B------:R-:W-:Y:S01]  /*34530*/  IADD3 R42, P0, PT, R7, 0x1, RZ ;  /* 0x00000001072a7810 */ /* 0x000fe20007f1e0ff */
[----:B0-----:R-:W-:Y:S01]  /*34540*/  IMAD.MOV.U32 R51, RZ, RZ, RZ ;  /* 0x000000ffff337224 */ /* 0x001fe200078e00ff */
[C---:B------:R-:W-:Y:S01]  /*34550*/  LOP3.LUT R53, R48.reuse, 0xfffffffe, RZ, 0xc0, !PT ;  /* 0xfffffffe30357812 */ /* 0x040fe200078ec0ff */
[----:B------:R-:W-:Y:S01]  /*34560*/  IMAD.MOV.U32 R52, RZ, RZ, RZ ;  /* 0x000000ffff347224 */ /* 0x000fe200078e00ff */
[----:B------:R-:W-:Y:S01]  /*34570*/  LOP3.LUT R50, R48, 0x7ffffffe, RZ, 0xc0, !PT ;  /* 0x7ffffffe30327812 */ /* 0x000fe200078ec0ff */
[----:B------:R-:W-:Y:S02]  /*34580*/  IMAD.X R43, RZ, RZ, R13, P0 ;  /* 0x000000ffff2b7224 */ /* 0x000fe400000e060d */
[----:B------:R-:W-:-:S07]  /*34590*/  IMAD.MOV R53, RZ, RZ, -R53 ;  /* 0x000000ffff357224 */ /* 0x000fce00078e0a35 */
.L_x_931:
[----:B------:R-:W-:Y:S01]  /*345a0*/  ISETP.NE.AND P0, PT, R5, -0x1, PT ;  /* 0xffffffff0500780c */ /* 0x000fe20003f05270 */
[----:B------:R-:W-:Y:S01]  /*345b0*/  VIADD R53, R53, 0x2 ;  /* 0x0000000235357836 */ /* 0x000fe20000000000 */
[----:B------:R-:W-:Y:S05]  /*345c0*/  YIELD ;  /* 0x0000000000007946 */ /* 0x000fea0003800000 */
[----:B------:R-:W-:Y:S01]  /*345d0*/  BSSY B0, `(.L_x_915) ;  /* 0x0000073000007945 */ /* 0x000fe20003800000 */
[----:B------:R-:W-:Y:S01]  /*345e0*/  ISETP.NE.AND P2, PT, R53, RZ, PT ;  /* 0x000000ff3500720c */ /* 0x000fe20003f45270 */
[----:B------:R-:W-:-:S04]  /*345f0*/  VIADD R55, R52, 0x1 ;  /* 0x0000000134377836 */ /* 0x000fc80000000000 */
[----:B01-3--:R-:W-:-:S05]  /*34600*/  @!P0 IMAD.MOV.U32 R8, RZ, RZ, 0x5368 ;  /* 0x00005368ff088424 */ /* 0x00bfca00078e00ff */
[----:B------:R0:W-:Y:S01]  /*34610*/  @!P0 STL [R3], R8 ;  /* 0x0000000803008387 */ /* 0x0001e20000100800 */
[----:B------:R-:W-:Y:S05]  /*34620*/  @!P0 BRA `(.L_x_916) ;  /* 0x0000000400b48947 */ /* 0x000fea0003800000 */
[----:B------:R-:W1:Y:S01]  /*34630*/  S2R R9, SR_CgaCtaId ;  /* 0x0000000000097919 */ /* 0x000e620000008800 */
[----:B------:R-:W-:Y:S02]  /*34640*/  MOV R54, 0x400 ;  /* 0x0000040000367802 */ /* 0x000fe40000000f00 */
[----:B------:R-:W-:Y:S02]  /*34650*/  R2UR UR4, R20 ;  /* 0x00000000140472ca */ /* 0x000fe400000e0000 */
[----:B------:R-:W-:Y:S02]  /*34660*/  R2UR UR5, R21 ;  /* 0x00000000150572ca */ /* 0x000fe400000e0000 */
[----:B-1----:R-:W-:-:S05]  /*34670*/  LEA R54, R9, R54, 0x18 ;  /* 0x0000003609367211 */ /* 0x002fca00078ec0ff */
[----:B0-2-4-:R-:W0:Y:S02]  /*34680*/  LDS.128 R8, [R54] ;  /* 0x0000000036087984 */ /* 0x015e240000000c00 */
        /* <DEDUP_REMOVED lines=58> */
.L_x_919:
[----:B------:R-:W-:Y:S05]  /*34a30*/  BSYNC B2 ;  /* 0x0000000000027941 */ /* 0x000fea0003800000 */
.L_x_918:
        /* <DEDUP_REMOVED lines=32> */
.L_x_921:
[----:B------:R-:W-:Y:S05]  /*34c40*/  BSYNC B2 ;  /* 0x0000000000027941 */ /* 0x000fea0003800000 */
.L_x_920:
[----:B------:R1:W-:Y:S01]  /*34c50*/  STL [R3], R10 ;  /* 0x0000000a03007387 */ /* 0x0003e20000100800 */
[----:B------:R-:W-:Y:S05]  /*34c60*/  BRA `(.L_x_916) ;  /* 0x0000000000247947 */ /* 0x000fea0003800000 */
.L_x_917:
[----:B------:R-:W-:Y:S02]  /*34c70*/  R2UR UR4, R20 ;  /* 0x00000000140472ca */ /* 0x000fe400000e0000 */
[----:B------:R-:W-:-:S13]  /*34c80*/  R2UR UR5, R21 ;  /* 0x00000000150572ca */ /* 0x000fda00000e0000 */
[----:B------:R-:W2:Y:S01]  /*34c90*/  LDG.E.U8 R11, desc[UR4][R42.64+-0x1] ;  /* 0xffffff042a0b7981 */ /* 0x000ea2000c1e1100 */
[----:B------:R-:W-:Y:S02]  /*34ca0*/  R2UR UR6, R20 ;  /* 0x00000000140672ca */ /* 0x000fe400000e0000 */
[----:B------:R-:W-:Y:S02]  /*34cb0*/  R2UR UR7, R21 ;  /* 0x00000000150772ca */ /* 0x000fe400000e0000 */
[----:B------:R-:W-:-:S05]  /*34cc0*/  IADD3 R8, P0, PT, R48, R51, RZ ;  /* 0x0000003330087210 */ /* 0x000fca0007f1e0ff */
[----:B------:R-:W-:-:S05]  /*34cd0*/  IMAD.X R9, RZ, RZ, R49, P0 ;  /* 0x000000ffff097224 */ /* 0x000fca00000e0631 */
[----:B------:R3:W-:Y:S04]  /*34ce0*/  ST.E desc[UR4][R8.64+0x20], RZ ;  /* 0x000020ff08007985 */ /* 0x0007e8000c101904 */
[----:B--2---:R3:W-:Y:S02]  /*34cf0*/  ST.E.U8 desc[UR6][R8.64+0x20], R11 ;  /* 0x0000200b08007985 */ /* 0x0047e4000c101106 */
.L_x_916:
[----:B------:R-:W-:Y:S05]  /*34d00*/  BSYNC B0 ;  /* 0x0000000000007941 */ /* 0x000fea0003800000 */
.L_x_915:
[----:B------:R-:W-:Y:S01]  /*34d10*/  ISETP.NE.AND P0, PT, R5, -0x1, PT ;  /* 0xffffffff0500780c */ /* 0x000fe20003f05270 */
[----:B------:R-:W-:-:S12]  /*34d20*/  BSSY B0, `(.L_x_922) ;  /* 0x0000077000007945 */ /* 0x000fd80003800000 */
[----:B------:R-:W-:Y:S05]  /*34d30*/  @!P0 BRA `(.L_x_923) ;  /* 0x0000000400cc8947 */ /* 0x000fea0003800000 */
[----:B---3--:R-:W3:Y:S01]  /*34d40*/  S2R R9, SR_CgaCtaId ;  /* 0x0000000000097919 */ /* 0x008ee20000008800 */
[----:B------:R-:W-:Y:S02]  /*34d50*/  MOV R54, 0x400 ;  /* 0x0000040000367802 */ /* 0x000fe40000000f00 */
[----:B------:R-:W-:Y:S02]  /*34d60*/  R2UR UR4, R20 ;  /* 0x00000000140472ca */ /* 0x000fe400000e0000 */
[----:B------:R-:W-:Y:S02]  /*34d70*/  R2UR UR5, R21 ;  /* 0x00000000150572ca */ /* 0x000fe400000e0000 */
[----:B---3--:R-:W-:-:S05]  /*34d80*/  LEA R54, R9, R54, 0x18 ;  /* 0x0000003609367211 */ /* 0x008fca00078ec0ff */
[----:B012-4-:R-:W0:Y:S02]  /*34d90*/  LDS.128 R8, [R54] ;  /* 0x0000000036087984 */ /* 0x017e240000000c00 */
        /* <DEDUP_REMOVED lines=59> */
.L_x_926:
[----:B------:R-:W-:Y:S01]  /*35150*/  IMAD.MOV.U32 R8, RZ, RZ, 0x5272 ;  /* 0x00005272ff087424 */ /* 0x000fe200078e00ff */
[----:B------:R-:W-:Y:S01]  /*35160*/  PLOP3.LUT P0, PT, PT, PT, PT, 0x8, 0x80 ;  /* 0x000000000080781c */ /* 0x000fe20003f0e170 */
[----:B------:R-:W-:-:S03]  /*35170*/  IMAD.MOV.U32 R49, RZ, RZ, -0x1 ;  /* 0xffffffffff317424 */ /* 0x000fc600078e00ff */
[----:B------:R0:W-:Y:S09]  /*35180*/  STL [R3], R8 ;  /* 0x0000000803007387 */ /* 0x0001f20000100800 */
.L_x_927:
[----:B------:R-:W-:Y:S05]  /*35190*/  BSYNC B2 ;  /* 0x0000000000027941 */ /* 0x000fea0003800000 */
.L_x_925:
        /* <DEDUP_REMOVED lines=31> */
.L_x_929:
[----:B------:R-:W-:Y:S05]  /*35390*/  BSYNC B2 ;  /* 0x0000000000027941 */ /* 0x000fea0003800000 */
.L_x_928:
[----:B------:R2:W-:Y:S01]  /*353a0*/  STL [R3], R10 ;  /* 0x0000000a03007387 */ /* 0x0005e20000100800 */
[----:B------:R-:W-:Y:S05]  /*353b0*/  BRA `(.L_x_930) ;  /* 0x0000000000347947 */ /* 0x000fea0003800000 */
.L_x_924:
[----:B------:R-:W-:Y:S02]  /*353c0*/  R2UR UR4, R20 ;  /* 0x00000000140472ca */ /* 0x000fe400000e0000 */
[----:B------:R-:W-:-:S13]  /*353d0*/  R2UR UR5, R21 ;  /* 0x00000000150572ca */ /* 0x000fda00000e0000 */
[----:B------:R-:W2:Y:S01]  /*353e0*/  LDG.E.U8 R11, desc[UR4][R42.64] ;  /* 0x000000042a0b7981 */ /* 0x000ea2000c1e1100 */
[----:B------:R-:W-:Y:S01]  /*353f0*/  VIADD R9, R51, 0x4 ;  /* 0x0000000433097836 */ /* 0x000fe20000000000 */
[----:B------:R-:W-:Y:S02]  /*35400*/  R2UR UR6, R20 ;  /* 0x00000000140672ca */ /* 0x000fe400000e0000 */
[----:B------:R-:W-:Y:S02]  /*35410*/  R2UR UR7, R21 ;  /* 0x00000000150772ca */ /* 0x000fe400000e0000 */
[----:B------:R-:W-:-:S05]  /*35420*/  IADD3 R8, P0, PT, R48, R9, RZ ;  /* 0x0000000930087210 */ /* 0x000fca0007f1e0ff */
[----:B------:R-:W-:-:S05]  /*35430*/  IMAD.X R9, RZ, RZ, R49, P0 ;  /* 0x000000ffff097224 */ /* 0x000fca00000e0631 */
[----:B------:R0:W-:Y:S04]  /*35440*/  ST.E desc[UR4][R8.64+0x20], RZ ;  /* 0x000020ff08007985 */ /* 0x0001e8000c101904 */
[----:B--2---:R0:W-:Y:S01]  /*35450*/  ST.E.U8 desc[UR6][R8.64+0x20], R11 ;  /* 0x0000200b08007985 */ /* 0x0041e2000c101106 */
[----:B------:R-:W-:Y:S05]  /*35460*/  BRA `(.L_x_930) ;  /* 0x0000000000087947 */ /* 0x000fea0003800000 */
.L_x_923:
[----:B0--3--:R-:W-:-:S05]  /*35470*/  IMAD.MOV.U32 R8, RZ, RZ, 0x5368 ;  /* 0x00005368ff087424 */ /* 0x009fca00078e00ff */
[----:B------:R3:W-:Y:S02]  /*35480*/  STL [R3], R8 ;  /* 0x0000000803007387 */ /* 0x0007e40000100800 */
.L_x_930:
[----:B------:R-:W-:Y:S05]  /*35490*/  BSYNC B0 ;  /* 0x0000000000007941 */ /* 0x000fea0003800000 */
.L_x_922:
[----:B------:R-:W-:Y:S01]  /*354a0*/  IADD3 R42, P0, PT, R42, 0x2, RZ ;  /* 0x000000022a2a7810 */ /* 0x000fe20007f1e0ff */
[----:B------:R-:W-:Y:S02]  /*354b0*/  VIADD R52, R52, 0x2 ;  /* 0x0000000234347836 */ /* 0x000fe40000000000 */
[----:B------:R-:W-:Y:S02]  /*354c0*/  VIADD R51, R51, 0x8 ;  /* 0x0000000833337836 */ /* 0x000fe40000000000 */
[----:B------:R-:W-:Y:S01]  /*354d0*/  IMAD.X R43, RZ, RZ, R43, P0 ;  /* 0x000000ffff2b7224 */ /* 0x000fe200000e062b */
[----:B------:R-:W-:Y:S07]  /*354e0*/  @P2 BRA `(.L_x_931) ;  /* 0xfffffff0002c2947 */ /* 0x000fee000383ffff */
.L_x_914:
[----:B------:R-:W-:Y:S05]  /*354f0*/  BSYNC B1 ;  /* 0x0000000000017941 */ /* 0x000fea0003800000 */
.L_x_913:
[----:B------:R-:W-:-:S13]  /*35500*/  ISETP.NE.AND P0, PT, R34, RZ, PT ;  /* 0x000000ff2200720c */ /* 0x000fda0003f05270 */
[----:B------:R-:W-:Y:S05]  /*35510*/  @!P0 BRA `(.L_x_887) ;  /* 0x0000000400e88947 */ /* 0x000fea0003800000 */
[----:B------:R-:W-:Y:S02]  /*35520*/  ISETP.NE.AND P1, PT, R5, -0x1, PT ;  /* 0xffffffff0500780c */ /* 0x000fe40003f25270 */
[----:B------:R-:W-:-:S05]  /*35530*/  IADD3 R42, P0, PT, R50, R7, RZ ;  /* 0x00000007322a7210 */ /* 0x000fca0007f1e0ff */
[----:B------:R-:W-:-:S06]  /*35540*/  IMAD.X R43, RZ, RZ, R13, P0 ;  /* 0x000000ffff2b7224 */ /* 0x000fcc00000e060d */
[----:B------:R-:W-:Y:S05]  /*35550*/  @!P1 BRA `(.L_x_932) ;  /* 0x0000000400d09947 */ /* 0x000fea0003800000 */
[----:B01-3--:R-:W0:Y:S01]  /*35560*/  S2R R8, SR_CgaCtaId ;  /* 0x0000000000087919 */ /* 0x00be220000008800 */
[----:B------:R-:W-:Y:S02]  /*35570*/  MOV R7, 0x400 ;  /* 0x0000040000077802 */ /* 0x000fe40000000f00 */
[C---:B------:R-:W-:Y:S02]  /*35580*/  R2UR UR6, R20.reuse ;  /* 0x00000000140672ca */ /* 0x040fe400000e0000 */
[C---:B------:R-:W-:Y:S02]  /*35590*/  R2UR UR7, R21.reuse ;  /* 0x00000000150772ca */ /* 0x040fe400000e0000 */
[----:B------:R-:W-:Y:S02]  /*355a0*/  R2UR UR4, R20 ;  /* 0x00000000140472ca */ /* 0x000fe400000e0000 */
[----:B------:R-:W-:-:S13]  /*355b0*/  R2UR UR5, R21 ;  /* 0x00000000150572ca */ /* 0x000fda00000e0000 */
[----:B------:R1:W5:Y:S01]  /*355c0*/  LDG.E.U8 R43, desc[UR4][R42.64] ;  /* 0x000000042a2b7981 */ /* 0x000362000c1e1100 */
[----:B0-----:R-:W-:-:S05]  /*355d0*/  LEA R7, R8, R7, 0x18 ;  /* 0x0000000708077211 */ /* 0x001fca00078ec0ff */
[----:B--2-4-:R-:W0:Y:S02]  /*355e0*/  LDS.128 R8, [R7] ;  /* 0x0000000007087984 */ /* 0x014e240000000c00 */
[----:B0-----:R-:W-:-:S05]  /*355f0*/  IMAD.WIDE R48, R5, 0x10, R8 ;  /* 0x0000001005307825 */ /* 0x001fca00078e0208 */
[----:B------:R-:W2:Y:S02]  /*35600*/  LD.E R13, desc[UR6][R48.64+0xc] ;  /* 0x00000c06300d7980 */ /* 0x000ea4000c101900 */
[----:B--2---:R-:W-:-:S13]  /*35610*/  ISETP.GE.AND P0, PT, R50, R13, PT ;  /* 0x0000000d3200720c */ /* 0x004fda0003f06270 */
[----:B-1----:R-:W-:Y:S05]  /*35620*/  @!P0 BRA `(.L_x_933) ;  /* 0x0000000400788947 */ /* 0x002fea0003800000 */
[----:B------:R-:W-:Y:S01]  /*35630*/  R2UR UR4, R20 ;  /* 0x00000000140472ca */ /* 0x000fe200000e0000 */
[----:B------:R-:W-:Y:S01]  /*35640*/  IMAD.MOV.U32 R42, RZ, RZ, 0x30 ;  /* 0x00000030ff2a7424 */ /* 0x000fe200078e00ff */
[----:B------:R-:W-:Y:S01]  /*35650*/  R2UR UR5, R21 ;  /* 0x00000000150572ca */ /* 0x000fe200000e0000 */
[----:B-----5:R-:W-:-:S12]  /*35660*/  IMAD.MOV.U32 R43, RZ, RZ, 0x0 ;  /* 0x00000000ff2b7424 */ /* 0x020fd800078e00ff */
        /* <DEDUP_REMOVED lines=51> */
.L_x_935:
[----:B------:R-:W-:Y:S01]  /*359a0*/  IMAD.MOV.U32 R8, RZ, RZ, 0x5272 ;  /* 0x00005272ff087424 */ /* 0x000fe200078e00ff */
[----:B------:R-:W-:Y:S01]  /*359b0*/  PLOP3.LUT P0, PT, PT, PT, PT, 0x8, 0x80 ;  /* 0x000000000080781c */ /* 0x000fe20003f0e170 */
[----:B------:R-:W-:-:S03]  /*359c0*/  IMAD.MOV.U32 R11, RZ, RZ, -0x1 ;  /* 0xffffffffff0b7424 */ /* 0x000fc600078e00ff */
[----:B------:R0:W-:Y:S09]  /*359d0*/  STL [R3], R8 ;  /* 0x0000000803007387 */ /* 0x0001f20000100800 */
.L_x_936:
[----:B------:R-:W-:Y:S05]  /*359e0*/  BSYNC B0 ;  /* 0x0000000000007941 */ /* 0x000fea0003800000 */
.L_x_934:
        /* <DEDUP_REMOVED lines=31> */
.L_x_938:
[----:B------:R-:W-:Y:S05]  /*35be0*/  BSYNC B0 ;  /* 0x0000000000007941 */ /* 0x000fea0003800000 */
.L_x_937:
[----:B------:R2:W-:Y:S01]  /*35bf0*/  STL [R3], R10 ;  /* 0x0000000a03007387 */ /* 0x0005e20000100800 */
[----:B------:R-:W-:Y:S05]  /*35c00*/  BRA `(.L_x_887) ;  /* 0x00000000002c7947 */ /* 0x000fea0003800000 */
.L_x_933:
[C---:B------:R-:W-:Y:S02]  /*35c10*/  R2UR UR4, R20.reuse ;  /* 0x00000000140472ca */ /* 0x040fe400000e0000 */
[C---:B------:R-:W-:Y:S02]  /*35c20*/  R2UR UR5, R21.reuse ;  /* 0x00000000150572ca */ /* 0x040fe400000e0000 */
[----:B------:R-:W-:Y:S02]  /*35c30*/  R2UR UR6, R20 ;  /* 0x00000000140672ca */ /* 0x000fe400000e0000 */
[----:B------:R-:W-:Y:S02]  /*35c40*/  R2UR UR7, R21 ;  /* 0x00000000150772ca */ /* 0x000fe400000e0000 */
[----:B------:R-:W-:-:S05]  /*35c50*/  LEA R50, P0, R50, R48, 0x2 ;  /* 0x0000003032327211 */ /* 0x000fca00078010ff */
[----:B------:R-:W-:-:S05]  /*35c60*/  IMAD.X R51, RZ, RZ, R49, P0 ;  /* 0x000000ffff337224 */ /* 0x000fca00000e0631 */
[----:B------:R0:W-:Y:S04]  /*35c70*/  ST.E desc[UR4][R50.64+0x20], RZ ;  /* 0x000020ff32007985 */ /* 0x0001e8000c101904 */
[----:B-----5:R0:W-:Y:S01]  /*35c80*/  ST.E.U8 desc[UR6][R50.64+0x20], R43 ;  /* 0x0000202b32007985 */ /* 0x0201e2000c101106 */
[----:B------:R-:W-:Y:S05]  /*35c90*/  BRA `(.L_x_887) ;  /* 0x0000000000087947 */ /* 0x000fea0003800000 */
.L_x_932:
[----:B01-3--:R-:W-:-:S05]  /*35ca0*/  IMAD.MOV.U32 R8, RZ, RZ, 0x5368 ;  /* 0x00005368ff087424 */ /* 0x00bfca00078e00ff */
[----:B------:R0:W-:Y:S02]  /*35cb0*/  STL [R3], R8 ;  /* 0x0000000803007387 */ /* 0x0001e40000100800 */
.L_x_887:
[----:B------:R-:W-:Y:S05]  /*35cc0*/  BSYNC B4 ;  /* 0x0000000000047941 */ /* 0x000fea0003800000 */
.L_x_884:
[----:B------:R-:W-:Y:S01]  /*35cd0*/  R2UR UR4, R20 ;  /* 0x00000000140472ca */ /* 0x000fe200000e0000 */
[----:B------:R-:W-:Y:S01]  /*35ce0*/  IMAD.MOV.U32 R42, RZ, RZ, 0x30 ;  /* 0x00000030ff2a7424 */ /* 0x000fe200078e00ff */
[----:B------:R-:W-:Y:S01]  /*35cf0*/  R2UR UR5, R21 ;  /* 0x00000000150572ca */ /* 0x000fe200000e0000 */
[----:B0-----:R-:W-:-:S12]  /*35d00*/  IMAD.MOV.U32 R43, RZ, RZ, 0x0 ;  /* 0x00000000ff2b7424 */ /* 0x001fd800078e00ff */
[----:B------:R-:W5:Y:S01]  /*35d10*/  ATOMG.E.ADD.64.STRONG.GPU PT, R42, desc[UR4][R14.64+0x8], R42 ;  /* 0x8000082a0e2a79a8 */ /* 0x000f6200081ef504 */
[----:B------:R-:W0:Y:S01]  /*35d20*/  S2UR UR5, SR_CgaCtaId ;  /* 0x00000000000579c3 */ /* 0x000e220000008800 */
[----:B------:R-:W-:Y:S02]  /*35d30*/  UMOV UR4, 0x400 ;  /* 0x0000040000047882 */ /* 0x000fe40000000000 */
[----:B0-----:R-:W-:-:S06]  /*35d40*/  ULEA UR4, UR5, UR4, 0x18 ;  /* 0x0000000405047291 */ /* 0x001fcc000f8ec0ff */
[----:B------:R-:W-:-:S05]  /*35d50*/  IMAD.U32 R48, RZ, RZ, UR4 ;  /* 0x00000004ff307e24 */ /* 0x000fca000f8e00ff */
[----:B-1234-:R-:W0:Y:S01]  /*35d60*/  LDS.128 R8, [R48] ;  /* 0x0000000030087984 */ /* 0x01ee220000000c00 */
[----:B-----5:R-:W-:-:S05]  /*35d70*/  IADD3 R7, P0, PT, R42, 0x38, RZ ;  /* 0x000000382a077810 */ /* 0x020fca0007f1e0ff */
        /* <DEDUP_REMOVED lines=93> */
[----:B-1----:R-:W-:-:S07]  /*36350*/  IMAD.MOV R52, RZ, RZ, -R34 ;  /* 0x000000ffff347224 */ /* 0x002fce00078e0a22 */
.L_x_961:
        /* <DEDUP_REMOVED lines=69> */
.L_x_949:
[----:B------:R-:W-:Y:S05]  /*367b0*/  BSYNC B2 ;  /* 0x0000000000027941 */ /* 0x000fea0003800000 */
.L_x_948:
        /* <DEDUP_REMOVED lines=32> */
.L_x_951:
[----:B------:R-:W-:Y:S05]  /*369c0*/  BSYNC B2 ;  /* 0x0000000000027941 */ /* 0x000fea0003800000 */
.L_x_950:
[----:B------:R1:W-:Y:S01]  /*369d0*/  STL [R3], R10 ;  /* 0x0000000a03007387 */ /* 0x0003e20000100800 */
[----:B------:R-:W-:Y:S05]  /*369e0*/  BRA `(.L_x_952) ;  /* 0x0000000000147947 */ /* 0x000fea0003800000 */
.L_x_947:
[----:B------:R-:W-:Y:S02]  /*369f0*/  R2UR UR4, R20 ;  /* 0x00000000140472ca */ /* 0x000fe400000e0000 */
[----:B------:R-:W-:Y:S02]  /*36a00*/  R2UR UR5, R21 ;  /* 0x00000000150572ca */ /* 0x000fe400000e0000 */
[----:B------:R-:W-:-:S05]  /*36a10*/  IADD3 R8, P0, PT, R42, R51, RZ ;  /* 0x000000332a087210 */ /* 0x000fca0007f1e0ff */
[----:B------:R-:W-:-:S06]  /*36a20*/  IMAD.X R9, RZ, RZ, R43, P0 ;  /* 0x000000ffff097224 */ /* 0x000fcc00000e062b */
[----:B------:R2:W-:Y:S02]  /*36a30*/  ST.E desc[UR4][R8.64+0x20], RZ ;  /* 0x000020ff08007985 */ /* 0x0005e4000c101904 */
.L_x_952:
[----:B------:R-:W-:Y:S05]  /*36a40*/  BSYNC B0 ;  /* 0x0000000000007941 */ /* 0x000fea0003800000 */
.L_x_946:
        /* <DEDUP_REMOVED lines=67> */
.L_x_956:
[----:B------:R-:W-:Y:S01]  /*36e80*/  IMAD.MOV.U32 R8, RZ, RZ, 0x5272 ;  /* 0x00005272ff087424 */ /* 0x000fe200078e00ff */
[----:B------:R-:W-:Y:S01]  /*36e90*/  PLOP3.LUT P0, PT, PT, PT, PT, 0x8, 0x80 ;  /* 0x000000000080781c */ /* 0x000fe20003f0e170 */
[----:B------:R-:W-:-:S03]  /*36ea0*/  IMAD.MOV.U32 R55, RZ, RZ, -0x1 ;  /* 0xffffffffff377424 */ /* 0x000fc600078e00ff */
[----:B------:R0:W-:Y:S09]  /*36eb0*/  STL [R3], R8 ;  /* 0x0000000803007387 */ /* 0x0001f20000100800 */
.L_x_957:
[----:B------:R-:W-:Y:S05]  /*36ec0*/  BSYNC B2 ;  /* 0x0000000000027941 */ /* 0x000fea0003800000 */
.L_x_955:
        /* <DEDUP_REMOVED lines=31> */
.L_x_959:
[----:B------:R-:W-:Y:S05]  /*370c0*/  BSYNC B2 ;  /* 0x0000000000027941 */ /* 0x000fea0003800000 */
.L_x_958:
[----:B------:R2:W-:Y:S01]  /*370d0*/  STL [R3], R10 ;  /* 0x0000000a03007387 */ /* 0x0005e20000100800 */
[----:B------:R-:W-:Y:S05]  /*370e0*/  BRA `(.L_x_960) ;  /* 0x0000000000187947 */ /* 0x000fea0003800000 */
.L_x_954:
[----:B------:R-:W-:Y:S01]  /*370f0*/  VIADD R9, R51, 0x4 ;  /* 0x0000000433097836 */ /* 0x000fe20000000000 */
[----:B------:R-:W-:Y:S02]  /*37100*/  R2UR UR4, R20 ;  /* 0x00000000140472ca */ /* 0x000fe400000e0000 */
[----:B------:R-:W-:Y:S02]  /*37110*/  R2UR UR5, R21 ;  /* 0x00000000150572ca */ /* 0x000fe400000e0000 */
[----:B------:R-:W-:-:S05]  /*37120*/  IADD3 R8, P0, PT, R42, R9, RZ ;  /* 0x000000092a087210 */ /* 0x000fca0007f1e0ff */
[----:B------:R-:W-:-:S06]  /*37130*/  IMAD.X R9, RZ, RZ, R43, P0 ;  /* 0x000000ffff097224 */ /* 0x000fcc00000e062b */
[----:B------:R0:W-:Y:S02]  /*37140*/  ST.E desc[UR4][R8.64+0x20], RZ ;  /* 0x000020ff08007985 */ /* 0x0001e4000c101904 */
.L_x_960:
[----:B------:R-:W-:Y:S05]  /*37150*/  BSYNC B0 ;  /* 0x0000000000007941 */ /* 0x000fea0003800000 */
.L_x_953:
[----:B------:R-:W-:Y:S02]  /*37160*/  VIADD R50, R50, 0x2 ;  /* 0x0000000232327836 */ /* 0x000fe40000000000 */
[----:B------:R-:W-:Y:S01]  /*37170*/  VIADD R51, R51, 0x8 ;  /* 0x0000000833337836 */ /* 0x000fe20000000000 */
[----:B------:R-:W-:Y:S06]  /*37180*/  @P2 BRA `(.L_x_961) ;  /* 0xfffffff000742947 */ /* 0x000fec000383ffff */
.L_x_945:
[----:B------:R-:W-:Y:S05]  /*37190*/  BSYNC B3 ;  /* 0x0000000000037941 */ /* 0x000fea0003800000 */
.L_x_944:
        /* <DEDUP_REMOVED lines=66> */
.L_x_965:
[----:B------:R-:W-:Y:S01]  /*375c0*/  IMAD.MOV.U32 R8, RZ, RZ, 0x5272 ;  /* 0x00005272ff087424 */ /* 0x000fe200078e00ff */
[----:B------:R-:W-:Y:S01]  /*375d0*/  PLOP3.LUT P0, PT, PT, PT, PT, 0x8, 0x80 ;  /* 0x000000000080781c */ /* 0x000fe20003f0e170 */
[----:B------:R-:W-:-:S03]  /*375e0*/  IMAD.MOV.U32 R43, RZ, RZ, -0x1 ;  /* 0xffffffffff2b7424 */ /* 0x000fc600078e00ff */
[----:B------:R0:W-:Y:S09]  /*375f0*/  STL [R3], R8 ;  /* 0x0000000803007387 */ /* 0x0001f20000100800 */
.L_x_966:
[----:B------:R-:W-:Y:S05]  /*37600*/  BSYNC B2 ;  /* 0x0000000000027941 */ /* 0x000fea0003800000 */
.L_x_964:
        /* <DEDUP_REMOVED lines=31> */
.L_x_968:
[----:B------:R-:W-:Y:S05]  /*37800*/  BSYNC B2 ;  /* 0x0000000000027941 */ /* 0x000fea0003800000 */
.L_x_967:
[----:B------:R3:W-:Y:S01]  /*37810*/  STL [R3], R10 ;  /* 0x0000000a03007387 */ /* 0x0007e20000100800 */
[----:B------:R-:W-:Y:S05]  /*37820*/  BRA `(.L_x_962) ;  /* 0x0000000000147947 */ /* 0x000fea0003800000 */
.L_x_963:
[----:B------:R-:W-:Y:S02]  /*37830*/  R2UR UR4, R20 ;  /* 0x00000000140472ca */ /* 0x000fe400000e0000 */
[----:B------:R-:W-:Y:S02]  /*37840*/  R2UR UR5, R21 ;  /* 0x00000000150572ca */ /* 0x000fe400000e0000 */
[----:B------:R-:W-:-:S05]  /*37850*/  LEA R8, P0, R34, R42, 0x2 ;  /* 0x0000002a22087211 */ /* 0x000fca00078010ff */
[----:B------:R-:W-:-:S06]  /*37860*/  IMAD.X R9, RZ, RZ, R43, P0 ;  /* 0x000000ffff097224 */ /* 0x000fcc00000e062b */
[----:B------:R4:W-:Y:S02]  /*37870*/  ST.E desc[UR4][R8.64+0x20], RZ ;  /* 0x000020ff08007985 */ /* 0x0009e4000c101904 */
.L_x_962:
[----:B------:R-:W-:Y:S05]  /*37880*/  BSYNC B0 ;  /* 0x0000000000007941 */ /* 0x000fea0003800000 */
.L_x_942:
[----:B------:R-:W-:-:S13]  /*37890*/  ISETP.GE.AND P0, PT, R13, 0x1, PT ;  /* 0x000000010d00780c */ /* 0x000fda0003f06270 */
[----:B------:R-:W-:Y:S05]  /*378a0*/  @!P0 BREAK B1 ;  /* 0x0000000000018942 */ /* 0x000fea0003800000 */
[----:B------:R-:W-:Y:S05]  /*378b0*/  @!P0 BRA `(.L_x_943) ;  /* 0x0000000c00a48947 */ /* 0x000fea0003800000 */
[----:B------:R-:W-:Y:S05]  /*378c0*/  BSYNC B1 ;  /* 0x0000000000017941 */ /* 0x000fea0003800000 */
.L_x_941:
[----:B------:R-:W-:Y:S02]  /*378d0*/  IMAD.MOV R34, RZ, RZ, -R13 ;  /* 0x000000ffff227224 */ /* 0x000fe400078e0a0d */
[----:B------:R-:W-:Y:S02]  /*378e0*/  IMAD.MOV.U32 R51, RZ, RZ, RZ ;  /* 0x000000ffff337224 */ /* 0x000fe400078e00ff */
[----:B------:R-:W-:-:S07]  /*378f0*/  IMAD.MOV.U32 R48, RZ, RZ, RZ ;  /* 0x000000ffff307224 */ /* 0x000fce00078e00ff */
.L_x_983:
        /* <DEDUP_REMOVED lines=10> */
[----:B------:R-:W-:Y:S02]  /*379a0*/  MOV R50, 0x400 ;  /* 0x0000040000327802 */ /* 0x000fe40000000f00 */
[----:B------:R-:W-:Y:S02]  /*379b0*/  R2UR UR4, R20 ;  /* 0x00000000140472ca */ /* 0x000fe400000e0000 */
[----:B------:R-:W-:Y:S02]  /*379c0*/  R2UR UR5, R21 ;  /* 0x00000000150572ca */ /* 0x000fe400000e0000 */
[----:B-1----:R-:W-:-:S05]  /*379d0*/  LEA R50, R9, R50, 0x18 ;  /* 0x0000003209327211 */ /* 0x002fca00078ec0ff */
[----:B0-23--:R-:W0:Y:S02]  /*379e0*/  LDS.128 R8, [R50] ;  /* 0x0000000032087984 */ /* 0x00de240000000c00 */
        /* <DEDUP_REMOVED lines=30> */
[----:B------:R-:W-:Y:S02]  /*37bd0*/  R2UR UR10, R20 ;  /* 0x00000000140a72ca */ /* 0x000fe400000e0000 */
[----:B------:R-:W-:Y:S02]  /*37be0*/  R2UR UR11, R21 ;  /* 0x00000000150b72ca */ /* 0x000fe400000e0000 */
[----:B------:R-:W-:Y:S02]  /*37bf0*/  SHF.R.S32.HI R61, RZ, 0x1c, R57 ;  /* 0x0000001cff3d7819 */ /* 0x000fe40000011439 */
[----:B------:R-:W-:-:S05]  /*37c00*/  IADD3 R52, P1, PT, R8, R59, RZ ;  /* 0x0000003b08347210 */ /* 0x000fca0007f3e0ff */
[----:B------:R-:W-:Y:S02]  /*37c10*/  IMAD.X R53, R9, 0x1, R61, P1 ;  /* 0x0000000109357824 */ /* 0x000fe400008e063d */
[----:B------:R-:W-:-:S03]  /*37c20*/  IMAD.MOV.U32 R9, RZ, RZ, 0xe18 ;  /* 0x00000e18ff097424 */ /* 0x000fc600078e00ff */
[----:B------:R-:W-:Y:S04]  /*37c30*/  ST.E.U8 desc[UR6][R52.64+0x3], R10 ;  /* 0x0000030a34007985 */ /* 0x000fe8000c101106 */
[----:B------:R-:W-:Y:S04]  /*37c40*/  ST.E desc[UR4][R52.64+0x4], R9 ;  /* 0x0000040934007985 */ /* 0x000fe8000c101904 */
[----:B------:R-:W-:Y:S04]  /*37c50*/  ST.E desc[UR8][R52.64+0x8], R11 ;  /* 0x0000080b34007985 */ /* 0x000fe8000c101908 */
[----:B------:R-:W-:Y:S04]  /*37c60*/  ST.E desc[UR10][R52.64+0x10], R63 ;  /* 0x0000103f34007985 */ /* 0x000fe8000c10190a */
        /* <DEDUP_REMOVED lines=16> */
.L_x_973:
[----:B------:R-:W-:Y:S05]  /*37d70*/  BSYNC B1 ;  /* 0x0000000000017941 */ /* 0x000fea0003800000 */
.L_x_972:
        /* <DEDUP_REMOVED lines=32> */
.L_x_975:
[----:B------:R-:W-:Y:S05]  /*37f80*/  BSYNC B1 ;  /* 0x0000000000017941 */ /* 0x000fea0003800000 */
.L_x_974:
[----:B------:R1:W-:Y:S01]  /*37f90*/  STL [R3], R10 ;  /* 0x0000000a03007387 */ /* 0x0003e20000100800 */
[----:B------:R-:W-:Y:S01]  /*37fa0*/  PRMT R53, RZ, 0x7610, R53 ;  /* 0x00007610ff357816 */ /* 0x000fe20000000035 */
[----:B------:R-:W-:Y:S06]  /*37fb0*/  BRA `(.L_x_970) ;  /* 0x0000000000147947 */ /* 0x000fec0003800000 */
.L_x_971:
[----:B------:R-:W-:Y:S02]  /*37fc0*/  R2UR UR4, R20 ;  /* 0x00000000140472ca */ /* 0x000fe400000e0000 */
[----:B------:R-:W-:Y:S02]  /*37fd0*/  R2UR UR5, R21 ;  /* 0x00000000150572ca */ /* 0x000fe400000e0000 */
[----:B------:R-:W-:-:S05]  /*37fe0*/  IADD3 R8, P0, PT, R42, R51, RZ ;  /* 0x000000332a087210 */ /* 0x000fca0007f1e0ff */
[----:B------:R-:W-:-:S06]  /*37ff0*/  IMAD.X R9, RZ, RZ, R43, P0 ;  /* 0x000000ffff097224 */ /* 0x000fcc00000e062b */
[----:B------:R4:W5:Y:S02]  /*38000*/  LD.E.U8 R53, desc[UR4][R8.64+0x20] ;  /* 0x0000200408357980 */ /* 0x000964000c101100 */
.L_x_970:
[----:B------:R-:W-:Y:S05]  /*38010*/  BSYNC B0 ;  /* 0x0000000000007941 */ /* 0x000fea0003800000 */
.L_x_969:
        /* <DEDUP_REMOVED lines=67> */
.L_x_980:
[----:B------:R-:W-:Y:S05]  /*38450*/  BSYNC B1 ;  /* 0x0000000000017941 */ /* 0x000fea0003800000 */
.L_x_979:
        /* <DEDUP_REMOVED lines=32> */
.L_x_982:
[----:B------:R-:W-:Y:S05]  /*38660*/  BSYNC B1 ;  /* 0x0000000000017941 */ /* 0x000fea0003800000 */
.L_x_981:
[----:B------:R4:W-:Y:S01]  /*38670*/  STL [R3], R10 ;  /* 0x0000000a03007387 */ /* 0x0009e20000100800 */
[----:B------:R-:W-:Y:S05]  /*38680*/  BRA `(.L_x_977) ;  /* 0x0000000000207947 */ /* 0x000fea0003800000 */
.L_x_978:
        /* <DEDUP_REMOVED lines=8> */
.L_x_977:
[----:B------:R-:W-:Y:S05]  /*38710*/  BSYNC B0 ;  /* 0x0000000000007941 */ /* 0x000fea0003800000 */
.L_x_976:
[----:B------:R-:W-:Y:S02]  /*38720*/  VIADD R48, R48, 0x1 ;  /* 0x0000000130307836 */ /* 0x000fe40000000000 */
[----:B------:R-:W-:Y:S01]  /*38730*/  VIADD R51, R51, 0x4 ;  /* 0x0000000433337836 */ /* 0x000fe20000000000 */
[----:B------:R-:W-:Y:S06]  /*38740*/  @P2 BRA `(.L_x_983) ;  /* 0xfffffff0006c2947 */ /* 0x000fec000383ffff */
.L_x_943:
[----:B------:R-:W-:Y:S05]  /*38750*/  BSYNC B4 ;  /* 0x0000000000047941 */ /* 0x000fea0003800000 */
.L_x_940:
[----:B------:R-:W0:Y:S01]  /*38760*/  S2UR UR5, SR_CgaCtaId ;  /* 0x00000000000579c3 */ /* 0x000e220000008800 */
[----:B------:R-:W-:Y:S01]  /*38770*/  UMOV UR4, 0x400 ;  /* 0x0000040000047882 */ /* 0x000fe20000000000 */
[----:B------:R-:W-:Y:S02]  /*38780*/  R2UR UR6, R20 ;  /* 0x00000000140672ca */ /* 0x000fe400000e0000 */
[C---:B------:R-:W-:Y:S01]  /*38790*/  R2UR UR7, R21.reuse ;  /* 0x00000000150772ca */ /* 0x040fe200000e0000 */
[----:B0-----:R-:W-:Y:S01]  /*387a0*/  ULEA UR4, UR5, UR4, 0x18 ;  /* 0x0000000405047291 */ /* 0x001fe2000f8ec0ff */
[----:B------:R-:W-:-:S08]  /*387b0*/  R2UR UR5, R21 ;  /* 0x00000000150572ca */ /* 0x000fd000000e0000 */
[----:B-1--4-:R-:W0:Y:S02]  /*387c0*/  LDS.64 R8, [UR4] ;  /* 0x00000004ff087984 */ /* 0x012e240008000a00 */
[----:B0-----:R-:W-:-:S05]  /*387d0*/  IMAD.WIDE R8, R7, 0x10, R8 ;  /* 0x0000001007087825 */ /* 0x001fca00078e0208 */
[----:B------:R-:W-:Y:S04]  /*387e0*/  ST.E desc[UR6][R8.64+0x20], R49 ;  /* 0x0000203108007985 */ /* 0x000fe8000c101906 */
[----:B--23--:R-:W0:Y:S02]  /*387f0*/  LDS.64 R10, [UR4] ;  /* 0x00000004ff0a7984 */ /* 0x00ce240008000a00 */
[----:B0-----:R-:W-:-:S05]  /*38800*/  IMAD.WIDE R10, R7, 0x10, R10 ;  /* 0x00000010070a7825 */ /* 0x001fca00078e020a */
[----:B------:R-:W-:Y:S04]  /*38810*/  ST.E desc[UR6][R10.64+0x28], R13 ;  /* 0x0000280d0a007985 */ /* 0x000fe8000c101906 */
[----:B------:R-:W0:Y:S01]  /*38820*/  LDS.64 R14, [UR4] ;  /* 0x00000004ff0e7984 */ /* 0x000e220008000a00 */
[----:B------:R-:W-:Y:S01]  /*38830*/  R2UR UR4, R20 ;  /* 0x00000000140472ca */ /* 0x000fe200000e0000 */
[----:B0-----:R-:W-:-:S12]  /*38840*/  IMAD.WIDE R14, R7, 0x10, R14 ;  /* 0x00000010070e7825 */ /* 0x001fd800078e020e */
[----:B------:R1:W-:Y:S02]  /*38850*/  ST.E desc[UR4][R14.64+0x30], RZ ;  /* 0x000030ff0e007985 */ /* 0x0003e4000c101904 */
.L_x_939:
[----:B------:R-:W-:-:S04]  /*38860*/  IMAD.MOV.U32 R5, RZ, RZ, 0x0 ;  /* 0x00000000ff057424 */ /* 0x000fc800078e00ff */
[----:B01---5:R-:W-:Y:S05]  /*38870*/  RET.REL.NODEC R4 `(_Z5entryPcS_PiPxS1_S0_S0_P19HostDeviceInterfacei) ;  /* 0xfffffc7404e07950 */ /* 0x023fea0003c3ffff */
        .type           $_Z5entryPcS_PiPxS1_S0_S0_P19HostDeviceInterfacei$_Z35java_lang_StringBuilder_append10_9_PciiPi,@function
        .size           $_Z5entryPcS_PiPxS1_S0_S0_P19HostDeviceInterfacei$_Z35java_lang_StringBuilder_append10_9_PciiPi,($_Z5entryPcS_PiPxS1_S0_S0_P19HostDeviceInterfacei$_Z41invoke_java_lang_StringBuilder_toString9_PciPi - $_Z5entryPcS_PiPxS1_S0_S0_P19HostDeviceInterfacei$_Z35java_lang_StringBuilder_append10_9_PciiPi)
$_Z5entryPcS_PiPxS1_S0_S0_P19HostDeviceInterfacei$_Z35java_lang_StringBuilder_append10_9_PciiPi:
[----:B------:R-:W-:Y:S01]  /*38880*/  ISETP.NE.AND P1, PT, R7, -0x1, PT ;  /* 0xffffffff0700780c */ /* 0x000fe20003f25270 */
[----:B------:R-:W-:Y:S05]  /*38890*/  YIELD ;  /* 0x0000000000007946 */ /* 0x000fea0003800000 */
[----:B------:R-:W0:Y:S01]  /*388a0*/  S2UR UR5, SR_CgaCtaId ;  /* 0x00000000000579c3 */ /* 0x000e220000008800 */
[----:B------:R-:W-:Y:S01]  /*388b0*/  ISETP.NE.AND P0, PT, R6, -0x1, PT ;  /* 0xffffffff0600780c */ /* 0x000fe20003f05270 */
[----:B------:R-:W-:-:S05]  /*388c0*/  UMOV UR4, 0x400 ;  /* 0x0000040000047882 */ /* 0x000fca0000000000 */
[----:B------:R-:W1:Y:S01]  /*388d0*/  @P1 S2R R5, SR_CgaCtaId ;  /* 0x0000000000051919 */ /* 0x000e620000008800 */
[----:B------:R-:W-:Y:S01]  /*388e0*/  @P1 MOV R4, 0x400 ;  /* 0x0000040000041802 */ /* 0x000fe20000000f00 */
[----:B------:R-:W2:Y:S01]  /*388f0*/  LDC.64 R10, c[0x0][0x358] ;  /* 0x0000d600ff0a7b82 */ /* 0x000ea20000000a00 */
[----:B------:R-:W-:Y:S02]  /*38900*/  @!P1 IMAD.MOV.U32 R34, RZ, RZ, 0x5368 ;  /* 0x00005368ff229424 */ /* 0x000fe400078e00ff */
[----:B------:R-:W-:Y:S02]  /*38910*/  @!P1 IMAD.MOV.U32 R33, RZ, RZ, RZ ;  /* 0x000000ffff219224 */ /* 0x000fe400078e00ff */
[----:B------:R-:W-:Y:S02]  /*38920*/  @!P0 IMAD.MOV.U32 R32, RZ, RZ, 0x5368 ;  /* 0x00005368ff208424 */ /* 0x000fe400078e00ff */
[----:B------:R-:W-:Y:S01]  /*38930*/  @!P0 IMAD.MOV.U32 R21, RZ, RZ, RZ ;  /* 0x000000ffff158224 */ /* 0x000fe200078e00ff */
[----:B0-----:R-:W-:Y:S01]  /*38940*/  ULEA UR4, UR5, UR4, 0x18 ;  /* 0x0000000405047291 */ /* 0x001fe2000f8ec0ff */
[----:B------:R-:W0:Y:S01]  /*38950*/  LDCU UR5, c[0x0][0x2f8] ;  /* 0x00005f00ff0577ac */ /* 0x000e220008000800 */
[----:B--2---:R-:W-:-:S02]  /*38960*/  @P0 R2UR UR6, R10 ;  /* 0x000000000a0602ca */ /* 0x004fc400000e0000 */
[----:B------:R-:W-:Y:S02]  /*38970*/  @P0 R2UR UR7, R11 ;  /* 0x000000000b0702ca */ /* 0x000fe400000e0000 */
[C---:B------:R-:W-:Y:S02]  /*38980*/  @P0 R2UR UR8, R10.reuse ;  /* 0x000000000a0802ca */ /* 0x040fe400000e0000 */
[----:B-1----:R-:W-:Y:S02]  /*38990*/  @P1 LEA R12, R5, R4, 0x18 ;  /* 0x00000004050c1211 */ /* 0x002fe400078ec0ff */
[----:B------:R-:W1:Y:S01]  /*389a0*/  @P0 LDS.64 R4, [UR4] ;  /* 0x00000004ff040984 */ /* 0x000e620008000a00 */
[C---:B------:R-:W-:Y:S02]  /*389b0*/  @P0 R2UR UR9, R11.reuse ;  /* 0x000000000b0902ca */ /* 0x040fe400000e0000 */
[----:B------:R-:W-:Y:S01]  /*389c0*/  @P1 R2UR UR10, R10 ;  /* 0x000000000a0a12ca */ /* 0x000fe200000e0000 */
[----:B------:R2:W3:Y:S01]  /*389d0*/  @P1 LDS.64 R8, [R12] ;  /* 0x000000000c081984 */ /* 0x0004e20000000a00 */
[----:B------:R-:W-:Y:S01]  /*389e0*/  @P1 R2UR UR11, R11 ;  /* 0x000000000b0b12ca */ /* 0x000fe200000e0000 */
[----:B0-----:R-:W-:-:S05]  /*389f0*/  VIADD R3, R3, -UR5 ;  /* 0x8000000503037c36 */ /* 0x001fca0008000000 */
[----:B------:R-:W-:Y:S01]  /*38a00*/  @!P0 STL [R3], R32 ;  /* 0x0000002003008387 */ /* 0x000fe20000100800 */
[----:B--2---:R-:W-:Y:S02]  /*38a10*/  @!P0 IMAD.MOV.U32 R12, RZ, RZ, RZ ;  /* 0x000000ffff0c8224 */ /* 0x004fe400078e00ff */
[----:B-1----:R-:W-:-:S04]  /*38a20*/  @P0 IMAD.WIDE R4, R6, 0x10, R4 ;  /* 0x0000001006040825 */ /* 0x002fc800078e0204 */
[----:B---3--:R-:W-:Y:S01]  /*38a30*/  @P1 IMAD.WIDE R8, R7, 0x10, R8 ;  /* 0x0000001007081825 */ /* 0x008fe200078e0208 */
[----:B------:R-:W5:Y:S04]  /*38a40*/  @P0 LD.E R21, desc[UR6][R4.64+0x20] ;  /* 0x0000200604150980 */ /* 0x000f68000c101900 */
[----:B------:R-:W2:Y:S04]  /*38a50*/  @P0 LD.E R12, desc[UR8][R4.64+0x28] ;  /* 0x00002808040c0980 */ /* 0x000ea8000c101900 */
[----:B------:R0:W-:Y:S04]  /*38a60*/  @!P1 STL [R3], R34 ;  /* 0x0000002203009387 */ /* 0x0001e80000100800 */
[----:B------:R-:W2:Y:S01]  /*38a70*/  @P1 LD.E R33, desc[UR10][R8.64+0x28] ;  /* 0x0000280a08211980 */ /* 0x000ea2000c101900 */
[----:B------:R-:W-:Y:S01]  /*38a80*/  @P1 R2UR UR6, R10 ;  /* 0x000000000a0612ca */ /* 0x000fe200000e0000 */
[----:B------:R-:W-:Y:S01]  /*38a90*/  @!P1 IMAD.MOV.U32 R15, RZ, RZ, RZ ;  /* 0x000000ffff0f9224 */ /* 0x000fe200078e00ff */
[----:B------:R-:W-:-:S02]  /*38aa0*/  @P1 R2UR UR7, R11 ;  /* 0x000000000b0712ca */ /* 0x000fc400000e0000 */
[----:B------:R-:W-:Y:S02]  /*38ab0*/  R2UR UR8, R10 ;  /* 0x000000000a0872ca */ /* 0x000fe400000e0000 */
[----:B------:R-:W-:-:S09]  /*38ac0*/  R2UR UR9, R11 ;  /* 0x000000000b0972ca */ /* 0x000fd200000e0000 */
[----:B------:R1:W5:Y:S02]  /*38ad0*/  @P1 LD.E R15, desc[UR6][R8.64+0x20] ;  /* 0x00002006080f1980 */ /* 0x000364000c101900 */
[----:B-1----:R-:W-:Y:S02]  /*38ae0*/  IMAD.MOV.U32 R8, RZ, RZ, R13 ;  /* 0x000000ffff087224 */ /* 0x002fe400078e000d */
[----:B------:R-:W-:Y:S02]  /*38af0*/  IMAD.MOV.U32 R9, RZ, RZ, R20 ;  /* 0x000000ffff097224 */ /* 0x000fe400078e0014 */
[----:B--2---:R-:W-:-:S05]  /*38b00*/  IMAD.IADD R14, R12, 0x1, R33 ;  /* 0x000000010c0e7824 */ /* 0x004fca00078e0221 */
[----:B------:R-:W-:-:S04]  /*38b10*/  LEA R41, R14, 0x20, 0x2 ;  /* 0x000000200e297811 */ /* 0x000fc800078e10ff */
[----:B------:R-:W-:-:S04]  /*38b20*/  SHF.R.S32.HI R6, RZ, 0x1f, R41 ;  /* 0x0000001fff067819 */ /* 0x000fc80000011429 */
[----:B------:R-:W-:-:S04]  /*38b30*/  LEA.HI R6, R6, R41, RZ, 0x3 ;  /* 0x0000002906067211 */ /* 0x000fc800078f18ff */
[----:B------:R-:W-:-:S05]  /*38b40*/  LOP3.LUT R6, R6, 0xfffffff8, RZ, 0xc0, !PT ;  /* 0xfffffff806067812 */ /* 0x000fca00078ec0ff */
[----:B------:R-:W-:-:S05]  /*38b50*/  IMAD.IADD R7, R41, 0x1, -R6 ;  /* 0x0000000129077824 */ /* 0x000fca00078e0a06 */
[----:B------:R-:W-:Y:S01]  /*38b60*/  ISETP.NE.AND P0, PT, R7, RZ, PT ;  /* 0x000000ff0700720c */ /* 0x000fe20003f05270 */
[----:B------:R-:W-:-:S12]  /*38b70*/  IMAD R7, R14, 0x4, -R7 ;  /* 0x000000040e077824 */ /* 0x000fd800078e0a07 */
[----:B------:R-:W-:-:S04]  /*38b80*/  @P0 VIADD R41, R7, 0x28 ;  /* 0x0000002807290836 */ /* 0x000fc80000000000 */
[----:B0-----:R-:W-:Y:S01]  /*38b90*/  IMAD.MOV.U32 R34, RZ, RZ, R41 ;  /* 0x000000ffff227224 */ /* 0x001fe200078e0029 */
[----:B------:R-:W-:-:S13]  /*38ba0*/  LOP3.LUT P0, RZ, R41, 0xc, RZ, 0xc0, !PT ;  /* 0x0000000c29ff7812 */ /* 0x000fda000780c0ff */
[----:B------:R-:W-:-:S04]  /*38bb0*/  @P0 SHF.R.S32.HI R4, RZ, 0x1f, R41 ;  /* 0x0000001fff040819 */ /* 0x000fc80000011429 */
[----:B------:R-:W-:-:S04]  /*38bc0*/  @P0 LEA.HI R4, R4, R41, RZ, 0x4 ;  /* 0x0000002904040211 */ /* 0x000fc800078f20ff */
[----:B------:R-:W-:-:S05]  /*38bd0*/  @P0 LOP3.LUT R4, R4, 0xfffffff0, RZ, 0xc0, !PT ;  /* 0xfffffff004040812 */ /* 0x000fca00078ec0ff */
[----:B------:R-:W-:-:S05]  /*38be0*/  @P0 VIADD R34, R4, 0x10 ;  /* 0x0000001004220836 */ /* 0x000fca0000000000 */
[----:B------:R-:W-:-:S06]  /*38bf0*/  SHF.R.S32.HI R35, RZ, 0x1f, R34 ;  /* 0x0000001fff237819 */ /* 0x000fcc0000011422 */
[----:B------:R-:W2:Y:S01]  /*38c00*/  ATOMG.E.ADD.64.STRONG.GPU PT, R34, desc[UR8][R8.64+0x8], R34 ;  /* 0x80000822082279a8 */ /* 0x000ea200081ef508 */
[----:B------:R-:W-:-:S05]  /*38c10*/  IMAD.U32 R32, RZ, RZ, UR4 ;  /* 0x00000004ff207e24 */ /* 0x000fca000f8e00ff */
[----:B------:R-:W0:Y:S01]  /*38c20*/  LDS.128 R4, [R32] ;  /* 0x0000000020047984 */ /* 0x000e220000000c00 */
[----:B------:R-:W-:Y:S01]  /*38c30*/  SHF.R.S32.HI R13, RZ, 0x1f, R41 ;  /* 0x0000001fff0d7819 */ /* 0x000fe20000011429 */
        /* <DEDUP_REMOVED lines=41> */
.L_x_1003:
        /* <DEDUP_REMOVED lines=72> */
.L_x_991:
[----:B------:R-:W-:Y:S05]  /*39350*/  BSYNC B3 ;  /* 0x0000000000037941 */ /* 0x000fea0003800000 */
.L_x_990:
        /* <DEDUP_REMOVED lines=32> */
.L_x_993:
[----:B------:R-:W-:Y:S05]  /*39560*/  BSYNC B3 ;  /* 0x0000000000037941 */ /* 0x000fea0003800000 */
.L_x_992:
[----:B------:R1:W-:Y:S01]  /*39570*/  STL [R3], R6 ;  /* 0x0000000603007387 */ /* 0x0003e20000100800 */
[----:B------:R-:W-:Y:S05]  /*39580*/  BRA `(.L_x_994) ;  /* 0x0000000000147947 */ /* 0x000fea0003800000 */
.L_x_989:
[----:B------:R-:W-:Y:S02]  /*39590*/  R2UR UR4, R10 ;  /* 0x000000000a0472ca */ /* 0x000fe400000e0000 */
[----:B------:R-:W-:Y:S02]  /*395a0*/  R2UR UR5, R11 ;  /* 0x000000000b0572ca */ /* 0x000fe400000e0000 */
[----:B------:R-:W-:-:S05]  /*395b0*/  IADD3 R4, P0, PT, R42, R34, RZ ;  /* 0x000000222a047210 */ /* 0x000fca0007f1e0ff */
[----:B------:R-:W-:-:S06]  /*395c0*/  IMAD.X R5, RZ, RZ, R43, P0 ;  /* 0x000000ffff057224 */ /* 0x000fcc00000e062b */
[----:B------:R0:W-:Y:S02]  /*395d0*/  ST.E desc[UR4][R4.64+0x20], RZ ;  /* 0x000020ff04007985 */ /* 0x0001e4000c101904 */
.L_x_994:
[----:B------:R-:W-:Y:S05]  /*395e0*/  BSYNC B0 ;  /* 0x0000000000007941 */ /* 0x000fea0003800000 */
.L_x_988:
        /* <DEDUP_REMOVED lines=67> */
.L_x_998:
[----:B------:R-:W-:Y:S01]  /*39a20*/  IMAD.MOV.U32 R4, RZ, RZ, 0x5272 ;  /* 0x00005272ff047424 */ /* 0x000fe200078e00ff */
[----:B------:R-:W-:Y:S01]  /*39a30*/  PLOP3.LUT P0, PT, PT, PT, PT, 0x8, 0x80 ;  /* 0x000000000080781c */ /* 0x000fe20003f0e170 */
[----:B------:R-:W-:-:S03]  /*39a40*/  IMAD.MOV.U32 R43, RZ, RZ, -0x1 ;  /* 0xffffffffff2b7424 */ /* 0x000fc600078e00ff */
[----:B------:R0:W-:Y:S09]  /*39a50*/  STL [R3], R4 ;  /* 0x0000000403007387 */ /* 0x0001f20000100800 */
.L_x_999:
[----:B------:R-:W-:Y:S05]  /*39a60*/  BSYNC B3 ;  /* 0x0000000000037941 */ /* 0x000fea0003800000 */
.L_x_997:
        /* <DEDUP_REMOVED lines=31> */
.L_x_1001:
[----:B------:R-:W-:Y:S05]  /*39c60*/  BSYNC B3 ;  /* 0x0000000000037941 */ /* 0x000fea0003800000 */
.L_x_1000:
[----:B------:R2:W-:Y:S01]  /*39c70*/  STL [R3], R6 ;  /* 0x0000000603007387 */ /* 0x0005e20000100800 */
[----:B------:R-:W-:Y:S05]  /*39c80*/  BRA `(.L_x_1002) ;  /* 0x0000000000187947 */ /* 0x000fea0003800000 */
.L_x_996:
[----:B------:R-:W-:Y:S01]  /*39c90*/  VIADD R5, R34, 0x4 ;  /* 0x0000000422057836 */ /* 0x000fe20000000000 */
[----:B------:R-:W-:Y:S02]  /*39ca0*/  R2UR UR4, R10 ;  /* 0x000000000a0472ca */ /* 0x000fe400000e0000 */
[----:B------:R-:W-:Y:S02]  /*39cb0*/  R2UR UR5, R11 ;  /* 0x000000000b0572ca */ /* 0x000fe400000e0000 */
[----:B------:R-:W-:-:S05]  /*39cc0*/  IADD3 R4, P0, PT, R42, R5, RZ ;  /* 0x000000052a047210 */ /* 0x000fca0007f1e0ff */
[----:B------:R-:W-:-:S06]  /*39cd0*/  IMAD.X R5, RZ, RZ, R43, P0 ;  /* 0x000000ffff057224 */ /* 0x000fcc00000e062b */
[----:B------:R3:W-:Y:S02]  /*39ce0*/  ST.E desc[UR4][R4.64+0x20], RZ ;  /* 0x000020ff04007985 */ /* 0x0007e4000c101904 */
.L_x_1002:
[----:B------:R-:W-:Y:S05]  /*39cf0*/  BSYNC B0 ;  /* 0x0000000000007941 */ /* 0x000fea0003800000 */
.L_x_995:
[----:B------:R-:W-:Y:S02]  /*39d00*/  VIADD R35, R35, 0x2 ;  /* 0x0000000223237836 */ /* 0x000fe40000000000 */
[----:B------:R-:W-:Y:S01]  /*39d10*/  VIADD R34, R34, 0x8 ;  /* 0x0000000822227836 */ /* 0x000fe20000000000 */
[----:B------:R-:W-:Y:S06]  /*39d20*/  @P2 BRA `(.L_x_1003) ;  /* 0xfffffff000682947 */ /* 0x000fec000383ffff */
.L_x_987:
[----:B------:R-:W-:Y:S05]  /*39d30*/  BSYNC B1 ;  /* 0x0000000000017941 */ /* 0x000fea0003800000 */
.L_x_986:
[----:B-1----:R-:W-:-:S04]  /*39d40*/  LOP3.LUT R14, R14, 0x1, RZ, 0xc0, !PT ;  /* 0x000000010e0e7812 */ /* 0x002fc800078ec0ff */
[----:B------:R-:W-:-:S13]  /*39d50*/  ISETP.NE.U32.AND P0, PT, R14, 0x1, PT ;  /* 0x000000010e00780c */ /* 0x000fda0003f05070 */
[----:B------:R-:W-:Y:S05]  /*39d60*/  @P0 BRA `(.L_x_985) ;  /* 0x0000000400a80947 */ /* 0x000fea0003800000 */
[----:B0-23--:R-:W0:Y:S01]  /*39d70*/  LDS.128 R4, [R32] ;  /* 0x0000000020047984 */ /* 0x00de220000000c00 */
        /* <DEDUP_REMOVED lines=61> */
.L_x_1006:
[----:B------:R-:W-:Y:S01]  /*3a150*/  IMAD.MOV.U32 R4, RZ, RZ, 0x5272 ;  /* 0x00005272ff047424 */ /* 0x000fe200078e00ff */
[----:B------:R-:W-:Y:S01]  /*3a160*/  PLOP3.LUT P0, PT, PT, PT, PT, 0x8, 0x80 ;  /* 0x000000000080781c */ /* 0x000fe20003f0e170 */
[----:B------:R-:W-:-:S03]  /*3a170*/  IMAD.MOV.U32 R35, RZ, RZ, -0x1 ;  /* 0xffffffffff237424 */ /* 0x000fc600078e00ff */
[----:B------:R0:W-:Y:S09]  /*3a180*/  STL [R3], R4 ;  /* 0x0000000403007387 */ /* 0x0001f20000100800 */
.L_x_1007:
[----:B------:R-:W-:Y:S05]  /*3a190*/  BSYNC B0 ;  /* 0x0000000000007941 */ /* 0x000fea0003800000 */
.L_x_1005:
        /* <DEDUP_REMOVED lines=31> */
.L_x_1009:
[----:B------:R-:W-:Y:S05]  /*3a390*/  BSYNC B0 ;  /* 0x0000000000007941 */ /* 0x000fea0003800000 */
.L_x_1008:
[----:B------:R2:W-:Y:S01]  /*3a3a0*/  STL [R3], R6 ;  /* 0x0000000603007387 */ /* 0x0005e20000100800 */
[----:B------:R-:W-:Y:S05]  /*3a3b0*/  BRA `(.L_x_985) ;  /* 0x0000000000147947 */ /* 0x000fea0003800000 */
.L_x_1004:
[----:B------:R-:W-:Y:S02]  /*3a3c0*/  R2UR UR4, R10 ;  /* 0x000000000a0472ca */ /* 0x000fe400000e0000 */
[----:B------:R-:W-:Y:S02]  /*3a3d0*/  R2UR UR5, R11 ;  /* 0x000000000b0572ca */ /* 0x000fe400000e0000 */
[----:B------:R-:W-:-:S05]  /*3a3e0*/  LEA R4, P0, R20, R34, 0x2 ;  /* 0x0000002214047211 */ /* 0x000fca00078010ff */
[----:B------:R-:W-:-:S06]  /*3a3f0*/  IMAD.X R5, RZ, RZ, R35, P0 ;  /* 0x000000ffff057224 */ /* 0x000fcc00000e0623 */
[----:B------:R4:W-:Y:S02]  /*3a400*/  ST.E desc[UR4][R4.64+0x20], RZ ;  /* 0x000020ff04007985 */ /* 0x0009e4000c101904 */
.L_x_985:
[----:B------:R-:W-:Y:S05]  /*3a410*/  BSYNC B2 ;  /* 0x0000000000027941 */ /* 0x000fea0003800000 */
.L_x_984:
[----:B------:R-:W-:Y:S01]  /*3a420*/  ISETP.GE.AND P0, PT, R12, 0x1, PT ;  /* 0x000000010c00780c */ /* 0x000fe20003f06270 */
[----:B------:R-:W-:-:S12]  /*3a430*/  BSSY B0, `(.L_x_1010) ;  /* 0x00000f4000007945 */ /* 0x000fd80003800000 */
[----:B------:R-:W-:Y:S05]  /*3a440*/  @!P0 BRA `(.L_x_1011) ;  /* 0x0000000c00c88947 */ /* 0x000fea0003800000 */
[----:B-1----:R-:W-:Y:S02]  /*3a450*/  IMAD.MOV R14, RZ, RZ, -R12 ;  /* 0x000000ffff0e7224 */ /* 0x002fe400078e0a0c */
[----:B------:R-:W-:Y:S02]  /*3a460*/  IMAD.MOV.U32 R20, RZ, RZ, RZ ;  /* 0x000000ffff147224 */ /* 0x000fe400078e00ff */
[----:B------:R-:W-:-:S07]  /*3a470*/  IMAD.MOV.U32 R32, RZ, RZ, RZ ;  /* 0x000000ffff207224 */ /* 0x000fce00078e00ff */
.L_x_1026:
[----:B-----5:R-:W-:Y:S01]  /*3a480*/  ISETP.NE.AND P0, PT, R21, -0x1, PT ;  /* 0xffffffff1500780c */ /* 0x020fe20003f05270 */
[----:B------:R-:W-:Y:S01]  /*3a490*/  VIADD R14, R14, 0x1 ;  /* 0x000000010e0e7836 */ /* 0x000fe20000000000 */
[----:B------:R-:W-:Y:S05]  /*3a4a0*/  YIELD ;  /* 0x0000000000007946 */ /* 0x000fea0003800000 */
[----:B------:R-:W-:Y:S01]  /*3a4b0*/  BSSY B1, `(.L_x_1012) ;  /* 0x0000073000017945 */ /* 0x000fe20003800000 */
[----:B------:R-:W-:-:S05]  /*3a4c0*/  ISETP.NE.AND P2, PT, R14, RZ, PT ;  /* 0x000000ff0e00720c */ /* 0x000fca0003f45270 */
[----:B0--34-:R-:W-:Y:S01]  /*3a4d0*/  @!P0 IMAD.MOV.U32 R4, RZ, RZ, 0x5368 ;  /* 0x00005368ff048424 */ /* 0x019fe200078e00ff */
        /* <DEDUP_REMOVED lines=70> */
.L_x_1016:
[----:B------:R-:W-:Y:S05]  /*3a940*/  BSYNC B2 ;  /* 0x0000000000027941 */ /* 0x000fea0003800000 */
.L_x_1015:
        /* <DEDUP_REMOVED lines=32> */
.L_x_1018:
[----:B------:R-:W-:Y:S05]  /*3ab50*/  BSYNC B2 ;  /* 0x0000000000027941 */ /* 0x000fea0003800000 */
.L_x_1017:
[----:B------:R3:W-:Y:S01]  /*3ab60*/  STL [R3], R6 ;  /* 0x0000000603007387 */ /* 0x0007e20000100800 */
[----:B------:R-:W-:Y:S01]  /*3ab70*/  PRMT R41, RZ, 0x7610, R41 ;  /* 0x00007610ff297816 */ /* 0x000fe20000000029 */
[----:B------:R-:W-:Y:S06]  /*3ab80*/  BRA `(.L_x_1013) ;  /* 0x0000000000147947 */ /* 0x000fec0003800000 */
.L_x_1014:
[----:B------:R-:W-:Y:S02]  /*3ab90*/  R2UR UR4, R10 ;  /* 0x000000000a0472ca */ /* 0x000fe400000e0000 */
[----:B------:R-:W-:Y:S02]  /*3aba0*/  R2UR UR5, R11 ;  /* 0x000000000b0572ca */ /* 0x000fe400000e0000 */
[----:B------:R-:W-:-:S05]  /*3abb0*/  IADD3 R4, P0, PT, R34, R20, RZ ;  /* 0x0000001422047210 */ /* 0x000fca0007f1e0ff */
[----:B------:R-:W-:-:S06]  /*3abc0*/  IMAD.X R5, RZ, RZ, R35, P0 ;  /* 0x000000ffff057224 */ /* 0x000fcc00000e0623 */
[----:B------:R1:W5:Y:S02]  /*3abd0*/  LD.E.U8 R41, desc[UR4][R4.64+0x20] ;  /* 0x0000200404297980 */ /* 0x000364000c101100 */
.L_x_1013:
[----:B------:R-:W-:Y:S05]  /*3abe0*/  BSYNC B1 ;  /* 0x0000000000017941 */ /* 0x000fea0003800000 */
.L_x_1012:
        /* <DEDUP_REMOVED lines=72> */
.L_x_1023:
[----:B------:R-:W-:Y:S05]  /*3b070*/  BSYNC B2 ;  /* 0x0000000000027941 */ /* 0x000fea0003800000 */
.L_x_1022:
        /* <DEDUP_REMOVED lines=32> */
.L_x_1025:
[----:B------:R-:W-:Y:S05]  /*3b280*/  BSYNC B2 ;  /* 0x0000000000027941 */ /* 0x000fea0003800000 */
.L_x_1024:
[----:B------:R1:W-:Y:S01]  /*3b290*/  STL [R3], R6 ;  /* 0x0000000603007387 */ /* 0x0003e20000100800 */
[----:B------:R-:W-:Y:S05]  /*3b2a0*/  BRA `(.L_x_1020) ;  /* 0x0000000000207947 */ /* 0x000fea0003800000 */
.L_x_1021:
        /* <DEDUP_REMOVED lines=8> */
.L_x_1020:
[----:B------:R-:W-:Y:S05]  /*3b330*/  BSYNC B1 ;  /* 0x0000000000017941 */ /* 0x000fea0003800000 */
.L_x_1019:
[----:B------:R-:W-:Y:S02]  /*3b340*/  VIADD R32, R32, 0x1 ;  /* 0x0000000120207836 */ /* 0x000fe40000000000 */
[----:B------:R-:W-:Y:S01]  /*3b350*/  VIADD R20, R20, 0x4 ;  /* 0x0000000414147836 */ /* 0x000fe20000000000 */
[----:B------:R-:W-:Y:S06]  /*3b360*/  @P2 BRA `(.L_x_1026) ;  /* 0xfffffff000442947 */ /* 0x000fec000383ffff */
.L_x_1011:
[----:B------:R-:W-:Y:S05]  /*3b370*/  BSYNC B0 ;  /* 0x0000000000007941 */ /* 0x000fea0003800000 */
.L_x_1010:
[----:B------:R-:W-:Y:S01]  /*3b380*/  ISETP.GE.AND P0, PT, R33, 0x1, PT ;  /* 0x000000012100780c */ /* 0x000fe20003f06270 */
[----:B------:R-:W-:-:S12]  /*3b390*/  BSSY B0, `(.L_x_1027) ;  /* 0x00000f7000007945 */ /* 0x000fd80003800000 */
[----:B------:R-:W-:Y:S05]  /*3b3a0*/  @!P0 BRA `(.L_x_1028) ;  /* 0x0000000c00d48947 */ /* 0x000fea0003800000 */
[----:B------:R-:W-:Y:S01]  /*3b3b0*/  IMAD.MOV R33, RZ, RZ, -R33 ;  /* 0x000000ffff217224 */ /* 0x000fe200078e0a21 */
[----:B-----5:R-:W-:Y:S01]  /*3b3c0*/  CS2R R20, SRZ ;  /* 0x0000000000147805 */ /* 0x020fe2000001ff00 */
[----:B-1----:R-:W-:-:S07]  /*3b3d0*/  IMAD.SHL.U32 R14, R12, 0x4, RZ ;  /* 0x000000040c0e7824 */ /* 0x002fce00078e00ff */
.L_x_1043:
        /* <DEDUP_REMOVED lines=76> */
.L_x_1033:
[----:B------:R-:W-:Y:S05]  /*3b8a0*/  BSYNC B2 ;  /* 0x0000000000027941 */ /* 0x000fea0003800000 */
.L_x_1032:
        /* <DEDUP_REMOVED lines=32> */
.L_x_1035:
[----:B------:R-:W-:Y:S05]  /*3bab0*/  BSYNC B2 ;  /* 0x0000000000027941 */ /* 0x000fea0003800000 */
.L_x_1034:
[----:B------:R3:W-:Y:S01]  /*3bac0*/  STL [R3], R6 ;  /* 0x0000000603007387 */ /* 0x0007e20000100800 */
[----:B------:R-:W-:Y:S01]  /*3bad0*/  PRMT R41, RZ, 0x7610, R41 ;  /* 0x00007610ff297816 */ /* 0x000fe20000000029 */
[----:B------:R-:W-:Y:S06]  /*3bae0*/  BRA `(.L_x_1030) ;  /* 0x0000000000147947 */ /* 0x000fec0003800000 */
.L_x_1031:
[----:B------:R-:W-:Y:S02]  /*3baf0*/  R2UR UR4, R10 ;  /* 0x000000000a0472ca */ /* 0x000fe400000e0000 */
[----:B------:R-:W-:Y:S02]  /*3bb00*/  R2UR UR5, R11 ;  /* 0x000000000b0572ca */ /* 0x000fe400000e0000 */
[----:B------:R-:W-:-:S05]  /*3bb10*/  IADD3 R4, P0, PT, R34, R20, RZ ;  /* 0x0000001422047210 */ /* 0x000fca0007f1e0ff */
[----:B------:R-:W-:-:S06]  /*3bb20*/  IMAD.X R5, RZ, RZ, R35, P0 ;  /* 0x000000ffff057224 */ /* 0x000fcc00000e0623 */
[----:B------:R1:W5:Y:S02]  /*3bb30*/  LD.E.U8 R41, desc[UR4][R4.64+0x20] ;  /* 0x0000200404297980 */ /* 0x000364000c101100 */
.L_x_1030:
[----:B------:R-:W-:Y:S05]  /*3bb40*/  BSYNC B1 ;  /* 0x0000000000017941 */ /* 0x000fea0003800000 */
.L_x_1029:
        /* <DEDUP_REMOVED lines=73> */
.L_x_1040:
[----:B------:R-:W-:Y:S05]  /*3bfe0*/  BSYNC B2 ;  /* 0x0000000000027941 */ /* 0x000fea0003800000 */
.L_x_1039:
        /* <DEDUP_REMOVED lines=32> */
.L_x_1042:
[----:B------:R-:W-:Y:S05]  /*3c1f0*/  BSYNC B2 ;  /* 0x0000000000027941 */ /* 0x000fea0003800000 */
.L_x_1041:
[----:B------:R1:W-:Y:S01]  /*3c200*/  STL [R3], R6 ;  /* 0x0000000603007387 */ /* 0x0003e20000100800 */
[----:B------:R-:W-:Y:S05]  /*3c210*/  BRA `(.L_x_1037) ;  /* 0x0000000000207947 */ /* 0x000fea0003800000 */
.L_x_1038:
        /* <DEDUP_REMOVED lines=8> */
.L_x_1037:
[----:B------:R-:W-:Y:S05]  /*3c2a0*/  BSYNC B1 ;  /* 0x0000000000017941 */ /* 0x000fea0003800000 */
.L_x_1036:
[----:B------:R-:W-:Y:S02]  /*3c2b0*/  VIADD R21, R21, 0x1 ;  /* 0x0000000115157836 */ /* 0x000fe40000000000 */
[----:B------:R-:W-:Y:S02]  /*3c2c0*/  VIADD R14, R14, 0x4 ;  /* 0x000000040e0e7836 */ /* 0x000fe40000000000 */
[----:B------:R-:W-:Y:S02]  /*3c2d0*/  VIADD R12, R12, 0x1 ;  /* 0x000000010c0c7836 */ /* 0x000fe40000000000 */
[----:B------:R-:W-:Y:S01]  /*3c2e0*/  VIADD R20, R20, 0x4 ;  /* 0x0000000414147836 */ /* 0x000fe20000000000 */
[----:B------:R-:W-:Y:S06]  /*3c2f0*/  @P2 BRA `(.L_x_1043) ;  /* 0xfffffff000382947 */ /* 0x000fec000383ffff */
.L_x_1028:
[----:B------:R-:W-:Y:S05]  /*3c300*/  BSYNC B0 ;  /* 0x0000000000007941 */ /* 0x000fea0003800000 */
.L_x_1027:
[----:B------:R-:W-:Y:S01]  /*3c310*/  R2UR UR4, R10 ;  /* 0x000000000a0472ca */ /* 0x000fe200000e0000 */
[----:B-1----:R-:W-:Y:S01]  /*3c320*/  IMAD.MOV.U32 R14, RZ, RZ, 0x30 ;  /* 0x00000030ff0e7424 */ /* 0x002fe200078e00ff */
[----:B------:R-:W-:Y:S01]  /*3c330*/  R2UR UR5, R11 ;  /* 0x000000000b0572ca */ /* 0x000fe200000e0000 */
[----:B-----5:R-:W-:-:S12]  /*3c340*/  IMAD.MOV.U32 R15, RZ, RZ, 0x0 ;  /* 0x00000000ff0f7424 */ /* 0x020fd800078e00ff */
[----:B------:R-:W2:Y:S01]  /*3c350*/  ATOMG.E.ADD.64.STRONG.GPU PT, R14, desc[UR4][R8.64+0x8], R14 ;  /* 0x8000080e080e79a8 */ /* 0x000ea200081ef504 */
[----:B------:R-:W1:Y:S01]  /*3c360*/  S2UR UR5, SR_CgaCtaId ;  /* 0x00000000000579c3 */ /* 0x000e620000008800 */
[----:B------:R-:W-:Y:S01]  /*3c370*/  UMOV UR4, 0x400 ;  /* 0x0000040000047882 */ /* 0x000fe20000000000 */
[----:B------:R-:W-:Y:S01]  /*3c380*/  BSSY B4, `(.L_x_1044) ;  /* 0x00002c0000047945 */ /* 0x000fe20003800000 */
[----:B-1----:R-:W-:-:S06]  /*3c390*/  ULEA UR4, UR5, UR4, 0x18 ;  /* 0x0000000405047291 */ /* 0x002fcc000f8ec0ff */
[----:B------:R-:W-:-:S05]  /*3c3a0*/  IMAD.U32 R20, RZ, RZ, UR4 ;  /* 0x00000004ff147e24 */ /* 0x000fca000f8e00ff */
[----:B0-234-:R-:W0:Y:S01]  /*3c3b0*/  LDS.128 R4, [R20] ;  /* 0x0000000014047984 */ /* 0x01de220000000c00 */
[C---:B------:R-:W-:Y:S02]  /*3c3c0*/  IADD3 R21, P0, PT, R14.reuse, 0x38, RZ ;  /* 0x000000380e157810 */ /* 0x040fe40007f1e0ff */
[----:B------:R-:W-:-:S03]  /*3c3d0*/  SHF.R.U64 R12, R14, 0x4, R15 ;  /* 0x000000040e0c7819 */ /* 0x000fc6000000120f */
[----:B------:R-:W-:Y:S01]  /*3c3e0*/  IMAD.X R33, RZ, RZ, R15, P0 ;  /* 0x000000ffff217224 */ /* 0x000fe200000e060f */
[----:B0-----:R-:W-:-:S04]  /*3c3f0*/  ISETP.GE.U32.AND P0, PT, R21, R6, PT ;  /* 0x000000061500720c */ /* 0x001fc80003f06070 */
        /* <DEDUP_REMOVED lines=91> */
.L_x_1067:
        /* <DEDUP_REMOVED lines=72> */
.L_x_1055:
[----:B------:R-:W-:Y:S05]  /*3ce30*/  BSYNC B5 ;  /* 0x0000000000057941 */ /* 0x000fea0003800000 */
.L_x_1054:
        /* <DEDUP_REMOVED lines=32> */
.L_x_1057:
[----:B------:R-:W-:Y:S05]  /*3d040*/  BSYNC B5 ;  /* 0x0000000000057941 */ /* 0x000fea0003800000 */
.L_x_1056:
[----:B------:R2:W-:Y:S01]  /*3d050*/  STL [R3], R6 ;  /* 0x0000000603007387 */ /* 0x0005e20000100800 */
[----:B------:R-:W-:Y:S05]  /*3d060*/  BRA `(.L_x_1058) ;  /* 0x0000000000147947 */ /* 0x000fea0003800000 */
.L_x_1053:
[----:B------:R-:W-:Y:S02]  /*3d070*/  R2UR UR4, R10 ;  /* 0x000000000a0472ca */ /* 0x000fe400000e0000 */
[----:B------:R-:W-:Y:S02]  /*3d080*/  R2UR UR5, R11 ;  /* 0x000000000b0572ca */ /* 0x000fe400000e0000 */
[----:B------:R-:W-:-:S05]  /*3d090*/  IADD3 R4, P0, PT, R40, R32, RZ ;  /* 0x0000002028047210 */ /* 0x000fca0007f1e0ff */
[----:B------:R-:W-:-:S06]  /*3d0a0*/  IMAD.X R5, RZ, RZ, R41, P0 ;  /* 0x000000ffff057224 */ /* 0x000fcc00000e0629 */
[----:B------:R3:W-:Y:S02]  /*3d0b0*/  ST.E desc[UR4][R4.64+0x20], RZ ;  /* 0x000020ff04007985 */ /* 0x0007e4000c101904 */
.L_x_1058:
[----:B------:R-:W-:Y:S05]  /*3d0c0*/  BSYNC B0 ;  /* 0x0000000000007941 */ /* 0x000fea0003800000 */
.L_x_1052:
        /* <DEDUP_REMOVED lines=63> */
[----:B------:R-:W3:Y:S01]  /*3d4c0*/  LDL R40, [R3] ;  /* 0x0000000003287983 */ /* 0x000ee20000100800 */
[----:B------:R-:W-:Y:S01]  /*3d4d0*/  IMAD.MOV.U32 R41, RZ, RZ, R48 ;  /* 0x000000ffff297224 */ /* 0x000fe200078e0030 */
[----:B---3--:R-:W-:Y:S01]  /*3d4e0*/  ISETP.EQ.AND P0, PT, R40, RZ, PT ;  /* 0x000000ff2800720c */ /* 0x008fe20003f02270 */
[----:B--2---:R-:W-:-:S12]  /*3d4f0*/  BRA `(.L_x_1063) ;  /* 0x0000000000107947 */ /* 0x004fd80003800000 */
.L_x_1062:
[----:B------:R-:W-:Y:S01]  /*3d500*/  IMAD.MOV.U32 R4, RZ, RZ, 0x5272 ;  /* 0x00005272ff047424 */ /* 0x000fe200078e00ff */
[----:B------:R-:W-:Y:S01]  /*3d510*/  PLOP3.LUT P0, PT, PT, PT, PT, 0x8, 0x80 ;  /* 0x000000000080781c */ /* 0x000fe20003f0e170 */
[----:B------:R-:W-:-:S03]  /*3d520*/  IMAD.MOV.U32 R41, RZ, RZ, -0x1 ;  /* 0xffffffffff297424 */ /* 0x000fc600078e00ff */
[----:B------:R1:W-:Y:S09]  /*3d530*/  STL [R3], R4 ;  /* 0x0000000403007387 */ /* 0x0003f20000100800 */
.L_x_1063:
[----:B------:R-:W-:Y:S05]  /*3d540*/  BSYNC B5 ;  /* 0x0000000000057941 */ /* 0x000fea0003800000 */
.L_x_1061:
        /* <DEDUP_REMOVED lines=31> */
.L_x_1065:
[----:B------:R-:W-:Y:S05]  /*3d740*/  BSYNC B5 ;  /* 0x0000000000057941 */ /* 0x000fea0003800000 */
.L_x_1064:
[----:B------:R3:W-:Y:S01]  /*3d750*/  STL [R3], R6 ;  /* 0x0000000603007387 */ /* 0x0007e20000100800 */
[----:B------:R-:W-:Y:S05]  /*3d760*/  BRA `(.L_x_1066) ;  /* 0x0000000000187947 */ /* 0x000fea0003800000 */
.L_x_1060:
[----:B------:R-:W-:Y:S01]  /*3d770*/  VIADD R5, R32, 0x4 ;  /* 0x0000000420057836 */ /* 0x000fe20000000000 */
[----:B------:R-:W-:Y:S02]  /*3d780*/  R2UR UR4, R10 ;  /* 0x000000000a0472ca */ /* 0x000fe400000e0000 */
[----:B------:R-:W-:Y:S02]  /*3d790*/  R2UR UR5, R11 ;  /* 0x000000000b0572ca */ /* 0x000fe400000e0000 */
[----:B------:R-:W-:-:S05]  /*3d7a0*/  IADD3 R4, P0, PT, R40, R5, RZ ;  /* 0x0000000528047210 */ /* 0x000fca0007f1e0ff */
[----:B------:R-:W-:-:S06]  /*3d7b0*/  IMAD.X R5, RZ, RZ, R41, P0 ;  /* 0x000000ffff057224 */ /* 0x000fcc00000e0629 */
[----:B------:R1:W-:Y:S02]  /*3d7c0*/  ST.E desc[UR4][R4.64+0x20], RZ ;  /* 0x000020ff04007985 */ /* 0x0003e4000c101904 */
.L_x_1066:
[----:B------:R-:W-:Y:S05]  /*3d7d0*/  BSYNC B0 ;  /* 0x0000000000007941 */ /* 0x000fea0003800000 */
.L_x_1059:
[----:B------:R-:W-:Y:S02]  /*3d7e0*/  VIADD R33, R33, 0x2 ;  /* 0x0000000221217836 */ /* 0x000fe40000000000 */
[----:B------:R-:W-:Y:S01]  /*3d7f0*/  VIADD R32, R32, 0x8 ;  /* 0x0000000820207836 */ /* 0x000fe20000000000 */
[----:B------:R-:W-:Y:S06]  /*3d800*/  @P2 BRA `(.L_x_1067) ;  /* 0xfffffff000682947 */ /* 0x000fec000383ffff */
.L_x_1051:
[----:B------:R-:W-:Y:S05]  /*3d810*/  BSYNC B1 ;  /* 0x0000000000017941 */ /* 0x000fea0003800000 */
.L_x_1050:
[----:B-12---:R-:W-:Y:S01]  /*3d820*/  LOP3.LUT R4, R12, 0x1, RZ, 0xc0, !PT ;  /* 0x000000010c047812 */ /* 0x006fe200078ec0ff */
[----:B------:R-:W-:Y:S03]  /*3d830*/  BSSY B0, `(.L_x_1048) ;  /* 0x000006d000007945 */ /* 0x000fe60003800000 */
[----:B------:R-:W-:-:S13]  /*3d840*/  ISETP.NE.U32.AND P0, PT, R4, 0x1, PT ;  /* 0x000000010400780c */ /* 0x000fda0003f05070 */
[----:B------:R-:W-:Y:S05]  /*3d850*/  @P0 BRA `(.L_x_1068) ;  /* 0x0000000400a80947 */ /* 0x000fea0003800000 */
[----:B0--3--:R-:W0:Y:S01]  /*3d860*/  LDS.128 R4, [R20] ;  /* 0x0000000014047984 */ /* 0x009e220000000c00 */
        /* <DEDUP_REMOVED lines=61> */
.L_x_1071:
[----:B------:R-:W-:Y:S01]  /*3dc40*/  IMAD.MOV.U32 R4, RZ, RZ, 0x5272 ;  /* 0x00005272ff047424 */ /* 0x000fe200078e00ff */
[----:B------:R-:W-:Y:S01]  /*3dc50*/  PLOP3.LUT P0, PT, PT, PT, PT, 0x8, 0x80 ;  /* 0x000000000080781c */ /* 0x000fe20003f0e170 */
[----:B------:R-:W-:-:S03]  /*3dc60*/  IMAD.MOV.U32 R33, RZ, RZ, -0x1 ;  /* 0xffffffffff217424 */ /* 0x000fc600078e00ff */
[----:B------:R0:W-:Y:S09]  /*3dc70*/  STL [R3], R4 ;  /* 0x0000000403007387 */ /* 0x0001f20000100800 */
.L_x_1072:
[----:B------:R-:W-:Y:S05]  /*3dc80*/  BSYNC B1 ;  /* 0x0000000000017941 */ /* 0x000fea0003800000 */
.L_x_1070:
        /* <DEDUP_REMOVED lines=31> */
.L_x_1074:
[----:B------:R-:W-:Y:S05]  /*3de80*/  BSYNC B1 ;  /* 0x0000000000017941 */ /* 0x000fea0003800000 */
.L_x_1073:
[----:B------:R2:W-:Y:S01]  /*3de90*/  STL [R3], R6 ;  /* 0x0000000603007387 */ /* 0x0005e20000100800 */
[----:B------:R-:W-:Y:S05]  /*3dea0*/  BRA `(.L_x_1068) ;  /* 0x0000000000147947 */ /* 0x000fea0003800000 */
.L_x_1069:
[----:B------:R-:W-:Y:S02]  /*3deb0*/  R2UR UR4, R10 ;  /* 0x000000000a0472ca */ /* 0x000fe400000e0000 */
[----:B------:R-:W-:Y:S02]  /*3dec0*/  R2UR UR5, R11 ;  /* 0x000000000b0572ca */ /* 0x000fe400000e0000 */
[----:B------:R-:W-:-:S05]  /*3ded0*/  LEA R4, P0, R14, R32, 0x2 ;  /* 0x000000200e047211 */ /* 0x000fca00078010ff */
[----:B------:R-:W-:-:S06]  /*3dee0*/  IMAD.X R5, RZ, RZ, R33, P0 ;  /* 0x000000ffff057224 */ /* 0x000fcc00000e0621 */
[----:B------:R1:W-:Y:S02]  /*3def0*/  ST.E desc[UR4][R4.64+0x20], RZ ;  /* 0x000020ff04007985 */ /* 0x0003e4000c101904 */
.L_x_1068:
[----:B------:R-:W-:Y:S05]  /*3df00*/  BSYNC B0 ;  /* 0x0000000000007941 */ /* 0x000fea0003800000 */
.L_x_1048:
[----:B------:R-:W-:-:S13]  /*3df10*/  ISETP.GE.AND P0, PT, R12, 0x1, PT ;  /* 0x000000010c00780c */ /* 0x000fda0003f06270 */
[----:B------:R-:W-:Y:S05]  /*3df20*/  @!P0 BREAK B2 ;  /* 0x0000000000028942 */ /* 0x000fea0003800000 */
[----:B------:R-:W-:Y:S05]  /*3df30*/  @!P0 BRA `(.L_x_1049) ;  /* 0x0000000c00cc8947 */ /* 0x000fea0003800000 */
[----:B------:R-:W-:Y:S05]  /*3df40*/  BSYNC B2 ;  /* 0x0000000000027941 */ /* 0x000fea0003800000 */
.L_x_1047:
[----:B------:R-:W-:Y:S02]  /*3df50*/  IMAD.MOV R14, RZ, RZ, -R12 ;  /* 0x000000ffff0e7224 */ /* 0x000fe400078e0a0c */
[----:B------:R-:W-:Y:S02]  /*3df60*/  IMAD.MOV.U32 R20, RZ, RZ, RZ ;  /* 0x000000ffff147224 */ /* 0x000fe400078e00ff */
[----:B------:R-:W-:-:S07]  /*3df70*/  IMAD.MOV.U32 R32, RZ, RZ, RZ ;  /* 0x000000ffff207224 */ /* 0x000fce00078e00ff */
.L_x_1089:
        /* <DEDUP_REMOVED lines=76> */
.L_x_1079:
[----:B------:R-:W-:Y:S05]  /*3e440*/  BSYNC B1 ;  /* 0x0000000000017941 */ /* 0x000fea0003800000 */
.L_x_1078:
        /* <DEDUP_REMOVED lines=32> */
.L_x_1081:
[----:B------:R-:W-:Y:S05]  /*3e650*/  BSYNC B1 ;  /* 0x0000000000017941 */ /* 0x000fea0003800000 */
.L_x_1080:
[----:B------:R1:W-:Y:S01]  /*3e660*/  STL [R3], R6 ;  /* 0x0000000603007387 */ /* 0x0003e20000100800 */
[----:B------:R-:W-:Y:S01]  /*3e670*/  PRMT R33, RZ, 0x7610, R33 ;  /* 0x00007610ff217816 */ /* 0x000fe20000000021 */
[----:B------:R-:W-:Y:S06]  /*3e680*/  BRA `(.L_x_1076) ;  /* 0x0000000000147947 */ /* 0x000fec0003800000 */
.L_x_1077:
[----:B------:R-:W-:Y:S02]  /*3e690*/  R2UR UR4, R10 ;  /* 0x000000000a0472ca */ /* 0x000fe400000e0000 */
[----:B------:R-:W-:Y:S02]  /*3e6a0*/  R2UR UR5, R11 ;  /* 0x000000000b0572ca */ /* 0x000fe400000e0000 */
[----:B------:R-:W-:-:S05]  /*3e6b0*/  IADD3 R4, P0, PT, R34, R20, RZ ;  /* 0x0000001422047210 */ /* 0x000fca0007f1e0ff */
[----:B------:R-:W-:-:S06]  /*3e6c0*/  IMAD.X R5, RZ, RZ, R35, P0 ;  /* 0x000000ffff057224 */ /* 0x000fcc00000e0623 */
[----:B------:R4:W5:Y:S02]  /*3e6d0*/  LD.E.U8 R33, desc[UR4][R4.64+0x20] ;  /* 0x0000200404217980 */ /* 0x000964000c101100 */
.L_x_1076:
[----:B------:R-:W-:Y:S05]  /*3e6e0*/  BSYNC B0 ;  /* 0x0000000000007941 */ /* 0x000fea0003800000 */
.L_x_1075:
[----:B------:R-:W-:Y:S01]  /*3e6f0*/  ISETP.NE.AND P0, PT, R21, -0x1, PT ;  /* 0xffffffff1500780c */ /* 0x000fe20003f05270 */
[----:B------:R-:W-:-:S12]  /*3e700*/  BSSY B0, `(.L_x_1082) ;  /* 0x0000073000007945 */ /* 0x000fd80003800000 */
[----:B0---4-:R-:W-:-:S05]  /*3e710*/  @!P0 IMAD.MOV.U32 R4, RZ, RZ, 0x5368 ;  /* 0x00005368ff048424 */ /* 0x011fca00078e00ff */
[----:B------:R0:W-:Y:S01]  /*3e720*/  @!P0 STL [R3], R4 ;  /* 0x0000000403008387 */ /* 0x0001e20000100800 */
[----:B------:R-:W-:Y:S05]  /*3e730*/  @!P0 BRA `(.L_x_1083) ;  /* 0x0000000400bc8947 */ /* 0x000fea0003800000 */
[----:B------:R-:W4:Y:S01]  /*3e740*/  S2R R5, SR_CgaCtaId ;  /* 0x0000000000057919 */ /* 0x000f220000008800 */
[----:B0-----:R-:W-:Y:S02]  /*3e750*/  MOV R4, 0x400 ;  /* 0x0000040000047802 */ /* 0x001fe40000000f00 */
[----:B------:R-:W-:Y:S02]  /*3e760*/  R2UR UR4, R10 ;  /* 0x000000000a0472ca */ /* 0x000fe400000e0000 */
[----:B------:R-:W-:Y:S02]  /*3e770*/  R2UR UR5, R11 ;  /* 0x000000000b0572ca */ /* 0x000fe400000e0000 */
[----:B----4-:R-:W-:-:S05]  /*3e780*/  LEA R42, R5, R4, 0x18 ;  /* 0x00000004052a7211 */ /* 0x010fca00078ec0ff */
        /* <DEDUP_REMOVED lines=62> */
.L_x_1086:
[----:B------:R-:W-:Y:S05]  /*3eb70*/  BSYNC B1 ;  /* 0x0000000000017941 */ /* 0x000fea0003800000 */
.L_x_1085:
        /* <DEDUP_REMOVED lines=32> */
.L_x_1088:
[----:B------:R-:W-:Y:S05]  /*3ed80*/  BSYNC B1 ;  /* 0x0000000000017941 */ /* 0x000fea0003800000 */
.L_x_1087:
[----:B------:R1:W-:Y:S01]  /*3ed90*/  STL [R3], R6 ;  /* 0x0000000603007387 */ /* 0x0003e20000100800 */
[----:B------:R-:W-:Y:S05]  /*3eda0*/  BRA `(.L_x_1083) ;  /* 0x0000000000207947 */ /* 0x000fea0003800000 */
.L_x_1084:
        /* <DEDUP_REMOVED lines=8> */
.L_x_1083:
[----:B------:R-:W-:Y:S05]  /*3ee30*/  BSYNC B0 ;  /* 0x0000000000007941 */ /* 0x000fea0003800000 */
.L_x_1082:
[----:B------:R-:W-:Y:S02]  /*3ee40*/  VIADD R32, R32, 0x1 ;  /* 0x0000000120207836 */ /* 0x000fe40000000000 */
[----:B------:R-:W-:Y:S01]  /*3ee50*/  VIADD R20, R20, 0x4 ;  /* 0x0000000414147836 */ /* 0x000fe20000000000 */
[----:B------:R-:W-:Y:S06]  /*3ee60*/  @P2 BRA `(.L_x_1089) ;  /* 0xfffffff000442947 */ /* 0x000fec000383ffff */
.L_x_1049:
[----:B------:R-:W-:Y:S05]  /*3ee70*/  BSYNC B3 ;  /* 0x0000000000037941 */ /* 0x000fea0003800000 */
.L_x_1046:
        /* <DEDUP_REMOVED lines=10> */
[----:B0----5:R-:W-:-:S05]  /*3ef20*/  IMAD.WIDE R32, R15, 0x10, R6 ;  /* 0x000000100f207825 */ /* 0x021fca00078e0206 */
[----:B------:R-:W-:Y:S04]  /*3ef30*/  ST.E desc[UR4][R32.64+0x28], R12 ;  /* 0x0000280c20007985 */ /* 0x000fe8000c101904 */
[----:B------:R-:W0:Y:S02]  /*3ef40*/  LDS.64 R6, [R20] ;  /* 0x0000000014067984 */ /* 0x000e240000000a00 */
[----:B0-----:R-:W-:-:S05]  /*3ef50*/  IMAD.WIDE R34, R15, 0x10, R6 ;  /* 0x000000100f227825 */ /* 0x001fca00078e0206 */
[----:B------:R1:W-:Y:S04]  /*3ef60*/  ST.E desc[UR4][R34.64+0x30], RZ ;  /* 0x000030ff22007985 */ /* 0x0003e8000c101904 */
[----:B------:R1:W2:Y:S02]  /*3ef70*/  LDS.64 R6, [R20+0x8] ;  /* 0x0000080014067984 */ /* 0x0002a40000000a00 */
.L_x_1045:
[----:B------:R-:W-:Y:S05]  /*3ef80*/  BSYNC B4 ;  /* 0x0000000000047941 */ /* 0x000fea0003800000 */
.L_x_1044:
[----:B------:R-:W-:Y:S01]  /*3ef90*/  R2UR UR4, R10 ;  /* 0x000000000a0472ca */ /* 0x000fe200000e0000 */
[----:B------:R-:W-:Y:S01]  /*3efa0*/  IMAD.MOV.U32 R4, RZ, RZ, 0x30 ;  /* 0x00000030ff047424 */ /* 0x000fe200078e00ff */
[----:B------:R-:W-:Y:S01]  /*3efb0*/  R2UR UR5, R11 ;  /* 0x000000000b0572ca */ /* 0x000fe200000e0000 */
[----:B------:R-:W-:-:S12]  /*3efc0*/  IMAD.MOV.U32 R5, RZ, RZ, 0x0 ;  /* 0x00000000ff057424 */ /* 0x000fd800078e00ff */
[----:B------:R-:W3:Y:S02]  /*3efd0*/  ATOMG.E.ADD.64.STRONG.GPU PT, R8, desc[UR4][R8.64+0x8], R4 ;  /* 0x80000804080879a8 */ /* 0x000ee400081ef504 */
[C---:B---3--:R-:W-:Y:S02]  /*3efe0*/  IADD3 R13, P0, PT, R8.reuse, 0x38, RZ ;  /* 0x00000038080d7810 */ /* 0x048fe40007f1e0ff */
[--C-:B------:R-:W-:Y:S02]  /*3eff0*/  SHF.R.U64 R14, R8, 0x4, R9.reuse ;  /* 0x00000004080e7819 */ /* 0x100fe40000001209 */
[----:B--2---:R-:W-:Y:S01]  /*3f000*/  ISETP.LT.U32.AND P1, PT, R13, R6, PT ;  /* 0x000000060d00720c */ /* 0x004fe20003f21070 */
[----:B------:R-:W-:Y:S01]  /*3f010*/  IMAD.X R6, RZ, RZ, R9, P0 ;  /* 0x000000ffff067224 */ /* 0x000fe200000e0609 */
[----:B------:R-:W-:Y:S01]  /*3f020*/  ISETP.NE.AND P0, PT, R14, -0x1, PT ;  /* 0xffffffff0e00780c */ /* 0x000fe20003f05270 */
[----:B0-----:R-:W-:-:S03]  /*3f030*/  IMAD.MOV.U32 R12, RZ, RZ, R14 ;  /* 0x000000ffff0c7224 */ /* 0x001fc600078e000e */
[----:B------:R-:W-:-:S13]  /*3f040*/  ISETP.LT.U32.AND.EX P0, PT, R6, R7, P0, P1 ;  /* 0x000000070600720c */ /* 0x000fda0000701110 */
[----:B------:R-:W-:Y:S02]  /*3f050*/  @!P0 IMAD.MOV.U32 R6, RZ, RZ, 0x5368 ;  /* 0x00005368ff068424 */ /* 0x000fe400078e00ff */
[----:B------:R-:W-:-:S03]  /*3f060*/  @!P0 IMAD.MOV.U32 R12, RZ, RZ, -0x1 ;  /* 0xffffffffff0c8424 */ /* 0x000fc600078e00ff */
[----:B------:R0:W-:Y:S01]  /*3f070*/  @!P0 STL [R3], R6 ;  /* 0x0000000603008387 */ /* 0x0001e20000100800 */
[----:B------:R-:W-:Y:S05]  /*3f080*/  @!P0 BRA `(.L_x_1090) ;  /* 0x0000000000c08947 */ /* 0x000fea0003800000 */
[----:B------:R-:W2:Y:S01]  /*3f090*/  LDS.64 R4, [R20] ;  /* 0x0000000014047984 */ /* 0x000ea20000000a00 */
[--C-:B------:R-:W-:Y:S01]  /*3f0a0*/  SHF.R.S64 R33, RZ, 0x1c, R14.reuse ;  /* 0x0000001cff217819 */ /* 0x100fe2000000100e */
[----:B------:R-:W-:Y:S01]  /*3f0b0*/  IMAD.MOV.U32 R7, RZ, RZ, 0x1 ;  /* 0x00000001ff077424 */ /* 0x000fe200078e00ff */
[----:B-1----:R-:W-:Y:S01]  /*3f0c0*/  SHF.R.S32.HI R35, RZ, 0x1c, R14 ;  /* 0x0000001cff237819 */ /* 0x002fe2000001140e */
        /* <DEDUP_REMOVED lines=14> */
[----:B------:R-:W-:Y:S02]  /*3f1b0*/  R2UR UR7, R11 ;  /* 0x000000000b0772ca */ /* 0x000fe400000e0000 */
[----:B--2---:R-:W-:-:S05]  /*3f1c0*/  IADD3 R4, P0, PT, R33, R4, RZ ;  /* 0x0000000421047210 */ /* 0x004fca0007f1e0ff */
[----:B------:R-:W-:Y:S01]  /*3f1d0*/  IMAD.X R5, R35, 0x1, R5, P0 ;  /* 0x0000000123057824 */ /* 0x000fe200000e0605 */
[----:B------:R-:W-:-:S04]  /*3f1e0*/  ISETP.NE.AND P0, PT, R15, -0x1, PT ;  /* 0xffffffff0f00780c */ /* 0x000fc80003f05270 */
[----:B------:R-:W-:Y:S04]  /*3f1f0*/  ST.E desc[UR8][R4.64+0x4], R9 ;  /* 0x0000040904007985 */ /* 0x000fe8000c101908 */
[----:B------:R-:W-:Y:S04]  /*3f200*/  ST.E desc[UR12][R4.64+0x8], R21 ;  /* 0x0000081504007985 */ /* 0x000fe8000c10190c */
[----:B------:R-:W-:Y:S01]  /*3f210*/  ST.E desc[UR14][R4.64+0x10], R41 ;  /* 0x0000102904007985 */ /* 0x000fe2000c10190e */
[----:B------:R-:W-:Y:S02]  /*3f220*/  @!P0 IMAD.MOV.U32 R14, RZ, RZ, 0x5368 ;  /* 0x00005368ff0e8424 */ /* 0x000fe400078e00ff */
[----:B------:R-:W-:Y:S01]  /*3f230*/  @!P0 IMAD.MOV.U32 R13, RZ, RZ, RZ ;  /* 0x000000ffff0d8224 */ /* 0x000fe200078e00ff */
[----:B------:R-:W-:Y:S04]  /*3f240*/  ST.E.U8 desc[UR10][R4.64+0x3], R7 ;  /* 0x0000030704007985 */ /* 0x000fe8000c10110a */
[----:B------:R-:W-:Y:S01]  /*3f250*/  ST.E.U8 desc[UR4][R4.64], RZ ;  /* 0x000000ff04007985 */ /* 0x000fe2000c101104 */
[----:B------:R-:W-:-:S02]  /*3f260*/  @P0 R2UR UR4, R10 ;  /* 0x000000000a0402ca */ /* 0x000fc400000e0000 */
[----:B------:R-:W-:Y:S01]  /*3f270*/  @P0 R2UR UR5, R11 ;  /* 0x000000000b0502ca */ /* 0x000fe200000e0000 */
[----:B------:R-:W-:Y:S04]  /*3f280*/  ST.E.U8 desc[UR6][R4.64+0x1], RZ ;  /* 0x000001ff04007985 */ /* 0x000fe8000c101106 */
[----:B0-----:R-:W-:Y:S04]  /*3f290*/  @!P0 LDS.64 R6, [R20] ;  /* 0x0000000014068984 */ /* 0x001fe80000000a00 */
[----:B------:R-:W0:Y:S04]  /*3f2a0*/  @P0 LDS.64 R6, [R20] ;  /* 0x0000000014060984 */ /* 0x000e280000000a00 */
[----:B------:R-:W-:Y:S01]  /*3f2b0*/  @!P0 STL [R3], R14 ;  /* 0x0000000e03008387 */ /* 0x000fe20000100800 */
[----:B0-----:R-:W-:-:S05]  /*3f2c0*/  @P0 IMAD.WIDE R8, R15, 0x10, R6 ;  /* 0x000000100f080825 */ /* 0x001fca00078e0206 */
[----:B------:R-:W2:Y:S01]  /*3f2d0*/  @P0 LD.E R13, desc[UR4][R8.64+0x20] ;  /* 0x00002004080d0980 */ /* 0x000ea2000c101900 */
[----:B------:R-:W-:-:S06]  /*3f2e0*/  @!P0 IMAD.MOV.U32 R15, RZ, RZ, RZ ;  /* 0x000000ffff0f8224 */ /* 0x000fcc00078e00ff */
[----:B------:R-:W3:Y:S01]  /*3f2f0*/  @P0 LD.E R15, desc[UR4][R8.64+0x28] ;  /* 0x00002804080f0980 */ /* 0x000ee2000c101900 */
[----:B------:R-:W-:Y:S02]  /*3f300*/  R2UR UR4, R10 ;  /* 0x000000000a0472ca */ /* 0x000fe400000e0000 */
[----:B------:R-:W-:Y:S02]  /*3f310*/  R2UR UR5, R11 ;  /* 0x000000000b0572ca */ /* 0x000fe400000e0000 */
[----:B------:R-:W-:-:S05]  /*3f320*/  IADD3 R4, P0, PT, R6, R33, RZ ;  /* 0x0000002106047210 */ /* 0x000fca0007f1e0ff */
[----:B------:R-:W-:-:S06]  /*3f330*/  IMAD.X R5, R7, 0x1, R35, P0 ;  /* 0x0000000107057824 */ /* 0x000fcc00000e0623 */
[----:B--2---:R-:W-:Y:S04]  /*3f340*/  ST.E desc[UR4][R4.64+0x20], R13 ;  /* 0x0000200d04007985 */ /* 0x004fe8000c101904 */
[----:B------:R-:W0:Y:S02]  /*3f350*/  LDS.64 R20, [R20] ;  /* 0x0000000014147984 */ /* 0x000e240000000a00 */
[----:B0-----:R-:W-:-:S05]  /*3f360*/  IADD3 R6, P0, PT, R20, R33, RZ ;  /* 0x0000002114067210 */ /* 0x001fca0007f1e0ff */
[----:B------:R-:W-:-:S05]  /*3f370*/  IMAD.X R7, R21, 0x1, R35, P0 ;  /* 0x0000000115077824 */ /* 0x000fca00000e0623 */
[----:B---3--:R2:W-:Y:S03]  /*3f380*/  ST.E desc[UR4][R6.64+0x28], R15 ;  /* 0x0000280f06007985 */ /* 0x0085e6000c101904 */
.L_x_1090:
[----:B------:R-:W-:Y:S02]  /*3f390*/  IMAD.MOV.U32 R4, RZ, RZ, R0 ;  /* 0x000000ffff047224 */ /* 0x000fe400078e0000 */
[----:B------:R-:W-:Y:S02]  /*3f3a0*/  IMAD.MOV.U32 R5, RZ, RZ, 0x0 ;  /* 0x00000000ff057424 */ /* 0x000fe400078e00ff */
[----:B0-2---:R-:W-:Y:S02]  /*3f3b0*/  IMAD.MOV.U32 R6, RZ, RZ, R12 ;  /* 0x000000ffff067224 */ /* 0x005fe400078e000c */
[----:B-1----:R-:W-:Y:S05]  /*3f3c0*/  RET.REL.NODEC R4 `(_Z5entryPcS_PiPxS1_S0_S0_P19HostDeviceInterfacei) ;  /* 0xfffffc0c040c7950 */ /* 0x002fea0003c3ffff */
        .type           $_Z5entryPcS_PiPxS1_S0_S0_P19HostDeviceInterfacei$_Z41invoke_java_lang_StringBuilder_toString9_PciPi,@function
        .size           $_Z5entryPcS_PiPxS1_S0_S0_P19HostDeviceInterfacei$_Z41invoke_java_lang_StringBuilder_toString9_PciPi,($_Z5entryPcS_PiPxS1_S0_S0_P19HostDeviceInterfacei$_Z47edu_syr_pcpratts_rootbeer_runtime_HamaPeer_sendPciiPi - $_Z5entryPcS_PiPxS1_S0_S0_P19HostDeviceInterfacei$_Z41invoke_java_lang_StringBuilder_toString9_PciPi)
$_Z5entryPcS_PiPxS1_S0_S0_P19HostDeviceInterfacei$_Z41invoke_java_lang_StringBuilder_toString9_PciPi:
[----:B------:R-:W-:-:S05]  /*3f3d0*/  VIADD R1, R1, 0xffffff98 ;  /* 0xffffff9801017836 */ /* 0x000fca0000000000 */
[----:B------:R-:W-:Y:S04]  /*3f3e0*/  STL [R1+0x60], R55 ;  /* 0x0000603701007387 */ /* 0x000fe80000100800 */
        /* <DEDUP_REMOVED lines=13> */
[----:B------:R-:W-:Y:S04]  /*3f4c0*/  STL [R1], R2 ;  /* 0x0000000201007387 */ /* 0x000fe80000100800 */
[----:B------:R0:W-:Y:S04]  /*3f4d0*/  STL [R1+0x2c], R26 ;  /* 0x00002c1a01007387 */ /* 0x0001e80000100800 */
[----:B------:R1:W-:Y:S04]  /*3f4e0*/  STL [R1+0x28], R25 ;  /* 0x0000281901007387 */ /* 0x0003e80000100800 */
[----:B------:R2:W-:Y:S01]  /*3f4f0*/  STL [R1+0x24], R24 ;  /* 0x0000241801007387 */ /* 0x0005e20000100800 */
[----:B0-----:R-:W0:Y:S05]  /*3f500*/  BMOV.32.CLEAR R26, B11 ;  /* 0x000000000b1a7355 */ /* 0x001e2a0000100000 */
[----:B------:R3:W-:Y:S01]  /*3f510*/  STL [R1+0x20], R23 ;  /* 0x0000201701007387 */ /* 0x0007e20000100800 */
[----:B-1----:R-:W1:Y:S05]  /*3f520*/  BMOV.32.CLEAR R25, B10 ;  /* 0x000000000a197355 */ /* 0x002e6a0000100000 */
[----:B------:R4:W-:Y:S01]  /*3f530*/  STL [R1+0x1c], R22 ;  /* 0x00001c1601007387 */ /* 0x0009e20000100800 */
[----:B--2---:R-:W2:Y:S05]  /*3f540*/  BMOV.32.CLEAR R24, B9 ;  /* 0x0000000009187355 */ /* 0x004eaa0000100000 */
[----:B------:R5:W-:Y:S01]  /*3f550*/  STL [R1+0x10], R19 ;  /* 0x0000101301007387 */ /* 0x000be20000100800 */
[----:B---3--:R-:W3:Y:S05]  /*3f560*/  BMOV.32.CLEAR R23, B8 ;  /* 0x0000000008177355 */ /* 0x008eea0000100000 */
[----:B----4-:R-:W4:Y:S05]  /*3f570*/  BMOV.32.CLEAR R22, B7 ;  /* 0x0000000007167355 */ /* 0x010f2a0000100000 */
[----:B-----5:R-:W0:Y:S05]  /*3f580*/  BMOV.32.CLEAR R19, B6 ;  /* 0x0000000006137355 */ /* 0x020e2a0000100000 */
[----:B------:R5:W-:Y:S04]  /*3f590*/  STL [R1+0x40], R31 ;  /* 0x0000401f01007387 */ /* 0x000be80000100800 */
[----:B------:R1:W-:Y:S04]  /*3f5a0*/  STL [R1+0x3c], R30 ;  /* 0x00003c1e01007387 */ /* 0x0003e80000100800 */
[----:B------:R2:W-:Y:S01]  /*3f5b0*/  STL [R1+0x38], R29 ;  /* 0x0000381d01007387 */ /* 0x0005e20000100800 */
[----:B-----5:R-:W-:-:S03]  /*3f5c0*/  IMAD.MOV.U32 R31, RZ, RZ, R5 ;  /* 0x000000ffff1f7224 */ /* 0x020fc600078e0005 */
[----:B------:R5:W-:Y:S01]  /*3f5d0*/  STL [R1+0x34], R28 ;  /* 0x0000341c01007387 */ /* 0x000be20000100800 */
[----:B-1----:R-:W-:Y:S02]  /*3f5e0*/  IMAD.MOV.U32 R30, RZ, RZ, R4 ;  /* 0x000000ffff1e7224 */ /* 0x002fe400078e0004 */
[----:B--2---:R-:W-:Y:S02]  /*3f5f0*/  IMAD.MOV.U32 R29, RZ, RZ, R9 ;  /* 0x000000ffff1d7224 */ /* 0x004fe400078e0009 */
[----:B-----5:R-:W-:Y:S01]  /*3f600*/  IMAD.MOV.U32 R28, RZ, RZ, R8 ;  /* 0x000000ffff1c7224 */ /* 0x020fe200078e0008 */
[----:B------:R-:W1:Y:S01]  /*3f610*/  LDC.64 R36, c[0x0][0x358] ;  /* 0x0000d600ff247b82 */ /* 0x000e620000000a00 */
[----:B------:R-:W-:Y:S01]  /*3f620*/  ISETP.NE.AND P0, PT, R6, -0x1, PT ;  /* 0xffffffff0600780c */ /* 0x000fe20003f05270 */
[----:B------:R-:W-:Y:S05]  /*3f630*/  YIELD ;  /* 0x0000000000007946 */ /* 0x000fea0003800000 */
[----:B------:R-:W-:Y:S07]  /*3f640*/  BSSY B9, `(.L_x_1091) ;  /* 0x000bb8b000097945 */ /* 0x000fee0003800000 */
[----:B------:R-:W-:-:S02]  /*3f650*/  @!P0 IMAD.MOV.U32 R3, RZ, RZ, -0x2 ;  /* 0xfffffffeff038424 */ /* 0x000fc400078e00ff */
[----:B------:R-:W-:Y:S01]  /*3f660*/  @!P0 IMAD.MOV.U32 R4, RZ, RZ, -0x1 ;  /* 0xffffffffff048424 */ /* 0x000fe200078e00ff */
[----:B-1----:R-:W-:Y:S02]  /*3f670*/  @!P0 R2UR UR4, R36 ;  /* 0x00000000240482ca */ /* 0x002fe400000e0000 */
[----:B------:R-:W-:-:S13]  /*3f680*/  @!P0 R2UR UR5, R37 ;  /* 0x00000000250582ca */ /* 0x000fda00000e0000 */
[----:B------:R1:W-:Y:S01]  /*3f690*/  @!P0 ST.E desc[UR4][R28.64], R3 ;  /* 0x000000031c008985 */ /* 0x0003e2000c101904 */
[----:B0--34-:R-:W-:Y:S05]  /*3f6a0*/  @!P0 BRA `(.L_x_1092) ;  /* 0x00000bb800108947 */ /* 0x019fea0003800000 */
[----:B------:R-:W0:Y:S01]  /*3f6b0*/  S2UR UR5, SR_CgaCtaId ;  /* 0x00000000000579c3 */ /* 0x000e220000008800 */
[----:B------:R-:W-:Y:S02]  /*3f6c0*/  UMOV UR4, 0x400 ;  /* 0x0000040000047882 */ /* 0x000fe40000000000 */
[----:B0-----:R-:W-:Y:S01]  /*3f6d0*/  ULEA UR4, UR5, UR4, 0x18 ;  /* 0x0000000405047291 */ /* 0x001fe2000f8ec0ff */
[----:B------:R-:W-:-:S05]  /*3f6e0*/  R2UR UR5, R37 ;  /* 0x00000000250572ca */ /* 0x000fca00000e0000 */
[----:B------:R-:W-:Y:S01]  /*3f6f0*/  IMAD.U32 R2, RZ, RZ, UR4 ;  /* 0x00000004ff027e24 */ /* 0x000fe2000f8e00ff */
[----:B------:R-:W-:-:S04]  /*3f700*/  R2UR UR4, R36 ;  /* 0x00000000240472ca */ /* 0x000fc800000e0000 */
[----:B------:R-:W0:Y:S02]  /*3f710*/  LDS.128 R8, [R2] ;  /* 0x0000000002087984 */ /* 0x000e240000000c00 */
[----:B0-----:R-:W-:-:S07]  /*3f720*/  IMAD.WIDE R12, R6, 0x10, R8 ;  /* 0x00000010060c7825 */ /* 0x001fce00078e0208 */
[----:B------:R-:W2:Y:S01]  /*3f730*/  LD.E R0, desc[UR4][R12.64+0x4] ;  /* 0x000004040c007980 */ /* 0x000ea2000c101900 */
[----:B------:R-:W-:Y:S01]  /*3f740*/  IMAD.MOV.U32 R4, RZ, RZ, -0x1 ;  /* 0xffffffffff047424 */ /* 0x000fe200078e00ff */
[----:B--2---:R-:W-:-:S13]  /*3f750*/  ISETP.NE.AND P0, PT, R0, 0x4205, PT ;  /* 0x000042050000780c */ /* 0x004fda0003f05270 */
[----:B------:R-:W-:Y:S05]  /*3f760*/  @!P0 BRA `(.L_x_1093) ;  /* 0x00000b7800ec8947 */ /* 0x000fea0003800000 */
[----:B------:R-:W-:-:S13]  /*3f770*/  ISETP.NE.AND P0, PT, R0, 0x1, PT ;  /* 0x000000010000780c */ /* 0x000fda0003f05270 */
[----:B------:R-:W-:Y:S05]  /*3f780*/  @P0 BRA `(.L_x_1092) ;  /* 0x00000bb400d80947 */ /* 0x000fea0003800000 */
[----:B------:R-:W-:Y:S01]  /*3f790*/  R2UR UR4, R36 ;  /* 0x00000000240472ca */ /* 0x000fe200000e0000 */
[----:B------:R-:W-:Y:S01]  /*3f7a0*/  IMAD.MOV.U32 R4, RZ, RZ, 0x30 ;  /* 0x00000030ff047424 */ /* 0x000fe200078e00ff */
[----:B------:R-:W-:Y:S01]  /*3f7b0*/  R2UR UR5, R37 ;  /* 0x00000000250572ca */ /* 0x000fe200000e0000 */
[----:B------:R-:W-:-:S12]  /*3f7c0*/  IMAD.MOV.U32 R5, RZ, RZ, 0x0 ;  /* 0x00000000ff057424 */ /* 0x000fd800078e00ff */
[----:B------:R0:W2:Y:S01]  /*3f7d0*/  ATOM.E.ADD.64.STRONG.GPU P0, R4, desc[UR4][R30.64+0x8], R4 ;  /* 0x800008041e04798a */ /* 0x0000a2000810f504 */
[----:B------:R-:W-:Y:S01]  /*3f7e0*/  BSSY B0, `(.L_x_1094) ;  /* 0x0000016000007945 */ /* 0x000fe20003800000 */
[----:B--2---:R-:W-:Y:S02]  /*3f7f0*/  IMAD.MOV.U32 R12, RZ, RZ, R4 ;  /* 0x000000ffff0c7224 */ /* 0x004fe400078e0004 */
[----:B------:R-:W-:Y:S01]  /*3f800*/  IMAD.MOV.U32 R13, RZ, RZ, R5 ;  /* 0x000000ffff0d7224 */ /* 0x000fe200078e0005 */
[----:B0-----:R-:W-:Y:S06]  /*3f810*/  @P0 BRA `(.L_x_1095) ;  /* 0x0000000000480947 */ /* 0x001fec0003800000 */
[----:B------:R-:W0:Y:S02]  /*3f820*/  QSPC.E.S P0, RZ, [R30+0x8] ;  /* 0x000008001eff73aa */ /* 0x000e240000000500 */
[----:B0-----:R-:W-:Y:S05]  /*3f830*/  @!P0 BRA `(.L_x_1096) ;  /* 0x0000000000288947 */ /* 0x001fea0003800000 */
[----:B------:R-:W-:Y:S01]  /*3f840*/  IMAD.MOV.U32 R4, RZ, RZ, R30 ;  /* 0x000000ffff047224 */ /* 0x000fe200078e001e */
[----:B------:R-:W-:Y:S04]  /*3f850*/  BSSY B1, `(.L_x_1097) ;  /* 0x0000007000017945 */ /* 0x000fe80003800000 */
[----:B------:R-:W-:-:S07]  /*3f860*/  MOV R5, R4 ;  /* 0x0000000400057202 */ /* 0x000fce0000000f00 */
.L_x_1098:
[----:B------:R-:W0:Y:S02]  /*3f870*/  LDS.64 R12, [R5+0x8] ;  /* 0x00000800050c7984 */ /* 0x000e240000000a00 */
[----:B0-----:R-:W-:-:S05]  /*3f880*/  IADD3 R14, P0, PT, R12, 0x30, RZ ;  /* 0x000000300c0e7810 */ /* 0x001fca0007f1e0ff */
[----:B------:R-:W-:-:S07]  /*3f890*/  IMAD.X R15, RZ, RZ, R13, P0 ;  /* 0x000000ffff0f7224 */ /* 0x000fce00000e060d */
[----:B------:R-:W0:Y:S02]  /*3f8a0*/  ATOMS.CAST.SPIN.64 P0, [R5+0x8], R12, R14 ;  /* 0x0000080c0500758d */ /* 0x000e24000180040e */
[----:B0-----:R-:W-:Y:S05]  /*3f8b0*/  @!P0 BRA `(.L_x_1098) ;  /* 0xfffffffc00ec8947 */ /* 0x001fea000383ffff */
[----:B------:R-:W-:Y:S05]  /*3f8c0*/  BSYNC B1 ;  /* 0x0000000000017941 */ /* 0x000fea0003800000 */
.L_x_1097:
[----:B------:R-:W-:Y:S05]  /*3f8d0*/  BRA `(.L_x_1095) ;  /* 0x0000000000187947 */ /* 0x000fea0003800000 */
.L_x_1096:
[----:B------:R-:W-:Y:S02]  /*3f8e0*/  R2UR UR4, R36 ;  /* 0x00000000240472ca */ /* 0x000fe400000e0000 */
[----:B------:R-:W-:-:S13]  /*3f8f0*/  R2UR UR5, R37 ;  /* 0x00000000250572ca */ /* 0x000fda00000e0000 */
[----:B------:R-:W2:Y:S02]  /*3f900*/  LD.E.64 R12, desc[UR4][R30.64+0x8] ;  /* 0x000008041e0c7980 */ /* 0x000ea4000c101b00 */
[----:B--2---:R-:W-:-:S05]  /*3f910*/  IADD3 R4, P0, PT, R12, 0x30, RZ ;  /* 0x000000300c047810 */ /* 0x004fca0007f1e0ff */
[----:B------:R-:W-:-:S05]  /*3f920*/  IMAD.X R5, RZ, RZ, R13, P0 ;  /* 0x000000ffff057224 */ /* 0x000fca00000e060d */
[----:B------:R0:W-:Y:S03]  /*3f930*/  ST.E.64 desc[UR4][R30.64+0x8], R4 ;  /* 0x000008041e007985 */ /* 0x0001e6000c101b04 */
.L_x_1095:
[----:B------:R-:W-:Y:S05]  /*3f940*/  BSYNC B0 ;  /* 0x0000000000007941 */ /* 0x000fea0003800000 */
.L_x_1094:
[C---:B-1----:R-:W-:Y:S01]  /*3f950*/  IADD3 R3, P0, PT, R12.reuse, 0x38, RZ ;  /* 0x000000380c037810 */ /* 0x042fe20007f1e0ff */
[----:B------:R-:W-:Y:S01]  /*3f960*/  BSSY B0, `(.L_x_1099) ;  /* 0x000007b000007945 */ /* 0x000fe20003800000 */
[--C-:B------:R-:W-:Y:S02]  /*3f970*/  SHF.R.U64 R12, R12, 0x4, R13.reuse ;  /* 0x000000040c0c7819 */ /* 0x100fe4000000120d */
[----:B------:R-:W-:Y:S01]  /*3f980*/  ISETP.LT.U32.AND P1, PT, R3, R10, PT ;  /* 0x0000000a0300720c */ /* 0x000fe20003f21070 */
[----:B------:R-:W-:Y:S01]  /*3f990*/  IMAD.X R3, RZ, RZ, R13, P0 ;  /* 0x000000ffff037224 */ /* 0x000fe200000e060d */
[----:B------:R-:W-:-:S04]  /*3f9a0*/  ISETP.NE.AND P0, PT, R12, -0x1, PT ;  /* 0xffffffff0c00780c */ /* 0x000fc80003f05270 */
[----:B------:R-:W-:Y:S01]  /*3f9b0*/  ISETP.LT.U32.AND.EX P0, PT, R3, R11, P0, P1 ;  /* 0x0000000b0300720c */ /* 0x000fe20000701110 */
[----:B------:R-:W-:-:S12]  /*3f9c0*/  IMAD.MOV.U32 R3, RZ, RZ, R12 ;  /* 0x000000ffff037224 */ /* 0x000fd800078e000c */
[----:B------:R-:W-:Y:S01]  /*3f9d0*/  @!P0 R2UR UR4, R36 ;  /* 0x00000000240482ca */ /* 0x000fe200000e0000 */
[----:B0-----:R-:W-:Y:S01]  /*3f9e0*/  @!P0 IMAD.MOV.U32 R5, RZ, RZ, 0x5368 ;  /* 0x00005368ff058424 */ /* 0x001fe200078e00ff */
[----:B------:R-:W-:Y:S01]  /*3f9f0*/  @!P0 R2UR UR5, R37 ;  /* 0x00000000250582ca */ /* 0x000fe200000e0000 */
[----:B------:R-:W-:Y:S01]  /*3fa00*/  @!P0 IMAD.MOV.U32 R3, RZ, RZ, -0x1 ;  /* 0xffffffffff038424 */ /* 0x000fe200078e00ff */
[----:B------:R-:W-:-:S11]  /*3fa10*/  @!P0 PLOP3.LUT P1, PT, PT, PT, PT, 0x8, 0x80 ;  /* 0x000000000080881c */ /* 0x000fd60003f2e170 */
[----:B------:R0:W-:Y:S01]  /*3fa20*/  @!P0 ST.E desc[UR4][R28.64], R5 ;  /* 0x000000051c008985 */ /* 0x0001e2000c101904 */
[----:B------:R-:W-:Y:S05]  /*3fa30*/  @!P0 BRA `(.L_x_1100) ;  /* 0x0000000400b48947 */ /* 0x000fea0003800000 */
[----:B0-----:R-:W0:Y:S01]  /*3fa40*/  LDS.64 R4, [R2] ;  /* 0x0000000002047984 */ /* 0x001e220000000a00 */
        /* <DEDUP_REMOVED lines=8> */
[C---:B------:R-:W-:Y:S01]  /*3fad0*/  R2UR UR13, R37.reuse ;  /* 0x00000000250d72ca */ /* 0x040fe200000e0000 */
[----:B------:R-:W-:Y:S01]  /*3fae0*/  IMAD.MOV.U32 R10, RZ, RZ, 0x20 ;  /* 0x00000020ff0a7424 */ /* 0x000fe200078e00ff */
[----:B------:R-:W-:Y:S01]  /*3faf0*/  R2UR UR14, R36 ;  /* 0x00000000240e72ca */ /* 0x000fe200000e0000 */
[----:B------:R-:W-:Y:S01]  /*3fb00*/  IMAD.MOV.U32 R11, RZ, RZ, 0x0 ;  /* 0x00000000ff0b7424 */ /* 0x000fe200078e00ff */
        /* <DEDUP_REMOVED lines=9> */
[----:B------:R-:W-:Y:S02]  /*3fba0*/  SHF.R.S32.HI R33, RZ, 0x1c, R12 ;  /* 0x0000001cff217819 */ /* 0x000fe4000001140c */
[----:B0-----:R-:W-:-:S05]  /*3fbb0*/  IADD3 R4, P0, PT, R4, R27, RZ ;  /* 0x0000001b04047210 */ /* 0x001fca0007f1e0ff */
[----:B------:R-:W-:-:S05]  /*3fbc0*/  IMAD.X R5, R5, 0x1, R33, P0 ;  /* 0x0000000105057824 */ /* 0x000fca00000e0621 */
[----:B------:R0:W-:Y:S04]  /*3fbd0*/  ST.E desc[UR8][R4.64+0x4], R7 ;  /* 0x0000040704007985 */ /* 0x0001e8000c101908 */
[----:B------:R0:W-:Y:S04]  /*3fbe0*/  ST.E desc[UR12][R4.64+0x8], R15 ;  /* 0x0000080f04007985 */ /* 0x0001e8000c10190c */
[----:B------:R0:W-:Y:S04]  /*3fbf0*/  ST.E desc[UR14][R4.64+0x10], R17 ;  /* 0x0000101104007985 */ /* 0x0001e8000c10190e */
[----:B------:R0:W-:Y:S04]  /*3fc00*/  ST.E.U8 desc[UR6][R4.64+0x1], RZ ;  /* 0x000001ff04007985 */ /* 0x0001e8000c101106 */
[----:B------:R0:W-:Y:S04]  /*3fc10*/  ST.E.U8 desc[UR4][R4.64], R0 ;  /* 0x0000000004007985 */ /* 0x0001e8000c101104 */
[----:B------:R0:W-:Y:S04]  /*3fc20*/  ST.E.U8 desc[UR10][R4.64+0x3], R0 ;  /* 0x0000030004007985 */ /* 0x0001e8000c10110a */
[----:B------:R0:W1:Y:S04]  /*3fc30*/  LDS.64 R8, [R2+0x8] ;  /* 0x0000080002087984 */ /* 0x0000680000000a00 */
[----:B------:R2:W3:Y:S01]  /*3fc40*/  ATOM.E.ADD.64.STRONG.GPU P0, R10, desc[UR16][R30.64+0x8], R10 ;  /* 0x8000080a1e0a798a */ /* 0x0004e2000810f510 */
[----:B------:R-:W-:Y:S01]  /*3fc50*/  BSSY B1, `(.L_x_1101) ;  /* 0x0000016000017945 */ /* 0x000fe20003800000 */
[----:B---3--:R-:W-:-:S02]  /*3fc60*/  IMAD.MOV.U32 R12, RZ, RZ, R10 ;  /* 0x000000ffff0c7224 */ /* 0x008fc400078e000a */
[----:B------:R-:W-:Y:S01]  /*3fc70*/  IMAD.MOV.U32 R13, RZ, RZ, R11 ;  /* 0x000000ffff0d7224 */ /* 0x000fe200078e000b */
[----:B012---:R-:W-:Y:S06]  /*3fc80*/  @P0 BRA `(.L_x_1102) ;  /* 0x0000000000480947 */ /* 0x007fec0003800000 */
[----:B------:R-:W0:Y:S02]  /*3fc90*/  QSPC.E.S P0, RZ, [R30+0x8] ;  /* 0x000008001eff73aa */ /* 0x000e240000000500 */
[----:B0-----:R-:W-:Y:S05]  /*3fca0*/  @!P0 BRA `(.L_x_1103) ;  /* 0x0000000000288947 */ /* 0x001fea0003800000 */
[----:B------:R-:W-:Y:S01]  /*3fcb0*/  IMAD.MOV.U32 R4, RZ, RZ, R30 ;  /* 0x000000ffff047224 */ /* 0x000fe200078e001e */
[----:B------:R-:W-:Y:S04]  /*3fcc0*/  BSSY B2, `(.L_x_1104) ;  /* 0x0000007000027945 */ /* 0x000fe80003800000 */
[----:B------:R-:W-:-:S07]  /*3fcd0*/  MOV R5, R4 ;  /* 0x0000000400057202 */ /* 0x000fce0000000f00 */
.L_x_1105:
[----:B------:R-:W0:Y:S02]  /*3fce0*/  LDS.64 R12, [R5+0x8] ;  /* 0x00000800050c7984 */ /* 0x000e240000000a00 */
[----:B0-----:R-:W-:-:S05]  /*3fcf0*/  IADD3 R14, P0, PT, R12, 0x20, RZ ;  /* 0x000000200c0e7810 */ /* 0x001fca0007f1e0ff */
[----:B------:R-:W-:-:S07]  /*3fd00*/  IMAD.X R15, RZ, RZ, R13, P0 ;  /* 0x000000ffff0f7224 */ /* 0x000fce00000e060d */
[----:B------:R-:W0:Y:S02]  /*3fd10*/  ATOMS.CAST.SPIN.64 P0, [R5+0x8], R12, R14 ;  /* 0x0000080c0500758d */ /* 0x000e24000180040e */
[----:B0-----:R-:W-:Y:S05]  /*3fd20*/  @!P0 BRA `(.L_x_1105) ;  /* 0xfffffffc00ec8947 */ /* 0x001fea000383ffff */
[----:B------:R-:W-:Y:S05]  /*3fd30*/  BSYNC B2 ;  /* 0x0000000000027941 */ /* 0x000fea0003800000 */
.L_x_1104:
[----:B------:R-:W-:Y:S05]  /*3fd40*/  BRA `(.L_x_1102) ;  /* 0x0000000000187947 */ /* 0x000fea0003800000 */
.L_x_1103:
[----:B------:R-:W-:Y:S02]  /*3fd50*/  R2UR UR4, R36 ;  /* 0x00000000240472ca */ /* 0x000fe400000e0000 */
[----:B------:R-:W-:-:S13]  /*3fd60*/  R2UR UR5, R37 ;  /* 0x00000000250572ca */ /* 0x000fda00000e0000 */
[----:B------:R-:W2:Y:S02]  /*3fd70*/  LD.E.64 R12, desc[UR4][R30.64+0x8] ;  /* 0x000008041e0c7980 */ /* 0x000ea4000c101b00 */
[----:B--2---:R-:W-:-:S05]  /*3fd80*/  IADD3 R4, P0, PT, R12, 0x20, RZ ;  /* 0x000000200c047810 */ /* 0x004fca0007f1e0ff */
[----:B------:R-:W-:-:S05]  /*3fd90*/  IMAD.X R5, RZ, RZ, R13, P0 ;  /* 0x000000ffff057224 */ /* 0x000fca00000e060d */
[----:B------:R0:W-:Y:S03]  /*3fda0*/  ST.E.64 desc[UR4][R30.64+0x8], R4 ;  /* 0x000008041e007985 */ /* 0x0001e6000c101b04 */
.L_x_1102:
[----:B------:R-:W-:Y:S05]  /*3fdb0*/  BSYNC B1 ;  /* 0x0000000000017941 */ /* 0x000fea0003800000 */
.L_x_1101:
[C---:B0-----:R-:W-:Y:S01]  /*3fdc0*/  IADD3 R5, P0, PT, R12.reuse, 0x28, RZ ;  /* 0x000000280c057810 */ /* 0x041fe20007f1e0ff */
[----:B------:R-:W-:Y:S01]  /*3fdd0*/  BSSY B1, `(.L_x_1106) ;  /* 0x0000023000017945 */ /* 0x000fe20003800000 */
[--C-:B------:R-:W-:Y:S02]  /*3fde0*/  SHF.R.U64 R11, R12, 0x4, R13.reuse ;  /* 0x000000040c0b7819 */ /* 0x100fe4000000120d */
[----:B------:R-:W-:Y:S01]  /*3fdf0*/  ISETP.LT.U32.AND P1, PT, R5, R8, PT ;  /* 0x000000080500720c */ /* 0x000fe20003f21070 */
[----:B------:R-:W-:Y:S01]  /*3fe00*/  IMAD.X R5, RZ, RZ, R13, P0 ;  /* 0x000000ffff057224 */ /* 0x000fe200000e060d */
[----:B------:R-:W-:-:S04]  /*3fe10*/  ISETP.NE.AND P0, PT, R11, -0x1, PT ;  /* 0xffffffff0b00780c */ /* 0x000fc80003f05270 */
[----:B------:R-:W-:-:S13]  /*3fe20*/  ISETP.LT.U32.AND.EX P0, PT, R5, R9, P0, P1 ;  /* 0x000000090500720c */ /* 0x000fda0000701110 */
[----:B------:R-:W-:Y:S01]  /*3fe30*/  @!P0 R2UR UR4, R36 ;  /* 0x00000000240482ca */ /* 0x000fe200000e0000 */
[----:B------:R-:W-:Y:S01]  /*3fe40*/  @!P0 IMAD.MOV.U32 R5, RZ, RZ, 0x5368 ;  /* 0x00005368ff058424 */ /* 0x000fe200078e00ff */
[----:B------:R-:W-:-:S13]  /*3fe50*/  @!P0 R2UR UR5, R37 ;  /* 0x00000000250582ca */ /* 0x000fda00000e0000 */
[----:B------:R0:W-:Y:S01]  /*3fe60*/  @!P0 ST.E desc[UR4][R28.64], R5 ;  /* 0x000000051c008985 */ /* 0x0001e2000c101904 */
[----:B------:R-:W-:Y:S05]  /*3fe70*/  @!P0 BRA `(.L_x_1107) ;  /* 0x0000000000608947 */ /* 0x000fea0003800000 */
[----:B0-----:R-:W0:Y:S01]  /*3fe80*/  LDS.64 R4, [R2] ;  /* 0x0000000002047984 */ /* 0x001e220000000a00 */
[C---:B------:R-:W-:Y:S01]  /*3fe90*/  R2UR UR4, R36.reuse ;  /* 0x00000000240472ca */ /* 0x040fe200000e0000 */
[----:B------:R-:W-:Y:S01]  /*3fea0*/  IMAD.MOV.U32 R9, RZ, RZ, 0x20 ;  /* 0x00000020ff097424 */ /* 0x000fe200078e00ff */
[C---:B------:R-:W-:Y:S02]  /*3feb0*/  R2UR UR5, R37.reuse ;  /* 0x00000000250572ca */ /* 0x040fe400000e0000 */
[----:B------:R-:W-:Y:S02]  /*3fec0*/  SHF.R.S64 R7, RZ, 0x1c, R11 ;  /* 0x0000001cff077819 */ /* 0x000fe4000000100b */
        /* <DEDUP_REMOVED lines=10> */
[----:B0-----:R-:W-:Y:S01]  /*3ff70*/  IADD3 R4, P1, PT, R4, R7, RZ ;  /* 0x0000000704047210 */ /* 0x001fe20007f3e0ff */
[----:B------:R-:W-:-:S03]  /*3ff80*/  IMAD.MOV.U32 R7, RZ, RZ, 0x10ef ;  /* 0x000010efff077424 */ /* 0x000fc600078e00ff */
[----:B------:R-:W-:-:S05]  /*3ff90*/  LEA.HI.X.SX32 R5, R11, R5, 0x4, P1 ;  /* 0x000000050b057211 */ /* 0x000fca00008f26ff */
[----:B------:R1:W-:Y:S04]  /*3ffa0*/  ST.E desc[UR8][R4.64+0x4], R7 ;  /* 0x0000040704007985 */ /* 0x0003e8000c101908 */
[----:B------:R1:W-:Y:S04]  /*3ffb0*/  ST.E desc[UR12][R4.64+0x8], R9 ;  /* 0x0000080904007985 */ /* 0x0003e8000c10190c */
[----:B------:R1:W-:Y:S04]  /*3ffc0*/  ST.E.U8 desc[UR10][R4.64+0x3], R0 ;  /* 0x0000030004007985 */ /* 0x0003e8000c10110a */
[----:B------:R1:W-:Y:S04]  /*3ffd0*/  ST.E.U8 desc[UR4][R4.64], RZ ;  /* 0x000000ff04007985 */ /* 0x0003e8000c101104 */
[----:B------:R1:W-:Y:S04]  /*3ffe0*/  ST.E.U8 desc[UR6][R4.64+0x1], RZ ;  /* 0x000001ff04007985 */ /* 0x0003e8000c101106 */
[----:B------:R1:W-:Y:S02]  /*3fff0*/  ST.E desc[UR14][R4.64+0xc], RZ ;  /* 0x00000cff04007985 */ /* 0x0003e4000c10190e */
.L_x_1107:
[----:B------:R-:W-:Y:S05]  /*40000*/  BSYNC B1 ;  /* 0x0000000000017941 */ /* 0x000fea0003800000 */
.L_x_1106:
[----:B01----:R-:W0:Y:S01]  /*40010*/  LDS.64 R4, [R2] ;  /* 0x0000000002047984 */ /* 0x003e220000000a00 */
[C---:B------:R-:W-:Y:S01]  /*40020*/  R2UR UR4, R36.reuse ;  /* 0x00000000240472ca */ /* 0x040fe200000e0000 */
[----:B------:R-:W-:Y:S01]  /*40030*/  IMAD.MOV.U32 R7, RZ, RZ, R11 ;  /* 0x000000ffff077224 */ /* 0x000fe200078e000b */
[C---:B------:R-:W-:Y:S01]  /*40040*/  R2UR UR5, R37.reuse ;  /* 0x00000000250572ca */ /* 0x040fe200000e0000 */
[----:B------:R-:W-:Y:S01]  /*40050*/  @!P0 IMAD.MOV.U32 R7, RZ, RZ, -0x1 ;  /* 0xffffffffff078424 */ /* 0x000fe200078e00ff */
[----:B------:R-:W-:Y:S02]  /*40060*/  R2UR UR6, R36 ;  /* 0x00000000240672ca */ /* 0x000fe400000e0000 */
[----:B------:R-:W-:Y:S02]  /*40070*/  R2UR UR7, R37 ;  /* 0x00000000250772ca */ /* 0x000fe400000e0000 */
[----:B0-----:R-:W-:-:S05]  /*40080*/  IADD3 R8, P1, PT, R4, R27, RZ ;  /* 0x0000001b04087210 */ /* 0x001fca0007f3e0ff */
[----:B------:R-:W-:-:S05]  /*40090*/  IMAD.X R9, R5, 0x1, R33, P1 ;  /* 0x0000000105097824 */ /* 0x000fca00008e0621 */
[----:B------:R-:W-:Y:S04]  /*400a0*/  ST.E desc[UR4][R8.64+0x20], R7 ;  /* 0x0000200708007985 */ /* 0x000fe8000c101904 */
[----:B------:R-:W0:Y:S02]  /*400b0*/  LDS.64 R4, [R2] ;  /* 0x0000000002047984 */ /* 0x000e240000000a00 */
[----:B0-----:R-:W-:-:S05]  /*400c0*/  IADD3 R4, P0, PT, R4, R27, RZ ;  /* 0x0000001b04047210 */ /* 0x001fca0007f1e0ff */
[----:B------:R-:W-:-:S05]  /*400d0*/  IMAD.X R5, R5, 0x1, R33, P0 ;  /* 0x0000000105057824 */ /* 0x000fca00000e0621 */
[----:B------:R1:W-:Y:S04]  /*400e0*/  ST.E desc[UR4][R4.64+0x28], RZ ;  /* 0x000028ff04007985 */ /* 0x0003e8000c101904 */
[----:B------:R-:W2:Y:S02]  /*400f0*/  LD.E R0, desc[UR6][R28.64] ;  /* 0x000000061c007980 */ /* 0x000ea4000c101900 */
[----:B-12---:R-:W-:-:S13]  /*40100*/  ISETP.EQ.AND P1, PT, R0, RZ, PT ;  /* 0x000000ff0000720c */ /* 0x006fda0003f22270 */
.L_x_1100:
[----:B------:R-:W-:Y:S05]  /*40110*/  BSYNC B0 ;  /* 0x0000000000007941 */ /* 0x000fea0003800000 */
.L_x_1099:
[----:B------:R-:W-:Y:S01]  /*40120*/  IMAD.MOV.U32 R4, RZ, RZ, RZ ;  /* 0x000000ffff047224 */ /* 0x000fe200078e00ff */
[----:B------:R-:W-:Y:S06]  /*40130*/  @!P1 BRA `(.L_x_1092) ;  /* 0x00000bac006c9947 */ /* 0x000fec0003800000 */
[----:B------:R-:W1:Y:S01]  /*40140*/  LDS.64 R8, [R2] ;  /* 0x0000000002087984 */ /* 0x000e620000000a00 */
[----:B------:R-:W-:Y:S02]  /*40150*/  R2UR UR4, R36 ;  /* 0x00000000240472ca */ /* 0x000fe400000e0000 */
[----:B------:R-:W-:Y:S01]  /*40160*/  R2UR UR5, R37 ;  /* 0x00000000250572ca */ /* 0x000fe200000e0000 */
[----:B------:R-:W2:Y:S01]  /*40170*/  LDS.64 R12, [R2+0x10] ;  /* 0x00001000020c7984 */ /* 0x000ea20000000a00 */
[----:B-1----:R-:W-:-:S11]  /*40180*/  IMAD.WIDE R10, R6, 0x10, R8 ;  /* 0x00000010060a7825 */ /* 0x002fd600078e0208 */
[----:B------:R-:W2:Y:S02]  /*40190*/  LD.E R11, desc[UR4][R10.64+0x4] ;  /* 0x000004040a0b7980 */ /* 0x000ea4000c101900 */
[----:B--2---:R-:W-:-:S06]  /*401a0*/  IMAD.WIDE R12, R11, 0x4, R12 ;  /* 0x000000040b0c7825 */ /* 0x004fcc00078e020c */
[----:B------:R-:W2:Y:S01]  /*401b0*/  LD.E R13, desc[UR4][R12.64] ;  /* 0x000000040c0d7980 */ /* 0x000ea2000c101900 */
[----:B------:R-:W-:Y:S01]  /*401c0*/  BSSY B0, `(.L_x_1108) ;  /* 0x000000d000007945 */ /* 0x000fe20003800000 */
[C---:B--2---:R-:W-:Y:S02]  /*401d0*/  ISETP.NE.AND P0, PT, R13.reuse, -0x1, PT ;  /* 0xffffffff0d00780c */ /* 0x044fe40003f05270 */
[----:B------:R-:W-:-:S11]  /*401e0*/  ISETP.NE.AND P1, PT, R13, -0x1, PT ;  /* 0xffffffff0d00780c */ /* 0x000fd60003f25270 */
[----:B------:R-:W-:Y:S01]  /*401f0*/  @!P0 R2UR UR4, R36 ;  /* 0x00000000240482ca */ /* 0x000fe200000e0000 */
[----:B------:R-:W-:Y:S01]  /*40200*/  @!P0 IMAD.MOV.U32 R7, RZ, RZ, 0x5368 ;  /* 0x00005368ff078424 */ /* 0x000fe200078e00ff */
[----:B------:R-:W-:Y:S01]  /*40210*/  @!P0 R2UR UR5, R37 ;  /* 0x00000000250582ca */ /* 0x000fe200000e0000 */
[----:B0-----:R-:W-:-:S12]  /*40220*/  @!P0 IMAD.MOV.U32 R5, RZ, RZ, RZ ;  /* 0x000000ffff058224 */ /* 0x001fd800078e00ff */
[----:B------:R0:W-:Y:S01]  /*40230*/  @!P0 ST.E desc[UR4][R28.64], R7 ;  /* 0x000000071c008985 */ /* 0x0001e2000c101904 */
[----:B------:R-:W-:Y:S05]  /*40240*/  @!P0 BRA `(.L_x_1109) ;  /* 0x0000000000108947 */ /* 0x000fea0003800000 */
[----:B------:R-:W-:Y:S01]  /*40250*/  R2UR UR4, R36 ;  /* 0x00000000240472ca */ /* 0x000fe200000e0000 */
[----:B------:R-:W-:Y:S01]  /*40260*/  IMAD.WIDE R8, R13, 0x10, R8 ;  /* 0x000000100d087825 */ /* 0x000fe200078e0208 */
[----:B------:R-:W-:-:S13]  /*40270*/  R2UR UR5, R37 ;  /* 0x00000000250572ca */ /* 0x000fda00000e0000 */
[----:B------:R1:W5:Y:S02]  /*40280*/  LD.E R5, desc[UR4][R8.64+0x20] ;  /* 0x0000200408057980 */ /* 0x000364000c101900 */
.L_x_1109:
[----:B------:R-:W-:Y:S05]  /*40290*/  BSYNC B0 ;  /* 0x0000000000007941 */ /* 0x000fea0003800000 */
.L_x_1108:
[----:B------:R-:W-:Y:S05]  /*402a0*/  @!P1 BRA `(.L_x_1092) ;  /* 0x00000bac00109947 */ /* 0x000fea0003800000 */
[----:B------:R-:W-:Y:S02]  /*402b0*/  ISETP.NE.AND P0, PT, R3, -0x1, PT ;  /* 0xffffffff0300780c */ /* 0x000fe40003f05270 */
[----:B-----5:R-:W-:-:S11]  /*402c0*/  ISETP.NE.AND P1, PT, R5, -0x1, PT ;  /* 0xffffffff0500780c */ /* 0x020fd60003f25270 */
[C---:B------:R-:W-:Y:S01]  /*402d0*/  @!P0 R2UR UR4, R36.reuse ;  /* 0x00000000240482ca */ /* 0x040fe200000e0000 */
[----:B------:R-:W-:Y:S01]  /*402e0*/  @!P0 IMAD.MOV.U32 R11, RZ, RZ, 0x5368 ;  /* 0x00005368ff0b8424 */ /* 0x000fe200078e00ff */
[C---:B------:R-:W-:Y:S01]  /*402f0*/  @!P0 R2UR UR5, R37.reuse ;  /* 0x00000000250582ca */ /* 0x040fe200000e0000 */
[----:B0-----:R-:W-:Y:S01]  /*40300*/  @!P0 IMAD.MOV.U32 R7, RZ, RZ, RZ ;  /* 0x000000ffff078224 */ /* 0x001fe200078e00ff */
[C---:B------:R-:W-:Y:S01]  /*40310*/  @P0 R2UR UR6, R36.reuse ;  /* 0x00000000240602ca */ /* 0x040fe200000e0000 */
[----:B------:R-:W-:Y:S01]  /*40320*/  @!P0 IMAD.MOV.U32 R0, RZ, RZ, RZ ;  /* 0x000000ffff008224 */ /* 0x000fe200078e00ff */
[C---:B------:R-:W-:Y:S02]  /*40330*/  @P0 R2UR UR7, R37.reuse ;  /* 0x00000000250702ca */ /* 0x040fe400000e0000 */
[----:B------:R-:W-:Y:S02]  /*40340*/  @!P1 R2UR UR8, R36 ;  /* 0x00000000240892ca */ /* 0x000fe400000e0000 */
[----:B------:R-:W-:-:S05]  /*40350*/  @!P1 R2UR UR9, R37 ;  /* 0x00000000250992ca */ /* 0x000fca00000e0000 */
[----:B------:R-:W-:Y:S01]  /*40360*/  @!P0 ST.E desc[UR4][R28.64], R11 ;  /* 0x0000000b1c008985 */ /* 0x000fe2000c101904 */
[----:B------:R-:W-:Y:S02]  /*40370*/  @P0 R2UR UR4, R36 ;  /* 0x00000000240402ca */ /* 0x000fe400000e0000 */
[----:B------:R-:W-:Y:S01]  /*40380*/  @P0 R2UR UR5, R37 ;  /* 0x00000000250502ca */ /* 0x000fe200000e0000 */
[----:B-1----:R-:W0:Y:S02]  /*40390*/  @P0 LDS.64 R8, [R2] ;  /* 0x0000000002080984 */ /* 0x002e240000000a00 */
[----:B0-----:R-:W-:-:S04]  /*403a0*/  @P0 IMAD.WIDE R8, R3, 0x10, R8 ;  /* 0x0000001003080825 */ /* 0x001fc800078e0208 */
[----:B------:R-:W-:-:S06]  /*403b0*/  @!P1 IMAD.MOV.U32 R3, RZ, RZ, 0x5368 ;  /* 0x00005368ff039424 */ /* 0x000fcc00078e00ff */
[----:B------:R0:W5:Y:S04]  /*403c0*/  @P0 LD.E R7, desc[UR4][R8.64+0x20] ;  /* 0x0000200408070980 */ /* 0x000168000c101900 */
[----:B------:R-:W2:Y:S01]  /*403d0*/  @P0 LD.E R0, desc[UR6][R8.64+0x28] ;  /* 0x0000280608000980 */ /* 0x000ea2000c101900 */
[C---:B------:R-:W-:Y:S01]  /*403e0*/  @P1 R2UR UR4, R36.reuse ;  /* 0x00000000240412ca */ /* 0x040fe200000e0000 */
[----:B------:R-:W-:Y:S01]  /*403f0*/  @!P1 IMAD.MOV.U32 R17, RZ, RZ, RZ ;  /* 0x000000ffff119224 */ /* 0x000fe200078e00ff */
[----:B------:R-:W-:Y:S01]  /*40400*/  @P1 R2UR UR5, R37 ;  /* 0x00000000250512ca */ /* 0x000fe200000e0000 */
[----:B------:R-:W-:Y:S04]  /*40410*/  @!P1 ST.E desc[UR8][R28.64], R3 ;  /* 0x000000031c009985 */ /* 0x000fe8000c101908 */
[----:B------:R-:W1:Y:S01]  /*40420*/  @P1 LDS.64 R10, [R2] ;  /* 0x00000000020a1984 */ /* 0x000e620000000a00 */
[----:B------:R-:W-:-:S02]  /*40430*/  R2UR UR6, R36 ;  /* 0x00000000240672ca */ /* 0x000fc400000e0000 */
[----:B------:R-:W-:Y:S01]  /*40440*/  R2UR UR7, R37 ;  /* 0x00000000250772ca */ /* 0x000fe200000e0000 */
[----:B------:R3:W4:Y:S01]  /*40450*/  LDS.64 R14, [R2+0x8] ;  /* 0x00000800020e7984 */ /* 0x0007220000000a00 */
[----:B-1----:R-:W-:-:S05]  /*40460*/  @P1 IMAD.WIDE R10, R5, 0x10, R10 ;  /* 0x00000010050a1825 */ /* 0x002fca00078e020a */
[----:B------:R-:W2:Y:S01]  /*40470*/  @P1 LD.E R17, desc[UR4][R10.64+0x28] ;  /* 0x000028040a111980 */ /* 0x000ea2000c101900 */
[----:B------:R-:W-:-:S06]  /*40480*/  @!P1 IMAD.MOV.U32 R5, RZ, RZ, RZ ;  /* 0x000000ffff059224 */ /* 0x000fcc00078e00ff */
[----:B------:R3:W5:Y:S01]  /*40490*/  @P1 LD.E R5, desc[UR4][R10.64+0x20] ;  /* 0x000020040a051980 */ /* 0x000762000c101900 */
        /* <DEDUP_REMOVED lines=11> */
[----:B0-----:R-:W-:-:S04]  /*40550*/  @P0 SHF.R.S32.HI R8, RZ, 0x1f, R27 ;  /* 0x0000001fff080819 */ /* 0x001fc8000001141b */
[----:B------:R-:W-:-:S04]  /*40560*/  @P0 LEA.HI R8, R8, R27, RZ, 0x4 ;  /* 0x0000001b08080211 */ /* 0x000fc800078f20ff */
[----:B------:R-:W-:-:S05]  /*40570*/  @P0 LOP3.LUT R8, R8, 0xfffffff0, RZ, 0xc0, !PT ;  /* 0xfffffff008080812 */ /* 0x000fca00078ec0ff */
[----:B------:R-:W-:-:S05]  /*40580*/  @P0 VIADD R12, R8, 0x10 ;  /* 0x00000010080c0836 */ /* 0x000fca0000000000 */
[----:B------:R-:W-:-:S05]  /*40590*/  SHF.R.S32.HI R13, RZ, 0x1f, R12 ;  /* 0x0000001fff0d7819 */ /* 0x000fca000001140c */
[----:B------:R0:W2:Y:S01]  /*405a0*/  ATOM.E.ADD.64.STRONG.GPU P0, R8, desc[UR6][R30.64+0x8], R12 ;  /* 0x8000080c1e08798a */ /* 0x0000a2000810f506 */
[----:B------:R-:W-:Y:S01]  /*405b0*/  BSSY B0, `(.L_x_1110) ;  /* 0x0000018000007945 */ /* 0x000fe20003800000 */
[----:B--2---:R-:W-:Y:S02]  /*405c0*/  IMAD.MOV.U32 R32, RZ, RZ, R8 ;  /* 0x000000ffff207224 */ /* 0x004fe400078e0008 */
[----:B------:R-:W-:Y:S01]  /*405d0*/  IMAD.MOV.U32 R33, RZ, RZ, R9 ;  /* 0x000000ffff217224 */ /* 0x000fe200078e0009 */
[----:B0--34-:R-:W-:Y:S06]  /*405e0*/  @P0 BRA `(.L_x_1111) ;  /* 0x0000000000500947 */ /* 0x019fec0003800000 */
[----:B------:R-:W0:Y:S02]  /*405f0*/  QSPC.E.S P0, RZ, [R30+0x8] ;  /* 0x000008001eff73aa */ /* 0x000e240000000500 */
[----:B0-----:R-:W-:Y:S05]  /*40600*/  @!P0 BRA `(.L_x_1112) ;  /* 0x0000000000308947 */ /* 0x001fea0003800000 */
[----:B------:R-:W-:Y:S01]  /*40610*/  IMAD.MOV.U32 R8, RZ, RZ, R30 ;  /* 0x000000ffff087224 */ /* 0x000fe200078e001e */
[----:B------:R-:W-:Y:S04]  /*40620*/  BSSY B1, `(.L_x_1113) ;  /* 0x0000007000017945 */ /* 0x000fe80003800000 */
[----:B------:R-:W-:-:S07]  /*40630*/  MOV R3, R8 ;  /* 0x0000000800037202 */ /* 0x000fce0000000f00 */
.L_x_1114:
[----:B------:R-:W0:Y:S02]  /*40640*/  LDS.64 R8, [R3+0x8] ;  /* 0x0000080003087984 */ /* 0x000e240000000a00 */
[----:B0-----:R-:W-:-:S05]  /*40650*/  IADD3 R10, P0, PT, R12, R8, RZ ;  /* 0x000000080c0a7210 */ /* 0x001fca0007f1e0ff */
[----:B------:R-:W-:-:S07]  /*40660*/  IMAD.X R11, R13, 0x1, R9, P0 ;  /* 0x000000010d0b7824 */ /* 0x000fce00000e0609 */
[----:B------:R-:W0:Y:S02]  /*40670*/  ATOMS.CAST.SPIN.64 P0, [R3+0x8], R8, R10 ;  /* 0x000008080300758d */ /* 0x000e24000180040a */
[----:B0-----:R-:W-:Y:S05]  /*40680*/  @!P0 BRA `(.L_x_1114) ;  /* 0xfffffffc00ec8947 */ /* 0x001fea000383ffff */
[----:B------:R-:W-:Y:S05]  /*40690*/  BSYNC B1 ;  /* 0x0000000000017941 */ /* 0x000fea0003800000 */
.L_x_1113:
[----:B------:R-:W-:Y:S02]  /*406a0*/  IMAD.MOV.U32 R32, RZ, RZ, R8 ;  /* 0x000000ffff207224 */ /* 0x000fe400078e0008 */
[----:B------:R-:W-:Y:S01]  /*406b0*/  IMAD.MOV.U32 R33, RZ, RZ, R9 ;  /* 0x000000ffff217224 */ /* 0x000fe200078e0009 */
[----:B------:R-:W-:Y:S06]  /*406c0*/  BRA `(.L_x_1111) ;  /* 0x0000000000187947 */ /* 0x000fec0003800000 */
.L_x_1112:
[----:B------:R-:W-:Y:S02]  /*406d0*/  R2UR UR4, R36 ;  /* 0x00000000240472ca */ /* 0x000fe400000e0000 */
[----:B------:R-:W-:-:S13]  /*406e0*/  R2UR UR5, R37 ;  /* 0x00000000250572ca */ /* 0x000fda00000e0000 */
[----:B------:R-:W2:Y:S02]  /*406f0*/  LD.E.64 R32, desc[UR4][R30.64+0x8] ;  /* 0x000008041e207980 */ /* 0x000ea4000c101b00 */
[----:B--2---:R-:W-:-:S05]  /*40700*/  IADD3 R8, P0, PT, R12, R32, RZ ;  /* 0x000000200c087210 */ /* 0x004fca0007f1e0ff */
[----:B------:R-:W-:-:S05]  /*40710*/  IMAD.X R9, R13, 0x1, R33, P0 ;  /* 0x000000010d097824 */ /* 0x000fca00000e0621 */
[----:B------:R0:W-:Y:S03]  /*40720*/  ST.E.64 desc[UR4][R30.64+0x8], R8 ;  /* 0x000008081e007985 */ /* 0x0001e6000c101b04 */
.L_x_1111:
[----:B------:R-:W-:Y:S05]  /*40730*/  BSYNC B0 ;  /* 0x0000000000007941 */ /* 0x000fea0003800000 */
.L_x_1110:
[----:B------:R-:W-:Y:S01]  /*40740*/  IADD3 R3, P1, P2, R27, 0x8, R32 ;  /* 0x000000081b037810 */ /* 0x000fe20007a3e020 */
[----:B------:R-:W-:Y:S01]  /*40750*/  BSSY B1, `(.L_x_1115) ;  /* 0x00001f5000017945 */ /* 0x000fe20003800000 */
[----:B0-----:R-:W-:Y:S02]  /*40760*/  SHF.R.S32.HI R8, RZ, 0x1f, R27 ;  /* 0x0000001fff087819 */ /* 0x001fe4000001141b */
[----:B------:R-:W-:Y:S02]  /*40770*/  ISETP.GE.U32.AND P0, PT, R3, R14, PT ;  /* 0x0000000e0300720c */ /* 0x000fe40003f06070 */
[--C-:B------:R-:W-:Y:S02]  /*40780*/  IADD3.X R9, PT, PT, R8, RZ, R33.reuse, P1, P2 ;  /* 0x000000ff08097210 */ /* 0x100fe40000fe4421 */
[----:B------:R-:W-:Y:S02]  /*40790*/  SHF.R.U64 R3, R32, 0x4, R33 ;  /* 0x0000000420037819 */ /* 0x000fe40000001221 */
[----:B------:R-:W-:-:S04]  /*407a0*/  ISETP.GE.U32.AND.EX P0, PT, R9, R15, PT, P0 ;  /* 0x0000000f0900720c */ /* 0x000fc80003f06100 */
[----:B------:R-:W-:-:S04]  /*407b0*/  SEL R3, R3, 0xffffffff, !P0 ;  /* 0xffffffff03037807 */ /* 0x000fc80004000000 */
[----:B------:R-:W-:-:S13]  /*407c0*/  ISETP.NE.AND P0, PT, R3, -0x1, PT ;  /* 0xffffffff0300780c */ /* 0x000fda0003f05270 */
        /* <DEDUP_REMOVED lines=8> */
[C---:B------:R-:W-:Y:S01]  /*40850*/  R2UR UR13, R37.reuse ;  /* 0x00000000250d72ca */ /* 0x040fe200000e0000 */
[----:B------:R-:W-:Y:S01]  /*40860*/  IMAD.MOV.U32 R11, RZ, RZ, 0x10ef ;  /* 0x000010efff0b7424 */ /* 0x000fe200078e00ff */
        /* <DEDUP_REMOVED lines=10> */
[----:B------:R-:W-:Y:S01]  /*40910*/  ISETP.GE.AND P0, PT, R16, 0x1, PT ;  /* 0x000000011000780c */ /* 0x000fe20003f06270 */
        /* <DEDUP_REMOVED lines=16> */
.L_x_1144:
        /* <DEDUP_REMOVED lines=16> */
[----:B------:R0:W2:Y:S01]  /*40b20*/  ATOM.E.ADD.64.STRONG.GPU P0, R8, desc[UR4][R30.64+0x8], R8 ;  /* 0x800008081e08798a */ /* 0x0000a2000810f504 */
[----:B------:R-:W-:Y:S01]  /*40b30*/  MOV R2, 0x400 ;  /* 0x0000040000027802 */ /* 0x000fe20000000f00 */
[----:B------:R-:W-:Y:S01]  /*40b40*/  BSSY B3, `(.L_x_1121) ;  /* 0x0000018000037945 */ /* 0x000fe20003800000 */
[----:B------:R-:W1:Y:S02]  /*40b50*/  S2R R13, SR_CgaCtaId ;  /* 0x00000000000d7919 */ /* 0x000e640000008800 */
[----:B-1----:R-:W-:Y:S01]  /*40b60*/  LEA R38, R13, R2, 0x18 ;  /* 0x000000020d267211 */ /* 0x002fe200078ec0ff */
        /* <DEDUP_REMOVED lines=8> */
.L_x_1125:
[----:B------:R-:W0:Y:S02]  /*40bf0*/  LDS.64 R12, [R9+0x8] ;  /* 0x00000800090c7984 */ /* 0x000e240000000a00 */
[----:B0-----:R-:W-:-:S05]  /*40c00*/  IADD3 R14, P0, PT, R12, 0x30, RZ ;  /* 0x000000300c0e7810 */ /* 0x001fca0007f1e0ff */
[----:B------:R-:W-:-:S07]  /*40c10*/  IMAD.X R15, RZ, RZ, R13, P0 ;  /* 0x000000ffff0f7224 */ /* 0x000fce00000e060d */
[----:B------:R-:W0:Y:S02]  /*40c20*/  ATOMS.CAST.SPIN.64 P0, [R9+0x8], R12, R14 ;  /* 0x0000080c0900758d */ /* 0x000e24000180040e */
[----:B0-----:R-:W-:Y:S05]  /*40c30*/  @!P0 BRA `(.L_x_1125) ;  /* 0xfffffffc00ec8947 */ /* 0x001fea000383ffff */
[----:B------:R-:W-:Y:S05]  /*40c40*/  BSYNC B4 ;  /* 0x0000000000047941 */ /* 0x000fea0003800000 */
.L_x_1124:
[----:B------:R-:W-:Y:S05]  /*40c50*/  BRA `(.L_x_1122) ;  /* 0x0000000000187947 */ /* 0x000fea0003800000 */
.L_x_1123:
[----:B------:R-:W-:Y:S02]  /*40c60*/  R2UR UR4, R36 ;  /* 0x00000000240472ca */ /* 0x000fe400000e0000 */
[----:B------:R-:W-:-:S13]  /*40c70*/  R2UR UR5, R37 ;  /* 0x00000000250572ca */ /* 0x000fda00000e0000 */
[----:B------:R-:W2:Y:S02]  /*40c80*/  LD.E.64 R12, desc[UR4][R30.64+0x8] ;  /* 0x000008041e0c7980 */ /* 0x000ea4000c101b00 */
[----:B--2---:R-:W-:-:S05]  /*40c90*/  IADD3 R8, P0, PT, R12, 0x30, RZ ;  /* 0x000000300c087810 */ /* 0x004fca0007f1e0ff */
[----:B------:R-:W-:-:S05]  /*40ca0*/  IMAD.X R9, RZ, RZ, R13, P0 ;  /* 0x000000ffff097224 */ /* 0x000fca00000e060d */
[----:B------:R0:W-:Y:S03]  /*40cb0*/  ST.E.64 desc[UR4][R30.64+0x8], R8 ;  /* 0x000008081e007985 */ /* 0x0001e6000c101b04 */
.L_x_1122:
[----:B------:R-:W-:Y:S05]  /*40cc0*/  BSYNC B3 ;  /* 0x0000000000037941 */ /* 0x000fea0003800000 */
.L_x_1121:
        /* <DEDUP_REMOVED lines=9> */
[----:B------:R-:W-:Y:S02]  /*40d60*/  @!P0 R2UR UR5, R37 ;  /* 0x00000000250582ca */ /* 0x000fe400000e0000 */
        /* <DEDUP_REMOVED lines=22> */
[----:B0-----:R-:W-:-:S05]  /*40ed0*/  IADD3 R8, P1, PT, R8, R35, RZ ;  /* 0x0000002308087210 */ /* 0x001fca0007f3e0ff */
        /* <DEDUP_REMOVED lines=19> */
[----:B------:R-:W2:Y:S02]  /*41010*/  LD.E R2, desc[UR6][R28.64] ;  /* 0x000000061c027980 */ /* 0x000ea4000c101900 */
[----:B-12---:R-:W-:-:S13]  /*41020*/  ISETP.EQ.AND P1, PT, R2, RZ, PT ;  /* 0x000000ff0200720c */ /* 0x006fda0003f22270 */
.L_x_1127:
[----:B------:R-:W-:Y:S05]  /*41030*/  BSYNC B3 ;  /* 0x0000000000037941 */ /* 0x000fea0003800000 */
.L_x_1126:
[----:B------:R-:W-:Y:S01]  /*41040*/  BSSY B3, `(.L_x_1128) ;  /* 0x0000028000037945 */ /* 0x000fe20003800000 */
[----:B------:R-:W-:Y:S02]  /*41050*/  IMAD.MOV.U32 R11, RZ, RZ, RZ ;  /* 0x000000ffff0b7224 */ /* 0x000fe400078e00ff */
[----:B------:R-:W-:Y:S01]  /*41060*/  @!P0 IMAD.MOV.U32 R15, RZ, RZ, -0x1 ;  /* 0xffffffffff0f8424 */ /* 0x000fe200078e00ff */
[----:B------:R-:W-:Y:S06]  /*41070*/  @!P1 BRA `(.L_x_1129) ;  /* 0x0000000000909947 */ /* 0x000fec0003800000 */
[----:B------:R-:W-:-:S13]  /*41080*/  ISETP.NE.AND P0, PT, R15, -0x1, PT ;  /* 0xffffffff0f00780c */ /* 0x000fda0003f05270 */
[----:B------:R-:W-:Y:S01]  /*41090*/  @!P0 R2UR UR4, R36 ;  /* 0x00000000240482ca */ /* 0x000fe200000e0000 */
[----:B0-----:R-:W-:Y:S01]  /*410a0*/  @!P0 IMAD.MOV.U32 R9, RZ, RZ, 0x5368 ;  /* 0x00005368ff098424 */ /* 0x001fe200078e00ff */
[----:B------:R-:W-:-:S13]  /*410b0*/  @!P0 R2UR UR5, R37 ;  /* 0x00000000250582ca */ /* 0x000fda00000e0000 */
[----:B------:R1:W-:Y:S01]  /*410c0*/  @!P0 ST.E desc[UR4][R28.64], R9 ;  /* 0x000000091c008985 */ /* 0x0003e2000c101904 */
[----:B------:R-:W-:Y:S05]  /*410d0*/  @!P0 BRA `(.L_x_1129) ;  /* 0x0000000000788947 */ /* 0x000fea0003800000 */
[----:B-1----:R-:W0:Y:S01]  /*410e0*/  LDS.64 R8, [R38] ;  /* 0x0000000026087984 */ /* 0x002e220000000a00 */
[C---:B------:R-:W-:Y:S02]  /*410f0*/  R2UR UR4, R36.reuse ;  /* 0x00000000240472ca */ /* 0x040fe400000e0000 */
[C---:B------:R-:W-:Y:S02]  /*41100*/  R2UR UR5, R37.reuse ;  /* 0x00000000250572ca */ /* 0x040fe400000e0000 */
[----:B------:R-:W-:Y:S02]  /*41110*/  R2UR UR6, R36 ;  /* 0x00000000240672ca */ /* 0x000fe400000e0000 */
[----:B------:R-:W-:Y:S01]  /*41120*/  R2UR UR7, R37 ;  /* 0x00000000250772ca */ /* 0x000fe200000e0000 */
[----:B0-----:R-:W-:-:S08]  /*41130*/  IMAD.WIDE R8, R15, 0x10, R8 ;  /* 0x000000100f087825 */ /* 0x001fd000078e0208 */
[----:B------:R2:W-:Y:S04]  /*41140*/  ST.E desc[UR4][R8.64+0x28], R43 ;  /* 0x0000282b08007985 */ /* 0x0005e8000c101904 */
[----:B------:R-:W3:Y:S02]  /*41150*/  LD.E R2, desc[UR6][R28.64] ;  /* 0x000000061c027980 */ /* 0x000ee4000c101900 */
[----:B---3--:R-:W-:-:S13]  /*41160*/  ISETP.NE.AND P0, PT, R2, RZ, PT ;  /* 0x000000ff0200720c */ /* 0x008fda0003f05270 */
[----:B--2---:R-:W-:Y:S05]  /*41170*/  @P0 BRA `(.L_x_1129) ;  /* 0x0000000000500947 */ /* 0x004fea0003800000 */
[----:B------:R-:W0:Y:S01]  /*41180*/  LDS.64 R8, [R38] ;  /* 0x0000000026087984 */ /* 0x000e220000000a00 */
        /* <DEDUP_REMOVED lines=17> */
[----:B---3--:R-:W-:-:S04]  /*412a0*/  ISETP.NE.AND P0, PT, R2, RZ, PT ;  /* 0x000000ff0200720c */ /* 0x008fc80003f05270 */
[----:B--2---:R-:W-:-:S09]  /*412b0*/  SEL R11, R15, RZ, !P0 ;  /* 0x000000ff0f0b7207 */ /* 0x004fd20004000000 */
.L_x_1129:
[----:B------:R-:W-:Y:S05]  /*412c0*/  BSYNC B3 ;  /* 0x0000000000037941 */ /* 0x000fea0003800000 */
.L_x_1128:
[----:B------:R-:W-:Y:S02]  /*412d0*/  R2UR UR4, R36 ;  /* 0x00000000240472ca */ /* 0x000fe400000e0000 */
[----:B------:R-:W-:-:S13]  /*412e0*/  R2UR UR5, R37 ;  /* 0x00000000250572ca */ /* 0x000fda00000e0000 */
[----:B------:R2:W-:Y:S01]  /*412f0*/  ST.E desc[UR4][R28.64], R11 ;  /* 0x0000000b1c007985 */ /* 0x0005e2000c101904 */
[----:B------:R-:W-:Y:S05]  /*41300*/  BRA `(.L_x_1130) ;  /* 0x0000000000207947 */ /* 0x000fea0003800000 */
.L_x_1120:
[C---:B------:R-:W-:Y:S02]  /*41310*/  R2UR UR4, R36.reuse ;  /* 0x00000000240472ca */ /* 0x040fe400000e0000 */
[C---:B------:R-:W-:Y:S02]  /*41320*/  R2UR UR5, R37.reuse ;  /* 0x00000000250572ca */ /* 0x040fe400000e0000 */
[----:B------:R-:W-:Y:S02]  /*41330*/  R2UR UR6, R36 ;  /* 0x00000000240672ca */ /* 0x000fe400000e0000 */
[----:B------:R-:W-:Y:S02]  /*41340*/  R2UR UR7, R37 ;  /* 0x00000000250772ca */ /* 0x000fe400000e0000 */
[----:B------:R-:W-:-:S05]  /*41350*/  IADD3 R8, P0, PT, R8, R27, RZ ;  /* 0x0000001b08087210 */ /* 0x000fca0007f1e0ff */
[----:B------:R-:W-:-:S05]  /*41360*/  IMAD.X R9, RZ, RZ, R9, P0 ;  /* 0x000000ffff097224 */ /* 0x000fca00000e0609 */
[----:B------:R0:W-:Y:S04]  /*41370*/  ST.E desc[UR4][R8.64+0x20], RZ ;  /* 0x000020ff08007985 */ /* 0x0001e8000c101904 */
[----:B------:R0:W-:Y:S02]  /*41380*/  ST.E.U8 desc[UR6][R8.64+0x20], RZ ;  /* 0x000020ff08007985 */ /* 0x0001e4000c101106 */
.L_x_1130:
[----:B------:R-:W-:Y:S05]  /*41390*/  BSYNC B2 ;  /* 0x0000000000027941 */ /* 0x000fea0003800000 */
.L_x_1119:
        /* <DEDUP_REMOVED lines=26> */
.L_x_1137:
[----:B------:R-:W0:Y:S02]  /*41540*/  LDS.64 R12, [R9+0x8] ;  /* 0x00000800090c7984 */ /* 0x000e240000000a00 */
[----:B0-----:R-:W-:-:S05]  /*41550*/  IADD3 R14, P0, PT, R12, 0x30, RZ ;  /* 0x000000300c0e7810 */ /* 0x001fca0007f1e0ff */
[----:B------:R-:W-:-:S07]  /*41560*/  IMAD.X R15, RZ, RZ, R13, P0 ;  /* 0x000000ffff0f7224 */ /* 0x000fce00000e060d */
[----:B------:R-:W0:Y:S02]  /*41570*/  ATOMS.CAST.SPIN.64 P0, [R9+0x8], R12, R14 ;  /* 0x0000080c0900758d */ /* 0x000e24000180040e */
[----:B0-----:R-:W-:Y:S05]  /*41580*/  @!P0 BRA `(.L_x_1137) ;  /* 0xfffffffc00ec8947 */ /* 0x001fea000383ffff */
[----:B------:R-:W-:Y:S05]  /*41590*/  BSYNC B4 ;  /* 0x0000000000047941 */ /* 0x000fea0003800000 */
.L_x_1136:
[----:B------:R-:W-:Y:S05]  /*415a0*/  BRA `(.L_x_1134) ;  /* 0x0000000000187947 */ /* 0x000fea0003800000 */
.L_x_1135:
[----:B------:R-:W-:Y:S02]  /*415b0*/  R2UR UR4, R36 ;  /* 0x00000000240472ca */ /* 0x000fe400000e0000 */
[----:B------:R-:W-:-:S13]  /*415c0*/  R2UR UR5, R37 ;  /* 0x00000000250572ca */ /* 0x000fda00000e0000 */
[----:B------:R-:W2:Y:S02]  /*415d0*/  LD.E.64 R12, desc[UR4][R30.64+0x8] ;  /* 0x000008041e0c7980 */ /* 0x000ea4000c101b00 */
[----:B--2---:R-:W-:-:S05]  /*415e0*/  IADD3 R8, P0, PT, R12, 0x30, RZ ;  /* 0x000000300c087810 */ /* 0x004fca0007f1e0ff */
[----:B------:R-:W-:-:S05]  /*415f0*/  IMAD.X R9, RZ, RZ, R13, P0 ;  /* 0x000000ffff097224 */ /* 0x000fca00000e060d */
[----:B------:R0:W-:Y:S03]  /*41600*/  ST.E.64 desc[UR4][R30.64+0x8], R8 ;  /* 0x000008081e007985 */ /* 0x0001e6000c101b04 */
.L_x_1134:
[----:B------:R-:W-:Y:S05]  /*41610*/  BSYNC B3 ;  /* 0x0000000000037941 */ /* 0x000fea0003800000 */
.L_x_1133:
[C---:B0-----:R-:W-:Y:S01]  /*41620*/  IADD3 R9, P0, PT, R12.reuse, 0x38, RZ ;  /* 0x000000380c097810 */ /* 0x041fe20007f1e0ff */
[----:B------:R-:W-:Y:S01]  /*41630*/  BSSY B3, `(.L_x_1138) ;  /* 0x0000038000037945 */ /* 0x000fe20003800000 */
[--C-:B------:R-:W-:Y:S02]  /*41640*/  SHF.R.U64 R14, R12, 0x4, R13.reuse ;  /* 0x000000040c0e7819 */ /* 0x100fe4000000120d */
[----:B------:R-:W-:Y:S01]  /*41650*/  ISETP.GE.U32.AND P1, PT, R9, R10, PT ;  /* 0x0000000a0900720c */ /* 0x000fe20003f26070 */
[----:B------:R-:W-:Y:S01]  /*41660*/  IMAD.X R9, RZ, RZ, R13, P0 ;  /* 0x000000ffff097224 */ /* 0x000fe200000e060d */
[----:B------:R-:W-:-:S04]  /*41670*/  ISETP.NE.AND P0, PT, R14, -0x1, PT ;  /* 0xffffffff0e00780c */ /* 0x000fc80003f05270 */
[----:B------:R-:W-:-:S13]  /*41680*/  ISETP.GE.U32.OR.EX P0, PT, R9, R11, !P0, P1 ;  /* 0x0000000b0900720c */ /* 0x000fda0004706510 */
[----:B------:R-:W-:Y:S05]  /*41690*/  @P0 BRA `(.L_x_1139) ;  /* 0x0000000000ac0947 */ /* 0x000fea0003800000 */
[----:B------:R-:W0:Y:S01]  /*416a0*/  LDS.64 R8, [R2] ;  /* 0x0000000002087984 */ /* 0x000e220000000a00 */
        /* <DEDUP_REMOVED lines=38> */
[----:B------:R-:W2:Y:S01]  /*41910*/  LD.E R12, desc[UR6][R28.64] ;  /* 0x000000061c0c7980 */ /* 0x000ea2000c101900 */
[----:B------:R-:W-:Y:S01]  /*41920*/  IMAD.MOV.U32 R13, RZ, RZ, R14 ;  /* 0x000000ffff0d7224 */ /* 0x000fe200078e000e */
[----:B--2---:R-:W-:Y:S01]  /*41930*/  ISETP.EQ.AND P0, PT, R12, RZ, PT ;  /* 0x000000ff0c00720c */ /* 0x004fe20003f02270 */
[----:B0-----:R-:W-:-:S12]  /*41940*/  BRA `(.L_x_1140) ;  /* 0x0000000000187947 */ /* 0x001fd80003800000 */
.L_x_1139:
[----:B------:R-:W-:Y:S01]  /*41950*/  R2UR UR4, R36 ;  /* 0x00000000240472ca */ /* 0x000fe200000e0000 */
[----:B------:R-:W-:Y:S01]  /*41960*/  IMAD.MOV.U32 R9, RZ, RZ, 0x5272 ;  /* 0x00005272ff097424 */ /* 0x000fe200078e00ff */
[----:B------:R-:W-:Y:S01]  /*41970*/  R2UR UR5, R37 ;  /* 0x00000000250572ca */ /* 0x000fe200000e0000 */
[----:B------:R-:W-:Y:S01]  /*41980*/  IMAD.MOV.U32 R13, RZ, RZ, -0x1 ;  /* 0xffffffffff0d7424 */ /* 0x000fe200078e00ff */
[----:B------:R-:W-:-:S11]  /*41990*/  PLOP3.LUT P0, PT, PT, PT, PT, 0x8, 0x80 ;  /* 0x000000000080781c */ /* 0x000fd60003f0e170 */
[----:B------:R0:W-:Y:S02]  /*419a0*/  ST.E desc[UR4][R28.64], R9 ;  /* 0x000000091c007985 */ /* 0x0001e4000c101904 */
.L_x_1140:
[----:B------:R-:W-:Y:S05]  /*419b0*/  BSYNC B3 ;  /* 0x0000000000037941 */ /* 0x000fea0003800000 */
.L_x_1138:
[----:B------:R-:W-:Y:S01]  /*419c0*/  BSSY B3, `(.L_x_1141) ;  /* 0x0000027000037945 */ /* 0x000fe20003800000 */
[----:B------:R-:W-:-:S03]  /*419d0*/  IMAD.MOV.U32 R11, RZ, RZ, RZ ;  /* 0x000000ffff0b7224 */ /* 0x000fc600078e00ff */
[----:B------:R-:W-:Y:S05]  /*419e0*/  @!P0 BRA `(.L_x_1142) ;  /* 0x0000000000908947 */ /* 0x000fea0003800000 */
        /* <DEDUP_REMOVED lines=36> */
.L_x_1142:
[----:B------:R-:W-:Y:S05]  /*41c30*/  BSYNC B3 ;  /* 0x0000000000037941 */ /* 0x000fea0003800000 */
.L_x_1141:
[----:B------:R-:W-:Y:S02]  /*41c40*/  R2UR UR4, R36 ;  /* 0x00000000240472ca */ /* 0x000fe400000e0000 */
[----:B------:R-:W-:-:S13]  /*41c50*/  R2UR UR5, R37 ;  /* 0x00000000250572ca */ /* 0x000fda00000e0000 */
[----:B------:R2:W-:Y:S01]  /*41c60*/  ST.E desc[UR4][R28.64], R11 ;  /* 0x0000000b1c007985 */ /* 0x0005e2000c101904 */
[----:B------:R-:W-:Y:S05]  /*41c70*/  BRA `(.L_x_1143) ;  /* 0x0000000000247947 */ /* 0x000fea0003800000 */
.L_x_1132:
        /* <DEDUP_REMOVED lines=9> */
.L_x_1143:
[----:B------:R-:W-:Y:S05]  /*41d10*/  BSYNC B2 ;  /* 0x0000000000027941 */ /* 0x000fea0003800000 */
.L_x_1131:
[----:B------:R-:W-:Y:S02]  /*41d20*/  VIADD R32, R32, 0x2 ;  /* 0x0000000220207836 */ /* 0x000fe40000000000 */
[----:B------:R-:W-:Y:S01]  /*41d30*/  VIADD R27, R27, 0x8 ;  /* 0x000000081b1b7836 */ /* 0x000fe20000000000 */
[----:B------:R-:W-:Y:S06]  /*41d40*/  @P2 BRA `(.L_x_1144) ;  /* 0xffffffec00342947 */ /* 0x000fec000383ffff */
.L_x_1118:
[----:B------:R-:W-:Y:S05]  /*41d50*/  BSYNC B0 ;  /* 0x0000000000007941 */ /* 0x000fea0003800000 */
.L_x_1117:
        /* <DEDUP_REMOVED lines=24> */
.L_x_1150:
[----:B------:R-:W0:Y:S02]  /*41ee0*/  LDS.64 R12, [R9+0x8] ;  /* 0x00000800090c7984 */ /* 0x000e240000000a00 */
[----:B0-----:R-:W-:-:S05]  /*41ef0*/  IADD3 R14, P0, PT, R12, 0x30, RZ ;  /* 0x000000300c0e7810 */ /* 0x001fca0007f1e0ff */
[----:B------:R-:W-:-:S07]  /*41f00*/  IMAD.X R15, RZ, RZ, R13, P0 ;  /* 0x000000ffff0f7224 */ /* 0x000fce00000e060d */
[----:B------:R-:W0:Y:S02]  /*41f10*/  ATOMS.CAST.SPIN.64 P0, [R9+0x8], R12, R14 ;  /* 0x0000080c0900758d */ /* 0x000e24000180040e */
[----:B0-----:R-:W-:Y:S05]  /*41f20*/  @!P0 BRA `(.L_x_1150) ;  /* 0xfffffffc00ec8947 */ /* 0x001fea000383ffff */
[----:B------:R-:W-:Y:S05]  /*41f30*/  BSYNC B2 ;  /* 0x0000000000027941 */ /* 0x000fea0003800000 */
.L_x_1149:
[----:B------:R-:W-:Y:S05]  /*41f40*/  BRA `(.L_x_1147) ;  /* 0x0000000000187947 */ /* 0x000fea0003800000 */
.L_x_1148:
[----:B------:R-:W-:Y:S02]  /*41f50*/  R2UR UR4, R36 ;  /* 0x00000000240472ca */ /* 0x000fe400000e0000 */
[----:B------:R-:W-:-:S13]  /*41f60*/  R2UR UR5, R37 ;  /* 0x00000000250572ca */ /* 0x000fda00000e0000 */
[----:B------:R-:W2:Y:S02]  /*41f70*/  LD.E.64 R12, desc[UR4][R30.64+0x8] ;  /* 0x000008041e0c7980 */ /* 0x000ea4000c101b00 */
[----:B--2---:R-:W-:-:S05]  /*41f80*/  IADD3 R8, P0, PT, R12, 0x30, RZ ;  /* 0x000000300c087810 */ /* 0x004fca0007f1e0ff */
[----:B------:R-:W-:-:S05]  /*41f90*/  IMAD.X R9, RZ, RZ, R13, P0 ;  /* 0x000000ffff097224 */ /* 0x000fca00000e060d */
[----:B------:R0:W-:Y:S03]  /*41fa0*/  ST.E.64 desc[UR4][R30.64+0x8], R8 ;  /* 0x000008081e007985 */ /* 0x0001e6000c101b04 */
.L_x_1147:
[----:B------:R-:W-:Y:S05]  /*41fb0*/  BSYNC B0 ;  /* 0x0000000000007941 */ /* 0x000fea0003800000 */
.L_x_1146:
        /* <DEDUP_REMOVED lines=50> */
[----:B-1----:R-:W-:-:S12]  /*422e0*/  BRA `(.L_x_1153) ;  /* 0x0000000000187947 */ /* 0x002fd80003800000 */
.L_x_1152:
[----:B------:R-:W-:Y:S01]  /*422f0*/  R2UR UR4, R36 ;  /* 0x00000000240472ca */ /* 0x000fe200000e0000 */
[----:B------:R-:W-:Y:S01]  /*42300*/  IMAD.MOV.U32 R9, RZ, RZ, 0x5272 ;  /* 0x00005272ff097424 */ /* 0x000fe200078e00ff */
[----:B------:R-:W-:Y:S01]  /*42310*/  R2UR UR5, R37 ;  /* 0x00000000250572ca */ /* 0x000fe200000e0000 */
[----:B------:R-:W-:Y:S01]  /*42320*/  IMAD.MOV.U32 R13, RZ, RZ, -0x1 ;  /* 0xffffffffff0d7424 */ /* 0x000fe200078e00ff */
[----:B------:R-:W-:-:S11]  /*42330*/  PLOP3.LUT P0, PT, PT, PT, PT, 0x8, 0x80 ;  /* 0x000000000080781c */ /* 0x000fd60003f0e170 */
[----:B------:R0:W-:Y:S02]  /*42340*/  ST.E desc[UR4][R28.64], R9 ;  /* 0x000000091c007985 */ /* 0x0001e4000c101904 */
.L_x_1153:
[----:B------:R-:W-:Y:S05]  /*42350*/  BSYNC B0 ;  /* 0x0000000000007941 */ /* 0x000fea0003800000 */
.L_x_1151:
        /* <DEDUP_REMOVED lines=39> */
.L_x_1155:
[----:B------:R-:W-:Y:S05]  /*425d0*/  BSYNC B0 ;  /* 0x0000000000007941 */ /* 0x000fea0003800000 */
.L_x_1154:
[----:B------:R-:W-:Y:S02]  /*425e0*/  R2UR UR4, R36 ;  /* 0x00000000240472ca */ /* 0x000fe400000e0000 */
[----:B------:R-:W-:-:S13]  /*425f0*/  R2UR UR5, R37 ;  /* 0x00000000250572ca */ /* 0x000fda00000e0000 */
[----:B------:R2:W-:Y:S01]  /*42600*/  ST.E desc[UR4][R28.64], R11 ;  /* 0x0000000b1c007985 */ /* 0x0005e2000c101904 */
[----:B------:R-:W-:Y:S05]  /*42610*/  BRA `(.L_x_1116) ;  /* 0x0000000000207947 */ /* 0x000fea0003800000 */
.L_x_1145:
[C---:B------:R-:W-:Y:S02]  /*42620*/  R2UR UR4, R36.reuse ;  /* 0x00000000240472ca */ /* 0x040fe400000e0000 */
[C---:B------:R-:W-:Y:S02]  /*42630*/  R2UR UR5, R37.reuse ;  /* 0x00000000250572ca */ /* 0x040fe400000e0000 */
[----:B------:R-:W-:Y:S02]  /*42640*/  R2UR UR6, R36 ;  /* 0x00000000240672ca */ /* 0x000fe400000e0000 */
[----:B------:R-:W-:Y:S02]  /*42650*/  R2UR UR7, R37 ;  /* 0x00000000250772ca */ /* 0x000fe400000e0000 */
[----:B------:R-:W-:-:S05]  /*42660*/  LEA R8, P0, R18, R8, 0x2 ;  /* 0x0000000812087211 */ /* 0x000fca00078010ff */
[----:B------:R-:W-:-:S05]  /*42670*/  IMAD.X R9, RZ, RZ, R9, P0 ;  /* 0x000000ffff097224 */ /* 0x000fca00000e0609 */
[----:B------:R4:W-:Y:S04]  /*42680*/  ST.E desc[UR4][R8.64+0x20], RZ ;  /* 0x000020ff08007985 */ /* 0x0009e8000c101904 */
[----:B------:R4:W-:Y:S02]  /*42690*/  ST.E.U8 desc[UR6][R8.64+0x20], RZ ;  /* 0x000020ff08007985 */ /* 0x0009e4000c101106 */
.L_x_1116:
[----:B------:R-:W-:Y:S05]  /*426a0*/  BSYNC B1 ;  /* 0x0000000000017941 */ /* 0x000fea0003800000 */
.L_x_1115:
[----:B------:R-:W-:Y:S01]  /*426b0*/  ISETP.GE.AND P0, PT, R0, 0x1, PT ;  /* 0x000000010000780c */ /* 0x000fe20003f06270 */
[----:B------:R-:W-:-:S12]  /*426c0*/  BSSY B0, `(.L_x_1156) ;  /* 0x000013d000007945 */ /* 0x000fd80003800000 */
[----:B------:R-:W-:Y:S05]  /*426d0*/  @!P0 BRA `(.L_x_1157) ;  /* 0x0000001000ec8947 */ /* 0x000fea0003800000 */
[----:B------:R-:W-:Y:S01]  /*426e0*/  IMAD.MOV R2, RZ, RZ, -R0 ;  /* 0x000000ffff027224 */ /* 0x000fe200078e0a00 */
[----:B------:R-:W-:-:S07]  /*426f0*/  CS2R R12, SRZ ;  /* 0x00000000000c7805 */ /* 0x000fce000001ff00 */
.L_x_1182:
[----:B-----5:R-:W-:Y:S01]  /*42700*/  ISETP.NE.AND P0, PT, R7, -0x1, PT ;  /* 0xffffffff0700780c */ /* 0x020fe20003f05270 */
[----:B------:R-:W-:Y:S05]  /*42710*/  YIELD ;  /* 0x0000000000007946 */ /* 0x000fea0003800000 */
[----:B------:R-:W-:Y:S01]  /*42720*/  VIADD R2, R2, 0x1 ;  /* 0x0000000102027836 */ /* 0x000fe20000000000 */
[----:B------:R-:W-:Y:S04]  /*42730*/  BSSY B1, `(.L_x_1158) ;  /* 0x0000098000017945 */ /* 0x000fe80003800000 */
[----:B------:R-:W-:-:S02]  /*42740*/  ISETP.NE.AND P2, PT, R2, RZ, PT ;  /* 0x000000ff0200720c */ /* 0x000fc40003f45270 */
[----:B------:R-:W-:Y:S01]  /*42750*/  @!P0 R2UR UR4, R36 ;  /* 0x00000000240482ca */ /* 0x000fe200000e0000 */
[----:B01-34-:R-:W-:Y:S01]  /*42760*/  @!P0 IMAD.MOV.U32 R9, RZ, RZ, 0x5368 ;  /* 0x00005368ff098424 */ /* 0x01bfe200078e00ff */
[----:B------:R-:W-:Y:S02]  /*42770*/  @!P0 R2UR UR5, R37 ;  /* 0x00000000250582ca */ /* 0x000fe400000e0000 */
[----:B------:R-:W-:-:S11]  /*42780*/  @!P0 PRMT R15, RZ, 0x7610, R15 ;  /* 0x00007610ff0f8816 */ /* 0x000fd6000000000f */
[----:B------:R0:W-:Y:S01]  /*42790*/  @!P0 ST.E desc[UR4][R28.64], R9 ;  /* 0x000000091c008985 */ /* 0x0001e2000c101904 */
[----:B------:R-:W-:Y:S05]  /*427a0*/  @!P0 BRA `(.L_x_1159) ;  /* 0x0000000800408947 */ /* 0x000fea0003800000 */
[----:B0-----:R-:W0:Y:S01]  /*427b0*/  S2R R9, SR_CgaCtaId ;  /* 0x0000000000097919 */ /* 0x001e220000008800 */
        /* <DEDUP_REMOVED lines=23> */
.L_x_1165:
[----:B------:R-:W0:Y:S02]  /*42930*/  LDS.64 R32, [R9+0x8] ;  /* 0x0000080009207984 */ /* 0x000e240000000a00 */
[----:B0-----:R-:W-:-:S05]  /*42940*/  IADD3 R34, P0, PT, R32, 0x30, RZ ;  /* 0x0000003020227810 */ /* 0x001fca0007f1e0ff */
[----:B------:R-:W-:-:S07]  /*42950*/  IMAD.X R35, RZ, RZ, R33, P0 ;  /* 0x000000ffff237224 */ /* 0x000fce00000e0621 */
[----:B------:R-:W0:Y:S02]  /*42960*/  ATOMS.CAST.SPIN.64 P0, [R9+0x8], R32, R34 ;  /* 0x000008200900758d */ /* 0x000e240001800422 */
[----:B0-----:R-:W-:Y:S05]  /*42970*/  @!P0 BRA `(.L_x_1165) ;  /* 0xfffffffc00ec8947 */ /* 0x001fea000383ffff */
[----:B------:R-:W-:Y:S05]  /*42980*/  BSYNC B3 ;  /* 0x0000000000037941 */ /* 0x000fea0003800000 */
.L_x_1164:
[----:B------:R-:W-:Y:S05]  /*42990*/  BRA `(.L_x_1162) ;  /* 0x0000000000187947 */ /* 0x000fea0003800000 */
.L_x_1163:
[----:B------:R-:W-:Y:S02]  /*429a0*/  R2UR UR4, R36 ;  /* 0x00000000240472ca */ /* 0x000fe400000e0000 */
[----:B------:R-:W-:-:S13]  /*429b0*/  R2UR UR5, R37 ;  /* 0x00000000250572ca */ /* 0x000fda00000e0000 */
[----:B------:R-:W2:Y:S02]  /*429c0*/  LD.E.64 R32, desc[UR4][R30.64+0x8] ;  /* 0x000008041e207980 */ /* 0x000ea4000c101b00 */
[----:B--2---:R-:W-:-:S05]  /*429d0*/  IADD3 R8, P0, PT, R32, 0x30, RZ ;  /* 0x0000003020087810 */ /* 0x004fca0007f1e0ff */
[----:B------:R-:W-:-:S05]  /*429e0*/  IMAD.X R9, RZ, RZ, R33, P0 ;  /* 0x000000ffff097224 */ /* 0x000fca00000e0621 */
[----:B------:R0:W-:Y:S03]  /*429f0*/  ST.E.64 desc[UR4][R30.64+0x8], R8 ;  /* 0x000008081e007985 */ /* 0x0001e6000c101b04 */
.L_x_1162:
[----:B------:R-:W-:Y:S05]  /*42a00*/  BSYNC B2 ;  /* 0x0000000000027941 */ /* 0x000fea0003800000 */
.L_x_1161:
        /* <DEDUP_REMOVED lines=54> */
.L_x_1167:
[----:B------:R-:W-:Y:S05]  /*42d70*/  BSYNC B2 ;  /* 0x0000000000027941 */ /* 0x000fea0003800000 */
.L_x_1166:
        /* <DEDUP_REMOVED lines=40> */
.L_x_1169:
[----:B------:R-:W-:Y:S05]  /*43000*/  BSYNC B2 ;  /* 0x0000000000027941 */ /* 0x000fea0003800000 */
.L_x_1168:
[----:B------:R-:W-:Y:S02]  /*43010*/  R2UR UR4, R36 ;  /* 0x00000000240472ca */ /* 0x000fe400000e0000 */
[----:B------:R-:W-:Y:S02]  /*43020*/  R2UR UR5, R37 ;  /* 0x00000000250572ca */ /* 0x000fe400000e0000 */
[----:B------:R-:W-:-:S11]  /*43030*/  PRMT R15, RZ, 0x7610, R15 ;  /* 0x00007610ff0f7816 */ /* 0x000fd6000000000f */
[----:B------:R3:W-:Y:S01]  /*43040*/  ST.E desc[UR4][R28.64], R11 ;  /* 0x0000000b1c007985 */ /* 0x0007e2000c101904 */
[----:B------:R-:W-:Y:S05]  /*43050*/  BRA `(.L_x_1159) ;  /* 0x0000000000147947 */ /* 0x000fea0003800000 */
.L_x_1160:
[----:B------:R-:W-:Y:S02]  /*43060*/  R2UR UR4, R36 ;  /* 0x00000000240472ca */ /* 0x000fe400000e0000 */
[----:B------:R-:W-:Y:S02]  /*43070*/  R2UR UR5, R37 ;  /* 0x00000000250572ca */ /* 0x000fe400000e0000 */
[----:B------:R-:W-:-:S05]  /*43080*/  IADD3 R8, P0, PT, R8, R12, RZ ;  /* 0x0000000c08087210 */ /* 0x000fca0007f1e0ff */
[----:B------:R-:W-:-:S06]  /*43090*/  IMAD.X R9, RZ, RZ, R9, P0 ;  /* 0x000000ffff097224 */ /* 0x000fcc00000e0609 */
[----:B------:R1:W5:Y:S02]  /*430a0*/  LD.E.U8 R15, desc[UR4][R8.64+0x20] ;  /* 0x00002004080f7980 */ /* 0x000364000c101100 */
.L_x_1159:
[----:B------:R-:W-:Y:S05]  /*430b0*/  BSYNC B1 ;  /* 0x0000000000017941 */ /* 0x000fea0003800000 */
.L_x_1158:
[----:B------:R-:W-:Y:S01]  /*430c0*/  ISETP.NE.AND P0, PT, R3, -0x1, PT ;  /* 0xffffffff0300780c */ /* 0x000fe20003f05270 */
[----:B------:R-:W-:-:S12]  /*430d0*/  BSSY B1, `(.L_x_1170) ;  /* 0x0000098000017945 */ /* 0x000fd80003800000 */
[----:B------:R-:W-:Y:S01]  /*430e0*/  @!P0 R2UR UR4, R36 ;  /* 0x00000000240482ca */ /* 0x000fe200000e0000 */
[----:B01----:R-:W-:Y:S01]  /*430f0*/  @!P0 IMAD.MOV.U32 R9, RZ, RZ, 0x5368 ;  /* 0x00005368ff098424 */ /* 0x003fe200078e00ff */
[----:B------:R-:W-:-:S13]  /*43100*/  @!P0 R2UR UR5, R37 ;  /* 0x00000000250582ca */ /* 0x000fda00000e0000 */
[----:B------:R0:W-:Y:S01]  /*43110*/  @!P0 ST.E desc[UR4][R28.64], R9 ;  /* 0x000000091c008985 */ /* 0x0001e2000c101904 */
        /* <DEDUP_REMOVED lines=25> */
.L_x_1177:
[----:B------:R-:W0:Y:S02]  /*432b0*/  LDS.64 R32, [R9+0x8] ;  /* 0x0000080009207984 */ /* 0x000e240000000a00 */
[----:B0-----:R-:W-:-:S05]  /*432c0*/  IADD3 R34, P0, PT, R32, 0x30, RZ ;  /* 0x0000003020227810 */ /* 0x001fca0007f1e0ff */
[----:B------:R-:W-:-:S07]  /*432d0*/  IMAD.X R35, RZ, RZ, R33, P0 ;  /* 0x000000ffff237224 */ /* 0x000fce00000e0621 */
[----:B------:R-:W0:Y:S02]  /*432e0*/  ATOMS.CAST.SPIN.64 P0, [R9+0x8], R32, R34 ;  /* 0x000008200900758d */ /* 0x000e240001800422 */
[----:B0-----:R-:W-:Y:S05]  /*432f0*/  @!P0 BRA `(.L_x_1177) ;  /* 0xfffffffc00ec8947 */ /* 0x001fea000383ffff */
[----:B------:R-:W-:Y:S05]  /*43300*/  BSYNC B3 ;  /* 0x0000000000037941 */ /* 0x000fea0003800000 */
.L_x_1176:
[----:B------:R-:W-:Y:S05]  /*43310*/  BRA `(.L_x_1174) ;  /* 0x0000000000187947 */ /* 0x000fea0003800000 */
.L_x_1175:
[----:B------:R-:W-:Y:S02]  /*43320*/  R2UR UR4, R36 ;  /* 0x00000000240472ca */ /* 0x000fe400000e0000 */
[----:B------:R-:W-:-:S13]  /*43330*/  R2UR UR5, R37 ;  /* 0x00000000250572ca */ /* 0x000fda00000e0000 */
[----:B------:R-:W2:Y:S02]  /*43340*/  LD.E.64 R32, desc[UR4][R30.64+0x8] ;  /* 0x000008041e207980 */ /* 0x000ea4000c101b00 */
[----:B--2---:R-:W-:-:S05]  /*43350*/  IADD3 R8, P0, PT, R32, 0x30, RZ ;  /* 0x0000003020087810 */ /* 0x004fca0007f1e0ff */
[----:B------:R-:W-:-:S05]  /*43360*/  IMAD.X R9, RZ, RZ, R33, P0 ;  /* 0x000000ffff097224 */ /* 0x000fca00000e0621 */
[----:B------:R0:W-:Y:S03]  /*43370*/  ST.E.64 desc[UR4][R30.64+0x8], R8 ;  /* 0x000008081e007985 */ /* 0x0001e6000c101b04 */
.L_x_1174:
[----:B------:R-:W-:Y:S05]  /*43380*/  BSYNC B2 ;  /* 0x0000000000027941 */ /* 0x000fea0003800000 */
.L_x_1173:
        /* <DEDUP_REMOVED lines=42> */
[----:B-----5:R-:W-:-:S05]  /*43630*/  IMAD.X R15, R11, 0x1, R35, P1 ;  /* 0x000000010b0f7824 */ /* 0x020fca00008e0623 */
        /* <DEDUP_REMOVED lines=11> */
.L_x_1179:
[----:B------:R-:W-:Y:S05]  /*436f0*/  BSYNC B2 ;  /* 0x0000000000027941 */ /* 0x000fea0003800000 */
.L_x_1178:
        /* <DEDUP_REMOVED lines=40> */
.L_x_1181:
[----:B------:R-:W-:Y:S05]  /*43980*/  BSYNC B2 ;  /* 0x0000000000027941 */ /* 0x000fea0003800000 */
.L_x_1180:
[----:B------:R-:W-:Y:S02]  /*43990*/  R2UR UR4, R36 ;  /* 0x00000000240472ca */ /* 0x000fe400000e0000 */
[----:B------:R-:W-:-:S13]  /*439a0*/  R2UR UR5, R37 ;  /* 0x00000000250572ca */ /* 0x000fda00000e0000 */
[----:B------:R4:W-:Y:S01]  /*439b0*/  ST.E desc[UR4][R28.64], R11 ;  /* 0x0000000b1c007985 */ /* 0x0009e2000c101904 */
[----:B------:R-:W-:Y:S05]  /*439c0*/  BRA `(.L_x_1171) ;  /* 0x0000000000207947 */ /* 0x000fea0003800000 */
.L_x_1172:
        /* <DEDUP_REMOVED lines=8> */
.L_x_1171:
[----:B------:R-:W-:Y:S05]  /*43a50*/  BSYNC B1 ;  /* 0x0000000000017941 */ /* 0x000fea0003800000 */
.L_x_1170:
[----:B------:R-:W-:Y:S02]  /*43a60*/  VIADD R13, R13, 0x1 ;  /* 0x000000010d0d7836 */ /* 0x000fe40000000000 */
[----:B------:R-:W-:Y:S01]  /*43a70*/  VIADD R12, R12, 0x4 ;  /* 0x000000040c0c7836 */ /* 0x000fe20000000000 */
[----:B------:R-:W-:Y:S06]  /*43a80*/  @P2 BRA `(.L_x_1182) ;  /* 0xffffffec001c2947 */ /* 0x000fec000383ffff */
.L_x_1157:
[----:B------:R-:W-:Y:S05]  /*43a90*/  BSYNC B0 ;  /* 0x0000000000007941 */ /* 0x000fea0003800000 */
.L_x_1156:
[----:B------:R-:W-:Y:S01]  /*43aa0*/  ISETP.GE.AND P0, PT, R17, 0x1, PT ;  /* 0x000000011100780c */ /* 0x000fe20003f06270 */
[----:B------:R-:W-:-:S12]  /*43ab0*/  BSSY B0, `(.L_x_1183) ;  /* 0x0000142000007945 */ /* 0x000fd80003800000 */
[----:B------:R-:W-:Y:S05]  /*43ac0*/  @!P0 BRA `(.L_x_1184) ;  /* 0x0000001400008947 */ /* 0x000fea0003800000 */
[----:B------:R-:W-:Y:S02]  /*43ad0*/  IMAD.MOV R17, RZ, RZ, -R17 ;  /* 0x000000ffff117224 */ /* 0x000fe400078e0a11 */
[----:B------:R-:W-:Y:S02]  /*43ae0*/  IMAD.SHL.U32 R2, R0, 0x4, RZ ;  /* 0x0000000400027824 */ /* 0x000fe400078e00ff */
[----:B-----5:R-:W-:Y:S02]  /*43af0*/  IMAD.MOV.U32 R7, RZ, RZ, RZ ;  /* 0x000000ffff077224 */ /* 0x020fe400078e00ff */
[----:B------:R-:W-:-:S07]  /*43b00*/  IMAD.MOV.U32 R12, RZ, RZ, RZ ;  /* 0x000000ffff0c7224 */ /* 0x000fce00078e00ff */
.L_x_1209:
[----:B------:R-:W-:Y:S01]  /*43b10*/  ISETP.NE.AND P0, PT, R5, -0x1, PT ;  /* 0xffffffff0500780c */ /* 0x000fe20003f05270 */
[----:B------:R-:W-:Y:S05]  /*43b20*/  YIELD ;  /* 0x0000000000007946 */ /* 0x000fea0003800000 */
[----:B------:R-:W-:Y:S01]  /*43b30*/  VIADD R17, R17, 0x1 ;  /* 0x0000000111117836 */ /* 0x000fe20000000000 */
[----:B------:R-:W-:Y:S04]  /*43b40*/  BSSY B1, `(.L_x_1185) ;  /* 0x0000098000017945 */ /* 0x000fe80003800000 */
[----:B------:R-:W-:-:S02]  /*43b50*/  ISETP.NE.AND P2, PT, R17, RZ, PT ;  /* 0x000000ff1100720c */ /* 0x000fc40003f45270 */
[----:B------:R-:W-:Y:S01]  /*43b60*/  @!P0 R2UR UR4, R36 ;  /* 0x00000000240482ca */ /* 0x000fe200000e0000 */
[----:B01-34-:R-:W-:Y:S01]  /*43b70*/  @!P0 IMAD.MOV.U32 R9, RZ, RZ, 0x5368 ;  /* 0x00005368ff098424 */ /* 0x01bfe200078e00ff */
[----:B------:R-:W-:Y:S02]  /*43b80*/  @!P0 R2UR UR5, R37 ;  /* 0x00000000250582ca */ /* 0x000fe400000e0000 */
[----:B-----5:R-:W-:-:S11]  /*43b90*/  @!P0 PRMT R13, RZ, 0x7610, R13 ;  /* 0x00007610ff0d8816 */ /* 0x020fd6000000000d */
        /* <DEDUP_REMOVED lines=26> */
.L_x_1192:
[----:B------:R-:W0:Y:S02]  /*43d40*/  LDS.64 R32, [R9+0x8] ;  /* 0x0000080009207984 */ /* 0x000e240000000a00 */
[----:B0-----:R-:W-:-:S05]  /*43d50*/  IADD3 R34, P0, PT, R32, 0x30, RZ ;  /* 0x0000003020227810 */ /* 0x001fca0007f1e0ff */
[----:B------:R-:W-:-:S07]  /*43d60*/  IMAD.X R35, RZ, RZ, R33, P0 ;  /* 0x000000ffff237224 */ /* 0x000fce00000e0621 */
[----:B------:R-:W0:Y:S02]  /*43d70*/  ATOMS.CAST.SPIN.64 P0, [R9+0x8], R32, R34 ;  /* 0x000008200900758d */ /* 0x000e240001800422 */
[----:B0-----:R-:W-:Y:S05]  /*43d80*/  @!P0 BRA `(.L_x_1192) ;  /* 0xfffffffc00ec8947 */ /* 0x001fea000383ffff */
[----:B------:R-:W-:Y:S05]  /*43d90*/  BSYNC B3 ;  /* 0x0000000000037941 */ /* 0x000fea0003800000 */
.L_x_1191:
[----:B------:R-:W-:Y:S05]  /*43da0*/  BRA `(.L_x_1189) ;  /* 0x0000000000187947 */ /* 0x000fea0003800000 */
.L_x_1190:
[----:B------:R-:W-:Y:S02]  /*43db0*/  R2UR UR4, R36 ;  /* 0x00000000240472ca */ /* 0x000fe400000e0000 */
[----:B------:R-:W-:-:S13]  /*43dc0*/  R2UR UR5, R37 ;  /* 0x00000000250572ca */ /* 0x000fda00000e0000 */
[----:B------:R-:W2:Y:S02]  /*43dd0*/  LD.E.64 R32, desc[UR4][R30.64+0x8] ;  /* 0x000008041e207980 */ /* 0x000ea4000c101b00 */
[----:B--2---:R-:W-:-:S05]  /*43de0*/  IADD3 R8, P0, PT, R32, 0x30, RZ ;  /* 0x0000003020087810 */ /* 0x004fca0007f1e0ff */
[----:B------:R-:W-:-:S05]  /*43df0*/  IMAD.X R9, RZ, RZ, R33, P0 ;  /* 0x000000ffff097224 */ /* 0x000fca00000e0621 */
[----:B------:R0:W-:Y:S03]  /*43e00*/  ST.E.64 desc[UR4][R30.64+0x8], R8 ;  /* 0x000008081e007985 */ /* 0x0001e6000c101b04 */
.L_x_1189:
[----:B------:R-:W-:Y:S05]  /*43e10*/  BSYNC B2 ;  /* 0x0000000000027941 */ /* 0x000fea0003800000 */
.L_x_1188:
        /* <DEDUP_REMOVED lines=54> */
.L_x_1194:
[----:B------:R-:W-:Y:S05]  /*44180*/  BSYNC B2 ;  /* 0x0000000000027941 */ /* 0x000fea0003800000 */
.L_x_1193:
        /* <DEDUP_REMOVED lines=40> */
.L_x_1196:
[----:B------:R-:W-:Y:S05]  /*44410*/  BSYNC B2 ;  /* 0x0000000000027941 */ /* 0x000fea0003800000 */
.L_x_1195:
[----:B------:R-:W-:Y:S02]  /*44420*/  R2UR UR4, R36 ;  /* 0x00000000240472ca */ /* 0x000fe400000e0000 */
[----:B------:R-:W-:Y:S02]  /*44430*/  R2UR UR5, R37 ;  /* 0x00000000250572ca */ /* 0x000fe400000e0000 */
[----:B------:R-:W-:-:S11]  /*44440*/  PRMT R13, RZ, 0x7610, R13 ;  /* 0x00007610ff0d7816 */ /* 0x000fd6000000000d */
[----:B------:R3:W-:Y:S01]  /*44450*/  ST.E desc[UR4][R28.64], R11 ;  /* 0x0000000b1c007985 */ /* 0x0007e2000c101904 */
[----:B------:R-:W-:Y:S05]  /*44460*/  BRA `(.L_x_1186) ;  /* 0x0000000000147947 */ /* 0x000fea0003800000 */
.L_x_1187:
[----:B------:R-:W-:Y:S02]  /*44470*/  R2UR UR4, R36 ;  /* 0x00000000240472ca */ /* 0x000fe400000e0000 */
[----:B------:R-:W-:Y:S02]  /*44480*/  R2UR UR5, R37 ;  /* 0x00000000250572ca */ /* 0x000fe400000e0000 */
[----:B------:R-:W-:-:S05]  /*44490*/  IADD3 R8, P0, PT, R8, R7, RZ ;  /* 0x0000000708087210 */ /* 0x000fca0007f1e0ff */
[----:B------:R-:W-:-:S06]  /*444a0*/  IMAD.X R9, RZ, RZ, R9, P0 ;  /* 0x000000ffff097224 */ /* 0x000fcc00000e0609 */
[----:B------:R1:W5:Y:S02]  /*444b0*/  LD.E.U8 R13, desc[UR4][R8.64+0x20] ;  /* 0x00002004080d7980 */ /* 0x000364000c101100 */
.L_x_1186:
[----:B------:R-:W-:Y:S05]  /*444c0*/  BSYNC B1 ;  /* 0x0000000000017941 */ /* 0x000fea0003800000 */
.L_x_1185:
        /* <DEDUP_REMOVED lines=32> */
.L_x_1204:
[----:B------:R-:W0:Y:S02]  /*446d0*/  LDS.64 R32, [R9+0x8] ;  /* 0x0000080009207984 */ /* 0x000e240000000a00 */
[----:B0-----:R-:W-:-:S05]  /*446e0*/  IADD3 R34, P0, PT, R32, 0x30, RZ ;  /* 0x0000003020227810 */ /* 0x001fca0007f1e0ff */
[----:B------:R-:W-:-:S07]  /*446f0*/  IMAD.X R35, RZ, RZ, R33, P0 ;  /* 0x000000ffff237224 */ /* 0x000fce00000e0621 */
[----:B------:R-:W0:Y:S02]  /*44700*/  ATOMS.CAST.SPIN.64 P0, [R9+0x8], R32, R34 ;  /* 0x000008200900758d */ /* 0x000e240001800422 */
[----:B0-----:R-:W-:Y:S05]  /*44710*/  @!P0 BRA `(.L_x_1204) ;  /* 0xfffffffc00ec8947 */ /* 0x001fea000383ffff */
[----:B------:R-:W-:Y:S05]  /*44720*/  BSYNC B3 ;  /* 0x0000000000037941 */ /* 0x000fea0003800000 */
.L_x_1203:
[----:B------:R-:W-:Y:S05]  /*44730*/  BRA `(.L_x_1201) ;  /* 0x0000000000187947 */ /* 0x000fea0003800000 */
.L_x_1202:
[----:B------:R-:W-:Y:S02]  /*44740*/  R2UR UR4, R36 ;  /* 0x00000000240472ca */ /* 0x000fe400000e0000 */
[----:B------:R-:W-:-:S13]  /*44750*/  R2UR UR5, R37 ;  /* 0x00000000250572ca */ /* 0x000fda00000e0000 */
[----:B------:R-:W2:Y:S02]  /*44760*/  LD.E.64 R32, desc[UR4][R30.64+0x8] ;  /* 0x000008041e207980 */ /* 0x000ea4000c101b00 */
[----:B--2---:R-:W-:-:S05]  /*44770*/  IADD3 R8, P0, PT, R32, 0x30, RZ ;  /* 0x0000003020087810 */ /* 0x004fca0007f1e0ff */
[----:B------:R-:W-:-:S05]  /*44780*/  IMAD.X R9, RZ, RZ, R33, P0 ;  /* 0x000000ffff097224 */ /* 0x000fca00000e0621 */
[----:B------:R0:W-:Y:S03]  /*44790*/  ST.E.64 desc[UR4][R30.64+0x8], R8 ;  /* 0x000008081e007985 */ /* 0x0001e6000c101b04 */
.L_x_1201:
[----:B------:R-:W-:Y:S05]  /*447a0*/  BSYNC B2 ;  /* 0x0000000000027941 */ /* 0x000fea0003800000 */
.L_x_1200:
[C---:B0-----:R-:W-:Y:S01]  /*447b0*/  IADD3 R9, P0, PT, R32.reuse, 0x38, RZ ;  /* 0x0000003820097810 */ /* 0x041fe20007f1e0ff */
[----:B------:R-:W-:Y:S01]  /*447c0*/  BSSY B2, `(.L_x_1205) ;  /* 0x0000035000027945 */ /* 0x000fe20003800000 */
[--C-:B-----5:R-:W-:Y:S02]  /*447d0*/  SHF.R.U64 R13, R32, 0x4, R33.reuse ;  /* 0x00000004200d7819 */ /* 0x120fe40000001221 */
        /* <DEDUP_REMOVED lines=51> */
.L_x_1206:
[----:B------:R-:W-:Y:S05]  /*44b10*/  BSYNC B2 ;  /* 0x0000000000027941 */ /* 0x000fea0003800000 */
.L_x_1205:
        /* <DEDUP_REMOVED lines=40> */
.L_x_1208:
[----:B------:R-:W-:Y:S05]  /*44da0*/  BSYNC B2 ;  /* 0x0000000000027941 */ /* 0x000fea0003800000 */
.L_x_1207:
[----:B------:R-:W-:Y:S02]  /*44db0*/  R2UR UR4, R36 ;  /* 0x00000000240472ca */ /* 0x000fe400000e0000 */
[----:B------:R-:W-:-:S13]  /*44dc0*/  R2UR UR5, R37 ;  /* 0x00000000250572ca */ /* 0x000fda00000e0000 */
[----:B------:R4:W-:Y:S01]  /*44dd0*/  ST.E desc[UR4][R28.64], R11 ;  /* 0x0000000b1c007985 */ /* 0x0009e2000c101904 */
[----:B------:R-:W-:Y:S05]  /*44de0*/  BRA `(.L_x_1198) ;  /* 0x0000000000207947 */ /* 0x000fea0003800000 */
.L_x_1199:
        /* <DEDUP_REMOVED lines=8> */
.L_x_1198:
[----:B------:R-:W-:Y:S05]  /*44e70*/  BSYNC B1 ;  /* 0x0000000000017941 */ /* 0x000fea0003800000 */
.L_x_1197:
[----:B------:R-:W-:Y:S02]  /*44e80*/  VIADD R12, R12, 0x1 ;  /* 0x000000010c0c7836 */ /* 0x000fe40000000000 */
[----:B------:R-:W-:Y:S02]  /*44e90*/  VIADD R2, R2, 0x4 ;  /* 0x0000000402027836 */ /* 0x000fe40000000000 */
[----:B------:R-:W-:Y:S02]  /*44ea0*/  VIADD R0, R0, 0x1 ;  /* 0x0000000100007836 */ /* 0x000fe40000000000 */
[----:B------:R-:W-:Y:S01]  /*44eb0*/  VIADD R7, R7, 0x4 ;  /* 0x0000000407077836 */ /* 0x000fe20000000000 */
[----:B------:R-:W-:Y:S06]  /*44ec0*/  @P2 BRA `(.L_x_1209) ;  /* 0xffffffec00102947 */ /* 0x000fec000383ffff */
.L_x_1184:
[----:B------:R-:W-:Y:S05]  /*44ed0*/  BSYNC B0 ;  /* 0x0000000000007941 */ /* 0x000fea0003800000 */
.L_x_1183:
[----:B------:R-:W0:Y:S01]  /*44ee0*/  S2UR UR5, SR_CgaCtaId ;  /* 0x00000000000579c3 */ /* 0x000e220000008800 */
[----:B------:R-:W-:Y:S01]  /*44ef0*/  UMOV UR4, 0x400 ;  /* 0x0000040000047882 */ /* 0x000fe20000000000 */
[----:B------:R-:W-:Y:S01]  /*44f00*/  R2UR UR6, R36 ;  /* 0x00000000240672ca */ /* 0x000fe200000e0000 */
[----:B-1----:R-:W-:Y:S01]  /*44f10*/  IMAD.MOV.U32 R10, RZ, RZ, 0x30 ;  /* 0x00000030ff0a7424 */ /* 0x002fe200078e00ff */
[----:B------:R-:W-:Y:S01]  /*44f20*/  R2UR UR7, R37 ;  /* 0x00000000250772ca */ /* 0x000fe200000e0000 */
[----:B--234-:R-:W-:Y:S01]  /*44f30*/  IMAD.MOV.U32 R11, RZ, RZ, 0x0 ;  /* 0x00000000ff0b7424 */ /* 0x01cfe200078e00ff */
[----:B0-----:R-:W-:-:S06]  /*44f40*/  ULEA UR4, UR5, UR4, 0x18 ;  /* 0x0000000405047291 */ /* 0x001fcc000f8ec0ff */
[----:B------:R-:W-:-:S05]  /*44f50*/  IMAD.U32 R0, RZ, RZ, UR4 ;  /* 0x00000004ff007e24 */ /* 0x000fca000f8e00ff */
[----:B------:R0:W1:Y:S04]  /*44f60*/  LDS.64 R8, [R0+0x8] ;  /* 0x0000080000087984 */ /* 0x0000680000000a00 */
[----:B------:R2:W3:Y:S01]  /*44f70*/  ATOM.E.ADD.64.STRONG.GPU P0, R10, desc[UR6][R30.64+0x8], R10 ;  /* 0x8000080a1e0a798a */ /* 0x0004e2000810f506 */
[----:B------:R-:W-:Y:S01]  /*44f80*/  BSSY B0, `(.L_x_1210) ;  /* 0x0000016000007945 */ /* 0x000fe20003800000 */
[----:B---3--:R-:W-:Y:S02]  /*44f90*/  IMAD.MOV.U32 R12, RZ, RZ, R10 ;  /* 0x000000ffff0c7224 */ /* 0x008fe400078e000a */
[----:B-----5:R-:W-:Y:S01]  /*44fa0*/  IMAD.MOV.U32 R13, RZ, RZ, R11 ;  /* 0x000000ffff0d7224 */ /* 0x020fe200078e000b */
[----:B012---:R-:W-:Y:S06]  /*44fb0*/  @P0 BRA `(.L_x_1211) ;  /* 0x0000000000480947 */ /* 0x007fec0003800000 */
[----:B------:R-:W0:Y:S02]  /*44fc0*/  QSPC.E.S P0, RZ, [R30+0x8] ;  /* 0x000008001eff73aa */ /* 0x000e240000000500 */
[----:B0-----:R-:W-:Y:S05]  /*44fd0*/  @!P0 BRA `(.L_x_1212) ;  /* 0x0000000000288947 */ /* 0x001fea0003800000 */
[----:B------:R-:W-:Y:S01]  /*44fe0*/  IMAD.MOV.U32 R10, RZ, RZ, R30 ;  /* 0x000000ffff0a7224 */ /* 0x000fe200078e001e */
[----:B------:R-:W-:Y:S04]  /*44ff0*/  BSSY B1, `(.L_x_1213) ;  /* 0x0000007000017945 */ /* 0x000fe80003800000 */
[----:B------:R-:W-:-:S07]  /*45000*/  MOV R11, R10 ;  /* 0x0000000a000b7202 */ /* 0x000fce0000000f00 */
.L_x_1214:
[----:B------:R-:W0:Y:S02]  /*45010*/  LDS.64 R12, [R11+0x8] ;  /* 0x000008000b0c7984 */ /* 0x000e240000000a00 */
[----:B0-----:R-:W-:-:S05]  /*45020*/  IADD3 R14, P0, PT, R12, 0x30, RZ ;  /* 0x000000300c0e7810 */ /* 0x001fca0007f1e0ff */
[----:B------:R-:W-:-:S07]  /*45030*/  IMAD.X R15, RZ, RZ, R13, P0 ;  /* 0x000000ffff0f7224 */ /* 0x000fce00000e060d */
[----:B------:R-:W0:Y:S02]  /*45040*/  ATOMS.CAST.SPIN.64 P0, [R11+0x8], R12, R14 ;  /* 0x0000080c0b00758d */ /* 0x000e24000180040e */
[----:B0-----:R-:W-:Y:S05]  /*45050*/  @!P0 BRA `(.L_x_1214) ;  /* 0xfffffffc00ec8947 */ /* 0x001fea000383ffff */
[----:B------:R-:W-:Y:S05]  /*45060*/  BSYNC B1 ;  /* 0x0000000000017941 */ /* 0x000fea0003800000 */
.L_x_1213:
[----:B------:R-:W-:Y:S05]  /*45070*/  BRA `(.L_x_1211) ;  /* 0x0000000000187947 */ /* 0x000fea0003800000 */
.L_x_1212:
[----:B------:R-:W-:Y:S02]  /*45080*/  R2UR UR4, R36 ;  /* 0x00000000240472ca */ /* 0x000fe400000e0000 */
[----:B------:R-:W-:-:S13]  /*45090*/  R2UR UR5, R37 ;  /* 0x00000000250572ca */ /* 0x000fda00000e0000 */
[----:B------:R-:W2:Y:S02]  /*450a0*/  LD.E.64 R12, desc[UR4][R30.64+0x8] ;  /* 0x000008041e0c7980 */ /* 0x000ea4000c101b00 */
[----:B--2---:R-:W-:-:S05]  /*450b0*/  IADD3 R10, P0, PT, R12, 0x30, RZ ;  /* 0x000000300c0a7810 */ /* 0x004fca0007f1e0ff */
[----:B------:R-:W-:-:S05]  /*450c0*/  IMAD.X R11, RZ, RZ, R13, P0 ;  /* 0x000000ffff0b7224 */ /* 0x000fca00000e060d */
[----:B------:R0:W-:Y:S03]  /*450d0*/  ST.E.64 desc[UR4][R30.64+0x8], R10 ;  /* 0x0000080a1e007985 */ /* 0x0001e6000c101b04 */
.L_x_1211:
[----:B------:R-:W-:Y:S05]  /*450e0*/  BSYNC B0 ;  /* 0x0000000000007941 */ /* 0x000fea0003800000 */
.L_x_1210:
[C---:B------:R-:W-:Y:S01]  /*450f0*/  IADD3 R5, P1, PT, R12.reuse, 0x38, RZ ;  /* 0x000000380c057810 */ /* 0x040fe20007f3e0ff */
[----:B------:R-:W-:Y:S01]  /*45100*/  BSSY B0, `(.L_x_1215) ;  /* 0x0000396000007945 */ /* 0x000fe20003800000 */
[--C-:B------:R-:W-:Y:S02]  /*45110*/  SHF.R.U64 R2, R12, 0x4, R13.reuse ;  /* 0x000000040c027819 */ /* 0x100fe4000000120d */
[----:B------:R-:W-:Y:S01]  /*45120*/  ISETP.GE.U32.AND P0, PT, R5, R8, PT ;  /* 0x000000080500720c */ /* 0x000fe20003f06070 */
[----:B------:R-:W-:-:S05]  /*45130*/  IMAD.X R5, RZ, RZ, R13, P1 ;  /* 0x000000ffff057224 */ /* 0x000fca00008e060d */
        /* <DEDUP_REMOVED lines=8> */
[----:B------:R-:W2:Y:S01]  /*451c0*/  LDS.64 R8, [R0] ;  /* 0x0000000000087984 */ /* 0x000ea20000000a00 */
[C---:B------:R-:W-:Y:S01]  /*451d0*/  R2UR UR8, R36.reuse ;  /* 0x00000000240872ca */ /* 0x040fe200000e0000 */
        /* <DEDUP_REMOVED lines=14> */
[----:B------:R-:W-:Y:S01]  /*452c0*/  R2UR UR11, R37 ;  /* 0x00000000250b72ca */ /* 0x000fe200000e0000 */
[----:B--2---:R-:W-:-:S05]  /*452d0*/  IMAD.WIDE R12, R2, 0x10, R8 ;  /* 0x00000010020c7825 */ /* 0x004fca00078e0208 */
[----:B------:R-:W-:Y:S04]  /*452e0*/  ST.E desc[UR8][R12.64+0x4], R7 ;  /* 0x000004070c007985 */ /* 0x000fe8000c101908 */
[----:B------:R-:W-:Y:S04]  /*452f0*/  ST.E desc[UR12][R12.64+0x8], R15 ;  /* 0x0000080f0c007985 */ /* 0x000fe8000c10190c */
[----:B------:R-:W-:Y:S04]  /*45300*/  ST.E desc[UR14][R12.64+0x10], R17 ;  /* 0x000010110c007985 */ /* 0x000fe8000c10190e */
[----:B------:R-:W-:Y:S04]  /*45310*/  ST.E.U8 desc[UR6][R12.64+0x1], RZ ;  /* 0x000001ff0c007985 */ /* 0x000fe8000c101106 */
[----:B------:R-:W-:Y:S04]  /*45320*/  ST.E.U8 desc[UR4][R12.64], R18 ;  /* 0x000000120c007985 */ /* 0x000fe8000c101104 */
[----:B------:R-:W-:Y:S04]  /*45330*/  ST.E.U8 desc[UR10][R12.64+0x3], R18 ;  /* 0x000003120c007985 */ /* 0x000fe8000c10110a */
[----:B0-----:R-:W0:Y:S02]  /*45340*/  LDS.128 R8, [R0] ;  /* 0x0000000000087984 */ /* 0x001e240000000c00 */
[----:B0-----:R-:W-:-:S05]  /*45350*/  IMAD.WIDE R8, R3, 0x10, R8 ;  /* 0x0000001003087825 */ /* 0x001fca00078e0208 */
[----:B-1----:R-:W2:Y:S02]  /*45360*/  LD.E R5, desc[UR4][R8.64+0xc] ;  /* 0x00000c0408057980 */ /* 0x002ea4000c101900 */
        /* <DEDUP_REMOVED lines=25> */
.L_x_1221:
[----:B------:R-:W0:Y:S02]  /*45500*/  LDS.64 R12, [R9+0x8] ;  /* 0x00000800090c7984 */ /* 0x000e240000000a00 */
[----:B0-----:R-:W-:-:S05]  /*45510*/  IADD3 R14, P0, PT, R16, R12, RZ ;  /* 0x0000000c100e7210 */ /* 0x001fca0007f1e0ff */
[----:B------:R-:W-:-:S07]  /*45520*/  IMAD.X R15, R17, 0x1, R13, P0 ;  /* 0x00000001110f7824 */ /* 0x000fce00000e060d */
[----:B------:R-:W0:Y:S02]  /*45530*/  ATOMS.CAST.SPIN.64 P0, [R9+0x8], R12, R14 ;  /* 0x0000080c0900758d */ /* 0x000e24000180040e */
[----:B0-----:R-:W-:Y:S05]  /*45540*/  @!P0 BRA `(.L_x_1221) ;  /* 0xfffffffc00ec8947 */ /* 0x001fea000383ffff */
[----:B------:R-:W-:Y:S05]  /*45550*/  BSYNC B2 ;  /* 0x0000000000027941 */ /* 0x000fea0003800000 */
.L_x_1220:
[----:B------:R-:W-:Y:S05]  /*45560*/  BRA `(.L_x_1218) ;  /* 0x0000000000187947 */ /* 0x000fea0003800000 */
.L_x_1219:
[----:B------:R-:W-:Y:S02]  /*45570*/  R2UR UR4, R36 ;  /* 0x00000000240472ca */ /* 0x000fe400000e0000 */
[----:B------:R-:W-:-:S13]  /*45580*/  R2UR UR5, R37 ;  /* 0x00000000250572ca */ /* 0x000fda00000e0000 */
[----:B------:R-:W2:Y:S02]  /*45590*/  LD.E.64 R12, desc[UR4][R30.64+0x8] ;  /* 0x000008041e0c7980 */ /* 0x000ea4000c101b00 */
[----:B--2---:R-:W-:-:S05]  /*455a0*/  IADD3 R8, P0, PT, R16, R12, RZ ;  /* 0x0000000c10087210 */ /* 0x004fca0007f1e0ff */
[----:B------:R-:W-:-:S05]  /*455b0*/  IMAD.X R9, R17, 0x1, R13, P0 ;  /* 0x0000000111097824 */ /* 0x000fca00000e060d */
[----:B------:R0:W-:Y:S03]  /*455c0*/  ST.E.64 desc[UR4][R30.64+0x8], R8 ;  /* 0x000008081e007985 */ /* 0x0001e6000c101b04 */
.L_x_1218:
[----:B------:R-:W-:Y:S05]  /*455d0*/  BSYNC B1 ;  /* 0x0000000000017941 */ /* 0x000fea0003800000 */
.L_x_1217:
[----:B------:R-:W-:Y:S01]  /*455e0*/  IADD3 R7, P1, P2, R27, 0x8, R12 ;  /* 0x000000081b077810 */ /* 0x000fe20007a3e00c */
[----:B------:R-:W-:Y:S01]  /*455f0*/  BSSY B3, `(.L_x_1222) ;  /* 0x0000337000037945 */ /* 0x000fe20003800000 */
[----:B0-----:R-:W-:-:S03]  /*45600*/  SHF.R.S32.HI R8, RZ, 0x1f, R27 ;  /* 0x0000001fff087819 */ /* 0x001fc6000001141b */
[----:B------:R-:W-:Y:S01]  /*45610*/  BSSY B2, `(.L_x_1223) ;  /* 0x00001f9000027945 */ /* 0x000fe20003800000 */
        /* <DEDUP_REMOVED lines=43> */
.L_x_1253:
        /* <DEDUP_REMOVED lines=29> */
.L_x_1234:
[----:B------:R-:W0:Y:S02]  /*45aa0*/  LDS.64 R12, [R9+0x8] ;  /* 0x00000800090c7984 */ /* 0x000e240000000a00 */
[----:B0-----:R-:W-:-:S05]  /*45ab0*/  IADD3 R14, P0, PT, R12, 0x30, RZ ;  /* 0x000000300c0e7810 */ /* 0x001fca0007f1e0ff */
[----:B------:R-:W-:-:S07]  /*45ac0*/  IMAD.X R15, RZ, RZ, R13, P0 ;  /* 0x000000ffff0f7224 */ /* 0x000fce00000e060d */
[----:B------:R-:W0:Y:S02]  /*45ad0*/  ATOMS.CAST.SPIN.64 P0, [R9+0x8], R12, R14 ;  /* 0x0000080c0900758d */ /* 0x000e24000180040e */
[----:B0-----:R-:W-:Y:S05]  /*45ae0*/  @!P0 BRA `(.L_x_1234) ;  /* 0xfffffffc00ec8947 */ /* 0x001fea000383ffff */
[----:B------:R-:W-:Y:S05]  /*45af0*/  BSYNC B6 ;  /* 0x0000000000067941 */ /* 0x000fea0003800000 */
.L_x_1233:
[----:B------:R-:W-:Y:S05]  /*45b00*/  BRA `(.L_x_1231) ;  /* 0x0000000000187947 */ /* 0x000fea0003800000 */
.L_x_1232:
[----:B------:R-:W-:Y:S02]  /*45b10*/  R2UR UR4, R36 ;  /* 0x00000000240472ca */ /* 0x000fe400000e0000 */
[----:B------:R-:W-:-:S13]  /*45b20*/  R2UR UR5, R37 ;  /* 0x00000000250572ca */ /* 0x000fda00000e0000 */
[----:B------:R-:W2:Y:S02]  /*45b30*/  LD.E.64 R12, desc[UR4][R30.64+0x8] ;  /* 0x000008041e0c7980 */ /* 0x000ea4000c101b00 */
[----:B--2---:R-:W-:-:S05]  /*45b40*/  IADD3 R8, P0, PT, R12, 0x30, RZ ;  /* 0x000000300c087810 */ /* 0x004fca0007f1e0ff */
[----:B------:R-:W-:-:S05]  /*45b50*/  IMAD.X R9, RZ, RZ, R13, P0 ;  /* 0x000000ffff097224 */ /* 0x000fca00000e060d */
[----:B------:R0:W-:Y:S03]  /*45b60*/  ST.E.64 desc[UR4][R30.64+0x8], R8 ;  /* 0x000008081e007985 */ /* 0x0001e6000c101b04 */
.L_x_1231:
[----:B------:R-:W-:Y:S05]  /*45b70*/  BSYNC B5 ;  /* 0x0000000000057941 */ /* 0x000fea0003800000 */
.L_x_1230:
        /* <DEDUP_REMOVED lines=54> */
.L_x_1236:
[----:B------:R-:W-:Y:S05]  /*45ee0*/  BSYNC B5 ;  /* 0x0000000000057941 */ /* 0x000fea0003800000 */
.L_x_1235:
        /* <DEDUP_REMOVED lines=40> */
.L_x_1238:
[----:B------:R-:W-:Y:S05]  /*46170*/  BSYNC B5 ;  /* 0x0000000000057941 */ /* 0x000fea0003800000 */
.L_x_1237:
[----:B------:R-:W-:Y:S02]  /*46180*/  R2UR UR4, R36 ;  /* 0x00000000240472ca */ /* 0x000fe400000e0000 */
[----:B------:R-:W-:-:S13]  /*46190*/  R2UR UR5, R37 ;  /* 0x00000000250572ca */ /* 0x000fda00000e0000 */
[----:B------:R2:W-:Y:S01]  /*461a0*/  ST.E desc[UR4][R28.64], R11 ;  /* 0x0000000b1c007985 */ /* 0x0005e2000c101904 */
[----:B------:R-:W-:Y:S05]  /*461b0*/  BRA `(.L_x_1239) ;  /* 0x0000000000207947 */ /* 0x000fea0003800000 */
.L_x_1229:
        /* <DEDUP_REMOVED lines=8> */
.L_x_1239:
[----:B------:R-:W-:Y:S05]  /*46240*/  BSYNC B4 ;  /* 0x0000000000047941 */ /* 0x000fea0003800000 */
.L_x_1228:
        /* <DEDUP_REMOVED lines=26> */
.L_x_1246:
[----:B------:R-:W0:Y:S02]  /*463f0*/  LDS.64 R12, [R9+0x8] ;  /* 0x00000800090c7984 */ /* 0x000e240000000a00 */
[----:B0-----:R-:W-:-:S05]  /*46400*/  IADD3 R14, P0, PT, R12, 0x30, RZ ;  /* 0x000000300c0e7810 */ /* 0x001fca0007f1e0ff */
[----:B------:R-:W-:-:S07]  /*46410*/  IMAD.X R15, RZ, RZ, R13, P0 ;  /* 0x000000ffff0f7224 */ /* 0x000fce00000e060d */
[----:B------:R-:W0:Y:S02]  /*46420*/  ATOMS.CAST.SPIN.64 P0, [R9+0x8], R12, R14 ;  /* 0x0000080c0900758d */ /* 0x000e24000180040e */
[----:B0-----:R-:W-:Y:S05]  /*46430*/  @!P0 BRA `(.L_x_1246) ;  /* 0xfffffffc00ec8947 */ /* 0x001fea000383ffff */
[----:B------:R-:W-:Y:S05]  /*46440*/  BSYNC B6 ;  /* 0x0000000000067941 */ /* 0x000fea0003800000 */
.L_x_1245:
[----:B------:R-:W-:Y:S05]  /*46450*/  BRA `(.L_x_1243) ;  /* 0x0000000000187947 */ /* 0x000fea0003800000 */
.L_x_1244:
[----:B------:R-:W-:Y:S02]  /*46460*/  R2UR UR4, R36 ;  /* 0x00000000240472ca */ /* 0x000fe400000e0000 */
[----:B------:R-:W-:-:S13]  /*46470*/  R2UR UR5, R37 ;  /* 0x00000000250572ca */ /* 0x000fda00000e0000 */
[----:B------:R-:W2:Y:S02]  /*46480*/  LD.E.64 R12, desc[UR4][R30.64+0x8] ;  /* 0x000008041e0c7980 */ /* 0x000ea4000c101b00 */
[----:B--2---:R-:W-:-:S05]  /*46490*/  IADD3 R8, P0, PT, R12, 0x30, RZ ;  /* 0x000000300c087810 */ /* 0x004fca0007f1e0ff */
[----:B------:R-:W-:-:S05]  /*464a0*/  IMAD.X R9, RZ, RZ, R13, P0 ;  /* 0x000000ffff097224 */ /* 0x000fca00000e060d */
[----:B------:R0:W-:Y:S03]  /*464b0*/  ST.E.64 desc[UR4][R30.64+0x8], R8 ;  /* 0x000008081e007985 */ /* 0x0001e6000c101b04 */
.L_x_1243:
[----:B------:R-:W-:Y:S05]  /*464c0*/  BSYNC B5 ;  /* 0x0000000000057941 */ /* 0x000fea0003800000 */
.L_x_1242:
        /* <DEDUP_REMOVED lines=51> */
.L_x_1248:
[----:B------:R-:W-:Y:S01]  /*46800*/  R2UR UR4, R36 ;  /* 0x00000000240472ca */ /* 0x000fe200000e0000 */
[----:B------:R-:W-:Y:S01]  /*46810*/  IMAD.MOV.U32 R9, RZ, RZ, 0x5272 ;  /* 0x00005272ff097424 */ /* 0x000fe200078e00ff */
[----:B------:R-:W-:Y:S01]  /*46820*/  R2UR UR5, R37 ;  /* 0x00000000250572ca */ /* 0x000fe200000e0000 */
[----:B------:R-:W-:Y:S01]  /*46830*/  IMAD.MOV.U32 R13, RZ, RZ, -0x1 ;  /* 0xffffffffff0d7424 */ /* 0x000fe200078e00ff */
[----:B------:R-:W-:-:S11]  /*46840*/  PLOP3.LUT P0, PT, PT, PT, PT, 0x8, 0x80 ;  /* 0x000000000080781c */ /* 0x000fd60003f0e170 */
[----:B------:R0:W-:Y:S02]  /*46850*/  ST.E desc[UR4][R28.64], R9 ;  /* 0x000000091c007985 */ /* 0x0001e4000c101904 */
.L_x_1249:
[----:B------:R-:W-:Y:S05]  /*46860*/  BSYNC B5 ;  /* 0x0000000000057941 */ /* 0x000fea0003800000 */
.L_x_1247:
        /* <DEDUP_REMOVED lines=39> */
.L_x_1251:
[----:B------:R-:W-:Y:S05]  /*46ae0*/  BSYNC B5 ;  /* 0x0000000000057941 */ /* 0x000fea0003800000 */
.L_x_1250:
[----:B------:R-:W-:Y:S02]  /*46af0*/  R2UR UR4, R36 ;  /* 0x00000000240472ca */ /* 0x000fe400000e0000 */
[----:B------:R-:W-:-:S13]  /*46b00*/  R2UR UR5, R37 ;  /* 0x00000000250572ca */ /* 0x000fda00000e0000 */
[----:B------:R2:W-:Y:S01]  /*46b10*/  ST.E desc[UR4][R28.64], R11 ;  /* 0x0000000b1c007985 */ /* 0x0005e2000c101904 */
[----:B------:R-:W-:Y:S05]  /*46b20*/  BRA `(.L_x_1252) ;  /* 0x0000000000247947 */ /* 0x000fea0003800000 */
.L_x_1241:
        /* <DEDUP_REMOVED lines=9> */
.L_x_1252:
[----:B------:R-:W-:Y:S05]  /*46bc0*/  BSYNC B4 ;  /* 0x0000000000047941 */ /* 0x000fea0003800000 */
.L_x_1240:
[----:B------:R-:W-:Y:S02]  /*46bd0*/  VIADD R18, R18, 0x2 ;  /* 0x0000000212127836 */ /* 0x000fe40000000000 */
[----:B------:R-:W-:Y:S01]  /*46be0*/  VIADD R17, R17, 0x8 ;  /* 0x0000000811117836 */ /* 0x000fe20000000000 */
[----:B------:R-:W-:Y:S06]  /*46bf0*/  @P2 BRA `(.L_x_1253) ;  /* 0xffffffec00342947 */ /* 0x000fec000383ffff */
.L_x_1227:
[----:B------:R-:W-:Y:S05]  /*46c00*/  BSYNC B1 ;  /* 0x0000000000017941 */ /* 0x000fea0003800000 */
.L_x_1226:
        /* <DEDUP_REMOVED lines=25> */
.L_x_1260:
[----:B------:R-:W0:Y:S02]  /*46da0*/  LDS.64 R12, [R9+0x8] ;  /* 0x00000800090c7984 */ /* 0x000e240000000a00 */
[----:B0-----:R-:W-:-:S05]  /*46db0*/  IADD3 R14, P0, PT, R12, 0x30, RZ ;  /* 0x000000300c0e7810 */ /* 0x001fca0007f1e0ff */
[----:B------:R-:W-:-:S07]  /*46dc0*/  IMAD.X R15, RZ, RZ, R13, P0 ;  /* 0x000000ffff0f7224 */ /* 0x000fce00000e060d */
[----:B------:R-:W0:Y:S02]  /*46dd0*/  ATOMS.CAST.SPIN.64 P0, [R9+0x8], R12, R14 ;  /* 0x0000080c0900758d */ /* 0x000e24000180040e */
[----:B0-----:R-:W-:Y:S05]  /*46de0*/  @!P0 BRA `(.L_x_1260) ;  /* 0xfffffffc00ec8947 */ /* 0x001fea000383ffff */
[----:B------:R-:W-:Y:S05]  /*46df0*/  BSYNC B5 ;  /* 0x0000000000057941 */ /* 0x000fea0003800000 */
.L_x_1259:
[----:B------:R-:W-:Y:S05]  /*46e00*/  BRA `(.L_x_1257) ;  /* 0x0000000000187947 */ /* 0x000fea0003800000 */
.L_x_1258:
[----:B------:R-:W-:Y:S02]  /*46e10*/  R2UR UR4, R36 ;  /* 0x00000000240472ca */ /* 0x000fe400000e0000 */
[----:B------:R-:W-:-:S13]  /*46e20*/  R2UR UR5, R37 ;  /* 0x00000000250572ca */ /* 0x000fda00000e0000 */
[----:B------:R-:W2:Y:S02]  /*46e30*/  LD.E.64 R12, desc[UR4][R30.64+0x8] ;  /* 0x000008041e0c7980 */ /* 0x000ea4000c101b00 */
[----:B--2---:R-:W-:-:S05]  /*46e40*/  IADD3 R8, P0, PT, R12, 0x30, RZ ;  /* 0x000000300c087810 */ /* 0x004fca0007f1e0ff */
[----:B------:R-:W-:-:S05]  /*46e50*/  IMAD.X R9, RZ, RZ, R13, P0 ;  /* 0x000000ffff097224 */ /* 0x000fca00000e060d */
[----:B------:R0:W-:Y:S03]  /*46e60*/  ST.E.64 desc[UR4][R30.64+0x8], R8 ;  /* 0x000008081e007985 */ /* 0x0001e6000c101b04 */
.L_x_1257:
[----:B------:R-:W-:Y:S05]  /*46e70*/  BSYNC B4 ;  /* 0x0000000000047941 */ /* 0x000fea0003800000 */
.L_x_1256:
        /* <DEDUP_REMOVED lines=51> */
.L_x_1262:
[----:B------:R-:W-:Y:S01]  /*471b0*/  R2UR UR4, R36 ;  /* 0x00000000240472ca */ /* 0x000fe200000e0000 */
[----:B------:R-:W-:Y:S01]  /*471c0*/  IMAD.MOV.U32 R9, RZ, RZ, 0x5272 ;  /* 0x00005272ff097424 */ /* 0x000fe200078e00ff */
[----:B------:R-:W-:Y:S01]  /*471d0*/  R2UR UR5, R37 ;  /* 0x00000000250572ca */ /* 0x000fe200000e0000 */
[----:B------:R-:W-:Y:S01]  /*471e0*/  IMAD.MOV.U32 R13, RZ, RZ, -0x1 ;  /* 0xffffffffff0d7424 */ /* 0x000fe200078e00ff */
[----:B------:R-:W-:-:S11]  /*471f0*/  PLOP3.LUT P0, PT, PT, PT, PT, 0x8, 0x80 ;  /* 0x000000000080781c */ /* 0x000fd60003f0e170 */
[----:B------:R0:W-:Y:S02]  /*47200*/  ST.E desc[UR4][R28.64], R9 ;  /* 0x000000091c007985 */ /* 0x0001e4000c101904 */
.L_x_1263:
[----:B------:R-:W-:Y:S05]  /*47210*/  BSYNC B4 ;  /* 0x0000000000047941 */ /* 0x000fea0003800000 */
.L_x_1261:
        /* <DEDUP_REMOVED lines=39> */
.L_x_1265:
[----:B------:R-:W-:Y:S05]  /*47490*/  BSYNC B4 ;  /* 0x0000000000047941 */ /* 0x000fea0003800000 */
.L_x_1264:
[----:B------:R-:W-:Y:S02]  /*474a0*/  R2UR UR4, R36 ;  /* 0x00000000240472ca */ /* 0x000fe400000e0000 */
[----:B------:R-:W-:-:S13]  /*474b0*/  R2UR UR5, R37 ;  /* 0x00000000250572ca */ /* 0x000fda00000e0000 */
[----:B------:R3:W-:Y:S01]  /*474c0*/  ST.E desc[UR4][R28.64], R11 ;  /* 0x0000000b1c007985 */ /* 0x0007e2000c101904 */
[----:B------:R-:W-:Y:S05]  /*474d0*/  BRA `(.L_x_1254) ;  /* 0x0000000000207947 */ /* 0x000fea0003800000 */
.L_x_1255:
        /* <DEDUP_REMOVED lines=8> */
.L_x_1254:
[----:B------:R-:W-:Y:S05]  /*47560*/  BSYNC B1 ;  /* 0x0000000000017941 */ /* 0x000fea0003800000 */
.L_x_1224:
[----:B------:R-:W-:-:S13]  /*47570*/  ISETP.GE.AND P0, PT, R5, 0x1, PT ;  /* 0x000000010500780c */ /* 0x000fda0003f06270 */
[----:B------:R-:W-:Y:S05]  /*47580*/  @!P0 BREAK B2 ;  /* 0x0000000000028942 */ /* 0x000fea0003800000 */
[----:B------:R-:W-:Y:S05]  /*47590*/  @!P0 BRA `(.L_x_1225) ;  /* 0x0000001000f08947 */ /* 0x000fea0003800000 */
[----:B------:R-:W-:Y:S05]  /*475a0*/  BSYNC B2 ;  /* 0x0000000000027941 */ /* 0x000fea0003800000 */
.L_x_1223:
[----:B------:R-:W-:Y:S01]  /*475b0*/  IMAD.MOV R0, RZ, RZ, -R5 ;  /* 0x000000ffff007224 */ /* 0x000fe200078e0a05 */
[----:B------:R-:W-:-:S07]  /*475c0*/  CS2R R12, SRZ ;  /* 0x00000000000c7805 */ /* 0x000fce000001ff00 */
.L_x_1290:
[----:B------:R-:W-:Y:S01]  /*475d0*/  ISETP.NE.AND P0, PT, R3, -0x1, PT ;  /* 0xffffffff0300780c */ /* 0x000fe20003f05270 */
[----:B------:R-:W-:Y:S05]  /*475e0*/  YIELD ;  /* 0x0000000000007946 */ /* 0x000fea0003800000 */
[----:B------:R-:W-:Y:S01]  /*475f0*/  VIADD R0, R0, 0x1 ;  /* 0x0000000100007836 */ /* 0x000fe20000000000 */
[----:B------:R-:W-:Y:S04]  /*47600*/  BSSY B1, `(.L_x_1266) ;  /* 0x0000098000017945 */ /* 0x000fe80003800000 */
[----:B------:R-:W-:-:S02]  /*47610*/  ISETP.NE.AND P2, PT, R0, RZ, PT ;  /* 0x000000ff0000720c */ /* 0x000fc40003f45270 */
[----:B------:R-:W-:Y:S01]  /*47620*/  @!P0 R2UR UR4, R36 ;  /* 0x00000000240482ca */ /* 0x000fe200000e0000 */
[----:B01----:R-:W-:Y:S01]  /*47630*/  @!P0 IMAD.MOV.U32 R9, RZ, RZ, 0x5368 ;  /* 0x00005368ff098424 */ /* 0x003fe200078e00ff */
        /* <DEDUP_REMOVED lines=11> */
[----:B----4-:R-:W2:Y:S02]  /*476f0*/  LD.E R16, desc[UR4][R8.64+0xc] ;  /* 0x00000c0408107980 */ /* 0x010ea4000c101900 */
        /* <DEDUP_REMOVED lines=16> */
.L_x_1273:
[----:B------:R-:W0:Y:S02]  /*47800*/  LDS.64 R32, [R9+0x8] ;  /* 0x0000080009207984 */ /* 0x000e240000000a00 */
[----:B0-----:R-:W-:-:S05]  /*47810*/  IADD3 R34, P0, PT, R32, 0x30, RZ ;  /* 0x0000003020227810 */ /* 0x001fca0007f1e0ff */
[----:B------:R-:W-:-:S07]  /*47820*/  IMAD.X R35, RZ, RZ, R33, P0 ;  /* 0x000000ffff237224 */ /* 0x000fce00000e0621 */
[----:B------:R-:W0:Y:S02]  /*47830*/  ATOMS.CAST.SPIN.64 P0, [R9+0x8], R32, R34 ;  /* 0x000008200900758d */ /* 0x000e240001800422 */
[----:B0-----:R-:W-:Y:S05]  /*47840*/  @!P0 BRA `(.L_x_1273) ;  /* 0xfffffffc00ec8947 */ /* 0x001fea000383ffff */
[----:B------:R-:W-:Y:S05]  /*47850*/  BSYNC B4 ;  /* 0x0000000000047941 */ /* 0x000fea0003800000 */
.L_x_1272:
[----:B------:R-:W-:Y:S05]  /*47860*/  BRA `(.L_x_1270) ;  /* 0x0000000000187947 */ /* 0x000fea0003800000 */
.L_x_1271:
[----:B------:R-:W-:Y:S02]  /*47870*/  R2UR UR4, R36 ;  /* 0x00000000240472ca */ /* 0x000fe400000e0000 */
[----:B------:R-:W-:-:S13]  /*47880*/  R2UR UR5, R37 ;  /* 0x00000000250572ca */ /* 0x000fda00000e0000 */
[----:B------:R-:W2:Y:S02]  /*47890*/  LD.E.64 R32, desc[UR4][R30.64+0x8] ;  /* 0x000008041e207980 */ /* 0x000ea4000c101b00 */
[----:B--2---:R-:W-:-:S05]  /*478a0*/  IADD3 R8, P0, PT, R32, 0x30, RZ ;  /* 0x0000003020087810 */ /* 0x004fca0007f1e0ff */
[----:B------:R-:W-:-:S05]  /*478b0*/  IMAD.X R9, RZ, RZ, R33, P0 ;  /* 0x000000ffff097224 */ /* 0x000fca00000e0621 */
[----:B------:R0:W-:Y:S03]  /*478c0*/  ST.E.64 desc[UR4][R30.64+0x8], R8 ;  /* 0x000008081e007985 */ /* 0x0001e6000c101b04 */
.L_x_1270:
[----:B------:R-:W-:Y:S05]  /*478d0*/  BSYNC B2 ;  /* 0x0000000000027941 */ /* 0x000fea0003800000 */
.L_x_1269:
        /* <DEDUP_REMOVED lines=54> */
.L_x_1275:
[----:B------:R-:W-:Y:S05]  /*47c40*/  BSYNC B2 ;  /* 0x0000000000027941 */ /* 0x000fea0003800000 */
.L_x_1274:
        /* <DEDUP_REMOVED lines=40> */
.L_x_1277:
[----:B------:R-:W-:Y:S05]  /*47ed0*/  BSYNC B2 ;  /* 0x0000000000027941 */ /* 0x000fea0003800000 */
.L_x_1276:
[----:B------:R-:W-:Y:S02]  /*47ee0*/  R2UR UR4, R36 ;  /* 0x00000000240472ca */ /* 0x000fe400000e0000 */
[----:B------:R-:W-:Y:S02]  /*47ef0*/  R2UR UR5, R37 ;  /* 0x00000000250572ca */ /* 0x000fe400000e0000 */
[----:B------:R-:W-:-:S11]  /*47f00*/  PRMT R15, RZ, 0x7610, R15 ;  /* 0x00007610ff0f7816 */ /* 0x000fd6000000000f */
[----:B------:R2:W-:Y:S01]  /*47f10*/  ST.E desc[UR4][R28.64], R11 ;  /* 0x0000000b1c007985 */ /* 0x0005e2000c101904 */
[----:B------:R-:W-:Y:S05]  /*47f20*/  BRA `(.L_x_1267) ;  /* 0x0000000000147947 */ /* 0x000fea0003800000 */
.L_x_1268:
[----:B------:R-:W-:Y:S02]  /*47f30*/  R2UR UR4, R36 ;  /* 0x00000000240472ca */ /* 0x000fe400000e0000 */
[----:B------:R-:W-:Y:S02]  /*47f40*/  R2UR UR5, R37 ;  /* 0x00000000250572ca */ /* 0x000fe400000e0000 */
[----:B------:R-:W-:-:S05]  /*47f50*/  IADD3 R8, P0, PT, R8, R12, RZ ;  /* 0x0000000c08087210 */ /* 0x000fca0007f1e0ff */
[----:B------:R-:W-:-:S06]  /*47f60*/  IMAD.X R9, RZ, RZ, R9, P0 ;  /* 0x000000ffff097224 */ /* 0x000fcc00000e0609 */
[----:B------:R1:W5:Y:S02]  /*47f70*/  LD.E.U8 R15, desc[UR4][R8.64+0x20] ;  /* 0x00002004080f7980 */ /* 0x000364000c101100 */
.L_x_1267:
[----:B------:R-:W-:Y:S05]  /*47f80*/  BSYNC B1 ;  /* 0x0000000000017941 */ /* 0x000fea0003800000 */
.L_x_1266:
        /* <DEDUP_REMOVED lines=31> */
.L_x_1285:
[----:B------:R-:W0:Y:S02]  /*48180*/  LDS.64 R32, [R9+0x8] ;  /* 0x0000080009207984 */ /* 0x000e240000000a00 */
[----:B0-----:R-:W-:-:S05]  /*48190*/  IADD3 R34, P0, PT, R32, 0x30, RZ ;  /* 0x0000003020227810 */ /* 0x001fca0007f1e0ff */
[----:B------:R-:W-:-:S07]  /*481a0*/  IMAD.X R35, RZ, RZ, R33, P0 ;  /* 0x000000ffff237224 */ /* 0x000fce00000e0621 */
[----:B------:R-:W0:Y:S02]  /*481b0*/  ATOMS.CAST.SPIN.64 P0, [R9+0x8], R32, R34 ;  /* 0x000008200900758d */ /* 0x000e240001800422 */
[----:B0-----:R-:W-:Y:S05]  /*481c0*/  @!P0 BRA `(.L_x_1285) ;  /* 0xfffffffc00ec8947 */ /* 0x001fea000383ffff */
[----:B------:R-:W-:Y:S05]  /*481d0*/  BSYNC B4 ;  /* 0x0000000000047941 */ /* 0x000fea0003800000 */
.L_x_1284:
[----:B------:R-:W-:Y:S05]  /*481e0*/  BRA `(.L_x_1282) ;  /* 0x0000000000187947 */ /* 0x000fea0003800000 */
.L_x_1283:
[----:B------:R-:W-:Y:S02]  /*481f0*/  R2UR UR4, R36 ;  /* 0x00000000240472ca */ /* 0x000fe400000e0000 */
[----:B------:R-:W-:-:S13]  /*48200*/  R2UR UR5, R37 ;  /* 0x00000000250572ca */ /* 0x000fda00000e0000 */
[----:B------:R-:W2:Y:S02]  /*48210*/  LD.E.64 R32, desc[UR4][R30.64+0x8] ;  /* 0x000008041e207980 */ /* 0x000ea4000c101b00 */
[----:B--2---:R-:W-:-:S05]  /*48220*/  IADD3 R8, P0, PT, R32, 0x30, RZ ;  /* 0x0000003020087810 */ /* 0x004fca0007f1e0ff */
[----:B------:R-:W-:-:S05]  /*48230*/  IMAD.X R9, RZ, RZ, R33, P0 ;  /* 0x000000ffff097224 */ /* 0x000fca00000e0621 */
[----:B------:R0:W-:Y:S03]  /*48240*/  ST.E.64 desc[UR4][R30.64+0x8], R8 ;  /* 0x000008081e007985 */ /* 0x0001e6000c101b04 */
.L_x_1282:
[----:B------:R-:W-:Y:S05]  /*48250*/  BSYNC B2 ;  /* 0x0000000000027941 */ /* 0x000fea0003800000 */
.L_x_1281:
        /* <DEDUP_REMOVED lines=54> */
.L_x_1287:
[----:B------:R-:W-:Y:S05]  /*485c0*/  BSYNC B2 ;  /* 0x0000000000027941 */ /* 0x000fea0003800000 */
.L_x_1286:
        /* <DEDUP_REMOVED lines=40> */
.L_x_1289:
[----:B------:R-:W-:Y:S05]  /*48850*/  BSYNC B2 ;  /* 0x0000000000027941 */ /* 0x000fea0003800000 */
.L_x_1288:
[----:B------:R-:W-:Y:S02]  /*48860*/  R2UR UR4, R36 ;  /* 0x00000000240472ca */ /* 0x000fe400000e0000 */
[----:B------:R-:W-:-:S13]  /*48870*/  R2UR UR5, R37 ;  /* 0x00000000250572ca */ /* 0x000fda00000e0000 */
[----:B------:R2:W-:Y:S01]  /*48880*/  ST.E desc[UR4][R28.64], R11 ;  /* 0x0000000b1c007985 */ /* 0x0005e2000c101904 */
[----:B------:R-:W-:Y:S05]  /*48890*/  BRA `(.L_x_1279) ;  /* 0x0000000000207947 */ /* 0x000fea0003800000 */
.L_x_1280:
        /* <DEDUP_REMOVED lines=8> */
.L_x_1279:
[----:B------:R-:W-:Y:S05]  /*48920*/  BSYNC B1 ;  /* 0x0000000000017941 */ /* 0x000fea0003800000 */
.L_x_1278:
[----:B------:R-:W-:Y:S02]  /*48930*/  VIADD R13, R13, 0x1 ;  /* 0x000000010d0d7836 */ /* 0x000fe40000000000 */
[----:B------:R-:W-:Y:S01]  /*48940*/  VIADD R12, R12, 0x4 ;  /* 0x000000040c0c7836 */ /* 0x000fe20000000000 */
[----:B------:R-:W-:Y:S06]  /*48950*/  @P2 BRA `(.L_x_1290) ;  /* 0xffffffec001c2947 */ /* 0x000fec000383ffff */
.L_x_1225:
[----:B------:R-:W-:Y:S05]  /*48960*/  BSYNC B3 ;  /* 0x0000000000037941 */ /* 0x000fea0003800000 */
.L_x_1222:
        /* <DEDUP_REMOVED lines=15> */
.L_x_1216:
[----:B------:R-:W-:Y:S05]  /*48a60*/  BSYNC B0 ;  /* 0x0000000000007941 */ /* 0x000fea0003800000 */
.L_x_1215:
[----:B------:R-:W-:Y:S01]  /*48a70*/  R2UR UR4, R36 ;  /* 0x00000000240472ca */ /* 0x000fe200000e0000 */
[----:B------:R-:W-:Y:S01]  /*48a80*/  IMAD.MOV.U32 R8, RZ, RZ, 0x30 ;  /* 0x00000030ff087424 */ /* 0x000fe200078e00ff */
[----:B------:R-:W-:Y:S01]  /*48a90*/  R2UR UR5, R37 ;  /* 0x00000000250572ca */ /* 0x000fe200000e0000 */
[----:B------:R-:W-:Y:S01]  /*48aa0*/  IMAD.MOV.U32 R9, RZ, RZ, 0x0 ;  /* 0x00000000ff097424 */ /* 0x000fe200078e00ff */
[----:B0-----:R0:W3:Y:S11]  /*48ab0*/  LDS.64 R10, [R0+0x8] ;  /* 0x00000800000a7984 */ /* 0x0010f60000000a00 */
[----:B--2---:R2:W4:Y:S01]  /*48ac0*/  ATOM.E.ADD.64.STRONG.GPU P0, R12, desc[UR4][R30.64+0x8], R8 ;  /* 0x800008081e0c798a */ /* 0x004522000810f504 */
[----:B------:R-:W-:Y:S01]  /*48ad0*/  BSSY B0, `(.L_x_1291) ;  /* 0x0000018000007945 */ /* 0x000fe20003800000 */
[----:B----4-:R-:W-:-:S02]  /*48ae0*/  IMAD.MOV.U32 R14, RZ, RZ, R12 ;  /* 0x000000ffff0e7224 */ /* 0x010fc400078e000c */
[----:B-----5:R-:W-:Y:S01]  /*48af0*/  IMAD.MOV.U32 R15, RZ, RZ, R13 ;  /* 0x000000ffff0f7224 */ /* 0x020fe200078e000d */
[----:B0-23--:R-:W-:Y:S06]  /*48b00*/  @P0 BRA `(.L_x_1292) ;  /* 0x0000000000500947 */ /* 0x00dfec0003800000 */
[----:B------:R-:W0:Y:S02]  /*48b10*/  QSPC.E.S P0, RZ, [R30+0x8] ;  /* 0x000008001eff73aa */ /* 0x000e240000000500 */
[----:B0-----:R-:W-:Y:S05]  /*48b20*/  @!P0 BRA `(.L_x_1293) ;  /* 0x0000000000308947 */ /* 0x001fea0003800000 */
[----:B------:R-:W-:Y:S01]  /*48b30*/  IMAD.MOV.U32 R12, RZ, RZ, R30 ;  /* 0x000000ffff0c7224 */ /* 0x000fe200078e001e */
[----:B------:R-:W-:Y:S04]  /*48b40*/  BSSY B1, `(.L_x_1294) ;  /* 0x0000007000017945 */ /* 0x000fe80003800000 */
[----:B------:R-:W-:-:S07]  /*48b50*/  MOV R3, R12 ;  /* 0x0000000c00037202 */ /* 0x000fce0000000f00 */
.L_x_1295:
[----:B------:R-:W0:Y:S02]  /*48b60*/  LDS.64 R12, [R3+0x8] ;  /* 0x00000800030c7984 */ /* 0x000e240000000a00 */
[----:B0-----:R-:W-:-:S05]  /*48b70*/  IADD3 R14, P0, PT, R12, 0x30, RZ ;  /* 0x000000300c0e7810 */ /* 0x001fca0007f1e0ff */
[----:B------:R-:W-:-:S07]  /*48b80*/  IMAD.X R15, RZ, RZ, R13, P0 ;  /* 0x000000ffff0f7224 */ /* 0x000fce00000e060d */
[----:B------:R-:W0:Y:S02]  /*48b90*/  ATOMS.CAST.SPIN.64 P0, [R3+0x8], R12, R14 ;  /* 0x0000080c0300758d */ /* 0x000e24000180040e */
[----:B0-----:R-:W-:Y:S05]  /*48ba0*/  @!P0 BRA `(.L_x_1295) ;  /* 0xfffffffc00ec8947 */ /* 0x001fea000383ffff */
[----:B------:R-:W-:Y:S05]  /*48bb0*/  BSYNC B1 ;  /* 0x0000000000017941 */ /* 0x000fea0003800000 */
.L_x_1294:
[----:B------:R-:W-:Y:S02]  /*48bc0*/  IMAD.MOV.U32 R14, RZ, RZ, R12 ;  /* 0x000000ffff0e7224 */ /* 0x000fe400078e000c */
[----:B------:R-:W-:Y:S01]  /*48bd0*/  IMAD.MOV.U32 R15, RZ, RZ, R13 ;  /* 0x000000ffff0f7224 */ /* 0x000fe200078e000d */
[----:B------:R-:W-:Y:S06]  /*48be0*/  BRA `(.L_x_1292) ;  /* 0x0000000000187947 */ /* 0x000fec0003800000 */
.L_x_1293:
[----:B------:R-:W-:Y:S02]  /*48bf0*/  R2UR UR4, R36 ;  /* 0x00000000240472ca */ /* 0x000fe400000e0000 */
[----:B------:R-:W-:-:S13]  /*48c00*/  R2UR UR5, R37 ;  /* 0x00000000250572ca */ /* 0x000fda00000e0000 */
[----:B------:R-:W2:Y:S02]  /*48c10*/  LD.E.64 R14, desc[UR4][R30.64+0x8] ;  /* 0x000008041e0e7980 */ /* 0x000ea4000c101b00 */
[----:B--2---:R-:W-:-:S05]  /*48c20*/  IADD3 R12, P0, PT, R14, 0x30, RZ ;  /* 0x000000300e0c7810 */ /* 0x004fca0007f1e0ff */
[----:B------:R-:W-:-:S05]  /*48c30*/  IMAD.X R13, RZ, RZ, R15, P0 ;  /* 0x000000ffff0d7224 */ /* 0x000fca00000e060f */
[----:B------:R0:W-:Y:S03]  /*48c40*/  ST.E.64 desc[UR4][R30.64+0x8], R12 ;  /* 0x0000080c1e007985 */ /* 0x0001e6000c101b04 */
.L_x_1292:
[----:B------:R-:W-:Y:S05]  /*48c50*/  BSYNC B0 ;  /* 0x0000000000007941 */ /* 0x000fea0003800000 */
.L_x_1291:
[C---:B------:R-:W-:Y:S01]  /*48c60*/  IADD3 R3, P0, PT, R14.reuse, 0x38, RZ ;  /* 0x000000380e037810 */ /* 0x040fe20007f1e0ff */
        /* <DEDUP_REMOVED lines=8> */
[----:B-1----:R-:W-:Y:S01]  /*48cf0*/  @!P0 IMAD.MOV.U32 R5, RZ, RZ, 0x5368 ;  /* 0x00005368ff058424 */ /* 0x002fe200078e00ff */
[----:B------:R-:W-:Y:S02]  /*48d00*/  @!P0 R2UR UR5, R37 ;  /* 0x00000000250582ca */ /* 0x000fe400000e0000 */
[----:B------:R-:W-:-:S11]  /*48d10*/  @!P0 PLOP3.LUT P1, PT, PT, PT, PT, 0x8, 0x80 ;  /* 0x000000000080881c */ /* 0x000fd60003f2e170 */
[----:B------:R1:W-:Y:S01]  /*48d20*/  @!P0 ST.E desc[UR4][R28.64], R5 ;  /* 0x000000051c008985 */ /* 0x0003e2000c101904 */
[----:B------:R-:W-:Y:S05]  /*48d30*/  @!P0 BRA `(.L_x_1297) ;  /* 0x0000000000d08947 */ /* 0x000fea0003800000 */
[----:B------:R-:W2:Y:S01]  /*48d40*/  LDS.64 R10, [R0] ;  /* 0x00000000000a7984 */ /* 0x000ea20000000a00 */
[----:B------:R-:W-:Y:S01]  /*48d50*/  ISETP.NE.AND P2, PT, R2, -0x1, PT ;  /* 0xffffffff0200780c */ /* 0x000fe20003f45270 */
[----:B0-----:R-:W-:Y:S01]  /*48d60*/  IMAD.MOV.U32 R13, RZ, RZ, 0x1 ;  /* 0x00000001ff0d7424 */ /* 0x001fe200078e00ff */
[----:B------:R-:W-:Y:S01]  /*48d70*/  SHF.R.S64 R17, RZ, 0x1c, R14 ;  /* 0x0000001cff117819 */ /* 0x000fe2000000100e */
[----:B-1----:R-:W-:Y:S01]  /*48d80*/  IMAD.MOV.U32 R5, RZ, RZ, 0x4205 ;  /* 0x00004205ff057424 */ /* 0x002fe200078e00ff */
[C---:B------:R-:W-:Y:S01]  /*48d90*/  R2UR UR8, R36.reuse ;  /* 0x00000000240872ca */ /* 0x040fe200000e0000 */
[----:B------:R-:W-:Y:S01]  /*48da0*/  IMAD.MOV.U32 R7, RZ, RZ, 0x2c ;  /* 0x0000002cff077424 */ /* 0x000fe200078e00ff */
[C---:B------:R-:W-:Y:S01]  /*48db0*/  R2UR UR9, R37.reuse ;  /* 0x00000000250972ca */ /* 0x040fe200000e0000 */
[----:B------:R-:W-:Y:S01]  /*48dc0*/  IMAD.MOV.U32 R33, RZ, RZ, -0x1 ;  /* 0xffffffffff217424 */ /* 0x000fe200078e00ff */
[----:B------:R-:W-:Y:S02]  /*48dd0*/  R2UR UR12, R36 ;  /* 0x00000000240c72ca */ /* 0x000fe400000e0000 */
[----:B------:R-:W-:-:S02]  /*48de0*/  R2UR UR13, R37 ;  /* 0x00000000250d72ca */ /* 0x000fc400000e0000 */
[C---:B------:R-:W-:Y:S01]  /*48df0*/  R2UR UR4, R36.reuse ;  /* 0x00000000240472ca */ /* 0x040fe200000e0000 */
[----:B------:R-:W-:Y:S01]  /*48e00*/  @!P2 IMAD.MOV.U32 R35, RZ, RZ, 0x5368 ;  /* 0x00005368ff23a424 */ /* 0x000fe200078e00ff */
[C---:B------:R-:W-:Y:S02]  /*48e10*/  R2UR UR5, R37.reuse ;  /* 0x00000000250572ca */ /* 0x040fe400000e0000 */
[C---:B------:R-:W-:Y:S02]  /*48e20*/  R2UR UR14, R36.reuse ;  /* 0x00000000240e72ca */ /* 0x040fe400000e0000 */
[C---:B------:R-:W-:Y:S02]  /*48e30*/  R2UR UR15, R37.reuse ;  /* 0x00000000250f72ca */ /* 0x040fe400000e0000 */
[----:B------:R-:W-:Y:S02]  /*48e40*/  R2UR UR10, R36 ;  /* 0x00000000240a72ca */ /* 0x000fe400000e0000 */
[----:B------:R-:W-:-:S02]  /*48e50*/  R2UR UR11, R37 ;  /* 0x00000000250b72ca */ /* 0x000fc400000e0000 */
[C---:B------:R-:W-:Y:S02]  /*48e60*/  R2UR UR6, R36.reuse ;  /* 0x00000000240672ca */ /* 0x040fe400000e0000 */
[C---:B------:R-:W-:Y:S02]  /*48e70*/  R2UR UR7, R37.reuse ;  /* 0x00000000250772ca */ /* 0x040fe400000e0000 */
[----:B------:R-:W-:Y:S02]  /*48e80*/  @!P2 R2UR UR16, R36 ;  /* 0x000000002410a2ca */ /* 0x000fe400000e0000 */
[----:B------:R-:W-:Y:S02]  /*48e90*/  @!P2 R2UR UR17, R37 ;  /* 0x000000002511a2ca */ /* 0x000fe400000e0000 */
[----:B------:R-:W-:Y:S02]  /*48ea0*/  SHF.R.S32.HI R27, RZ, 0x1c, R14 ;  /* 0x0000001cff1b7819 */ /* 0x000fe4000001140e */
[----:B--2---:R-:W-:-:S05]  /*48eb0*/  IADD3 R10, P1, PT, R10, R17, RZ ;  /* 0x000000110a0a7210 */ /* 0x004fca0007f3e0ff */
[----:B------:R-:W-:-:S05]  /*48ec0*/  IMAD.X R11, R11, 0x1, R27, P1 ;  /* 0x000000010b0b7824 */ /* 0x000fca00008e061b */
[----:B------:R0:W-:Y:S04]  /*48ed0*/  ST.E desc[UR8][R10.64+0x4], R5 ;  /* 0x000004050a007985 */ /* 0x0001e8000c101908 */
[----:B------:R-:W-:Y:S04]  /*48ee0*/  ST.E desc[UR12][R10.64+0x8], R7 ;  /* 0x000008070a007985 */ /* 0x000fe8000c10190c */
[----:B------:R-:W-:Y:S04]  /*48ef0*/  ST.E desc[UR14][R10.64+0x10], R33 ;  /* 0x000010210a007985 */ /* 0x000fe8000c10190e */
[----:B------:R-:W-:Y:S01]  /*48f00*/  ST.E.U8 desc[UR10][R10.64+0x3], R13 ;  /* 0x0000030d0a007985 */ /* 0x000fe2000c10110a */
[----:B0-----:R-:W-:-:S03]  /*48f10*/  @!P2 IMAD.MOV.U32 R5, RZ, RZ, RZ ;  /* 0x000000ffff05a224 */ /* 0x001fc600078e00ff */
[----:B------:R-:W-:Y:S01]  /*48f20*/  ST.E.U8 desc[UR4][R10.64], RZ ;  /* 0x000000ff0a007985 */ /* 0x000fe2000c101104 */
[----:B------:R-:W-:Y:S02]  /*48f30*/  @P2 R2UR UR4, R36 ;  /* 0x00000000240422ca */ /* 0x000fe400000e0000 */
[----:B------:R-:W-:Y:S01]  /*48f40*/  @P2 R2UR UR5, R37 ;  /* 0x00000000250522ca */ /* 0x000fe200000e0000 */
[----:B------:R-:W-:Y:S04]  /*48f50*/  ST.E.U8 desc[UR6][R10.64+0x1], RZ ;  /* 0x000001ff0a007985 */ /* 0x000fe8000c101106 */
[----:B------:R-:W-:Y:S04]  /*48f60*/  @!P2 ST.E desc[UR16][R28.64], R35 ;  /* 0x000000231c00a985 */ /* 0x000fe8000c101910 */
[----:B------:R-:W-:Y:S04]  /*48f70*/  @!P2 LDS.64 R12, [R0] ;  /* 0x00000000000ca984 */ /* 0x000fe80000000a00 */
[----:B------:R-:W0:Y:S02]  /*48f80*/  @P2 LDS.64 R12, [R0] ;  /* 0x00000000000c2984 */ /* 0x000e240000000a00 */
        /* <DEDUP_REMOVED lines=12> */
[----:B---3--:R2:W-:Y:S04]  /*49050*/  ST.E desc[UR4][R10.64+0x28], R7 ;  /* 0x000028070a007985 */ /* 0x0085e8000c101904 */
[----:B------:R-:W3:Y:S02]  /*49060*/  LD.E R2, desc[UR6][R28.64] ;  /* 0x000000061c027980 */ /* 0x000ee4000c101900 */
[----:B--23--:R-:W-:-:S13]  /*49070*/  ISETP.EQ.AND P1, PT, R2, RZ, PT ;  /* 0x000000ff0200720c */ /* 0x00cfda0003f22270 */
.L_x_1297:
[----:B------:R-:W-:Y:S05]  /*49080*/  BSYNC B0 ;  /* 0x0000000000007941 */ /* 0x000fea0003800000 */
.L_x_1296:
[----:B------:R-:W-:Y:S01]  /*49090*/  @!P0 IMAD.MOV.U32 R3, RZ, RZ, -0x1 ;  /* 0xffffffffff038424 */ /* 0x000fe200078e00ff */
[----:B------:R-:W-:Y:S06]  /*490a0*/  @!P1 BRA `(.L_x_1092) ;  /* 0x00000b1c00909947 */ /* 0x000fec0003800000 */
[----:B------:R-:W-:Y:S01]  /*490b0*/  R2UR UR4, R36 ;  /* 0x00000000240472ca */ /* 0x000fe200000e0000 */
[----:B------:R2:W3:Y:S01]  /*490c0*/  LDS.64 R10, [R0+0x8] ;  /* 0x00000800000a7984 */ /* 0x0004e20000000a00 */
[----:B------:R-:W-:-:S13]  /*490d0*/  R2UR UR5, R37 ;  /* 0x00000000250572ca */ /* 0x000fda00000e0000 */
[----:B0-----:R0:W4:Y:S01]  /*490e0*/  ATOM.E.ADD.64.STRONG.GPU P0, R12, desc[UR4][R30.64+0x8], R8 ;  /* 0x800008081e0c798a */ /* 0x001122000810f504 */
[----:B------:R-:W-:Y:S01]  /*490f0*/  BSSY B0, `(.L_x_1298) ;  /* 0x0000018000007945 */ /* 0x000fe20003800000 */
[----:B----4-:R-:W-:Y:S02]  /*49100*/  IMAD.MOV.U32 R14, RZ, RZ, R12 ;  /* 0x000000ffff0e7224 */ /* 0x010fe400078e000c */
[----:B------:R-:W-:Y:S01]  /*49110*/  IMAD.MOV.U32 R15, RZ, RZ, R13 ;  /* 0x000000ffff0f7224 */ /* 0x000fe200078e000d */
[----:B0-23--:R-:W-:Y:S06]  /*49120*/  @P0 BRA `(.L_x_1299) ;  /* 0x0000000000500947 */ /* 0x00dfec0003800000 */
[----:B------:R-:W0:Y:S02]  /*49130*/  QSPC.E.S P0, RZ, [R30+0x8] ;  /* 0x000008001eff73aa */ /* 0x000e240000000500 */
[----:B0-----:R-:W-:Y:S05]  /*49140*/  @!P0 BRA `(.L_x_1300) ;  /* 0x0000000000308947 */ /* 0x001fea0003800000 */
[----:B------:R-:W-:Y:S01]  /*49150*/  IMAD.MOV.U32 R12, RZ, RZ, R30 ;  /* 0x000000ffff0c7224 */ /* 0x000fe200078e001e */
[----:B------:R-:W-:Y:S04]  /*49160*/  BSSY B1, `(.L_x_1301) ;  /* 0x0000007000017945 */ /* 0x000fe80003800000 */
[----:B-1----:R-:W-:-:S07]  /*49170*/  MOV R5, R12 ;  /* 0x0000000c00057202 */ /* 0x002fce0000000f00 */
.L_x_1302:
[----:B------:R-:W0:Y:S02]  /*49180*/  LDS.64 R12, [R5+0x8] ;  /* 0x00000800050c7984 */ /* 0x000e240000000a00 */
[----:B0-----:R-:W-:-:S05]  /*49190*/  IADD3 R14, P0, PT, R12, 0x30, RZ ;  /* 0x000000300c0e7810 */ /* 0x001fca0007f1e0ff */
[----:B------:R-:W-:-:S07]  /*491a0*/  IMAD.X R15, RZ, RZ, R13, P0 ;  /* 0x000000ffff0f7224 */ /* 0x000fce00000e060d */
[----:B------:R-:W0:Y:S02]  /*491b0*/  ATOMS.CAST.SPIN.64 P0, [R5+0x8], R12, R14 ;  /* 0x0000080c0500758d */ /* 0x000e24000180040e */
[----:B0-----:R-:W-:Y:S05]  /*491c0*/  @!P0 BRA `(.L_x_1302) ;  /* 0xfffffffc00ec8947 */ /* 0x001fea000383ffff */
[----:B------:R-:W-:Y:S05]  /*491d0*/  BSYNC B1 ;  /* 0x0000000000017941 */ /* 0x000fea0003800000 */
.L_x_1301:
[----:B------:R-:W-:Y:S02]  /*491e0*/  IMAD.MOV.U32 R14, RZ, RZ, R12 ;  /* 0x000000ffff0e7224 */ /* 0x000fe400078e000c */
[----:B------:R-:W-:Y:S01]  /*491f0*/  IMAD.MOV.U32 R15, RZ, RZ, R13 ;  /* 0x000000ffff0f7224 */ /* 0x000fe200078e000d */
[----:B------:R-:W-:Y:S06]  /*49200*/  BRA `(.L_x_1299) ;  /* 0x0000000000187947 */ /* 0x000fec0003800000 */
.L_x_1300:
[----:B------:R-:W-:Y:S02]  /*49210*/  R2UR UR4, R36 ;  /* 0x00000000240472ca */ /* 0x000fe400000e0000 */
[----:B------:R-:W-:-:S13]  /*49220*/  R2UR UR5, R37 ;  /* 0x00000000250572ca */ /* 0x000fda00000e0000 */
[----:B------:R-:W2:Y:S02]  /*49230*/  LD.E.64 R14, desc[UR4][R30.64+0x8] ;  /* 0x000008041e0e7980 */ /* 0x000ea4000c101b00 */
[----:B--2---:R-:W-:-:S05]  /*49240*/  IADD3 R12, P0, PT, R14, 0x30, RZ ;  /* 0x000000300e0c7810 */ /* 0x004fca0007f1e0ff */
[----:B------:R-:W-:-:S05]  /*49250*/  IMAD.X R13, RZ, RZ, R15, P0 ;  /* 0x000000ffff0d7224 */ /* 0x000fca00000e060f */
[----:B------:R0:W-:Y:S03]  /*49260*/  ST.E.64 desc[UR4][R30.64+0x8], R12 ;  /* 0x0000080c1e007985 */ /* 0x0001e6000c101b04 */
.L_x_1299:
[----:B------:R-:W-:Y:S05]  /*49270*/  BSYNC B0 ;  /* 0x0000000000007941 */ /* 0x000fea0003800000 */
.L_x_1298:
[C---:B-1----:R-:W-:Y:S01]  /*49280*/  IADD3 R5, P1, PT, R14.reuse, 0x30, RZ ;  /* 0x000000300e057810 */ /* 0x042fe20007f3e0ff */
[----:B------:R-:W-:Y:S03]  /*49290*/  BSSY B0, `(.L_x_1303) ;  /* 0x00000ae000007945 */ /* 0x000fe60003800000 */
[----:B------:R-:W-:Y:S01]  /*492a0*/  ISETP.GE.U32.AND P0, PT, R5, R10, PT ;  /* 0x0000000a0500720c */ /* 0x000fe20003f06070 */
[--C-:B------:R-:W-:Y:S01]  /*492b0*/  IMAD.X R7, RZ, RZ, R15.reuse, P1 ;  /* 0x000000ffff077224 */ /* 0x100fe200008e060f */
[----:B------:R-:W-:-:S04]  /*492c0*/  SHF.R.U64 R5, R14, 0x4, R15 ;  /* 0x000000040e057819 */ /* 0x000fc8000000120f */
        /* <DEDUP_REMOVED lines=12> */
[----:B-1----:R-:W-:Y:S01]  /*49390*/  IMAD.MOV.U32 R7, RZ, RZ, 0x28 ;  /* 0x00000028ff077424 */ /* 0x002fe200078e00ff */
        /* <DEDUP_REMOVED lines=17> */
[----:B------:R-:W-:Y:S04]  /*494b0*/  ST.E.U8 desc[UR6][R10.64+0x1], RZ ;  /* 0x000001ff0a007985 */ /* 0x000fe8000c101106 */
[----:B------:R-:W-:Y:S04]  /*494c0*/  ST.E.U8 desc[UR10][R10.64+0x3], R2 ;  /* 0x000003020a007985 */ /* 0x000fe8000c10110a */
[----:B0-----:R-:W0:Y:S02]  /*494d0*/  LDS.128 R12, [R0] ;  /* 0x00000000000c7984 */ /* 0x001e240000000c00 */
[----:B0-----:R-:W-:-:S05]  /*494e0*/  IMAD.WIDE R12, R5, 0x10, R12 ;  /* 0x00000010050c7825 */ /* 0x001fca00078e020c */
[----:B------:R-:W2:Y:S02]  /*494f0*/  LD.E R39, desc[UR4][R12.64+0xc] ;  /* 0x00000c040c277980 */ /* 0x000ea4000c101900 */
[----:B--2---:R-:W-:-:S13]  /*49500*/  ISETP.GT.AND P0, PT, R39, RZ, PT ;  /* 0x000000ff2700720c */ /* 0x004fda0003f04270 */
[----:B------:R-:W-:Y:S05]  /*49510*/  @P0 BRA `(.L_x_1305) ;  /* 0x0000000400fc0947 */ /* 0x000fea0003800000 */
[----:B------:R-:W-:Y:S02]  /*49520*/  R2UR UR4, R36 ;  /* 0x00000000240472ca */ /* 0x000fe400000e0000 */
[----:B------:R-:W-:-:S13]  /*49530*/  R2UR UR5, R37 ;  /* 0x00000000250572ca */ /* 0x000fda00000e0000 */
        /* <DEDUP_REMOVED lines=10> */
.L_x_1310:
[----:B------:R-:W0:Y:S02]  /*495e0*/  LDS.64 R32, [R11+0x8] ;  /* 0x000008000b207984 */ /* 0x000e240000000a00 */
[----:B0-----:R-:W-:-:S05]  /*495f0*/  IADD3 R34, P0, PT, R32, 0x30, RZ ;  /* 0x0000003020227810 */ /* 0x001fca0007f1e0ff */
[----:B------:R-:W-:-:S07]  /*49600*/  IMAD.X R35, RZ, RZ, R33, P0 ;  /* 0x000000ffff237224 */ /* 0x000fce00000e0621 */
[----:B------:R-:W0:Y:S02]  /*49610*/  ATOMS.CAST.SPIN.64 P0, [R11+0x8], R32, R34 ;  /* 0x000008200b00758d */ /* 0x000e240001800422 */
[----:B0-----:R-:W-:Y:S05]  /*49620*/  @!P0 BRA `(.L_x_1310) ;  /* 0xfffffffc00ec8947 */ /* 0x001fea000383ffff */
[----:B------:R-:W-:Y:S05]  /*49630*/  BSYNC B2 ;  /* 0x0000000000027941 */ /* 0x000fea0003800000 */
.L_x_1309:
[----:B------:R-:W-:Y:S05]  /*49640*/  BRA `(.L_x_1307) ;  /* 0x0000000000187947 */ /* 0x000fea0003800000 */
.L_x_1308:
[----:B------:R-:W-:Y:S02]  /*49650*/  R2UR UR4, R36 ;  /* 0x00000000240472ca */ /* 0x000fe400000e0000 */
[----:B------:R-:W-:-:S13]  /*49660*/  R2UR UR5, R37 ;  /* 0x00000000250572ca */ /* 0x000fda00000e0000 */
[----:B------:R-:W2:Y:S02]  /*49670*/  LD.E.64 R32, desc[UR4][R30.64+0x8] ;  /* 0x000008041e207980 */ /* 0x000ea4000c101b00 */
[----:B--2---:R-:W-:-:S05]  /*49680*/  IADD3 R10, P0, PT, R32, 0x30, RZ ;  /* 0x00000030200a7810 */ /* 0x004fca0007f1e0ff */
[----:B------:R-:W-:-:S05]  /*49690*/  IMAD.X R11, RZ, RZ, R33, P0 ;  /* 0x000000ffff0b7224 */ /* 0x000fca00000e0621 */
[----:B------:R0:W-:Y:S03]  /*496a0*/  ST.E.64 desc[UR4][R30.64+0x8], R10 ;  /* 0x0000080a1e007985 */ /* 0x0001e6000c101b04 */
.L_x_1307:
[----:B------:R-:W-:Y:S05]  /*496b0*/  BSYNC B1 ;  /* 0x0000000000017941 */ /* 0x000fea0003800000 */
.L_x_1306:
        /* <DEDUP_REMOVED lines=54> */
.L_x_1312:
[----:B------:R-:W-:Y:S05]  /*49a20*/  BSYNC B1 ;  /* 0x0000000000017941 */ /* 0x000fea0003800000 */
.L_x_1311:
        /* <DEDUP_REMOVED lines=26> */
[----:B------:R2:W-:Y:S04]  /*49bd0*/  ST.E desc[UR4][R10.64+0x24], RZ ;  /* 0x000024ff0a007985 */ /* 0x0005e8000c101904 */
[----:B------:R-:W3:Y:S01]  /*49be0*/  LD.E R2, desc[UR6][R28.64] ;  /* 0x000000061c027980 */ /* 0x000ee2000c101900 */
[----:B------:R-:W-:Y:S01]  /*49bf0*/  IMAD.MOV.U32 R13, RZ, RZ, RZ ;  /* 0x000000ffff0d7224 */ /* 0x000fe200078e00ff */
        /* <DEDUP_REMOVED lines=12> */
.L_x_1314:
[----:B------:R-:W-:Y:S05]  /*49cc0*/  BSYNC B1 ;  /* 0x0000000000017941 */ /* 0x000fea0003800000 */
.L_x_1313:
[----:B------:R-:W-:Y:S02]  /*49cd0*/  R2UR UR4, R36 ;  /* 0x00000000240472ca */ /* 0x000fe400000e0000 */
[----:B------:R-:W-:-:S13]  /*49ce0*/  R2UR UR5, R37 ;  /* 0x00000000250572ca */ /* 0x000fda00000e0000 */
[----:B------:R3:W-:Y:S01]  /*49cf0*/  ST.E desc[UR4][R28.64], R13 ;  /* 0x0000000d1c007985 */ /* 0x0007e2000c101904 */
[----:B------:R-:W-:Y:S05]  /*49d00*/  BRA `(.L_x_1304) ;  /* 0x0000000000187947 */ /* 0x000fea0003800000 */
.L_x_1305:
[C---:B------:R-:W-:Y:S02]  /*49d10*/  R2UR UR4, R36.reuse ;  /* 0x00000000240472ca */ /* 0x040fe400000e0000 */
[C---:B------:R-:W-:Y:S02]  /*49d20*/  R2UR UR5, R37.reuse ;  /* 0x00000000250572ca */ /* 0x040fe400000e0000 */
[----:B------:R-:W-:Y:S02]  /*49d30*/  R2UR UR6, R36 ;  /* 0x00000000240672ca */ /* 0x000fe400000e0000 */
[----:B------:R-:W-:-:S09]  /*49d40*/  R2UR UR7, R37 ;  /* 0x00000000250772ca */ /* 0x000fd200000e0000 */
[----:B------:R2:W-:Y:S04]  /*49d50*/  ST.E desc[UR4][R12.64+0x20], RZ ;  /* 0x000020ff0c007985 */ /* 0x0005e8000c101904 */
[----:B------:R2:W-:Y:S02]  /*49d60*/  ST.E.U8 desc[UR6][R12.64+0x20], RZ ;  /* 0x000020ff0c007985 */ /* 0x0005e4000c101106 */
.L_x_1304:
[----:B------:R-:W-:Y:S05]  /*49d70*/  BSYNC B0 ;  /* 0x0000000000007941 */ /* 0x000fea0003800000 */
.L_x_1303:
[----:B------:R-:W-:Y:S01]  /*49d80*/  @!P2 R2UR UR4, R36 ;  /* 0x000000002404a2ca */ /* 0x000fe200000e0000 */
[----:B-1----:R-:W-:Y:S01]  /*49d90*/  @!P2 IMAD.MOV.U32 R7, RZ, RZ, 0x5368 ;  /* 0x00005368ff07a424 */ /* 0x002fe200078e00ff */
[----:B------:R-:W-:Y:S01]  /*49da0*/  @!P2 R2UR UR5, R37 ;  /* 0x000000002505a2ca */ /* 0x000fe200000e0000 */
[----:B------:R-:W-:-:S12]  /*49db0*/  BSSY B0, `(.L_x_1315) ;  /* 0x0000091000007945 */ /* 0x000fd80003800000 */
[----:B------:R1:W-:Y:S01]  /*49dc0*/  @!P2 ST.E desc[UR4][R28.64], R7 ;  /* 0x000000071c00a985 */ /* 0x0003e2000c101904 */
[----:B------:R-:W-:Y:S05]  /*49dd0*/  @!P2 BRA `(.L_x_1316) ;  /* 0x000000080038a947 */ /* 0x000fea0003800000 */
[----:B0-23--:R-:W0:Y:S01]  /*49de0*/  LDS.128 R12, [R0] ;  /* 0x00000000000c7984 */ /* 0x00de220000000c00 */
[----:B------:R-:W-:Y:S02]  /*49df0*/  R2UR UR4, R36 ;  /* 0x00000000240472ca */ /* 0x000fe400000e0000 */
[----:B------:R-:W-:Y:S01]  /*49e00*/  R2UR UR5, R37 ;  /* 0x00000000250572ca */ /* 0x000fe200000e0000 */
[----:B0-----:R-:W-:-:S12]  /*49e10*/  IMAD.WIDE R12, R5, 0x10, R12 ;  /* 0x00000010050c7825 */ /* 0x001fd800078e020c */
        /* <DEDUP_REMOVED lines=15> */
.L_x_1322:
[----:B------:R-:W0:Y:S02]  /*49f10*/  LDS.64 R32, [R11+0x8] ;  /* 0x000008000b207984 */ /* 0x000e240000000a00 */
[----:B0-----:R-:W-:-:S05]  /*49f20*/  IADD3 R34, P0, PT, R32, 0x30, RZ ;  /* 0x0000003020227810 */ /* 0x001fca0007f1e0ff */
[----:B------:R-:W-:-:S07]  /*49f30*/  IMAD.X R35, RZ, RZ, R33, P0 ;  /* 0x000000ffff237224 */ /* 0x000fce00000e0621 */
[----:B------:R-:W0:Y:S02]  /*49f40*/  ATOMS.CAST.SPIN.64 P0, [R11+0x8], R32, R34 ;  /* 0x000008200b00758d */ /* 0x000e240001800422 */
[----:B0-----:R-:W-:Y:S05]  /*49f50*/  @!P0 BRA `(.L_x_1322) ;  /* 0xfffffffc00ec8947 */ /* 0x001fea000383ffff */
[----:B------:R-:W-:Y:S05]  /*49f60*/  BSYNC B2 ;  /* 0x0000000000027941 */ /* 0x000fea0003800000 */
.L_x_1321:
[----:B------:R-:W-:Y:S05]  /*49f70*/  BRA `(.L_x_1319) ;  /* 0x0000000000187947 */ /* 0x000fea0003800000 */
.L_x_1320:
[----:B------:R-:W-:Y:S02]  /*49f80*/  R2UR UR4, R36 ;  /* 0x00000000240472ca */ /* 0x000fe400000e0000 */
[----:B------:R-:W-:-:S13]  /*49f90*/  R2UR UR5, R37 ;  /* 0x00000000250572ca */ /* 0x000fda00000e0000 */
[----:B------:R-:W2:Y:S02]  /*49fa0*/  LD.E.64 R32, desc[UR4][R30.64+0x8] ;  /* 0x000008041e207980 */ /* 0x000ea4000c101b00 */
[----:B--2---:R-:W-:-:S05]  /*49fb0*/  IADD3 R10, P0, PT, R32, 0x30, RZ ;  /* 0x00000030200a7810 */ /* 0x004fca0007f1e0ff */
[----:B------:R-:W-:-:S05]  /*49fc0*/  IMAD.X R11, RZ, RZ, R33, P0 ;  /* 0x000000ffff0b7224 */ /* 0x000fca00000e0621 */
[----:B------:R0:W-:Y:S03]  /*49fd0*/  ST.E.64 desc[UR4][R30.64+0x8], R10 ;  /* 0x0000080a1e007985 */ /* 0x0001e6000c101b04 */
.L_x_1319:
[----:B------:R-:W-:Y:S05]  /*49fe0*/  BSYNC B1 ;  /* 0x0000000000017941 */ /* 0x000fea0003800000 */
.L_x_1318:
        /* <DEDUP_REMOVED lines=55> */
.L_x_1324:
[----:B------:R-:W-:Y:S05]  /*4a360*/  BSYNC B1 ;  /* 0x0000000000017941 */ /* 0x000fea0003800000 */
.L_x_1323:
        /* <DEDUP_REMOVED lines=41> */
.L_x_1326:
[----:B------:R-:W-:Y:S05]  /*4a600*/  BSYNC B1 ;  /* 0x0000000000017941 */ /* 0x000fea0003800000 */
.L_x_1325:
[----:B------:R-:W-:Y:S02]  /*4a610*/  R2UR UR4, R36 ;  /* 0x00000000240472ca */ /* 0x000fe400000e0000 */
[----:B------:R-:W-:-:S13]  /*4a620*/  R2UR UR5, R37 ;  /* 0x00000000250572ca */ /* 0x000fda00000e0000 */
[----:B------:R4:W-:Y:S01]  /*4a630*/  ST.E desc[UR4][R28.64], R13 ;  /* 0x0000000d1c007985 */ /* 0x0009e2000c101904 */
[----:B------:R-:W-:Y:S05]  /*4a640*/  BRA `(.L_x_1316) ;  /* 0x00000000001c7947 */ /* 0x000fea0003800000 */
.L_x_1317:
[C---:B------:R-:W-:Y:S01]  /*4a650*/  R2UR UR4, R36.reuse ;  /* 0x00000000240472ca */ /* 0x040fe200000e0000 */
[----:B------:R-:W-:Y:S01]  /*4a660*/  IMAD.MOV.U32 R2, RZ, RZ, 0x40 ;  /* 0x00000040ff027424 */ /* 0x000fe200078e00ff */
[C---:B------:R-:W-:Y:S02]  /*4a670*/  R2UR UR5, R37.reuse ;  /* 0x00000000250572ca */ /* 0x040fe400000e0000 */
[----:B------:R-:W-:Y:S02]  /*4a680*/  R2UR UR6, R36 ;  /* 0x00000000240672ca */ /* 0x000fe400000e0000 */
[----:B------:R-:W-:-:S09]  /*4a690*/  R2UR UR7, R37 ;  /* 0x00000000250772ca */ /* 0x000fd200000e0000 */
[----:B------:R0:W-:Y:S04]  /*4a6a0*/  ST.E desc[UR4][R12.64+0x20], RZ ;  /* 0x000020ff0c007985 */ /* 0x0001e8000c101904 */
[----:B------:R0:W-:Y:S02]  /*4a6b0*/  ST.E.U8 desc[UR6][R12.64+0x20], R2 ;  /* 0x000020020c007985 */ /* 0x0001e4000c101106 */
.L_x_1316:
[----:B------:R-:W-:Y:S05]  /*4a6c0*/  BSYNC B0 ;  /* 0x0000000000007941 */ /* 0x000fea0003800000 */
.L_x_1315:
[----:B------:R-:W-:Y:S01]  /*4a6d0*/  R2UR UR4, R36 ;  /* 0x00000000240472ca */ /* 0x000fe200000e0000 */
[----:B01----:R0:W1:Y:S01]  /*4a6e0*/  LDS.64 R10, [R0+0x8] ;  /* 0x00000800000a7984 */ /* 0x0030620000000a00 */
[----:B------:R-:W-:-:S13]  /*4a6f0*/  R2UR UR5, R37 ;  /* 0x00000000250572ca */ /* 0x000fda00000e0000 */
[----:B------:R5:W2:Y:S01]  /*4a700*/  ATOM.E.ADD.64.STRONG.GPU P0, R8, desc[UR4][R30.64+0x8], R8 ;  /* 0x800008081e08798a */ /* 0x000aa2000810f504 */
[----:B------:R-:W-:Y:S01]  /*4a710*/  BSSY B0, `(.L_x_1327) ;  /* 0x0000016000007945 */ /* 0x000fe20003800000 */
[----:B--2---:R-:W-:Y:S02]  /*4a720*/  IMAD.MOV.U32 R12, RZ, RZ, R8 ;  /* 0x000000ffff0c7224 */ /* 0x004fe400078e0008 */
[----:B---34-:R-:W-:Y:S01]  /*4a730*/  IMAD.MOV.U32 R13, RZ, RZ, R9 ;  /* 0x000000ffff0d7224 */ /* 0x018fe200078e0009 */
[----:B01---5:R-:W-:Y:S06]  /*4a740*/  @P0 BRA `(.L_x_1328) ;  /* 0x0000000000480947 */ /* 0x023fec0003800000 */
[----:B------:R-:W0:Y:S02]  /*4a750*/  QSPC.E.S P0, RZ, [R30+0x8] ;  /* 0x000008001eff73aa */ /* 0x000e240000000500 */
[----:B0-----:R-:W-:Y:S05]  /*4a760*/  @!P0 BRA `(.L_x_1329) ;  /* 0x0000000000288947 */ /* 0x001fea0003800000 */
[----:B------:R-:W-:Y:S01]  /*4a770*/  IMAD.MOV.U32 R8, RZ, RZ, R30 ;  /* 0x000000ffff087224 */ /* 0x000fe200078e001e */
[----:B------:R-:W-:Y:S04]  /*4a780*/  BSSY B1, `(.L_x_1330) ;  /* 0x0000007000017945 */ /* 0x000fe80003800000 */
[----:B------:R-:W-:-:S07]  /*4a790*/  MOV R9, R8 ;  /* 0x0000000800097202 */ /* 0x000fce0000000f00 */
.L_x_1331:
[----:B------:R-:W0:Y:S02]  /*4a7a0*/  LDS.64 R12, [R9+0x8] ;  /* 0x00000800090c7984 */ /* 0x000e240000000a00 */
[----:B0-----:R-:W-:-:S05]  /*4a7b0*/  IADD3 R14, P0, PT, R12, 0x30, RZ ;  /* 0x000000300c0e7810 */ /* 0x001fca0007f1e0ff */
[----:B------:R-:W-:-:S07]  /*4a7c0*/  IMAD.X R15, RZ, RZ, R13, P0 ;  /* 0x000000ffff0f7224 */ /* 0x000fce00000e060d */
[----:B------:R-:W0:Y:S02]  /*4a7d0*/  ATOMS.CAST.SPIN.64 P0, [R9+0x8], R12, R14 ;  /* 0x0000080c0900758d */ /* 0x000e24000180040e */
[----:B0-----:R-:W-:Y:S05]  /*4a7e0*/  @!P0 BRA `(.L_x_1331) ;  /* 0xfffffffc00ec8947 */ /* 0x001fea000383ffff */
[----:B------:R-:W-:Y:S05]  /*4a7f0*/  BSYNC B1 ;  /* 0x0000000000017941 */ /* 0x000fea0003800000 */
.L_x_1330:
[----:B------:R-:W-:Y:S05]  /*4a800*/  BRA `(.L_x_1328) ;  /* 0x0000000000187947 */ /* 0x000fea0003800000 */
.L_x_1329:
[----:B------:R-:W-:Y:S02]  /*4a810*/  R2UR UR4, R36 ;  /* 0x00000000240472ca */ /* 0x000fe400000e0000 */
[----:B------:R-:W-:-:S13]  /*4a820*/  R2UR UR5, R37 ;  /* 0x00000000250572ca */ /* 0x000fda00000e0000 */
[----:B------:R-:W2:Y:S02]  /*4a830*/  LD.E.64 R12, desc[UR4][R30.64+0x8] ;  /* 0x000008041e0c7980 */ /* 0x000ea4000c101b00 */
[----:B--2---:R-:W-:-:S05]  /*4a840*/  IADD3 R8, P0, PT, R12, 0x30, RZ ;  /* 0x000000300c087810 */ /* 0x004fca0007f1e0ff */
[----:B------:R-:W-:-:S05]  /*4a850*/  IMAD.X R9, RZ, RZ, R13, P0 ;  /* 0x000000ffff097224 */ /* 0x000fca00000e060d */
[----:B------:R0:W-:Y:S03]  /*4a860*/  ST.E.64 desc[UR4][R30.64+0x8], R8 ;  /* 0x000008081e007985 */ /* 0x0001e6000c101b04 */
.L_x_1328:
[----:B------:R-:W-:Y:S05]  /*4a870*/  BSYNC B0 ;  /* 0x0000000000007941 */ /* 0x000fea0003800000 */
.L_x_1327:
[C---:B------:R-:W-:Y:S01]  /*4a880*/  IADD3 R7, P1, PT, R12.reuse, 0x38, RZ ;  /* 0x000000380c077810 */ /* 0x040fe20007f3e0ff */
[----:B------:R-:W-:Y:S03]  /*4a890*/  BSSY B0, `(.L_x_1332) ;  /* 0x0000398000007945 */ /* 0x000fe60003800000 */
[----:B------:R-:W-:Y:S01]  /*4a8a0*/  ISETP.GE.U32.AND P0, PT, R7, R10, PT ;  /* 0x0000000a0700720c */ /* 0x000fe20003f06070 */
[--C-:B0-----:R-:W-:Y:S01]  /*4a8b0*/  IMAD.X R9, RZ, RZ, R13.reuse, P1 ;  /* 0x000000ffff097224 */ /* 0x101fe200008e060d */
        /* <DEDUP_REMOVED lines=26> */
[----:B0-----:R-:W-:-:S05]  /*4aa60*/  IMAD.WIDE R12, R7, 0x10, R8 ;  /* 0x00000010070c7825 */ /* 0x001fca00078e0208 */
[----:B------:R-:W-:Y:S04]  /*4aa70*/  ST.E desc[UR8][R12.64+0x4], R15 ;  /* 0x0000040f0c007985 */ /* 0x000fe8000c101908 */
[----:B------:R-:W-:Y:S04]  /*4aa80*/  ST.E desc[UR12][R12.64+0x8], R17 ;  /* 0x000008110c007985 */ /* 0x000fe8000c10190c */
[----:B------:R-:W-:Y:S04]  /*4aa90*/  ST.E desc[UR14][R12.64+0x10], R33 ;  /* 0x000010210c007985 */ /* 0x000fe8000c10190e */
[----:B------:R-:W-:Y:S04]  /*4aaa0*/  ST.E.U8 desc[UR6][R12.64+0x1], RZ ;  /* 0x000001ff0c007985 */ /* 0x000fe8000c101106 */
[----:B------:R-:W-:Y:S04]  /*4aab0*/  ST.E.U8 desc[UR4][R12.64], R18 ;  /* 0x000000120c007985 */ /* 0x000fe8000c101104 */
[----:B------:R-:W-:Y:S04]  /*4aac0*/  ST.E.U8 desc[UR10][R12.64+0x3], R18 ;  /* 0x000003120c007985 */ /* 0x000fe8000c10110a */
[----:B------:R-:W0:Y:S02]  /*4aad0*/  LDS.128 R8, [R0] ;  /* 0x0000000000087984 */ /* 0x000e240000000c00 */
        /* <DEDUP_REMOVED lines=27> */
.L_x_1338:
[----:B------:R-:W0:Y:S02]  /*4ac90*/  LDS.64 R12, [R9+0x8] ;  /* 0x00000800090c7984 */ /* 0x000e240000000a00 */
[----:B0-----:R-:W-:-:S05]  /*4aca0*/  IADD3 R14, P0, PT, R16, R12, RZ ;  /* 0x0000000c100e7210 */ /* 0x001fca0007f1e0ff */
[----:B------:R-:W-:-:S07]  /*4acb0*/  IMAD.X R15, R17, 0x1, R13, P0 ;  /* 0x00000001110f7824 */ /* 0x000fce00000e060d */
[----:B------:R-:W0:Y:S02]  /*4acc0*/  ATOMS.CAST.SPIN.64 P0, [R9+0x8], R12, R14 ;  /* 0x0000080c0900758d */ /* 0x000e24000180040e */
[----:B0-----:R-:W-:Y:S05]  /*4acd0*/  @!P0 BRA `(.L_x_1338) ;  /* 0xfffffffc00ec8947 */ /* 0x001fea000383ffff */
[----:B------:R-:W-:Y:S05]  /*4ace0*/  BSYNC B2 ;  /* 0x0000000000027941 */ /* 0x000fea0003800000 */
.L_x_1337:
[----:B------:R-:W-:Y:S05]  /*4acf0*/  BRA `(.L_x_1335) ;  /* 0x0000000000187947 */ /* 0x000fea0003800000 */
.L_x_1336:
[----:B------:R-:W-:Y:S02]  /*4ad00*/  R2UR UR4, R36 ;  /* 0x00000000240472ca */ /* 0x000fe400000e0000 */
[----:B------:R-:W-:-:S13]  /*4ad10*/  R2UR UR5, R37 ;  /* 0x00000000250572ca */ /* 0x000fda00000e0000 */
[----:B------:R-:W2:Y:S02]  /*4ad20*/  LD.E.64 R12, desc[UR4][R30.64+0x8] ;  /* 0x000008041e0c7980 */ /* 0x000ea4000c101b00 */
[----:B--2---:R-:W-:-:S05]  /*4ad30*/  IADD3 R8, P0, PT, R16, R12, RZ ;  /* 0x0000000c10087210 */ /* 0x004fca0007f1e0ff */
[----:B------:R-:W-:-:S05]  /*4ad40*/  IMAD.X R9, R17, 0x1, R13, P0 ;  /* 0x0000000111097824 */ /* 0x000fca00000e060d */
[----:B------:R0:W-:Y:S03]  /*4ad50*/  ST.E.64 desc[UR4][R30.64+0x8], R8 ;  /* 0x000008081e007985 */ /* 0x0001e6000c101b04 */
.L_x_1335:
[----:B------:R-:W-:Y:S05]  /*4ad60*/  BSYNC B1 ;  /* 0x0000000000017941 */ /* 0x000fea0003800000 */
.L_x_1334:
[----:B0-----:R-:W-:Y:S01]  /*4ad70*/  IADD3 R9, P1, P2, R27, 0x8, R12 ;  /* 0x000000081b097810 */ /* 0x001fe20007a3e00c */
[----:B------:R-:W-:Y:S01]  /*4ad80*/  BSSY B4, `(.L_x_1339) ;  /* 0x0000339000047945 */ /* 0x000fe20003800000 */
[----:B------:R-:W-:-:S03]  /*4ad90*/  SHF.R.S32.HI R8, RZ, 0x1f, R27 ;  /* 0x0000001fff087819 */ /* 0x000fc6000001141b */
        /* <DEDUP_REMOVED lines=41> */
[----:B------:R-:W-:Y:S01]  /*4b030*/  BSSY B1, `(.L_x_1344) ;  /* 0x0000137000017945 */ /* 0x000fe20003800000 */
[----:B0-----:R-:W-:Y:S02]  /*4b040*/  IMAD.MOV.U32 R18, RZ, RZ, RZ ;  /* 0x000000ffff127224 */ /* 0x001fe400078e00ff */
[----:B------:R-:W-:Y:S02]  /*4b050*/  IMAD.MOV.U32 R27, RZ, RZ, RZ ;  /* 0x000000ffff1b7224 */ /* 0x000fe400078e00ff */
[----:B------:R-:W-:-:S07]  /*4b060*/  IMAD.MOV R32, RZ, RZ, -R16 ;  /* 0x000000ffff207224 */ /* 0x000fce00078e0a10 */
.L_x_1370:
[----:B0123--:R-:W0:Y:S01]  /*4b070*/  LDS.128 R8, [R0] ;  /* 0x0000000000087984 */ /* 0x00fe220000000c00 */
[----:B------:R-:W-:Y:S05]  /*4b080*/  YIELD ;  /* 0x0000000000007946 */ /* 0x000fea0003800000 */
[----:B------:R-:W-:Y:S02]  /*4b090*/  R2UR UR4, R36 ;  /* 0x00000000240472ca */ /* 0x000fe400000e0000 */
[----:B------:R-:W-:Y:S01]  /*4b0a0*/  R2UR UR5, R37 ;  /* 0x00000000250572ca */ /* 0x000fe200000e0000 */
[----:B0-----:R-:W-:-:S12]  /*4b0b0*/  IMAD.WIDE R8, R17, 0x10, R8 ;  /* 0x0000001011087825 */ /* 0x001fd800078e0208 */
[----:B------:R-:W2:Y:S01]  /*4b0c0*/  LD.E R34, desc[UR4][R8.64+0xc] ;  /* 0x00000c0408227980 */ /* 0x000ea2000c101900 */
[----:B------:R-:W-:Y:S01]  /*4b0d0*/  VIADD R32, R32, 0x2 ;  /* 0x0000000220207836 */ /* 0x000fe20000000000 */
[----:B------:R-:W-:Y:S04]  /*4b0e0*/  BSSY B5, `(.L_x_1345) ;  /* 0x000008f000057945 */ /* 0x000fe80003800000 */
        /* <DEDUP_REMOVED lines=20> */
.L_x_1351:
[----:B------:R-:W0:Y:S02]  /*4b230*/  LDS.64 R12, [R9+0x8] ;  /* 0x00000800090c7984 */ /* 0x000e240000000a00 */
[----:B0-----:R-:W-:-:S05]  /*4b240*/  IADD3 R14, P0, PT, R12, 0x30, RZ ;  /* 0x000000300c0e7810 */ /* 0x001fca0007f1e0ff */
[----:B------:R-:W-:-:S07]  /*4b250*/  IMAD.X R15, RZ, RZ, R13, P0 ;  /* 0x000000ffff0f7224 */ /* 0x000fce00000e060d */
[----:B------:R-:W0:Y:S02]  /*4b260*/  ATOMS.CAST.SPIN.64 P0, [R9+0x8], R12, R14 ;  /* 0x0000080c0900758d */ /* 0x000e24000180040e */
[----:B0-----:R-:W-:Y:S05]  /*4b270*/  @!P0 BRA `(.L_x_1351) ;  /* 0xfffffffc00ec8947 */ /* 0x001fea000383ffff */
[----:B------:R-:W-:Y:S05]  /*4b280*/  BSYNC B7 ;  /* 0x0000000000077941 */ /* 0x000fea0003800000 */
.L_x_1350:
[----:B------:R-:W-:Y:S05]  /*4b290*/  BRA `(.L_x_1348) ;  /* 0x0000000000187947 */ /* 0x000fea0003800000 */
.L_x_1349:
[----:B------:R-:W-:Y:S02]  /*4b2a0*/  R2UR UR4, R36 ;  /* 0x00000000240472ca */ /* 0x000fe400000e0000 */
[----:B------:R-:W-:-:S13]  /*4b2b0*/  R2UR UR5, R37 ;  /* 0x00000000250572ca */ /* 0x000fda00000e0000 */
[----:B------:R-:W2:Y:S02]  /*4b2c0*/  LD.E.64 R12, desc[UR4][R30.64+0x8] ;  /* 0x000008041e0c7980 */ /* 0x000ea4000c101b00 */
[----:B--2---:R-:W-:-:S05]  /*4b2d0*/  IADD3 R8, P0, PT, R12, 0x30, RZ ;  /* 0x000000300c087810 */ /* 0x004fca0007f1e0ff */
[----:B------:R-:W-:-:S05]  /*4b2e0*/  IMAD.X R9, RZ, RZ, R13, P0 ;  /* 0x000000ffff097224 */ /* 0x000fca00000e060d */
[----:B------:R0:W-:Y:S03]  /*4b2f0*/  ST.E.64 desc[UR4][R30.64+0x8], R8 ;  /* 0x000008081e007985 */ /* 0x0001e6000c101b04 */
.L_x_1348:
[----:B------:R-:W-:Y:S05]  /*4b300*/  BSYNC B6 ;  /* 0x0000000000067941 */ /* 0x000fea0003800000 */
.L_x_1347:
        /* <DEDUP_REMOVED lines=54> */
.L_x_1353:
[----:B------:R-:W-:Y:S05]  /*4b670*/  BSYNC B6 ;  /* 0x0000000000067941 */ /* 0x000fea0003800000 */
.L_x_1352:
        /* <DEDUP_REMOVED lines=40> */
.L_x_1355:
[----:B------:R-:W-:Y:S05]  /*4b900*/  BSYNC B6 ;  /* 0x0000000000067941 */ /* 0x000fea0003800000 */
.L_x_1354:
[----:B------:R-:W-:Y:S02]  /*4b910*/  R2UR UR4, R36 ;  /* 0x00000000240472ca */ /* 0x000fe400000e0000 */
[----:B------:R-:W-:-:S13]  /*4b920*/  R2UR UR5, R37 ;  /* 0x00000000250572ca */ /* 0x000fda00000e0000 */
[----:B------:R2:W-:Y:S01]  /*4b930*/  ST.E desc[UR4][R28.64], R11 ;  /* 0x0000000b1c007985 */ /* 0x0005e2000c101904 */
[----:B------:R-:W-:Y:S05]  /*4b940*/  BRA `(.L_x_1356) ;  /* 0x0000000000207947 */ /* 0x000fea0003800000 */
.L_x_1346:
        /* <DEDUP_REMOVED lines=8> */
.L_x_1356:
[----:B------:R-:W-:Y:S05]  /*4b9d0*/  BSYNC B5 ;  /* 0x0000000000057941 */ /* 0x000fea0003800000 */
.L_x_1345:
        /* <DEDUP_REMOVED lines=27> */
.L_x_1363:
[----:B------:R-:W0:Y:S02]  /*4bb90*/  LDS.64 R12, [R9+0x8] ;  /* 0x00000800090c7984 */ /* 0x000e240000000a00 */
[----:B0-----:R-:W-:-:S05]  /*4bba0*/  IADD3 R14, P0, PT, R12, 0x30, RZ ;  /* 0x000000300c0e7810 */ /* 0x001fca0007f1e0ff */
[----:B------:R-:W-:-:S07]  /*4bbb0*/  IMAD.X R15, RZ, RZ, R13, P0 ;  /* 0x000000ffff0f7224 */ /* 0x000fce00000e060d */
[----:B------:R-:W0:Y:S02]  /*4bbc0*/  ATOMS.CAST.SPIN.64 P0, [R9+0x8], R12, R14 ;  /* 0x0000080c0900758d */ /* 0x000e24000180040e */
[----:B0-----:R-:W-:Y:S05]  /*4bbd0*/  @!P0 BRA `(.L_x_1363) ;  /* 0xfffffffc00ec8947 */ /* 0x001fea000383ffff */
[----:B------:R-:W-:Y:S05]  /*4bbe0*/  BSYNC B7 ;  /* 0x0000000000077941 */ /* 0x000fea0003800000 */
.L_x_1362:
[----:B------:R-:W-:Y:S05]  /*4bbf0*/  BRA `(.L_x_1360) ;  /* 0x0000000000187947 */ /* 0x000fea0003800000 */
.L_x_1361:
[----:B------:R-:W-:Y:S02]  /*4bc00*/  R2UR UR4, R36 ;  /* 0x00000000240472ca */ /* 0x000fe400000e0000 */
[----:B------:R-:W-:-:S13]  /*4bc10*/  R2UR UR5, R37 ;  /* 0x00000000250572ca */ /* 0x000fda00000e0000 */
[----:B------:R-:W2:Y:S02]  /*4bc20*/  LD.E.64 R12, desc[UR4][R30.64+0x8] ;  /* 0x000008041e0c7980 */ /* 0x000ea4000c101b00 */
[----:B--2---:R-:W-:-:S05]  /*4bc30*/  IADD3 R8, P0, PT, R12, 0x30, RZ ;  /* 0x000000300c087810 */ /* 0x004fca0007f1e0ff */
[----:B------:R-:W-:-:S05]  /*4bc40*/  IMAD.X R9, RZ, RZ, R13, P0 ;  /* 0x000000ffff097224 */ /* 0x000fca00000e060d */
[----:B------:R0:W-:Y:S03]  /*4bc50*/  ST.E.64 desc[UR4][R30.64+0x8], R8 ;  /* 0x000008081e007985 */ /* 0x0001e6000c101b04 */
.L_x_1360:
[----:B------:R-:W-:Y:S05]  /*4bc60*/  BSYNC B6 ;  /* 0x0000000000067941 */ /* 0x000fea0003800000 */
.L_x_1359:
        /* <DEDUP_REMOVED lines=51> */
.L_x_1365:
[----:B------:R-:W-:Y:S01]  /*4bfa0*/  R2UR UR4, R36 ;  /* 0x00000000240472ca */ /* 0x000fe200000e0000 */
[----:B------:R-:W-:Y:S01]  /*4bfb0*/  IMAD.MOV.U32 R9, RZ, RZ, 0x5272 ;  /* 0x00005272ff097424 */ /* 0x000fe200078e00ff */
[----:B------:R-:W-:Y:S01]  /*4bfc0*/  R2UR UR5, R37 ;  /* 0x00000000250572ca */ /* 0x000fe200000e0000 */
[----:B------:R-:W-:Y:S01]  /*4bfd0*/  IMAD.MOV.U32 R13, RZ, RZ, -0x1 ;  /* 0xffffffffff0d7424 */ /* 0x000fe200078e00ff */
[----:B------:R-:W-:-:S11]  /*4bfe0*/  PLOP3.LUT P0, PT, PT, PT, PT, 0x8, 0x80 ;  /* 0x000000000080781c */ /* 0x000fd60003f0e170 */
[----:B------:R0:W-:Y:S02]  /*4bff0*/  ST.E desc[UR4][R28.64], R9 ;  /* 0x000000091c007985 */ /* 0x0001e4000c101904 */
.L_x_1366:
[----:B------:R-:W-:Y:S05]  /*4c000*/  BSYNC B6 ;  /* 0x0000000000067941 */ /* 0x000fea0003800000 */
.L_x_1364:
        /* <DEDUP_REMOVED lines=39> */
.L_x_1368:
[----:B------:R-:W-:Y:S05]  /*4c280*/  BSYNC B6 ;  /* 0x0000000000067941 */ /* 0x000fea0003800000 */
.L_x_1367:
[----:B------:R-:W-:Y:S02]  /*4c290*/  R2UR UR4, R36 ;  /* 0x00000000240472ca */ /* 0x000fe400000e0000 */
[----:B------:R-:W-:-:S13]  /*4c2a0*/  R2UR UR5, R37 ;  /* 0x00000000250572ca */ /* 0x000fda00000e0000 */
[----:B------:R2:W-:Y:S01]  /*4c2b0*/  ST.E desc[UR4][R28.64], R11 ;  /* 0x0000000b1c007985 */ /* 0x0005e2000c101904 */
[----:B------:R-:W-:Y:S05]  /*4c2c0*/  BRA `(.L_x_1369) ;  /* 0x0000000000247947 */ /* 0x000fea0003800000 */
.L_x_1358:
        /* <DEDUP_REMOVED lines=9> */
.L_x_1369:
[----:B------:R-:W-:Y:S05]  /*4c360*/  BSYNC B5 ;  /* 0x0000000000057941 */ /* 0x000fea0003800000 */
.L_x_1357:
[----:B------:R-:W-:Y:S02]  /*4c370*/  VIADD R27, R27, 0x2 ;  /* 0x000000021b1b7836 */ /* 0x000fe40000000000 */
[----:B------:R-:W-:Y:S01]  /*4c380*/  VIADD R18, R18, 0x8 ;  /* 0x0000000812127836 */ /* 0x000fe20000000000 */
[----:B------:R-:W-:Y:S06]  /*4c390*/  @P2 BRA `(.L_x_1370) ;  /* 0xffffffec00342947 */ /* 0x000fec000383ffff */
[----:B------:R-:W-:Y:S05]  /*4c3a0*/  BSYNC B1 ;  /* 0x0000000000017941 */ /* 0x000fea0003800000 */
.L_x_1344:
[----:B------:R-:W-:Y:S05]  /*4c3b0*/  BSYNC B2 ;  /* 0x0000000000027941 */ /* 0x000fea0003800000 */
.L_x_1343:
[----:B0--3--:R-:W-:Y:S01]  /*4c3c0*/  LOP3.LUT R8, R2, 0x1, RZ, 0xc0, !PT ;  /* 0x0000000102087812 */ /* 0x009fe200078ec0ff */
        /* <DEDUP_REMOVED lines=24> */
.L_x_1377:
[----:B------:R-:W0:Y:S02]  /*4c550*/  LDS.64 R12, [R9+0x8] ;  /* 0x00000800090c7984 */ /* 0x000e240000000a00 */
[----:B0-----:R-:W-:-:S05]  /*4c560*/  IADD3 R14, P0, PT, R12, 0x30, RZ ;  /* 0x000000300c0e7810 */ /* 0x001fca0007f1e0ff */
[----:B------:R-:W-:-:S07]  /*4c570*/  IMAD.X R15, RZ, RZ, R13, P0 ;  /* 0x000000ffff0f7224 */ /* 0x000fce00000e060d */
[----:B------:R-:W0:Y:S02]  /*4c580*/  ATOMS.CAST.SPIN.64 P0, [R9+0x8], R12, R14 ;  /* 0x0000080c0900758d */ /* 0x000e24000180040e */
[----:B0-----:R-:W-:Y:S05]  /*4c590*/  @!P0 BRA `(.L_x_1377) ;  /* 0xfffffffc00ec8947 */ /* 0x001fea000383ffff */
[----:B------:R-:W-:Y:S05]  /*4c5a0*/  BSYNC B5 ;  /* 0x0000000000057941 */ /* 0x000fea0003800000 */
.L_x_1376:
[----:B------:R-:W-:Y:S05]  /*4c5b0*/  BRA `(.L_x_1374) ;  /* 0x0000000000187947 */ /* 0x000fea0003800000 */
.L_x_1375:
[----:B------:R-:W-:Y:S02]  /*4c5c0*/  R2UR UR4, R36 ;  /* 0x00000000240472ca */ /* 0x000fe400000e0000 */
[----:B------:R-:W-:-:S13]  /*4c5d0*/  R2UR UR5, R37 ;  /* 0x00000000250572ca */ /* 0x000fda00000e0000 */
[----:B------:R-:W2:Y:S02]  /*4c5e0*/  LD.E.64 R12, desc[UR4][R30.64+0x8] ;  /* 0x000008041e0c7980 */ /* 0x000ea4000c101b00 */
[----:B--2---:R-:W-:-:S05]  /*4c5f0*/  IADD3 R8, P0, PT, R12, 0x30, RZ ;  /* 0x000000300c087810 */ /* 0x004fca0007f1e0ff */
[----:B------:R-:W-:-:S05]  /*4c600*/  IMAD.X R9, RZ, RZ, R13, P0 ;  /* 0x000000ffff097224 */ /* 0x000fca00000e060d */
[----:B------:R0:W-:Y:S03]  /*4c610*/  ST.E.64 desc[UR4][R30.64+0x8], R8 ;  /* 0x000008081e007985 */ /* 0x0001e6000c101b04 */
.L_x_1374:
[----:B------:R-:W-:Y:S05]  /*4c620*/  BSYNC B2 ;  /* 0x0000000000027941 */ /* 0x000fea0003800000 */
.L_x_1373:
        /* <DEDUP_REMOVED lines=51> */
.L_x_1379:
[----:B------:R-:W-:Y:S01]  /*4c960*/  R2UR UR4, R36 ;  /* 0x00000000240472ca */ /* 0x000fe200000e0000 */
[----:B------:R-:W-:Y:S01]  /*4c970*/  IMAD.MOV.U32 R9, RZ, RZ, 0x5272 ;  /* 0x00005272ff097424 */ /* 0x000fe200078e00ff */
[----:B------:R-:W-:Y:S01]  /*4c980*/  R2UR UR5, R37 ;  /* 0x00000000250572ca */ /* 0x000fe200000e0000 */
[----:B------:R-:W-:Y:S01]  /*4c990*/  IMAD.MOV.U32 R13, RZ, RZ, -0x1 ;  /* 0xffffffffff0d7424 */ /* 0x000fe200078e00ff */
[----:B------:R-:W-:-:S11]  /*4c9a0*/  PLOP3.LUT P0, PT, PT, PT, PT, 0x8, 0x80 ;  /* 0x000000000080781c */ /* 0x000fd60003f0e170 */
[----:B------:R0:W-:Y:S02]  /*4c9b0*/  ST.E desc[UR4][R28.64], R9 ;  /* 0x000000091c007985 */ /* 0x0001e4000c101904 */
.L_x_1380:
[----:B------:R-:W-:Y:S05]  /*4c9c0*/  BSYNC B2 ;  /* 0x0000000000027941 */ /* 0x000fea0003800000 */
.L_x_1378:
        /* <DEDUP_REMOVED lines=39> */
.L_x_1382:
[----:B------:R-:W-:Y:S05]  /*4cc40*/  BSYNC B2 ;  /* 0x0000000000027941 */ /* 0x000fea0003800000 */
.L_x_1381:
[----:B------:R-:W-:Y:S02]  /*4cc50*/  R2UR UR4, R36 ;  /* 0x00000000240472ca */ /* 0x000fe400000e0000 */
[----:B------:R-:W-:-:S13]  /*4cc60*/  R2UR UR5, R37 ;  /* 0x00000000250572ca */ /* 0x000fda00000e0000 */
[----:B------:R3:W-:Y:S01]  /*4cc70*/  ST.E desc[UR4][R28.64], R11 ;  /* 0x0000000b1c007985 */ /* 0x0007e2000c101904 */
[----:B------:R-:W-:Y:S05]  /*4cc80*/  BRA `(.L_x_1371) ;  /* 0x0000000000207947 */ /* 0x000fea0003800000 */
.L_x_1372:
        /* <DEDUP_REMOVED lines=8> */
.L_x_1371:
[----:B------:R-:W-:Y:S05]  /*4cd10*/  BSYNC B1 ;  /* 0x0000000000017941 */ /* 0x000fea0003800000 */
.L_x_1341:
[----:B------:R-:W-:-:S13]  /*4cd20*/  ISETP.GE.AND P0, PT, R2, 0x1, PT ;  /* 0x000000010200780c */ /* 0x000fda0003f06270 */
[----:B------:R-:W-:Y:S05]  /*4cd30*/  @!P0 BREAK B3 ;  /* 0x0000000000038942 */ /* 0x000fea0003800000 */
[----:B------:R-:W-:Y:S05]  /*4cd40*/  @!P0 BRA `(.L_x_1342) ;  /* 0x0000001000f08947 */ /* 0x000fea0003800000 */
[----:B------:R-:W-:Y:S05]  /*4cd50*/  BSYNC B3 ;  /* 0x0000000000037941 */ /* 0x000fea0003800000 */
.L_x_1340:
[----:B------:R-:W-:Y:S01]  /*4cd60*/  IMAD.MOV R0, RZ, RZ, -R2 ;  /* 0x000000ffff007224 */ /* 0x000fe200078e0a02 */
[----:B------:R-:W-:-:S07]  /*4cd70*/  CS2R R12, SRZ ;  /* 0x00000000000c7805 */ /* 0x000fce000001ff00 */
.L_x_1407:
[----:B------:R-:W-:Y:S01]  /*4cd80*/  ISETP.NE.AND P0, PT, R5, -0x1, PT ;  /* 0xffffffff0500780c */ /* 0x000fe20003f05270 */
[----:B------:R-:W-:Y:S05]  /*4cd90*/  YIELD ;  /* 0x0000000000007946 */ /* 0x000fea0003800000 */
[----:B------:R-:W-:Y:S01]  /*4cda0*/  VIADD R0, R0, 0x1 ;  /* 0x0000000100007836 */ /* 0x000fe20000000000 */
[----:B------:R-:W-:Y:S04]  /*4cdb0*/  BSSY B1, `(.L_x_1383) ;  /* 0x0000098000017945 */ /* 0x000fe80003800000 */
[----:B------:R-:W-:-:S02]  /*4cdc0*/  ISETP.NE.AND P2, PT, R0, RZ, PT ;  /* 0x000000ff0000720c */ /* 0x000fc40003f45270 */
[----:B------:R-:W-:Y:S01]  /*4cdd0*/  @!P0 R2UR UR4, R36 ;  /* 0x00000000240482ca */ /* 0x000fe200000e0000 */
[----:B01--4-:R-:W-:Y:S01]  /*4cde0*/  @!P0 IMAD.MOV.U32 R9, RZ, RZ, 0x5368 ;  /* 0x00005368ff098424 */ /* 0x013fe200078e00ff */
        /* <DEDUP_REMOVED lines=28> */
.L_x_1390:
[----:B------:R-:W0:Y:S02]  /*4cfb0*/  LDS.64 R32, [R9+0x8] ;  /* 0x0000080009207984 */ /* 0x000e240000000a00 */
[----:B0-----:R-:W-:-:S05]  /*4cfc0*/  IADD3 R34, P0, PT, R32, 0x30, RZ ;  /* 0x0000003020227810 */ /* 0x001fca0007f1e0ff */
[----:B------:R-:W-:-:S07]  /*4cfd0*/  IMAD.X R35, RZ, RZ, R33, P0 ;  /* 0x000000ffff237224 */ /* 0x000fce00000e0621 */
[----:B------:R-:W0:Y:S02]  /*4cfe0*/  ATOMS.CAST.SPIN.64 P0, [R9+0x8], R32, R34 ;  /* 0x000008200900758d */ /* 0x000e240001800422 */
[----:B0-----:R-:W-:Y:S05]  /*4cff0*/  @!P0 BRA `(.L_x_1390) ;  /* 0xfffffffc00ec8947 */ /* 0x001fea000383ffff */
[----:B------:R-:W-:Y:S05]  /*4d000*/  BSYNC B3 ;  /* 0x0000000000037941 */ /* 0x000fea0003800000 */
.L_x_1389:
[----:B------:R-:W-:Y:S05]  /*4d010*/  BRA `(.L_x_1387) ;  /* 0x0000000000187947 */ /* 0x000fea0003800000 */
.L_x_1388:
[----:B------:R-:W-:Y:S02]  /*4d020*/  R2UR UR4, R36 ;  /* 0x00000000240472ca */ /* 0x000fe400000e0000 */
[----:B------:R-:W-:-:S13]  /*4d030*/  R2UR UR5, R37 ;  /* 0x00000000250572ca */ /* 0x000fda00000e0000 */
[----:B------:R-:W2:Y:S02]  /*4d040*/  LD.E.64 R32, desc[UR4][R30.64+0x8] ;  /* 0x000008041e207980 */ /* 0x000ea4000c101b00 */
[----:B--2---:R-:W-:-:S05]  /*4d050*/  IADD3 R8, P0, PT, R32, 0x30, RZ ;  /* 0x0000003020087810 */ /* 0x004fca0007f1e0ff */
[----:B------:R-:W-:-:S05]  /*4d060*/  IMAD.X R9, RZ, RZ, R33, P0 ;  /* 0x000000ffff097224 */ /* 0x000fca00000e0621 */
[----:B------:R0:W-:Y:S03]  /*4d070*/  ST.E.64 desc[UR4][R30.64+0x8], R8 ;  /* 0x000008081e007985 */ /* 0x0001e6000c101b04 */
.L_x_1387:
[----:B------:R-:W-:Y:S05]  /*4d080*/  BSYNC B2 ;  /* 0x0000000000027941 */ /* 0x000fea0003800000 */
.L_x_1386:
        /* <DEDUP_REMOVED lines=54> */
.L_x_1392:
[----:B------:R-:W-:Y:S05]  /*4d3f0*/  BSYNC B2 ;  /* 0x0000000000027941 */ /* 0x000fea0003800000 */
.L_x_1391:
        /* <DEDUP_REMOVED lines=40> */
.L_x_1394:
[----:B------:R-:W-:Y:S05]  /*4d680*/  BSYNC B2 ;  /* 0x0000000000027941 */ /* 0x000fea0003800000 */
.L_x_1393:
[----:B------:R-:W-:Y:S02]  /*4d690*/  R2UR UR4, R36 ;  /* 0x00000000240472ca */ /* 0x000fe400000e0000 */
[----:B------:R-:W-:Y:S02]  /*4d6a0*/  R2UR UR5, R37 ;  /* 0x00000000250572ca */ /* 0x000fe400000e0000 */
[----:B------:R-:W-:-:S11]  /*4d6b0*/  PRMT R15, RZ, 0x7610, R15 ;  /* 0x00007610ff0f7816 */ /* 0x000fd6000000000f */
[----:B------:R4:W-:Y:S01]  /*4d6c0*/  ST.E desc[UR4][R28.64], R11 ;  /* 0x0000000b1c007985 */ /* 0x0009e2000c101904 */
[----:B------:R-:W-:Y:S05]  /*4d6d0*/  BRA `(.L_x_1384) ;  /* 0x0000000000147947 */ /* 0x000fea0003800000 */
.L_x_1385:
[----:B------:R-:W-:Y:S02]  /*4d6e0*/  R2UR UR4, R36 ;  /* 0x00000000240472ca */ /* 0x000fe400000e0000 */
[----:B------:R-:W-:Y:S02]  /*4d6f0*/  R2UR UR5, R37 ;  /* 0x00000000250572ca */ /* 0x000fe400000e0000 */
[----:B------:R-:W-:-:S05]  /*4d700*/  IADD3 R8, P0, PT, R8, R12, RZ ;  /* 0x0000000c08087210 */ /* 0x000fca0007f1e0ff */
[----:B------:R-:W-:-:S06]  /*4d710*/  IMAD.X R9, RZ, RZ, R9, P0 ;  /* 0x000000ffff097224 */ /* 0x000fcc00000e0609 */
[----:B------:R0:W5:Y:S02]  /*4d720*/  LD.E.U8 R15, desc[UR4][R8.64+0x20] ;  /* 0x00002004080f7980 */ /* 0x000164000c101100 */
.L_x_1384:
[----:B------:R-:W-:Y:S05]  /*4d730*/  BSYNC B1 ;  /* 0x0000000000017941 */ /* 0x000fea0003800000 */
.L_x_1383:
        /* <DEDUP_REMOVED lines=31> */
.L_x_1402:
[----:B------:R-:W0:Y:S02]  /*4d930*/  LDS.64 R32, [R9+0x8] ;  /* 0x0000080009207984 */ /* 0x000e240000000a00 */
[----:B0-----:R-:W-:-:S05]  /*4d940*/  IADD3 R34, P0, PT, R32, 0x30, RZ ;  /* 0x0000003020227810 */ /* 0x001fca0007f1e0ff */
[----:B------:R-:W-:-:S07]  /*4d950*/  IMAD.X R35, RZ, RZ, R33, P0 ;  /* 0x000000ffff237224 */ /* 0x000fce00000e0621 */
[----:B------:R-:W0:Y:S02]  /*4d960*/  ATOMS.CAST.SPIN.64 P0, [R9+0x8], R32, R34 ;  /* 0x000008200900758d */ /* 0x000e240001800422 */
[----:B0-----:R-:W-:Y:S05]  /*4d970*/  @!P0 BRA `(.L_x_1402) ;  /* 0xfffffffc00ec8947 */ /* 0x001fea000383ffff */
[----:B------:R-:W-:Y:S05]  /*4d980*/  BSYNC B3 ;  /* 0x0000000000037941 */ /* 0x000fea0003800000 */
.L_x_1401:
[----:B------:R-:W-:Y:S05]  /*4d990*/  BRA `(.L_x_1399) ;  /* 0x0000000000187947 */ /* 0x000fea0003800000 */
.L_x_1400:
[----:B------:R-:W-:Y:S02]  /*4d9a0*/  R2UR UR4, R36 ;  /* 0x00000000240472ca */ /* 0x000fe400000e0000 */
[----:B------:R-:W-:-:S13]  /*4d9b0*/  R2UR UR5, R37 ;  /* 0x00000000250572ca */ /* 0x000fda00000e0000 */
[----:B------:R-:W2:Y:S02]  /*4d9c0*/  LD.E.64 R32, desc[UR4][R30.64+0x8] ;  /* 0x000008041e207980 */ /* 0x000ea4000c101b00 */
[----:B--2---:R-:W-:-:S05]  /*4d9d0*/  IADD3 R8, P0, PT, R32, 0x30, RZ ;  /* 0x0000003020087810 */ /* 0x004fca0007f1e0ff */
[----:B------:R-:W-:-:S05]  /*4d9e0*/  IMAD.X R9, RZ, RZ, R33, P0 ;  /* 0x000000ffff097224 */ /* 0x000fca00000e0621 */
[----:B------:R0:W-:Y:S03]  /*4d9f0*/  ST.E.64 desc[UR4][R30.64+0x8], R8 ;  /* 0x000008081e007985 */ /* 0x0001e6000c101b04 */
.L_x_1399:
[----:B------:R-:W-:Y:S05]  /*4da00*/  BSYNC B2 ;  /* 0x0000000000027941 */ /* 0x000fea0003800000 */
.L_x_1398:
        /* <DEDUP_REMOVED lines=54> */
.L_x_1404:
[----:B------:R-:W-:Y:S05]  /*4dd70*/  BSYNC B2 ;  /* 0x0000000000027941 */ /* 0x000fea0003800000 */
.L_x_1403:
        /* <DEDUP_REMOVED lines=40> */
.L_x_1406:
[----:B------:R-:W-:Y:S05]  /*4e000*/  BSYNC B2 ;  /* 0x0000000000027941 */ /* 0x000fea0003800000 */
.L_x_1405:
[----:B------:R-:W-:Y:S02]  /*4e010*/  R2UR UR4, R36 ;  /* 0x00000000240472ca */ /* 0x000fe400000e0000 */
[----:B------:R-:W-:-:S13]  /*4e020*/  R2UR UR5, R37 ;  /* 0x00000000250572ca */ /* 0x000fda00000e0000 */
[----:B------:R2:W-:Y:S01]  /*4e030*/  ST.E desc[UR4][R28.64], R11 ;  /* 0x0000000b1c007985 */ /* 0x0005e2000c101904 */
[----:B------:R-:W-:Y:S05]  /*4e040*/  BRA `(.L_x_1396) ;  /* 0x0000000000207947 */ /* 0x000fea0003800000 */
.L_x_1397:
        /* <DEDUP_REMOVED lines=8> */
.L_x_1396:
[----:B------:R-:W-:Y:S05]  /*4e0d0*/  BSYNC B1 ;  /* 0x0000000000017941 */ /* 0x000fea0003800000 */
.L_x_1395:
[----:B------:R-:W-:Y:S02]  /*4e0e0*/  VIADD R13, R13, 0x1 ;  /* 0x000000010d0d7836 */ /* 0x000fe40000000000 */
[----:B------:R-:W-:Y:S01]  /*4e0f0*/  VIADD R12, R12, 0x4 ;  /* 0x000000040c0c7836 */ /* 0x000fe20000000000 */
[----:B------:R-:W-:Y:S06]  /*4e100*/  @P2 BRA `(.L_x_1407) ;  /* 0xffffffec001c2947 */ /* 0x000fec000383ffff */
.L_x_1342:
[----:B------:R-:W-:Y:S05]  /*4e110*/  BSYNC B4 ;  /* 0x0000000000047941 */ /* 0x000fea0003800000 */
.L_x_1339:
        /* <DEDUP_REMOVED lines=15> */
.L_x_1333:
[----:B------:R-:W-:Y:S05]  /*4e210*/  BSYNC B0 ;  /* 0x0000000000007941 */ /* 0x000fea0003800000 */
.L_x_1332:
[----:B------:R-:W-:Y:S02]  /*4e220*/  ISETP.NE.AND P0, PT, R3, -0x1, PT ;  /* 0xffffffff0300780c */ /* 0x000fe40003f05270 */
[----:B------:R-:W-:-:S11]  /*4e230*/  ISETP.NE.AND P1, PT, R7, -0x1, PT ;  /* 0xffffffff0700780c */ /* 0x000fd60003f25270 */
[C---:B------:R-:W-:Y:S01]  /*4e240*/  @!P0 R2UR UR4, R36.reuse ;  /* 0x00000000240482ca */ /* 0x040fe200000e0000 */
[----:B------:R-:W-:Y:S01]  /*4e250*/  @!P0 IMAD.MOV.U32 R5, RZ, RZ, 0x5368 ;  /* 0x00005368ff058424 */ /* 0x000fe200078e00ff */
[C---:B------:R-:W-:Y:S01]  /*4e260*/  @!P0 R2UR UR5, R37.reuse ;  /* 0x00000000250582ca */ /* 0x040fe200000e0000 */
[----:B------:R-:W-:Y:S01]  /*4e270*/  @!P0 IMAD.MOV.U32 R17, RZ, RZ, RZ ;  /* 0x000000ffff118224 */ /* 0x000fe200078e00ff */
        /* <DEDUP_REMOVED lines=8> */
[----:B0-----:R-:W0:Y:S02]  /*4e300*/  @P0 LDS.64 R8, [R0] ;  /* 0x0000000000080984 */ /* 0x001e240000000a00 */
        /* <DEDUP_REMOVED lines=8> */
[----:B------:R-:W3:Y:S01]  /*4e390*/  @P1 LDS.64 R10, [R0] ;  /* 0x00000000000a1984 */ /* 0x000ee20000000a00 */
[----:B------:R-:W-:-:S02]  /*4e3a0*/  R2UR UR6, R36 ;  /* 0x00000000240672ca */ /* 0x000fc400000e0000 */
[----:B------:R-:W-:Y:S01]  /*4e3b0*/  R2UR UR7, R37 ;  /* 0x00000000250772ca */ /* 0x000fe200000e0000 */
[----:B------:R-:W-:Y:S01]  /*4e3c0*/  @!P1 IMAD.MOV.U32 R5, RZ, RZ, RZ ;  /* 0x000000ffff059224 */ /* 0x000fe200078e00ff */
[----:B-----5:R4:W0:Y:S01]  /*4e3d0*/  LDS.64 R14, [R0+0x8] ;  /* 0x00000800000e7984 */ /* 0x0208220000000a00 */
[----:B---3--:R-:W-:-:S05]  /*4e3e0*/  @P1 IMAD.WIDE R10, R7, 0x10, R10 ;  /* 0x00000010070a1825 */ /* 0x008fca00078e020a */
[----:B------:R-:W2:Y:S04]  /*4e3f0*/  @P1 LD.E R27, desc[UR4][R10.64+0x28] ;  /* 0x000028040a1b1980 */ /* 0x000ea8000c101900 */
[----:B------:R4:W5:Y:S01]  /*4e400*/  @P1 LD.E R5, desc[UR4][R10.64+0x20] ;  /* 0x000020040a051980 */ /* 0x000962000c101900 */
[----:B--2---:R-:W-:-:S05]  /*4e410*/  IMAD.IADD R7, R2, 0x1, R27 ;  /* 0x0000000102077824 */ /* 0x004fca00078e021b */
[----:B------:R-:W-:-:S04]  /*4e420*/  LEA R33, R7, 0x20, 0x2 ;  /* 0x0000002007217811 */ /* 0x000fc800078e10ff */
[----:B-1----:R-:W-:-:S04]  /*4e430*/  SHF.R.S32.HI R12, RZ, 0x1f, R33 ;  /* 0x0000001fff0c7819 */ /* 0x002fc80000011421 */
        /* <DEDUP_REMOVED lines=17> */
[----:B0---4-:R-:W-:Y:S06]  /*4e550*/  @P0 BRA `(.L_x_1409) ;  /* 0x0000000000500947 */ /* 0x011fec0003800000 */
[----:B------:R-:W0:Y:S02]  /*4e560*/  QSPC.E.S P0, RZ, [R30+0x8] ;  /* 0x000008001eff73aa */ /* 0x000e240000000500 */
[----:B0-----:R-:W-:Y:S05]  /*4e570*/  @!P0 BRA `(.L_x_1410) ;  /* 0x0000000000308947 */ /* 0x001fea0003800000 */
[----:B------:R-:W-:Y:S01]  /*4e580*/  IMAD.MOV.U32 R8, RZ, RZ, R30 ;  /* 0x000000ffff087224 */ /* 0x000fe200078e001e */
[----:B------:R-:W-:Y:S04]  /*4e590*/  BSSY B1, `(.L_x_1411) ;  /* 0x0000007000017945 */ /* 0x000fe80003800000 */
[----:B------:R-:W-:-:S07]  /*4e5a0*/  MOV R3, R8 ;  /* 0x0000000800037202 */ /* 0x000fce0000000f00 */
.L_x_1412:
[----:B------:R-:W0:Y:S02]  /*4e5b0*/  LDS.64 R8, [R3+0x8] ;  /* 0x0000080003087984 */ /* 0x000e240000000a00 */
[----:B0-----:R-:W-:-:S05]  /*4e5c0*/  IADD3 R10, P0, PT, R12, R8, RZ ;  /* 0x000000080c0a7210 */ /* 0x001fca0007f1e0ff */
[----:B------:R-:W-:-:S07]  /*4e5d0*/  IMAD.X R11, R13, 0x1, R9, P0 ;  /* 0x000000010d0b7824 */ /* 0x000fce00000e0609 */
[----:B------:R-:W0:Y:S02]  /*4e5e0*/  ATOMS.CAST.SPIN.64 P0, [R3+0x8], R8, R10 ;  /* 0x000008080300758d */ /* 0x000e24000180040a */
[----:B0-----:R-:W-:Y:S05]  /*4e5f0*/  @!P0 BRA `(.L_x_1412) ;  /* 0xfffffffc00ec8947 */ /* 0x001fea000383ffff */
[----:B------:R-:W-:Y:S05]  /*4e600*/  BSYNC B1 ;  /* 0x0000000000017941 */ /* 0x000fea0003800000 */
.L_x_1411:
[----:B------:R-:W-:Y:S02]  /*4e610*/  IMAD.MOV.U32 R34, RZ, RZ, R8 ;  /* 0x000000ffff227224 */ /* 0x000fe400078e0008 */
[----:B------:R-:W-:Y:S01]  /*4e620*/  IMAD.MOV.U32 R35, RZ, RZ, R9 ;  /* 0x000000ffff237224 */ /* 0x000fe200078e0009 */
[----:B------:R-:W-:Y:S06]  /*4e630*/  BRA `(.L_x_1409) ;  /* 0x0000000000187947 */ /* 0x000fec0003800000 */
.L_x_1410:
[----:B------:R-:W-:Y:S02]  /*4e640*/  R2UR UR4, R36 ;  /* 0x00000000240472ca */ /* 0x000fe400000e0000 */
[----:B------:R-:W-:-:S13]  /*4e650*/  R2UR UR5, R37 ;  /* 0x00000000250572ca */ /* 0x000fda00000e0000 */
[----:B------:R-:W2:Y:S02]  /*4e660*/  LD.E.64 R34, desc[UR4][R30.64+0x8] ;  /* 0x000008041e227980 */ /* 0x000ea4000c101b00 */
[----:B--2---:R-:W-:-:S05]  /*4e670*/  IADD3 R8, P0, PT, R12, R34, RZ ;  /* 0x000000220c087210 */ /* 0x004fca0007f1e0ff */
[----:B------:R-:W-:-:S05]  /*4e680*/  IMAD.X R9, R13, 0x1, R35, P0 ;  /* 0x000000010d097824 */ /* 0x000fca00000e0623 */
[----:B------:R0:W-:Y:S03]  /*4e690*/  ST.E.64 desc[UR4][R30.64+0x8], R8 ;  /* 0x000008081e007985 */ /* 0x0001e6000c101b04 */
.L_x_1409:
[----:B------:R-:W-:Y:S05]  /*4e6a0*/  BSYNC B0 ;  /* 0x0000000000007941 */ /* 0x000fea0003800000 */
.L_x_1408:
        /* <DEDUP_REMOVED lines=43> */
[----:B------:R-:W-:Y:S02]  /*4e960*/  IMAD.MOV.U32 R18, RZ, RZ, RZ ;  /* 0x000000ffff127224 */ /* 0x000fe400078e00ff */
[----:B------:R-:W-:Y:S02]  /*4e970*/  IMAD.MOV.U32 R32, RZ, RZ, RZ ;  /* 0x000000ffff207224 */ /* 0x000fe400078e00ff */
[----:B-1----:R-:W-:-:S07]  /*4e980*/  IMAD.MOV R33, RZ, RZ, -R16 ;  /* 0x000000ffff217224 */ /* 0x002fce00078e0a10 */
.L_x_1442:
        /* <DEDUP_REMOVED lines=29> */
.L_x_1423:
[----:B------:R-:W0:Y:S02]  /*4eb60*/  LDS.64 R12, [R9+0x8] ;  /* 0x00000800090c7984 */ /* 0x000e240000000a00 */
[----:B0-----:R-:W-:-:S05]  /*4eb70*/  IADD3 R14, P0, PT, R12, 0x30, RZ ;  /* 0x000000300c0e7810 */ /* 0x001fca0007f1e0ff */
[----:B------:R-:W-:-:S07]  /*4eb80*/  IMAD.X R15, RZ, RZ, R13, P0 ;  /* 0x000000ffff0f7224 */ /* 0x000fce00000e060d */
[----:B------:R-:W0:Y:S02]  /*4eb90*/  ATOMS.CAST.SPIN.64 P0, [R9+0x8], R12, R14 ;  /* 0x0000080c0900758d */ /* 0x000e24000180040e */
[----:B0-----:R-:W-:Y:S05]  /*4eba0*/  @!P0 BRA `(.L_x_1423) ;  /* 0xfffffffc00ec8947 */ /* 0x001fea000383ffff */
[----:B------:R-:W-:Y:S05]  /*4ebb0*/  BSYNC B4 ;  /* 0x0000000000047941 */ /* 0x000fea0003800000 */
.L_x_1422:
[----:B------:R-:W-:Y:S05]  /*4ebc0*/  BRA `(.L_x_1420) ;  /* 0x0000000000187947 */ /* 0x000fea0003800000 */
.L_x_1421:
[----:B------:R-:W-:Y:S02]  /*4ebd0*/  R2UR UR4, R36 ;  /* 0x00000000240472ca */ /* 0x000fe400000e0000 */
[----:B------:R-:W-:-:S13]  /*4ebe0*/  R2UR UR5, R37 ;  /* 0x00000000250572ca */ /* 0x000fda00000e0000 */
[----:B------:R-:W2:Y:S02]  /*4ebf0*/  LD.E.64 R12, desc[UR4][R30.64+0x8] ;  /* 0x000008041e0c7980 */ /* 0x000ea4000c101b00 */
[----:B--2---:R-:W-:-:S05]  /*4ec00*/  IADD3 R8, P0, PT, R12, 0x30, RZ ;  /* 0x000000300c087810 */ /* 0x004fca0007f1e0ff */
[----:B------:R-:W-:-:S05]  /*4ec10*/  IMAD.X R9, RZ, RZ, R13, P0 ;  /* 0x000000ffff097224 */ /* 0x000fca00000e060d */
[----:B------:R0:W-:Y:S03]  /*4ec20*/  ST.E.64 desc[UR4][R30.64+0x8], R8 ;  /* 0x000008081e007985 */ /* 0x0001e6000c101b04 */
.L_x_1420:
[----:B------:R-:W-:Y:S05]  /*4ec30*/  BSYNC B3 ;  /* 0x0000000000037941 */ /* 0x000fea0003800000 */
.L_x_1419:
        /* <DEDUP_REMOVED lines=54> */
.L_x_1425:
[----:B------:R-:W-:Y:S05]  /*4efa0*/  BSYNC B3 ;  /* 0x0000000000037941 */ /* 0x000fea0003800000 */
.L_x_1424:
        /* <DEDUP_REMOVED lines=40> */
.L_x_1427:
[----:B------:R-:W-:Y:S05]  /*4f230*/  BSYNC B3 ;  /* 0x0000000000037941 */ /* 0x000fea0003800000 */
.L_x_1426:
[----:B------:R-:W-:Y:S02]  /*4f240*/  R2UR UR4, R36 ;  /* 0x00000000240472ca */ /* 0x000fe400000e0000 */
[----:B------:R-:W-:-:S13]  /*4f250*/  R2UR UR5, R37 ;  /* 0x00000000250572ca */ /* 0x000fda00000e0000 */
[----:B------:R2:W-:Y:S01]  /*4f260*/  ST.E desc[UR4][R28.64], R11 ;  /* 0x0000000b1c007985 */ /* 0x0005e2000c101904 */
[----:B------:R-:W-:Y:S05]  /*4f270*/  BRA `(.L_x_1428) ;  /* 0x0000000000207947 */ /* 0x000fea0003800000 */
.L_x_1418:
        /* <DEDUP_REMOVED lines=8> */
.L_x_1428:
[----:B------:R-:W-:Y:S05]  /*4f300*/  BSYNC B2 ;  /* 0x0000000000027941 */ /* 0x000fea0003800000 */
.L_x_1417:
[----:B------:R-:W4:Y:S01]  /*4f310*/  S2UR UR5, SR_CgaCtaId ;  /* 0x00000000000579c3 */ /* 0x000f220000008800 */
[----:B------:R-:W-:Y:S02]  /*4f320*/  UMOV UR4, 0x400 ;  /* 0x0000040000047882 */ /* 0x000fe40000000000 */
[----:B----4-:R-:W-:Y:S01]  /*4f330*/  ULEA UR4, UR5, UR4, 0x18 ;  /* 0x0000000405047291 */ /* 0x010fe2000f8ec0ff */
[----:B------:R-:W-:-:S05]  /*4f340*/  R2UR UR5, R37 ;  /* 0x00000000250572ca */ /* 0x000fca00000e0000 */
[----:B------:R-:W-:Y:S01]  /*4f350*/  IMAD.U32 R0, RZ, RZ, UR4 ;  /* 0x00000004ff007e24 */ /* 0x000fe2000f8e00ff */
[----:B------:R-:W-:-:S04]  /*4f360*/  R2UR UR4, R36 ;  /* 0x00000000240472ca */ /* 0x000fc800000e0000 */
[----:B0123--:R-:W0:Y:S02]  /*4f370*/  LDS.128 R8, [R0] ;  /* 0x0000000000087984 */ /* 0x00fe240000000c00 */
        /* <DEDUP_REMOVED lines=19> */
.L_x_1435:
[----:B------:R-:W0:Y:S02]  /*4f4b0*/  LDS.64 R12, [R9+0x8] ;  /* 0x00000800090c7984 */ /* 0x000e240000000a00 */
[----:B0-----:R-:W-:-:S05]  /*4f4c0*/  IADD3 R14, P0, PT, R12, 0x30, RZ ;  /* 0x000000300c0e7810 */ /* 0x001fca0007f1e0ff */
[----:B------:R-:W-:-:S07]  /*4f4d0*/  IMAD.X R15, RZ, RZ, R13, P0 ;  /* 0x000000ffff0f7224 */ /* 0x000fce00000e060d */
[----:B------:R-:W0:Y:S02]  /*4f4e0*/  ATOMS.CAST.SPIN.64 P0, [R9+0x8], R12, R14 ;  /* 0x0000080c0900758d */ /* 0x000e24000180040e */
[----:B0-----:R-:W-:Y:S05]  /*4f4f0*/  @!P0 BRA `(.L_x_1435) ;  /* 0xfffffffc00ec8947 */ /* 0x001fea000383ffff */
[----:B------:R-:W-:Y:S05]  /*4f500*/  BSYNC B4 ;  /* 0x0000000000047941 */ /* 0x000fea0003800000 */
.L_x_1434:
[----:B------:R-:W-:Y:S05]  /*4f510*/  BRA `(.L_x_1432) ;  /* 0x0000000000187947 */ /* 0x000fea0003800000 */
.L_x_1433:
[----:B------:R-:W-:Y:S02]  /*4f520*/  R2UR UR4, R36 ;  /* 0x00000000240472ca */ /* 0x000fe400000e0000 */
[----:B------:R-:W-:-:S13]  /*4f530*/  R2UR UR5, R37 ;  /* 0x00000000250572ca */ /* 0x000fda00000e0000 */
[----:B------:R-:W2:Y:S02]  /*4f540*/  LD.E.64 R12, desc[UR4][R30.64+0x8] ;  /* 0x000008041e0c7980 */ /* 0x000ea4000c101b00 */
[----:B--2---:R-:W-:-:S05]  /*4f550*/  IADD3 R8, P0, PT, R12, 0x30, RZ ;  /* 0x000000300c087810 */ /* 0x004fca0007f1e0ff */
[----:B------:R-:W-:-:S05]  /*4f560*/  IMAD.X R9, RZ, RZ, R13, P0 ;  /* 0x000000ffff097224 */ /* 0x000fca00000e060d */
[----:B------:R0:W-:Y:S03]  /*4f570*/  ST.E.64 desc[UR4][R30.64+0x8], R8 ;  /* 0x000008081e007985 */ /* 0x0001e6000c101b04 */
.L_x_1432:
[----:B------:R-:W-:Y:S05]  /*4f580*/  BSYNC B3 ;  /* 0x0000000000037941 */ /* 0x000fea0003800000 */
.L_x_1431:
        /* <DEDUP_REMOVED lines=51> */
.L_x_1437:
[----:B------:R-:W-:Y:S01]  /*4f8c0*/  R2UR UR4, R36 ;  /* 0x00000000240472ca */ /* 0x000fe200000e0000 */
[----:B------:R-:W-:Y:S01]  /*4f8d0*/  IMAD.MOV.U32 R9, RZ, RZ, 0x5272 ;  /* 0x00005272ff097424 */ /* 0x000fe200078e00ff */
[----:B------:R-:W-:Y:S01]  /*4f8e0*/  R2UR UR5, R37 ;  /* 0x00000000250572ca */ /* 0x000fe200000e0000 */
[----:B------:R-:W-:Y:S01]  /*4f8f0*/  IMAD.MOV.U32 R13, RZ, RZ, -0x1 ;  /* 0xffffffffff0d7424 */ /* 0x000fe200078e00ff */
[----:B------:R-:W-:-:S11]  /*4f900*/  PLOP3.LUT P0, PT, PT, PT, PT, 0x8, 0x80 ;  /* 0x000000000080781c */ /* 0x000fd60003f0e170 */
[----:B------:R0:W-:Y:S02]  /*4f910*/  ST.E desc[UR4][R28.64], R9 ;  /* 0x000000091c007985 */ /* 0x0001e4000c101904 */
.L_x_1438:
[----:B------:R-:W-:Y:S05]  /*4f920*/  BSYNC B3 ;  /* 0x0000000000037941 */ /* 0x000fea0003800000 */
.L_x_1436:
        /* <DEDUP_REMOVED lines=39> */
.L_x_1440:
[----:B------:R-:W-:Y:S05]  /*4fba0*/  BSYNC B3 ;  /* 0x0000000000037941 */ /* 0x000fea0003800000 */
.L_x_1439:
[----:B------:R-:W-:Y:S02]  /*4fbb0*/  R2UR UR4, R36 ;  /* 0x00000000240472ca */ /* 0x000fe400000e0000 */
[----:B------:R-:W-:-:S13]  /*4fbc0*/  R2UR UR5, R37 ;  /* 0x00000000250572ca */ /* 0x000fda00000e0000 */
[----:B------:R2:W-:Y:S01]  /*4fbd0*/  ST.E desc[UR4][R28.64], R11 ;  /* 0x0000000b1c007985 */ /* 0x0005e2000c101904 */
[----:B------:R-:W-:Y:S05]  /*4fbe0*/  BRA `(.L_x_1441) ;  /* 0x0000000000247947 */ /* 0x000fea0003800000 */
.L_x_1430:
        /* <DEDUP_REMOVED lines=9> */
.L_x_1441:
[----:B------:R-:W-:Y:S05]  /*4fc80*/  BSYNC B2 ;  /* 0x0000000000027941 */ /* 0x000fea0003800000 */
.L_x_1429:
[----:B------:R-:W-:Y:S02]  /*4fc90*/  VIADD R32, R32, 0x2 ;  /* 0x0000000220207836 */ /* 0x000fe40000000000 */
[----:B------:R-:W-:Y:S01]  /*4fca0*/  VIADD R18, R18, 0x8 ;  /* 0x0000000812127836 */ /* 0x000fe20000000000 */
[----:B------:R-:W-:Y:S06]  /*4fcb0*/  @P2 BRA `(.L_x_1442) ;  /* 0xffffffec00342947 */ /* 0x000fec000383ffff */
.L_x_1416:
[----:B------:R-:W-:Y:S05]  /*4fcc0*/  BSYNC B0 ;  /* 0x0000000000007941 */ /* 0x000fea0003800000 */
.L_x_1415:
[----:B-1----:R-:W-:-:S04]  /*4fcd0*/  LOP3.LUT R7, R7, 0x1, RZ, 0xc0, !PT ;  /* 0x0000000107077812 */ /* 0x002fc800078ec0ff */
[----:B------:R-:W-:-:S13]  /*4fce0*/  ISETP.NE.U32.AND P0, PT, R7, 0x1, PT ;  /* 0x000000010700780c */ /* 0x000fda0003f05070 */
[----:B------:R-:W-:Y:S05]  /*4fcf0*/  @P0 BRA `(.L_x_1414) ;  /* 0x0000000800440947 */ /* 0x000fea0003800000 */
[----:B0-2---:R-:W0:Y:S01]  /*4fd00*/  LDS.128 R8, [R0] ;  /* 0x0000000000087984 */ /* 0x005e220000000c00 */
        /* <DEDUP_REMOVED lines=20> */
.L_x_1448:
[----:B------:R-:W0:Y:S02]  /*4fe50*/  LDS.64 R12, [R9+0x8] ;  /* 0x00000800090c7984 */ /* 0x000e240000000a00 */
[----:B0-----:R-:W-:-:S05]  /*4fe60*/  IADD3 R14, P0, PT, R12, 0x30, RZ ;  /* 0x000000300c0e7810 */ /* 0x001fca0007f1e0ff */
[----:B------:R-:W-:-:S07]  /*4fe70*/  IMAD.X R15, RZ, RZ, R13, P0 ;  /* 0x000000ffff0f7224 */ /* 0x000fce00000e060d */
[----:B------:R-:W0:Y:S02]  /*4fe80*/  ATOMS.CAST.SPIN.64 P0, [R9+0x8], R12, R14 ;  /* 0x0000080c0900758d */ /* 0x000e24000180040e */
[----:B0-----:R-:W-:Y:S05]  /*4fe90*/  @!P0 BRA `(.L_x_1448) ;  /* 0xfffffffc00ec8947 */ /* 0x001fea000383ffff */
[----:B------:R-:W-:Y:S05]  /*4fea0*/  BSYNC B2 ;  /* 0x0000000000027941 */ /* 0x000fea0003800000 */
.L_x_1447:
[----:B------:R-:W-:Y:S05]  /*4feb0*/  BRA `(.L_x_1445) ;  /* 0x0000000000187947 */ /* 0x000fea0003800000 */
.L_x_1446:
[----:B------:R-:W-:Y:S02]  /*4fec0*/  R2UR UR4, R36 ;  /* 0x00000000240472ca */ /* 0x000fe400000e0000 */
[----:B------:R-:W-:-:S13]  /*4fed0*/  R2UR UR5, R37 ;  /* 0x00000000250572ca */ /* 0x000fda00000e0000 */
[----:B------:R-:W2:Y:S02]  /*4fee0*/  LD.E.64 R12, desc[UR4][R30.64+0x8] ;  /* 0x000008041e0c7980 */ /* 0x000ea4000c101b00 */
[----:B--2---:R-:W-:-:S05]  /*4fef0*/  IADD3 R8, P0, PT, R12, 0x30, RZ ;  /* 0x000000300c087810 */ /* 0x004fca0007f1e0ff */
[----:B------:R-:W-:-:S05]  /*4ff00*/  IMAD.X R9, RZ, RZ, R13, P0 ;  /* 0x000000ffff097224 */ /* 0x000fca00000e060d */
[----:B------:R0:W-:Y:S03]  /*4ff10*/  ST.E.64 desc[UR4][R30.64+0x8], R8 ;  /* 0x000008081e007985 */ /* 0x0001e6000c101b04 */
.L_x_1445:
[----:B------:R-:W-:Y:S05]  /*4ff20*/  BSYNC B0 ;  /* 0x0000000000007941 */ /* 0x000fea0003800000 */
.L_x_1444:
[C---:B------:R-:W-:Y:S01]  /*4ff30*/  IADD3 R7, P0, PT, R12.reuse, 0x38, RZ ;  /* 0x000000380c077810 */ /* 0x040fe20007f1e0ff */
[----:B------:R-:W-:Y:S01]  /*4ff40*/  BSSY B0, `(.L_x_1449) ;  /* 0x0000038000007945 */ /* 0x000fe20003800000 */
[--C-:B------:R-:W-:Y:S02]  /*4ff50*/  SHF.R.U64 R14, R12, 0x4, R13.reuse ;  /* 0x000000040c0e7819 */ /* 0x100fe4000000120d */
[----:B------:R-:W-:Y:S01]  /*4ff60*/  ISETP.GE.U32.AND P1, PT, R7, R10, PT ;  /* 0x0000000a0700720c */ /* 0x000fe20003f26070 */
[----:B------:R-:W-:Y:S01]  /*4ff70*/  IMAD.X R7, RZ, RZ, R13, P0 ;  /* 0x000000ffff077224 */ /* 0x000fe200000e060d */
[----:B------:R-:W-:-:S04]  /*4ff80*/  ISETP.NE.AND P0, PT, R14, -0x1, PT ;  /* 0xffffffff0e00780c */ /* 0x000fc80003f05270 */
[----:B------:R-:W-:-:S13]  /*4ff90*/  ISETP.GE.U32.OR.EX P0, PT, R7, R11, !P0, P1 ;  /* 0x0000000b0700720c */ /* 0x000fda0004706510 */
[----:B------:R-:W-:Y:S05]  /*4ffa0*/  @P0 BRA `(.L_x_1450) ;  /* 0x0000000000ac0947 */ /* 0x000fea0003800000 */
        /* <DEDUP_REMOVED lines=40> */
[----:B--2---:R-:W-:Y:S01]  /*50230*/  ISETP.EQ.AND P0, PT, R7, RZ, PT ;  /* 0x000000ff0700720c */ /* 0x004fe20003f02270 */
[----:B------:R-:W-:Y:S01]  /*50240*/  IMAD.MOV.U32 R7, RZ, RZ, R14 ;  /* 0x000000ffff077224 */ /* 0x000fe200078e000e */
[----:B-1----:R-:W-:Y:S11]  /*50250*/  BRA `(.L_x_1451) ;  /* 0x0000000000187947 */ /* 0x002ff60003800000 */
.L_x_1450:
[----:B------:R-:W-:Y:S01]  /*50260*/  R2UR UR4, R36 ;  /* 0x00000000240472ca */ /* 0x000fe200000e0000 */
[----:B0-----:R-:W-:Y:S01]  /*50270*/  IMAD.MOV.U32 R9, RZ, RZ, 0x5272 ;  /* 0x00005272ff097424 */ /* 0x001fe200078e00ff */
[----:B------:R-:W-:Y:S01]  /*50280*/  R2UR UR5, R37 ;  /* 0x00000000250572ca */ /* 0x000fe200000e0000 */
[----:B------:R-:W-:Y:S01]  /*50290*/  IMAD.MOV.U32 R7, RZ, RZ, -0x1 ;  /* 0xffffffffff077424 */ /* 0x000fe200078e00ff */
[----:B------:R-:W-:-:S11]  /*502a0*/  PLOP3.LUT P0, PT, PT, PT, PT, 0x8, 0x80 ;  /* 0x000000000080781c */ /* 0x000fd60003f0e170 */
[----:B------:R0:W-:Y:S02]  /*502b0*/  ST.E desc[UR4][R28.64], R9 ;  /* 0x000000091c007985 */ /* 0x0001e4000c101904 */
.L_x_1451:
[----:B------:R-:W-:Y:S05]  /*502c0*/  BSYNC B0 ;  /* 0x0000000000007941 */ /* 0x000fea0003800000 */
.L_x_1449:
        /* <DEDUP_REMOVED lines=39> */
.L_x_1453:
[----:B------:R-:W-:Y:S05]  /*50540*/  BSYNC B0 ;  /* 0x0000000000007941 */ /* 0x000fea0003800000 */
.L_x_1452:
[----:B------:R-:W-:Y:S02]  /*50550*/  R2UR UR4, R36 ;  /* 0x00000000240472ca */ /* 0x000fe400000e0000 */
[----:B------:R-:W-:-:S13]  /*50560*/  R2UR UR5, R37 ;  /* 0x00000000250572ca */ /* 0x000fda00000e0000 */
[----:B------:R4:W-:Y:S01]  /*50570*/  ST.E desc[UR4][R28.64], R11 ;  /* 0x0000000b1c007985 */ /* 0x0009e2000c101904 */
[----:B------:R-:W-:Y:S05]  /*50580*/  BRA `(.L_x_1414) ;  /* 0x0000000000207947 */ /* 0x000fea0003800000 */
.L_x_1443:
        /* <DEDUP_REMOVED lines=8> */
.L_x_1414:
[----:B------:R-:W-:Y:S05]  /*50610*/  BSYNC B1 ;  /* 0x0000000000017941 */ /* 0x000fea0003800000 */
.L_x_1413:
[----:B------:R-:W-:Y:S01]  /*50620*/  ISETP.GE.AND P0, PT, R2, 0x1, PT ;  /* 0x000000010200780c */ /* 0x000fe20003f06270 */
[----:B------:R-:W-:-:S12]  /*50630*/  BSSY B0, `(.L_x_1454) ;  /* 0x000013e000007945 */ /* 0x000fd80003800000 */
[----:B------:R-:W-:Y:S05]  /*50640*/  @!P0 BRA `(.L_x_1455) ;  /* 0x0000001000f08947 */ /* 0x000fea0003800000 */
[----:B------:R-:W-:Y:S02]  /*50650*/  IMAD.MOV R0, RZ, RZ, -R2 ;  /* 0x000000ffff007224 */ /* 0x000fe400078e0a02 */
[----:B-1----:R-:W-:Y:S02]  /*50660*/  IMAD.MOV.U32 R7, RZ, RZ, RZ ;  /* 0x000000ffff077224 */ /* 0x002fe400078e00ff */
[----:B------:R-:W-:-:S07]  /*50670*/  IMAD.MOV.U32 R12, RZ, RZ, RZ ;  /* 0x000000ffff0c7224 */ /* 0x000fce00078e00ff */
.L_x_1480:
[----:B------:R-:W-:Y:S01]  /*50680*/  ISETP.NE.AND P0, PT, R17, -0x1, PT ;  /* 0xffffffff1100780c */ /* 0x000fe20003f05270 */
[----:B------:R-:W-:Y:S05]  /*50690*/  YIELD ;  /* 0x0000000000007946 */ /* 0x000fea0003800000 */
[----:B------:R-:W-:Y:S01]  /*506a0*/  VIADD R0, R0, 0x1 ;  /* 0x0000000100007836 */ /* 0x000fe20000000000 */
[----:B------:R-:W-:Y:S04]  /*506b0*/  BSSY B1, `(.L_x_1456) ;  /* 0x0000098000017945 */ /* 0x000fe80003800000 */
[----:B------:R-:W-:-:S02]  /*506c0*/  ISETP.NE.AND P2, PT, R0, RZ, PT ;  /* 0x000000ff0000720c */ /* 0x000fc40003f45270 */
[----:B------:R-:W-:Y:S01]  /*506d0*/  @!P0 R2UR UR4, R36 ;  /* 0x00000000240482ca */ /* 0x000fe200000e0000 */
[----:B01-3--:R-:W-:Y:S01]  /*506e0*/  @!P0 IMAD.MOV.U32 R9, RZ, RZ, 0x5368 ;  /* 0x00005368ff098424 */ /* 0x00bfe200078e00ff */
        /* <DEDUP_REMOVED lines=28> */
.L_x_1463:
[----:B------:R-:W0:Y:S02]  /*508b0*/  LDS.64 R32, [R9+0x8] ;  /* 0x0000080009207984 */ /* 0x000e240000000a00 */
[----:B0-----:R-:W-:-:S05]  /*508c0*/  IADD3 R34, P0, PT, R32, 0x30, RZ ;  /* 0x0000003020227810 */ /* 0x001fca0007f1e0ff */
[----:B------:R-:W-:-:S07]  /*508d0*/  IMAD.X R35, RZ, RZ, R33, P0 ;  /* 0x000000ffff237224 */ /* 0x000fce00000e0621 */
[----:B------:R-:W0:Y:S02]  /*508e0*/  ATOMS.CAST.SPIN.64 P0, [R9+0x8], R32, R34 ;  /* 0x000008200900758d */ /* 0x000e240001800422 */
[----:B0-----:R-:W-:Y:S05]  /*508f0*/  @!P0 BRA `(.L_x_1463) ;  /* 0xfffffffc00ec8947 */ /* 0x001fea000383ffff */
[----:B------:R-:W-:Y:S05]  /*50900*/  BSYNC B3 ;  /* 0x0000000000037941 */ /* 0x000fea0003800000 */
.L_x_1462:
[----:B------:R-:W-:Y:S05]  /*50910*/  BRA `(.L_x_1460) ;  /* 0x0000000000187947 */ /* 0x000fea0003800000 */
.L_x_1461:
[----:B------:R-:W-:Y:S02]  /*50920*/  R2UR UR4, R36 ;  /* 0x00000000240472ca */ /* 0x000fe400000e0000 */
[----:B------:R-:W-:-:S13]  /*50930*/  R2UR UR5, R37 ;  /* 0x00000000250572ca */ /* 0x000fda00000e0000 */
[----:B------:R-:W2:Y:S02]  /*50940*/  LD.E.64 R32, desc[UR4][R30.64+0x8] ;  /* 0x000008041e207980 */ /* 0x000ea4000c101b00 */
[----:B--2---:R-:W-:-:S05]  /*50950*/  IADD3 R8, P0, PT, R32, 0x30, RZ ;  /* 0x0000003020087810 */ /* 0x004fca0007f1e0ff */
[----:B------:R-:W-:-:S05]  /*50960*/  IMAD.X R9, RZ, RZ, R33, P0 ;  /* 0x000000ffff097224 */ /* 0x000fca00000e0621 */
[----:B------:R0:W-:Y:S03]  /*50970*/  ST.E.64 desc[UR4][R30.64+0x8], R8 ;  /* 0x000008081e007985 */ /* 0x0001e6000c101b04 */
.L_x_1460:
[----:B------:R-:W-:Y:S05]  /*50980*/  BSYNC B2 ;  /* 0x0000000000027941 */ /* 0x000fea0003800000 */
.L_x_1459:
        /* <DEDUP_REMOVED lines=54> */
.L_x_1465:
[----:B------:R-:W-:Y:S05]  /*50cf0*/  BSYNC B2 ;  /* 0x0000000000027941 */ /* 0x000fea0003800000 */
.L_x_1464:
        /* <DEDUP_REMOVED lines=40> */
.L_x_1467:
[----:B------:R-:W-:Y:S05]  /*50f80*/  BSYNC B2 ;  /* 0x0000000000027941 */ /* 0x000fea0003800000 */
.L_x_1466:
[----:B------:R-:W-:Y:S02]  /*50f90*/  R2UR UR4, R36 ;  /* 0x00000000240472ca */ /* 0x000fe400000e0000 */
[----:B------:R-:W-:Y:S02]  /*50fa0*/  R2UR UR5, R37 ;  /* 0x00000000250572ca */ /* 0x000fe400000e0000 */
[----:B------:R-:W-:-:S11]  /*50fb0*/  PRMT R13, RZ, 0x7610, R13 ;  /* 0x00007610ff0d7816 */ /* 0x000fd6000000000d */
[----:B------:R3:W-:Y:S01]  /*50fc0*/  ST.E desc[UR4][R28.64], R11 ;  /* 0x0000000b1c007985 */ /* 0x0007e2000c101904 */
[----:B------:R-:W-:Y:S05]  /*50fd0*/  BRA `(.L_x_1457) ;  /* 0x0000000000147947 */ /* 0x000fea0003800000 */
.L_x_1458:
[----:B------:R-:W-:Y:S02]  /*50fe0*/  R2UR UR4, R36 ;  /* 0x00000000240472ca */ /* 0x000fe400000e0000 */
[----:B------:R-:W-:Y:S02]  /*50ff0*/  R2UR UR5, R37 ;  /* 0x00000000250572ca */ /* 0x000fe400000e0000 */
[----:B------:R-:W-:-:S05]  /*51000*/  IADD3 R8, P0, PT, R8, R7, RZ ;  /* 0x0000000708087210 */ /* 0x000fca0007f1e0ff */
[----:B------:R-:W-:-:S06]  /*51010*/  IMAD.X R9, RZ, RZ, R9, P0 ;  /* 0x000000ffff097224 */ /* 0x000fcc00000e0609 */
[----:B------:R1:W5:Y:S02]  /*51020*/  LD.E.U8 R13, desc[UR4][R8.64+0x20] ;  /* 0x00002004080d7980 */ /* 0x000364000c101100 */
.L_x_1457:
[----:B------:R-:W-:Y:S05]  /*51030*/  BSYNC B1 ;  /* 0x0000000000017941 */ /* 0x000fea0003800000 */
.L_x_1456:
        /* <DEDUP_REMOVED lines=31> */
.L_x_1475:
[----:B------:R-:W0:Y:S02]  /*51230*/  LDS.64 R32, [R9+0x8] ;  /* 0x0000080009207984 */ /* 0x000e240000000a00 */
[----:B0-----:R-:W-:-:S05]  /*51240*/  IADD3 R34, P0, PT, R32, 0x30, RZ ;  /* 0x0000003020227810 */ /* 0x001fca0007f1e0ff */
[----:B------:R-:W-:-:S07]  /*51250*/  IMAD.X R35, RZ, RZ, R33, P0 ;  /* 0x000000ffff237224 */ /* 0x000fce00000e0621 */
[----:B------:R-:W0:Y:S02]  /*51260*/  ATOMS.CAST.SPIN.64 P0, [R9+0x8], R32, R34 ;  /* 0x000008200900758d */ /* 0x000e240001800422 */
[----:B0-----:R-:W-:Y:S05]  /*51270*/  @!P0 BRA `(.L_x_1475) ;  /* 0xfffffffc00ec8947 */ /* 0x001fea000383ffff */
[----:B------:R-:W-:Y:S05]  /*51280*/  BSYNC B3 ;  /* 0x0000000000037941 */ /* 0x000fea0003800000 */
.L_x_1474:
[----:B------:R-:W-:Y:S05]  /*51290*/  BRA `(.L_x_1472) ;  /* 0x0000000000187947 */ /* 0x000fea0003800000 */
.L_x_1473:
[----:B------:R-:W-:Y:S02]  /*512a0*/  R2UR UR4, R36 ;  /* 0x00000000240472ca */ /* 0x000fe400000e0000 */
[----:B------:R-:W-:-:S13]  /*512b0*/  R2UR UR5, R37 ;  /* 0x00000000250572ca */ /* 0x000fda00000e0000 */
[----:B------:R-:W2:Y:S02]  /*512c0*/  LD.E.64 R32, desc[UR4][R30.64+0x8] ;  /* 0x000008041e207980 */ /* 0x000ea4000c101b00 */
[----:B--2---:R-:W-:-:S05]  /*512d0*/  IADD3 R8, P0, PT, R32, 0x30, RZ ;  /* 0x0000003020087810 */ /* 0x004fca0007f1e0ff */
[----:B------:R-:W-:-:S05]  /*512e0*/  IMAD.X R9, RZ, RZ, R33, P0 ;  /* 0x000000ffff097224 */ /* 0x000fca00000e0621 */
[----:B------:R0:W-:Y:S03]  /*512f0*/  ST.E.64 desc[UR4][R30.64+0x8], R8 ;  /* 0x000008081e007985 */ /* 0x0001e6000c101b04 */
.L_x_1472:
[----:B------:R-:W-:Y:S05]  /*51300*/  BSYNC B2 ;  /* 0x0000000000027941 */ /* 0x000fea0003800000 */
.L_x_1471:
        /* <DEDUP_REMOVED lines=54> */
.L_x_1477:
[----:B------:R-:W-:Y:S05]  /*51670*/  BSYNC B2 ;  /* 0x0000000000027941 */ /* 0x000fea0003800000 */
.L_x_1476:
        /* <DEDUP_REMOVED lines=40> */
.L_x_1479:
[----:B------:R-:W-:Y:S05]  /*51900*/  BSYNC B2 ;  /* 0x0000000000027941 */ /* 0x000fea0003800000 */
.L_x_1478:
[----:B------:R-:W-:Y:S02]  /*51910*/  R2UR UR4, R36 ;  /* 0x00000000240472ca */ /* 0x000fe400000e0000 */
[----:B------:R-:W-:-:S13]  /*51920*/  R2UR UR5, R37 ;  /* 0x00000000250572ca */ /* 0x000fda00000e0000 */
[----:B------:R2:W-:Y:S01]  /*51930*/  ST.E desc[UR4][R28.64], R11 ;  /* 0x0000000b1c007985 */ /* 0x0005e2000c101904 */
[----:B------:R-:W-:Y:S05]  /*51940*/  BRA `(.L_x_1469) ;  /* 0x0000000000207947 */ /* 0x000fea0003800000 */
.L_x_1470:
        /* <DEDUP_REMOVED lines=8> */
.L_x_1469:
[----:B------:R-:W-:Y:S05]  /*519d0*/  BSYNC B1 ;  /* 0x0000000000017941 */ /* 0x000fea0003800000 */
.L_x_1468:
[----:B------:R-:W-:Y:S02]  /*519e0*/  VIADD R12, R12, 0x1 ;  /* 0x000000010c0c7836 */ /* 0x000fe40000000000 */
[----:B------:R-:W-:Y:S01]  /*519f0*/  VIADD R7, R7, 0x4 ;  /* 0x0000000407077836 */ /* 0x000fe20000000000 */
[----:B------:R-:W-:Y:S06]  /*51a00*/  @P2 BRA `(.L_x_1480) ;  /* 0xffffffec001c2947 */ /* 0x000fec000383ffff */
.L_x_1455:
[----:B------:R-:W-:Y:S05]  /*51a10*/  BSYNC B0 ;  /* 0x0000000000007941 */ /* 0x000fea0003800000 */
.L_x_1454:
[----:B------:R-:W-:Y:S01]  /*51a20*/  ISETP.GE.AND P0, PT, R27, 0x1, PT ;  /* 0x000000011b00780c */ /* 0x000fe20003f06270 */
[----:B------:R-:W-:-:S12]  /*51a30*/  BSSY B0, `(.L_x_1481) ;  /* 0x0000142000007945 */ /* 0x000fd80003800000 */
[----:B------:R-:W-:Y:S05]  /*51a40*/  @!P0 BRA `(.L_x_1482) ;  /* 0x0000001400008947 */ /* 0x000fea0003800000 */
[----:B------:R-:W-:Y:S02]  /*51a50*/  IMAD.MOV R27, RZ, RZ, -R27 ;  /* 0x000000ffff1b7224 */ /* 0x000fe400078e0a1b */
[----:B------:R-:W-:Y:S02]  /*51a60*/  IMAD.SHL.U32 R0, R2, 0x4, RZ ;  /* 0x0000000402007824 */ /* 0x000fe400078e00ff */
[----:B-1----:R-:W-:Y:S02]  /*51a70*/  IMAD.MOV.U32 R7, RZ, RZ, RZ ;  /* 0x000000ffff077224 */ /* 0x002fe400078e00ff */
[----:B------:R-:W-:-:S07]  /*51a80*/  IMAD.MOV.U32 R12, RZ, RZ, RZ ;  /* 0x000000ffff0c7224 */ /* 0x000fce00078e00ff */
.L_x_1507:
[----:B-----5:R-:W-:Y:S01]  /*51a90*/  ISETP.NE.AND P0, PT, R5, -0x1, PT ;  /* 0xffffffff0500780c */ /* 0x020fe20003f05270 */
[----:B------:R-:W-:Y:S05]  /*51aa0*/  YIELD ;  /* 0x0000000000007946 */ /* 0x000fea0003800000 */
[----:B------:R-:W-:Y:S01]  /*51ab0*/  VIADD R27, R27, 0x1 ;  /* 0x000000011b1b7836 */ /* 0x000fe20000000000 */
[----:B------:R-:W-:Y:S04]  /*51ac0*/  BSSY B1, `(.L_x_1483) ;  /* 0x0000098000017945 */ /* 0x000fe80003800000 */
[----:B------:R-:W-:-:S02]  /*51ad0*/  ISETP.NE.AND P2, PT, R27, RZ, PT ;  /* 0x000000ff1b00720c */ /* 0x000fc40003f45270 */
[----:B------:R-:W-:Y:S01]  /*51ae0*/  @!P0 R2UR UR4, R36 ;  /* 0x00000000240482ca */ /* 0x000fe200000e0000 */
[----:B01-3--:R-:W-:Y:S01]  /*51af0*/  @!P0 IMAD.MOV.U32 R9, RZ, RZ, 0x5368 ;  /* 0x00005368ff098424 */ /* 0x00bfe200078e00ff */
        /* <DEDUP_REMOVED lines=28> */
.L_x_1490:
[----:B------:R-:W0:Y:S02]  /*51cc0*/  LDS.64 R32, [R9+0x8] ;  /* 0x0000080009207984 */ /* 0x000e240000000a00 */
[----:B0-----:R-:W-:-:S05]  /*51cd0*/  IADD3 R34, P0, PT, R32, 0x30, RZ ;  /* 0x0000003020227810 */ /* 0x001fca0007f1e0ff */
[----:B------:R-:W-:-:S07]  /*51ce0*/  IMAD.X R35, RZ, RZ, R33, P0 ;  /* 0x000000ffff237224 */ /* 0x000fce00000e0621 */
[----:B------:R-:W0:Y:S02]  /*51cf0*/  ATOMS.CAST.SPIN.64 P0, [R9+0x8], R32, R34 ;  /* 0x000008200900758d */ /* 0x000e240001800422 */
[----:B0-----:R-:W-:Y:S05]  /*51d00*/  @!P0 BRA `(.L_x_1490) ;  /* 0xfffffffc00ec8947 */ /* 0x001fea000383ffff */
[----:B------:R-:W-:Y:S05]  /*51d10*/  BSYNC B3 ;  /* 0x0000000000037941 */ /* 0x000fea0003800000 */
.L_x_1489:
[----:B------:R-:W-:Y:S05]  /*51d20*/  BRA `(.L_x_1487) ;  /* 0x0000000000187947 */ /* 0x000fea0003800000 */
.L_x_1488:
[----:B------:R-:W-:Y:S02]  /*51d30*/  R2UR UR4, R36 ;  /* 0x00000000240472ca */ /* 0x000fe400000e0000 */
[----:B------:R-:W-:-:S13]  /*51d40*/  R2UR UR5, R37 ;  /* 0x00000000250572ca */ /* 0x000fda00000e0000 */
[----:B------:R-:W2:Y:S02]  /*51d50*/  LD.E.64 R32, desc[UR4][R30.64+0x8] ;  /* 0x000008041e207980 */ /* 0x000ea4000c101b00 */
[----:B--2---:R-:W-:-:S05]  /*51d60*/  IADD3 R8, P0, PT, R32, 0x30, RZ ;  /* 0x0000003020087810 */ /* 0x004fca0007f1e0ff */
[----:B------:R-:W-:-:S05]  /*51d70*/  IMAD.X R9, RZ, RZ, R33, P0 ;  /* 0x000000ffff097224 */ /* 0x000fca00000e0621 */
[----:B------:R0:W-:Y:S03]  /*51d80*/  ST.E.64 desc[UR4][R30.64+0x8], R8 ;  /* 0x000008081e007985 */ /* 0x0001e6000c101b04 */
.L_x_1487:
[----:B------:R-:W-:Y:S05]  /*51d90*/  BSYNC B2 ;  /* 0x0000000000027941 */ /* 0x000fea0003800000 */
.L_x_1486:
        /* <DEDUP_REMOVED lines=54> */
.L_x_1492:
[----:B------:R-:W-:Y:S05]  /*52100*/  BSYNC B2 ;  /* 0x0000000000027941 */ /* 0x000fea0003800000 */
.L_x_1491:
        /* <DEDUP_REMOVED lines=40> */
.L_x_1494:
[----:B------:R-:W-:Y:S05]  /*52390*/  BSYNC B2 ;  /* 0x0000000000027941 */ /* 0x000fea0003800000 */
.L_x_1493:
[----:B------:R-:W-:Y:S02]  /*523a0*/  R2UR UR4, R36 ;  /* 0x00000000240472ca */ /* 0x000fe400000e0000 */
[----:B------:R-:W-:Y:S02]  /*523b0*/  R2UR UR5, R37 ;  /* 0x00000000250572ca */ /* 0x000fe400000e0000 */
[----:B------:R-:W-:-:S11]  /*523c0*/  PRMT R13, RZ, 0x7610, R13 ;  /* 0x00007610ff0d7816 */ /* 0x000fd6000000000d */
[----:B------:R3:W-:Y:S01]  /*523d0*/  ST.E desc[UR4][R28.64], R11 ;  /* 0x0000000b1c007985 */ /* 0x0007e2000c101904 */
[----:B------:R-:W-:Y:S05]  /*523e0*/  BRA `(.L_x_1484) ;  /* 0x0000000000147947 */ /* 0x000fea0003800000 */
.L_x_1485:
[----:B------:R-:W-:Y:S02]  /*523f0*/  R2UR UR4, R36 ;  /* 0x00000000240472ca */ /* 0x000fe400000e0000 */
[----:B------:R-:W-:Y:S02]  /*52400*/  R2UR UR5, R37 ;  /* 0x00000000250572ca */ /* 0x000fe400000e0000 */
[----:B------:R-:W-:-:S05]  /*52410*/  IADD3 R8, P0, PT, R8, R7, RZ ;  /* 0x0000000708087210 */ /* 0x000fca0007f1e0ff */
[----:B------:R-:W-:-:S06]  /*52420*/  IMAD.X R9, RZ, RZ, R9, P0 ;  /* 0x000000ffff097224 */ /* 0x000fcc00000e0609 */
[----:B------:R1:W5:Y:S02]  /*52430*/  LD.E.U8 R13, desc[UR4][R8.64+0x20] ;  /* 0x00002004080d7980 */ /* 0x000364000c101100 */
.L_x_1484:
[----:B------:R-:W-:Y:S05]  /*52440*/  BSYNC B1 ;  /* 0x0000000000017941 */ /* 0x000fea0003800000 */
.L_x_1483:
        /* <DEDUP_REMOVED lines=32> */
.L_x_1502:
[----:B------:R-:W0:Y:S02]  /*52650*/  LDS.64 R32, [R9+0x8] ;  /* 0x0000080009207984 */ /* 0x000e240000000a00 */
[----:B0-----:R-:W-:-:S05]  /*52660*/  IADD3 R34, P0, PT, R32, 0x30, RZ ;  /* 0x0000003020227810 */ /* 0x001fca0007f1e0ff */
[----:B------:R-:W-:-:S07]  /*52670*/  IMAD.X R35, RZ, RZ, R33, P0 ;  /* 0x000000ffff237224 */ /* 0x000fce00000e0621 */
[----:B------:R-:W0:Y:S02]  /*52680*/  ATOMS.CAST.SPIN.64 P0, [R9+0x8], R32, R34 ;  /* 0x000008200900758d */ /* 0x000e240001800422 */
[----:B0-----:R-:W-:Y:S05]  /*52690*/  @!P0 BRA `(.L_x_1502) ;  /* 0xfffffffc00ec8947 */ /* 0x001fea000383ffff */
[----:B------:R-:W-:Y:S05]  /*526a0*/  BSYNC B3 ;  /* 0x0000000000037941 */ /* 0x000fea0003800000 */
.L_x_1501:
[----:B------:R-:W-:Y:S05]  /*526b0*/  BRA `(.L_x_1499) ;  /* 0x0000000000187947 */ /* 0x000fea0003800000 */
.L_x_1500:
[----:B------:R-:W-:Y:S02]  /*526c0*/  R2UR UR4, R36 ;  /* 0x00000000240472ca */ /* 0x000fe400000e0000 */
[----:B------:R-:W-:-:S13]  /*526d0*/  R2UR UR5, R37 ;  /* 0x00000000250572ca */ /* 0x000fda00000e0000 */
[----:B------:R-:W2:Y:S02]  /*526e0*/  LD.E.64 R32, desc[UR4][R30.64+0x8] ;  /* 0x000008041e207980 */ /* 0x000ea4000c101b00 */
[----:B--2---:R-:W-:-:S05]  /*526f0*/  IADD3 R8, P0, PT, R32, 0x30, RZ ;  /* 0x0000003020087810 */ /* 0x004fca0007f1e0ff */
[----:B------:R-:W-:-:S05]  /*52700*/  IMAD.X R9, RZ, RZ, R33, P0 ;  /* 0x000000ffff097224 */ /* 0x000fca00000e0621 */
[----:B------:R0:W-:Y:S03]  /*52710*/  ST.E.64 desc[UR4][R30.64+0x8], R8 ;  /* 0x000008081e007985 */ /* 0x0001e6000c101b04 */
.L_x_1499:
[----:B------:R-:W-:Y:S05]  /*52720*/  BSYNC B2 ;  /* 0x0000000000027941 */ /* 0x000fea0003800000 */
.L_x_1498:
        /* <DEDUP_REMOVED lines=54> */
.L_x_1504:
[----:B------:R-:W-:Y:S05]  /*52a90*/  BSYNC B2 ;  /* 0x0000000000027941 */ /* 0x000fea0003800000 */
.L_x_1503:
        /* <DEDUP_REMOVED lines=40> */
.L_x_1506:
[----:B------:R-:W-:Y:S05]  /*52d20*/  BSYNC B2 ;  /* 0x0000000000027941 */ /* 0x000fea0003800000 */
.L_x_1505:
[----:B------:R-:W-:Y:S02]  /*52d30*/  R2UR UR4, R36 ;  /* 0x00000000240472ca */ /* 0x000fe400000e0000 */
[----:B------:R-:W-:-:S13]  /*52d40*/  R2UR UR5, R37 ;  /* 0x00000000250572ca */ /* 0x000fda00000e0000 */
[----:B------:R2:W-:Y:S01]  /*52d50*/  ST.E desc[UR4][R28.64], R11 ;  /* 0x0000000b1c007985 */ /* 0x0005e2000c101904 */
[----:B------:R-:W-:Y:S05]  /*52d60*/  BRA `(.L_x_1496) ;  /* 0x0000000000207947 */ /* 0x000fea0003800000 */
.L_x_1497:
        /* <DEDUP_REMOVED lines=8> */
.L_x_1496:
[----:B------:R-:W-:Y:S05]  /*52df0*/  BSYNC B1 ;  /* 0x0000000000017941 */ /* 0x000fea0003800000 */
.L_x_1495:
[----:B------:R-:W-:Y:S02]  /*52e00*/  VIADD R12, R12, 0x1 ;  /* 0x000000010c0c7836 */ /* 0x000fe40000000000 */
[----:B------:R-:W-:Y:S02]  /*52e10*/  VIADD R0, R0, 0x4 ;  /* 0x0000000400007836 */ /* 0x000fe40000000000 */
[----:B------:R-:W-:Y:S02]  /*52e20*/  VIADD R2, R2, 0x1 ;  /* 0x0000000102027836 */ /* 0x000fe40000000000 */
[----:B------:R-:W-:Y:S01]  /*52e30*/  VIADD R7, R7, 0x4 ;  /* 0x0000000407077836 */ /* 0x000fe20000000000 */
[----:B------:R-:W-:Y:S06]  /*52e40*/  @P2 BRA `(.L_x_1507) ;  /* 0xffffffec00102947 */ /* 0x000fec000383ffff */
.L_x_1482:
[----:B------:R-:W-:Y:S05]  /*52e50*/  BSYNC B0 ;  /* 0x0000000000007941 */ /* 0x000fea0003800000 */
.L_x_1481:
        /* <DEDUP_REMOVED lines=19> */
.L_x_1512:
[----:B------:R-:W0:Y:S02]  /*52f90*/  LDS.64 R12, [R11+0x8] ;  /* 0x000008000b0c7984 */ /* 0x000e240000000a00 */
[----:B0-----:R-:W-:-:S05]  /*52fa0*/  IADD3 R14, P0, PT, R12, 0x30, RZ ;  /* 0x000000300c0e7810 */ /* 0x001fca0007f1e0ff */
[----:B------:R-:W-:-:S07]  /*52fb0*/  IMAD.X R15, RZ, RZ, R13, P0 ;  /* 0x000000ffff0f7224 */ /* 0x000fce00000e060d */
[----:B------:R-:W0:Y:S02]  /*52fc0*/  ATOMS.CAST.SPIN.64 P0, [R11+0x8], R12, R14 ;  /* 0x0000080c0b00758d */ /* 0x000e24000180040e */
[----:B0-----:R-:W-:Y:S05]  /*52fd0*/  @!P0 BRA `(.L_x_1512) ;  /* 0xfffffffc00ec8947 */ /* 0x001fea000383ffff */
[----:B------:R-:W-:Y:S05]  /*52fe0*/  BSYNC B1 ;  /* 0x0000000000017941 */ /* 0x000fea0003800000 */
.L_x_1511:
[----:B------:R-:W-:Y:S05]  /*52ff0*/  BRA `(.L_x_1509) ;  /* 0x0000000000187947 */ /* 0x000fea0003800000 */
.L_x_1510:
[----:B------:R-:W-:Y:S02]  /*53000*/  R2UR UR4, R36 ;  /* 0x00000000240472ca */ /* 0x000fe400000e0000 */
[----:B------:R-:W-:-:S13]  /*53010*/  R2UR UR5, R37 ;  /* 0x00000000250572ca */ /* 0x000fda00000e0000 */
[----:B------:R-:W2:Y:S02]  /*53020*/  LD.E.64 R12, desc[UR4][R30.64+0x8] ;  /* 0x000008041e0c7980 */ /* 0x000ea4000c101b00 */
[----:B--2---:R-:W-:-:S05]  /*53030*/  IADD3 R10, P0, PT, R12, 0x30, RZ ;  /* 0x000000300c0a7810 */ /* 0x004fca0007f1e0ff */
[----:B------:R-:W-:-:S05]  /*53040*/  IMAD.X R11, RZ, RZ, R13, P0 ;  /* 0x000000ffff0b7224 */ /* 0x000fca00000e060d */
[----:B------:R0:W-:Y:S03]  /*53050*/  ST.E.64 desc[UR4][R30.64+0x8], R10 ;  /* 0x0000080a1e007985 */ /* 0x0001e6000c101b04 */
.L_x_1509:
[----:B------:R-:W-:Y:S05]  /*53060*/  BSYNC B0 ;  /* 0x0000000000007941 */ /* 0x000fea0003800000 */
.L_x_1508:
        /* <DEDUP_REMOVED lines=15> */
[----:B-1----:R-:W-:Y:S01]  /*53160*/  IMAD.MOV.U32 R5, RZ, RZ, 0xb5a ;  /* 0x00000b5aff057424 */ /* 0x002fe200078e00ff */
        /* <DEDUP_REMOVED lines=49> */
.L_x_1519:
[----:B------:R-:W0:Y:S02]  /*53480*/  LDS.64 R12, [R9+0x8] ;  /* 0x00000800090c7984 */ /* 0x000e240000000a00 */
[----:B0-----:R-:W-:-:S05]  /*53490*/  IADD3 R14, P0, PT, R32, R12, RZ ;  /* 0x0000000c200e7210 */ /* 0x001fca0007f1e0ff */
[----:B------:R-:W-:-:S07]  /*534a0*/  IMAD.X R15, R33, 0x1, R13, P0 ;  /* 0x00000001210f7824 */ /* 0x000fce00000e060d */
[----:B------:R-:W0:Y:S02]  /*534b0*/  ATOMS.CAST.SPIN.64 P0, [R9+0x8], R12, R14 ;  /* 0x0000080c0900758d */ /* 0x000e24000180040e */
[----:B0-----:R-:W-:Y:S05]  /*534c0*/  @!P0 BRA `(.L_x_1519) ;  /* 0xfffffffc00ec8947 */ /* 0x001fea000383ffff */
[----:B------:R-:W-:Y:S05]  /*534d0*/  BSYNC B2 ;  /* 0x0000000000027941 */ /* 0x000fea0003800000 */
.L_x_1518:
[----:B------:R-:W-:Y:S05]  /*534e0*/  BRA `(.L_x_1516) ;  /* 0x0000000000187947 */ /* 0x000fea0003800000 */
.L_x_1517:
[----:B------:R-:W-:Y:S02]  /*534f0*/  R2UR UR4, R36 ;  /* 0x00000000240472ca */ /* 0x000fe400000e0000 */
[----:B------:R-:W-:-:S13]  /*53500*/  R2UR UR5, R37 ;  /* 0x00000000250572ca */ /* 0x000fda00000e0000 */
[----:B------:R-:W2:Y:S02]  /*53510*/  LD.E.64 R12, desc[UR4][R30.64+0x8] ;  /* 0x000008041e0c7980 */ /* 0x000ea4000c101b00 */
[----:B--2---:R-:W-:-:S05]  /*53520*/  IADD3 R8, P0, PT, R32, R12, RZ ;  /* 0x0000000c20087210 */ /* 0x004fca0007f1e0ff */
[----:B------:R-:W-:-:S05]  /*53530*/  IMAD.X R9, R33, 0x1, R13, P0 ;  /* 0x0000000121097824 */ /* 0x000fca00000e060d */
[----:B------:R0:W-:Y:S03]  /*53540*/  ST.E.64 desc[UR4][R30.64+0x8], R8 ;  /* 0x000008081e007985 */ /* 0x0001e6000c101b04 */
.L_x_1516:
[----:B------:R-:W-:Y:S05]  /*53550*/  BSYNC B1 ;  /* 0x0000000000017941 */ /* 0x000fea0003800000 */
.L_x_1515:
        /* <DEDUP_REMOVED lines=41> */
[----:B0-----:R-:W-:-:S11]  /*537f0*/  IMAD.MOV.U32 R7, RZ, RZ, RZ ;  /* 0x000000ffff077224 */ /* 0x001fd600078e00ff */
[----:B------:R-:W-:Y:S05]  /*53800*/  @!P0 BRA `(.L_x_1525) ;  /* 0x0000001000dc8947 */ /* 0x000fea0003800000 */
[----:B------:R-:W-:Y:S01]  /*53810*/  LOP3.LUT R7, R2, 0x7ffffffe, RZ, 0xc0, !PT ;  /* 0x7ffffffe02077812 */ /* 0x000fe200078ec0ff */
[----:B------:R-:W-:Y:S02]  /*53820*/  IMAD.MOV.U32 R17, RZ, RZ, RZ ;  /* 0x000000ffff117224 */ /* 0x000fe400078e00ff */
[----:B------:R-:W-:Y:S02]  /*53830*/  IMAD.MOV.U32 R18, RZ, RZ, RZ ;  /* 0x000000ffff127224 */ /* 0x000fe400078e00ff */
[----:B------:R-:W-:-:S07]  /*53840*/  IMAD.MOV R27, RZ, RZ, -R7 ;  /* 0x000000ffff1b7224 */ /* 0x000fce00078e0a07 */
.L_x_1551:
        /* <DEDUP_REMOVED lines=29> */
.L_x_1532:
[----:B------:R-:W0:Y:S02]  /*53a20*/  LDS.64 R12, [R9+0x8] ;  /* 0x00000800090c7984 */ /* 0x000e240000000a00 */
[----:B0-----:R-:W-:-:S05]  /*53a30*/  IADD3 R14, P0, PT, R12, 0x30, RZ ;  /* 0x000000300c0e7810 */ /* 0x001fca0007f1e0ff */
[----:B------:R-:W-:-:S07]  /*53a40*/  IMAD.X R15, RZ, RZ, R13, P0 ;  /* 0x000000ffff0f7224 */ /* 0x000fce00000e060d */
[----:B------:R-:W0:Y:S02]  /*53a50*/  ATOMS.CAST.SPIN.64 P0, [R9+0x8], R12, R14 ;  /* 0x0000080c0900758d */ /* 0x000e24000180040e */
[----:B0-----:R-:W-:Y:S05]  /*53a60*/  @!P0 BRA `(.L_x_1532) ;  /* 0xfffffffc00ec8947 */ /* 0x001fea000383ffff */
[----:B------:R-:W-:Y:S05]  /*53a70*/  BSYNC B6 ;  /* 0x0000000000067941 */ /* 0x000fea0003800000 */
.L_x_1531:
[----:B------:R-:W-:Y:S05]  /*53a80*/  BRA `(.L_x_1529) ;  /* 0x0000000000187947 */ /* 0x000fea0003800000 */
.L_x_1530:
[----:B------:R-:W-:Y:S02]  /*53a90*/  R2UR UR4, R36 ;  /* 0x00000000240472ca */ /* 0x000fe400000e0000 */
[----:B------:R-:W-:-:S13]  /*53aa0*/  R2UR UR5, R37 ;  /* 0x00000000250572ca */ /* 0x000fda00000e0000 */
[----:B------:R-:W2:Y:S02]  /*53ab0*/  LD.E.64 R12, desc[UR4][R30.64+0x8] ;  /* 0x000008041e0c7980 */ /* 0x000ea4000c101b00 */
[----:B--2---:R-:W-:-:S05]  /*53ac0*/  IADD3 R8, P0, PT, R12, 0x30, RZ ;  /* 0x000000300c087810 */ /* 0x004fca0007f1e0ff */
[----:B------:R-:W-:-:S05]  /*53ad0*/  IMAD.X R9, RZ, RZ, R13, P0 ;  /* 0x000000ffff097224 */ /* 0x000fca00000e060d */
[----:B------:R0:W-:Y:S03]  /*53ae0*/  ST.E.64 desc[UR4][R30.64+0x8], R8 ;  /* 0x000008081e007985 */ /* 0x0001e6000c101b04 */
.L_x_1529:
[----:B------:R-:W-:Y:S05]  /*53af0*/  BSYNC B5 ;  /* 0x0000000000057941 */ /* 0x000fea0003800000 */
.L_x_1528:
        /* <DEDUP_REMOVED lines=54> */
.L_x_1534:
[----:B------:R-:W-:Y:S05]  /*53e60*/  BSYNC B5 ;  /* 0x0000000000057941 */ /* 0x000fea0003800000 */
.L_x_1533:
        /* <DEDUP_REMOVED lines=40> */
.L_x_1536:
[----:B------:R-:W-:Y:S05]  /*540f0*/  BSYNC B5 ;  /* 0x0000000000057941 */ /* 0x000fea0003800000 */
.L_x_1535:
[----:B------:R-:W-:Y:S02]  /*54100*/  R2UR UR4, R36 ;  /* 0x00000000240472ca */ /* 0x000fe400000e0000 */
[----:B------:R-:W-:-:S13]  /*54110*/  R2UR UR5, R37 ;  /* 0x00000000250572ca */ /* 0x000fda00000e0000 */
[----:B------:R2:W-:Y:S01]  /*54120*/  ST.E desc[UR4][R28.64], R11 ;  /* 0x0000000b1c007985 */ /* 0x0005e2000c101904 */
[----:B------:R-:W-:Y:S05]  /*54130*/  BRA `(.L_x_1537) ;  /* 0x0000000000207947 */ /* 0x000fea0003800000 */
.L_x_1527:
        /* <DEDUP_REMOVED lines=8> */
.L_x_1537:
[----:B------:R-:W-:Y:S05]  /*541c0*/  BSYNC B4 ;  /* 0x0000000000047941 */ /* 0x000fea0003800000 */
.L_x_1526:
        /* <DEDUP_REMOVED lines=26> */
.L_x_1544:
[----:B------:R-:W0:Y:S02]  /*54370*/  LDS.64 R12, [R9+0x8] ;  /* 0x00000800090c7984 */ /* 0x000e240000000a00 */
[----:B0-----:R-:W-:-:S05]  /*54380*/  IADD3 R14, P0, PT, R12, 0x30, RZ ;  /* 0x000000300c0e7810 */ /* 0x001fca0007f1e0ff */
[----:B------:R-:W-:-:S07]  /*54390*/  IMAD.X R15, RZ, RZ, R13, P0 ;  /* 0x000000ffff0f7224 */ /* 0x000fce00000e060d */
[----:B------:R-:W0:Y:S02]  /*543a0*/  ATOMS.CAST.SPIN.64 P0, [R9+0x8], R12, R14 ;  /* 0x0000080c0900758d */ /* 0x000e24000180040e */
[----:B0-----:R-:W-:Y:S05]  /*543b0*/  @!P0 BRA `(.L_x_1544) ;  /* 0xfffffffc00ec8947 */ /* 0x001fea000383ffff */
[----:B------:R-:W-:Y:S05]  /*543c0*/  BSYNC B6 ;  /* 0x0000000000067941 */ /* 0x000fea0003800000 */
.L_x_1543:
[----:B------:R-:W-:Y:S05]  /*543d0*/  BRA `(.L_x_1541) ;  /* 0x0000000000187947 */ /* 0x000fea0003800000 */
.L_x_1542:
[----:B------:R-:W-:Y:S02]  /*543e0*/  R2UR UR4, R36 ;  /* 0x00000000240472ca */ /* 0x000fe400000e0000 */
[----:B------:R-:W-:-:S13]  /*543f0*/  R2UR UR5, R37 ;  /* 0x00000000250572ca */ /* 0x000fda00000e0000 */
[----:B------:R-:W2:Y:S02]  /*54400*/  LD.E.64 R12, desc[UR4][R30.64+0x8] ;  /* 0x000008041e0c7980 */ /* 0x000ea4000c101b00 */
[----:B--2---:R-:W-:-:S05]  /*54410*/  IADD3 R8, P0, PT, R12, 0x30, RZ ;  /* 0x000000300c087810 */ /* 0x004fca0007f1e0ff */
[----:B------:R-:W-:-:S05]  /*54420*/  IMAD.X R9, RZ, RZ, R13, P0 ;  /* 0x000000ffff097224 */ /* 0x000fca00000e060d */
[----:B------:R0:W-:Y:S03]  /*54430*/  ST.E.64 desc[UR4][R30.64+0x8], R8 ;  /* 0x000008081e007985 */ /* 0x0001e6000c101b04 */
.L_x_1541:
[----:B------:R-:W-:Y:S05]  /*54440*/  BSYNC B5 ;  /* 0x0000000000057941 */ /* 0x000fea0003800000 */
.L_x_1540:
        /* <DEDUP_REMOVED lines=51> */
.L_x_1546:
[----:B------:R-:W-:Y:S01]  /*54780*/  R2UR UR4, R36 ;  /* 0x00000000240472ca */ /* 0x000fe200000e0000 */
[----:B------:R-:W-:Y:S01]  /*54790*/  IMAD.MOV.U32 R9, RZ, RZ, 0x5272 ;  /* 0x00005272ff097424 */ /* 0x000fe200078e00ff */
[----:B------:R-:W-:Y:S01]  /*547a0*/  R2UR UR5, R37 ;  /* 0x00000000250572ca */ /* 0x000fe200000e0000 */
[----:B------:R-:W-:Y:S01]  /*547b0*/  IMAD.MOV.U32 R13, RZ, RZ, -0x1 ;  /* 0xffffffffff0d7424 */ /* 0x000fe200078e00ff */
[----:B------:R-:W-:-:S11]  /*547c0*/  PLOP3.LUT P0, PT, PT, PT, PT, 0x8, 0x80 ;  /* 0x000000000080781c */ /* 0x000fd60003f0e170 */
[----:B------:R0:W-:Y:S02]  /*547d0*/  ST.E desc[UR4][R28.64], R9 ;  /* 0x000000091c007985 */ /* 0x0001e4000c101904 */
.L_x_1547:
[----:B------:R-:W-:Y:S05]  /*547e0*/  BSYNC B5 ;  /* 0x0000000000057941 */ /* 0x000fea0003800000 */
.L_x_1545:
        /* <DEDUP_REMOVED lines=39> */
.L_x_1549:
[----:B------:R-:W-:Y:S05]  /*54a60*/  BSYNC B5 ;  /* 0x0000000000057941 */ /* 0x000fea0003800000 */
.L_x_1548:
[----:B------:R-:W-:Y:S02]  /*54a70*/  R2UR UR4, R36 ;  /* 0x00000000240472ca */ /* 0x000fe400000e0000 */
[----:B------:R-:W-:-:S13]  /*54a80*/  R2UR UR5, R37 ;  /* 0x00000000250572ca */ /* 0x000fda00000e0000 */
[----:B------:R2:W-:Y:S01]  /*54a90*/  ST.E desc[UR4][R28.64], R11 ;  /* 0x0000000b1c007985 */ /* 0x0005e2000c101904 */
[----:B------:R-:W-:Y:S05]  /*54aa0*/  BRA `(.L_x_1550) ;  /* 0x0000000000247947 */ /* 0x000fea0003800000 */
.L_x_1539:
        /* <DEDUP_REMOVED lines=9> */
.L_x_1550:
[----:B------:R-:W-:Y:S05]  /*54b40*/  BSYNC B4 ;  /* 0x0000000000047941 */ /* 0x000fea0003800000 */
.L_x_1538:
[----:B------:R-:W-:Y:S02]  /*54b50*/  VIADD R18, R18, 0x2 ;  /* 0x0000000212127836 */ /* 0x000fe40000000000 */
[----:B------:R-:W-:Y:S01]  /*54b60*/  VIADD R17, R17, 0x8 ;  /* 0x0000000811117836 */ /* 0x000fe20000000000 */
[----:B------:R-:W-:Y:S06]  /*54b70*/  @P2 BRA `(.L_x_1551) ;  /* 0xffffffec00342947 */ /* 0x000fec000383ffff */
.L_x_1525:
[----:B------:R-:W-:Y:S05]  /*54b80*/  BSYNC B1 ;  /* 0x0000000000017941 */ /* 0x000fea0003800000 */
.L_x_1524:
        /* <DEDUP_REMOVED lines=25> */
.L_x_1558:
[----:B------:R-:W0:Y:S02]  /*54d20*/  LDS.64 R12, [R9+0x8] ;  /* 0x00000800090c7984 */ /* 0x000e240000000a00 */
[----:B0-----:R-:W-:-:S05]  /*54d30*/  IADD3 R14, P0, PT, R12, 0x30, RZ ;  /* 0x000000300c0e7810 */ /* 0x001fca0007f1e0ff */
[----:B------:R-:W-:-:S07]  /*54d40*/  IMAD.X R15, RZ, RZ, R13, P0 ;  /* 0x000000ffff0f7224 */ /* 0x000fce00000e060d */
[----:B------:R-:W0:Y:S02]  /*54d50*/  ATOMS.CAST.SPIN.64 P0, [R9+0x8], R12, R14 ;  /* 0x0000080c0900758d */ /* 0x000e24000180040e */
[----:B0-----:R-:W-:Y:S05]  /*54d60*/  @!P0 BRA `(.L_x_1558) ;  /* 0xfffffffc00ec8947 */ /* 0x001fea000383ffff */
[----:B------:R-:W-:Y:S05]  /*54d70*/  BSYNC B5 ;  /* 0x0000000000057941 */ /* 0x000fea0003800000 */
.L_x_1557:
[----:B------:R-:W-:Y:S05]  /*54d80*/  BRA `(.L_x_1555) ;  /* 0x0000000000187947 */ /* 0x000fea0003800000 */
.L_x_1556:
[----:B------:R-:W-:Y:S02]  /*54d90*/  R2UR UR4, R36 ;  /* 0x00000000240472ca */ /* 0x000fe400000e0000 */
[----:B------:R-:W-:-:S13]  /*54da0*/  R2UR UR5, R37 ;  /* 0x00000000250572ca */ /* 0x000fda00000e0000 */
[----:B------:R-:W2:Y:S02]  /*54db0*/  LD.E.64 R12, desc[UR4][R30.64+0x8] ;  /* 0x000008041e0c7980 */ /* 0x000ea4000c101b00 */
[----:B--2---:R-:W-:-:S05]  /*54dc0*/  IADD3 R8, P0, PT, R12, 0x30, RZ ;  /* 0x000000300c087810 */ /* 0x004fca0007f1e0ff */
[----:B------:R-:W-:-:S05]  /*54dd0*/  IMAD.X R9, RZ, RZ, R13, P0 ;  /* 0x000000ffff097224 */ /* 0x000fca00000e060d */
[----:B------:R0:W-:Y:S03]  /*54de0*/  ST.E.64 desc[UR4][R30.64+0x8], R8 ;  /* 0x000008081e007985 */ /* 0x0001e6000c101b04 */
.L_x_1555:
[----:B------:R-:W-:Y:S05]  /*54df0*/  BSYNC B4 ;  /* 0x0000000000047941 */ /* 0x000fea0003800000 */
.L_x_1554:
        /* <DEDUP_REMOVED lines=51> */
.L_x_1560:
[----:B------:R-:W-:Y:S01]  /*55130*/  R2UR UR4, R36 ;  /* 0x00000000240472ca */ /* 0x000fe200000e0000 */
[----:B------:R-:W-:Y:S01]  /*55140*/  IMAD.MOV.U32 R9, RZ, RZ, 0x5272 ;  /* 0x00005272ff097424 */ /* 0x000fe200078e00ff */
[----:B------:R-:W-:Y:S01]  /*55150*/  R2UR UR5, R37 ;  /* 0x00000000250572ca */ /* 0x000fe200000e0000 */
[----:B------:R-:W-:Y:S01]  /*55160*/  IMAD.MOV.U32 R13, RZ, RZ, -0x1 ;  /* 0xffffffffff0d7424 */ /* 0x000fe200078e00ff */
[----:B------:R-:W-:-:S11]  /*55170*/  PLOP3.LUT P0, PT, PT, PT, PT, 0x8, 0x80 ;  /* 0x000000000080781c */ /* 0x000fd60003f0e170 */
[----:B------:R0:W-:Y:S02]  /*55180*/  ST.E desc[UR4][R28.64], R9 ;  /* 0x000000091c007985 */ /* 0x0001e4000c101904 */
.L_x_1561:
[----:B------:R-:W-:Y:S05]  /*55190*/  BSYNC B4 ;  /* 0x0000000000047941 */ /* 0x000fea0003800000 */
.L_x_1559:
        /* <DEDUP_REMOVED lines=39> */
.L_x_1563:
[----:B------:R-:W-:Y:S05]  /*55410*/  BSYNC B4 ;  /* 0x0000000000047941 */ /* 0x000fea0003800000 */
.L_x_1562:
[----:B------:R-:W-:Y:S02]  /*55420*/  R2UR UR4, R36 ;  /* 0x00000000240472ca */ /* 0x000fe400000e0000 */
[----:B------:R-:W-:-:S13]  /*55430*/  R2UR UR5, R37 ;  /* 0x00000000250572ca */ /* 0x000fda00000e0000 */
[----:B------:R3:W-:Y:S01]  /*55440*/  ST.E desc[UR4][R28.64], R11 ;  /* 0x0000000b1c007985 */ /* 0x0007e2000c101904 */
[----:B------:R-:W-:Y:S05]  /*55450*/  BRA `(.L_x_1552) ;  /* 0x0000000000207947 */ /* 0x000fea0003800000 */
.L_x_1553:
        /* <DEDUP_REMOVED lines=8> */
.L_x_1552:
[----:B------:R-:W-:Y:S05]  /*554e0*/  BSYNC B1 ;  /* 0x0000000000017941 */ /* 0x000fea0003800000 */
.L_x_1522:
[----:B------:R-:W-:-:S13]  /*554f0*/  ISETP.GE.AND P0, PT, R2, 0x1, PT ;  /* 0x000000010200780c */ /* 0x000fda0003f06270 */
[----:B------:R-:W-:Y:S05]  /*55500*/  @!P0 BREAK B2 ;  /* 0x0000000000028942 */ /* 0x000fea0003800000 */
[----:B------:R-:W-:Y:S05]  /*55510*/  @!P0 BRA `(.L_x_1523) ;  /* 0x0000001000f08947 */ /* 0x000fea0003800000 */
[----:B------:R-:W-:Y:S05]  /*55520*/  BSYNC B2 ;  /* 0x0000000000027941 */ /* 0x000fea0003800000 */
.L_x_1521:
[----:B------:R-:W-:Y:S01]  /*55530*/  IMAD.MOV R7, RZ, RZ, -R2 ;  /* 0x000000ffff077224 */ /* 0x000fe200078e0a02 */
[----:B------:R-:W-:-:S07]  /*55540*/  CS2R R12, SRZ ;  /* 0x00000000000c7805 */ /* 0x000fce000001ff00 */
.L_x_1588:
        /* <DEDUP_REMOVED lines=35> */
.L_x_1571:
[----:B------:R-:W0:Y:S02]  /*55780*/  LDS.64 R32, [R9+0x8] ;  /* 0x0000080009207984 */ /* 0x000e240000000a00 */
[----:B0-----:R-:W-:-:S05]  /*55790*/  IADD3 R34, P0, PT, R32, 0x30, RZ ;  /* 0x0000003020227810 */ /* 0x001fca0007f1e0ff */
[----:B------:R-:W-:-:S07]  /*557a0*/  IMAD.X R35, RZ, RZ, R33, P0 ;  /* 0x000000ffff237224 */ /* 0x000fce00000e0621 */
[----:B------:R-:W0:Y:S02]  /*557b0*/  ATOMS.CAST.SPIN.64 P0, [R9+0x8], R32, R34 ;  /* 0x000008200900758d */ /* 0x000e240001800422 */
[----:B0-----:R-:W-:Y:S05]  /*557c0*/  @!P0 BRA `(.L_x_1571) ;  /* 0xfffffffc00ec8947 */ /* 0x001fea000383ffff */
[----:B------:R-:W-:Y:S05]  /*557d0*/  BSYNC B4 ;  /* 0x0000000000047941 */ /* 0x000fea0003800000 */
.L_x_1570:
[----:B------:R-:W-:Y:S05]  /*557e0*/  BRA `(.L_x_1568) ;  /* 0x0000000000187947 */ /* 0x000fea0003800000 */
.L_x_1569:
[----:B------:R-:W-:Y:S02]  /*557f0*/  R2UR UR4, R36 ;  /* 0x00000000240472ca */ /* 0x000fe400000e0000 */
[----:B------:R-:W-:-:S13]  /*55800*/  R2UR UR5, R37 ;  /* 0x00000000250572ca */ /* 0x000fda00000e0000 */
[----:B------:R-:W2:Y:S02]  /*55810*/  LD.E.64 R32, desc[UR4][R30.64+0x8] ;  /* 0x000008041e207980 */ /* 0x000ea4000c101b00 */
[----:B--2---:R-:W-:-:S05]  /*55820*/  IADD3 R8, P0, PT, R32, 0x30, RZ ;  /* 0x0000003020087810 */ /* 0x004fca0007f1e0ff */
[----:B------:R-:W-:-:S05]  /*55830*/  IMAD.X R9, RZ, RZ, R33, P0 ;  /* 0x000000ffff097224 */ /* 0x000fca00000e0621 */
[----:B------:R0:W-:Y:S03]  /*55840*/  ST.E.64 desc[UR4][R30.64+0x8], R8 ;  /* 0x000008081e007985 */ /* 0x0001e6000c101b04 */
.L_x_1568:
[----:B------:R-:W-:Y:S05]  /*55850*/  BSYNC B2 ;  /* 0x0000000000027941 */ /* 0x000fea0003800000 */
.L_x_1567:
        /* <DEDUP_REMOVED lines=54> */
.L_x_1573:
[----:B------:R-:W-:Y:S05]  /*55bc0*/  BSYNC B2 ;  /* 0x0000000000027941 */ /* 0x000fea0003800000 */
.L_x_1572:
        /* <DEDUP_REMOVED lines=40> */
.L_x_1575:
[----:B------:R-:W-:Y:S05]  /*55e50*/  BSYNC B2 ;  /* 0x0000000000027941 */ /* 0x000fea0003800000 */
.L_x_1574:
[----:B------:R-:W-:Y:S02]  /*55e60*/  R2UR UR4, R36 ;  /* 0x00000000240472ca */ /* 0x000fe400000e0000 */
[----:B------:R-:W-:Y:S02]  /*55e70*/  R2UR UR5, R37 ;  /* 0x00000000250572ca */ /* 0x000fe400000e0000 */
[----:B------:R-:W-:-:S11]  /*55e80*/  PRMT R15, RZ, 0x7610, R15 ;  /* 0x00007610ff0f7816 */ /* 0x000fd6000000000f */
[----:B------:R4:W-:Y:S01]  /*55e90*/  ST.E desc[UR4][R28.64], R11 ;  /* 0x0000000b1c007985 */ /* 0x0009e2000c101904 */
[----:B------:R-:W-:Y:S05]  /*55ea0*/  BRA `(.L_x_1565) ;  /* 0x0000000000147947 */ /* 0x000fea0003800000 */
.L_x_1566:
[----:B------:R-:W-:Y:S02]  /*55eb0*/  R2UR UR4, R36 ;  /* 0x00000000240472ca */ /* 0x000fe400000e0000 */
[----:B------:R-:W-:Y:S02]  /*55ec0*/  R2UR UR5, R37 ;  /* 0x00000000250572ca */ /* 0x000fe400000e0000 */
[----:B------:R-:W-:-:S05]  /*55ed0*/  IADD3 R8, P0, PT, R8, R12, RZ ;  /* 0x0000000c08087210 */ /* 0x000fca0007f1e0ff */
[----:B------:R-:W-:-:S06]  /*55ee0*/  IMAD.X R9, RZ, RZ, R9, P0 ;  /* 0x000000ffff097224 */ /* 0x000fcc00000e0609 */
[----:B------:R0:W5:Y:S02]  /*55ef0*/  LD.E.U8 R15, desc[UR4][R8.64+0x20] ;  /* 0x00002004080f7980 */ /* 0x000164000c101100 */
.L_x_1565:
[----:B------:R-:W-:Y:S05]  /*55f00*/  BSYNC B1 ;  /* 0x0000000000017941 */ /* 0x000fea0003800000 */
.L_x_1564:
        /* <DEDUP_REMOVED lines=31> */
.L_x_1583:
[----:B------:R-:W0:Y:S02]  /*56100*/  LDS.64 R32, [R9+0x8] ;  /* 0x0000080009207984 */ /* 0x000e240000000a00 */
[----:B0-----:R-:W-:-:S05]  /*56110*/  IADD3 R34, P0, PT, R32, 0x30, RZ ;  /* 0x0000003020227810 */ /* 0x001fca0007f1e0ff */
[----:B------:R-:W-:-:S07]  /*56120*/  IMAD.X R35, RZ, RZ, R33, P0 ;  /* 0x000000ffff237224 */ /* 0x000fce00000e0621 */
[----:B------:R-:W0:Y:S02]  /*56130*/  ATOMS.CAST.SPIN.64 P0, [R9+0x8], R32, R34 ;  /* 0x000008200900758d */ /* 0x000e240001800422 */
[----:B0-----:R-:W-:Y:S05]  /*56140*/  @!P0 BRA `(.L_x_1583) ;  /* 0xfffffffc00ec8947 */ /* 0x001fea000383ffff */
[----:B------:R-:W-:Y:S05]  /*56150*/  BSYNC B4 ;  /* 0x0000000000047941 */ /* 0x000fea0003800000 */
.L_x_1582:
[----:B------:R-:W-:Y:S05]  /*56160*/  BRA `(.L_x_1580) ;  /* 0x0000000000187947 */ /* 0x000fea0003800000 */
.L_x_1581:
[----:B------:R-:W-:Y:S02]  /*56170*/  R2UR UR4, R36 ;  /* 0x00000000240472ca */ /* 0x000fe400000e0000 */
[----:B------:R-:W-:-:S13]  /*56180*/  R2UR UR5, R37 ;  /* 0x00000000250572ca */ /* 0x000fda00000e0000 */
[----:B------:R-:W2:Y:S02]  /*56190*/  LD.E.64 R32, desc[UR4][R30.64+0x8] ;  /* 0x000008041e207980 */ /* 0x000ea4000c101b00 */
[----:B--2---:R-:W-:-:S05]  /*561a0*/  IADD3 R8, P0, PT, R32, 0x30, RZ ;  /* 0x0000003020087810 */ /* 0x004fca0007f1e0ff */
[----:B------:R-:W-:-:S05]  /*561b0*/  IMAD.X R9, RZ, RZ, R33, P0 ;  /* 0x000000ffff097224 */ /* 0x000fca00000e0621 */
[----:B------:R0:W-:Y:S03]  /*561c0*/  ST.E.64 desc[UR4][R30.64+0x8], R8 ;  /* 0x000008081e007985 */ /* 0x0001e6000c101b04 */
.L_x_1580:
[----:B------:R-:W-:Y:S05]  /*561d0*/  BSYNC B2 ;  /* 0x0000000000027941 */ /* 0x000fea0003800000 */
.L_x_1579:
        /* <DEDUP_REMOVED lines=54> */
.L_x_1585:
[----:B------:R-:W-:Y:S05]  /*56540*/  BSYNC B2 ;  /* 0x0000000000027941 */ /* 0x000fea0003800000 */
.L_x_1584:
        /* <DEDUP_REMOVED lines=40> */
.L_x_1587:
[----:B------:R-:W-:Y:S05]  /*567d0*/  BSYNC B2 ;  /* 0x0000000000027941 */ /* 0x000fea0003800000 */
.L_x_1586:
[----:B------:R-:W-:Y:S02]  /*567e0*/  R2UR UR4, R36 ;  /* 0x00000000240472ca */ /* 0x000fe400000e0000 */
[----:B------:R-:W-:-:S13]  /*567f0*/  R2UR UR5, R37 ;  /* 0x00000000250572ca */ /* 0x000fda00000e0000 */
[----:B------:R2:W-:Y:S01]  /*56800*/  ST.E desc[UR4][R28.64], R11 ;  /* 0x0000000b1c007985 */ /* 0x0005e2000c101904 */
[----:B------:R-:W-:Y:S05]  /*56810*/  BRA `(.L_x_1577) ;  /* 0x0000000000207947 */ /* 0x000fea0003800000 */
.L_x_1578:
        /* <DEDUP_REMOVED lines=8> */
.L_x_1577:
[----:B------:R-:W-:Y:S05]  /*568a0*/  BSYNC B1 ;  /* 0x0000000000017941 */ /* 0x000fea0003800000 */
.L_x_1576:
[----:B------:R-:W-:Y:S02]  /*568b0*/  VIADD R13, R13, 0x1 ;  /* 0x000000010d0d7836 */ /* 0x000fe40000000000 */
[----:B------:R-:W-:Y:S01]  /*568c0*/  VIADD R12, R12, 0x4 ;  /* 0x000000040c0c7836 */ /* 0x000fe20000000000 */
[----:B------:R-:W-:Y:S06]  /*568d0*/  @P2 BRA `(.L_x_1588) ;  /* 0xffffffec001c2947 */ /* 0x000fec000383ffff */
.L_x_1523:
[----:B------:R-:W-:Y:S05]  /*568e0*/  BSYNC B3 ;  /* 0x0000000000037941 */ /* 0x000fea0003800000 */
.L_x_1520:
        /* <DEDUP_REMOVED lines=15> */
.L_x_1514:
[----:B------:R-:W-:Y:S05]  /*569e0*/  BSYNC B0 ;  /* 0x0000000000007941 */ /* 0x000fea0003800000 */
.L_x_1513:
[----:B------:R-:W-:Y:S01]  /*569f0*/  R2UR UR4, R36 ;  /* 0x00000000240472ca */ /* 0x000fe200000e0000 */
[----:B------:R-:W-:Y:S01]  /*56a00*/  IMAD.MOV.U32 R8, RZ, RZ, 0x30 ;  /* 0x00000030ff087424 */ /* 0x000fe200078e00ff */
[----:B------:R-:W-:Y:S01]  /*56a10*/  R2UR UR5, R37 ;  /* 0x00000000250572ca */ /* 0x000fe200000e0000 */
[----:B------:R-:W-:Y:S01]  /*56a20*/  IMAD.MOV.U32 R9, RZ, RZ, 0x0 ;  /* 0x00000000ff097424 */ /* 0x000fe200078e00ff */
[----:B------:R3:W4:Y:S11]  /*56a30*/  LDS.64 R2, [R16+0x8] ;  /* 0x0000080010027984 */ /* 0x0007360000000a00 */
[----:B------:R1:W0:Y:S01]  /*56a40*/  ATOM.E.ADD.64.STRONG.GPU P0, R8, desc[UR4][R30.64+0x8], R8 ;  /* 0x800008081e08798a */ /* 0x000222000810f504 */
[----:B------:R-:W-:Y:S01]  /*56a50*/  BSSY B0, `(.L_x_1589) ;  /* 0x0000018000007945 */ /* 0x000fe20003800000 */
[----:B0-----:R-:W-:-:S02]  /*56a60*/  IMAD.MOV.U32 R10, RZ, RZ, R8 ;  /* 0x000000ffff0a7224 */ /* 0x001fc400078e0008 */
[----:B------:R-:W-:Y:S01]  /*56a70*/  IMAD.MOV.U32 R11, RZ, RZ, R9 ;  /* 0x000000ffff0b7224 */ /* 0x000fe200078e0009 */
[----:B-1-34-:R-:W-:Y:S06]  /*56a80*/  @P0 BRA `(.L_x_1590) ;  /* 0x0000000000500947 */ /* 0x01afec0003800000 */
[----:B------:R-:W0:Y:S02]  /*56a90*/  QSPC.E.S P0, RZ, [R30+0x8] ;  /* 0x000008001eff73aa */ /* 0x000e240000000500 */
[----:B0-----:R-:W-:Y:S05]  /*56aa0*/  @!P0 BRA `(.L_x_1591) ;  /* 0x0000000000308947 */ /* 0x001fea0003800000 */
[----:B------:R-:W-:Y:S01]  /*56ab0*/  IMAD.MOV.U32 R8, RZ, RZ, R30 ;  /* 0x000000ffff087224 */ /* 0x000fe200078e001e */
[----:B------:R-:W-:Y:S04]  /*56ac0*/  BSSY B1, `(.L_x_1592) ;  /* 0x0000007000017945 */ /* 0x000fe80003800000 */
[----:B------:R-:W-:-:S07]  /*56ad0*/  MOV R5, R8 ;  /* 0x0000000800057202 */ /* 0x000fce0000000f00 */
.L_x_1593:
[----:B------:R-:W0:Y:S02]  /*56ae0*/  LDS.64 R8, [R5+0x8] ;  /* 0x0000080005087984 */ /* 0x000e240000000a00 */
[----:B0-----:R-:W-:-:S05]  /*56af0*/  IADD3 R10, P0, PT, R8, 0x30, RZ ;  /* 0x00000030080a7810 */ /* 0x001fca0007f1e0ff */
[----:B------:R-:W-:-:S07]  /*56b00*/  IMAD.X R11, RZ, RZ, R9, P0 ;  /* 0x000000ffff0b7224 */ /* 0x000fce00000e0609 */
[----:B------:R-:W0:Y:S02]  /*56b10*/  ATOMS.CAST.SPIN.64 P0, [R5+0x8], R8, R10 ;  /* 0x000008080500758d */ /* 0x000e24000180040a */
[----:B0-----:R-:W-:Y:S05]  /*56b20*/  @!P0 BRA `(.L_x_1593) ;  /* 0xfffffffc00ec8947 */ /* 0x001fea000383ffff */
[----:B------:R-:W-:Y:S05]  /*56b30*/  BSYNC B1 ;  /* 0x0000000000017941 */ /* 0x000fea0003800000 */
.L_x_1592:
[----:B------:R-:W-:Y:S02]  /*56b40*/  IMAD.MOV.U32 R10, RZ, RZ, R8 ;  /* 0x000000ffff0a7224 */ /* 0x000fe400078e0008 */
[----:B------:R-:W-:Y:S01]  /*56b50*/  IMAD.MOV.U32 R11, RZ, RZ, R9 ;  /* 0x000000ffff0b7224 */ /* 0x000fe200078e0009 */
[----:B------:R-:W-:Y:S06]  /*56b60*/  BRA `(.L_x_1590) ;  /* 0x0000000000187947 */ /* 0x000fec0003800000 */
.L_x_1591:
[----:B------:R-:W-:Y:S02]  /*56b70*/  R2UR UR4, R36 ;  /* 0x00000000240472ca */ /* 0x000fe400000e0000 */
[----:B------:R-:W-:-:S13]  /*56b80*/  R2UR UR5, R37 ;  /* 0x00000000250572ca */ /* 0x000fda00000e0000 */
[----:B------:R-:W3:Y:S02]  /*56b90*/  LD.E.64 R10, desc[UR4][R30.64+0x8] ;  /* 0x000008041e0a7980 */ /* 0x000ee4000c101b00 */
[----:B---3--:R-:W-:-:S05]  /*56ba0*/  IADD3 R8, P0, PT, R10, 0x30, RZ ;  /* 0x000000300a087810 */ /* 0x008fca0007f1e0ff */
[----:B------:R-:W-:-:S05]  /*56bb0*/  IMAD.X R9, RZ, RZ, R11, P0 ;  /* 0x000000ffff097224 */ /* 0x000fca00000e060b */
[----:B------:R0:W-:Y:S03]  /*56bc0*/  ST.E.64 desc[UR4][R30.64+0x8], R8 ;  /* 0x000008081e007985 */ /* 0x0001e6000c101b04 */
.L_x_1590:
[----:B------:R-:W-:Y:S05]  /*56bd0*/  BSYNC B0 ;  /* 0x0000000000007941 */ /* 0x000fea0003800000 */
.L_x_1589:
        /* <DEDUP_REMOVED lines=9> */
[----:B------:R-:W-:Y:S01]  /*56c70*/  @!P0 IMAD.MOV.U32 R3, RZ, RZ, 0x5368 ;  /* 0x00005368ff038424 */ /* 0x000fe200078e00ff */
[----:B------:R-:W-:Y:S02]  /*56c80*/  @!P0 R2UR UR5, R37 ;  /* 0x00000000250582ca */ /* 0x000fe400000e0000 */
[----:B------:R-:W-:-:S11]  /*56c90*/  @!P0 PLOP3.LUT P1, PT, PT, PT, PT, 0x8, 0x80 ;  /* 0x000000000080881c */ /* 0x000fd60003f2e170 */
[----:B------:R1:W-:Y:S01]  /*56ca0*/  @!P0 ST.E desc[UR4][R28.64], R3 ;  /* 0x000000031c008985 */ /* 0x0003e2000c101904 */
[----:B------:R-:W-:Y:S05]  /*56cb0*/  @!P0 BRA `(.L_x_1595) ;  /* 0x0000000000d08947 */ /* 0x000fea0003800000 */
[----:B0-----:R-:W0:Y:S01]  /*56cc0*/  LDS.64 R8, [R16] ;  /* 0x0000000010087984 */ /* 0x001e220000000a00 */
[----:B------:R-:W-:Y:S01]  /*56cd0*/  ISETP.NE.AND P2, PT, R0, -0x1, PT ;  /* 0xffffffff0000780c */ /* 0x000fe20003f45270 */
[----:B------:R-:W-:Y:S01]  /*56ce0*/  IMAD.MOV.U32 R5, RZ, RZ, 0x1 ;  /* 0x00000001ff057424 */ /* 0x000fe200078e00ff */
[----:B------:R-:W-:Y:S01]  /*56cf0*/  SHF.R.S64 R7, RZ, 0x1c, R10 ;  /* 0x0000001cff077819 */ /* 0x000fe2000000100a */
[----:B-1----:R-:W-:Y:S01]  /*56d00*/  IMAD.MOV.U32 R3, RZ, RZ, 0x4205 ;  /* 0x00004205ff037424 */ /* 0x002fe200078e00ff */
[C---:B------:R-:W-:Y:S01]  /*56d10*/  R2UR UR8, R36.reuse ;  /* 0x00000000240872ca */ /* 0x040fe200000e0000 */
[----:B--2---:R-:W-:Y:S01]  /*56d20*/  IMAD.MOV.U32 R13, RZ, RZ, 0x2c ;  /* 0x0000002cff0d7424 */ /* 0x004fe200078e00ff */
        /* <DEDUP_REMOVED lines=15> */
[----:B-----5:R-:W-:Y:S02]  /*56e20*/  SHF.R.S32.HI R15, RZ, 0x1c, R10 ;  /* 0x0000001cff0f7819 */ /* 0x020fe4000001140a */
[----:B0-----:R-:W-:-:S05]  /*56e30*/  IADD3 R8, P1, PT, R8, R7, RZ ;  /* 0x0000000708087210 */ /* 0x001fca0007f3e0ff */
        /* <DEDUP_REMOVED lines=26> */
[----:B------:R-:W2:Y:S02]  /*56fe0*/  LD.E R0, desc[UR6][R28.64] ;  /* 0x000000061c007980 */ /* 0x000ea4000c101900 */
[----:B--23--:R-:W-:-:S13]  /*56ff0*/  ISETP.EQ.AND P1, PT, R0, RZ, PT ;  /* 0x000000ff0000720c */ /* 0x00cfda0003f22270 */
.L_x_1595:
[----:B------:R-:W-:Y:S05]  /*57000*/  BSYNC B0 ;  /* 0x0000000000007941 */ /* 0x000fea0003800000 */
.L_x_1594:
[----:B------:R-:W-:Y:S01]  /*57010*/  @!P0 IMAD.MOV.U32 R2, RZ, RZ, -0x1 ;  /* 0xffffffffff028424 */ /* 0x000fe200078e00ff */
[----:B------:R-:W-:Y:S06]  /*57020*/  @!P1 BRA `(.L_x_1092) ;  /* 0x00000a3c00b09947 */ /* 0x000fec0003800000 */
[----:B------:R-:W0:Y:S01]  /*57030*/  LDS.64 R16, [R16] ;  /* 0x0000000010107984 */ /* 0x000e220000000a00 */
[----:B------:R-:W-:Y:S02]  /*57040*/  R2UR UR4, R36 ;  /* 0x00000000240472ca */ /* 0x000fe400000e0000 */
[----:B------:R-:W-:Y:S01]  /*57050*/  R2UR UR5, R37 ;  /* 0x00000000250572ca */ /* 0x000fe200000e0000 */
[----:B0-----:R-:W-:-:S12]  /*57060*/  IMAD.WIDE R8, R6, 0x10, R16 ;  /* 0x0000001006087825 */ /* 0x001fd800078e0210 */
[----:B------:R-:W3:Y:S01]  /*57070*/  LD.E R0, desc[UR4][R8.64+0x4] ;  /* 0x0000040408007980 */ /* 0x000ee2000c101900 */
[----:B------:R-:W-:Y:S01]  /*57080*/  BSSY B0, `(.L_x_1596) ;  /* 0x00000d2000007945 */ /* 0x000fe20003800000 */
[----:B--2---:R-:W-:Y:S01]  /*57090*/  IMAD.MOV.U32 R13, RZ, RZ, RZ ;  /* 0x000000ffff0d7224 */ /* 0x004fe200078e00ff */
[----:B---3--:R-:W-:-:S13]  /*570a0*/  ISETP.NE.AND P0, PT, R0, 0xb5a, PT ;  /* 0x00000b5a0000780c */ /* 0x008fda0003f05270 */
[----:B------:R-:W-:Y:S05]  /*570b0*/  @!P0 BRA `(.L_x_1597) ;  /* 0x0000000000148947 */ /* 0x000fea0003800000 */
[----:B------:R-:W-:Y:S01]  /*570c0*/  ISETP.NE.AND P0, PT, R0, 0x1, PT ;  /* 0x000000010000780c */ /* 0x000fe20003f05270 */
[----:B------:R-:W-:-:S12]  /*570d0*/  IMAD.MOV.U32 R0, RZ, RZ, -0x1 ;  /* 0xffffffffff007424 */ /* 0x000fd800078e00ff */
[----:B------:R-:W-:Y:S05]  /*570e0*/  @P0 BRA `(.L_x_1598) ;  /* 0x0000000c002c0947 */ /* 0x000fea0003800000 */
[----:B------:R-:W-:Y:S01]  /*570f0*/  IMAD.MOV.U32 R0, RZ, RZ, R6 ;  /* 0x000000ffff007224 */ /* 0x000fe200078e0006 */
[----:B------:R-:W-:Y:S06]  /*57100*/  BRA `(.L_x_1598) ;  /* 0x0000000c00247947 */ /* 0x000fec0003800000 */
.L_x_1597:
[C---:B------:R-:W-:Y:S02]  /*57110*/  R2UR UR6, R36.reuse ;  /* 0x00000000240672ca */ /* 0x040fe400000e0000 */
[C---:B------:R-:W-:Y:S02]  /*57120*/  R2UR UR7, R37.reuse ;  /* 0x00000000250772ca */ /* 0x040fe400000e0000 */
[----:B------:R-:W-:Y:S02]  /*57130*/  R2UR UR4, R36 ;  /* 0x00000000240472ca */ /* 0x000fe400000e0000 */
[----:B------:R-:W-:-:S09]  /*57140*/  R2UR UR5, R37 ;  /* 0x00000000250572ca */ /* 0x000fd200000e0000 */
[----:B------:R-:W2:Y:S04]  /*57150*/  LD.E R4, desc[UR6][R8.64+0x28] ;  /* 0x0000280608047980 */ /* 0x000ea8000c101900 */
[----:B------:R-:W3:Y:S01]  /*57160*/  LD.E R0, desc[UR4][R8.64+0x2c] ;  /* 0x00002c0408007980 */ /* 0x000ee2000c101900 */
[----:B--2---:R-:W-:-:S04]  /*57170*/  ISETP.GE.AND P0, PT, R4, 0x1, PT ;  /* 0x000000010400780c */ /* 0x004fc80003f06270 */
[----:B---3--:R-:W-:-:S13]  /*57180*/  ISETP.NE.OR P0, PT, R0, RZ, !P0 ;  /* 0x000000ff0000720c */ /* 0x008fda0004705670 */
[----:B------:R-:W-:Y:S05]  /*57190*/  @P0 BRA `(.L_x_1598) ;  /* 0x0000000c00000947 */ /* 0x000fea0003800000 */
[C---:B------:R-:W-:Y:S02]  /*571a0*/  R2UR UR6, R36.reuse ;  /* 0x00000000240672ca */ /* 0x040fe400000e0000 */
[C---:B------:R-:W-:Y:S02]  /*571b0*/  R2UR UR7, R37.reuse ;  /* 0x00000000250772ca */ /* 0x040fe400000e0000 */
[----:B------:R-:W-:Y:S02]  /*571c0*/  R2UR UR4, R36 ;  /* 0x00000000240472ca */ /* 0x000fe400000e0000 */
[----:B------:R-:W-:-:S09]  /*571d0*/  R2UR UR5, R37 ;  /* 0x00000000250572ca */ /* 0x000fd200000e0000 */
[----:B------:R-:W2:Y:S04]  /*571e0*/  LD.E R5, desc[UR6][R8.64+0x20] ;  /* 0x0000200608057980 */ /* 0x000ea8000c101900 */
[----:B------:R0:W5:Y:S01]  /*571f0*/  LD.E R7, desc[UR4][R8.64+0x30] ;  /* 0x0000300408077980 */ /* 0x000162000c101900 */
[----:B------:R-:W-:Y:S01]  /*57200*/  BSSY B1, `(.L_x_1599) ;  /* 0x00000ac000017945 */ /* 0x000fe20003800000 */
[----:B------:R-:W-:Y:S02]  /*57210*/  IMAD.MOV.U32 R13, RZ, RZ, RZ ;  /* 0x000000ffff0d7224 */ /* 0x000fe400078e00ff */
[----:B------:R-:W-:Y:S02]  /*57220*/  IMAD.MOV.U32 R17, RZ, RZ, RZ ;  /* 0x000000ffff117224 */ /* 0x000fe400078e00ff */
[----:B-1----:R-:W-:Y:S01]  /*57230*/  IMAD.MOV.U32 R3, RZ, RZ, RZ ;  /* 0x000000ffff037224 */ /* 0x002fe200078e00ff */
[----:B0-2---:R-:W-:-:S13]  /*57240*/  ISETP.NE.AND P2, PT, R5, -0x1, PT ;  /* 0xffffffff0500780c */ /* 0x005fda0003f45270 */
.L_x_1612:
[----:B------:R-:W-:Y:S05]  /*57250*/  YIELD ;  /* 0x0000000000007946 */ /* 0x000fea0003800000 */
[----:B------:R-:W-:Y:S01]  /*57260*/  @!P2 R2UR UR4, R36 ;  /* 0x000000002404a2ca */ /* 0x000fe200000e0000 */
[----:B01-3--:R-:W-:Y:S01]  /*57270*/  @!P2 IMAD.MOV.U32 R9, RZ, RZ, 0x5368 ;  /* 0x00005368ff09a424 */ /* 0x00bfe200078e00ff */
[----:B------:R-:W-:Y:S01]  /*57280*/  @!P2 R2UR UR5, R37 ;  /* 0x000000002505a2ca */ /* 0x000fe200000e0000 */
[----:B------:R-:W-:Y:S01]  /*57290*/  BSSY B2, `(.L_x_1600) ;  /* 0x000009a000027945 */ /* 0x000fe20003800000 */
[----:B------:R-:W-:Y:S01]  /*572a0*/  @!P2 PLOP3.LUT P0, PT, PT, PT, PT, 0x8, 0x80 ;  /* 0x000000000080a81c */ /* 0x000fe20003f0e170 */
[----:B--2---:R-:W-:-:S02]  /*572b0*/  @!P2 IMAD.MOV.U32 R13, RZ, RZ, 0x5368 ;  /* 0x00005368ff0da424 */ /* 0x004fc400078e00ff */
[----:B------:R-:W-:-:S08]  /*572c0*/  @!P2 IMAD.MOV.U32 R8, RZ, RZ, RZ ;  /* 0x000000ffff08a224 */ /* 0x000fd000078e00ff */
[----:B------:R0:W-:Y:S01]  /*572d0*/  @!P2 ST.E desc[UR4][R28.64], R9 ;  /* 0x000000091c00a985 */ /* 0x0001e2000c101904 */
[----:B------:R-:W-:Y:S05]  /*572e0*/  @!P2 BRA `(.L_x_1601) ;  /* 0x000000080050a947 */ /* 0x000fea0003800000 */
[----:B0-----:R-:W0:Y:S01]  /*572f0*/  S2R R9, SR_CgaCtaId ;  /* 0x0000000000097919 */ /* 0x001e220000008800 */
[----:B------:R-:W-:Y:S02]  /*57300*/  MOV R0, 0x400 ;  /* 0x0000040000007802 */ /* 0x000fe40000000f00 */
[----:B------:R-:W-:Y:S02]  /*57310*/  R2UR UR4, R36 ;  /* 0x00000000240472ca */ /* 0x000fe400000e0000 */
[----:B------:R-:W-:Y:S02]  /*57320*/  R2UR UR5, R37 ;  /* 0x00000000250572ca */ /* 0x000fe400000e0000 */
[----:B0-----:R-:W-:-:S05]  /*57330*/  LEA R18, R9, R0, 0x18 ;  /* 0x0000000009127211 */ /* 0x001fca00078ec0ff */
[----:B------:R-:W0:Y:S02]  /*57340*/  LDS.128 R8, [R18] ;  /* 0x0000000012087984 */ /* 0x000e240000000c00 */
[----:B0-----:R-:W-:-:S05]  /*57350*/  IMAD.WIDE R8, R5, 0x10, R8 ;  /* 0x0000001005087825 */ /* 0x001fca00078e0208 */
[----:B------:R-:W2:Y:S01]  /*57360*/  LD.E R16, desc[UR4][R8.64+0xc] ;  /* 0x00000c0408107980 */ /* 0x000ea2000c101900 */
[C---:B-----5:R-:W-:Y:S02]  /*57370*/  ISETP.GT.AND P1, PT, R7.reuse, -0x1, PT ;  /* 0xffffffff0700780c */ /* 0x060fe40003f24270 */
        /* <DEDUP_REMOVED lines=16> */
.L_x_1607:
[----:B------:R-:W0:Y:S02]  /*57480*/  LDS.64 R12, [R9+0x8] ;  /* 0x00000800090c7984 */ /* 0x000e240000000a00 */
[----:B0-----:R-:W-:-:S05]  /*57490*/  IADD3 R14, P0, PT, R12, 0x30, RZ ;  /* 0x000000300c0e7810 */ /* 0x001fca0007f1e0ff */
[----:B------:R-:W-:-:S07]  /*574a0*/  IMAD.X R15, RZ, RZ, R13, P0 ;  /* 0x000000ffff0f7224 */ /* 0x000fce00000e060d */
[----:B------:R-:W0:Y:S02]  /*574b0*/  ATOMS.CAST.SPIN.64 P0, [R9+0x8], R12, R14 ;  /* 0x0000080c0900758d */ /* 0x000e24000180040e */
[----:B0-----:R-:W-:Y:S05]  /*574c0*/  @!P0 BRA `(.L_x_1607) ;  /* 0xfffffffc00ec8947 */ /* 0x001fea000383ffff */
[----:B------:R-:W-:Y:S05]  /*574d0*/  BSYNC B4 ;  /* 0x0000000000047941 */ /* 0x000fea0003800000 */
.L_x_1606:
[----:B------:R-:W-:Y:S05]  /*574e0*/  BRA `(.L_x_1604) ;  /* 0x0000000000187947 */ /* 0x000fea0003800000 */
.L_x_1605:
[----:B------:R-:W-:Y:S02]  /*574f0*/  R2UR UR4, R36 ;  /* 0x00000000240472ca */ /* 0x000fe400000e0000 */
[----:B------:R-:W-:-:S13]  /*57500*/  R2UR UR5, R37 ;  /* 0x00000000250572ca */ /* 0x000fda00000e0000 */
[----:B------:R-:W2:Y:S02]  /*57510*/  LD.E.64 R12, desc[UR4][R30.64+0x8] ;  /* 0x000008041e0c7980 */ /* 0x000ea4000c101b00 */
[----:B--2---:R-:W-:-:S05]  /*57520*/  IADD3 R8, P0, PT, R12, 0x30, RZ ;  /* 0x000000300c087810 */ /* 0x004fca0007f1e0ff */
[----:B------:R-:W-:-:S05]  /*57530*/  IMAD.X R9, RZ, RZ, R13, P0 ;  /* 0x000000ffff097224 */ /* 0x000fca00000e060d */
[----:B------:R0:W-:Y:S03]  /*57540*/  ST.E.64 desc[UR4][R30.64+0x8], R8 ;  /* 0x000008081e007985 */ /* 0x0001e6000c101b04 */
.L_x_1604:
[----:B------:R-:W-:Y:S05]  /*57550*/  BSYNC B3 ;  /* 0x0000000000037941 */ /* 0x000fea0003800000 */
.L_x_1603:
        /* <DEDUP_REMOVED lines=54> */
.L_x_1609:
[----:B------:R-:W-:Y:S05]  /*578c0*/  BSYNC B3 ;  /* 0x0000000000037941 */ /* 0x000fea0003800000 */
.L_x_1608:
        /* <DEDUP_REMOVED lines=40> */
.L_x_1611:
[----:B------:R-:W-:Y:S05]  /*57b50*/  BSYNC B3 ;  /* 0x0000000000037941 */ /* 0x000fea0003800000 */
.L_x_1610:
[----:B------:R-:W-:Y:S01]  /*57b60*/  R2UR UR4, R36 ;  /* 0x00000000240472ca */ /* 0x000fe200000e0000 */
[----:B------:R-:W-:Y:S01]  /*57b70*/  IMAD.MOV.U32 R8, RZ, RZ, RZ ;  /* 0x000000ffff087224 */ /* 0x000fe200078e00ff */
[----:B------:R-:W-:Y:S02]  /*57b80*/  R2UR UR5, R37 ;  /* 0x00000000250572ca */ /* 0x000fe400000e0000 */
[----:B------:R-:W-:-:S11]  /*57b90*/  ISETP.EQ.AND P0, PT, R13, RZ, PT ;  /* 0x000000ff0d00720c */ /* 0x000fd60003f02270 */
[----:B------:R2:W-:Y:S01]  /*57ba0*/  ST.E desc[UR4][R28.64], R13 ;  /* 0x0000000d1c007985 */ /* 0x0005e2000c101904 */
[----:B------:R-:W-:Y:S05]  /*57bb0*/  BRA `(.L_x_1601) ;  /* 0x00000000001c7947 */ /* 0x000fea0003800000 */
.L_x_1602:
[----:B------:R-:W-:Y:S02]  /*57bc0*/  LEA R11, R7, 0x20, 0x2 ;  /* 0x00000020070b7811 */ /* 0x000fe400078e10ff */
[----:B------:R-:W-:Y:S02]  /*57bd0*/  R2UR UR4, R36 ;  /* 0x00000000240472ca */ /* 0x000fe400000e0000 */
[----:B------:R-:W-:Y:S02]  /*57be0*/  R2UR UR5, R37 ;  /* 0x00000000250572ca */ /* 0x000fe400000e0000 */
[----:B------:R-:W-:-:S05]  /*57bf0*/  IADD3 R8, P0, PT, R8, R11, RZ ;  /* 0x0000000b08087210 */ /* 0x000fca0007f1e0ff */
[----:B------:R-:W-:-:S06]  /*57c00*/  IMAD.X R9, RZ, RZ, R9, P0 ;  /* 0x000000ffff097224 */ /* 0x000fcc00000e0609 */
[----:B------:R3:W5:Y:S01]  /*57c10*/  LD.E.S8 R8, desc[UR4][R8.64] ;  /* 0x0000000408087980 */ /* 0x000762000c101300 */
[----:B------:R-:W-:-:S13]  /*57c20*/  PLOP3.LUT P0, PT, PT, PT, PT, 0x80, 0x8 ;  /* 0x000000000008781c */ /* 0x000fda0003f0f070 */
.L_x_1601:
[----:B------:R-:W-:Y:S05]  /*57c30*/  BSYNC B2 ;  /* 0x0000000000027941 */ /* 0x000fea0003800000 */
.L_x_1600:
[----:B------:R-:W-:Y:S05]  /*57c40*/  @!P0 BREAK B1 ;  /* 0x0000000000018942 */ /* 0x000fea0003800000 */
[----:B------:R-:W-:Y:S01]  /*57c50*/  IMAD.MOV.U32 R0, RZ, RZ, RZ ;  /* 0x000000ffff007224 */ /* 0x000fe200078e00ff */
[----:B------:R-:W-:Y:S06]  /*57c60*/  @!P0 BRA `(.L_x_1598) ;  /* 0x00000000004c8947 */ /* 0x000fec0003800000 */
[----:B------:R-:W-:Y:S02]  /*57c70*/  VIADD R17, R17, 0x1 ;  /* 0x0000000111117836 */ /* 0x000fe40000000000 */
[----:B-----5:R-:W-:Y:S02]  /*57c80*/  IMAD R3, R3, 0x1f, R8 ;  /* 0x0000001f03037824 */ /* 0x020fe400078e0208 */
[----:B------:R-:W-:Y:S01]  /*57c90*/  VIADD R7, R7, 0x1 ;  /* 0x0000000107077836 */ /* 0x000fe20000000000 */
[----:B------:R-:W-:-:S13]  /*57ca0*/  ISETP.NE.AND P0, PT, R17, R4, PT ;  /* 0x000000041100720c */ /* 0x000fda0003f05270 */
[----:B------:R-:W-:Y:S05]  /*57cb0*/  @P0 BRA `(.L_x_1612) ;  /* 0xfffffff400640947 */ /* 0x000fea000383ffff */
[----:B------:R-:W-:Y:S05]  /*57cc0*/  BSYNC B1 ;  /* 0x0000000000017941 */ /* 0x000fea0003800000 */
.L_x_1599:
[----:B------:R-:W4:Y:S01]  /*57cd0*/  S2UR UR5, SR_CgaCtaId ;  /* 0x00000000000579c3 */ /* 0x000f220000008800 */
[----:B------:R-:W-:Y:S01]  /*57ce0*/  UMOV UR4, 0x400 ;  /* 0x0000040000047882 */ /* 0x000fe20000000000 */
[----:B------:R-:W-:Y:S02]  /*57cf0*/  R2UR UR6, R36 ;  /* 0x00000000240672ca */ /* 0x000fe400000e0000 */
[C---:B------:R-:W-:Y:S01]  /*57d00*/  R2UR UR7, R37.reuse ;  /* 0x00000000250772ca */ /* 0x040fe200000e0000 */
[----:B----4-:R-:W-:Y:S01]  /*57d10*/  ULEA UR4, UR5, UR4, 0x18 ;  /* 0x0000000405047291 */ /* 0x010fe2000f8ec0ff */
[----:B------:R-:W-:-:S08]  /*57d20*/  R2UR UR5, R37 ;  /* 0x00000000250572ca */ /* 0x000fd000000e0000 */
[----:B------:R-:W4:Y:S01]  /*57d30*/  LDS.64 R4, [UR4] ;  /* 0x00000004ff047984 */ /* 0x000f220008000a00 */
[----:B------:R-:W-:Y:S01]  /*57d40*/  R2UR UR4, R36 ;  /* 0x00000000240472ca */ /* 0x000fe200000e0000 */
[----:B----4-:R-:W-:-:S12]  /*57d50*/  IMAD.WIDE R4, R6, 0x10, R4 ;  /* 0x0000001006047825 */ /* 0x010fd800078e0204 */
[----:B------:R4:W-:Y:S04]  /*57d60*/  ST.E desc[UR4][R4.64+0x2c], R3 ;  /* 0x00002c0304007985 */ /* 0x0009e8000c101904 */
[----:B--2---:R-:W2:Y:S02]  /*57d70*/  LD.E R13, desc[UR6][R28.64] ;  /* 0x000000061c0d7980 */ /* 0x004ea4000c101900 */
[----:B--2---:R-:W-:-:S04]  /*57d80*/  ISETP.NE.AND P0, PT, R13, RZ, PT ;  /* 0x000000ff0d00720c */ /* 0x004fc80003f05270 */
[----:B----4-:R-:W-:-:S09]  /*57d90*/  SEL R0, R3, RZ, !P0 ;  /* 0x000000ff03007207 */ /* 0x010fd20004000000 */
.L_x_1598:
[----:B------:R-:W-:Y:S05]  /*57da0*/  BSYNC B0 ;  /* 0x0000000000007941 */ /* 0x000fea0003800000 */
.L_x_1596:
[----:B------:R-:W-:Y:S01]  /*57db0*/  ISETP.NE.AND P0, PT, R13, RZ, PT ;  /* 0x000000ff0d00720c */ /* 0x000fe20003f05270 */
[----:B------:R-:W-:-:S12]  /*57dc0*/  IMAD.MOV.U32 R4, RZ, RZ, RZ ;  /* 0x000000ffff047224 */ /* 0x000fd800078e00ff */
[----:B------:R-:W-:Y:S05]  /*57dd0*/  @P0 BRA `(.L_x_1092) ;  /* 0x00000a3000440947 */ /* 0x000fea0003800000 */
[----:B------:R-:W4:Y:S01]  /*57de0*/  S2UR UR5, SR_CgaCtaId ;  /* 0x00000000000579c3 */ /* 0x000f220000008800 */
[----:B------:R-:W-:Y:S01]  /*57df0*/  UMOV UR4, 0x400 ;  /* 0x0000040000047882 */ /* 0x000fe20000000000 */
[----:B------:R-:W-:Y:S01]  /*57e00*/  R2UR UR6, R36 ;  /* 0x00000000240672ca */ /* 0x000fe200000e0000 */
[----:B------:R-:W-:Y:S01]  /*57e10*/  IMAD.MOV.U32 R6, RZ, RZ, 0xa0 ;  /* 0x000000a0ff067424 */ /* 0x000fe200078e00ff */
[----:B------:R-:W-:Y:S01]  /*57e20*/  R2UR UR7, R37 ;  /* 0x00000000250772ca */ /* 0x000fe200000e0000 */
[----:B-----5:R-:W-:Y:S01]  /*57e30*/  IMAD.MOV.U32 R7, RZ, RZ, 0x0 ;  /* 0x00000000ff077424 */ /* 0x020fe200078e00ff */
[----:B----4-:R-:W-:-:S06]  /*57e40*/  ULEA UR4, UR5, UR4, 0x18 ;  /* 0x0000000405047291 */ /* 0x010fcc000f8ec0ff */
[----:B-1----:R-:W-:-:S05]  /*57e50*/  IMAD.U32 R3, RZ, RZ, UR4 ;  /* 0x00000004ff037e24 */ /* 0x002fca000f8e00ff */
[----:B------:R1:W4:Y:S04]  /*57e60*/  LDS.64 R4, [R3+0x8] ;  /* 0x0000080003047984 */ /* 0x0003280000000a00 */
[----:B------:R2:W3:Y:S01]  /*57e70*/  ATOM.E.ADD.64.STRONG.GPU P0, R6, desc[UR6][R30.64+0x8], R6 ;  /* 0x800008061e06798a */ /* 0x0004e2000810f506 */
[----:B------:R-:W-:Y:S01]  /*57e80*/  BSSY B0, `(.L_x_1613) ;  /* 0x0000016000007945 */ /* 0x000fe20003800000 */
[----:B---3--:R-:W-:Y:S02]  /*57e90*/  IMAD.MOV.U32 R8, RZ, RZ, R6 ;  /* 0x000000ffff087224 */ /* 0x008fe400078e0006 */
[----:B0-----:R-:W-:Y:S01]  /*57ea0*/  IMAD.MOV.U32 R9, RZ, RZ, R7 ;  /* 0x000000ffff097224 */ /* 0x001fe200078e0007 */
[----:B-12-4-:R-:W-:Y:S06]  /*57eb0*/  @P0 BRA `(.L_x_1614) ;  /* 0x0000000000480947 */ /* 0x016fec0003800000 */
[----:B------:R-:W0:Y:S02]  /*57ec0*/  QSPC.E.S P0, RZ, [R30+0x8] ;  /* 0x000008001eff73aa */ /* 0x000e240000000500 */
[----:B0-----:R-:W-:Y:S05]  /*57ed0*/  @!P0 BRA `(.L_x_1615) ;  /* 0x0000000000288947 */ /* 0x001fea0003800000 */
[----:B------:R-:W-:Y:S01]  /*57ee0*/  IMAD.MOV.U32 R6, RZ, RZ, R30 ;  /* 0x000000ffff067224 */ /* 0x000fe200078e001e */
[----:B------:R-:W-:Y:S04]  /*57ef0*/  BSSY B1, `(.L_x_1616) ;  /* 0x0000007000017945 */ /* 0x000fe80003800000 */
[----:B------:R-:W-:-:S07]  /*57f00*/  MOV R7, R6 ;  /* 0x0000000600077202 */ /* 0x000fce0000000f00 */
.L_x_1617:
[----:B------:R-:W0:Y:S02]  /*57f10*/  LDS.64 R8, [R7+0x8] ;  /* 0x0000080007087984 */ /* 0x000e240000000a00 */
[----:B0-----:R-:W-:-:S05]  /*57f20*/  IADD3 R10, P0, PT, R8, 0xa0, RZ ;  /* 0x000000a0080a7810 */ /* 0x001fca0007f1e0ff */
[----:B------:R-:W-:-:S07]  /*57f30*/  IMAD.X R11, RZ, RZ, R9, P0 ;  /* 0x000000ffff0b7224 */ /* 0x000fce00000e0609 */
[----:B------:R-:W0:Y:S02]  /*57f40*/  ATOMS.CAST.SPIN.64 P0, [R7+0x8], R8, R10 ;  /* 0x000008080700758d */ /* 0x000e24000180040a */
[----:B0-----:R-:W-:Y:S05]  /*57f50*/  @!P0 BRA `(.L_x_1617) ;  /* 0xfffffffc00ec8947 */ /* 0x001fea000383ffff */
[----:B------:R-:W-:Y:S05]  /*57f60*/  BSYNC B1 ;  /* 0x0000000000017941 */ /* 0x000fea0003800000 */
.L_x_1616:
[----:B------:R-:W-:Y:S05]  /*57f70*/  BRA `(.L_x_1614) ;  /* 0x0000000000187947 */ /* 0x000fea0003800000 */
.L_x_1615:
[----:B------:R-:W-:Y:S02]  /*57f80*/  R2UR UR4, R36 ;  /* 0x00000000240472ca */ /* 0x000fe400000e0000 */
[----:B------:R-:W-:-:S13]  /*57f90*/  R2UR UR5, R37 ;  /* 0x00000000250572ca */ /* 0x000fda00000e0000 */
[----:B------:R-:W2:Y:S02]  /*57fa0*/  LD.E.64 R8, desc[UR4][R30.64+0x8] ;  /* 0x000008041e087980 */ /* 0x000ea4000c101b00 */
[----:B--2---:R-:W-:-:S05]  /*57fb0*/  IADD3 R6, P0, PT, R8, 0xa0, RZ ;  /* 0x000000a008067810 */ /* 0x004fca0007f1e0ff */
[----:B------:R-:W-:-:S05]  /*57fc0*/  IMAD.X R7, RZ, RZ, R9, P0 ;  /* 0x000000ffff077224 */ /* 0x000fca00000e0609 */
[----:B------:R0:W-:Y:S03]  /*57fd0*/  ST.E.64 desc[UR4][R30.64+0x8], R6 ;  /* 0x000008061e007985 */ /* 0x0001e6000c101b04 */
.L_x_1614:
[----:B------:R-:W-:Y:S05]  /*57fe0*/  BSYNC B0 ;  /* 0x0000000000007941 */ /* 0x000fea0003800000 */
.L_x_1613:
[C---:B0-----:R-:W-:Y:S01]  /*57ff0*/  IADD3 R7, P1, PT, R8.reuse, 0xa8, RZ ;  /* 0x000000a808077810 */ /* 0x041fe20007f3e0ff */
        /* <DEDUP_REMOVED lines=12> */
[----:B------:R-:W1:Y:S01]  /*580c0*/  LDS.64 R8, [R3] ;  /* 0x0000000003087984 */ /* 0x000e620000000a00 */
[----:B0-----:R-:W-:Y:S01]  /*580d0*/  IMAD.WIDE R4, R6, 0x10, RZ ;  /* 0x0000001006047825 */ /* 0x001fe200078e02ff */
[C---:B------:R-:W-:Y:S02]  /*580e0*/  R2UR UR8, R36.reuse ;  /* 0x00000000240872ca */ /* 0x040fe400000e0000 */
[C---:B------:R-:W-:Y:S01]  /*580f0*/  R2UR UR9, R37.reuse ;  /* 0x00000000250972ca */ /* 0x040fe200000e0000 */
[----:B------:R-:W-:Y:S01]  /*58100*/  IMAD.MOV.U32 R10, RZ, RZ, 0x1 ;  /* 0x00000001ff0a7424 */ /* 0x000fe200078e00ff */
        /* <DEDUP_REMOVED lines=9> */
[----:B------:R-:W-:Y:S01]  /*581a0*/  IMAD.MOV.U32 R13, RZ, RZ, R4 ;  /* 0x000000ffff0d7224 */ /* 0x000fe200078e0004 */
[----:B------:R-:W-:Y:S01]  /*581b0*/  R2UR UR11, R37 ;  /* 0x00000000250b72ca */ /* 0x000fe200000e0000 */
[----:B------:R-:W-:Y:S01]  /*581c0*/  IMAD.MOV.U32 R15, RZ, RZ, R5 ;  /* 0x000000ffff0f7224 */ /* 0x000fe200078e0005 */
[----:B------:R-:W-:-:S02]  /*581d0*/  R2UR UR4, R36 ;  /* 0x00000000240472ca */ /* 0x000fc400000e0000 */
[C---:B------:R-:W-:Y:S02]  /*581e0*/  R2UR UR5, R37.reuse ;  /* 0x00000000250572ca */ /* 0x040fe400000e0000 */
[----:B------:R-:W-:Y:S02]  /*581f0*/  R2UR UR6, R36 ;  /* 0x00000000240672ca */ /* 0x000fe400000e0000 */
[----:B------:R-:W-:Y:S02]  /*58200*/  R2UR UR7, R37 ;  /* 0x00000000250772ca */ /* 0x000fe400000e0000 */
[----:B-1----:R-:W-:-:S05]  /*58210*/  IADD3 R8, P0, PT, R8, R4, RZ ;  /* 0x0000000408087210 */ /* 0x002fca0007f1e0ff */
[----:B------:R-:W-:-:S05]  /*58220*/  IMAD.X R9, R9, 0x1, R5, P0 ;  /* 0x0000000109097824 */ /* 0x000fca00000e0605 */
[----:B------:R0:W-:Y:S04]  /*58230*/  ST.E desc[UR8][R8.64+0x4], R17 ;  /* 0x0000041108007985 */ /* 0x0001e8000c101908 */
[----:B------:R0:W-:Y:S04]  /*58240*/  ST.E desc[UR12][R8.64+0x8], R11 ;  /* 0x0000080b08007985 */ /* 0x0001e8000c10190c */
[----:B------:R0:W-:Y:S04]  /*58250*/  ST.E desc[UR14][R8.64+0xc], R27 ;  /* 0x00000c1b08007985 */ /* 0x0001e8000c10190e */
[----:B------:R0:W-:Y:S04]  /*58260*/  ST.E.U8 desc[UR10][R8.64+0x3], R10 ;  /* 0x0000030a08007985 */ /* 0x0001e8000c10110a */
[----:B------:R0:W-:Y:S04]  /*58270*/  ST.E.U8 desc[UR4][R8.64], RZ ;  /* 0x000000ff08007985 */ /* 0x0001e8000c101104 */
[----:B------:R0:W-:Y:S02]  /*58280*/  ST.E.U8 desc[UR6][R8.64+0x1], RZ ;  /* 0x000001ff08007985 */ /* 0x0001e4000c101106 */
.L_x_1645:
[----:B012---:R-:W0:Y:S01]  /*58290*/  LDS.128 R8, [R3] ;  /* 0x0000000003087984 */ /* 0x007e220000000c00 */
[----:B------:R-:W-:Y:S05]  /*582a0*/  YIELD ;  /* 0x0000000000007946 */ /* 0x000fea0003800000 */
[----:B------:R-:W-:Y:S02]  /*582b0*/  R2UR UR4, R36 ;  /* 0x00000000240472ca */ /* 0x000fe400000e0000 */
[----:B------:R-:W-:Y:S02]  /*582c0*/  R2UR UR5, R37 ;  /* 0x00000000250572ca */ /* 0x000fe400000e0000 */
[----:B0-----:R-:W-:-:S05]  /*582d0*/  IADD3 R16, P0, PT, R4, R8, RZ ;  /* 0x0000000804107210 */ /* 0x001fca0007f1e0ff */
[----:B------:R-:W-:-:S06]  /*582e0*/  IMAD.X R17, R5, 0x1, R9, P0 ;  /* 0x0000000105117824 */ /* 0x000fcc00000e0609 */
        /* <DEDUP_REMOVED lines=22> */
.L_x_1626:
[----:B------:R-:W0:Y:S02]  /*58450*/  LDS.64 R32, [R9+0x8] ;  /* 0x0000080009207984 */ /* 0x000e240000000a00 */
[----:B0-----:R-:W-:-:S05]  /*58460*/  IADD3 R34, P0, PT, R32, 0x30, RZ ;  /* 0x0000003020227810 */ /* 0x001fca0007f1e0ff */
[----:B------:R-:W-:-:S07]  /*58470*/  IMAD.X R35, RZ, RZ, R33, P0 ;  /* 0x000000ffff237224 */ /* 0x000fce00000e0621 */
[----:B------:R-:W0:Y:S02]  /*58480*/  ATOMS.CAST.SPIN.64 P0, [R9+0x8], R32, R34 ;  /* 0x000008200900758d */ /* 0x000e240001800422 */
[----:B0-----:R-:W-:Y:S05]  /*58490*/  @!P0 BRA `(.L_x_1626) ;  /* 0xfffffffc00ec8947 */ /* 0x001fea000383ffff */
[----:B------:R-:W-:Y:S05]  /*584a0*/  BSYNC B3 ;  /* 0x0000000000037941 */ /* 0x000fea0003800000 */
.L_x_1625:
[----:B------:R-:W-:Y:S05]  /*584b0*/  BRA `(.L_x_1623) ;  /* 0x0000000000187947 */ /* 0x000fea0003800000 */
.L_x_1624:
[----:B------:R-:W-:Y:S02]  /*584c0*/  R2UR UR4, R36 ;  /* 0x00000000240472ca */ /* 0x000fe400000e0000 */
[----:B------:R-:W-:-:S13]  /*584d0*/  R2UR UR5, R37 ;  /* 0x00000000250572ca */ /* 0x000fda00000e0000 */
[----:B------:R-:W2:Y:S02]  /*584e0*/  LD.E.64 R32, desc[UR4][R30.64+0x8] ;  /* 0x000008041e207980 */ /* 0x000ea4000c101b00 */
[----:B--2---:R-:W-:-:S05]  /*584f0*/  IADD3 R8, P0, PT, R32, 0x30, RZ ;  /* 0x0000003020087810 */ /* 0x004fca0007f1e0ff */
[----:B------:R-:W-:-:S05]  /*58500*/  IMAD.X R9, RZ, RZ, R33, P0 ;  /* 0x000000ffff097224 */ /* 0x000fca00000e0621 */
[----:B------:R0:W-:Y:S03]  /*58510*/  ST.E.64 desc[UR4][R30.64+0x8], R8 ;  /* 0x000008081e007985 */ /* 0x0001e6000c101b04 */
.L_x_1623:
[----:B------:R-:W-:Y:S05]  /*58520*/  BSYNC B2 ;  /* 0x0000000000027941 */ /* 0x000fea0003800000 */
.L_x_1622:
        /* <DEDUP_REMOVED lines=55> */
.L_x_1628:
[----:B------:R-:W-:Y:S05]  /*588a0*/  BSYNC B2 ;  /* 0x0000000000027941 */ /* 0x000fea0003800000 */
.L_x_1627:
        /* <DEDUP_REMOVED lines=40> */
.L_x_1630:
[----:B------:R-:W-:Y:S05]  /*58b30*/  BSYNC B2 ;  /* 0x0000000000027941 */ /* 0x000fea0003800000 */
.L_x_1629:
[----:B------:R-:W-:Y:S02]  /*58b40*/  R2UR UR4, R36 ;  /* 0x00000000240472ca */ /* 0x000fe400000e0000 */
[----:B------:R-:W-:-:S13]  /*58b50*/  R2UR UR5, R37 ;  /* 0x00000000250572ca */ /* 0x000fda00000e0000 */
[----:B------:R2:W-:Y:S01]  /*58b60*/  ST.E desc[UR4][R28.64], R11 ;  /* 0x0000000b1c007985 */ /* 0x0005e2000c101904 */
[----:B------:R-:W-:Y:S05]  /*58b70*/  BRA `(.L_x_1631) ;  /* 0x0000000000147947 */ /* 0x000fea0003800000 */
.L_x_1621:
[----:B------:R-:W-:Y:S02]  /*58b80*/  R2UR UR4, R36 ;  /* 0x00000000240472ca */ /* 0x000fe400000e0000 */
[----:B------:R-:W-:Y:S02]  /*58b90*/  R2UR UR5, R37 ;  /* 0x00000000250572ca */ /* 0x000fe400000e0000 */
[----:B------:R-:W-:-:S05]  /*58ba0*/  IADD3 R8, P0, PT, R8, R13, RZ ;  /* 0x0000000d08087210 */ /* 0x000fca0007f1e0ff */
[----:B------:R-:W-:-:S06]  /*58bb0*/  IMAD.X R9, R9, 0x1, R15, P0 ;  /* 0x0000000109097824 */ /* 0x000fcc00000e060f */
[----:B------:R3:W-:Y:S02]  /*58bc0*/  ST.E desc[UR4][R8.64+0x20], RZ ;  /* 0x000020ff08007985 */ /* 0x0007e4000c101904 */
.L_x_1631:
[----:B------:R-:W-:Y:S05]  /*58bd0*/  BSYNC B1 ;  /* 0x0000000000017941 */ /* 0x000fea0003800000 */
.L_x_1620:
[----:B------:R-:W4:Y:S01]  /*58be0*/  S2UR UR5, SR_CgaCtaId ;  /* 0x00000000000579c3 */ /* 0x000f220000008800 */
[----:B------:R-:W-:Y:S02]  /*58bf0*/  UMOV UR4, 0x400 ;  /* 0x0000040000047882 */ /* 0x000fe40000000000 */
[----:B----4-:R-:W-:Y:S01]  /*58c00*/  ULEA UR4, UR5, UR4, 0x18 ;  /* 0x0000000405047291 */ /* 0x010fe2000f8ec0ff */
[----:B------:R-:W-:-:S05]  /*58c10*/  R2UR UR5, R37 ;  /* 0x00000000250572ca */ /* 0x000fca00000e0000 */
[----:B------:R-:W-:Y:S01]  /*58c20*/  IMAD.U32 R3, RZ, RZ, UR4 ;  /* 0x00000004ff037e24 */ /* 0x000fe2000f8e00ff */
[----:B------:R-:W-:-:S04]  /*58c30*/  R2UR UR4, R36 ;  /* 0x00000000240472ca */ /* 0x000fc800000e0000 */
[----:B0123--:R-:W0:Y:S02]  /*58c40*/  LDS.128 R8, [R3] ;  /* 0x0000000003087984 */ /* 0x00fe240000000c00 */
[----:B0-----:R-:W-:-:S05]  /*58c50*/  IADD3 R16, P0, PT, R4, R8, RZ ;  /* 0x0000000804107210 */ /* 0x001fca0007f1e0ff */
[----:B------:R-:W-:-:S05]  /*58c60*/  IMAD.X R17, R5, 0x1, R9, P0 ;  /* 0x0000000105117824 */ /* 0x000fca00000e0609 */
        /* <DEDUP_REMOVED lines=18> */
.L_x_1638:
[----:B------:R-:W0:Y:S02]  /*58d90*/  LDS.64 R32, [R9+0x8] ;  /* 0x0000080009207984 */ /* 0x000e240000000a00 */
[----:B0-----:R-:W-:-:S05]  /*58da0*/  IADD3 R34, P0, PT, R32, 0x30, RZ ;  /* 0x0000003020227810 */ /* 0x001fca0007f1e0ff */
[----:B------:R-:W-:-:S07]  /*58db0*/  IMAD.X R35, RZ, RZ, R33, P0 ;  /* 0x000000ffff237224 */ /* 0x000fce00000e0621 */
[----:B------:R-:W0:Y:S02]  /*58dc0*/  ATOMS.CAST.SPIN.64 P0, [R9+0x8], R32, R34 ;  /* 0x000008200900758d */ /* 0x000e240001800422 */
[----:B0-----:R-:W-:Y:S05]  /*58dd0*/  @!P0 BRA `(.L_x_1638) ;  /* 0xfffffffc00ec8947 */ /* 0x001fea000383ffff */
[----:B------:R-:W-:Y:S05]  /*58de0*/  BSYNC B3 ;  /* 0x0000000000037941 */ /* 0x000fea0003800000 */
.L_x_1637:
[----:B------:R-:W-:Y:S05]  /*58df0*/  BRA `(.L_x_1635) ;  /* 0x0000000000187947 */ /* 0x000fea0003800000 */
.L_x_1636:
[----:B------:R-:W-:Y:S02]  /*58e00*/  R2UR UR4, R36 ;  /* 0x00000000240472ca */ /* 0x000fe400000e0000 */
[----:B------:R-:W-:-:S13]  /*58e10*/  R2UR UR5, R37 ;  /* 0x00000000250572ca */ /* 0x000fda00000e0000 */
[----:B------:R-:W2:Y:S02]  /*58e20*/  LD.E.64 R32, desc[UR4][R30.64+0x8] ;  /* 0x000008041e207980 */ /* 0x000ea4000c101b00 */
[----:B--2---:R-:W-:-:S05]  /*58e30*/  IADD3 R8, P0, PT, R32, 0x30, RZ ;  /* 0x0000003020087810 */ /* 0x004fca0007f1e0ff */
[----:B------:R-:W-:-:S05]  /*58e40*/  IMAD.X R9, RZ, RZ, R33, P0 ;  /* 0x000000ffff097224 */ /* 0x000fca00000e0621 */
[----:B------:R0:W-:Y:S03]  /*58e50*/  ST.E.64 desc[UR4][R30.64+0x8], R8 ;  /* 0x000008081e007985 */ /* 0x0001e6000c101b04 */
.L_x_1635:
[----:B------:R-:W-:Y:S05]  /*58e60*/  BSYNC B2 ;  /* 0x0000000000027941 */ /* 0x000fea0003800000 */
.L_x_1634:
        /* <DEDUP_REMOVED lines=51> */
.L_x_1640:
[----:B------:R-:W-:Y:S01]  /*591a0*/  R2UR UR4, R36 ;  /* 0x00000000240472ca */ /* 0x000fe200000e0000 */
[----:B------:R-:W-:Y:S01]  /*591b0*/  IMAD.MOV.U32 R9, RZ, RZ, 0x5272 ;  /* 0x00005272ff097424 */ /* 0x000fe200078e00ff */
[----:B------:R-:W-:Y:S01]  /*591c0*/  R2UR UR5, R37 ;  /* 0x00000000250572ca */ /* 0x000fe200000e0000 */
[----:B------:R-:W-:Y:S01]  /*591d0*/  IMAD.MOV.U32 R17, RZ, RZ, -0x1 ;  /* 0xffffffffff117424 */ /* 0x000fe200078e00ff */
[----:B------:R-:W-:-:S11]  /*591e0*/  PLOP3.LUT P0, PT, PT, PT, PT, 0x8, 0x80 ;  /* 0x000000000080781c */ /* 0x000fd60003f0e170 */
[----:B------:R0:W-:Y:S02]  /*591f0*/  ST.E desc[UR4][R28.64], R9 ;  /* 0x000000091c007985 */ /* 0x0001e4000c101904 */
.L_x_1641:
[----:B------:R-:W-:Y:S05]  /*59200*/  BSYNC B2 ;  /* 0x0000000000027941 */ /* 0x000fea0003800000 */
.L_x_1639:
        /* <DEDUP_REMOVED lines=39> */
.L_x_1643:
[----:B------:R-:W-:Y:S05]  /*59480*/  BSYNC B2 ;  /* 0x0000000000027941 */ /* 0x000fea0003800000 */
.L_x_1642:
[----:B------:R-:W-:Y:S02]  /*59490*/  R2UR UR4, R36 ;  /* 0x00000000240472ca */ /* 0x000fe400000e0000 */
[----:B------:R-:W-:-:S13]  /*594a0*/  R2UR UR5, R37 ;  /* 0x00000000250572ca */ /* 0x000fda00000e0000 */
[----:B------:R2:W-:Y:S01]  /*594b0*/  ST.E desc[UR4][R28.64], R11 ;  /* 0x0000000b1c007985 */ /* 0x0005e2000c101904 */
[----:B------:R-:W-:Y:S05]  /*594c0*/  BRA `(.L_x_1644) ;  /* 0x0000000000147947 */ /* 0x000fea0003800000 */
.L_x_1633:
[----:B------:R-:W-:Y:S02]  /*594d0*/  R2UR UR4, R36 ;  /* 0x00000000240472ca */ /* 0x000fe400000e0000 */
[----:B------:R-:W-:Y:S02]  /*594e0*/  R2UR UR5, R37 ;  /* 0x00000000250572ca */ /* 0x000fe400000e0000 */
[----:B------:R-:W-:-:S05]  /*594f0*/  IADD3 R8, P0, PT, R8, R13, RZ ;  /* 0x0000000d08087210 */ /* 0x000fca0007f1e0ff */
[----:B------:R-:W-:-:S06]  /*59500*/  IMAD.X R9, R9, 0x1, R15, P0 ;  /* 0x0000000109097824 */ /* 0x000fcc00000e060f */
[----:B------:R0:W-:Y:S02]  /*59510*/  ST.E desc[UR4][R8.64+0x24], RZ ;  /* 0x000024ff08007985 */ /* 0x0001e4000c101904 */
.L_x_1644:
[----:B------:R-:W-:Y:S05]  /*59520*/  BSYNC B1 ;  /* 0x0000000000017941 */ /* 0x000fea0003800000 */
.L_x_1632:
[----:B------:R-:W-:Y:S01]  /*59530*/  VIADD R7, R7, 0x2 ;  /* 0x0000000207077836 */ /* 0x000fe20000000000 */
[----:B------:R-:W-:-:S04]  /*59540*/  IADD3 R13, P1, PT, R13, 0x8, RZ ;  /* 0x000000080d0d7810 */ /* 0x000fc80007f3e0ff */
[----:B------:R-:W-:Y:S01]  /*59550*/  ISETP.NE.AND P0, PT, R7, 0x21, PT ;  /* 0x000000210700780c */ /* 0x000fe20003f05270 */
[----:B------:R-:W-:-:S12]  /*59560*/  IMAD.X R15, RZ, RZ, R15, P1 ;  /* 0x000000ffff0f7224 */ /* 0x000fd800008e060f */
[----:B------:R-:W-:Y:S05]  /*59570*/  @P0 BRA `(.L_x_1645) ;  /* 0xffffffec00440947 */ /* 0x000fea000383ffff */
.L_x_1619:
[----:B------:R-:W-:Y:S05]  /*59580*/  BSYNC B0 ;  /* 0x0000000000007941 */ /* 0x000fea0003800000 */
.L_x_1618:
[----:B------:R-:W-:Y:S04]  /*59590*/  BSSY B6, `(.L_x_1646) ;  /* 0x0000165000067945 */ /* 0x000fe80003800000 */
[----:B------:R-:W-:Y:S01]  /*595a0*/  BSSY B0, `(.L_x_1647) ;  /* 0x0000155000007945 */ /* 0x000fe20003800000 */
[----:B------:R-:W-:-:S07]  /*595b0*/  IMAD.MOV.U32 R7, RZ, RZ, 0x20 ;  /* 0x00000020ff077424 */ /* 0x000fce00078e00ff */
.L_x_1673:
[----:B01----:R-:W0:Y:S01]  /*595c0*/  LDS.64 R8, [R3] ;  /* 0x0000000003087984 */ /* 0x003e220000000a00 */
[----:B------:R-:W-:Y:S05]  /*595d0*/  YIELD ;  /* 0x0000000000007946 */ /* 0x000fea0003800000 */
[----:B------:R-:W-:Y:S02]  /*595e0*/  R2UR UR4, R36 ;  /* 0x00000000240472ca */ /* 0x000fe400000e0000 */
[----:B------:R-:W-:-:S13]  /*595f0*/  R2UR UR5, R37 ;  /* 0x00000000250572ca */ /* 0x000fda00000e0000 */
[----:B0-----:R-:W3:Y:S01]  /*59600*/  LD.E R5, desc[UR4][R8.64] ;  /* 0x0000000408057980 */ /* 0x001ee2000c101900 */
[----:B------:R-:W-:Y:S01]  /*59610*/  BSSY B1, `(.L_x_1648) ;  /* 0x00000a2000017945 */ /* 0x000fe20003800000 */
[----:B------:R-:W-:Y:S02]  /*59620*/  IMAD.MOV.U32 R4, RZ, RZ, R7 ;  /* 0x000000ffff047224 */ /* 0x000fe400078e0007 */
[----:B------:R-:W-:Y:S01]  /*59630*/  VIADD R7, R7, 0xffffffff ;  /* 0xffffffff07077836 */ /* 0x000fe20000000000 */
[----:B---3--:R-:W-:-:S13]  /*59640*/  ISETP.NE.AND P0, PT, R5, -0x1, PT ;  /* 0xffffffff0500780c */ /* 0x008fda0003f05270 */
[----:B------:R-:W-:Y:S01]  /*59650*/  @!P0 R2UR UR4, R36 ;  /* 0x00000000240482ca */ /* 0x000fe200000e0000 */
[----:B------:R-:W-:Y:S01]  /*59660*/  @!P0 IMAD.MOV.U32 R15, RZ, RZ, 0x5368 ;  /* 0x00005368ff0f8424 */ /* 0x000fe200078e00ff */
[----:B------:R-:W-:Y:S01]  /*59670*/  @!P0 R2UR UR5, R37 ;  /* 0x00000000250582ca */ /* 0x000fe200000e0000 */
[----:B--2---:R-:W-:Y:S01]  /*59680*/  @!P0 IMAD.MOV.U32 R11, RZ, RZ, 0x5368 ;  /* 0x00005368ff0b8424 */ /* 0x004fe200078e00ff */
[----:B------:R-:W-:-:S11]  /*59690*/  @!P0 PRMT R13, RZ, 0x7610, R13 ;  /* 0x00007610ff0d8816 */ /* 0x000fd6000000000d */
[----:B------:R0:W-:Y:S01]  /*596a0*/  @!P0 ST.E desc[UR4][R28.64], R15 ;  /* 0x0000000f1c008985 */ /* 0x0001e2000c101904 */
[----:B------:R-:W-:Y:S05]  /*596b0*/  @!P0 BRA `(.L_x_1649) ;  /* 0x00000008005c8947 */ /* 0x000fea0003800000 */
[----:B------:R-:W-:Y:S01]  /*596c0*/  R2UR UR4, R36 ;  /* 0x00000000240472ca */ /* 0x000fe200000e0000 */
[----:B------:R-:W-:Y:S01]  /*596d0*/  IMAD.WIDE R8, R5, 0x10, R8 ;  /* 0x0000001005087825 */ /* 0x000fe200078e0208 */
[----:B------:R-:W-:-:S13]  /*596e0*/  R2UR UR5, R37 ;  /* 0x00000000250572ca */ /* 0x000fda00000e0000 */
[----:B0-----:R-:W2:Y:S01]  /*596f0*/  LD.E R15, desc[UR4][R8.64+0xc] ;  /* 0x00000c04080f7980 */ /* 0x001ea2000c101900 */
[----:B------:R-:W-:-:S04]  /*59700*/  LOP3.LUT R35, R0, 0xf, RZ, 0xc0, !PT ;  /* 0x0000000f00237812 */ /* 0x000fc800078ec0ff */
[----:B--2---:R-:W-:-:S13]  /*59710*/  ISETP.GE.AND P0, PT, R35, R15, PT ;  /* 0x0000000f2300720c */ /* 0x004fda0003f06270 */
[----:B------:R-:W-:Y:S05]  /*59720*/  @!P0 BRA `(.L_x_1650) ;  /* 0x0000000800208947 */ /* 0x000fea0003800000 */
[----:B------:R-:W0:Y:S01]  /*59730*/  S2UR UR5, SR_CgaCtaId ;  /* 0x00000000000579c3 */ /* 0x000e220000008800 */
[----:B------:R-:W-:Y:S01]  /*59740*/  UMOV UR4, 0x400 ;  /* 0x0000040000047882 */ /* 0x000fe20000000000 */
[----:B------:R-:W-:Y:S01]  /*59750*/  R2UR UR6, R36 ;  /* 0x00000000240672ca */ /* 0x000fe200000e0000 */
[----:B------:R-:W-:Y:S01]  /*59760*/  IMAD.MOV.U32 R8, RZ, RZ, 0x30 ;  /* 0x00000030ff087424 */ /* 0x000fe200078e00ff */
[----:B------:R-:W-:Y:S01]  /*59770*/  R2UR UR7, R37 ;  /* 0x00000000250772ca */ /* 0x000fe200000e0000 */
[----:B------:R-:W-:Y:S01]  /*59780*/  IMAD.MOV.U32 R9, RZ, RZ, 0x0 ;  /* 0x00000000ff097424 */ /* 0x000fe200078e00ff */
[----:B0-----:R-:W-:-:S06]  /*59790*/  ULEA UR4, UR5, UR4, 0x18 ;  /* 0x0000000405047291 */ /* 0x001fcc000f8ec0ff */
[----:B------:R-:W-:-:S05]  /*597a0*/  IMAD.U32 R3, RZ, RZ, UR4 ;  /* 0x00000004ff037e24 */ /* 0x000fca000f8e00ff */
[----:B------:R0:W1:Y:S04]  /*597b0*/  LDS.64 R12, [R3+0x8] ;  /* 0x00000800030c7984 */ /* 0x0000680000000a00 */
[----:B------:R2:W3:Y:S01]  /*597c0*/  ATOM.E.ADD.64.STRONG.GPU P0, R8, desc[UR6][R30.64+0x8], R8 ;  /* 0x800008081e08798a */ /* 0x0004e2000810f506 */
[----:B------:R-:W-:Y:S01]  /*597d0*/  BSSY B2, `(.L_x_1651) ;  /* 0x0000018000027945 */ /* 0x000fe20003800000 */
[----:B---3--:R-:W-:Y:S02]  /*597e0*/  IMAD.MOV.U32 R10, RZ, RZ, R8 ;  /* 0x000000ffff0a7224 */ /* 0x008fe400078e0008 */
[----:B------:R-:W-:Y:S01]  /*597f0*/  IMAD.MOV.U32 R11, RZ, RZ, R9 ;  /* 0x000000ffff0b7224 */ /* 0x000fe200078e0009 */
[----:B012---:R-:W-:Y:S06]  /*59800*/  @P0 BRA `(.L_x_1652) ;  /* 0x0000000000500947 */ /* 0x007fec0003800000 */
[----:B------:R-:W0:Y:S02]  /*59810*/  QSPC.E.S P0, RZ, [R30+0x8] ;  /* 0x000008001eff73aa */ /* 0x000e240000000500 */
[----:B0-----:R-:W-:Y:S05]  /*59820*/  @!P0 BRA `(.L_x_1653) ;  /* 0x0000000000308947 */ /* 0x001fea0003800000 */
[----:B------:R-:W-:Y:S01]  /*59830*/  IMAD.MOV.U32 R8, RZ, RZ, R30 ;  /* 0x000000ffff087224 */ /* 0x000fe200078e001e */
[----:B------:R-:W-:Y:S04]  /*59840*/  BSSY B3, `(.L_x_1654) ;  /* 0x0000007000037945 */ /* 0x000fe80003800000 */
[----:B------:R-:W-:-:S07]  /*59850*/  MOV R17, R8 ;  /* 0x0000000800117202 */ /* 0x000fce0000000f00 */
.L_x_1655:
[----:B------:R-:W0:Y:S02]  /*59860*/  LDS.64 R8, [R17+0x8] ;  /* 0x0000080011087984 */ /* 0x000e240000000a00 */
[----:B0-----:R-:W-:-:S05]  /*59870*/  IADD3 R10, P0, PT, R8, 0x30, RZ ;  /* 0x00000030080a7810 */ /* 0x001fca0007f1e0ff */
[----:B------:R-:W-:-:S07]  /*59880*/  IMAD.X R11, RZ, RZ, R9, P0 ;  /* 0x000000ffff0b7224 */ /* 0x000fce00000e0609 */
[----:B------:R-:W0:Y:S02]  /*59890*/  ATOMS.CAST.SPIN.64 P0, [R17+0x8], R8, R10 ;  /* 0x000008081100758d */ /* 0x000e24000180040a */
[----:B0-----:R-:W-:Y:S05]  /*598a0*/  @!P0 BRA `(.L_x_1655) ;  /* 0xfffffffc00ec8947 */ /* 0x001fea000383ffff */
[----:B------:R-:W-:Y:S05]  /*598b0*/  BSYNC B3 ;  /* 0x0000000000037941 */ /* 0x000fea0003800000 */
.L_x_1654:
[----:B------:R-:W-:Y:S02]  /*598c0*/  IMAD.MOV.U32 R10, RZ, RZ, R8 ;  /* 0x000000ffff0a7224 */ /* 0x000fe400078e0008 */
[----:B------:R-:W-:Y:S01]  /*598d0*/  IMAD.MOV.U32 R11, RZ, RZ, R9 ;  /* 0x000000ffff0b7224 */ /* 0x000fe200078e0009 */
[----:B------:R-:W-:Y:S06]  /*598e0*/  BRA `(.L_x_1652) ;  /* 0x0000000000187947 */ /* 0x000fec0003800000 */
.L_x_1653:
[----:B------:R-:W-:Y:S02]  /*598f0*/  R2UR UR4, R36 ;  /* 0x00000000240472ca */ /* 0x000fe400000e0000 */
[----:B------:R-:W-:-:S13]  /*59900*/  R2UR UR5, R37 ;  /* 0x00000000250572ca */ /* 0x000fda00000e0000 */
[----:B------:R-:W2:Y:S02]  /*59910*/  LD.E.64 R10, desc[UR4][R30.64+0x8] ;  /* 0x000008041e0a7980 */ /* 0x000ea4000c101b00 */
[----:B--2---:R-:W-:-:S05]  /*59920*/  IADD3 R8, P0, PT, R10, 0x30, RZ ;  /* 0x000000300a087810 */ /* 0x004fca0007f1e0ff */
[----:B------:R-:W-:-:S05]  /*59930*/  IMAD.X R9, RZ, RZ, R11, P0 ;  /* 0x000000ffff097224 */ /* 0x000fca00000e060b */
[----:B------:R0:W-:Y:S03]  /*59940*/  ST.E.64 desc[UR4][R30.64+0x8], R8 ;  /* 0x000008081e007985 */ /* 0x0001e6000c101b04 */
.L_x_1652:
[----:B------:R-:W-:Y:S05]  /*59950*/  BSYNC B2 ;  /* 0x0000000000027941 */ /* 0x000fea0003800000 */
.L_x_1651:
        /* <DEDUP_REMOVED lines=54> */
.L_x_1657:
[----:B------:R-:W-:Y:S05]  /*59cc0*/  BSYNC B2 ;  /* 0x0000000000027941 */ /* 0x000fea0003800000 */
.L_x_1656:
        /* <DEDUP_REMOVED lines=40> */
.L_x_1659:
[----:B------:R-:W-:Y:S05]  /*59f50*/  BSYNC B2 ;  /* 0x0000000000027941 */ /* 0x000fea0003800000 */
.L_x_1658:
[----:B------:R-:W-:Y:S02]  /*59f60*/  R2UR UR4, R36 ;  /* 0x00000000240472ca */ /* 0x000fe400000e0000 */
[----:B------:R-:W-:Y:S02]  /*59f70*/  R2UR UR5, R37 ;  /* 0x00000000250572ca */ /* 0x000fe400000e0000 */
[----:B------:R-:W-:-:S11]  /*59f80*/  PRMT R13, RZ, 0x7610, R13 ;  /* 0x00007610ff0d7816 */ /* 0x000fd6000000000d */
[----:B------:R2:W-:Y:S01]  /*59f90*/  ST.E desc[UR4][R28.64], R11 ;  /* 0x0000000b1c007985 */ /* 0x0005e2000c101904 */
[----:B------:R-:W-:Y:S05]  /*59fa0*/  BRA `(.L_x_1649) ;  /* 0x0000000000207947 */ /* 0x000fea0003800000 */
.L_x_1650:
[C---:B------:R-:W-:Y:S02]  /*59fb0*/  R2UR UR6, R36.reuse ;  /* 0x00000000240672ca */ /* 0x040fe400000e0000 */
[C---:B------:R-:W-:Y:S02]  /*59fc0*/  R2UR UR7, R37.reuse ;  /* 0x00000000250772ca */ /* 0x040fe400000e0000 */
[----:B------:R-:W-:Y:S02]  /*59fd0*/  R2UR UR4, R36 ;  /* 0x00000000240472ca */ /* 0x000fe400000e0000 */
[----:B------:R-:W-:Y:S02]  /*59fe0*/  R2UR UR5, R37 ;  /* 0x00000000250572ca */ /* 0x000fe400000e0000 */
[----:B------:R-:W-:-:S05]  /*59ff0*/  LEA R8, P0, R35, R8, 0x2 ;  /* 0x0000000823087211 */ /* 0x000fca00078010ff */
[----:B------:R-:W-:Y:S02]  /*5a000*/  IMAD.X R9, RZ, RZ, R9, P0 ;  /* 0x000000ffff097224 */ /* 0x000fe400000e0609 */
[----:B------:R1:W5:Y:S04]  /*5a010*/  LD.E R11, desc[UR6][R28.64] ;  /* 0x000000061c0b7980 */ /* 0x000368000c101900 */
[----:B------:R1:W5:Y:S02]  /*5a020*/  LD.E.U8 R13, desc[UR4][R8.64+0x20] ;  /* 0x00002004080d7980 */ /* 0x000364000c101100 */
.L_x_1649:
[----:B------:R-:W-:Y:S05]  /*5a030*/  BSYNC B1 ;  /* 0x0000000000017941 */ /* 0x000fea0003800000 */
.L_x_1648:
[----:B-----5:R-:W-:Y:S01]  /*5a040*/  ISETP.NE.AND P0, PT, R11, RZ, PT ;  /* 0x000000ff0b00720c */ /* 0x020fe20003f05270 */
[----:B------:R-:W-:Y:S01]  /*5a050*/  IMAD.MOV.U32 R5, RZ, RZ, RZ ;  /* 0x000000ffff057224 */ /* 0x000fe200078e00ff */
[----:B------:R-:W-:-:S11]  /*5a060*/  PLOP3.LUT P2, PT, PT, PT, PT, 0x8, 0x80 ;  /* 0x000000000080781c */ /* 0x000fd60003f4e170 */
[----:B------:R-:W-:Y:S05]  /*5a070*/  @P0 BREAK B0 ;  /* 0x0000000000000942 */ /* 0x000fea0003800000 */
[----:B------:R-:W-:Y:S05]  /*5a080*/  @P0 BRA `(.L_x_1660) ;  /* 0x0000000800d40947 */ /* 0x000fea0003800000 */
[----:B------:R-:W-:Y:S01]  /*5a090*/  ISETP.NE.AND P0, PT, R6, -0x1, PT ;  /* 0xffffffff0600780c */ /* 0x000fe20003f05270 */
[----:B------:R-:W-:-:S12]  /*5a0a0*/  BSSY B1, `(.L_x_1661) ;  /* 0x000009e000017945 */ /* 0x000fd80003800000 */
[----:B------:R-:W-:Y:S01]  /*5a0b0*/  @!P0 R2UR UR4, R36 ;  /* 0x00000000240482ca */ /* 0x000fe200000e0000 */
[----:B01----:R-:W-:Y:S01]  /*5a0c0*/  @!P0 IMAD.MOV.U32 R9, RZ, RZ, 0x5368 ;  /* 0x00005368ff098424 */ /* 0x003fe200078e00ff */
[----:B------:R-:W-:Y:S01]  /*5a0d0*/  @!P0 R2UR UR5, R37 ;  /* 0x00000000250582ca */ /* 0x000fe200000e0000 */
[----:B--2---:R-:W-:-:S12]  /*5a0e0*/  @!P0 IMAD.MOV.U32 R11, RZ, RZ, 0x5368 ;  /* 0x00005368ff0b8424 */ /* 0x004fd800078e00ff */
[----:B------:R0:W-:Y:S01]  /*5a0f0*/  @!P0 ST.E desc[UR4][R28.64], R9 ;  /* 0x000000091c008985 */ /* 0x0001e2000c101904 */
[----:B------:R-:W-:Y:S05]  /*5a100*/  @!P0 BRA `(.L_x_1662) ;  /* 0x00000008005c8947 */ /* 0x000fea0003800000 */
[----:B------:R-:W1:Y:S01]  /*5a110*/  S2UR UR5, SR_CgaCtaId ;  /* 0x00000000000579c3 */ /* 0x000e620000008800 */
[----:B------:R-:W-:Y:S02]  /*5a120*/  UMOV UR4, 0x400 ;  /* 0x0000040000047882 */ /* 0x000fe40000000000 */
[----:B-1----:R-:W-:Y:S01]  /*5a130*/  ULEA UR4, UR5, UR4, 0x18 ;  /* 0x0000000405047291 */ /* 0x002fe2000f8ec0ff */
[----:B------:R-:W-:-:S05]  /*5a140*/  R2UR UR5, R37 ;  /* 0x00000000250572ca */ /* 0x000fca00000e0000 */
[----:B------:R-:W-:Y:S01]  /*5a150*/  IMAD.U32 R3, RZ, RZ, UR4 ;  /* 0x00000004ff037e24 */ /* 0x000fe2000f8e00ff */
[----:B------:R-:W-:-:S04]  /*5a160*/  R2UR UR4, R36 ;  /* 0x00000000240472ca */ /* 0x000fc800000e0000 */
[----:B0-----:R-:W0:Y:S02]  /*5a170*/  LDS.128 R8, [R3] ;  /* 0x0000000003087984 */ /* 0x001e240000000c00 */
[----:B0-----:R-:W-:-:S07]  /*5a180*/  IMAD.WIDE R8, R6, 0x10, R8 ;  /* 0x0000001006087825 */ /* 0x001fce00078e0208 */
[----:B------:R-:W2:Y:S01]  /*5a190*/  LD.E R33, desc[UR4][R8.64+0xc] ;  /* 0x00000c0408217980 */ /* 0x000ea2000c101900 */
[C---:B------:R-:W-:Y:S02]  /*5a1a0*/  ISETP.GT.AND P1, PT, R4.reuse, RZ, PT ;  /* 0x000000ff0400720c */ /* 0x040fe40003f24270 */
[----:B--2---:R-:W-:-:S13]  /*5a1b0*/  ISETP.GT.AND P0, PT, R4, R33, PT ;  /* 0x000000210400720c */ /* 0x004fda0003f04270 */
        /* <DEDUP_REMOVED lines=15> */
.L_x_1668:
[----:B------:R-:W0:Y:S02]  /*5a2b0*/  LDS.64 R12, [R9+0x8] ;  /* 0x00000800090c7984 */ /* 0x000e240000000a00 */
[----:B0-----:R-:W-:-:S05]  /*5a2c0*/  IADD3 R14, P0, PT, R12, 0x30, RZ ;  /* 0x000000300c0e7810 */ /* 0x001fca0007f1e0ff */
[----:B------:R-:W-:-:S07]  /*5a2d0*/  IMAD.X R15, RZ, RZ, R13, P0 ;  /* 0x000000ffff0f7224 */ /* 0x000fce00000e060d */
[----:B------:R-:W0:Y:S02]  /*5a2e0*/  ATOMS.CAST.SPIN.64 P0, [R9+0x8], R12, R14 ;  /* 0x0000080c0900758d */ /* 0x000e24000180040e */
[----:B0-----:R-:W-:Y:S05]  /*5a2f0*/  @!P0 BRA `(.L_x_1668) ;  /* 0xfffffffc00ec8947 */ /* 0x001fea000383ffff */
[----:B------:R-:W-:Y:S05]  /*5a300*/  BSYNC B3 ;  /* 0x0000000000037941 */ /* 0x000fea0003800000 */
.L_x_1667:
[----:B------:R-:W-:Y:S05]  /*5a310*/  BRA `(.L_x_1665) ;  /* 0x0000000000187947 */ /* 0x000fea0003800000 */
.L_x_1666:
[----:B------:R-:W-:Y:S02]  /*5a320*/  R2UR UR4, R36 ;  /* 0x00000000240472ca */ /* 0x000fe400000e0000 */
[----:B------:R-:W-:-:S13]  /*5a330*/  R2UR UR5, R37 ;  /* 0x00000000250572ca */ /* 0x000fda00000e0000 */
[----:B------:R-:W2:Y:S02]  /*5a340*/  LD.E.64 R12, desc[UR4][R30.64+0x8] ;  /* 0x000008041e0c7980 */ /* 0x000ea4000c101b00 */
[----:B--2---:R-:W-:-:S05]  /*5a350*/  IADD3 R8, P0, PT, R12, 0x30, RZ ;  /* 0x000000300c087810 */ /* 0x004fca0007f1e0ff */
[----:B------:R-:W-:-:S05]  /*5a360*/  IMAD.X R9, RZ, RZ, R13, P0 ;  /* 0x000000ffff097224 */ /* 0x000fca00000e060d */
[----:B------:R0:W-:Y:S03]  /*5a370*/  ST.E.64 desc[UR4][R30.64+0x8], R8 ;  /* 0x000008081e007985 */ /* 0x0001e6000c101b04 */
.L_x_1665:
[----:B------:R-:W-:Y:S05]  /*5a380*/  BSYNC B2 ;  /* 0x0000000000027941 */ /* 0x000fea0003800000 */
.L_x_1664:
        /* <DEDUP_REMOVED lines=54> */
.L_x_1670:
[----:B------:R-:W-:Y:S05]  /*5a6f0*/  BSYNC B2 ;  /* 0x0000000000027941 */ /* 0x000fea0003800000 */
.L_x_1669:
        /* <DEDUP_REMOVED lines=40> */
.L_x_1672:
[----:B------:R-:W-:Y:S05]  /*5a980*/  BSYNC B2 ;  /* 0x0000000000027941 */ /* 0x000fea0003800000 */
.L_x_1671:
[----:B------:R-:W-:Y:S02]  /*5a990*/  R2UR UR4, R36 ;  /* 0x00000000240472ca */ /* 0x000fe400000e0000 */
[----:B------:R-:W-:-:S13]  /*5a9a0*/  R2UR UR5, R37 ;  /* 0x00000000250572ca */ /* 0x000fda00000e0000 */
[----:B------:R2:W-:Y:S01]  /*5a9b0*/  ST.E desc[UR4][R28.64], R11 ;  /* 0x0000000b1c007985 */ /* 0x0005e2000c101904 */
[----:B------:R-:W-:Y:S05]  /*5a9c0*/  BRA `(.L_x_1662) ;  /* 0x00000000002c7947 */ /* 0x000fea0003800000 */
.L_x_1663:
[C---:B------:R-:W-:Y:S02]  /*5a9d0*/  R2UR UR4, R36.reuse ;  /* 0x00000000240472ca */ /* 0x040fe400000e0000 */
[C---:B------:R-:W-:Y:S02]  /*5a9e0*/  R2UR UR5, R37.reuse ;  /* 0x00000000250572ca */ /* 0x040fe400000e0000 */
[C---:B------:R-:W-:Y:S02]  /*5a9f0*/  R2UR UR6, R36.reuse ;  /* 0x00000000240672ca */ /* 0x040fe400000e0000 */
[C---:B------:R-:W-:Y:S02]  /*5aa00*/  R2UR UR7, R37.reuse ;  /* 0x00000000250772ca */ /* 0x040fe400000e0000 */
[----:B------:R-:W-:Y:S02]  /*5aa10*/  R2UR UR8, R36 ;  /* 0x00000000240872ca */ /* 0x000fe400000e0000 */
[----:B------:R-:W-:-:S02]  /*5aa20*/  R2UR UR9, R37 ;  /* 0x00000000250972ca */ /* 0x000fc400000e0000 */
[----:B------:R-:W-:-:S05]  /*5aa30*/  LEA R8, P0, R7, R8, 0x2 ;  /* 0x0000000807087211 */ /* 0x000fca00078010ff */
[----:B------:R-:W-:-:S05]  /*5aa40*/  IMAD.X R9, RZ, RZ, R9, P0 ;  /* 0x000000ffff097224 */ /* 0x000fca00000e0609 */
[----:B------:R1:W-:Y:S04]  /*5aa50*/  ST.E desc[UR4][R8.64+0x20], RZ ;  /* 0x000020ff08007985 */ /* 0x0003e8000c101904 */
[----:B------:R1:W-:Y:S04]  /*5aa60*/  ST.E.U8 desc[UR6][R8.64+0x20], R13 ;  /* 0x0000200d08007985 */ /* 0x0003e8000c101106 */
[----:B------:R1:W5:Y:S02]  /*5aa70*/  LD.E R11, desc[UR8][R28.64] ;  /* 0x000000081c0b7980 */ /* 0x000364000c101900 */
.L_x_1662:
[----:B------:R-:W-:Y:S05]  /*5aa80*/  BSYNC B1 ;  /* 0x0000000000017941 */ /* 0x000fea0003800000 */
.L_x_1661:
[----:B-----5:R-:W-:-:S13]  /*5aa90*/  ISETP.NE.AND P0, PT, R11, RZ, PT ;  /* 0x000000ff0b00720c */ /* 0x020fda0003f05270 */
[----:B------:R-:W-:Y:S05]  /*5aaa0*/  @P0 BREAK B0 ;  /* 0x0000000000000942 */ /* 0x000fea0003800000 */
[----:B------:R-:W-:Y:S05]  /*5aab0*/  @P0 BRA `(.L_x_1660) ;  /* 0x0000000000480947 */ /* 0x000fea0003800000 */
[----:B------:R-:W-:-:S04]  /*5aac0*/  SHF.R.S32.HI R0, RZ, 0x4, R0 ;  /* 0x00000004ff007819 */ /* 0x000fc80000011400 */
[----:B------:R-:W-:-:S13]  /*5aad0*/  LOP3.LUT P0, R0, R0, 0x7fffffff, RZ, 0xc0, !PT ;  /* 0x7fffffff00007812 */ /* 0x000fda000780c0ff */
[----:B------:R-:W-:Y:S05]  /*5aae0*/  @P0 BRA `(.L_x_1673) ;  /* 0xffffffe800b40947 */ /* 0x000fea000383ffff */
[----:B------:R-:W-:Y:S05]  /*5aaf0*/  BSYNC B0 ;  /* 0x0000000000007941 */ /* 0x000fea0003800000 */
.L_x_1647:
[----:B-1----:R-:W-:Y:S01]  /*5ab00*/  IADD3 R8, PT, PT, -R4, 0x21, RZ ;  /* 0x0000002104087810 */ /* 0x002fe20007ffe1ff */
[----:B------:R-:W-:Y:S01]  /*5ab10*/  IMAD.MOV.U32 R4, RZ, RZ, R30 ;  /* 0x000000ffff047224 */ /* 0x000fe200078e001e */
[----:B------:R-:W-:Y:S01]  /*5ab20*/  MOV R20, 0x5ab80 ;  /* 0x0005ab8000147802 */ /* 0x000fe20000000f00 */
[----:B------:R-:W-:Y:S02]  /*5ab30*/  IMAD.MOV.U32 R5, RZ, RZ, R31 ;  /* 0x000000ffff057224 */ /* 0x000fe400078e001f */
[----:B------:R-:W-:Y:S02]  /*5ab40*/  IMAD.MOV.U32 R10, RZ, RZ, R28 ;  /* 0x000000ffff0a7224 */ /* 0x000fe400078e001c */
[----:B--2---:R-:W-:Y:S02]  /*5ab50*/  IMAD.MOV.U32 R11, RZ, RZ, R29 ;  /* 0x000000ffff0b7224 */ /* 0x004fe400078e001d */
[----:B------:R-:W-:-:S07]  /*5ab60*/  IMAD.MOV.U32 R21, RZ, RZ, 0x0 ;  /* 0x00000000ff157424 */ /* 0x000fce00078e00ff */
[----:B0-----:R-:W-:Y:S05]  /*5ab70*/  CALL.REL.NOINC `($_Z5entryPcS_PiPxS1_S0_S0_P19HostDeviceInterfacei$_Z63java_lang_String_initab850b60f96d11de8a390800200c9a660_a14_5_5_PciiiPi) ;  /* 0x00000a3400187944 */ /* 0x001fea0003c00000 */
[----:B------:R-:W-:Y:S02]  /*5ab80*/  R2UR UR4, R36 ;  /* 0x00000000240472ca */ /* 0x000fe400000e0000 */
[----:B------:R-:W-:-:S13]  /*5ab90*/  R2UR UR5, R37 ;  /* 0x00000000250572ca */ /* 0x000fda00000e0000 */
[----:B------:R-:W2:Y:S02]  /*5aba0*/  LD.E R0, desc[UR4][R28.64] ;  /* 0x000000041c007980 */ /* 0x000ea4000c101900 */
[----:B--2---:R-:W-:-:S04]  /*5abb0*/  ISETP.NE.AND P0, PT, R0, RZ, PT ;  /* 0x000000ff0000720c */ /* 0x004fc80003f05270 */
[----:B------:R-:W-:Y:S02]  /*5abc0*/  PLOP3.LUT P2, PT, P0, PT, PT, 0x8, 0x80 ;  /* 0x000000000080781c */ /* 0x000fe4000074e170 */
[----:B------:R-:W-:-:S11]  /*5abd0*/  SEL R5, R4, RZ, !P0 ;  /* 0x000000ff04057207 */ /* 0x000fd60004000000 */
.L_x_1660:
[----:B------:R-:W-:Y:S05]  /*5abe0*/  BSYNC B6 ;  /* 0x0000000000067941 */ /* 0x000fea0003800000 */
.L_x_1646:
[----:B------:R-:W-:Y:S01]  /*5abf0*/  IMAD.MOV.U32 R4, RZ, RZ, RZ ;  /* 0x000000ffff047224 */ /* 0x000fe200078e00ff */
[----:B------:R-:W-:Y:S06]  /*5ac00*/  @!P2 BRA `(.L_x_1092) ;  /* 0x00000a0000b8a947 */ /* 0x000fec0003800000 */
[----:B------:R-:W3:Y:S01]  /*5ac10*/  S2UR UR5, SR_CgaCtaId ;  /* 0x00000000000579c3 */ /* 0x000ee20000008800 */
[----:B------:R-:W-:Y:S01]  /*5ac20*/  ISETP.NE.AND P0, PT, R2, -0x1, PT ;  /* 0xffffffff0200780c */ /* 0x000fe20003f05270 */
[----:B------:R-:W-:Y:S01]  /*5ac30*/  UMOV UR4, 0x400 ;  /* 0x0000040000047882 */ /* 0x000fe20000000000 */
[----:B------:R-:W-:-:S11]  /*5ac40*/  ISETP.NE.AND P1, PT, R5, -0x1, PT ;  /* 0xffffffff0500780c */ /* 0x000fd60003f25270 */
[C---:B------:R-:W-:Y:S01]  /*5ac50*/  @!P0 R2UR UR6, R36.reuse ;  /* 0x00000000240682ca */ /* 0x040fe200000e0000 */
[----:B------:R-:W-:Y:S01]  /*5ac60*/  @!P0 IMAD.MOV.U32 R3, RZ, RZ, 0x5368 ;  /* 0x00005368ff038424 */ /* 0x000fe200078e00ff */
[C---:B------:R-:W-:Y:S01]  /*5ac70*/  @!P0 R2UR UR7, R37.reuse ;  /* 0x00000000250782ca */ /* 0x040fe200000e0000 */
[----:B--2---:R-:W2:Y:S01]  /*5ac80*/  @P1 S2R R11, SR_CgaCtaId ;  /* 0x00000000000b1919 */ /* 0x004ea20000008800 */
[C---:B------:R-:W-:Y:S01]  /*5ac90*/  @P0 R2UR UR8, R36.reuse ;  /* 0x00000000240802ca */ /* 0x040fe200000e0000 */
[----:B------:R-:W-:Y:S01]  /*5aca0*/  @!P0 IMAD.MOV.U32 R0, RZ, RZ, RZ ;  /* 0x000000ffff008224 */ /* 0x000fe200078e00ff */
[C---:B------:R-:W-:Y:S01]  /*5acb0*/  @P0 R2UR UR9, R37.reuse ;  /* 0x00000000250902ca */ /* 0x040fe200000e0000 */
[----:B-1----:R-:W-:Y:S01]  /*5acc0*/  @!P1 IMAD.MOV.U32 R13, RZ, RZ, 0x5368 ;  /* 0x00005368ff0d9424 */ /* 0x002fe200078e00ff */
[----:B------:R-:W-:Y:S01]  /*5acd0*/  @!P1 R2UR UR10, R36 ;  /* 0x00000000240a92ca */ /* 0x000fe200000e0000 */
[----:B---3--:R-:W-:Y:S01]  /*5ace0*/  ULEA UR4, UR5, UR4, 0x18 ;  /* 0x0000000405047291 */ /* 0x008fe2000f8ec0ff */
[----:B------:R-:W-:-:S05]  /*5acf0*/  @!P1 R2UR UR11, R37 ;  /* 0x00000000250b92ca */ /* 0x000fca00000e0000 */
[----:B------:R-:W-:Y:S01]  /*5ad00*/  @!P0 ST.E desc[UR6][R28.64], R3 ;  /* 0x000000031c008985 */ /* 0x000fe2000c101906 */
[----:B------:R-:W-:Y:S02]  /*5ad10*/  @P0 R2UR UR6, R36 ;  /* 0x00000000240602ca */ /* 0x000fe400000e0000 */
[----:B------:R-:W-:Y:S01]  /*5ad20*/  @P0 R2UR UR7, R37 ;  /* 0x00000000250702ca */ /* 0x000fe200000e0000 */
[----:B------:R-:W0:Y:S02]  /*5ad30*/  @P0 LDS.64 R6, [UR4] ;  /* 0x00000004ff060984 */ /* 0x000e240008000a00 */
[----:B0-----:R-:W-:Y:S01]  /*5ad40*/  @P0 IMAD.WIDE R8, R2, 0x10, R6 ;  /* 0x0000001002080825 */ /* 0x001fe200078e0206 */
[----:B------:R-:W-:-:S03]  /*5ad50*/  @P1 MOV R2, 0x400 ;  /* 0x0000040000021802 */ /* 0x000fc60000000f00 */
[----:B------:R-:W-:Y:S01]  /*5ad60*/  @!P0 IMAD.MOV.U32 R7, RZ, RZ, RZ ;  /* 0x000000ffff078224 */ /* 0x000fe200078e00ff */
[----:B--2---:R-:W-:Y:S01]  /*5ad70*/  @P1 LEA R12, R11, R2, 0x18 ;  /* 0x000000020b0c1211 */ /* 0x004fe200078ec0ff */
[----:B------:R-:W2:Y:S04]  /*5ad80*/  @P0 LD.E R0, desc[UR8][R8.64+0x28] ;  /* 0x0000280808000980 */ /* 0x000ea8000c101900 */
[----:B------:R0:W5:Y:S04]  /*5ad90*/  @P0 LD.E R7, desc[UR6][R8.64+0x20] ;  /* 0x0000200608070980 */ /* 0x000168000c101900 */
[----:B------:R-:W-:Y:S04]  /*5ada0*/  @!P1 ST.E desc[UR10][R28.64], R13 ;  /* 0x0000000d1c009985 */ /* 0x000fe8000c10190a */
[----:B------:R-:W1:Y:S01]  /*5adb0*/  @P1 LDS.64 R2, [R12] ;  /* 0x000000000c021984 */ /* 0x000e620000000a00 */
[----:B------:R-:W-:-:S02]  /*5adc0*/  @P1 R2UR UR6, R36 ;  /* 0x00000000240612ca */ /* 0x000fc400000e0000 */
[----:B------:R-:W-:Y:S01]  /*5add0*/  @P1 R2UR UR7, R37 ;  /* 0x00000000250712ca */ /* 0x000fe200000e0000 */
[----:B------:R-:W-:Y:S02]  /*5ade0*/  @!P1 IMAD.MOV.U32 R17, RZ, RZ, RZ ;  /* 0x000000ffff119224 */ /* 0x000fe400078e00ff */
[----:B-1----:R-:W-:-:S10]  /*5adf0*/  @P1 IMAD.WIDE R10, R5, 0x10, R2 ;  /* 0x00000010050a1825 */ /* 0x002fd400078e0202 */
[----:B------:R-:W2:Y:S01]  /*5ae00*/  @P1 LD.E R17, desc[UR6][R10.64+0x28] ;  /* 0x000028060a111980 */ /* 0x000ea2000c101900 */
[----:B------:R-:W-:Y:S02]  /*5ae10*/  R2UR UR8, R36 ;  /* 0x00000000240872ca */ /* 0x000fe400000e0000 */
[----:B------:R-:W-:Y:S01]  /*5ae20*/  R2UR UR9, R37 ;  /* 0x00000000250972ca */ /* 0x000fe200000e0000 */
[----:B------:R-:W-:Y:S02]  /*5ae30*/  @!P1 IMAD.MOV.U32 R5, RZ, RZ, RZ ;  /* 0x000000ffff059224 */ /* 0x000fe400078e00ff */
[----:B------:R-:W-:-:S04]  /*5ae40*/  IMAD.U32 R16, RZ, RZ, UR4 ;  /* 0x00000004ff107e24 */ /* 0x000fc8000f8e00ff */
[----:B------:R1:W5:Y:S04]  /*5ae50*/  @P1 LD.E R5, desc[UR6][R10.64+0x20] ;  /* 0x000020060a051980 */ /* 0x000368000c101900 */
[----:B------:R1:W3:Y:S01]  /*5ae60*/  LDS.64 R14, [R16+0x8] ;  /* 0x00000800100e7984 */ /* 0x0002e20000000a00 */
        /* <DEDUP_REMOVED lines=8> */
[----:B------:R-:W-:-:S05]  /*5aef0*/  @P0 VIADD R27, R3, 0x28 ;  /* 0x00000028031b0836 */ /* 0x000fca0000000000 */
[----:B------:R-:W-:Y:S01]  /*5af00*/  LOP3.LUT P0, RZ, R27, 0xc, RZ, 0xc0, !PT ;  /* 0x0000000c1bff7812 */ /* 0x000fe2000780c0ff */
[----:B------:R-:W-:-:S12]  /*5af10*/  IMAD.MOV.U32 R12, RZ, RZ, R27 ;  /* 0x000000ffff0c7224 */ /* 0x000fd800078e001b */
[----:B------:R-:W-:-:S04]  /*5af20*/  @P0 SHF.R.S32.HI R6, RZ, 0x1f, R27 ;  /* 0x0000001fff060819 */ /* 0x000fc8000001141b */
[----:B------:R-:W-:-:S04]  /*5af30*/  @P0 LEA.HI R6, R6, R27, RZ, 0x4 ;  /* 0x0000001b06060211 */ /* 0x000fc800078f20ff */
[----:B------:R-:W-:-:S05]  /*5af40*/  @P0 LOP3.LUT R6, R6, 0xfffffff0, RZ, 0xc0, !PT ;  /* 0xfffffff006060812 */ /* 0x000fca00078ec0ff */
[----:B------:R-:W-:-:S05]  /*5af50*/  @P0 VIADD R12, R6, 0x10 ;  /* 0x00000010060c0836 */ /* 0x000fca0000000000 */
[----:B------:R-:W-:-:S05]  /*5af60*/  SHF.R.S32.HI R13, RZ, 0x1f, R12 ;  /* 0x0000001fff0d7819 */ /* 0x000fca000001140c */
[----:B0-----:R0:W2:Y:S01]  /*5af70*/  ATOM.E.ADD.64.STRONG.GPU P0, R8, desc[UR8][R30.64+0x8], R12 ;  /* 0x8000080c1e08798a */ /* 0x0010a2000810f508 */
[----:B------:R-:W-:Y:S01]  /*5af80*/  BSSY B0, `(.L_x_1674) ;  /* 0x0000018000007945 */ /* 0x000fe20003800000 */
[----:B--2---:R-:W-:Y:S02]  /*5af90*/  IMAD.MOV.U32 R32, RZ, RZ, R8 ;  /* 0x000000ffff207224 */ /* 0x004fe400078e0008 */
[----:B------:R-:W-:Y:S01]  /*5afa0*/  IMAD.MOV.U32 R33, RZ, RZ, R9 ;  /* 0x000000ffff217224 */ /* 0x000fe200078e0009 */
[----:B01-3--:R-:W-:Y:S06]  /*5afb0*/  @P0 BRA `(.L_x_1675) ;  /* 0x0000000000500947 */ /* 0x00bfec0003800000 */
[----:B------:R-:W0:Y:S02]  /*5afc0*/  QSPC.E.S P0, RZ, [R30+0x8] ;  /* 0x000008001eff73aa */ /* 0x000e240000000500 */
[----:B0-----:R-:W-:Y:S05]  /*5afd0*/  @!P0 BRA `(.L_x_1676) ;  /* 0x0000000000308947 */ /* 0x001fea0003800000 */
[----:B------:R-:W-:Y:S01]  /*5afe0*/  IMAD.MOV.U32 R8, RZ, RZ, R30 ;  /* 0x000000ffff087224 */ /* 0x000fe200078e001e */
[----:B------:R-:W-:Y:S04]  /*5aff0*/  BSSY B1, `(.L_x_1677) ;  /* 0x0000007000017945 */ /* 0x000fe80003800000 */
[----:B------:R-:W-:-:S07]  /*5b000*/  MOV R3, R8 ;  /* 0x0000000800037202 */ /* 0x000fce0000000f00 */
.L_x_1678:
[----:B------:R-:W0:Y:S02]  /*5b010*/  LDS.64 R8, [R3+0x8] ;  /* 0x0000080003087984 */ /* 0x000e240000000a00 */
[----:B0-----:R-:W-:-:S05]  /*5b020*/  IADD3 R10, P0, PT, R12, R8, RZ ;  /* 0x000000080c0a7210 */ /* 0x001fca0007f1e0ff */
[----:B------:R-:W-:-:S07]  /*5b030*/  IMAD.X R11, R13, 0x1, R9, P0 ;  /* 0x000000010d0b7824 */ /* 0x000fce00000e0609 */
[----:B------:R-:W0:Y:S02]  /*5b040*/  ATOMS.CAST.SPIN.64 P0, [R3+0x8], R8, R10 ;  /* 0x000008080300758d */ /* 0x000e24000180040a */
[----:B0-----:R-:W-:Y:S05]  /*5b050*/  @!P0 BRA `(.L_x_1678) ;  /* 0xfffffffc00ec8947 */ /* 0x001fea000383ffff */
[----:B------:R-:W-:Y:S05]  /*5b060*/  BSYNC B1 ;  /* 0x0000000000017941 */ /* 0x000fea0003800000 */
.L_x_1677:
[----:B------:R-:W-:Y:S02]  /*5b070*/  IMAD.MOV.U32 R32, RZ, RZ, R8 ;  /* 0x000000ffff207224 */ /* 0x000fe400078e0008 */
[----:B------:R-:W-:Y:S01]  /*5b080*/  IMAD.MOV.U32 R33, RZ, RZ, R9 ;  /* 0x000000ffff217224 */ /* 0x000fe200078e0009 */
[----:B------:R-:W-:Y:S06]  /*5b090*/  BRA `(.L_x_1675) ;  /* 0x0000000000187947 */ /* 0x000fec0003800000 */
.L_x_1676:
[----:B------:R-:W-:Y:S02]  /*5b0a0*/  R2UR UR4, R36 ;  /* 0x00000000240472ca */ /* 0x000fe400000e0000 */
[----:B------:R-:W-:-:S13]  /*5b0b0*/  R2UR UR5, R37 ;  /* 0x00000000250572ca */ /* 0x000fda00000e0000 */
[----:B------:R-:W2:Y:S02]  /*5b0c0*/  LD.E.64 R32, desc[UR4][R30.64+0x8] ;  /* 0x000008041e207980 */ /* 0x000ea4000c101b00 */
[----:B--2---:R-:W-:-:S05]  /*5b0d0*/  IADD3 R8, P0, PT, R12, R32, RZ ;  /* 0x000000200c087210 */ /* 0x004fca0007f1e0ff */
[----:B------:R-:W-:-:S05]  /*5b0e0*/  IMAD.X R9, R13, 0x1, R33, P0 ;  /* 0x000000010d097824 */ /* 0x000fca00000e0621 */
[----:B------:R0:W-:Y:S03]  /*5b0f0*/  ST.E.64 desc[UR4][R30.64+0x8], R8 ;  /* 0x000008081e007985 */ /* 0x0001e6000c101b04 */
.L_x_1675:
[----:B------:R-:W-:Y:S05]  /*5b100*/  BSYNC B0 ;  /* 0x0000000000007941 */ /* 0x000fea0003800000 */
.L_x_1674:
[----:B------:R-:W-:Y:S01]  /*5b110*/  IADD3 R3, P1, P2, R27, 0x8, R32 ;  /* 0x000000081b037810 */ /* 0x000fe20007a3e020 */
[----:B------:R-:W-:Y:S01]  /*5b120*/  BSSY B1, `(.L_x_1679) ;  /* 0x00001ec000017945 */ /* 0x000fe20003800000 */
[----:B------:R-:W-:Y:S02]  /*5b130*/  SHF.R.S32.HI R6, RZ, 0x1f, R27 ;  /* 0x0000001fff067819 */ /* 0x000fe4000001141b */
[----:B------:R-:W-:Y:S02]  /*5b140*/  ISETP.GE.U32.AND P0, PT, R3, R14, PT ;  /* 0x0000000e0300720c */ /* 0x000fe40003f06070 */
[--C-:B0-----:R-:W-:Y:S02]  /*5b150*/  IADD3.X R9, PT, PT, R6, RZ, R33.reuse, P1, P2 ;  /* 0x000000ff06097210 */ /* 0x101fe40000fe4421 */
        /* <DEDUP_REMOVED lines=35> */
[----:B-1----:R-:W-:-:S11]  /*5b390*/  IMAD.MOV.U32 R6, RZ, RZ, RZ ;  /* 0x000000ffff067224 */ /* 0x002fd600078e00ff */
[----:B------:R-:W-:Y:S05]  /*5b3a0*/  @!P0 BRA `(.L_x_1682) ;  /* 0x0000001000c48947 */ /* 0x000fea0003800000 */
[----:B------:R-:W-:Y:S01]  /*5b3b0*/  LOP3.LUT R6, R2, 0x7ffffffe, RZ, 0xc0, !PT ;  /* 0x7ffffffe02067812 */ /* 0x000fe200078ec0ff */
[----:B------:R-:W-:Y:S02]  /*5b3c0*/  IMAD.MOV.U32 R18, RZ, RZ, RZ ;  /* 0x000000ffff127224 */ /* 0x000fe400078e00ff */
[----:B------:R-:W-:Y:S02]  /*5b3d0*/  IMAD.MOV.U32 R27, RZ, RZ, RZ ;  /* 0x000000ffff1b7224 */ /* 0x000fe400078e00ff */
[----:B------:R-:W-:-:S07]  /*5b3e0*/  IMAD.MOV R32, RZ, RZ, -R6 ;  /* 0x000000ffff207224 */ /* 0x000fce00078e0a06 */
.L_x_1708:
        /* <DEDUP_REMOVED lines=29> */
.L_x_1689:
[----:B------:R-:W0:Y:S02]  /*5b5c0*/  LDS.64 R12, [R9+0x8] ;  /* 0x00000800090c7984 */ /* 0x000e240000000a00 */
[----:B0-----:R-:W-:-:S05]  /*5b5d0*/  IADD3 R14, P0, PT, R12, 0x30, RZ ;  /* 0x000000300c0e7810 */ /* 0x001fca0007f1e0ff */
[----:B------:R-:W-:-:S07]  /*5b5e0*/  IMAD.X R15, RZ, RZ, R13, P0 ;  /* 0x000000ffff0f7224 */ /* 0x000fce00000e060d */
[----:B------:R-:W0:Y:S02]  /*5b5f0*/  ATOMS.CAST.SPIN.64 P0, [R9+0x8], R12, R14 ;  /* 0x0000080c0900758d */ /* 0x000e24000180040e */
[----:B0-----:R-:W-:Y:S05]  /*5b600*/  @!P0 BRA `(.L_x_1689) ;  /* 0xfffffffc00ec8947 */ /* 0x001fea000383ffff */
[----:B------:R-:W-:Y:S05]  /*5b610*/  BSYNC B4 ;  /* 0x0000000000047941 */ /* 0x000fea0003800000 */
.L_x_1688:
[----:B------:R-:W-:Y:S05]  /*5b620*/  BRA `(.L_x_1686) ;  /* 0x0000000000187947 */ /* 0x000fea0003800000 */
.L_x_1687:
[----:B------:R-:W-:Y:S02]  /*5b630*/  R2UR UR4, R36 ;  /* 0x00000000240472ca */ /* 0x000fe400000e0000 */
[----:B------:R-:W-:-:S13]  /*5b640*/  R2UR UR5, R37 ;  /* 0x00000000250572ca */ /* 0x000fda00000e0000 */
[----:B------:R-:W2:Y:S02]  /*5b650*/  LD.E.64 R12, desc[UR4][R30.64+0x8] ;  /* 0x000008041e0c7980 */ /* 0x000ea4000c101b00 */
[----:B--2---:R-:W-:-:S05]  /*5b660*/  IADD3 R8, P0, PT, R12, 0x30, RZ ;  /* 0x000000300c087810 */ /* 0x004fca0007f1e0ff */
[----:B------:R-:W-:-:S05]  /*5b670*/  IMAD.X R9, RZ, RZ, R13, P0 ;  /* 0x000000ffff097224 */ /* 0x000fca00000e060d */
[----:B------:R0:W-:Y:S03]  /*5b680*/  ST.E.64 desc[UR4][R30.64+0x8], R8 ;  /* 0x000008081e007985 */ /* 0x0001e6000c101b04 */
.L_x_1686:
[----:B------:R-:W-:Y:S05]  /*5b690*/  BSYNC B3 ;  /* 0x0000000000037941 */ /* 0x000fea0003800000 */
.L_x_1685:
        /* <DEDUP_REMOVED lines=54> */
.L_x_1691:
[----:B------:R-:W-:Y:S05]  /*5ba00*/  BSYNC B3 ;  /* 0x0000000000037941 */ /* 0x000fea0003800000 */
.L_x_1690:
        /* <DEDUP_REMOVED lines=40> */
.L_x_1693:
[----:B------:R-:W-:Y:S05]  /*5bc90*/  BSYNC B3 ;  /* 0x0000000000037941 */ /* 0x000fea0003800000 */
.L_x_1692:
[----:B------:R-:W-:Y:S02]  /*5bca0*/  R2UR UR4, R36 ;  /* 0x00000000240472ca */ /* 0x000fe400000e0000 */
[----:B------:R-:W-:-:S13]  /*5bcb0*/  R2UR UR5, R37 ;  /* 0x00000000250572ca */ /* 0x000fda00000e0000 */
[----:B------:R2:W-:Y:S01]  /*5bcc0*/  ST.E desc[UR4][R28.64], R11 ;  /* 0x0000000b1c007985 */ /* 0x0005e2000c101904 */
[----:B------:R-:W-:Y:S05]  /*5bcd0*/  BRA `(.L_x_1694) ;  /* 0x0000000000147947 */ /* 0x000fea0003800000 */
.L_x_1684:
[----:B------:R-:W-:Y:S02]  /*5bce0*/  R2UR UR4, R36 ;  /* 0x00000000240472ca */ /* 0x000fe400000e0000 */
[----:B------:R-:W-:Y:S02]  /*5bcf0*/  R2UR UR5, R37 ;  /* 0x00000000250572ca */ /* 0x000fe400000e0000 */
[----:B------:R-:W-:-:S05]  /*5bd00*/  IADD3 R8, P0, PT, R8, R18, RZ ;  /* 0x0000001208087210 */ /* 0x000fca0007f1e0ff */
[----:B------:R-:W-:-:S06]  /*5bd10*/  IMAD.X R9, RZ, RZ, R9, P0 ;  /* 0x000000ffff097224 */ /* 0x000fcc00000e0609 */
[----:B------:R0:W-:Y:S02]  /*5bd20*/  ST.E desc[UR4][R8.64+0x20], RZ ;  /* 0x000020ff08007985 */ /* 0x0001e4000c101904 */
.L_x_1694:
[----:B------:R-:W-:Y:S05]  /*5bd30*/  BSYNC B2 ;  /* 0x0000000000027941 */ /* 0x000fea0003800000 */
.L_x_1683:
        /* <DEDUP_REMOVED lines=26> */
.L_x_1701:
[----:B------:R-:W0:Y:S02]  /*5bee0*/  LDS.64 R12, [R9+0x8] ;  /* 0x00000800090c7984 */ /* 0x000e240000000a00 */
[----:B0-----:R-:W-:-:S05]  /*5bef0*/  IADD3 R14, P0, PT, R12, 0x30, RZ ;  /* 0x000000300c0e7810 */ /* 0x001fca0007f1e0ff */
[----:B------:R-:W-:-:S07]  /*5bf00*/  IMAD.X R15, RZ, RZ, R13, P0 ;  /* 0x000000ffff0f7224 */ /* 0x000fce00000e060d */
[----:B------:R-:W0:Y:S02]  /*5bf10*/  ATOMS.CAST.SPIN.64 P0, [R9+0x8], R12, R14 ;  /* 0x0000080c0900758d */ /* 0x000e24000180040e */
[----:B0-----:R-:W-:Y:S05]  /*5bf20*/  @!P0 BRA `(.L_x_1701) ;  /* 0xfffffffc00ec8947 */ /* 0x001fea000383ffff */
[----:B------:R-:W-:Y:S05]  /*5bf30*/  BSYNC B4 ;  /* 0x0000000000047941 */ /* 0x000fea0003800000 */
.L_x_1700:
[----:B------:R-:W-:Y:S05]  /*5bf40*/  BRA `(.L_x_1698) ;  /* 0x0000000000187947 */ /* 0x000fea0003800000 */
.L_x_1699:
[----:B------:R-:W-:Y:S02]  /*5bf50*/  R2UR UR4, R36 ;  /* 0x00000000240472ca */ /* 0x000fe400000e0000 */
[----:B------:R-:W-:-:S13]  /*5bf60*/  R2UR UR5, R37 ;  /* 0x00000000250572ca */ /* 0x000fda00000e0000 */
[----:B------:R-:W2:Y:S02]  /*5bf70*/  LD.E.64 R12, desc[UR4][R30.64+0x8] ;  /* 0x000008041e0c7980 */ /* 0x000ea4000c101b00 */
[----:B--2---:R-:W-:-:S05]  /*5bf80*/  IADD3 R8, P0, PT, R12, 0x30, RZ ;  /* 0x000000300c087810 */ /* 0x004fca0007f1e0ff */
[----:B------:R-:W-:-:S05]  /*5bf90*/  IMAD.X R9, RZ, RZ, R13, P0 ;  /* 0x000000ffff097224 */ /* 0x000fca00000e060d */
[----:B------:R0:W-:Y:S03]  /*5bfa0*/  ST.E.64 desc[UR4][R30.64+0x8], R8 ;  /* 0x000008081e007985 */ /* 0x0001e6000c101b04 */
.L_x_1698:
[----:B------:R-:W-:Y:S05]  /*5bfb0*/  BSYNC B3 ;  /* 0x0000000000037941 */ /* 0x000fea0003800000 */
.L_x_1697:
        /* <DEDUP_REMOVED lines=51> */
.L_x_1703:
[----:B------:R-:W-:Y:S01]  /*5c2f0*/  R2UR UR4, R36 ;  /* 0x00000000240472ca */ /* 0x000fe200000e0000 */
[----:B------:R-:W-:Y:S01]  /*5c300*/  IMAD.MOV.U32 R9, RZ, RZ, 0x5272 ;  /* 0x00005272ff097424 */ /* 0x000fe200078e00ff */
[----:B------:R-:W-:Y:S01]  /*5c310*/  R2UR UR5, R37 ;  /* 0x00000000250572ca */ /* 0x000fe200000e0000 */
[----:B------:R-:W-:Y:S01]  /*5c320*/  IMAD.MOV.U32 R13, RZ, RZ, -0x1 ;  /* 0xffffffffff0d7424 */ /* 0x000fe200078e00ff */
[----:B------:R-:W-:-:S11]  /*5c330*/  PLOP3.LUT P0, PT, PT, PT, PT, 0x8, 0x80 ;  /* 0x000000000080781c */ /* 0x000fd60003f0e170 */
[----:B------:R0:W-:Y:S02]  /*5c340*/  ST.E desc[UR4][R28.64], R9 ;  /* 0x000000091c007985 */ /* 0x0001e4000c101904 */
.L_x_1704:
[----:B------:R-:W-:Y:S05]  /*5c350*/  BSYNC B3 ;  /* 0x0000000000037941 */ /* 0x000fea0003800000 */
.L_x_1702:
        /* <DEDUP_REMOVED lines=39> */
.L_x_1706:
[----:B------:R-:W-:Y:S05]  /*5c5d0*/  BSYNC B3 ;  /* 0x0000000000037941 */ /* 0x000fea0003800000 */
.L_x_1705:
[----:B------:R-:W-:Y:S02]  /*5c5e0*/  R2UR UR4, R36 ;  /* 0x00000000240472ca */ /* 0x000fe400000e0000 */
[----:B------:R-:W-:-:S13]  /*5c5f0*/  R2UR UR5, R37 ;  /* 0x00000000250572ca */ /* 0x000fda00000e0000 */
[----:B------:R2:W-:Y:S01]  /*5c600*/  ST.E desc[UR4][R28.64], R11 ;  /* 0x0000000b1c007985 */ /* 0x0005e2000c101904 */
[----:B------:R-:W-:Y:S05]  /*5c610*/  BRA `(.L_x_1707) ;  /* 0x0000000000187947 */ /* 0x000fea0003800000 */
.L_x_1696:
[----:B------:R-:W-:Y:S01]  /*5c620*/  VIADD R11, R18, 0x4 ;  /* 0x00000004120b7836 */ /* 0x000fe20000000000 */
[----:B------:R-:W-:Y:S02]  /*5c630*/  R2UR UR4, R36 ;  /* 0x00000000240472ca */ /* 0x000fe400000e0000 */
[----:B------:R-:W-:Y:S02]  /*5c640*/  R2UR UR5, R37 ;  /* 0x00000000250572ca */ /* 0x000fe400000e0000 */
[----:B------:R-:W-:-:S05]  /*5c650*/  IADD3 R8, P0, PT, R8, R11, RZ ;  /* 0x0000000b08087210 */ /* 0x000fca0007f1e0ff */
[----:B------:R-:W-:-:S06]  /*5c660*/  IMAD.X R9, RZ, RZ, R9, P0 ;  /* 0x000000ffff097224 */ /* 0x000fcc00000e0609 */
[----:B------:R0:W-:Y:S02]  /*5c670*/  ST.E desc[UR4][R8.64+0x20], RZ ;  /* 0x000020ff08007985 */ /* 0x0001e4000c101904 */
.L_x_1707:
[----:B------:R-:W-:Y:S05]  /*5c680*/  BSYNC B2 ;  /* 0x0000000000027941 */ /* 0x000fea0003800000 */
.L_x_1695:
[----:B------:R-:W-:Y:S02]  /*5c690*/  VIADD R27, R27, 0x2 ;  /* 0x000000021b1b7836 */ /* 0x000fe40000000000 */
[----:B------:R-:W-:Y:S01]  /*5c6a0*/  VIADD R18, R18, 0x8 ;  /* 0x0000000812127836 */ /* 0x000fe20000000000 */
[----:B------:R-:W-:Y:S06]  /*5c6b0*/  @P2 BRA `(.L_x_1708) ;  /* 0xffffffec004c2947 */ /* 0x000fec000383ffff */
.L_x_1682:
[----:B------:R-:W-:Y:S05]  /*5c6c0*/  BSYNC B0 ;  /* 0x0000000000007941 */ /* 0x000fea0003800000 */
.L_x_1681:
[----:B------:R-:W-:-:S04]  /*5c6d0*/  LOP3.LUT R2, R2, 0x1, RZ, 0xc0, !PT ;  /* 0x0000000102027812 */ /* 0x000fc800078ec0ff */
        /* <DEDUP_REMOVED lines=23> */
.L_x_1714:
[----:B------:R-:W0:Y:S02]  /*5c850*/  LDS.64 R12, [R9+0x8] ;  /* 0x00000800090c7984 */ /* 0x000e240000000a00 */
[----:B0-----:R-:W-:-:S05]  /*5c860*/  IADD3 R14, P0, PT, R12, 0x30, RZ ;  /* 0x000000300c0e7810 */ /* 0x001fca0007f1e0ff */
[----:B------:R-:W-:-:S07]  /*5c870*/  IMAD.X R15, RZ, RZ, R13, P0 ;  /* 0x000000ffff0f7224 */ /* 0x000fce00000e060d */
[----:B------:R-:W0:Y:S02]  /*5c880*/  ATOMS.CAST.SPIN.64 P0, [R9+0x8], R12, R14 ;  /* 0x0000080c0900758d */ /* 0x000e24000180040e */
[----:B0-----:R-:W-:Y:S05]  /*5c890*/  @!P0 BRA `(.L_x_1714) ;  /* 0xfffffffc00ec8947 */ /* 0x001fea000383ffff */
[----:B------:R-:W-:Y:S05]  /*5c8a0*/  BSYNC B2 ;  /* 0x0000000000027941 */ /* 0x000fea0003800000 */
.L_x_1713:
[----:B------:R-:W-:Y:S05]  /*5c8b0*/  BRA `(.L_x_1711) ;  /* 0x0000000000187947 */ /* 0x000fea0003800000 */
.L_x_1712:
[----:B------:R-:W-:Y:S02]  /*5c8c0*/  R2UR UR4, R36 ;  /* 0x00000000240472ca */ /* 0x000fe400000e0000 */
[----:B------:R-:W-:-:S13]  /*5c8d0*/  R2UR UR5, R37 ;  /* 0x00000000250572ca */ /* 0x000fda00000e0000 */
[----:B------:R-:W2:Y:S02]  /*5c8e0*/  LD.E.64 R12, desc[UR4][R30.64+0x8] ;  /* 0x000008041e0c7980 */ /* 0x000ea4000c101b00 */
[----:B--2---:R-:W-:-:S05]  /*5c8f0*/  IADD3 R8, P0, PT, R12, 0x30, RZ ;  /* 0x000000300c087810 */ /* 0x004fca0007f1e0ff */
[----:B------:R-:W-:-:S05]  /*5c900*/  IMAD.X R9, RZ, RZ, R13, P0 ;  /* 0x000000ffff097224 */ /* 0x000fca00000e060d */
[----:B------:R0:W-:Y:S03]  /*5c910*/  ST.E.64 desc[UR4][R30.64+0x8], R8 ;  /* 0x000008081e007985 */ /* 0x0001e6000c101b04 */
.L_x_1711:
[----:B------:R-:W-:Y:S05]  /*5c920*/  BSYNC B0 ;  /* 0x0000000000007941 */ /* 0x000fea0003800000 */
.L_x_1710:
        /* <DEDUP_REMOVED lines=51> */
.L_x_1716:
[----:B------:R-:W-:Y:S01]  /*5cc60*/  R2UR UR4, R36 ;  /* 0x00000000240472ca */ /* 0x000fe200000e0000 */
[----:B------:R-:W-:Y:S01]  /*5cc70*/  IMAD.MOV.U32 R9, RZ, RZ, 0x5272 ;  /* 0x00005272ff097424 */ /* 0x000fe200078e00ff */
[----:B------:R-:W-:Y:S01]  /*5cc80*/  R2UR UR5, R37 ;  /* 0x00000000250572ca */ /* 0x000fe200000e0000 */
[----:B------:R-:W-:Y:S01]  /*5cc90*/  IMAD.MOV.U32 R13, RZ, RZ, -0x1 ;  /* 0xffffffffff0d7424 */ /* 0x000fe200078e00ff */
[----:B------:R-:W-:-:S11]  /*5cca0*/  PLOP3.LUT P0, PT, PT, PT, PT, 0x8, 0x80 ;  /* 0x000000000080781c */ /* 0x000fd60003f0e170 */
[----:B------:R0:W-:Y:S02]  /*5ccb0*/  ST.E desc[UR4][R28.64], R9 ;  /* 0x000000091c007985 */ /* 0x0001e4000c101904 */
.L_x_1717:
[----:B------:R-:W-:Y:S05]  /*5ccc0*/  BSYNC B0 ;  /* 0x0000000000007941 */ /* 0x000fea0003800000 */
.L_x_1715:
        /* <DEDUP_REMOVED lines=39> */
.L_x_1719:
[----:B------:R-:W-:Y:S05]  /*5cf40*/  BSYNC B0 ;  /* 0x0000000000007941 */ /* 0x000fea0003800000 */
.L_x_1718:
[----:B------:R-:W-:Y:S02]  /*5cf50*/  R2UR UR4, R36 ;  /* 0x00000000240472ca */ /* 0x000fe400000e0000 */
[----:B------:R-:W-:-:S13]  /*5cf60*/  R2UR UR5, R37 ;  /* 0x00000000250572ca */ /* 0x000fda00000e0000 */
[----:B------:R4:W-:Y:S01]  /*5cf70*/  ST.E desc[UR4][R28.64], R11 ;  /* 0x0000000b1c007985 */ /* 0x0009e2000c101904 */
[----:B------:R-:W-:Y:S05]  /*5cf80*/  BRA `(.L_x_1680) ;  /* 0x0000000000147947 */ /* 0x000fea0003800000 */
.L_x_1709:
[----:B------:R-:W-:Y:S02]  /*5cf90*/  R2UR UR4, R36 ;  /* 0x00000000240472ca */ /* 0x000fe400000e0000 */
[----:B------:R-:W-:Y:S02]  /*5cfa0*/  R2UR UR5, R37 ;  /* 0x00000000250572ca */ /* 0x000fe400000e0000 */
[----:B------:R-:W-:-:S05]  /*5cfb0*/  LEA R8, P0, R6, R8, 0x2 ;  /* 0x0000000806087211 */ /* 0x000fca00078010ff */
[----:B------:R-:W-:-:S06]  /*5cfc0*/  IMAD.X R9, RZ, RZ, R9, P0 ;  /* 0x000000ffff097224 */ /* 0x000fcc00000e0609 */
[----:B------:R3:W-:Y:S02]  /*5cfd0*/  ST.E desc[UR4][R8.64+0x20], RZ ;  /* 0x000020ff08007985 */ /* 0x0007e4000c101904 */
.L_x_1680:
[----:B------:R-:W-:Y:S05]  /*5cfe0*/  BSYNC B1 ;  /* 0x0000000000017941 */ /* 0x000fea0003800000 */
.L_x_1679:
[----:B------:R-:W-:Y:S01]  /*5cff0*/  ISETP.GE.AND P0, PT, R0, 0x1, PT ;  /* 0x000000010000780c */ /* 0x000fe20003f06270 */
[----:B------:R-:W-:-:S12]  /*5d000*/  BSSY B0, `(.L_x_1720) ;  /* 0x000013e000007945 */ /* 0x000fd80003800000 */
[----:B------:R-:W-:Y:S05]  /*5d010*/  @!P0 BRA `(.L_x_1721) ;  /* 0x0000001000f08947 */ /* 0x000fea0003800000 */
[----:B-1----:R-:W-:Y:S02]  /*5d020*/  IMAD.MOV R2, RZ, RZ, -R0 ;  /* 0x000000ffff027224 */ /* 0x002fe400078e0a00 */
[----:B------:R-:W-:Y:S02]  /*5d030*/  IMAD.MOV.U32 R6, RZ, RZ, RZ ;  /* 0x000000ffff067224 */ /* 0x000fe400078e00ff */
[----:B------:R-:W-:-:S07]  /*5d040*/  IMAD.MOV.U32 R12, RZ, RZ, RZ ;  /* 0x000000ffff0c7224 */ /* 0x000fce00078e00ff */
.L_x_1746:
        /* <DEDUP_REMOVED lines=35> */
.L_x_1729:
[----:B------:R-:W0:Y:S02]  /*5d280*/  LDS.64 R32, [R9+0x8] ;  /* 0x0000080009207984 */ /* 0x000e240000000a00 */
[----:B0-----:R-:W-:-:S05]  /*5d290*/  IADD3 R34, P0, PT, R32, 0x30, RZ ;  /* 0x0000003020227810 */ /* 0x001fca0007f1e0ff */
[----:B------:R-:W-:-:S07]  /*5d2a0*/  IMAD.X R35, RZ, RZ, R33, P0 ;  /* 0x000000ffff237224 */ /* 0x000fce00000e0621 */
[----:B------:R-:W0:Y:S02]  /*5d2b0*/  ATOMS.CAST.SPIN.64 P0, [R9+0x8], R32, R34 ;  /* 0x000008200900758d */ /* 0x000e240001800422 */
[----:B0-----:R-:W-:Y:S05]  /*5d2c0*/  @!P0 BRA `(.L_x_1729) ;  /* 0xfffffffc00ec8947 */ /* 0x001fea000383ffff */
[----:B------:R-:W-:Y:S05]  /*5d2d0*/  BSYNC B3 ;  /* 0x0000000000037941 */ /* 0x000fea0003800000 */
.L_x_1728:
[----:B------:R-:W-:Y:S05]  /*5d2e0*/  BRA `(.L_x_1726) ;  /* 0x0000000000187947 */ /* 0x000fea0003800000 */
.L_x_1727:
[----:B------:R-:W-:Y:S02]  /*5d2f0*/  R2UR UR4, R36 ;  /* 0x00000000240472ca */ /* 0x000fe400000e0000 */
[----:B------:R-:W-:-:S13]  /*5d300*/  R2UR UR5, R37 ;  /* 0x00000000250572ca */ /* 0x000fda00000e0000 */
[----:B------:R-:W2:Y:S02]  /*5d310*/  LD.E.64 R32, desc[UR4][R30.64+0x8] ;  /* 0x000008041e207980 */ /* 0x000ea4000c101b00 */
[----:B--2---:R-:W-:-:S05]  /*5d320*/  IADD3 R8, P0, PT, R32, 0x30, RZ ;  /* 0x0000003020087810 */ /* 0x004fca0007f1e0ff */
[----:B------:R-:W-:-:S05]  /*5d330*/  IMAD.X R9, RZ, RZ, R33, P0 ;  /* 0x000000ffff097224 */ /* 0x000fca00000e0621 */
[----:B------:R0:W-:Y:S03]  /*5d340*/  ST.E.64 desc[UR4][R30.64+0x8], R8 ;  /* 0x000008081e007985 */ /* 0x0001e6000c101b04 */
.L_x_1726:
[----:B------:R-:W-:Y:S05]  /*5d350*/  BSYNC B2 ;  /* 0x0000000000027941 */ /* 0x000fea0003800000 */
.L_x_1725:
        /* <DEDUP_REMOVED lines=54> */
.L_x_1731:
[----:B------:R-:W-:Y:S05]  /*5d6c0*/  BSYNC B2 ;  /* 0x0000000000027941 */ /* 0x000fea0003800000 */
.L_x_1730:
        /* <DEDUP_REMOVED lines=40> */
.L_x_1733:
[----:B------:R-:W-:Y:S05]  /*5d950*/  BSYNC B2 ;  /* 0x0000000000027941 */ /* 0x000fea0003800000 */
.L_x_1732:
[----:B------:R-:W-:Y:S02]  /*5d960*/  R2UR UR4, R36 ;  /* 0x00000000240472ca */ /* 0x000fe400000e0000 */
[----:B------:R-:W-:Y:S02]  /*5d970*/  R2UR UR5, R37 ;  /* 0x00000000250572ca */ /* 0x000fe400000e0000 */
[----:B------:R-:W-:-:S11]  /*5d980*/  PRMT R13, RZ, 0x7610, R13 ;  /* 0x00007610ff0d7816 */ /* 0x000fd6000000000d */
[----:B------:R3:W-:Y:S01]  /*5d990*/  ST.E desc[UR4][R28.64], R11 ;  /* 0x0000000b1c007985 */ /* 0x0007e2000c101904 */
[----:B------:R-:W-:Y:S05]  /*5d9a0*/  BRA `(.L_x_1723) ;  /* 0x0000000000147947 */ /* 0x000fea0003800000 */
.L_x_1724:
[----:B------:R-:W-:Y:S02]  /*5d9b0*/  R2UR UR4, R36 ;  /* 0x00000000240472ca */ /* 0x000fe400000e0000 */
[----:B------:R-:W-:Y:S02]  /*5d9c0*/  R2UR UR5, R37 ;  /* 0x00000000250572ca */ /* 0x000fe400000e0000 */
[----:B------:R-:W-:-:S05]  /*5d9d0*/  IADD3 R8, P0, PT, R8, R6, RZ ;  /* 0x0000000608087210 */ /* 0x000fca0007f1e0ff */
[----:B------:R-:W-:-:S06]  /*5d9e0*/  IMAD.X R9, RZ, RZ, R9, P0 ;  /* 0x000000ffff097224 */ /* 0x000fcc00000e0609 */
[----:B------:R1:W5:Y:S02]  /*5d9f0*/  LD.E.U8 R13, desc[UR4][R8.64+0x20] ;  /* 0x00002004080d7980 */ /* 0x000364000c101100 */
.L_x_1723:
[----:B------:R-:W-:Y:S05]  /*5da00*/  BSYNC B1 ;  /* 0x0000000000017941 */ /* 0x000fea0003800000 */
.L_x_1722:
        /* <DEDUP_REMOVED lines=31> */
.L_x_1741:
[----:B------:R-:W0:Y:S02]  /*5dc00*/  LDS.64 R32, [R9+0x8] ;  /* 0x0000080009207984 */ /* 0x000e240000000a00 */
[----:B0-----:R-:W-:-:S05]  /*5dc10*/  IADD3 R34, P0, PT, R32, 0x30, RZ ;  /* 0x0000003020227810 */ /* 0x001fca0007f1e0ff */
[----:B------:R-:W-:-:S07]  /*5dc20*/  IMAD.X R35, RZ, RZ, R33, P0 ;  /* 0x000000ffff237224 */ /* 0x000fce00000e0621 */
[----:B------:R-:W0:Y:S02]  /*5dc30*/  ATOMS.CAST.SPIN.64 P0, [R9+0x8], R32, R34 ;  /* 0x000008200900758d */ /* 0x000e240001800422 */
[----:B0-----:R-:W-:Y:S05]  /*5dc40*/  @!P0 BRA `(.L_x_1741) ;  /* 0xfffffffc00ec8947 */ /* 0x001fea000383ffff */
[----:B------:R-:W-:Y:S05]  /*5dc50*/  BSYNC B3 ;  /* 0x0000000000037941 */ /* 0x000fea0003800000 */
.L_x_1740:
[----:B------:R-:W-:Y:S05]  /*5dc60*/  BRA `(.L_x_1738) ;  /* 0x0000000000187947 */ /* 0x000fea0003800000 */
.L_x_1739:
[----:B------:R-:W-:Y:S02]  /*5dc70*/  R2UR UR4, R36 ;  /* 0x00000000240472ca */ /* 0x000fe400000e0000 */
[----:B------:R-:W-:-:S13]  /*5dc80*/  R2UR UR5, R37 ;  /* 0x00000000250572ca */ /* 0x000fda00000e0000 */
[----:B------:R-:W2:Y:S02]  /*5dc90*/  LD.E.64 R32, desc[UR4][R30.64+0x8] ;  /* 0x000008041e207980 */ /* 0x000ea4000c101b00 */
[----:B--2---:R-:W-:-:S05]  /*5dca0*/  IADD3 R8, P0, PT, R32, 0x30, RZ ;  /* 0x0000003020087810 */ /* 0x004fca0007f1e0ff */
[----:B------:R-:W-:-:S05]  /*5dcb0*/  IMAD.X R9, RZ, RZ, R33, P0 ;  /* 0x000000ffff097224 */ /* 0x000fca00000e0621 */
[----:B------:R0:W-:Y:S03]  /*5dcc0*/  ST.E.64 desc[UR4][R30.64+0x8], R8 ;  /* 0x000008081e007985 */ /* 0x0001e6000c101b04 */
.L_x_1738:
[----:B------:R-:W-:Y:S05]  /*5dcd0*/  BSYNC B2 ;  /* 0x0000000000027941 */ /* 0x000fea0003800000 */
.L_x_1737:
        /* <DEDUP_REMOVED lines=54> */
.L_x_1743:
[----:B------:R-:W-:Y:S05]  /*5e040*/  BSYNC B2 ;  /* 0x0000000000027941 */ /* 0x000fea0003800000 */
.L_x_1742:
        /* <DEDUP_REMOVED lines=40> */
.L_x_1745:
[----:B------:R-:W-:Y:S05]  /*5e2d0*/  BSYNC B2 ;  /* 0x0000000000027941 */ /* 0x000fea0003800000 */
.L_x_1744:
[----:B------:R-:W-:Y:S02]  /*5e2e0*/  R2UR UR4, R36 ;  /* 0x00000000240472ca */ /* 0x000fe400000e0000 */
[----:B------:R-:W-:-:S13]  /*5e2f0*/  R2UR UR5, R37 ;  /* 0x00000000250572ca */ /* 0x000fda00000e0000 */
[----:B------:R2:W-:Y:S01]  /*5e300*/  ST.E desc[UR4][R28.64], R11 ;  /* 0x0000000b1c007985 */ /* 0x0005e2000c101904 */
[----:B------:R-:W-:Y:S05]  /*5e310*/  BRA `(.L_x_1735) ;  /* 0x0000000000207947 */ /* 0x000fea0003800000 */
.L_x_1736:
        /* <DEDUP_REMOVED lines=8> */
.L_x_1735:
[----:B------:R-:W-:Y:S05]  /*5e3a0*/  BSYNC B1 ;  /* 0x0000000000017941 */ /* 0x000fea0003800000 */
.L_x_1734:
[----:B------:R-:W-:Y:S02]  /*5e3b0*/  VIADD R12, R12, 0x1 ;  /* 0x000000010c0c7836 */ /* 0x000fe40000000000 */
[----:B------:R-:W-:Y:S01]  /*5e3c0*/  VIADD R6, R6, 0x4 ;  /* 0x0000000406067836 */ /* 0x000fe20000000000 */
[----:B------:R-:W-:Y:S06]  /*5e3d0*/  @P2 BRA `(.L_x_1746) ;  /* 0xffffffec001c2947 */ /* 0x000fec000383ffff */
.L_x_1721:
[----:B------:R-:W-:Y:S05]  /*5e3e0*/  BSYNC B0 ;  /* 0x0000000000007941 */ /* 0x000fea0003800000 */
.L_x_1720:
[----:B------:R-:W-:Y:S01]  /*5e3f0*/  ISETP.GE.AND P0, PT, R17, 0x1, PT ;  /* 0x000000011100780c */ /* 0x000fe20003f06270 */
[----:B------:R-:W-:-:S12]  /*5e400*/  BSSY B0, `(.L_x_1747) ;  /* 0x0000141000007945 */ /* 0x000fd80003800000 */
[----:B------:R-:W-:Y:S05]  /*5e410*/  @!P0 BRA `(.L_x_1748) ;  /* 0x0000001000fc8947 */ /* 0x000fea0003800000 */
[----:B------:R-:W-:Y:S01]  /*5e420*/  IMAD.MOV R17, RZ, RZ, -R17 ;  /* 0x000000ffff117224 */ /* 0x000fe200078e0a11 */
[----:B-1---5:R-:W-:Y:S01]  /*5e430*/  CS2R R6, SRZ ;  /* 0x0000000000067805 */ /* 0x022fe2000001ff00 */
[----:B------:R-:W-:-:S07]  /*5e440*/  IMAD.SHL.U32 R2, R0, 0x4, RZ ;  /* 0x0000000400027824 */ /* 0x000fce00078e00ff */
.L_x_1773:
        /* <DEDUP_REMOVED lines=35> */
.L_x_1756:
[----:B------:R-:W0:Y:S02]  /*5e680*/  LDS.64 R12, [R9+0x8] ;  /* 0x00000800090c7984 */ /* 0x000e240000000a00 */
[----:B0-----:R-:W-:-:S05]  /*5e690*/  IADD3 R14, P0, PT, R12, 0x30, RZ ;  /* 0x000000300c0e7810 */ /* 0x001fca0007f1e0ff */
[----:B------:R-:W-:-:S07]  /*5e6a0*/  IMAD.X R15, RZ, RZ, R13, P0 ;  /* 0x000000ffff0f7224 */ /* 0x000fce00000e060d */
[----:B------:R-:W0:Y:S02]  /*5e6b0*/  ATOMS.CAST.SPIN.64 P0, [R9+0x8], R12, R14 ;  /* 0x0000080c0900758d */ /* 0x000e24000180040e */
[----:B0-----:R-:W-:Y:S05]  /*5e6c0*/  @!P0 BRA `(.L_x_1756) ;  /* 0xfffffffc00ec8947 */ /* 0x001fea000383ffff */
[----:B------:R-:W-:Y:S05]  /*5e6d0*/  BSYNC B3 ;  /* 0x0000000000037941 */ /* 0x000fea0003800000 */
.L_x_1755:
[----:B------:R-:W-:Y:S05]  /*5e6e0*/  BRA `(.L_x_1753) ;  /* 0x0000000000187947 */ /* 0x000fea0003800000 */
.L_x_1754:
[----:B------:R-:W-:Y:S02]  /*5e6f0*/  R2UR UR4, R36 ;  /* 0x00000000240472ca */ /* 0x000fe400000e0000 */
[----:B------:R-:W-:-:S13]  /*5e700*/  R2UR UR5, R37 ;  /* 0x00000000250572ca */ /* 0x000fda00000e0000 */
[----:B------:R-:W2:Y:S02]  /*5e710*/  LD.E.64 R12, desc[UR4][R30.64+0x8] ;  /* 0x000008041e0c7980 */ /* 0x000ea4000c101b00 */
[----:B--2---:R-:W-:-:S05]  /*5e720*/  IADD3 R8, P0, PT, R12, 0x30, RZ ;  /* 0x000000300c087810 */ /* 0x004fca0007f1e0ff */
[----:B------:R-:W-:-:S05]  /*5e730*/  IMAD.X R9, RZ, RZ, R13, P0 ;  /* 0x000000ffff097224 */ /* 0x000fca00000e060d */
[----:B------:R0:W-:Y:S03]  /*5e740*/  ST.E.64 desc[UR4][R30.64+0x8], R8 ;  /* 0x000008081e007985 */ /* 0x0001e6000c101b04 */
.L_x_1753:
[----:B------:R-:W-:Y:S05]  /*5e750*/  BSYNC B2 ;  /* 0x0000000000027941 */ /* 0x000fea0003800000 */
.L_x_1752:
        /* <DEDUP_REMOVED lines=54> */
.L_x_1758:
[----:B------:R-:W-:Y:S05]  /*5eac0*/  BSYNC B2 ;  /* 0x0000000000027941 */ /* 0x000fea0003800000 */
.L_x_1757:
        /* <DEDUP_REMOVED lines=40> */
.L_x_1760:
[----:B------:R-:W-:Y:S05]  /*5ed50*/  BSYNC B2 ;  /* 0x0000000000027941 */ /* 0x000fea0003800000 */
.L_x_1759:
[----:B------:R-:W-:Y:S02]  /*5ed60*/  R2UR UR4, R36 ;  /* 0x00000000240472ca */ /* 0x000fe400000e0000 */
[----:B------:R-:W-:Y:S02]  /*5ed70*/  R2UR UR5, R37 ;  /* 0x00000000250572ca */ /* 0x000fe400000e0000 */
[----:B------:R-:W-:-:S11]  /*5ed80*/  PRMT R13, RZ, 0x7610, R13 ;  /* 0x00007610ff0d7816 */ /* 0x000fd6000000000d */
[----:B------:R3:W-:Y:S01]  /*5ed90*/  ST.E desc[UR4][R28.64], R11 ;  /* 0x0000000b1c007985 */ /* 0x0007e2000c101904 */
[----:B------:R-:W-:Y:S05]  /*5eda0*/  BRA `(.L_x_1750) ;  /* 0x0000000000147947 */ /* 0x000fea0003800000 */
.L_x_1751:
[----:B------:R-:W-:Y:S02]  /*5edb0*/  R2UR UR4, R36 ;  /* 0x00000000240472ca */ /* 0x000fe400000e0000 */
[----:B------:R-:W-:Y:S02]  /*5edc0*/  R2UR UR5, R37 ;  /* 0x00000000250572ca */ /* 0x000fe400000e0000 */
[----:B------:R-:W-:-:S05]  /*5edd0*/  IADD3 R8, P0, PT, R8, R6, RZ ;  /* 0x0000000608087210 */ /* 0x000fca0007f1e0ff */
[----:B------:R-:W-:-:S06]  /*5ede0*/  IMAD.X R9, RZ, RZ, R9, P0 ;  /* 0x000000ffff097224 */ /* 0x000fcc00000e0609 */
[----:B------:R1:W5:Y:S02]  /*5edf0*/  LD.E.U8 R13, desc[UR4][R8.64+0x20] ;  /* 0x00002004080d7980 */ /* 0x000364000c101100 */
.L_x_1750:
[----:B------:R-:W-:Y:S05]  /*5ee00*/  BSYNC B1 ;  /* 0x0000000000017941 */ /* 0x000fea0003800000 */
.L_x_1749:
        /* <DEDUP_REMOVED lines=25> */
[----:B-----5:R-:W-:Y:S01]  /*5efa0*/  IMAD.MOV.U32 R13, RZ, RZ, R9 ;  /* 0x000000ffff0d7224 */ /* 0x020fe200078e0009 */
[----:B0-----:R-:W-:Y:S06]  /*5efb0*/  @P0 BRA `(.L_x_1765) ;  /* 0x0000000000480947 */ /* 0x001fec0003800000 */
[----:B------:R-:W0:Y:S02]  /*5efc0*/  QSPC.E.S P0, RZ, [R30+0x8] ;  /* 0x000008001eff73aa */ /* 0x000e240000000500 */
[----:B0-----:R-:W-:Y:S05]  /*5efd0*/  @!P0 BRA `(.L_x_1766) ;  /* 0x0000000000288947 */ /* 0x001fea0003800000 */
[----:B------:R-:W-:Y:S01]  /*5efe0*/  IMAD.MOV.U32 R8, RZ, RZ, R30 ;  /* 0x000000ffff087224 */ /* 0x000fe200078e001e */
[----:B------:R-:W-:Y:S04]  /*5eff0*/  BSSY B3, `(.L_x_1767) ;  /* 0x0000007000037945 */ /* 0x000fe80003800000 */
[----:B------:R-:W-:-:S07]  /*5f000*/  MOV R9, R8 ;  /* 0x0000000800097202 */ /* 0x000fce0000000f00 */
.L_x_1768:
[----:B------:R-:W0:Y:S02]  /*5f010*/  LDS.64 R12, [R9+0x8] ;  /* 0x00000800090c7984 */ /* 0x000e240000000a00 */
[----:B0-----:R-:W-:-:S05]  /*5f020*/  IADD3 R14, P0, PT, R12, 0x30, RZ ;  /* 0x000000300c0e7810 */ /* 0x001fca0007f1e0ff */
[----:B------:R-:W-:-:S07]  /*5f030*/  IMAD.X R15, RZ, RZ, R13, P0 ;  /* 0x000000ffff0f7224 */ /* 0x000fce00000e060d */
[----:B------:R-:W0:Y:S02]  /*5f040*/  ATOMS.CAST.SPIN.64 P0, [R9+0x8], R12, R14 ;  /* 0x0000080c0900758d */ /* 0x000e24000180040e */
[----:B0-----:R-:W-:Y:S05]  /*5f050*/  @!P0 BRA `(.L_x_1768) ;  /* 0xfffffffc00ec8947 */ /* 0x001fea000383ffff */
[----:B------:R-:W-:Y:S05]  /*5f060*/  BSYNC B3 ;  /* 0x0000000000037941 */ /* 0x000fea0003800000 */
.L_x_1767:
[----:B------:R-:W-:Y:S05]  /*5f070*/  BRA `(.L_x_1765) ;  /* 0x0000000000187947 */ /* 0x000fea0003800000 */
.L_x_1766:
[----:B------:R-:W-:Y:S02]  /*5f080*/  R2UR UR4, R36 ;  /* 0x00000000240472ca */ /* 0x000fe400000e0000 */
[----:B------:R-:W-:-:S13]  /*5f090*/  R2UR UR5, R37 ;  /* 0x00000000250572ca */ /* 0x000fda00000e0000 */
[----:B------:R-:W2:Y:S02]  /*5f0a0*/  LD.E.64 R12, desc[UR4][R30.64+0x8] ;  /* 0x000008041e0c7980 */ /* 0x000ea4000c101b00 */
[----:B--2---:R-:W-:-:S05]  /*5f0b0*/  IADD3 R8, P0, PT, R12, 0x30, RZ ;  /* 0x000000300c087810 */ /* 0x004fca0007f1e0ff */
[----:B------:R-:W-:-:S05]  /*5f0c0*/  IMAD.X R9, RZ, RZ, R13, P0 ;  /* 0x000000ffff097224 */ /* 0x000fca00000e060d */
[----:B------:R0:W-:Y:S03]  /*5f0d0*/  ST.E.64 desc[UR4][R30.64+0x8], R8 ;  /* 0x000008081e007985 */ /* 0x0001e6000c101b04 */
.L_x_1765:
[----:B------:R-:W-:Y:S05]  /*5f0e0*/  BSYNC B2 ;  /* 0x0000000000027941 */ /* 0x000fea0003800000 */
.L_x_1764:
        /* <DEDUP_REMOVED lines=54> */
.L_x_1770:
[----:B------:R-:W-:Y:S05]  /*5f450*/  BSYNC B2 ;  /* 0x0000000000027941 */ /* 0x000fea0003800000 */
.L_x_1769:
        /* <DEDUP_REMOVED lines=40> */
.L_x_1772:
[----:B------:R-:W-:Y:S05]  /*5f6e0*/  BSYNC B2 ;  /* 0x0000000000027941 */ /* 0x000fea0003800000 */
.L_x_1771:
[----:B------:R-:W-:Y:S02]  /*5f6f0*/  R2UR UR4, R36 ;  /* 0x00000000240472ca */ /* 0x000fe400000e0000 */
[----:B------:R-:W-:-:S13]  /*5f700*/  R2UR UR5, R37 ;  /* 0x00000000250572ca */ /* 0x000fda00000e0000 */
[----:B------:R2:W-:Y:S01]  /*5f710*/  ST.E desc[UR4][R28.64], R11 ;  /* 0x0000000b1c007985 */ /* 0x0005e2000c101904 */
[----:B------:R-:W-:Y:S05]  /*5f720*/  BRA `(.L_x_1762) ;  /* 0x0000000000207947 */ /* 0x000fea0003800000 */
.L_x_1763:
        /* <DEDUP_REMOVED lines=8> */
.L_x_1762:
[----:B------:R-:W-:Y:S05]  /*5f7b0*/  BSYNC B1 ;  /* 0x0000000000017941 */ /* 0x000fea0003800000 */
.L_x_1761:
[----:B------:R-:W-:Y:S02]  /*5f7c0*/  VIADD R7, R7, 0x1 ;  /* 0x0000000107077836 */ /* 0x000fe40000000000 */
[----:B------:R-:W-:Y:S02]  /*5f7d0*/  VIADD R2, R2, 0x4 ;  /* 0x0000000402027836 */ /* 0x000fe40000000000 */
[----:B------:R-:W-:Y:S02]  /*5f7e0*/  VIADD R0, R0, 0x1 ;  /* 0x0000000100007836 */ /* 0x000fe40000000000 */
[----:B------:R-:W-:Y:S01]  /*5f7f0*/  VIADD R6, R6, 0x4 ;  /* 0x0000000406067836 */ /* 0x000fe20000000000 */
[----:B------:R-:W-:Y:S06]  /*5f800*/  @P2 BRA `(.L_x_1773) ;  /* 0xffffffec00102947 */ /* 0x000fec000383ffff */
.L_x_1748:
[----:B------:R-:W-:Y:S05]  /*5f810*/  BSYNC B0 ;  /* 0x0000000000007941 */ /* 0x000fea0003800000 */
.L_x_1747:
[----:B------:R-:W2:Y:S01]  /*5f820*/  S2UR UR5, SR_CgaCtaId ;  /* 0x00000000000579c3 */ /* 0x000ea20000008800 */
[----:B------:R-:W-:Y:S01]  /*5f830*/  UMOV UR4, 0x400 ;  /* 0x0000040000047882 */ /* 0x000fe20000000000 */
[----:B------:R-:W-:Y:S01]  /*5f840*/  R2UR UR6, R36 ;  /* 0x00000000240672ca */ /* 0x000fe200000e0000 */
[----:B01-3--:R-:W-:Y:S01]  /*5f850*/  IMAD.MOV.U32 R8, RZ, RZ, 0x30 ;  /* 0x00000030ff087424 */ /* 0x00bfe200078e00ff */
[----:B------:R-:W-:Y:S01]  /*5f860*/  R2UR UR7, R37 ;  /* 0x00000000250772ca */ /* 0x000fe200000e0000 */
[----:B------:R-:W-:Y:S01]  /*5f870*/  IMAD.MOV.U32 R9, RZ, RZ, 0x0 ;  /* 0x00000000ff097424 */ /* 0x000fe200078e00ff */
[----:B--2---:R-:W-:-:S06]  /*5f880*/  ULEA UR4, UR5, UR4, 0x18 ;  /* 0x0000000405047291 */ /* 0x004fcc000f8ec0ff */
[----:B------:R-:W-:-:S05]  /*5f890*/  IMAD.U32 R0, RZ, RZ, UR4 ;  /* 0x00000004ff007e24 */ /* 0x000fca000f8e00ff */
[----:B-----5:R0:W1:Y:S04]  /*5f8a0*/  LDS.64 R6, [R0+0x8] ;  /* 0x0000080000067984 */ /* 0x0200680000000a00 */
[----:B------:R2:W3:Y:S01]  /*5f8b0*/  ATOM.E.ADD.64.STRONG.GPU P0, R8, desc[UR6][R30.64+0x8], R8 ;  /* 0x800008081e08798a */ /* 0x0004e2000810f506 */
[----:B------:R-:W-:Y:S01]  /*5f8c0*/  BSSY B0, `(.L_x_1774) ;  /* 0x0000018000007945 */ /* 0x000fe20003800000 */
[----:B---3--:R-:W-:Y:S02]  /*5f8d0*/  IMAD.MOV.U32 R10, RZ, RZ, R8 ;  /* 0x000000ffff0a7224 */ /* 0x008fe400078e0008 */
[----:B----4-:R-:W-:Y:S01]  /*5f8e0*/  IMAD.MOV.U32 R11, RZ, RZ, R9 ;  /* 0x000000ffff0b7224 */ /* 0x010fe200078e0009 */
[----:B012---:R-:W-:Y:S06]  /*5f8f0*/  @P0 BRA `(.L_x_1775) ;  /* 0x0000000000500947 */ /* 0x007fec0003800000 */
[----:B------:R-:W0:Y:S02]  /*5f900*/  QSPC.E.S P0, RZ, [R30+0x8] ;  /* 0x000008001eff73aa */ /* 0x000e240000000500 */
[----:B0-----:R-:W-:Y:S05]  /*5f910*/  @!P0 BRA `(.L_x_1776) ;  /* 0x0000000000308947 */ /* 0x001fea0003800000 */
[----:B------:R-:W-:Y:S01]  /*5f920*/  IMAD.MOV.U32 R8, RZ, RZ, R30 ;  /* 0x000000ffff087224 */ /* 0x000fe200078e001e */
[----:B------:R-:W-:Y:S04]  /*5f930*/  BSSY B1, `(.L_x_1777) ;  /* 0x0000007000017945 */ /* 0x000fe80003800000 */
[----:B------:R-:W-:-:S07]  /*5f940*/  MOV R5, R8 ;  /* 0x0000000800057202 */ /* 0x000fce0000000f00 */
.L_x_1778:
[----:B------:R-:W0:Y:S02]  /*5f950*/  LDS.64 R8, [R5+0x8] ;  /* 0x0000080005087984 */ /* 0x000e240000000a00 */
[----:B0-----:R-:W-:-:S05]  /*5f960*/  IADD3 R10, P0, PT, R8, 0x30, RZ ;  /* 0x00000030080a7810 */ /* 0x001fca0007f1e0ff */
[----:B------:R-:W-:-:S07]  /*5f970*/  IMAD.X R11, RZ, RZ, R9, P0 ;  /* 0x000000ffff0b7224 */ /* 0x000fce00000e0609 */
[----:B------:R-:W0:Y:S02]  /*5f980*/  ATOMS.CAST.SPIN.64 P0, [R5+0x8], R8, R10 ;  /* 0x000008080500758d */ /* 0x000e24000180040a */
[----:B0-----:R-:W-:Y:S05]  /*5f990*/  @!P0 BRA `(.L_x_1778) ;  /* 0xfffffffc00ec8947 */ /* 0x001fea000383ffff */
[----:B------:R-:W-:Y:S05]  /*5f9a0*/  BSYNC B1 ;  /* 0x0000000000017941 */ /* 0x000fea0003800000 */
.L_x_1777:
[----:B------:R-:W-:Y:S02]  /*5f9b0*/  IMAD.MOV.U32 R10, RZ, RZ, R8 ;  /* 0x000000ffff0a7224 */ /* 0x000fe400078e0008 */
[----:B------:R-:W-:Y:S01]  /*5f9c0*/  IMAD.MOV.U32 R11, RZ, RZ, R9 ;  /* 0x000000ffff0b7224 */ /* 0x000fe200078e0009 */
[----:B------:R-:W-:Y:S06]  /*5f9d0*/  BRA `(.L_x_1775) ;  /* 0x0000000000187947 */ /* 0x000fec0003800000 */
.L_x_1776:
[----:B------:R-:W-:Y:S02]  /*5f9e0*/  R2UR UR4, R36 ;  /* 0x00000000240472ca */ /* 0x000fe400000e0000 */
[----:B------:R-:W-:-:S13]  /*5f9f0*/  R2UR UR5, R37 ;  /* 0x00000000250572ca */ /* 0x000fda00000e0000 */
[----:B------:R-:W2:Y:S02]  /*5fa00*/  LD.E.64 R10, desc[UR4][R30.64+0x8] ;  /* 0x000008041e0a7980 */ /* 0x000ea4000c101b00 */
[----:B--2---:R-:W-:-:S05]  /*5fa10*/  IADD3 R8, P0, PT, R10, 0x30, RZ ;  /* 0x000000300a087810 */ /* 0x004fca0007f1e0ff */
[----:B------:R-:W-:-:S05]  /*5fa20*/  IMAD.X R9, RZ, RZ, R11, P0 ;  /* 0x000000ffff097224 */ /* 0x000fca00000e060b */
[----:B------:R0:W-:Y:S03]  /*5fa30*/  ST.E.64 desc[UR4][R30.64+0x8], R8 ;  /* 0x000008081e007985 */ /* 0x0001e6000c101b04 */
.L_x_1775:
[----:B------:R-:W-:Y:S05]  /*5fa40*/  BSYNC B0 ;  /* 0x0000000000007941 */ /* 0x000fea0003800000 */
.L_x_1774:
        /* <DEDUP_REMOVED lines=65> */
.L_x_1785:
[----:B------:R-:W0:Y:S02]  /*5fe60*/  LDS.64 R12, [R7+0x8] ;  /* 0x00000800070c7984 */ /* 0x000e240000000a00 */
[----:B0-----:R-:W-:-:S05]  /*5fe70*/  IADD3 R14, P0, PT, R8, R12, RZ ;  /* 0x0000000c080e7210 */ /* 0x001fca0007f1e0ff */
[----:B------:R-:W-:-:S07]  /*5fe80*/  IMAD.X R15, R9, 0x1, R13, P0 ;  /* 0x00000001090f7824 */ /* 0x000fce00000e060d */
[----:B------:R-:W0:Y:S02]  /*5fe90*/  ATOMS.CAST.SPIN.64 P0, [R7+0x8], R12, R14 ;  /* 0x0000080c0700758d */ /* 0x000e24000180040e */
[----:B0-----:R-:W-:Y:S05]  /*5fea0*/  @!P0 BRA `(.L_x_1785) ;  /* 0xfffffffc00ec8947 */ /* 0x001fea000383ffff */
[----:B------:R-:W-:Y:S05]  /*5feb0*/  BSYNC B2 ;  /* 0x0000000000027941 */ /* 0x000fea0003800000 */
.L_x_1784:
[----:B------:R-:W-:Y:S05]  /*5fec0*/  BRA `(.L_x_1782) ;  /* 0x0000000000187947 */ /* 0x000fea0003800000 */
.L_x_1783:
[----:B------:R-:W-:Y:S02]  /*5fed0*/  R2UR UR4, R36 ;  /* 0x00000000240472ca */ /* 0x000fe400000e0000 */
[----:B------:R-:W-:-:S13]  /*5fee0*/  R2UR UR5, R37 ;  /* 0x00000000250572ca */ /* 0x000fda00000e0000 */
[----:B------:R-:W2:Y:S02]  /*5fef0*/  LD.E.64 R12, desc[UR4][R30.64+0x8] ;  /* 0x000008041e0c7980 */ /* 0x000ea4000c101b00 */
[----:B--2---:R-:W-:-:S05]  /*5ff00*/  IADD3 R6, P0, PT, R8, R12, RZ ;  /* 0x0000000c08067210 */ /* 0x004fca0007f1e0ff */
[----:B------:R-:W-:-:S05]  /*5ff10*/  IMAD.X R7, R9, 0x1, R13, P0 ;  /* 0x0000000109077824 */ /* 0x000fca00000e060d */
[----:B------:R0:W-:Y:S03]  /*5ff20*/  ST.E.64 desc[UR4][R30.64+0x8], R6 ;  /* 0x000008061e007985 */ /* 0x0001e6000c101b04 */
.L_x_1782:
[----:B------:R-:W-:Y:S05]  /*5ff30*/  BSYNC B1 ;  /* 0x0000000000017941 */ /* 0x000fea0003800000 */
.L_x_1781:
        /* <DEDUP_REMOVED lines=43> */
[----:B------:R-:W-:Y:S02]  /*601f0*/  LOP3.LUT R6, R5, 0x7ffffffe, RZ, 0xc0, !PT ;  /* 0x7ffffffe05067812 */ /* 0x000fe400078ec0ff */
[----:B0-----:R-:W-:-:S03]  /*60200*/  CS2R R16, SRZ ;  /* 0x0000000000107805 */ /* 0x001fc6000001ff00 */
[----:B------:R-:W-:-:S07]  /*60210*/  IMAD.MOV R18, RZ, RZ, -R6 ;  /* 0x000000ffff127224 */ /* 0x000fce00078e0a06 */
.L_x_1817:
        /* <DEDUP_REMOVED lines=29> */
.L_x_1798:
[----:B------:R-:W0:Y:S02]  /*603f0*/  LDS.64 R12, [R9+0x8] ;  /* 0x00000800090c7984 */ /* 0x000e240000000a00 */
[----:B0-----:R-:W-:-:S05]  /*60400*/  IADD3 R14, P0, PT, R12, 0x30, RZ ;  /* 0x000000300c0e7810 */ /* 0x001fca0007f1e0ff */
[----:B------:R-:W-:-:S07]  /*60410*/  IMAD.X R15, RZ, RZ, R13, P0 ;  /* 0x000000ffff0f7224 */ /* 0x000fce00000e060d */
[----:B------:R-:W0:Y:S02]  /*60420*/  ATOMS.CAST.SPIN.64 P0, [R9+0x8], R12, R14 ;  /* 0x0000080c0900758d */ /* 0x000e24000180040e */
[----:B0-----:R-:W-:Y:S05]  /*60430*/  @!P0 BRA `(.L_x_1798) ;  /* 0xfffffffc00ec8947 */ /* 0x001fea000383ffff */
[----:B------:R-:W-:Y:S05]  /*60440*/  BSYNC B6 ;  /* 0x0000000000067941 */ /* 0x000fea0003800000 */
.L_x_1797:
[----:B------:R-:W-:Y:S05]  /*60450*/  BRA `(.L_x_1795) ;  /* 0x0000000000187947 */ /* 0x000fea0003800000 */
.L_x_1796:
[----:B------:R-:W-:Y:S02]  /*60460*/  R2UR UR4, R36 ;  /* 0x00000000240472ca */ /* 0x000fe400000e0000 */
[----:B------:R-:W-:-:S13]  /*60470*/  R2UR UR5, R37 ;  /* 0x00000000250572ca */ /* 0x000fda00000e0000 */
[----:B------:R-:W2:Y:S02]  /*60480*/  LD.E.64 R12, desc[UR4][R30.64+0x8] ;  /* 0x000008041e0c7980 */ /* 0x000ea4000c101b00 */
[----:B--2---:R-:W-:-:S05]  /*60490*/  IADD3 R8, P0, PT, R12, 0x30, RZ ;  /* 0x000000300c087810 */ /* 0x004fca0007f1e0ff */
[----:B------:R-:W-:-:S05]  /*604a0*/  IMAD.X R9, RZ, RZ, R13, P0 ;  /* 0x000000ffff097224 */ /* 0x000fca00000e060d */
[----:B------:R0:W-:Y:S03]  /*604b0*/  ST.E.64 desc[UR4][R30.64+0x8], R8 ;  /* 0x000008081e007985 */ /* 0x0001e6000c101b04 */
.L_x_1795:
[----:B------:R-:W-:Y:S05]  /*604c0*/  BSYNC B5 ;  /* 0x0000000000057941 */ /* 0x000fea0003800000 */
.L_x_1794:
        /* <DEDUP_REMOVED lines=54> */
.L_x_1800:
[----:B------:R-:W-:Y:S05]  /*60830*/  BSYNC B5 ;  /* 0x0000000000057941 */ /* 0x000fea0003800000 */
.L_x_1799:
        /* <DEDUP_REMOVED lines=40> */
.L_x_1802:
[----:B------:R-:W-:Y:S05]  /*60ac0*/  BSYNC B5 ;  /* 0x0000000000057941 */ /* 0x000fea0003800000 */
.L_x_1801:
[----:B------:R-:W-:Y:S02]  /*60ad0*/  R2UR UR4, R36 ;  /* 0x00000000240472ca */ /* 0x000fe400000e0000 */
[----:B------:R-:W-:-:S13]  /*60ae0*/  R2UR UR5, R37 ;  /* 0x00000000250572ca */ /* 0x000fda00000e0000 */
[----:B------:R2:W-:Y:S01]  /*60af0*/  ST.E desc[UR4][R28.64], R11 ;  /* 0x0000000b1c007985 */ /* 0x0005e2000c101904 */
[----:B------:R-:W-:Y:S05]  /*60b00*/  BRA `(.L_x_1803) ;  /* 0x0000000000147947 */ /* 0x000fea0003800000 */
.L_x_1793:
[----:B------:R-:W-:Y:S02]  /*60b10*/  R2UR UR4, R36 ;  /* 0x00000000240472ca */ /* 0x000fe400000e0000 */
[----:B------:R-:W-:Y:S02]  /*60b20*/  R2UR UR5, R37 ;  /* 0x00000000250572ca */ /* 0x000fe400000e0000 */
[----:B------:R-:W-:-:S05]  /*60b30*/  IADD3 R8, P0, PT, R8, R16, RZ ;  /* 0x0000001008087210 */ /* 0x000fca0007f1e0ff */
[----:B------:R-:W-:-:S06]  /*60b40*/  IMAD.X R9, RZ, RZ, R9, P0 ;  /* 0x000000ffff097224 */ /* 0x000fcc00000e0609 */
[----:B------:R3:W-:Y:S02]  /*60b50*/  ST.E desc[UR4][R8.64+0x20], RZ ;  /* 0x000020ff08007985 */ /* 0x0007e4000c101904 */
.L_x_1803:
[----:B------:R-:W-:Y:S05]  /*60b60*/  BSYNC B4 ;  /* 0x0000000000047941 */ /* 0x000fea0003800000 */
.L_x_1792:
        /* <DEDUP_REMOVED lines=26> */
.L_x_1810:
[----:B------:R-:W0:Y:S02]  /*60d10*/  LDS.64 R12, [R9+0x8] ;  /* 0x00000800090c7984 */ /* 0x000e240000000a00 */
[----:B0-----:R-:W-:-:S05]  /*60d20*/  IADD3 R14, P0, PT, R12, 0x30, RZ ;  /* 0x000000300c0e7810 */ /* 0x001fca0007f1e0ff */
[----:B------:R-:W-:-:S07]  /*60d30*/  IMAD.X R15, RZ, RZ, R13, P0 ;  /* 0x000000ffff0f7224 */ /* 0x000fce00000e060d */
[----:B------:R-:W0:Y:S02]  /*60d40*/  ATOMS.CAST.SPIN.64 P0, [R9+0x8], R12, R14 ;  /* 0x0000080c0900758d */ /* 0x000e24000180040e */
[----:B0-----:R-:W-:Y:S05]  /*60d50*/  @!P0 BRA `(.L_x_1810) ;  /* 0xfffffffc00ec8947 */ /* 0x001fea000383ffff */
[----:B------:R-:W-:Y:S05]  /*60d60*/  BSYNC B6 ;  /* 0x0000000000067941 */ /* 0x000fea0003800000 */
.L_x_1809:
[----:B------:R-:W-:Y:S05]  /*60d70*/  BRA `(.L_x_1807) ;  /* 0x0000000000187947 */ /* 0x000fea0003800000 */
.L_x_1808:
[----:B------:R-:W-:Y:S02]  /*60d80*/  R2UR UR4, R36 ;  /* 0x00000000240472ca */ /* 0x000fe400000e0000 */
[----:B------:R-:W-:-:S13]  /*60d90*/  R2UR UR5, R37 ;  /* 0x00000000250572ca */ /* 0x000fda00000e0000 */
[----:B------:R-:W2:Y:S02]  /*60da0*/  LD.E.64 R12, desc[UR4][R30.64+0x8] ;  /* 0x000008041e0c7980 */ /* 0x000ea4000c101b00 */
[----:B--2---:R-:W-:-:S05]  /*60db0*/  IADD3 R8, P0, PT, R12, 0x30, RZ ;  /* 0x000000300c087810 */ /* 0x004fca0007f1e0ff */
[----:B------:R-:W-:-:S05]  /*60dc0*/  IMAD.X R9, RZ, RZ, R13, P0 ;  /* 0x000000ffff097224 */ /* 0x000fca00000e060d */
[----:B------:R0:W-:Y:S03]  /*60dd0*/  ST.E.64 desc[UR4][R30.64+0x8], R8 ;  /* 0x000008081e007985 */ /* 0x0001e6000c101b04 */
.L_x_1807:
[----:B------:R-:W-:Y:S05]  /*60de0*/  BSYNC B5 ;  /* 0x0000000000057941 */ /* 0x000fea0003800000 */
.L_x_1806:
        /* <DEDUP_REMOVED lines=51> */
.L_x_1812:
[----:B------:R-:W-:Y:S01]  /*61120*/  R2UR UR4, R36 ;  /* 0x00000000240472ca */ /* 0x000fe200000e0000 */
[----:B------:R-:W-:Y:S01]  /*61130*/  IMAD.MOV.U32 R9, RZ, RZ, 0x5272 ;  /* 0x00005272ff097424 */ /* 0x000fe200078e00ff */
[----:B------:R-:W-:Y:S01]  /*61140*/  R2UR UR5, R37 ;  /* 0x00000000250572ca */ /* 0x000fe200000e0000 */
[----:B------:R-:W-:Y:S01]  /*61150*/  IMAD.MOV.U32 R13, RZ, RZ, -0x1 ;  /* 0xffffffffff0d7424 */ /* 0x000fe200078e00ff */
[----:B------:R-:W-:-:S11]  /*61160*/  PLOP3.LUT P0, PT, PT, PT, PT, 0x8, 0x80 ;  /* 0x000000000080781c */ /* 0x000fd60003f0e170 */
[----:B------:R0:W-:Y:S02]  /*61170*/  ST.E desc[UR4][R28.64], R9 ;  /* 0x000000091c007985 */ /* 0x0001e4000c101904 */
.L_x_1813:
[----:B------:R-:W-:Y:S05]  /*61180*/  BSYNC B5 ;  /* 0x0000000000057941 */ /* 0x000fea0003800000 */
.L_x_1811:
        /* <DEDUP_REMOVED lines=39> */
.L_x_1815:
[----:B------:R-:W-:Y:S05]  /*61400*/  BSYNC B5 ;  /* 0x0000000000057941 */ /* 0x000fea0003800000 */
.L_x_1814:
[----:B------:R-:W-:Y:S02]  /*61410*/  R2UR UR4, R36 ;  /* 0x00000000240472ca */ /* 0x000fe400000e0000 */
[----:B------:R-:W-:-:S13]  /*61420*/  R2UR UR5, R37 ;  /* 0x00000000250572ca */ /* 0x000fda00000e0000 */
[----:B------:R2:W-:Y:S01]  /*61430*/  ST.E desc[UR4][R28.64], R11 ;  /* 0x0000000b1c007985 */ /* 0x0005e2000c101904 */
[----:B------:R-:W-:Y:S05]  /*61440*/  BRA `(.L_x_1816) ;  /* 0x0000000000187947 */ /* 0x000fea0003800000 */
.L_x_1805:
[----:B------:R-:W-:Y:S01]  /*61450*/  VIADD R11, R16, 0x4 ;  /* 0x00000004100b7836 */ /* 0x000fe20000000000 */
[----:B------:R-:W-:Y:S02]  /*61460*/  R2UR UR4, R36 ;  /* 0x00000000240472ca */ /* 0x000fe400000e0000 */
[----:B------:R-:W-:Y:S02]  /*61470*/  R2UR UR5, R37 ;  /* 0x00000000250572ca */ /* 0x000fe400000e0000 */
[----:B------:R-:W-:-:S05]  /*61480*/  IADD3 R8, P0, PT, R8, R11, RZ ;  /* 0x0000000b08087210 */ /* 0x000fca0007f1e0ff */
[----:B------:R-:W-:-:S06]  /*61490*/  IMAD.X R9, RZ, RZ, R9, P0 ;  /* 0x000000ffff097224 */ /* 0x000fcc00000e0609 */
[----:B------:R0:W-:Y:S02]  /*614a0*/  ST.E desc[UR4][R8.64+0x20], RZ ;  /* 0x000020ff08007985 */ /* 0x0001e4000c101904 */
.L_x_1816:
[----:B------:R-:W-:Y:S05]  /*614b0*/  BSYNC B4 ;  /* 0x0000000000047941 */ /* 0x000fea0003800000 */
.L_x_1804:
[----:B------:R-:W-:Y:S02]  /*614c0*/  VIADD R17, R17, 0x2 ;  /* 0x0000000211117836 */ /* 0x000fe40000000000 */
[----:B------:R-:W-:Y:S01]  /*614d0*/  VIADD R16, R16, 0x8 ;  /* 0x0000000810107836 */ /* 0x000fe20000000000 */
[----:B------:R-:W-:Y:S06]  /*614e0*/  @P2 BRA `(.L_x_1817) ;  /* 0xffffffec004c2947 */ /* 0x000fec000383ffff */
.L_x_1791:
[----:B------:R-:W-:Y:S05]  /*614f0*/  BSYNC B1 ;  /* 0x0000000000017941 */ /* 0x000fea0003800000 */
.L_x_1790:
        /* <DEDUP_REMOVED lines=25> */
.L_x_1824:
[----:B------:R-:W0:Y:S02]  /*61690*/  LDS.64 R12, [R9+0x8] ;  /* 0x00000800090c7984 */ /* 0x000e240000000a00 */
[----:B0-----:R-:W-:-:S05]  /*616a0*/  IADD3 R14, P0, PT, R12, 0x30, RZ ;  /* 0x000000300c0e7810 */ /* 0x001fca0007f1e0ff */
[----:B------:R-:W-:-:S07]  /*616b0*/  IMAD.X R15, RZ, RZ, R13, P0 ;  /* 0x000000ffff0f7224 */ /* 0x000fce00000e060d */
[----:B------:R-:W0:Y:S02]  /*616c0*/  ATOMS.CAST.SPIN.64 P0, [R9+0x8], R12, R14 ;  /* 0x0000080c0900758d */ /* 0x000e24000180040e */
[----:B0-----:R-:W-:Y:S05]  /*616d0*/  @!P0 BRA `(.L_x_1824) ;  /* 0xfffffffc00ec8947 */ /* 0x001fea000383ffff */
[----:B------:R-:W-:Y:S05]  /*616e0*/  BSYNC B5 ;  /* 0x0000000000057941 */ /* 0x000fea0003800000 */
.L_x_1823:
[----:B------:R-:W-:Y:S05]  /*616f0*/  BRA `(.L_x_1821) ;  /* 0x0000000000187947 */ /* 0x000fea0003800000 */
.L_x_1822:
[----:B------:R-:W-:Y:S02]  /*61700*/  R2UR UR4, R36 ;  /* 0x00000000240472ca */ /* 0x000fe400000e0000 */
[----:B------:R-:W-:-:S13]  /*61710*/  R2UR UR5, R37 ;  /* 0x00000000250572ca */ /* 0x000fda00000e0000 */
[----:B------:R-:W2:Y:S02]  /*61720*/  LD.E.64 R12, desc[UR4][R30.64+0x8] ;  /* 0x000008041e0c7980 */ /* 0x000ea4000c101b00 */
[----:B--2---:R-:W-:-:S05]  /*61730*/  IADD3 R8, P0, PT, R12, 0x30, RZ ;  /* 0x000000300c087810 */ /* 0x004fca0007f1e0ff */
[----:B------:R-:W-:-:S05]  /*61740*/  IMAD.X R9, RZ, RZ, R13, P0 ;  /* 0x000000ffff097224 */ /* 0x000fca00000e060d */
[----:B------:R0:W-:Y:S03]  /*61750*/  ST.E.64 desc[UR4][R30.64+0x8], R8 ;  /* 0x000008081e007985 */ /* 0x0001e6000c101b04 */
.L_x_1821:
[----:B------:R-:W-:Y:S05]  /*61760*/  BSYNC B4 ;  /* 0x0000000000047941 */ /* 0x000fea0003800000 */
.L_x_1820:
        /* <DEDUP_REMOVED lines=51> */
.L_x_1826:
[----:B------:R-:W-:Y:S01]  /*61aa0*/  R2UR UR4, R36 ;  /* 0x00000000240472ca */ /* 0x000fe200000e0000 */
[----:B------:R-:W-:Y:S01]  /*61ab0*/  IMAD.MOV.U32 R9, RZ, RZ, 0x5272 ;  /* 0x00005272ff097424 */ /* 0x000fe200078e00ff */
[----:B------:R-:W-:Y:S01]  /*61ac0*/  R2UR UR5, R37 ;  /* 0x00000000250572ca */ /* 0x000fe200000e0000 */
[----:B------:R-:W-:Y:S01]  /*61ad0*/  IMAD.MOV.U32 R13, RZ, RZ, -0x1 ;  /* 0xffffffffff0d7424 */ /* 0x000fe200078e00ff */
[----:B------:R-:W-:-:S11]  /*61ae0*/  PLOP3.LUT P0, PT, PT, PT, PT, 0x8, 0x80 ;  /* 0x000000000080781c */ /* 0x000fd60003f0e170 */
[----:B------:R0:W-:Y:S02]  /*61af0*/  ST.E desc[UR4][R28.64], R9 ;  /* 0x000000091c007985 */ /* 0x0001e4000c101904 */
.L_x_1827:
[----:B------:R-:W-:Y:S05]  /*61b00*/  BSYNC B4 ;  /* 0x0000000000047941 */ /* 0x000fea0003800000 */
.L_x_1825:
        /* <DEDUP_REMOVED lines=39> */
.L_x_1829:
[----:B------:R-:W-:Y:S05]  /*61d80*/  BSYNC B4 ;  /* 0x0000000000047941 */ /* 0x000fea0003800000 */
.L_x_1828:
[----:B------:R-:W-:Y:S02]  /*61d90*/  R2UR UR4, R36 ;  /* 0x00000000240472ca */ /* 0x000fe400000e0000 */
[----:B------:R-:W-:-:S13]  /*61da0*/  R2UR UR5, R37 ;  /* 0x00000000250572ca */ /* 0x000fda00000e0000 */
[----:B------:R3:W-:Y:S01]  /*61db0*/  ST.E desc[UR4][R28.64], R11 ;  /* 0x0000000b1c007985 */ /* 0x0007e2000c101904 */
[----:B------:R-:W-:Y:S05]  /*61dc0*/  BRA `(.L_x_1818) ;  /* 0x0000000000147947 */ /* 0x000fea0003800000 */
.L_x_1819:
[----:B------:R-:W-:Y:S02]  /*61dd0*/  R2UR UR4, R36 ;  /* 0x00000000240472ca */ /* 0x000fe400000e0000 */
[----:B------:R-:W-:Y:S02]  /*61de0*/  R2UR UR5, R37 ;  /* 0x00000000250572ca */ /* 0x000fe400000e0000 */
[----:B------:R-:W-:-:S05]  /*61df0*/  LEA R8, P0, R6, R8, 0x2 ;  /* 0x0000000806087211 */ /* 0x000fca00078010ff */
[----:B------:R-:W-:-:S06]  /*61e00*/  IMAD.X R9, RZ, RZ, R9, P0 ;  /* 0x000000ffff097224 */ /* 0x000fcc00000e0609 */
[----:B------:R0:W-:Y:S02]  /*61e10*/  ST.E desc[UR4][R8.64+0x20], RZ ;  /* 0x000020ff08007985 */ /* 0x0001e4000c101904 */
.L_x_1818:
[----:B------:R-:W-:Y:S05]  /*61e20*/  BSYNC B1 ;  /* 0x0000000000017941 */ /* 0x000fea0003800000 */
.L_x_1788:
[----:B------:R-:W-:-:S13]  /*61e30*/  ISETP.GE.AND P0, PT, R5, 0x1, PT ;  /* 0x000000010500780c */ /* 0x000fda0003f06270 */
[----:B------:R-:W-:Y:S05]  /*61e40*/  @!P0 BREAK B2 ;  /* 0x0000000000028942 */ /* 0x000fea0003800000 */
[----:B------:R-:W-:Y:S05]  /*61e50*/  @!P0 BRA `(.L_x_1789) ;  /* 0x0000001000f48947 */ /* 0x000fea0003800000 */
[----:B------:R-:W-:Y:S05]  /*61e60*/  BSYNC B2 ;  /* 0x0000000000027941 */ /* 0x000fea0003800000 */
.L_x_1787:
[----:B------:R-:W-:Y:S02]  /*61e70*/  IMAD.MOV R0, RZ, RZ, -R5 ;  /* 0x000000ffff007224 */ /* 0x000fe400078e0a05 */
[----:B------:R-:W-:Y:S02]  /*61e80*/  IMAD.MOV.U32 R6, RZ, RZ, RZ ;  /* 0x000000ffff067224 */ /* 0x000fe400078e00ff */
[----:B------:R-:W-:-:S07]  /*61e90*/  IMAD.MOV.U32 R12, RZ, RZ, RZ ;  /* 0x000000ffff0c7224 */ /* 0x000fce00078e00ff */
.L_x_1854:
        /* <DEDUP_REMOVED lines=10> */
[----:B----4-:R-:W-:Y:S05]  /*61f40*/  @!P0 BRA `(.L_x_1831) ;  /* 0x0000000800408947 */ /* 0x010fea0003800000 */
        /* <DEDUP_REMOVED lines=24> */
.L_x_1837:
[----:B------:R-:W0:Y:S02]  /*620d0*/  LDS.64 R32, [R9+0x8] ;  /* 0x0000080009207984 */ /* 0x000e240000000a00 */
[----:B0-----:R-:W-:-:S05]  /*620e0*/  IADD3 R34, P0, PT, R32, 0x30, RZ ;  /* 0x0000003020227810 */ /* 0x001fca0007f1e0ff */
[----:B------:R-:W-:-:S07]  /*620f0*/  IMAD.X R35, RZ, RZ, R33, P0 ;  /* 0x000000ffff237224 */ /* 0x000fce00000e0621 */
[----:B------:R-:W0:Y:S02]  /*62100*/  ATOMS.CAST.SPIN.64 P0, [R9+0x8], R32, R34 ;  /* 0x000008200900758d */ /* 0x000e240001800422 */
[----:B0-----:R-:W-:Y:S05]  /*62110*/  @!P0 BRA `(.L_x_1837) ;  /* 0xfffffffc00ec8947 */ /* 0x001fea000383ffff */
[----:B------:R-:W-:Y:S05]  /*62120*/  BSYNC B4 ;  /* 0x0000000000047941 */ /* 0x000fea0003800000 */
.L_x_1836:
[----:B------:R-:W-:Y:S05]  /*62130*/  BRA `(.L_x_1834) ;  /* 0x0000000000187947 */ /* 0x000fea0003800000 */
.L_x_1835:
[----:B------:R-:W-:Y:S02]  /*62140*/  R2UR UR4, R36 ;  /* 0x00000000240472ca */ /* 0x000fe400000e0000 */
[----:B------:R-:W-:-:S13]  /*62150*/  R2UR UR5, R37 ;  /* 0x00000000250572ca */ /* 0x000fda00000e0000 */
[----:B------:R-:W2:Y:S02]  /*62160*/  LD.E.64 R32, desc[UR4][R30.64+0x8] ;  /* 0x000008041e207980 */ /* 0x000ea4000c101b00 */
[----:B--2---:R-:W-:-:S05]  /*62170*/  IADD3 R8, P0, PT, R32, 0x30, RZ ;  /* 0x0000003020087810 */ /* 0x004fca0007f1e0ff */
[----:B------:R-:W-:-:S05]  /*62180*/  IMAD.X R9, RZ, RZ, R33, P0 ;  /* 0x000000ffff097224 */ /* 0x000fca00000e0621 */
[----:B------:R0:W-:Y:S03]  /*62190*/  ST.E.64 desc[UR4][R30.64+0x8], R8 ;  /* 0x000008081e007985 */ /* 0x0001e6000c101b04 */
.L_x_1834:
[----:B------:R-:W-:Y:S05]  /*621a0*/  BSYNC B2 ;  /* 0x0000000000027941 */ /* 0x000fea0003800000 */
.L_x_1833:
        /* <DEDUP_REMOVED lines=54> */
.L_x_1839:
[----:B------:R-:W-:Y:S05]  /*62510*/  BSYNC B2 ;  /* 0x0000000000027941 */ /* 0x000fea0003800000 */
.L_x_1838:
        /* <DEDUP_REMOVED lines=40> */
.L_x_1841:
[----:B------:R-:W-:Y:S05]  /*627a0*/  BSYNC B2 ;  /* 0x0000000000027941 */ /* 0x000fea0003800000 */
.L_x_1840:
[----:B------:R-:W-:Y:S02]  /*627b0*/  R2UR UR4, R36 ;  /* 0x00000000240472ca */ /* 0x000fe400000e0000 */
[----:B------:R-:W-:Y:S02]  /*627c0*/  R2UR UR5, R37 ;  /* 0x00000000250572ca */ /* 0x000fe400000e0000 */
[----:B------:R-:W-:-:S11]  /*627d0*/  PRMT R13, RZ, 0x7610, R13 ;  /* 0x00007610ff0d7816 */ /* 0x000fd6000000000d */
[----:B------:R4:W-:Y:S01]  /*627e0*/  ST.E desc[UR4][R28.64], R11 ;  /* 0x0000000b1c007985 */ /* 0x0009e2000c101904 */
[----:B------:R-:W-:Y:S05]  /*627f0*/  BRA `(.L_x_1831) ;  /* 0x0000000000147947 */ /* 0x000fea0003800000 */
.L_x_1832:
[----:B------:R-:W-:Y:S02]  /*62800*/  R2UR UR4, R36 ;  /* 0x00000000240472ca */ /* 0x000fe400000e0000 */
[----:B------:R-:W-:Y:S02]  /*62810*/  R2UR UR5, R37 ;  /* 0x00000000250572ca */ /* 0x000fe400000e0000 */
[----:B------:R-:W-:-:S05]  /*62820*/  IADD3 R8, P0, PT, R8, R6, RZ ;  /* 0x0000000608087210 */ /* 0x000fca0007f1e0ff */
[----:B------:R-:W-:-:S06]  /*62830*/  IMAD.X R9, RZ, RZ, R9, P0 ;  /* 0x000000ffff097224 */ /* 0x000fcc00000e0609 */
[----:B------:R0:W5:Y:S02]  /*62840*/  LD.E.U8 R13, desc[UR4][R8.64+0x20] ;  /* 0x00002004080d7980 */ /* 0x000164000c101100 */
.L_x_1831:
[----:B------:R-:W-:Y:S05]  /*62850*/  BSYNC B1 ;  /* 0x0000000000017941 */ /* 0x000fea0003800000 */
.L_x_1830:
        /* <DEDUP_REMOVED lines=31> */
.L_x_1849:
[----:B------:R-:W0:Y:S02]  /*62a50*/  LDS.64 R32, [R9+0x8] ;  /* 0x0000080009207984 */ /* 0x000e240000000a00 */
[----:B0-----:R-:W-:-:S05]  /*62a60*/  IADD3 R34, P0, PT, R32, 0x30, RZ ;  /* 0x0000003020227810 */ /* 0x001fca0007f1e0ff */
[----:B------:R-:W-:-:S07]  /*62a70*/  IMAD.X R35, RZ, RZ, R33, P0 ;  /* 0x000000ffff237224 */ /* 0x000fce00000e0621 */
[----:B------:R-:W0:Y:S02]  /*62a80*/  ATOMS.CAST.SPIN.64 P0, [R9+0x8], R32, R34 ;  /* 0x000008200900758d */ /* 0x000e240001800422 */
[----:B0-----:R-:W-:Y:S05]  /*62a90*/  @!P0 BRA `(.L_x_1849) ;  /* 0xfffffffc00ec8947 */ /* 0x001fea000383ffff */
[----:B------:R-:W-:Y:S05]  /*62aa0*/  BSYNC B4 ;  /* 0x0000000000047941 */ /* 0x000fea0003800000 */
.L_x_1848:
[----:B------:R-:W-:Y:S05]  /*62ab0*/  BRA `(.L_x_1846) ;  /* 0x0000000000187947 */ /* 0x000fea0003800000 */
.L_x_1847:
[----:B------:R-:W-:Y:S02]  /*62ac0*/  R2UR UR4, R36 ;  /* 0x00000000240472ca */ /* 0x000fe400000e0000 */
[----:B------:R-:W-:-:S13]  /*62ad0*/  R2UR UR5, R37 ;  /* 0x00000000250572ca */ /* 0x000fda00000e0000 */
[----:B------:R-:W2:Y:S02]  /*62ae0*/  LD.E.64 R32, desc[UR4][R30.64+0x8] ;  /* 0x000008041e207980 */ /* 0x000ea4000c101b00 */
[----:B--2---:R-:W-:-:S05]  /*62af0*/  IADD3 R8, P0, PT, R32, 0x30, RZ ;  /* 0x0000003020087810 */ /* 0x004fca0007f1e0ff */
[----:B------:R-:W-:-:S05]  /*62b00*/  IMAD.X R9, RZ, RZ, R33, P0 ;  /* 0x000000ffff097224 */ /* 0x000fca00000e0621 */
[----:B------:R0:W-:Y:S03]  /*62b10*/  ST.E.64 desc[UR4][R30.64+0x8], R8 ;  /* 0x000008081e007985 */ /* 0x0001e6000c101b04 */
.L_x_1846:
[----:B------:R-:W-:Y:S05]  /*62b20*/  BSYNC B2 ;  /* 0x0000000000027941 */ /* 0x000fea0003800000 */
.L_x_1845:
        /* <DEDUP_REMOVED lines=54> */
.L_x_1851:
[----:B------:R-:W-:Y:S05]  /*62e90*/  BSYNC B2 ;  /* 0x0000000000027941 */ /* 0x000fea0003800000 */
.L_x_1850:
        /* <DEDUP_REMOVED lines=40> */
.L_x_1853:
[----:B------:R-:W-:Y:S05]  /*63120*/  BSYNC B2 ;  /* 0x0000000000027941 */ /* 0x000fea0003800000 */
.L_x_1852:
[----:B------:R-:W-:Y:S02]  /*63130*/  R2UR UR4, R36 ;  /* 0x00000000240472ca */ /* 0x000fe400000e0000 */
[----:B------:R-:W-:-:S13]  /*63140*/  R2UR UR5, R37 ;  /* 0x00000000250572ca */ /* 0x000fda00000e0000 */
[----:B------:R2:W-:Y:S01]  /*63150*/  ST.E desc[UR4][R28.64], R11 ;  /* 0x0000000b1c007985 */ /* 0x0005e2000c101904 */
[----:B------:R-:W-:Y:S05]  /*63160*/  BRA `(.L_x_1843) ;  /* 0x0000000000207947 */ /* 0x000fea0003800000 */
.L_x_1844:
        /* <DEDUP_REMOVED lines=8> */
.L_x_1843:
[----:B------:R-:W-:Y:S05]  /*631f0*/  BSYNC B1 ;  /* 0x0000000000017941 */ /* 0x000fea0003800000 */
.L_x_1842:
[----:B------:R-:W-:Y:S02]  /*63200*/  VIADD R12, R12, 0x1 ;  /* 0x000000010c0c7836 */ /* 0x000fe40000000000 */
[----:B------:R-:W-:Y:S01]  /*63210*/  VIADD R6, R6, 0x4 ;  /* 0x0000000406067836 */ /* 0x000fe20000000000 */
[----:B------:R-:W-:Y:S06]  /*63220*/  @P2 BRA `(.L_x_1854) ;  /* 0xffffffec001c2947 */ /* 0x000fec000383ffff */
.L_x_1789:
[----:B------:R-:W-:Y:S05]  /*63230*/  BSYNC B3 ;  /* 0x0000000000037941 */ /* 0x000fea0003800000 */
.L_x_1786:
        /* <DEDUP_REMOVED lines=9> */
[----:B--234-:R-:W0:Y:S02]  /*632d0*/  LDS.64 R10, [R0] ;  /* 0x00000000000a7984 */ /* 0x01ce240000000a00 */
[----:B0-----:R-:W-:-:S05]  /*632e0*/  IMAD.WIDE R10, R2, 0x10, R10 ;  /* 0x00000010020a7825 */ /* 0x001fca00078e020a */
[----:B------:R-:W-:Y:S04]  /*632f0*/  ST.E desc[UR4][R10.64+0x28], R5 ;  /* 0x000028050a007985 */ /* 0x000fe8000c101904 */
[----:B-----5:R-:W0:Y:S02]  /*63300*/  LDS.64 R12, [R0] ;  /* 0x00000000000c7984 */ /* 0x020e240000000a00 */
[----:B0-----:R-:W-:-:S05]  /*63310*/  IMAD.WIDE R12, R2, 0x10, R12 ;  /* 0x00000010020c7825 */ /* 0x001fca00078e020c */
[----:B------:R2:W-:Y:S02]  /*63320*/  ST.E desc[UR4][R12.64+0x30], RZ ;  /* 0x000030ff0c007985 */ /* 0x0005e4000c101904 */
.L_x_1780:
[----:B------:R-:W-:Y:S05]  /*63330*/  BSYNC B0 ;  /* 0x0000000000007941 */ /* 0x000fea0003800000 */
.L_x_1779:
[----:B------:R-:W-:Y:S01]  /*63340*/  R2UR UR4, R36 ;  /* 0x00000000240472ca */ /* 0x000fe200000e0000 */
[----:B0-----:R-:W-:Y:S01]  /*63350*/  IMAD.MOV.U32 R8, RZ, RZ, 0x30 ;  /* 0x00000030ff087424 */ /* 0x001fe200078e00ff */
[----:B------:R-:W-:Y:S01]  /*63360*/  R2UR UR5, R37 ;  /* 0x00000000250572ca */ /* 0x000fe200000e0000 */
[----:B------:R-:W-:Y:S01]  /*63370*/  IMAD.MOV.U32 R9, RZ, RZ, 0x0 ;  /* 0x00000000ff097424 */ /* 0x000fe200078e00ff */
[----:B------:R0:W3:Y:S11]  /*63380*/  LDS.64 R6, [R0+0x8] ;  /* 0x0000080000067984 */ /* 0x0000f60000000a00 */
[----:B------:R4:W2:Y:S01]  /*63390*/  ATOM.E.ADD.64.STRONG.GPU P0, R10, desc[UR4][R30.64+0x8], R8 ;  /* 0x800008081e0a798a */ /* 0x0008a2000810f504 */
[----:B------:R-:W-:Y:S01]  /*633a0*/  BSSY B0, `(.L_x_1855) ;  /* 0x0000016000007945 */ /* 0x000fe20003800000 */
[----:B--2---:R-:W-:-:S02]  /*633b0*/  IMAD.MOV.U32 R12, RZ, RZ, R10 ;  /* 0x000000ffff0c7224 */ /* 0x004fc400078e000a */
[----:B------:R-:W-:Y:S01]  /*633c0*/  IMAD.MOV.U32 R13, RZ, RZ, R11 ;  /* 0x000000ffff0d7224 */ /* 0x000fe200078e000b */
[----:B0--34-:R-:W-:Y:S06]  /*633d0*/  @P0 BRA `(.L_x_1856) ;  /* 0x0000000000480947 */ /* 0x019fec0003800000 */
[----:B------:R-:W0:Y:S02]  /*633e0*/  QSPC.E.S P0, RZ, [R30+0x8] ;  /* 0x000008001eff73aa */ /* 0x000e240000000500 */
[----:B0-----:R-:W-:Y:S05]  /*633f0*/  @!P0 BRA `(.L_x_1857) ;  /* 0x0000000000288947 */ /* 0x001fea0003800000 */
[----:B------:R-:W-:Y:S01]  /*63400*/  IMAD.MOV.U32 R10, RZ, RZ, R30 ;  /* 0x000000ffff0a7224 */ /* 0x000fe200078e001e */
[----:B------:R-:W-:Y:S04]  /*63410*/  BSSY B1, `(.L_x_1858) ;  /* 0x0000007000017945 */ /* 0x000fe80003800000 */
[----:B------:R-:W-:-:S07]  /*63420*/  MOV R11, R10 ;  /* 0x0000000a000b7202 */ /* 0x000fce0000000f00 */
.L_x_1859:
[----:B------:R-:W0:Y:S02]  /*63430*/  LDS.64 R12, [R11+0x8] ;  /* 0x000008000b0c7984 */ /* 0x000e240000000a00 */
[----:B0-----:R-:W-:-:S05]  /*63440*/  IADD3 R14, P0, PT, R12, 0x30, RZ ;  /* 0x000000300c0e7810 */ /* 0x001fca0007f1e0ff */
[----:B------:R-:W-:-:S07]  /*63450*/  IMAD.X R15, RZ, RZ, R13, P0 ;  /* 0x000000ffff0f7224 */ /* 0x000fce00000e060d */
[----:B------:R-:W0:Y:S02]  /*63460*/  ATOMS.CAST.SPIN.64 P0, [R11+0x8], R12, R14 ;  /* 0x0000080c0b00758d */ /* 0x000e24000180040e */
[----:B0-----:R-:W-:Y:S05]  /*63470*/  @!P0 BRA `(.L_x_1859) ;  /* 0xfffffffc00ec8947 */ /* 0x001fea000383ffff */
[----:B------:R-:W-:Y:S05]  /*63480*/  BSYNC B1 ;  /* 0x0000000000017941 */ /* 0x000fea0003800000 */
.L_x_1858:
[----:B------:R-:W-:Y:S05]  /*63490*/  BRA `(.L_x_1856) ;  /* 0x0000000000187947 */ /* 0x000fea0003800000 */
.L_x_1857:
[----:B------:R-:W-:Y:S02]  /*634a0*/  R2UR UR4, R36 ;  /* 0x00000000240472ca */ /* 0x000fe400000e0000 */
[----:B------:R-:W-:-:S13]  /*634b0*/  R2UR UR5, R37 ;  /* 0x00000000250572ca */ /* 0x000fda00000e0000 */
[----:B------:R-:W2:Y:S02]  /*634c0*/  LD.E.64 R12, desc[UR4][R30.64+0x8] ;  /* 0x000008041e0c7980 */ /* 0x000ea4000c101b00 */
[----:B--2---:R-:W-:-:S05]  /*634d0*/  IADD3 R10, P0, PT, R12, 0x30, RZ ;  /* 0x000000300c0a7810 */ /* 0x004fca0007f1e0ff */
[----:B------:R-:W-:-:S05]  /*634e0*/  IMAD.X R11, RZ, RZ, R13, P0 ;  /* 0x000000ffff0b7224 */ /* 0x000fca00000e060d */
[----:B------:R0:W-:Y:S03]  /*634f0*/  ST.E.64 desc[UR4][R30.64+0x8], R10 ;  /* 0x0000080a1e007985 */ /* 0x0001e6000c101b04 */
.L_x_1856:
[----:B------:R-:W-:Y:S05]  /*63500*/  BSYNC B0 ;  /* 0x0000000000007941 */ /* 0x000fea0003800000 */
.L_x_1855:
        /* <DEDUP_REMOVED lines=66> */
.L_x_1861:
[----:B------:R-:W-:Y:S05]  /*63930*/  BSYNC B0 ;  /* 0x0000000000007941 */ /* 0x000fea0003800000 */
.L_x_1860:
[----:B------:R-:W-:Y:S01]  /*63940*/  @!P0 IMAD.MOV.U32 R3, RZ, RZ, -0x1 ;  /* 0xffffffffff038424 */ /* 0x000fe200078e00ff */
[----:B------:R-:W-:Y:S06]  /*63950*/  @!P1 BRA `(.L_x_1092) ;  /* 0x0000097400649947 */ /* 0x000fec0003800000 */
[----:B------:R-:W-:Y:S01]  /*63960*/  ISETP.NE.AND P0, PT, R3, -0x1, PT ;  /* 0xffffffff0300780c */ /* 0x000fe20003f05270 */
[----:B------:R-:W-:-:S12]  /*63970*/  BSSY B8, `(.L_x_1862) ;  /* 0x0009394000087945 */ /* 0x000fd80003800000 */
[----:B------:R-:W-:Y:S01]  /*63980*/  @!P0 R2UR UR4, R36 ;  /* 0x00000000240482ca */ /* 0x000fe200000e0000 */
[----:B-1----:R-:W-:Y:S01]  /*63990*/  @!P0 IMAD.MOV.U32 R5, RZ, RZ, -0x2 ;  /* 0xfffffffeff058424 */ /* 0x002fe200078e00ff */
[----:B------:R-:W-:Y:S01]  /*639a0*/  @!P0 R2UR UR5, R37 ;  /* 0x00000000250582ca */ /* 0x000fe200000e0000 */
[----:B------:R-:W-:-:S12]  /*639b0*/  @!P0 IMAD.MOV.U32 R4, RZ, RZ, -0x1 ;  /* 0xffffffffff048424 */ /* 0x000fd800078e00ff */
[----:B------:R1:W-:Y:S01]  /*639c0*/  @!P0 ST.E desc[UR4][R28.64], R5 ;  /* 0x000000051c008985 */ /* 0x0003e2000c101904 */
[----:B------:R-:W-:Y:S05]  /*639d0*/  @!P0 BRA `(.L_x_1863) ;  /* 0x0000093800348947 */ /* 0x000fea0003800000 */
[----:B-1----:R-:W0:Y:S01]  /*639e0*/  LDS.128 R4, [R0] ;  /* 0x0000000000047984 */ /* 0x002e220000000c00 */
[----:B------:R-:W-:Y:S02]  /*639f0*/  R2UR UR4, R36 ;  /* 0x00000000240472ca */ /* 0x000fe400000e0000 */
[----:B------:R-:W-:Y:S01]  /*63a00*/  R2UR UR5, R37 ;  /* 0x00000000250572ca */ /* 0x000fe200000e0000 */
[----:B0-----:R-:W-:-:S12]  /*63a10*/  IMAD.WIDE R10, R3, 0x10, R4 ;  /* 0x00000010030a7825 */ /* 0x001fd800078e0204 */
[----:B------:R-:W2:Y:S01]  /*63a20*/  LD.E R2, desc[UR4][R10.64+0x4] ;  /* 0x000004040a027980 */ /* 0x000ea2000c101900 */
[----:B------:R-:W-:Y:S01]  /*63a30*/  IMAD.MOV.U32 R4, RZ, RZ, -0x1 ;  /* 0xffffffffff047424 */ /* 0x000fe200078e00ff */
[----:B--2---:R-:W-:-:S13]  /*63a40*/  ISETP.NE.AND P0, PT, R2, 0x4205, PT ;  /* 0x000042050200780c */ /* 0x004fda0003f05270 */
[----:B------:R-:W-:Y:S05]  /*63a50*/  @!P0 BRA `(.L_x_1864) ;  /* 0x000008fc004c8947 */ /* 0x000fea0003800000 */
[----:B------:R-:W-:-:S13]  /*63a60*/  ISETP.NE.AND P0, PT, R2, 0x1, PT ;  /* 0x000000010200780c */ /* 0x000fda0003f05270 */
[----:B------:R-:W-:Y:S05]  /*63a70*/  @P0 BRA `(.L_x_1863) ;  /* 0x00000938000c0947 */ /* 0x000fea0003800000 */
[----:B------:R-:W-:Y:S02]  /*63a80*/  R2UR UR4, R36 ;  /* 0x00000000240472ca */ /* 0x000fe400000e0000 */
[----:B------:R-:W-:-:S13]  /*63a90*/  R2UR UR5, R37 ;  /* 0x00000000250572ca */ /* 0x000fda00000e0000 */
[----:B------:R0:W5:Y:S01]  /*63aa0*/  ATOM.E.ADD.64.STRONG.GPU P0, R8, desc[UR4][R30.64+0x8], R8 ;  /* 0x800008081e08798a */ /* 0x000162000810f504 */
[----:B------:R-:W-:Y:S04]  /*63ab0*/  BSSY B0, `(.L_x_1865) ;  /* 0x0000014000007945 */ /* 0x000fe80003800000 */
[----:B0-----:R-:W-:Y:S05]  /*63ac0*/  @P0 BRA `(.L_x_1866) ;  /* 0x0000000000480947 */ /* 0x001fea0003800000 */
[----:B------:R-:W0:Y:S02]  /*63ad0*/  QSPC.E.S P0, RZ, [R30+0x8] ;  /* 0x000008001eff73aa */ /* 0x000e240000000500 */
[----:B0-----:R-:W-:Y:S05]  /*63ae0*/  @!P0 BRA `(.L_x_1867) ;  /* 0x0000000000288947 */ /* 0x001fea0003800000 */
[----:B------:R-:W-:Y:S01]  /*63af0*/  IMAD.MOV.U32 R4, RZ, RZ, R30 ;  /* 0x000000ffff047224 */ /* 0x000fe200078e001e */
[----:B------:R-:W-:Y:S04]  /*63b00*/  BSSY B1, `(.L_x_1868) ;  /* 0x0000007000017945 */ /* 0x000fe80003800000 */
[----:B------:R-:W-:-:S07]  /*63b10*/  MOV R5, R4 ;  /* 0x0000000400057202 */ /* 0x000fce0000000f00 */
.L_x_1869:
[----:B-----5:R-:W0:Y:S02]  /*63b20*/  LDS.64 R8, [R5+0x8] ;  /* 0x0000080005087984 */ /* 0x020e240000000a00 */
[----:B0-----:R-:W-:-:S05]  /*63b30*/  IADD3 R10, P0, PT, R8, 0x30, RZ ;  /* 0x00000030080a7810 */ /* 0x001fca0007f1e0ff */
[----:B------:R-:W-:-:S07]  /*63b40*/  IMAD.X R11, RZ, RZ, R9, P0 ;  /* 0x000000ffff0b7224 */ /* 0x000fce00000e0609 */
[----:B------:R-:W0:Y:S02]  /*63b50*/  ATOMS.CAST.SPIN.64 P0, [R5+0x8], R8, R10 ;  /* 0x000008080500758d */ /* 0x000e24000180040a */
[----:B0-----:R-:W-:Y:S05]  /*63b60*/  @!P0 BRA `(.L_x_1869) ;  /* 0xfffffffc00ec8947 */ /* 0x001fea000383ffff */
[----:B------:R-:W-:Y:S05]  /*63b70*/  BSYNC B1 ;  /* 0x0000000000017941 */ /* 0x000fea0003800000 */
.L_x_1868:
[----:B------:R-:W-:Y:S05]  /*63b80*/  BRA `(.L_x_1866) ;  /* 0x0000000000187947 */ /* 0x000fea0003800000 */
.L_x_1867:
[----:B------:R-:W-:Y:S02]  /*63b90*/  R2UR UR4, R36 ;  /* 0x00000000240472ca */ /* 0x000fe400000e0000 */
[----:B------:R-:W-:-:S13]  /*63ba0*/  R2UR UR5, R37 ;  /* 0x00000000250572ca */ /* 0x000fda00000e0000 */
[----:B-----5:R-:W2:Y:S02]  /*63bb0*/  LD.E.64 R8, desc[UR4][R30.64+0x8] ;  /* 0x000008041e087980 */ /* 0x020ea4000c101b00 */
[----:B--2---:R-:W-:-:S05]  /*63bc0*/  IADD3 R4, P0, PT, R8, 0x30, RZ ;  /* 0x0000003008047810 */ /* 0x004fca0007f1e0ff */
[----:B------:R-:W-:-:S05]  /*63bd0*/  IMAD.X R5, RZ, RZ, R9, P0 ;  /* 0x000000ffff057224 */ /* 0x000fca00000e0609 */
[----:B------:R0:W-:Y:S03]  /*63be0*/  ST.E.64 desc[UR4][R30.64+0x8], R4 ;  /* 0x000008041e007985 */ /* 0x0001e6000c101b04 */
.L_x_1866:
[----:B------:R-:W-:Y:S05]  /*63bf0*/  BSYNC B0 ;  /* 0x0000000000007941 */ /* 0x000fea0003800000 */
.L_x_1865:
[C---:B0----5:R-:W-:Y:S01]  /*63c00*/  IADD3 R5, P0, PT, R8.reuse, 0x38, RZ ;  /* 0x0000003808057810 */ /* 0x061fe20007f1e0ff */
[----:B------:R-:W-:Y:S01]  /*63c10*/  BSSY B0, `(.L_x_1870) ;  /* 0x0000079000007945 */ /* 0x000fe20003800000 */
[--C-:B------:R-:W-:Y:S02]  /*63c20*/  SHF.R.U64 R8, R8, 0x4, R9.reuse ;  /* 0x0000000408087819 */ /* 0x100fe40000001209 */
[----:B------:R-:W-:Y:S01]  /*63c30*/  ISETP.LT.U32.AND P1, PT, R5, R6, PT ;  /* 0x000000060500720c */ /* 0x000fe20003f21070 */
[----:B------:R-:W-:Y:S01]  /*63c40*/  IMAD.X R5, RZ, RZ, R9, P0 ;  /* 0x000000ffff057224 */ /* 0x000fe200000e0609 */
[----:B------:R-:W-:Y:S01]  /*63c50*/  ISETP.NE.AND P0, PT, R8, -0x1, PT ;  /* 0xffffffff0800780c */ /* 0x000fe20003f05270 */
[----:B------:R-:W-:-:S03]  /*63c60*/  IMAD.MOV.U32 R13, RZ, RZ, R8 ;  /* 0x000000ffff0d7224 */ /* 0x000fc600078e0008 */
[----:B------:R-:W-:-:S13]  /*63c70*/  ISETP.LT.U32.AND.EX P0, PT, R5, R7, P0, P1 ;  /* 0x000000070500720c */ /* 0x000fda0000701110 */
[----:B------:R-:W-:Y:S01]  /*63c80*/  @!P0 R2UR UR4, R36 ;  /* 0x00000000240482ca */ /* 0x000fe200000e0000 */
[----:B------:R-:W-:Y:S01]  /*63c90*/  @!P0 IMAD.MOV.U32 R5, RZ, RZ, 0x5368 ;  /* 0x00005368ff058424 */ /* 0x000fe200078e00ff */
        /* <DEDUP_REMOVED lines=23> */
[C---:B------:R-:W-:Y:S02]  /*63e10*/  R2UR UR11, R37.reuse ;  /* 0x00000000250b72ca */ /* 0x040fe400000e0000 */
[----:B------:R-:W-:Y:S02]  /*63e20*/  R2UR UR16, R36 ;  /* 0x00000000241072ca */ /* 0x000fe400000e0000 */
[----:B------:R-:W-:Y:S02]  /*63e30*/  R2UR UR17, R37 ;  /* 0x00000000251172ca */ /* 0x000fe400000e0000 */
[----:B------:R-:W-:Y:S01]  /*63e40*/  SHF.R.S32.HI R17, RZ, 0x1c, R8 ;  /* 0x0000001cff117819 */ /* 0x000fe20000011408 */
[----:B------:R-:W-:Y:S01]  /*63e50*/  IMAD.MOV.U32 R8, RZ, RZ, 0x20 ;  /* 0x00000020ff087424 */ /* 0x000fe200078e00ff */
        /* <DEDUP_REMOVED lines=9> */
[----:B------:R2:W5:Y:S01]  /*63ef0*/  ATOM.E.ADD.64.STRONG.GPU P0, R8, desc[UR16][R30.64+0x8], R8 ;  /* 0x800008081e08798a */ /* 0x000562000810f510 */
[----:B------:R-:W-:Y:S04]  /*63f00*/  BSSY B1, `(.L_x_1872) ;  /* 0x0000014000017945 */ /* 0x000fe80003800000 */
[----:B012---:R-:W-:Y:S05]  /*63f10*/  @P0 BRA `(.L_x_1873) ;  /* 0x0000000000480947 */ /* 0x007fea0003800000 */
[----:B------:R-:W0:Y:S02]  /*63f20*/  QSPC.E.S P0, RZ, [R30+0x8] ;  /* 0x000008001eff73aa */ /* 0x000e240000000500 */
[----:B0-----:R-:W-:Y:S05]  /*63f30*/  @!P0 BRA `(.L_x_1874) ;  /* 0x0000000000288947 */ /* 0x001fea0003800000 */
[----:B------:R-:W-:Y:S01]  /*63f40*/  IMAD.MOV.U32 R4, RZ, RZ, R30 ;  /* 0x000000ffff047224 */ /* 0x000fe200078e001e */
[----:B------:R-:W-:Y:S04]  /*63f50*/  BSSY B2, `(.L_x_1875) ;  /* 0x0000007000027945 */ /* 0x000fe80003800000 */
[----:B------:R-:W-:-:S07]  /*63f60*/  MOV R5, R4 ;  /* 0x0000000400057202 */ /* 0x000fce0000000f00 */
.L_x_1876:
[----:B-----5:R-:W0:Y:S02]  /*63f70*/  LDS.64 R8, [R5+0x8] ;  /* 0x0000080005087984 */ /* 0x020e240000000a00 */
[----:B0-----:R-:W-:-:S05]  /*63f80*/  IADD3 R10, P0, PT, R8, 0x20, RZ ;  /* 0x00000020080a7810 */ /* 0x001fca0007f1e0ff */
[----:B------:R-:W-:-:S07]  /*63f90*/  IMAD.X R11, RZ, RZ, R9, P0 ;  /* 0x000000ffff0b7224 */ /* 0x000fce00000e0609 */
[----:B------:R-:W0:Y:S02]  /*63fa0*/  ATOMS.CAST.SPIN.64 P0, [R5+0x8], R8, R10 ;  /* 0x000008080500758d */ /* 0x000e24000180040a */
[----:B0-----:R-:W-:Y:S05]  /*63fb0*/  @!P0 BRA `(.L_x_1876) ;  /* 0xfffffffc00ec8947 */ /* 0x001fea000383ffff */
[----:B------:R-:W-:Y:S05]  /*63fc0*/  BSYNC B2 ;  /* 0x0000000000027941 */ /* 0x000fea0003800000 */
.L_x_1875:
[----:B------:R-:W-:Y:S05]  /*63fd0*/  BRA `(.L_x_1873) ;  /* 0x0000000000187947 */ /* 0x000fea0003800000 */
.L_x_1874:
[----:B------:R-:W-:Y:S02]  /*63fe0*/  R2UR UR4, R36 ;  /* 0x00000000240472ca */ /* 0x000fe400000e0000 */
[----:B------:R-:W-:-:S13]  /*63ff0*/  R2UR UR5, R37 ;  /* 0x00000000250572ca */ /* 0x000fda00000e0000 */
[----:B-----5:R-:W2:Y:S02]  /*64000*/  LD.E.64 R8, desc[UR4][R30.64+0x8] ;  /* 0x000008041e087980 */ /* 0x020ea4000c101b00 */
[----:B--2---:R-:W-:-:S05]  /*64010*/  IADD3 R4, P0, PT, R8, 0x20, RZ ;  /* 0x0000002008047810 */ /* 0x004fca0007f1e0ff */
[----:B------:R-:W-:-:S05]  /*64020*/  IMAD.X R5, RZ, RZ, R9, P0 ;  /* 0x000000ffff057224 */ /* 0x000fca00000e0609 */
[----:B------:R0:W-:Y:S03]  /*64030*/  ST.E.64 desc[UR4][R30.64+0x8], R4 ;  /* 0x000008041e007985 */ /* 0x0001e6000c101b04 */
.L_x_1873:
[----:B------:R-:W-:Y:S05]  /*64040*/  BSYNC B1 ;  /* 0x0000000000017941 */ /* 0x000fea0003800000 */
.L_x_1872:
[C---:B0----5:R-:W-:Y:S01]  /*64050*/  IADD3 R5, P0, PT, R8.reuse, 0x28, RZ ;  /* 0x0000002808057810 */ /* 0x061fe20007f1e0ff */
        /* <DEDUP_REMOVED lines=35> */
.L_x_1878:
[----:B------:R-:W-:Y:S05]  /*64290*/  BSYNC B1 ;  /* 0x0000000000017941 */ /* 0x000fea0003800000 */
.L_x_1877:
        /* <DEDUP_REMOVED lines=16> */
.L_x_1871:
[----:B------:R-:W-:Y:S05]  /*643a0*/  BSYNC B0 ;  /* 0x0000000000007941 */ /* 0x000fea0003800000 */
.L_x_1870:
        /* <DEDUP_REMOVED lines=23> */
.L_x_1880:
[----:B------:R-:W-:Y:S05]  /*64520*/  BSYNC B0 ;  /* 0x0000000000007941 */ /* 0x000fea0003800000 */
.L_x_1879:
[----:B------:R-:W-:Y:S05]  /*64530*/  @!P1 BRA `(.L_x_1863) ;  /* 0x0000092c005c9947 */ /* 0x000fea0003800000 */
[----:B------:R-:W-:Y:S02]  /*64540*/  ISETP.NE.AND P0, PT, R13, -0x1, PT ;  /* 0xffffffff0d00780c */ /* 0x000fe40003f05270 */
[----:B-----5:R-:W-:-:S11]  /*64550*/  ISETP.NE.AND P1, PT, R5, -0x1, PT ;  /* 0xffffffff0500780c */ /* 0x020fd60003f25270 */
        /* <DEDUP_REMOVED lines=12> */
[----:B-1----:R-:W1:Y:S02]  /*64620*/  @P0 LDS.64 R6, [R0] ;  /* 0x0000000000060984 */ /* 0x002e640000000a00 */
[----:B-1----:R-:W-:-:S04]  /*64630*/  @P0 IMAD.WIDE R8, R13, 0x10, R6 ;  /* 0x000000100d080825 */ /* 0x002fc800078e0206 */
        /* <DEDUP_REMOVED lines=10> */
[----:B0-----:R0:W4:Y:S01]  /*646e0*/  LDS.64 R14, [R0+0x8] ;  /* 0x00000800000e7984 */ /* 0x0011220000000a00 */
[----:B---3--:R-:W-:-:S05]  /*646f0*/  @P1 IMAD.WIDE R10, R5, 0x10, R6 ;  /* 0x00000010050a1825 */ /* 0x008fca00078e0206 */
        /* <DEDUP_REMOVED lines=14> */
[----:B-1----:R-:W-:-:S04]  /*647e0*/  @P0 SHF.R.S32.HI R8, RZ, 0x1f, R33 ;  /* 0x0000001fff080819 */ /* 0x002fc80000011421 */
        /* <DEDUP_REMOVED lines=14> */
.L_x_1885:
[----:B------:R-:W0:Y:S02]  /*648d0*/  LDS.64 R8, [R5+0x8] ;  /* 0x0000080005087984 */ /* 0x000e240000000a00 */
[----:B0-----:R-:W-:-:S05]  /*648e0*/  IADD3 R10, P0, PT, R12, R8, RZ ;  /* 0x000000080c0a7210 */ /* 0x001fca0007f1e0ff */
[----:B------:R-:W-:-:S07]  /*648f0*/  IMAD.X R11, R13, 0x1, R9, P0 ;  /* 0x000000010d0b7824 */ /* 0x000fce00000e0609 */
[----:B------:R-:W0:Y:S02]  /*64900*/  ATOMS.CAST.SPIN.64 P0, [R5+0x8], R8, R10 ;  /* 0x000008080500758d */ /* 0x000e24000180040a */
[----:B0-----:R-:W-:Y:S05]  /*64910*/  @!P0 BRA `(.L_x_1885) ;  /* 0xfffffffc00ec8947 */ /* 0x001fea000383ffff */
[----:B------:R-:W-:Y:S05]  /*64920*/  BSYNC B1 ;  /* 0x0000000000017941 */ /* 0x000fea0003800000 */
.L_x_1884:
[----:B------:R-:W-:Y:S02]  /*64930*/  IMAD.MOV.U32 R34, RZ, RZ, R8 ;  /* 0x000000ffff227224 */ /* 0x000fe400078e0008 */
[----:B------:R-:W-:Y:S01]  /*64940*/  IMAD.MOV.U32 R35, RZ, RZ, R9 ;  /* 0x000000ffff237224 */ /* 0x000fe200078e0009 */
[----:B------:R-:W-:Y:S06]  /*64950*/  BRA `(.L_x_1882) ;  /* 0x0000000000187947 */ /* 0x000fec0003800000 */
.L_x_1883:
[----:B------:R-:W-:Y:S02]  /*64960*/  R2UR UR4, R36 ;  /* 0x00000000240472ca */ /* 0x000fe400000e0000 */
[----:B------:R-:W-:-:S13]  /*64970*/  R2UR UR5, R37 ;  /* 0x00000000250572ca */ /* 0x000fda00000e0000 */
[----:B------:R-:W2:Y:S02]  /*64980*/  LD.E.64 R34, desc[UR4][R30.64+0x8] ;  /* 0x000008041e227980 */ /* 0x000ea4000c101b00 */
[----:B--2---:R-:W-:-:S05]  /*64990*/  IADD3 R8, P0, PT, R12, R34, RZ ;  /* 0x000000220c087210 */ /* 0x004fca0007f1e0ff */
[----:B------:R-:W-:-:S05]  /*649a0*/  IMAD.X R9, R13, 0x1, R35, P0 ;  /* 0x000000010d097824 */ /* 0x000fca00000e0623 */
[----:B------:R0:W-:Y:S03]  /*649b0*/  ST.E.64 desc[UR4][R30.64+0x8], R8 ;  /* 0x000008081e007985 */ /* 0x0001e6000c101b04 */
.L_x_1882:
[----:B------:R-:W-:Y:S05]  /*649c0*/  BSYNC B0 ;  /* 0x0000000000007941 */ /* 0x000fea0003800000 */
.L_x_1881:
        /* <DEDUP_REMOVED lines=46> */
.L_x_1915:
        /* <DEDUP_REMOVED lines=29> */
.L_x_1896:
[----:B------:R-:W0:Y:S02]  /*64e80*/  LDS.64 R12, [R9+0x8] ;  /* 0x00000800090c7984 */ /* 0x000e240000000a00 */
[----:B0-----:R-:W-:-:S05]  /*64e90*/  IADD3 R14, P0, PT, R12, 0x30, RZ ;  /* 0x000000300c0e7810 */ /* 0x001fca0007f1e0ff */
[----:B------:R-:W-:-:S07]  /*64ea0*/  IMAD.X R15, RZ, RZ, R13, P0 ;  /* 0x000000ffff0f7224 */ /* 0x000fce00000e060d */
[----:B------:R-:W0:Y:S02]  /*64eb0*/  ATOMS.CAST.SPIN.64 P0, [R9+0x8], R12, R14 ;  /* 0x0000080c0900758d */ /* 0x000e24000180040e */
[----:B0-----:R-:W-:Y:S05]  /*64ec0*/  @!P0 BRA `(.L_x_1896) ;  /* 0xfffffffc00ec8947 */ /* 0x001fea000383ffff */
[----:B------:R-:W-:Y:S05]  /*64ed0*/  BSYNC B4 ;  /* 0x0000000000047941 */ /* 0x000fea0003800000 */
.L_x_1895:
[----:B------:R-:W-:Y:S05]  /*64ee0*/  BRA `(.L_x_1893) ;  /* 0x0000000000187947 */ /* 0x000fea0003800000 */
.L_x_1894:
[----:B------:R-:W-:Y:S02]  /*64ef0*/  R2UR UR4, R36 ;  /* 0x00000000240472ca */ /* 0x000fe400000e0000 */
[----:B------:R-:W-:-:S13]  /*64f00*/  R2UR UR5, R37 ;  /* 0x00000000250572ca */ /* 0x000fda00000e0000 */
[----:B------:R-:W2:Y:S02]  /*64f10*/  LD.E.64 R12, desc[UR4][R30.64+0x8] ;  /* 0x000008041e0c7980 */ /* 0x000ea4000c101b00 */
[----:B--2---:R-:W-:-:S05]  /*64f20*/  IADD3 R8, P0, PT, R12, 0x30, RZ ;  /* 0x000000300c087810 */ /* 0x004fca0007f1e0ff */
[----:B------:R-:W-:-:S05]  /*64f30*/  IMAD.X R9, RZ, RZ, R13, P0 ;  /* 0x000000ffff097224 */ /* 0x000fca00000e060d */
[----:B------:R0:W-:Y:S03]  /*64f40*/  ST.E.64 desc[UR4][R30.64+0x8], R8 ;  /* 0x000008081e007985 */ /* 0x0001e6000c101b04 */
.L_x_1893:
[----:B------:R-:W-:Y:S05]  /*64f50*/  BSYNC B3 ;  /* 0x0000000000037941 */ /* 0x000fea0003800000 */
.L_x_1892:
        /* <DEDUP_REMOVED lines=54> */
.L_x_1898:
[----:B------:R-:W-:Y:S05]  /*652c0*/  BSYNC B3 ;  /* 0x0000000000037941 */ /* 0x000fea0003800000 */
.L_x_1897:
        /* <DEDUP_REMOVED lines=40> */
.L_x_1900:
[----:B------:R-:W-:Y:S05]  /*65550*/  BSYNC B3 ;  /* 0x0000000000037941 */ /* 0x000fea0003800000 */
.L_x_1899:
[----:B------:R-:W-:Y:S02]  /*65560*/  R2UR UR4, R36 ;  /* 0x00000000240472ca */ /* 0x000fe400000e0000 */
[----:B------:R-:W-:-:S13]  /*65570*/  R2UR UR5, R37 ;  /* 0x00000000250572ca */ /* 0x000fda00000e0000 */
[----:B------:R2:W-:Y:S01]  /*65580*/  ST.E desc[UR4][R28.64], R11 ;  /* 0x0000000b1c007985 */ /* 0x0005e2000c101904 */
[----:B------:R-:W-:Y:S05]  /*65590*/  BRA `(.L_x_1901) ;  /* 0x0000000000147947 */ /* 0x000fea0003800000 */
.L_x_1891:
[----:B------:R-:W-:Y:S02]  /*655a0*/  R2UR UR4, R36 ;  /* 0x00000000240472ca */ /* 0x000fe400000e0000 */
[----:B------:R-:W-:Y:S02]  /*655b0*/  R2UR UR5, R37 ;  /* 0x00000000250572ca */ /* 0x000fe400000e0000 */
[----:B------:R-:W-:-:S05]  /*655c0*/  IADD3 R8, P0, PT, R8, R18, RZ ;  /* 0x0000001208087210 */ /* 0x000fca0007f1e0ff */
[----:B------:R-:W-:-:S06]  /*655d0*/  IMAD.X R9, RZ, RZ, R9, P0 ;  /* 0x000000ffff097224 */ /* 0x000fcc00000e0609 */
[----:B------:R0:W-:Y:S02]  /*655e0*/  ST.E desc[UR4][R8.64+0x20], RZ ;  /* 0x000020ff08007985 */ /* 0x0001e4000c101904 */
.L_x_1901:
[----:B------:R-:W-:Y:S05]  /*655f0*/  BSYNC B2 ;  /* 0x0000000000027941 */ /* 0x000fea0003800000 */
.L_x_1890:
        /* <DEDUP_REMOVED lines=26> */
.L_x_1908:
[----:B------:R-:W0:Y:S02]  /*657a0*/  LDS.64 R12, [R9+0x8] ;  /* 0x00000800090c7984 */ /* 0x000e240000000a00 */
[----:B0-----:R-:W-:-:S05]  /*657b0*/  IADD3 R14, P0, PT, R12, 0x30, RZ ;  /* 0x000000300c0e7810 */ /* 0x001fca0007f1e0ff */
[----:B------:R-:W-:-:S07]  /*657c0*/  IMAD.X R15, RZ, RZ, R13, P0 ;  /* 0x000000ffff0f7224 */ /* 0x000fce00000e060d */
[----:B------:R-:W0:Y:S02]  /*657d0*/  ATOMS.CAST.SPIN.64 P0, [R9+0x8], R12, R14 ;  /* 0x0000080c0900758d */ /* 0x000e24000180040e */
[----:B0-----:R-:W-:Y:S05]  /*657e0*/  @!P0 BRA `(.L_x_1908) ;  /* 0xfffffffc00ec8947 */ /* 0x001fea000383ffff */
[----:B------:R-:W-:Y:S05]  /*657f0*/  BSYNC B4 ;  /* 0x0000000000047941 */ /* 0x000fea0003800000 */
.L_x_1907:
[----:B------:R-:W-:Y:S05]  /*65800*/  BRA `(.L_x_1905) ;  /* 0x0000000000187947 */ /* 0x000fea0003800000 */
.L_x_1906:
[----:B------:R-:W-:Y:S02]  /*65810*/  R2UR UR4, R36 ;  /* 0x00000000240472ca */ /* 0x000fe400000e0000 */
[----:B------:R-:W-:-:S13]  /*65820*/  R2UR UR5, R37 ;  /* 0x00000000250572ca */ /* 0x000fda00000e0000 */
[----:B------:R-:W2:Y:S02]  /*65830*/  LD.E.64 R12, desc[UR4][R30.64+0x8] ;  /* 0x000008041e0c7980 */ /* 0x000ea4000c101b00 */
[----:B--2---:R-:W-:-:S05]  /*65840*/  IADD3 R8, P0, PT, R12, 0x30, RZ ;  /* 0x000000300c087810 */ /* 0x004fca0007f1e0ff */
[----:B------:R-:W-:-:S05]  /*65850*/  IMAD.X R9, RZ, RZ, R13, P0 ;  /* 0x000000ffff097224 */ /* 0x000fca00000e060d */
[----:B------:R0:W-:Y:S03]  /*65860*/  ST.E.64 desc[UR4][R30.64+0x8], R8 ;  /* 0x000008081e007985 */ /* 0x0001e6000c101b04 */
.L_x_1905:
[----:B------:R-:W-:Y:S05]  /*65870*/  BSYNC B3 ;  /* 0x0000000000037941 */ /* 0x000fea0003800000 */
.L_x_1904:
        /* <DEDUP_REMOVED lines=51> */
.L_x_1910:
[----:B------:R-:W-:Y:S01]  /*65bb0*/  R2UR UR4, R36 ;  /* 0x00000000240472ca */ /* 0x000fe200000e0000 */
[----:B------:R-:W-:Y:S01]  /*65bc0*/  IMAD.MOV.U32 R9, RZ, RZ, 0x5272 ;  /* 0x00005272ff097424 */ /* 0x000fe200078e00ff */
[----:B------:R-:W-:Y:S01]  /*65bd0*/  R2UR UR5, R37 ;  /* 0x00000000250572ca */ /* 0x000fe200000e0000 */
[----:B------:R-:W-:Y:S01]  /*65be0*/  IMAD.MOV.U32 R13, RZ, RZ, -0x1 ;  /* 0xffffffffff0d7424 */ /* 0x000fe200078e00ff */
[----:B------:R-:W-:-:S11]  /*65bf0*/  PLOP3.LUT P0, PT, PT, PT, PT, 0x8, 0x80 ;  /* 0x000000000080781c */ /* 0x000fd60003f0e170 */
[----:B------:R0:W-:Y:S02]  /*65c00*/  ST.E desc[UR4][R28.64], R9 ;  /* 0x000000091c007985 */ /* 0x0001e4000c101904 */
.L_x_1911:
[----:B------:R-:W-:Y:S05]  /*65c10*/  BSYNC B3 ;  /* 0x0000000000037941 */ /* 0x000fea0003800000 */
.L_x_1909:
        /* <DEDUP_REMOVED lines=39> */
.L_x_1913:
[----:B------:R-:W-:Y:S05]  /*65e90*/  BSYNC B3 ;  /* 0x0000000000037941 */ /* 0x000fea0003800000 */
.L_x_1912:
[----:B------:R-:W-:Y:S02]  /*65ea0*/  R2UR UR4, R36 ;  /* 0x00000000240472ca */ /* 0x000fe400000e0000 */
[----:B------:R-:W-:-:S13]  /*65eb0*/  R2UR UR5, R37 ;  /* 0x00000000250572ca */ /* 0x000fda00000e0000 */
[----:B------:R2:W-:Y:S01]  /*65ec0*/  ST.E desc[UR4][R28.64], R11 ;  /* 0x0000000b1c007985 */ /* 0x0005e2000c101904 */
[----:B------:R-:W-:Y:S05]  /*65ed0*/  BRA `(.L_x_1914) ;  /* 0x0000000000187947 */ /* 0x000fea0003800000 */
.L_x_1903:
[----:B------:R-:W-:Y:S01]  /*65ee0*/  VIADD R11, R18, 0x4 ;  /* 0x00000004120b7836 */ /* 0x000fe20000000000 */
[----:B------:R-:W-:Y:S02]  /*65ef0*/  R2UR UR4, R36 ;  /* 0x00000000240472ca */ /* 0x000fe400000e0000 */
[----:B------:R-:W-:Y:S02]  /*65f00*/  R2UR UR5, R37 ;  /* 0x00000000250572ca */ /* 0x000fe400000e0000 */
[----:B------:R-:W-:-:S05]  /*65f10*/  IADD3 R8, P0, PT, R8, R11, RZ ;  /* 0x0000000b08087210 */ /* 0x000fca0007f1e0ff */
[----:B------:R-:W-:-:S06]  /*65f20*/  IMAD.X R9, RZ, RZ, R9, P0 ;  /* 0x000000ffff097224 */ /* 0x000fcc00000e0609 */
[----:B------:R3:W-:Y:S02]  /*65f30*/  ST.E desc[UR4][R8.64+0x20], RZ ;  /* 0x000020ff08007985 */ /* 0x0007e4000c101904 */
.L_x_1914:
[----:B------:R-:W-:Y:S05]  /*65f40*/  BSYNC B2 ;  /* 0x0000000000027941 */ /* 0x000fea0003800000 */
.L_x_1902:
[----:B------:R-:W-:Y:S02]  /*65f50*/  VIADD R32, R32, 0x2 ;  /* 0x0000000220207836 */ /* 0x000fe40000000000 */
[----:B------:R-:W-:Y:S01]  /*65f60*/  VIADD R18, R18, 0x8 ;  /* 0x0000000812127836 */ /* 0x000fe20000000000 */
[----:B------:R-:W-:Y:S06]  /*65f70*/  @P2 BRA `(.L_x_1915) ;  /* 0xffffffec004c2947 */ /* 0x000fec000383ffff */
.L_x_1889:
[----:B------:R-:W-:Y:S05]  /*65f80*/  BSYNC B0 ;  /* 0x0000000000007941 */ /* 0x000fea0003800000 */
.L_x_1888:
        /* <DEDUP_REMOVED lines=24> */
.L_x_1921:
[----:B------:R-:W0:Y:S02]  /*66110*/  LDS.64 R12, [R9+0x8] ;  /* 0x00000800090c7984 */ /* 0x000e240000000a00 */
[----:B0-----:R-:W-:-:S05]  /*66120*/  IADD3 R14, P0, PT, R12, 0x30, RZ ;  /* 0x000000300c0e7810 */ /* 0x001fca0007f1e0ff */
[----:B------:R-:W-:-:S07]  /*66130*/  IMAD.X R15, RZ, RZ, R13, P0 ;  /* 0x000000ffff0f7224 */ /* 0x000fce00000e060d */
[----:B------:R-:W0:Y:S02]  /*66140*/  ATOMS.CAST.SPIN.64 P0, [R9+0x8], R12, R14 ;  /* 0x0000080c0900758d */ /* 0x000e24000180040e */
[----:B0-----:R-:W-:Y:S05]  /*66150*/  @!P0 BRA `(.L_x_1921) ;  /* 0xfffffffc00ec8947 */ /* 0x001fea000383ffff */
[----:B------:R-:W-:Y:S05]  /*66160*/  BSYNC B2 ;  /* 0x0000000000027941 */ /* 0x000fea0003800000 */
.L_x_1920:
[----:B------:R-:W-:Y:S05]  /*66170*/  BRA `(.L_x_1918) ;  /* 0x0000000000187947 */ /* 0x000fea0003800000 */
.L_x_1919:
[----:B------:R-:W-:Y:S02]  /*66180*/  R2UR UR4, R36 ;  /* 0x00000000240472ca */ /* 0x000fe400000e0000 */
[----:B------:R-:W-:-:S13]  /*66190*/  R2UR UR5, R37 ;  /* 0x00000000250572ca */ /* 0x000fda00000e0000 */
[----:B------:R-:W2:Y:S02]  /*661a0*/  LD.E.64 R12, desc[UR4][R30.64+0x8] ;  /* 0x000008041e0c7980 */ /* 0x000ea4000c101b00 */
[----:B--2---:R-:W-:-:S05]  /*661b0*/  IADD3 R8, P0, PT, R12, 0x30, RZ ;  /* 0x000000300c087810 */ /* 0x004fca0007f1e0ff */
[----:B------:R-:W-:-:S05]  /*661c0*/  IMAD.X R9, RZ, RZ, R13, P0 ;  /* 0x000000ffff097224 */ /* 0x000fca00000e060d */
[----:B------:R0:W-:Y:S03]  /*661d0*/  ST.E.64 desc[UR4][R30.64+0x8], R8 ;  /* 0x000008081e007985 */ /* 0x0001e6000c101b04 */
.L_x_1918:
[----:B------:R-:W-:Y:S05]  /*661e0*/  BSYNC B0 ;  /* 0x0000000000007941 */ /* 0x000fea0003800000 */
.L_x_1917:
        /* <DEDUP_REMOVED lines=51> */
.L_x_1923:
[----:B------:R-:W-:Y:S01]  /*66520*/  R2UR UR4, R36 ;  /* 0x00000000240472ca */ /* 0x000fe200000e0000 */
[----:B------:R-:W-:Y:S01]  /*66530*/  IMAD.MOV.U32 R9, RZ, RZ, 0x5272 ;  /* 0x00005272ff097424 */ /* 0x000fe200078e00ff */
[----:B------:R-:W-:Y:S01]  /*66540*/  R2UR UR5, R37 ;  /* 0x00000000250572ca */ /* 0x000fe200000e0000 */
[----:B------:R-:W-:Y:S01]  /*66550*/  IMAD.MOV.U32 R13, RZ, RZ, -0x1 ;  /* 0xffffffffff0d7424 */ /* 0x000fe200078e00ff */
[----:B------:R-:W-:-:S11]  /*66560*/  PLOP3.LUT P0, PT, PT, PT, PT, 0x8, 0x80 ;  /* 0x000000000080781c */ /* 0x000fd60003f0e170 */
[----:B------:R0:W-:Y:S02]  /*66570*/  ST.E desc[UR4][R28.64], R9 ;  /* 0x000000091c007985 */ /* 0x0001e4000c101904 */
.L_x_1924:
[----:B------:R-:W-:Y:S05]  /*66580*/  BSYNC B0 ;  /* 0x0000000000007941 */ /* 0x000fea0003800000 */
.L_x_1922:
        /* <DEDUP_REMOVED lines=39> */
.L_x_1926:
[----:B------:R-:W-:Y:S05]  /*66800*/  BSYNC B0 ;  /* 0x0000000000007941 */ /* 0x000fea0003800000 */
.L_x_1925:
[----:B------:R-:W-:Y:S02]  /*66810*/  R2UR UR4, R36 ;  /* 0x00000000240472ca */ /* 0x000fe400000e0000 */
[----:B------:R-:W-:-:S13]  /*66820*/  R2UR UR5, R37 ;  /* 0x00000000250572ca */ /* 0x000fda00000e0000 */
[----:B------:R4:W-:Y:S01]  /*66830*/  ST.E desc[UR4][R28.64], R11 ;  /* 0x0000000b1c007985 */ /* 0x0009e2000c101904 */
[----:B------:R-:W-:Y:S05]  /*66840*/  BRA `(.L_x_1887) ;  /* 0x0000000000147947 */ /* 0x000fea0003800000 */
.L_x_1916:
[----:B------:R-:W-:Y:S02]  /*66850*/  R2UR UR4, R36 ;  /* 0x00000000240472ca */ /* 0x000fe400000e0000 */
[----:B------:R-:W-:Y:S02]  /*66860*/  R2UR UR5, R37 ;  /* 0x00000000250572ca */ /* 0x000fe400000e0000 */
[----:B------:R-:W-:-:S05]  /*66870*/  LEA R8, P0, R16, R8, 0x2 ;  /* 0x0000000810087211 */ /* 0x000fca00078010ff */
[----:B------:R-:W-:-:S06]  /*66880*/  IMAD.X R9, RZ, RZ, R9, P0 ;  /* 0x000000ffff097224 */ /* 0x000fcc00000e0609 */
[----:B------:R0:W-:Y:S02]  /*66890*/  ST.E desc[UR4][R8.64+0x20], RZ ;  /* 0x000020ff08007985 */ /* 0x0001e4000c101904 */
.L_x_1887:
[----:B------:R-:W-:Y:S05]  /*668a0*/  BSYNC B1 ;  /* 0x0000000000017941 */ /* 0x000fea0003800000 */
.L_x_1886:
[----:B------:R-:W-:Y:S01]  /*668b0*/  ISETP.GE.AND P0, PT, R2, 0x1, PT ;  /* 0x000000010200780c */ /* 0x000fe20003f06270 */
[----:B------:R-:W-:-:S12]  /*668c0*/  BSSY B0, `(.L_x_1927) ;  /* 0x000013e000007945 */ /* 0x000fd80003800000 */
[----:B------:R-:W-:Y:S05]  /*668d0*/  @!P0 BRA `(.L_x_1928) ;  /* 0x0000001000f08947 */ /* 0x000fea0003800000 */
[----:B------:R-:W-:Y:S02]  /*668e0*/  IMAD.MOV R0, RZ, RZ, -R2 ;  /* 0x000000ffff007224 */ /* 0x000fe400078e0a02 */
[----:B-1----:R-:W-:Y:S02]  /*668f0*/  IMAD.MOV.U32 R6, RZ, RZ, RZ ;  /* 0x000000ffff067224 */ /* 0x002fe400078e00ff */
[----:B------:R-:W-:-:S07]  /*66900*/  IMAD.MOV.U32 R12, RZ, RZ, RZ ;  /* 0x000000ffff0c7224 */ /* 0x000fce00078e00ff */
.L_x_1953:
        /* <DEDUP_REMOVED lines=35> */
.L_x_1936:
[----:B------:R-:W0:Y:S02]  /*66b40*/  LDS.64 R32, [R9+0x8] ;  /* 0x0000080009207984 */ /* 0x000e240000000a00 */
[----:B0-----:R-:W-:-:S05]  /*66b50*/  IADD3 R34, P0, PT, R32, 0x30, RZ ;  /* 0x0000003020227810 */ /* 0x001fca0007f1e0ff */
[----:B------:R-:W-:-:S07]  /*66b60*/  IMAD.X R35, RZ, RZ, R33, P0 ;  /* 0x000000ffff237224 */ /* 0x000fce00000e0621 */
[----:B------:R-:W0:Y:S02]  /*66b70*/  ATOMS.CAST.SPIN.64 P0, [R9+0x8], R32, R34 ;  /* 0x000008200900758d */ /* 0x000e240001800422 */
[----:B0-----:R-:W-:Y:S05]  /*66b80*/  @!P0 BRA `(.L_x_1936) ;  /* 0xfffffffc00ec8947 */ /* 0x001fea000383ffff */
[----:B------:R-:W-:Y:S05]  /*66b90*/  BSYNC B3 ;  /* 0x0000000000037941 */ /* 0x000fea0003800000 */
.L_x_1935:
[----:B------:R-:W-:Y:S05]  /*66ba0*/  BRA `(.L_x_1933) ;  /* 0x0000000000187947 */ /* 0x000fea0003800000 */
.L_x_1934:
[----:B------:R-:W-:Y:S02]  /*66bb0*/  R2UR UR4, R36 ;  /* 0x00000000240472ca */ /* 0x000fe400000e0000 */
[----:B------:R-:W-:-:S13]  /*66bc0*/  R2UR UR5, R37 ;  /* 0x00000000250572ca */ /* 0x000fda00000e0000 */
[----:B------:R-:W2:Y:S02]  /*66bd0*/  LD.E.64 R32, desc[UR4][R30.64+0x8] ;  /* 0x000008041e207980 */ /* 0x000ea4000c101b00 */
[----:B--2---:R-:W-:-:S05]  /*66be0*/  IADD3 R8, P0, PT, R32, 0x30, RZ ;  /* 0x0000003020087810 */ /* 0x004fca0007f1e0ff */
[----:B------:R-:W-:-:S05]  /*66bf0*/  IMAD.X R9, RZ, RZ, R33, P0 ;  /* 0x000000ffff097224 */ /* 0x000fca00000e0621 */
[----:B------:R0:W-:Y:S03]  /*66c00*/  ST.E.64 desc[UR4][R30.64+0x8], R8 ;  /* 0x000008081e007985 */ /* 0x0001e6000c101b04 */
.L_x_1933:
[----:B------:R-:W-:Y:S05]  /*66c10*/  BSYNC B2 ;  /* 0x0000000000027941 */ /* 0x000fea0003800000 */
.L_x_1932:
        /* <DEDUP_REMOVED lines=54> */
.L_x_1938:
[----:B------:R-:W-:Y:S05]  /*66f80*/  BSYNC B2 ;  /* 0x0000000000027941 */ /* 0x000fea0003800000 */
.L_x_1937:
        /* <DEDUP_REMOVED lines=40> */
.L_x_1940:
[----:B------:R-:W-:Y:S05]  /*67210*/  BSYNC B2 ;  /* 0x0000000000027941 */ /* 0x000fea0003800000 */
.L_x_1939:
[----:B------:R-:W-:Y:S02]  /*67220*/  R2UR UR4, R36 ;  /* 0x00000000240472ca */ /* 0x000fe400000e0000 */
[----:B------:R-:W-:Y:S02]  /*67230*/  R2UR UR5, R37 ;  /* 0x00000000250572ca */ /* 0x000fe400000e0000 */
[----:B------:R-:W-:-:S11]  /*67240*/  PRMT R13, RZ, 0x7610, R13 ;  /* 0x00007610ff0d7816 */ /* 0x000fd6000000000d */
[----:B------:R3:W-:Y:S01]  /*67250*/  ST.E desc[UR4][R28.64], R11 ;  /* 0x0000000b1c007985 */ /* 0x0007e2000c101904 */
[----:B------:R-:W-:Y:S05]  /*67260*/  BRA `(.L_x_1930) ;  /* 0x0000000000147947 */ /* 0x000fea0003800000 */
.L_x_1931:
[----:B------:R-:W-:Y:S02]  /*67270*/  R2UR UR4, R36 ;  /* 0x00000000240472ca */ /* 0x000fe400000e0000 */
[----:B------:R-:W-:Y:S02]  /*67280*/  R2UR UR5, R37 ;  /* 0x00000000250572ca */ /* 0x000fe400000e0000 */
[----:B------:R-:W-:-:S05]  /*67290*/  IADD3 R8, P0, PT, R8, R6, RZ ;  /* 0x0000000608087210 */ /* 0x000fca0007f1e0ff */
[----:B------:R-:W-:-:S06]  /*672a0*/  IMAD.X R9, RZ, RZ, R9, P0 ;  /* 0x000000ffff097224 */ /* 0x000fcc00000e0609 */
[----:B------:R1:W5:Y:S02]  /*672b0*/  LD.E.U8 R13, desc[UR4][R8.64+0x20] ;  /* 0x00002004080d7980 */ /* 0x000364000c101100 */
.L_x_1930:
[----:B------:R-:W-:Y:S05]  /*672c0*/  BSYNC B1 ;  /* 0x0000000000017941 */ /* 0x000fea0003800000 */
.L_x_1929:
        /* <DEDUP_REMOVED lines=31> */
.L_x_1948:
[----:B------:R-:W0:Y:S02]  /*674c0*/  LDS.64 R32, [R9+0x8] ;  /* 0x0000080009207984 */ /* 0x000e240000000a00 */
[----:B0-----:R-:W-:-:S05]  /*674d0*/  IADD3 R34, P0, PT, R32, 0x30, RZ ;  /* 0x0000003020227810 */ /* 0x001fca0007f1e0ff */
[----:B------:R-:W-:-:S07]  /*674e0*/  IMAD.X R35, RZ, RZ, R33, P0 ;  /* 0x000000ffff237224 */ /* 0x000fce00000e0621 */
[----:B------:R-:W0:Y:S02]  /*674f0*/  ATOMS.CAST.SPIN.64 P0, [R9+0x8], R32, R34 ;  /* 0x000008200900758d */ /* 0x000e240001800422 */
[----:B0-----:R-:W-:Y:S05]  /*67500*/  @!P0 BRA `(.L_x_1948) ;  /* 0xfffffffc00ec8947 */ /* 0x001fea000383ffff */
[----:B------:R-:W-:Y:S05]  /*67510*/  BSYNC B3 ;  /* 0x0000000000037941 */ /* 0x000fea0003800000 */
.L_x_1947:
[----:B------:R-:W-:Y:S05]  /*67520*/  BRA `(.L_x_1945) ;  /* 0x0000000000187947 */ /* 0x000fea0003800000 */
.L_x_1946:
[----:B------:R-:W-:Y:S02]  /*67530*/  R2UR UR4, R36 ;  /* 0x00000000240472ca */ /* 0x000fe400000e0000 */
[----:B------:R-:W-:-:S13]  /*67540*/  R2UR UR5, R37 ;  /* 0x00000000250572ca */ /* 0x000fda00000e0000 */
[----:B------:R-:W2:Y:S02]  /*67550*/  LD.E.64 R32, desc[UR4][R30.64+0x8] ;  /* 0x000008041e207980 */ /* 0x000ea4000c101b00 */
[----:B--2---:R-:W-:-:S05]  /*67560*/  IADD3 R8, P0, PT, R32, 0x30, RZ ;  /* 0x0000003020087810 */ /* 0x004fca0007f1e0ff */
[----:B------:R-:W-:-:S05]  /*67570*/  IMAD.X R9, RZ, RZ, R33, P0 ;  /* 0x000000ffff097224 */ /* 0x000fca00000e0621 */
[----:B------:R0:W-:Y:S03]  /*67580*/  ST.E.64 desc[UR4][R30.64+0x8], R8 ;  /* 0x000008081e007985 */ /* 0x0001e6000c101b04 */
.L_x_1945:
[----:B------:R-:W-:Y:S05]  /*67590*/  BSYNC B2 ;  /* 0x0000000000027941 */ /* 0x000fea0003800000 */
.L_x_1944:
        /* <DEDUP_REMOVED lines=54> */
.L_x_1950:
[----:B------:R-:W-:Y:S05]  /*67900*/  BSYNC B2 ;  /* 0x0000000000027941 */ /* 0x000fea0003800000 */
.L_x_1949:
        /* <DEDUP_REMOVED lines=40> */
.L_x_1952:
[----:B------:R-:W-:Y:S05]  /*67b90*/  BSYNC B2 ;  /* 0x0000000000027941 */ /* 0x000fea0003800000 */
.L_x_1951:
[----:B------:R-:W-:Y:S02]  /*67ba0*/  R2UR UR4, R36 ;  /* 0x00000000240472ca */ /* 0x000fe400000e0000 */
[----:B------:R-:W-:-:S13]  /*67bb0*/  R2UR UR5, R37 ;  /* 0x00000000250572ca */ /* 0x000fda00000e0000 */
[----:B------:R2:W-:Y:S01]  /*67bc0*/  ST.E desc[UR4][R28.64], R11 ;  /* 0x0000000b1c007985 */ /* 0x0005e2000c101904 */
[----:B------:R-:W-:Y:S05]  /*67bd0*/  BRA `(.L_x_1942) ;  /* 0x0000000000207947 */ /* 0x000fea0003800000 */
.L_x_1943:
        /* <DEDUP_REMOVED lines=8> */
.L_x_1942:
[----:B------:R-:W-:Y:S05]  /*67c60*/  BSYNC B1 ;  /* 0x0000000000017941 */ /* 0x000fea0003800000 */
.L_x_1941:
[----:B------:R-:W-:Y:S02]  /*67c70*/  VIADD R12, R12, 0x1 ;  /* 0x000000010c0c7836 */ /* 0x000fe40000000000 */
[----:B------:R-:W-:Y:S01]  /*67c80*/  VIADD R6, R6, 0x4 ;  /* 0x0000000406067836 */ /* 0x000fe20000000000 */
[----:B------:R-:W-:Y:S06]  /*67c90*/  @P2 BRA `(.L_x_1953) ;  /* 0xffffffec001c2947 */ /* 0x000fec000383ffff */
.L_x_1928:
[----:B------:R-:W-:Y:S05]  /*67ca0*/  BSYNC B0 ;  /* 0x0000000000007941 */ /* 0x000fea0003800000 */
.L_x_1927:
[----:B------:R-:W-:Y:S01]  /*67cb0*/  ISETP.GE.AND P0, PT, R27, 0x1, PT ;  /* 0x000000011b00780c */ /* 0x000fe20003f06270 */
[----:B------:R-:W-:-:S12]  /*67cc0*/  BSSY B0, `(.L_x_1954) ;  /* 0x0000142000007945 */ /* 0x000fd80003800000 */
[----:B------:R-:W-:Y:S05]  /*67cd0*/  @!P0 BRA `(.L_x_1955) ;  /* 0x0000001400008947 */ /* 0x000fea0003800000 */
[----:B------:R-:W-:Y:S02]  /*67ce0*/  IMAD.MOV R27, RZ, RZ, -R27 ;  /* 0x000000ffff1b7224 */ /* 0x000fe400078e0a1b */
[----:B------:R-:W-:Y:S02]  /*67cf0*/  IMAD.SHL.U32 R0, R2, 0x4, RZ ;  /* 0x0000000402007824 */ /* 0x000fe400078e00ff */
[----:B-1----:R-:W-:Y:S02]  /*67d00*/  IMAD.MOV.U32 R6, RZ, RZ, RZ ;  /* 0x000000ffff067224 */ /* 0x002fe400078e00ff */
[----:B------:R-:W-:-:S07]  /*67d10*/  IMAD.MOV.U32 R12, RZ, RZ, RZ ;  /* 0x000000ffff0c7224 */ /* 0x000fce00078e00ff */
.L_x_1980:
        /* <DEDUP_REMOVED lines=35> */
.L_x_1963:
[----:B------:R-:W0:Y:S02]  /*67f50*/  LDS.64 R32, [R9+0x8] ;  /* 0x0000080009207984 */ /* 0x000e240000000a00 */
[----:B0-----:R-:W-:-:S05]  /*67f60*/  IADD3 R34, P0, PT, R32, 0x30, RZ ;  /* 0x0000003020227810 */ /* 0x001fca0007f1e0ff */
[----:B------:R-:W-:-:S07]  /*67f70*/  IMAD.X R35, RZ, RZ, R33, P0 ;  /* 0x000000ffff237224 */ /* 0x000fce00000e0621 */
[----:B------:R-:W0:Y:S02]  /*67f80*/  ATOMS.CAST.SPIN.64 P0, [R9+0x8], R32, R34 ;  /* 0x000008200900758d */ /* 0x000e240001800422 */
[----:B0-----:R-:W-:Y:S05]  /*67f90*/  @!P0 BRA `(.L_x_1963) ;  /* 0xfffffffc00ec8947 */ /* 0x001fea000383ffff */
[----:B------:R-:W-:Y:S05]  /*67fa0*/  BSYNC B3 ;  /* 0x0000000000037941 */ /* 0x000fea0003800000 */
.L_x_1962:
[----:B------:R-:W-:Y:S05]  /*67fb0*/  BRA `(.L_x_1960) ;  /* 0x0000000000187947 */ /* 0x000fea0003800000 */
.L_x_1961:
[----:B------:R-:W-:Y:S02]  /*67fc0*/  R2UR UR4, R36 ;  /* 0x00000000240472ca */ /* 0x000fe400000e0000 */
[----:B------:R-:W-:-:S13]  /*67fd0*/  R2UR UR5, R37 ;  /* 0x00000000250572ca */ /* 0x000fda00000e0000 */
[----:B------:R-:W2:Y:S02]  /*67fe0*/  LD.E.64 R32, desc[UR4][R30.64+0x8] ;  /* 0x000008041e207980 */ /* 0x000ea4000c101b00 */
[----:B--2---:R-:W-:-:S05]  /*67ff0*/  IADD3 R8, P0, PT, R32, 0x30, RZ ;  /* 0x0000003020087810 */ /* 0x004fca0007f1e0ff */
[----:B------:R-:W-:-:S05]  /*68000*/  IMAD.X R9, RZ, RZ, R33, P0 ;  /* 0x000000ffff097224 */ /* 0x000fca00000e0621 */
[----:B------:R0:W-:Y:S03]  /*68010*/  ST.E.64 desc[UR4][R30.64+0x8], R8 ;  /* 0x000008081e007985 */ /* 0x0001e6000c101b04 */
.L_x_1960:
[----:B------:R-:W-:Y:S05]  /*68020*/  BSYNC B2 ;  /* 0x0000000000027941 */ /* 0x000fea0003800000 */
.L_x_1959:
        /* <DEDUP_REMOVED lines=54> */
.L_x_1965:
[----:B------:R-:W-:Y:S05]  /*68390*/  BSYNC B2 ;  /* 0x0000000000027941 */ /* 0x000fea0003800000 */
.L_x_1964:
        /* <DEDUP_REMOVED lines=40> */
.L_x_1967:
[----:B------:R-:W-:Y:S05]  /*68620*/  BSYNC B2 ;  /* 0x0000000000027941 */ /* 0x000fea0003800000 */
.L_x_1966:
[----:B------:R-:W-:Y:S02]  /*68630*/  R2UR UR4, R36 ;  /* 0x00000000240472ca */ /* 0x000fe400000e0000 */
[----:B------:R-:W-:Y:S02]  /*68640*/  R2UR UR5, R37 ;  /* 0x00000000250572ca */ /* 0x000fe400000e0000 */
[----:B------:R-:W-:-:S11]  /*68650*/  PRMT R13, RZ, 0x7610, R13 ;  /* 0x00007610ff0d7816 */ /* 0x000fd6000000000d */
[----:B------:R3:W-:Y:S01]  /*68660*/  ST.E desc[UR4][R28.64], R11 ;  /* 0x0000000b1c007985 */ /* 0x0007e2000c101904 */
[----:B------:R-:W-:Y:S05]  /*68670*/  BRA `(.L_x_1957) ;  /* 0x0000000000147947 */ /* 0x000fea0003800000 */
.L_x_1958:
[----:B------:R-:W-:Y:S02]  /*68680*/  R2UR UR4, R36 ;  /* 0x00000000240472ca */ /* 0x000fe400000e0000 */
[----:B------:R-:W-:Y:S02]  /*68690*/  R2UR UR5, R37 ;  /* 0x00000000250572ca */ /* 0x000fe400000e0000 */
[----:B------:R-:W-:-:S05]  /*686a0*/  IADD3 R8, P0, PT, R8, R6, RZ ;  /* 0x0000000608087210 */ /* 0x000fca0007f1e0ff */
[----:B------:R-:W-:-:S06]  /*686b0*/  IMAD.X R9, RZ, RZ, R9, P0 ;  /* 0x000000ffff097224 */ /* 0x000fcc00000e0609 */
[----:B------:R1:W5:Y:S02]  /*686c0*/  LD.E.U8 R13, desc[UR4][R8.64+0x20] ;  /* 0x00002004080d7980 */ /* 0x000364000c101100 */
.L_x_1957:
[----:B------:R-:W-:Y:S05]  /*686d0*/  BSYNC B1 ;  /* 0x0000000000017941 */ /* 0x000fea0003800000 */
.L_x_1956:
        /* <DEDUP_REMOVED lines=32> */
.L_x_1975:
[----:B------:R-:W0:Y:S02]  /*688e0*/  LDS.64 R32, [R9+0x8] ;  /* 0x0000080009207984 */ /* 0x000e240000000a00 */
[----:B0-----:R-:W-:-:S05]  /*688f0*/  IADD3 R34, P0, PT, R32, 0x30, RZ ;  /* 0x0000003020227810 */ /* 0x001fca0007f1e0ff */
[----:B------:R-:W-:-:S07]  /*68900*/  IMAD.X R35, RZ, RZ, R33, P0 ;  /* 0x000000ffff237224 */ /* 0x000fce00000e0621 */
[----:B------:R-:W0:Y:S02]  /*68910*/  ATOMS.CAST.SPIN.64 P0, [R9+0x8], R32, R34 ;  /* 0x000008200900758d */ /* 0x000e240001800422 */
[----:B0-----:R-:W-:Y:S05]  /*68920*/  @!P0 BRA `(.L_x_1975) ;  /* 0xfffffffc00ec8947 */ /* 0x001fea000383ffff */
[----:B------:R-:W-:Y:S05]  /*68930*/  BSYNC B3 ;  /* 0x0000000000037941 */ /* 0x000fea0003800000 */
.L_x_1974:
[----:B------:R-:W-:Y:S05]  /*68940*/  BRA `(.L_x_1972) ;  /* 0x0000000000187947 */ /* 0x000fea0003800000 */
.L_x_1973:
[----:B------:R-:W-:Y:S02]  /*68950*/  R2UR UR4, R36 ;  /* 0x00000000240472ca */ /* 0x000fe400000e0000 */
[----:B------:R-:W-:-:S13]  /*68960*/  R2UR UR5, R37 ;  /* 0x00000000250572ca */ /* 0x000fda00000e0000 */
[----:B------:R-:W2:Y:S02]  /*68970*/  LD.E.64 R32, desc[UR4][R30.64+0x8] ;  /* 0x000008041e207980 */ /* 0x000ea4000c101b00 */
[----:B--2---:R-:W-:-:S05]  /*68980*/  IADD3 R8, P0, PT, R32, 0x30, RZ ;  /* 0x0000003020087810 */ /* 0x004fca0007f1e0ff */
[----:B------:R-:W-:-:S05]  /*68990*/  IMAD.X R9, RZ, RZ, R33, P0 ;  /* 0x000000ffff097224 */ /* 0x000fca00000e0621 */
[----:B------:R0:W-:Y:S03]  /*689a0*/  ST.E.64 desc[UR4][R30.64+0x8], R8 ;  /* 0x000008081e007985 */ /* 0x0001e6000c101b04 */
.L_x_1972:
[----:B------:R-:W-:Y:S05]  /*689b0*/  BSYNC B2 ;  /* 0x0000000000027941 */ /* 0x000fea0003800000 */
.L_x_1971:
        /* <DEDUP_REMOVED lines=54> */
.L_x_1977:
[----:B------:R-:W-:Y:S05]  /*68d20*/  BSYNC B2 ;  /* 0x0000000000027941 */ /* 0x000fea0003800000 */
.L_x_1976:
        /* <DEDUP_REMOVED lines=40> */
.L_x_1979:
[----:B------:R-:W-:Y:S05]  /*68fb0*/  BSYNC B2 ;  /* 0x0000000000027941 */ /* 0x000fea0003800000 */
.L_x_1978:
[----:B------:R-:W-:Y:S02]  /*68fc0*/  R2UR UR4, R36 ;  /* 0x00000000240472ca */ /* 0x000fe400000e0000 */
[----:B------:R-:W-:-:S13]  /*68fd0*/  R2UR UR5, R37 ;  /* 0x00000000250572ca */ /* 0x000fda00000e0000 */
[----:B------:R2:W-:Y:S01]  /*68fe0*/  ST.E desc[UR4][R28.64], R11 ;  /* 0x0000000b1c007985 */ /* 0x0005e2000c101904 */
[----:B------:R-:W-:Y:S05]  /*68ff0*/  BRA `(.L_x_1969) ;  /* 0x0000000000207947 */ /* 0x000fea0003800000 */
.L_x_1970:
        /* <DEDUP_REMOVED lines=8> */
.L_x_1969:
[----:B------:R-:W-:Y:S05]  /*69080*/  BSYNC B1 ;  /* 0x0000000000017941 */ /* 0x000fea0003800000 */
.L_x_1968:
[----:B------:R-:W-:Y:S02]  /*69090*/  VIADD R12, R12, 0x1 ;  /* 0x000000010c0c7836 */ /* 0x000fe40000000000 */
[----:B------:R-:W-:Y:S02]  /*690a0*/  VIADD R0, R0, 0x4 ;  /* 0x0000000400007836 */ /* 0x000fe40000000000 */
[----:B------:R-:W-:Y:S02]  /*690b0*/  VIADD R2, R2, 0x1 ;  /* 0x0000000102027836 */ /* 0x000fe40000000000 */
[----:B------:R-:W-:Y:S01]  /*690c0*/  VIADD R6, R6, 0x4 ;  /* 0x0000000406067836 */ /* 0x000fe20000000000 */
[----:B------:R-:W-:Y:S06]  /*690d0*/  @P2 BRA `(.L_x_1980) ;  /* 0xffffffec00102947 */ /* 0x000fec000383ffff */
.L_x_1955:
[----:B------:R-:W-:Y:S05]  /*690e0*/  BSYNC B0 ;  /* 0x0000000000007941 */ /* 0x000fea0003800000 */
.L_x_1954:
        /* <DEDUP_REMOVED lines=19> */
.L_x_1985:
[----:B------:R-:W0:Y:S02]  /*69220*/  LDS.64 R8, [R13+0x8] ;  /* 0x000008000d087984 */ /* 0x000e240000000a00 */
[----:B0-----:R-:W-:-:S05]  /*69230*/  IADD3 R10, P0, PT, R8, 0x30, RZ ;  /* 0x00000030080a7810 */ /* 0x001fca0007f1e0ff */
[----:B------:R-:W-:-:S07]  /*69240*/  IMAD.X R11, RZ, RZ, R9, P0 ;  /* 0x000000ffff0b7224 */ /* 0x000fce00000e0609 */
[----:B------:R-:W0:Y:S02]  /*69250*/  ATOMS.CAST.SPIN.64 P0, [R13+0x8], R8, R10 ;  /* 0x000008080d00758d */ /* 0x000e24000180040a */
[----:B0-----:R-:W-:Y:S05]  /*69260*/  @!P0 BRA `(.L_x_1985) ;  /* 0xfffffffc00ec8947 */ /* 0x001fea000383ffff */
[----:B------:R-:W-:Y:S05]  /*69270*/  BSYNC B1 ;  /* 0x0000000000017941 */ /* 0x000fea0003800000 */
.L_x_1984:
[----:B------:R-:W-:Y:S02]  /*69280*/  IMAD.MOV.U32 R10, RZ, RZ, R8 ;  /* 0x000000ffff0a7224 */ /* 0x000fe400078e0008 */
[----:B------:R-:W-:Y:S01]  /*69290*/  IMAD.MOV.U32 R11, RZ, RZ, R9 ;  /* 0x000000ffff0b7224 */ /* 0x000fe200078e0009 */
[----:B------:R-:W-:Y:S06]  /*692a0*/  BRA `(.L_x_1982) ;  /* 0x0000000000187947 */ /* 0x000fec0003800000 */
.L_x_1983:
[----:B------:R-:W-:Y:S02]  /*692b0*/  R2UR UR4, R36 ;  /* 0x00000000240472ca */ /* 0x000fe400000e0000 */
[----:B------:R-:W-:-:S13]  /*692c0*/  R2UR UR5, R37 ;  /* 0x00000000250572ca */ /* 0x000fda00000e0000 */
[----:B------:R-:W2:Y:S02]  /*692d0*/  LD.E.64 R10, desc[UR4][R30.64+0x8] ;  /* 0x000008041e0a7980 */ /* 0x000ea4000c101b00 */
[----:B--2---:R-:W-:-:S05]  /*692e0*/  IADD3 R8, P0, PT, R10, 0x30, RZ ;  /* 0x000000300a087810 */ /* 0x004fca0007f1e0ff */
[----:B------:R-:W-:-:S05]  /*692f0*/  IMAD.X R9, RZ, RZ, R11, P0 ;  /* 0x000000ffff097224 */ /* 0x000fca00000e060b */
[----:B------:R0:W-:Y:S03]  /*69300*/  ST.E.64 desc[UR4][R30.64+0x8], R8 ;  /* 0x000008081e007985 */ /* 0x0001e6000c101b04 */
.L_x_1982:
[----:B------:R-:W-:Y:S05]  /*69310*/  BSYNC B0 ;  /* 0x0000000000007941 */ /* 0x000fea0003800000 */
.L_x_1981:
        /* <DEDUP_REMOVED lines=38> */
[----:B0-----:R-:W-:-:S06]  /*69580*/  IMAD.WIDE R6, R5, 0x10, R8 ;  /* 0x0000001005067825 */ /* 0x001fcc00078e0208 */
        /* <DEDUP_REMOVED lines=26> */
.L_x_1992:
[----:B------:R-:W0:Y:S02]  /*69730*/  LDS.64 R12, [R9+0x8] ;  /* 0x00000800090c7984 */ /* 0x000e240000000a00 */
[----:B0-----:R-:W-:-:S05]  /*69740*/  IADD3 R14, P0, PT, R16, R12, RZ ;  /* 0x0000000c100e7210 */ /* 0x001fca0007f1e0ff */
[----:B------:R-:W-:-:S07]  /*69750*/  IMAD.X R15, R17, 0x1, R13, P0 ;  /* 0x00000001110f7824 */ /* 0x000fce00000e060d */
[----:B------:R-:W0:Y:S02]  /*69760*/  ATOMS.CAST.SPIN.64 P0, [R9+0x8], R12, R14 ;  /* 0x0000080c0900758d */ /* 0x000e24000180040e */
[----:B0-----:R-:W-:Y:S05]  /*69770*/  @!P0 BRA `(.L_x_1992) ;  /* 0xfffffffc00ec8947 */ /* 0x001fea000383ffff */
[----:B------:R-:W-:Y:S05]  /*69780*/  BSYNC B2 ;  /* 0x0000000000027941 */ /* 0x000fea0003800000 */
.L_x_1991:
[----:B------:R-:W-:Y:S05]  /*69790*/  BRA `(.L_x_1989) ;  /* 0x0000000000187947 */ /* 0x000fea0003800000 */
.L_x_1990:
[----:B------:R-:W-:Y:S02]  /*697a0*/  R2UR UR4, R36 ;  /* 0x00000000240472ca */ /* 0x000fe400000e0000 */
[----:B------:R-:W-:-:S13]  /*697b0*/  R2UR UR5, R37 ;  /* 0x00000000250572ca */ /* 0x000fda00000e0000 */
[----:B------:R-:W2:Y:S02]  /*697c0*/  LD.E.64 R12, desc[UR4][R30.64+0x8] ;  /* 0x000008041e0c7980 */ /* 0x000ea4000c101b00 */
[----:B--2---:R-:W-:-:S05]  /*697d0*/  IADD3 R8, P0, PT, R16, R12, RZ ;  /* 0x0000000c10087210 */ /* 0x004fca0007f1e0ff */
[----:B------:R-:W-:-:S05]  /*697e0*/  IMAD.X R9, R17, 0x1, R13, P0 ;  /* 0x0000000111097824 */ /* 0x000fca00000e060d */
[----:B------:R0:W-:Y:S03]  /*697f0*/  ST.E.64 desc[UR4][R30.64+0x8], R8 ;  /* 0x000008081e007985 */ /* 0x0001e6000c101b04 */
.L_x_1989:
[----:B------:R-:W-:Y:S05]  /*69800*/  BSYNC B1 ;  /* 0x0000000000017941 */ /* 0x000fea0003800000 */
.L_x_1988:
        /* <DEDUP_REMOVED lines=47> */
.L_x_2024:
        /* <DEDUP_REMOVED lines=29> */
.L_x_2005:
[----:B------:R-:W0:Y:S02]  /*69cd0*/  LDS.64 R12, [R9+0x8] ;  /* 0x00000800090c7984 */ /* 0x000e240000000a00 */
[----:B0-----:R-:W-:-:S05]  /*69ce0*/  IADD3 R14, P0, PT, R12, 0x30, RZ ;  /* 0x000000300c0e7810 */ /* 0x001fca0007f1e0ff */
[----:B------:R-:W-:-:S07]  /*69cf0*/  IMAD.X R15, RZ, RZ, R13, P0 ;  /* 0x000000ffff0f7224 */ /* 0x000fce00000e060d */
[----:B------:R-:W0:Y:S02]  /*69d00*/  ATOMS.CAST.SPIN.64 P0, [R9+0x8], R12, R14 ;  /* 0x0000080c0900758d */ /* 0x000e24000180040e */
[----:B0-----:R-:W-:Y:S05]  /*69d10*/  @!P0 BRA `(.L_x_2005) ;  /* 0xfffffffc00ec8947 */ /* 0x001fea000383ffff */
[----:B------:R-:W-:Y:S05]  /*69d20*/  BSYNC B6 ;  /* 0x0000000000067941 */ /* 0x000fea0003800000 */
.L_x_2004:
[----:B------:R-:W-:Y:S05]  /*69d30*/  BRA `(.L_x_2002) ;  /* 0x0000000000187947 */ /* 0x000fea0003800000 */
.L_x_2003:
[----:B------:R-:W-:Y:S02]  /*69d40*/  R2UR UR4, R36 ;  /* 0x00000000240472ca */ /* 0x000fe400000e0000 */
[----:B------:R-:W-:-:S13]  /*69d50*/  R2UR UR5, R37 ;  /* 0x00000000250572ca */ /* 0x000fda00000e0000 */
[----:B------:R-:W2:Y:S02]  /*69d60*/  LD.E.64 R12, desc[UR4][R30.64+0x8] ;  /* 0x000008041e0c7980 */ /* 0x000ea4000c101b00 */
[----:B--2---:R-:W-:-:S05]  /*69d70*/  IADD3 R8, P0, PT, R12, 0x30, RZ ;  /* 0x000000300c087810 */ /* 0x004fca0007f1e0ff */
[----:B------:R-:W-:-:S05]  /*69d80*/  IMAD.X R9, RZ, RZ, R13, P0 ;  /* 0x000000ffff097224 */ /* 0x000fca00000e060d */
[----:B------:R0:W-:Y:S03]  /*69d90*/  ST.E.64 desc[UR4][R30.64+0x8], R8 ;  /* 0x000008081e007985 */ /* 0x0001e6000c101b04 */
.L_x_2002:
[----:B------:R-:W-:Y:S05]  /*69da0*/  BSYNC B5 ;  /* 0x0000000000057941 */ /* 0x000fea0003800000 */
.L_x_2001:
        /* <DEDUP_REMOVED lines=54> */
.L_x_2007:
[----:B------:R-:W-:Y:S05]  /*6a110*/  BSYNC B5 ;  /* 0x0000000000057941 */ /* 0x000fea0003800000 */
.L_x_2006:
        /* <DEDUP_REMOVED lines=40> */
.L_x_2009:
[----:B------:R-:W-:Y:S05]  /*6a3a0*/  BSYNC B5 ;  /* 0x0000000000057941 */ /* 0x000fea0003800000 */
.L_x_2008:
[----:B------:R-:W-:Y:S02]  /*6a3b0*/  R2UR UR4, R36 ;  /* 0x00000000240472ca */ /* 0x000fe400000e0000 */
[----:B------:R-:W-:-:S13]  /*6a3c0*/  R2UR UR5, R37 ;  /* 0x00000000250572ca */ /* 0x000fda00000e0000 */
[----:B------:R2:W-:Y:S01]  /*6a3d0*/  ST.E desc[UR4][R28.64], R11 ;  /* 0x0000000b1c007985 */ /* 0x0005e2000c101904 */
[----:B------:R-:W-:Y:S05]  /*6a3e0*/  BRA `(.L_x_2010) ;  /* 0x0000000000147947 */ /* 0x000fea0003800000 */
.L_x_2000:
[----:B------:R-:W-:Y:S02]  /*6a3f0*/  R2UR UR4, R36 ;  /* 0x00000000240472ca */ /* 0x000fe400000e0000 */
[----:B------:R-:W-:Y:S02]  /*6a400*/  R2UR UR5, R37 ;  /* 0x00000000250572ca */ /* 0x000fe400000e0000 */
[----:B------:R-:W-:-:S05]  /*6a410*/  IADD3 R8, P0, PT, R8, R17, RZ ;  /* 0x0000001108087210 */ /* 0x000fca0007f1e0ff */
[----:B------:R-:W-:-:S06]  /*6a420*/  IMAD.X R9, RZ, RZ, R9, P0 ;  /* 0x000000ffff097224 */ /* 0x000fcc00000e0609 */
[----:B------:R3:W-:Y:S02]  /*6a430*/  ST.E desc[UR4][R8.64+0x20], RZ ;  /* 0x000020ff08007985 */ /* 0x0007e4000c101904 */
.L_x_2010:
[----:B------:R-:W-:Y:S05]  /*6a440*/  BSYNC B4 ;  /* 0x0000000000047941 */ /* 0x000fea0003800000 */
.L_x_1999:
        /* <DEDUP_REMOVED lines=26> */
.L_x_2017:
[----:B------:R-:W0:Y:S02]  /*6a5f0*/  LDS.64 R12, [R9+0x8] ;  /* 0x00000800090c7984 */ /* 0x000e240000000a00 */
[----:B0-----:R-:W-:-:S05]  /*6a600*/  IADD3 R14, P0, PT, R12, 0x30, RZ ;  /* 0x000000300c0e7810 */ /* 0x001fca0007f1e0ff */
[----:B------:R-:W-:-:S07]  /*6a610*/  IMAD.X R15, RZ, RZ, R13, P0 ;  /* 0x000000ffff0f7224 */ /* 0x000fce00000e060d */
[----:B------:R-:W0:Y:S02]  /*6a620*/  ATOMS.CAST.SPIN.64 P0, [R9+0x8], R12, R14 ;  /* 0x0000080c0900758d */ /* 0x000e24000180040e */
[----:B0-----:R-:W-:Y:S05]  /*6a630*/  @!P0 BRA `(.L_x_2017) ;  /* 0xfffffffc00ec8947 */ /* 0x001fea000383ffff */
[----:B------:R-:W-:Y:S05]  /*6a640*/  BSYNC B6 ;  /* 0x0000000000067941 */ /* 0x000fea0003800000 */
.L_x_2016:
[----:B------:R-:W-:Y:S05]  /*6a650*/  BRA `(.L_x_2014) ;  /* 0x0000000000187947 */ /* 0x000fea0003800000 */
.L_x_2015:
[----:B------:R-:W-:Y:S02]  /*6a660*/  R2UR UR4, R36 ;  /* 0x00000000240472ca */ /* 0x000fe400000e0000 */
[----:B------:R-:W-:-:S13]  /*6a670*/  R2UR UR5, R37 ;  /* 0x00000000250572ca */ /* 0x000fda00000e0000 */
[----:B------:R-:W2:Y:S02]  /*6a680*/  LD.E.64 R12, desc[UR4][R30.64+0x8] ;  /* 0x000008041e0c7980 */ /* 0x000ea4000c101b00 */
[----:B--2---:R-:W-:-:S05]  /*6a690*/  IADD3 R8, P0, PT, R12, 0x30, RZ ;  /* 0x000000300c087810 */ /* 0x004fca0007f1e0ff */
[----:B------:R-:W-:-:S05]  /*6a6a0*/  IMAD.X R9, RZ, RZ, R13, P0 ;  /* 0x000000ffff097224 */ /* 0x000fca00000e060d */
[----:B------:R0:W-:Y:S03]  /*6a6b0*/  ST.E.64 desc[UR4][R30.64+0x8], R8 ;  /* 0x000008081e007985 */ /* 0x0001e6000c101b04 */
.L_x_2014:
[----:B------:R-:W-:Y:S05]  /*6a6c0*/  BSYNC B5 ;  /* 0x0000000000057941 */ /* 0x000fea0003800000 */
.L_x_2013:
        /* <DEDUP_REMOVED lines=51> */
.L_x_2019:
[----:B------:R-:W-:Y:S01]  /*6aa00*/  R2UR UR4, R36 ;  /* 0x00000000240472ca */ /* 0x000fe200000e0000 */
[----:B------:R-:W-:Y:S01]  /*6aa10*/  IMAD.MOV.U32 R9, RZ, RZ, 0x5272 ;  /* 0x00005272ff097424 */ /* 0x000fe200078e00ff */
[----:B------:R-:W-:Y:S01]  /*6aa20*/  R2UR UR5, R37 ;  /* 0x00000000250572ca */ /* 0x000fe200000e0000 */
[----:B------:R-:W-:Y:S01]  /*6aa30*/  IMAD.MOV.U32 R13, RZ, RZ, -0x1 ;  /* 0xffffffffff0d7424 */ /* 0x000fe200078e00ff */
[----:B------:R-:W-:-:S11]  /*6aa40*/  PLOP3.LUT P0, PT, PT, PT, PT, 0x8, 0x80 ;  /* 0x000000000080781c */ /* 0x000fd60003f0e170 */
[----:B------:R0:W-:Y:S02]  /*6aa50*/  ST.E desc[UR4][R28.64], R9 ;  /* 0x000000091c007985 */ /* 0x0001e4000c101904 */
.L_x_2020:
[----:B------:R-:W-:Y:S05]  /*6aa60*/  BSYNC B5 ;  /* 0x0000000000057941 */ /* 0x000fea0003800000 */
.L_x_2018:
        /* <DEDUP_REMOVED lines=39> */
.L_x_2022:
[----:B------:R-:W-:Y:S05]  /*6ace0*/  BSYNC B5 ;  /* 0x0000000000057941 */ /* 0x000fea0003800000 */
.L_x_2021:
[----:B------:R-:W-:Y:S02]  /*6acf0*/  R2UR UR4, R36 ;  /* 0x00000000240472ca */ /* 0x000fe400000e0000 */
[----:B------:R-:W-:-:S13]  /*6ad00*/  R2UR UR5, R37 ;  /* 0x00000000250572ca */ /* 0x000fda00000e0000 */
[----:B------:R2:W-:Y:S01]  /*6ad10*/  ST.E desc[UR4][R28.64], R11 ;  /* 0x0000000b1c007985 */ /* 0x0005e2000c101904 */
[----:B------:R-:W-:Y:S05]  /*6ad20*/  BRA `(.L_x_2023) ;  /* 0x0000000000187947 */ /* 0x000fea0003800000 */
.L_x_2012:
[----:B------:R-:W-:Y:S01]  /*6ad30*/  VIADD R11, R17, 0x4 ;  /* 0x00000004110b7836 */ /* 0x000fe20000000000 */
[----:B------:R-:W-:Y:S02]  /*6ad40*/  R2UR UR4, R36 ;  /* 0x00000000240472ca */ /* 0x000fe400000e0000 */
[----:B------:R-:W-:Y:S02]  /*6ad50*/  R2UR UR5, R37 ;  /* 0x00000000250572ca */ /* 0x000fe400000e0000 */
[----:B------:R-:W-:-:S05]  /*6ad60*/  IADD3 R8, P0, PT, R8, R11, RZ ;  /* 0x0000000b08087210 */ /* 0x000fca0007f1e0ff */
[----:B------:R-:W-:-:S06]  /*6ad70*/  IMAD.X R9, RZ, RZ, R9, P0 ;  /* 0x000000ffff097224 */ /* 0x000fcc00000e0609 */
[----:B------:R0:W-:Y:S02]  /*6ad80*/  ST.E desc[UR4][R8.64+0x20], RZ ;  /* 0x000020ff08007985 */ /* 0x0001e4000c101904 */
.L_x_2023:
[----:B------:R-:W-:Y:S05]  /*6ad90*/  BSYNC B4 ;  /* 0x0000000000047941 */ /* 0x000fea0003800000 */
.L_x_2011:
[----:B------:R-:W-:Y:S02]  /*6ada0*/  VIADD R18, R18, 0x2 ;  /* 0x0000000212127836 */ /* 0x000fe40000000000 */
[----:B------:R-:W-:Y:S01]  /*6adb0*/  VIADD R17, R17, 0x8 ;  /* 0x0000000811117836 */ /* 0x000fe20000000000 */
[----:B------:R-:W-:Y:S06]  /*6adc0*/  @P2 BRA `(.L_x_2024) ;  /* 0xffffffec004c2947 */ /* 0x000fec000383ffff */
.L_x_1998:
[----:B------:R-:W-:Y:S05]  /*6add0*/  BSYNC B1 ;  /* 0x0000000000017941 */ /* 0x000fea0003800000 */
.L_x_1997:
        /* <DEDUP_REMOVED lines=25> */
.L_x_2031:
[----:B------:R-:W0:Y:S02]  /*6af70*/  LDS.64 R12, [R9+0x8] ;  /* 0x00000800090c7984 */ /* 0x000e240000000a00 */
[----:B0-----:R-:W-:-:S05]  /*6af80*/  IADD3 R14, P0, PT, R12, 0x30, RZ ;  /* 0x000000300c0e7810 */ /* 0x001fca0007f1e0ff */
[----:B------:R-:W-:-:S07]  /*6af90*/  IMAD.X R15, RZ, RZ, R13, P0 ;  /* 0x000000ffff0f7224 */ /* 0x000fce00000e060d */
[----:B------:R-:W0:Y:S02]  /*6afa0*/  ATOMS.CAST.SPIN.64 P0, [R9+0x8], R12, R14 ;  /* 0x0000080c0900758d */ /* 0x000e24000180040e */
[----:B0-----:R-:W-:Y:S05]  /*6afb0*/  @!P0 BRA `(.L_x_2031) ;  /* 0xfffffffc00ec8947 */ /* 0x001fea000383ffff */
[----:B------:R-:W-:Y:S05]  /*6afc0*/  BSYNC B5 ;  /* 0x0000000000057941 */ /* 0x000fea0003800000 */
.L_x_2030:
[----:B------:R-:W-:Y:S05]  /*6afd0*/  BRA `(.L_x_2028) ;  /* 0x0000000000187947 */ /* 0x000fea0003800000 */
.L_x_2029:
[----:B------:R-:W-:Y:S02]  /*6afe0*/  R2UR UR4, R36 ;  /* 0x00000000240472ca */ /* 0x000fe400000e0000 */
[----:B------:R-:W-:-:S13]  /*6aff0*/  R2UR UR5, R37 ;  /* 0x00000000250572ca */ /* 0x000fda00000e0000 */
[----:B------:R-:W2:Y:S02]  /*6b000*/  LD.E.64 R12, desc[UR4][R30.64+0x8] ;  /* 0x000008041e0c7980 */ /* 0x000ea4000c101b00 */
[----:B--2---:R-:W-:-:S05]  /*6b010*/  IADD3 R8, P0, PT, R12, 0x30, RZ ;  /* 0x000000300c087810 */ /* 0x004fca0007f1e0ff */
[----:B------:R-:W-:-:S05]  /*6b020*/  IMAD.X R9, RZ, RZ, R13, P0 ;  /* 0x000000ffff097224 */ /* 0x000fca00000e060d */
[----:B------:R0:W-:Y:S03]  /*6b030*/  ST.E.64 desc[UR4][R30.64+0x8], R8 ;  /* 0x000008081e007985 */ /* 0x0001e6000c101b04 */
.L_x_2028:
[----:B------:R-:W-:Y:S05]  /*6b040*/  BSYNC B4 ;  /* 0x0000000000047941 */ /* 0x000fea0003800000 */
.L_x_2027:
        /* <DEDUP_REMOVED lines=51> */
.L_x_2033:
[----:B------:R-:W-:Y:S01]  /*6b380*/  R2UR UR4, R36 ;  /* 0x00000000240472ca */ /* 0x000fe200000e0000 */
[----:B------:R-:W-:Y:S01]  /*6b390*/  IMAD.MOV.U32 R9, RZ, RZ, 0x5272 ;  /* 0x00005272ff097424 */ /* 0x000fe200078e00ff */
[----:B------:R-:W-:Y:S01]  /*6b3a0*/  R2UR UR5, R37 ;  /* 0x00000000250572ca */ /* 0x000fe200000e0000 */
[----:B------:R-:W-:Y:S01]  /*6b3b0*/  IMAD.MOV.U32 R13, RZ, RZ, -0x1 ;  /* 0xffffffffff0d7424 */ /* 0x000fe200078e00ff */
[----:B------:R-:W-:-:S11]  /*6b3c0*/  PLOP3.LUT P0, PT, PT, PT, PT, 0x8, 0x80 ;  /* 0x000000000080781c */ /* 0x000fd60003f0e170 */
[----:B------:R0:W-:Y:S02]  /*6b3d0*/  ST.E desc[UR4][R28.64], R9 ;  /* 0x000000091c007985 */ /* 0x0001e4000c101904 */
.L_x_2034:
[----:B------:R-:W-:Y:S05]  /*6b3e0*/  BSYNC B4 ;  /* 0x0000000000047941 */ /* 0x000fea0003800000 */
.L_x_2032:
        /* <DEDUP_REMOVED lines=39> */
.L_x_2036:
[----:B------:R-:W-:Y:S05]  /*6b660*/  BSYNC B4 ;  /* 0x0000000000047941 */ /* 0x000fea0003800000 */
.L_x_2035:
[----:B------:R-:W-:Y:S02]  /*6b670*/  R2UR UR4, R36 ;  /* 0x00000000240472ca */ /* 0x000fe400000e0000 */
[----:B------:R-:W-:-:S13]  /*6b680*/  R2UR UR5, R37 ;  /* 0x00000000250572ca */ /* 0x000fda00000e0000 */
[----:B------:R3:W-:Y:S01]  /*6b690*/  ST.E desc[UR4][R28.64], R11 ;  /* 0x0000000b1c007985 */ /* 0x0007e2000c101904 */
[----:B------:R-:W-:Y:S05]  /*6b6a0*/  BRA `(.L_x_2025) ;  /* 0x0000000000147947 */ /* 0x000fea0003800000 */
.L_x_2026:
[----:B------:R-:W-:Y:S02]  /*6b6b0*/  R2UR UR4, R36 ;  /* 0x00000000240472ca */ /* 0x000fe400000e0000 */
[----:B------:R-:W-:Y:S02]  /*6b6c0*/  R2UR UR5, R37 ;  /* 0x00000000250572ca */ /* 0x000fe400000e0000 */
[----:B------:R-:W-:-:S05]  /*6b6d0*/  LEA R16, P0, R16, R8, 0x2 ;  /* 0x0000000810107211 */ /* 0x000fca00078010ff */
[----:B------:R-:W-:-:S06]  /*6b6e0*/  IMAD.X R17, RZ, RZ, R9, P0 ;  /* 0x000000ffff117224 */ /* 0x000fcc00000e0609 */
[----:B------:R0:W-:Y:S02]  /*6b6f0*/  ST.E desc[UR4][R16.64+0x20], RZ ;  /* 0x000020ff10007985 */ /* 0x0001e4000c101904 */
.L_x_2025:
[----:B------:R-:W-:Y:S05]  /*6b700*/  BSYNC B1 ;  /* 0x0000000000017941 */ /* 0x000fea0003800000 */
.L_x_1995:
[----:B------:R-:W-:-:S13]  /*6b710*/  ISETP.GE.AND P0, PT, R6, 0x1, PT ;  /* 0x000000010600780c */ /* 0x000fda0003f06270 */
[----:B------:R-:W-:Y:S05]  /*6b720*/  @!P0 BREAK B2 ;  /* 0x0000000000028942 */ /* 0x000fea0003800000 */
[----:B------:R-:W-:Y:S05]  /*6b730*/  @!P0 BRA `(.L_x_1996) ;  /* 0x0000001000f08947 */ /* 0x000fea0003800000 */
[----:B------:R-:W-:Y:S05]  /*6b740*/  BSYNC B2 ;  /* 0x0000000000027941 */ /* 0x000fea0003800000 */
.L_x_1994:
[----:B------:R-:W-:Y:S01]  /*6b750*/  IMAD.MOV R0, RZ, RZ, -R6 ;  /* 0x000000ffff007224 */ /* 0x000fe200078e0a06 */
[----:B------:R-:W-:-:S07]  /*6b760*/  CS2R R12, SRZ ;  /* 0x00000000000c7805 */ /* 0x000fce000001ff00 */
.L_x_2061:
        /* <DEDUP_REMOVED lines=35> */
.L_x_2044:
[----:B------:R-:W0:Y:S02]  /*6b9a0*/  LDS.64 R32, [R9+0x8] ;  /* 0x0000080009207984 */ /* 0x000e240000000a00 */
[----:B0-----:R-:W-:-:S05]  /*6b9b0*/  IADD3 R34, P0, PT, R32, 0x30, RZ ;  /* 0x0000003020227810 */ /* 0x001fca0007f1e0ff */
[----:B------:R-:W-:-:S07]  /*6b9c0*/  IMAD.X R35, RZ, RZ, R33, P0 ;  /* 0x000000ffff237224 */ /* 0x000fce00000e0621 */
[----:B------:R-:W0:Y:S02]  /*6b9d0*/  ATOMS.CAST.SPIN.64 P0, [R9+0x8], R32, R34 ;  /* 0x000008200900758d */ /* 0x000e240001800422 */
[----:B0-----:R-:W-:Y:S05]  /*6b9e0*/  @!P0 BRA `(.L_x_2044) ;  /* 0xfffffffc00ec8947 */ /* 0x001fea000383ffff */
[----:B------:R-:W-:Y:S05]  /*6b9f0*/  BSYNC B4 ;  /* 0x0000000000047941 */ /* 0x000fea0003800000 */
.L_x_2043:
[----:B------:R-:W-:Y:S05]  /*6ba00*/  BRA `(.L_x_2041) ;  /* 0x0000000000187947 */ /* 0x000fea0003800000 */
.L_x_2042:
[----:B------:R-:W-:Y:S02]  /*6ba10*/  R2UR UR4, R36 ;  /* 0x00000000240472ca */ /* 0x000fe400000e0000 */
[----:B------:R-:W-:-:S13]  /*6ba20*/  R2UR UR5, R37 ;  /* 0x00000000250572ca */ /* 0x000fda00000e0000 */
[----:B------:R-:W2:Y:S02]  /*6ba30*/  LD.E.64 R32, desc[UR4][R30.64+0x8] ;  /* 0x000008041e207980 */ /* 0x000ea4000c101b00 */
[----:B--2---:R-:W-:-:S05]  /*6ba40*/  IADD3 R8, P0, PT, R32, 0x30, RZ ;  /* 0x0000003020087810 */ /* 0x004fca0007f1e0ff */
[----:B------:R-:W-:-:S05]  /*6ba50*/  IMAD.X R9, RZ, RZ, R33, P0 ;  /* 0x000000ffff097224 */ /* 0x000fca00000e0621 */
[----:B------:R0:W-:Y:S03]  /*6ba60*/  ST.E.64 desc[UR4][R30.64+0x8], R8 ;  /* 0x000008081e007985 */ /* 0x0001e6000c101b04 */
.L_x_2041:
[----:B------:R-:W-:Y:S05]  /*6ba70*/  BSYNC B2 ;  /* 0x0000000000027941 */ /* 0x000fea0003800000 */
.L_x_2040:
        /* <DEDUP_REMOVED lines=54> */
.L_x_2046:
[----:B------:R-:W-:Y:S05]  /*6bde0*/  BSYNC B2 ;  /* 0x0000000000027941 */ /* 0x000fea0003800000 */
.L_x_2045:
        /* <DEDUP_REMOVED lines=40> */
.L_x_2048:
[----:B------:R-:W-:Y:S05]  /*6c070*/  BSYNC B2 ;  /* 0x0000000000027941 */ /* 0x000fea0003800000 */
.L_x_2047:
[----:B------:R-:W-:Y:S02]  /*6c080*/  R2UR UR4, R36 ;  /* 0x00000000240472ca */ /* 0x000fe400000e0000 */
[----:B------:R-:W-:Y:S02]  /*6c090*/  R2UR UR5, R37 ;  /* 0x00000000250572ca */ /* 0x000fe400000e0000 */
[----:B------:R-:W-:-:S11]  /*6c0a0*/  PRMT R15, RZ, 0x7610, R15 ;  /* 0x00007610ff0f7816 */ /* 0x000fd6000000000f */
[----:B------:R4:W-:Y:S01]  /*6c0b0*/  ST.E desc[UR4][R28.64], R11 ;  /* 0x0000000b1c007985 */ /* 0x0009e2000c101904 */
[----:B------:R-:W-:Y:S05]  /*6c0c0*/  BRA `(.L_x_2038) ;  /* 0x0000000000147947 */ /* 0x000fea0003800000 */
.L_x_2039:
[----:B------:R-:W-:Y:S02]  /*6c0d0*/  R2UR UR4, R36 ;  /* 0x00000000240472ca */ /* 0x000fe400000e0000 */
[----:B------:R-:W-:Y:S02]  /*6c0e0*/  R2UR UR5, R37 ;  /* 0x00000000250572ca */ /* 0x000fe400000e0000 */
[----:B------:R-:W-:-:S05]  /*6c0f0*/  IADD3 R8, P0, PT, R8, R12, RZ ;  /* 0x0000000c08087210 */ /* 0x000fca0007f1e0ff */
[----:B------:R-:W-:-:S06]  /*6c100*/  IMAD.X R9, RZ, RZ, R9, P0 ;  /* 0x000000ffff097224 */ /* 0x000fcc00000e0609 */
[----:B------:R0:W5:Y:S02]  /*6c110*/  LD.E.U8 R15, desc[UR4][R8.64+0x20] ;  /* 0x00002004080f7980 */ /* 0x000164000c101100 */
.L_x_2038:
[----:B------:R-:W-:Y:S05]  /*6c120*/  BSYNC B1 ;  /* 0x0000000000017941 */ /* 0x000fea0003800000 */
.L_x_2037:
        /* <DEDUP_REMOVED lines=31> */
.L_x_2056:
[----:B------:R-:W0:Y:S02]  /*6c320*/  LDS.64 R32, [R9+0x8] ;  /* 0x0000080009207984 */ /* 0x000e240000000a00 */
[----:B0-----:R-:W-:-:S05]  /*6c330*/  IADD3 R34, P0, PT, R32, 0x30, RZ ;  /* 0x0000003020227810 */ /* 0x001fca0007f1e0ff */
[----:B------:R-:W-:-:S07]  /*6c340*/  IMAD.X R35, RZ, RZ, R33, P0 ;  /* 0x000000ffff237224 */ /* 0x000fce00000e0621 */
[----:B------:R-:W0:Y:S02]  /*6c350*/  ATOMS.CAST.SPIN.64 P0, [R9+0x8], R32, R34 ;  /* 0x000008200900758d */ /* 0x000e240001800422 */
[----:B0-----:R-:W-:Y:S05]  /*6c360*/  @!P0 BRA `(.L_x_2056) ;  /* 0xfffffffc00ec8947 */ /* 0x001fea000383ffff */
[----:B------:R-:W-:Y:S05]  /*6c370*/  BSYNC B4 ;  /* 0x0000000000047941 */ /* 0x000fea0003800000 */
.L_x_2055:
[----:B------:R-:W-:Y:S05]  /*6c380*/  BRA `(.L_x_2053) ;  /* 0x0000000000187947 */ /* 0x000fea0003800000 */
.L_x_2054:
[----:B------:R-:W-:Y:S02]  /*6c390*/  R2UR UR4, R36 ;  /* 0x00000000240472ca */ /* 0x000fe400000e0000 */
[----:B------:R-:W-:-:S13]  /*6c3a0*/  R2UR UR5, R37 ;  /* 0x00000000250572ca */ /* 0x000fda00000e0000 */
[----:B------:R-:W2:Y:S02]  /*6c3b0*/  LD.E.64 R32, desc[UR4][R30.64+0x8] ;  /* 0x000008041e207980 */ /* 0x000ea4000c101b00 */
[----:B--2---:R-:W-:-:S05]  /*6c3c0*/  IADD3 R8, P0, PT, R32, 0x30, RZ ;  /* 0x0000003020087810 */ /* 0x004fca0007f1e0ff */
[----:B------:R-:W-:-:S05]  /*6c3d0*/  IMAD.X R9, RZ, RZ, R33, P0 ;  /* 0x000000ffff097224 */ /* 0x000fca00000e0621 */
[----:B------:R0:W-:Y:S03]  /*6c3e0*/  ST.E.64 desc[UR4][R30.64+0x8], R8 ;  /* 0x000008081e007985 */ /* 0x0001e6000c101b04 */
.L_x_2053:
[----:B------:R-:W-:Y:S05]  /*6c3f0*/  BSYNC B2 ;  /* 0x0000000000027941 */ /* 0x000fea0003800000 */
.L_x_2052:
        /* <DEDUP_REMOVED lines=54> */
.L_x_2058:
[----:B------:R-:W-:Y:S05]  /*6c760*/  BSYNC B2 ;  /* 0x0000000000027941 */ /* 0x000fea0003800000 */
.L_x_2057:
        /* <DEDUP_REMOVED lines=40> */
.L_x_2060:
[----:B------:R-:W-:Y:S05]  /*6c9f0*/  BSYNC B2 ;  /* 0x0000000000027941 */ /* 0x000fea0003800000 */
.L_x_2059:
[----:B------:R-:W-:Y:S02]  /*6ca00*/  R2UR UR4, R36 ;  /* 0x00000000240472ca */ /* 0x000fe400000e0000 */
[----:B------:R-:W-:-:S13]  /*6ca10*/  R2UR UR5, R37 ;  /* 0x00000000250572ca */ /* 0x000fda00000e0000 */
[----:B------:R2:W-:Y:S01]  /*6ca20*/  ST.E desc[UR4][R28.64], R11 ;  /* 0x0000000b1c007985 */ /* 0x0005e2000c101904 */
[----:B------:R-:W-:Y:S05]  /*6ca30*/  BRA `(.L_x_2050) ;  /* 0x0000000000207947 */ /* 0x000fea0003800000 */
.L_x_2051:
        /* <DEDUP_REMOVED lines=8> */
.L_x_2050:
[----:B------:R-:W-:Y:S05]  /*6cac0*/  BSYNC B1 ;  /* 0x0000000000017941 */ /* 0x000fea0003800000 */
.L_x_2049:
[----:B------:R-:W-:Y:S02]  /*6cad0*/  VIADD R13, R13, 0x1 ;  /* 0x000000010d0d7836 */ /* 0x000fe40000000000 */
[----:B------:R-:W-:Y:S01]  /*6cae0*/  VIADD R12, R12, 0x4 ;  /* 0x000000040c0c7836 */ /* 0x000fe20000000000 */
[----:B------:R-:W-:Y:S06]  /*6caf0*/  @P2 BRA `(.L_x_2061) ;  /* 0xffffffec001c2947 */ /* 0x000fec000383ffff */
.L_x_1996:
[----:B------:R-:W-:Y:S05]  /*6cb00*/  BSYNC B3 ;  /* 0x0000000000037941 */ /* 0x000fea0003800000 */
.L_x_1993:
        /* <DEDUP_REMOVED lines=12> */
[----:B------:R-:W0:Y:S02]  /*6cbd0*/  LDS.64 R12, [R0] ;  /* 0x00000000000c7984 */ /* 0x000e240000000a00 */
[----:B0-----:R-:W-:-:S05]  /*6cbe0*/  IMAD.WIDE R12, R2, 0x10, R12 ;  /* 0x00000010020c7825 */ /* 0x001fca00078e020c */
[----:B------:R1:W-:Y:S02]  /*6cbf0*/  ST.E desc[UR4][R12.64+0x30], RZ ;  /* 0x000030ff0c007985 */ /* 0x0003e4000c101904 */
.L_x_1987:
[----:B------:R-:W-:Y:S05]  /*6cc00*/  BSYNC B0 ;  /* 0x0000000000007941 */ /* 0x000fea0003800000 */
.L_x_1986:
[----:B------:R-:W-:Y:S01]  /*6cc10*/  R2UR UR4, R36 ;  /* 0x00000000240472ca */ /* 0x000fe200000e0000 */
[----:B------:R-:W-:Y:S01]  /*6cc20*/  IMAD.MOV.U32 R8, RZ, RZ, 0x30 ;  /* 0x00000030ff087424 */ /* 0x000fe200078e00ff */
[----:B------:R-:W-:Y:S01]  /*6cc30*/  R2UR UR5, R37 ;  /* 0x00000000250572ca */ /* 0x000fe200000e0000 */
[----:B------:R-:W-:Y:S01]  /*6cc40*/  IMAD.MOV.U32 R9, RZ, RZ, 0x0 ;  /* 0x00000000ff097424 */ /* 0x000fe200078e00ff */
[----:B0-----:R0:W2:Y:S11]  /*6cc50*/  LDS.64 R6, [R0+0x8] ;  /* 0x0000080000067984 */ /* 0x0010b60000000a00 */
[----:B------:R3:W1:Y:S01]  /*6cc60*/  ATOM.E.ADD.64.STRONG.GPU P0, R10, desc[UR4][R30.64+0x8], R8 ;  /* 0x800008081e0a798a */ /* 0x000662000810f504 */
[----:B------:R-:W-:Y:S01]  /*6cc70*/  BSSY B0, `(.L_x_2062) ;  /* 0x0000016000007945 */ /* 0x000fe20003800000 */
[----:B-1----:R-:W-:-:S02]  /*6cc80*/  IMAD.MOV.U32 R12, RZ, RZ, R10 ;  /* 0x000000ffff0c7224 */ /* 0x002fc400078e000a */
[----:B------:R-:W-:Y:S01]  /*6cc90*/  IMAD.MOV.U32 R13, RZ, RZ, R11 ;  /* 0x000000ffff0d7224 */ /* 0x000fe200078e000b */
[----:B0-23--:R-:W-:Y:S06]  /*6cca0*/  @P0 BRA `(.L_x_2063) ;  /* 0x0000000000480947 */ /* 0x00dfec0003800000 */
[----:B------:R-:W0:Y:S02]  /*6ccb0*/  QSPC.E.S P0, RZ, [R30+0x8] ;  /* 0x000008001eff73aa */ /* 0x000e240000000500 */
[----:B0-----:R-:W-:Y:S05]  /*6ccc0*/  @!P0 BRA `(.L_x_2064) ;  /* 0x0000000000288947 */ /* 0x001fea0003800000 */
[----:B------:R-:W-:Y:S01]  /*6ccd0*/  IMAD.MOV.U32 R10, RZ, RZ, R30 ;  /* 0x000000ffff0a7224 */ /* 0x000fe200078e001e */
[----:B------:R-:W-:Y:S04]  /*6cce0*/  BSSY B1, `(.L_x_2065) ;  /* 0x0000007000017945 */ /* 0x000fe80003800000 */
[----:B------:R-:W-:-:S07]  /*6ccf0*/  MOV R11, R10 ;  /* 0x0000000a000b7202 */ /* 0x000fce0000000f00 */
.L_x_2066:
[----:B------:R-:W0:Y:S02]  /*6cd00*/  LDS.64 R12, [R11+0x8] ;  /* 0x000008000b0c7984 */ /* 0x000e240000000a00 */
[----:B0-----:R-:W-:-:S05]  /*6cd10*/  IADD3 R14, P0, PT, R12, 0x30, RZ ;  /* 0x000000300c0e7810 */ /* 0x001fca0007f1e0ff */
[----:B-----5:R-:W-:-:S07]  /*6cd20*/  IMAD.X R15, RZ, RZ, R13, P0 ;  /* 0x000000ffff0f7224 */ /* 0x020fce00000e060d */
[----:B------:R-:W0:Y:S02]  /*6cd30*/  ATOMS.CAST.SPIN.64 P0, [R11+0x8], R12, R14 ;  /* 0x0000080c0b00758d */ /* 0x000e24000180040e */
[----:B0-----:R-:W-:Y:S05]  /*6cd40*/  @!P0 BRA `(.L_x_2066) ;  /* 0xfffffffc00ec8947 */ /* 0x001fea000383ffff */
[----:B------:R-:W-:Y:S05]  /*6cd50*/  BSYNC B1 ;  /* 0x0000000000017941 */ /* 0x000fea0003800000 */
.L_x_2065:
[----:B------:R-:W-:Y:S05]  /*6cd60*/  BRA `(.L_x_2063) ;  /* 0x0000000000187947 */ /* 0x000fea0003800000 */
.L_x_2064:
[----:B------:R-:W-:Y:S02]  /*6cd70*/  R2UR UR4, R36 ;  /* 0x00000000240472ca */ /* 0x000fe400000e0000 */
[----:B------:R-:W-:-:S13]  /*6cd80*/  R2UR UR5, R37 ;  /* 0x00000000250572ca */ /* 0x000fda00000e0000 */
[----:B------:R-:W2:Y:S02]  /*6cd90*/  LD.E.64 R12, desc[UR4][R30.64+0x8] ;  /* 0x000008041e0c7980 */ /* 0x000ea4000c101b00 */
[----:B--2---:R-:W-:-:S05]  /*6cda0*/  IADD3 R10, P0, PT, R12, 0x30, RZ ;  /* 0x000000300c0a7810 */ /* 0x004fca0007f1e0ff */
[----:B------:R-:W-:-:S05]  /*6cdb0*/  IMAD.X R11, RZ, RZ, R13, P0 ;  /* 0x000000ffff0b7224 */ /* 0x000fca00000e060d */
[----:B------:R0:W-:Y:S03]  /*6cdc0*/  ST.E.64 desc[UR4][R30.64+0x8], R10 ;  /* 0x0000080a1e007985 */ /* 0x0001e6000c101b04 */
.L_x_2063:
[----:B------:R-:W-:Y:S05]  /*6cdd0*/  BSYNC B0 ;  /* 0x0000000000007941 */ /* 0x000fea0003800000 */
.L_x_2062:
        /* <DEDUP_REMOVED lines=14> */
[----:B-1----:R-:W1:Y:S01]  /*6cec0*/  LDS.64 R6, [R0] ;  /* 0x0000000000067984 */ /* 0x002e620000000a00 */
[----:B------:R-:W-:Y:S01]  /*6ced0*/  ISETP.NE.AND P2, PT, R2, -0x1, PT ;  /* 0xffffffff0200780c */ /* 0x000fe20003f45270 */
[----:B0-----:R-:W-:Y:S01]  /*6cee0*/  IMAD.MOV.U32 R11, RZ, RZ, 0x1 ;  /* 0x00000001ff0b7424 */ /* 0x001fe200078e00ff */
[----:B------:R-:W-:Y:S01]  /*6cef0*/  SHF.R.S64 R27, RZ, 0x1c, R12 ;  /* 0x0000001cff1b7819 */ /* 0x000fe2000000100c */
[----:B------:R-:W-:Y:S01]  /*6cf00*/  IMAD.MOV.U32 R13, RZ, RZ, 0x4205 ;  /* 0x00004205ff0d7424 */ /* 0x000fe200078e00ff */
        /* <DEDUP_REMOVED lines=8> */
[C---:B------:R-:W-:Y:S01]  /*6cf90*/  R2UR UR5, R37.reuse ;  /* 0x00000000250572ca */ /* 0x040fe200000e0000 */
[----:B-----5:R-:W-:Y:S01]  /*6cfa0*/  @!P2 IMAD.MOV.U32 R15, RZ, RZ, RZ ;  /* 0x000000ffff0fa224 */ /* 0x020fe200078e00ff */
        /* <DEDUP_REMOVED lines=9> */
[----:B-1----:R-:W-:-:S05]  /*6d040*/  IADD3 R6, P1, PT, R6, R27, RZ ;  /* 0x0000001b06067210 */ /* 0x002fca0007f3e0ff */
[----:B------:R-:W-:-:S05]  /*6d050*/  IMAD.X R7, R7, 0x1, R33, P1 ;  /* 0x0000000107077824 */ /* 0x000fca00008e0621 */
[----:B------:R-:W-:Y:S04]  /*6d060*/  ST.E desc[UR8][R6.64+0x4], R13 ;  /* 0x0000040d06007985 */ /* 0x000fe8000c101908 */
[----:B------:R-:W-:Y:S04]  /*6d070*/  ST.E desc[UR12][R6.64+0x8], R17 ;  /* 0x0000081106007985 */ /* 0x000fe8000c10190c */
[----:B------:R-:W-:Y:S04]  /*6d080*/  ST.E desc[UR14][R6.64+0x10], R35 ;  /* 0x0000102306007985 */ /* 0x000fe8000c10190e */
[----:B------:R-:W-:Y:S04]  /*6d090*/  ST.E.U8 desc[UR10][R6.64+0x3], R11 ;  /* 0x0000030b06007985 */ /* 0x000fe8000c10110a */
[----:B------:R-:W-:Y:S01]  /*6d0a0*/  ST.E.U8 desc[UR4][R6.64], RZ ;  /* 0x000000ff06007985 */ /* 0x000fe2000c101104 */
[----:B------:R-:W-:-:S02]  /*6d0b0*/  @P2 R2UR UR4, R36 ;  /* 0x00000000240422ca */ /* 0x000fc400000e0000 */
        /* <DEDUP_REMOVED lines=20> */
.L_x_2068:
[----:B------:R-:W-:Y:S05]  /*6d200*/  BSYNC B0 ;  /* 0x0000000000007941 */ /* 0x000fea0003800000 */
.L_x_2067:
[----:B------:R-:W-:Y:S01]  /*6d210*/  @!P0 IMAD.MOV.U32 R5, RZ, RZ, -0x1 ;  /* 0xffffffffff058424 */ /* 0x000fe200078e00ff */
[----:B------:R-:W-:Y:S06]  /*6d220*/  @!P1 BRA `(.L_x_1863) ;  /* 0x000008a000209947 */ /* 0x000fec0003800000 */
[----:B------:R-:W-:Y:S01]  /*6d230*/  R2UR UR4, R36 ;  /* 0x00000000240472ca */ /* 0x000fe200000e0000 */
[----:B-1----:R1:W2:Y:S01]  /*6d240*/  LDS.64 R6, [R0+0x8] ;  /* 0x0000080000067984 */ /* 0x0022a20000000a00 */
[----:B------:R-:W-:-:S13]  /*6d250*/  R2UR UR5, R37 ;  /* 0x00000000250572ca */ /* 0x000fda00000e0000 */
[----:B0-----:R0:W3:Y:S01]  /*6d260*/  ATOM.E.ADD.64.STRONG.GPU P0, R10, desc[UR4][R30.64+0x8], R8 ;  /* 0x800008081e0a798a */ /* 0x0010e2000810f504 */
        /* <DEDUP_REMOVED lines=9> */
.L_x_2073:
[----:B------:R-:W0:Y:S02]  /*6d300*/  LDS.64 R12, [R11+0x8] ;  /* 0x000008000b0c7984 */ /* 0x000e240000000a00 */
[----:B0-----:R-:W-:-:S05]  /*6d310*/  IADD3 R14, P0, PT, R12, 0x30, RZ ;  /* 0x000000300c0e7810 */ /* 0x001fca0007f1e0ff */
[----:B-----5:R-:W-:-:S07]  /*6d320*/  IMAD.X R15, RZ, RZ, R13, P0 ;  /* 0x000000ffff0f7224 */ /* 0x020fce00000e060d */
[----:B------:R-:W0:Y:S02]  /*6d330*/  ATOMS.CAST.SPIN.64 P0, [R11+0x8], R12, R14 ;  /* 0x0000080c0b00758d */ /* 0x000e24000180040e */
[----:B0-----:R-:W-:Y:S05]  /*6d340*/  @!P0 BRA `(.L_x_2073) ;  /* 0xfffffffc00ec8947 */ /* 0x001fea000383ffff */
[----:B------:R-:W-:Y:S05]  /*6d350*/  BSYNC B1 ;  /* 0x0000000000017941 */ /* 0x000fea0003800000 */
.L_x_2072:
[----:B------:R-:W-:Y:S05]  /*6d360*/  BRA `(.L_x_2070) ;  /* 0x0000000000187947 */ /* 0x000fea0003800000 */
.L_x_2071:
[----:B------:R-:W-:Y:S02]  /*6d370*/  R2UR UR4, R36 ;  /* 0x00000000240472ca */ /* 0x000fe400000e0000 */
[----:B------:R-:W-:-:S13]  /*6d380*/  R2UR UR5, R37 ;  /* 0x00000000250572ca */ /* 0x000fda00000e0000 */
[----:B------:R-:W2:Y:S02]  /*6d390*/  LD.E.64 R12, desc[UR4][R30.64+0x8] ;  /* 0x000008041e0c7980 */ /* 0x000ea4000c101b00 */
[----:B--2---:R-:W-:-:S05]  /*6d3a0*/  IADD3 R10, P0, PT, R12, 0x30, RZ ;  /* 0x000000300c0a7810 */ /* 0x004fca0007f1e0ff */
[----:B------:R-:W-:-:S05]  /*6d3b0*/  IMAD.X R11, RZ, RZ, R13, P0 ;  /* 0x000000ffff0b7224 */ /* 0x000fca00000e060d */
[----:B------:R0:W-:Y:S03]  /*6d3c0*/  ST.E.64 desc[UR4][R30.64+0x8], R10 ;  /* 0x0000080a1e007985 */ /* 0x0001e6000c101b04 */
.L_x_2070:
[----:B------:R-:W-:Y:S05]  /*6d3d0*/  BSYNC B0 ;  /* 0x0000000000007941 */ /* 0x000fea0003800000 */
.L_x_2069:
        /* <DEDUP_REMOVED lines=35> */
[----:B------:R-:W-:Y:S04]  /*6d610*/  ST.E.U8 desc[UR6][R10.64+0x1], RZ ;  /* 0x000001ff0a007985 */ /* 0x000fe8000c101106 */
[----:B------:R-:W-:Y:S04]  /*6d620*/  ST.E.U8 desc[UR10][R10.64+0x3], R2 ;  /* 0x000003020a007985 */ /* 0x000fe8000c10110a */
[----:B-----5:R-:W0:Y:S02]  /*6d630*/  LDS.128 R12, [R0] ;  /* 0x00000000000c7984 */ /* 0x020e240000000c00 */
        /* <DEDUP_REMOVED lines=16> */
.L_x_2081:
[----:B------:R-:W0:Y:S02]  /*6d740*/  LDS.64 R32, [R11+0x8] ;  /* 0x000008000b207984 */ /* 0x000e240000000a00 */
[----:B0-----:R-:W-:-:S05]  /*6d750*/  IADD3 R34, P0, PT, R32, 0x30, RZ ;  /* 0x0000003020227810 */ /* 0x001fca0007f1e0ff */
[----:B------:R-:W-:-:S07]  /*6d760*/  IMAD.X R35, RZ, RZ, R33, P0 ;  /* 0x000000ffff237224 */ /* 0x000fce00000e0621 */
[----:B------:R-:W0:Y:S02]  /*6d770*/  ATOMS.CAST.SPIN.64 P0, [R11+0x8], R32, R34 ;  /* 0x000008200b00758d */ /* 0x000e240001800422 */
[----:B0-----:R-:W-:Y:S05]  /*6d780*/  @!P0 BRA `(.L_x_2081) ;  /* 0xfffffffc00ec8947 */ /* 0x001fea000383ffff */
[----:B------:R-:W-:Y:S05]  /*6d790*/  BSYNC B2 ;  /* 0x0000000000027941 */ /* 0x000fea0003800000 */
.L_x_2080:
[----:B------:R-:W-:Y:S05]  /*6d7a0*/  BRA `(.L_x_2078) ;  /* 0x0000000000187947 */ /* 0x000fea0003800000 */
.L_x_2079:
[----:B------:R-:W-:Y:S02]  /*6d7b0*/  R2UR UR4, R36 ;  /* 0x00000000240472ca */ /* 0x000fe400000e0000 */
[----:B------:R-:W-:-:S13]  /*6d7c0*/  R2UR UR5, R37 ;  /* 0x00000000250572ca */ /* 0x000fda00000e0000 */
[----:B------:R-:W2:Y:S02]  /*6d7d0*/  LD.E.64 R32, desc[UR4][R30.64+0x8] ;  /* 0x000008041e207980 */ /* 0x000ea4000c101b00 */
[----:B--2---:R-:W-:-:S05]  /*6d7e0*/  IADD3 R10, P0, PT, R32, 0x30, RZ ;  /* 0x00000030200a7810 */ /* 0x004fca0007f1e0ff */
[----:B------:R-:W-:-:S05]  /*6d7f0*/  IMAD.X R11, RZ, RZ, R33, P0 ;  /* 0x000000ffff0b7224 */ /* 0x000fca00000e0621 */
[----:B------:R0:W-:Y:S03]  /*6d800*/  ST.E.64 desc[UR4][R30.64+0x8], R10 ;  /* 0x0000080a1e007985 */ /* 0x0001e6000c101b04 */
.L_x_2078:
[----:B------:R-:W-:Y:S05]  /*6d810*/  BSYNC B1 ;  /* 0x0000000000017941 */ /* 0x000fea0003800000 */
.L_x_2077:
        /* <DEDUP_REMOVED lines=53> */
.L_x_2083:
[----:B------:R-:W-:Y:S05]  /*6db70*/  BSYNC B1 ;  /* 0x0000000000017941 */ /* 0x000fea0003800000 */
.L_x_2082:
        /* <DEDUP_REMOVED lines=41> */
.L_x_2085:
[----:B------:R-:W-:Y:S05]  /*6de10*/  BSYNC B1 ;  /* 0x0000000000017941 */ /* 0x000fea0003800000 */
.L_x_2084:
[----:B------:R-:W-:Y:S02]  /*6de20*/  R2UR UR4, R36 ;  /* 0x00000000240472ca */ /* 0x000fe400000e0000 */
[----:B------:R-:W-:-:S13]  /*6de30*/  R2UR UR5, R37 ;  /* 0x00000000250572ca */ /* 0x000fda00000e0000 */
[----:B------:R2:W-:Y:S01]  /*6de40*/  ST.E desc[UR4][R28.64], R13 ;  /* 0x0000000d1c007985 */ /* 0x0005e2000c101904 */
[----:B------:R-:W-:Y:S05]  /*6de50*/  BRA `(.L_x_2075) ;  /* 0x00000000000c7947 */ /* 0x000fea0003800000 */
.L_x_2076:
[----:B------:R-:W-:Y:S02]  /*6de60*/  R2UR UR4, R36 ;  /* 0x00000000240472ca */ /* 0x000fe400000e0000 */
[----:B------:R-:W-:-:S13]  /*6de70*/  R2UR UR5, R37 ;  /* 0x00000000250572ca */ /* 0x000fda00000e0000 */
[----:B------:R3:W-:Y:S02]  /*6de80*/  ST.E desc[UR4][R12.64+0x20], RZ ;  /* 0x000020ff0c007985 */ /* 0x0007e4000c101904 */
.L_x_2075:
[----:B------:R-:W-:Y:S05]  /*6de90*/  BSYNC B0 ;  /* 0x0000000000007941 */ /* 0x000fea0003800000 */
.L_x_2074:
[----:B------:R-:W-:Y:S01]  /*6dea0*/  @!P2 R2UR UR4, R36 ;  /* 0x000000002404a2ca */ /* 0x000fe200000e0000 */
[----:B01----:R-:W-:Y:S01]  /*6deb0*/  @!P2 IMAD.MOV.U32 R11, RZ, RZ, 0x5368 ;  /* 0x00005368ff0ba424 */ /* 0x003fe200078e00ff */
[----:B------:R-:W-:Y:S01]  /*6dec0*/  @!P2 R2UR UR5, R37 ;  /* 0x000000002505a2ca */ /* 0x000fe200000e0000 */
[----:B------:R-:W-:-:S12]  /*6ded0*/  BSSY B0, `(.L_x_2086) ;  /* 0x000008d000007945 */ /* 0x000fd80003800000 */
[----:B------:R0:W-:Y:S01]  /*6dee0*/  @!P2 ST.E desc[UR4][R28.64], R11 ;  /* 0x0000000b1c00a985 */ /* 0x0001e2000c101904 */
[----:B------:R-:W-:Y:S05]  /*6def0*/  @!P2 BRA `(.L_x_2087) ;  /* 0x000000080028a947 */ /* 0x000fea0003800000 */
[----:B--23-5:R-:W1:Y:S01]  /*6df00*/  LDS.128 R12, [R0] ;  /* 0x00000000000c7984 */ /* 0x02ce620000000c00 */
[----:B------:R-:W-:Y:S02]  /*6df10*/  R2UR UR4, R36 ;  /* 0x00000000240472ca */ /* 0x000fe400000e0000 */
[----:B------:R-:W-:Y:S01]  /*6df20*/  R2UR UR5, R37 ;  /* 0x00000000250572ca */ /* 0x000fe200000e0000 */
[----:B-1----:R-:W-:-:S12]  /*6df30*/  IMAD.WIDE R12, R7, 0x10, R12 ;  /* 0x00000010070c7825 */ /* 0x002fd800078e020c */
[----:B------:R-:W2:Y:S02]  /*6df40*/  LD.E R39, desc[UR4][R12.64+0xc] ;  /* 0x00000c040c277980 */ /* 0x000ea4000c101900 */
[----:B--2---:R-:W-:-:S13]  /*6df50*/  ISETP.GT.AND P0, PT, R39, RZ, PT ;  /* 0x000000ff2700720c */ /* 0x004fda0003f04270 */
[----:B------:R-:W-:Y:S05]  /*6df60*/  @P0 BRA `(.L_x_2088) ;  /* 0x0000000400fc0947 */ /* 0x000fea0003800000 */
[----:B------:R-:W-:Y:S02]  /*6df70*/  R2UR UR4, R36 ;  /* 0x00000000240472ca */ /* 0x000fe400000e0000 */
[----:B------:R-:W-:-:S13]  /*6df80*/  R2UR UR5, R37 ;  /* 0x00000000250572ca */ /* 0x000fda00000e0000 */
[----:B0-----:R0:W2:Y:S01]  /*6df90*/  ATOM.E.ADD.64.STRONG.GPU P0, R10, desc[UR4][R30.64+0x8], R8 ;  /* 0x800008081e0a798a */ /* 0x0010a2000810f504 */
        /* <DEDUP_REMOVED lines=9> */
.L_x_2093:
[----:B------:R-:W0:Y:S02]  /*6e030*/  LDS.64 R32, [R11+0x8] ;  /* 0x000008000b207984 */ /* 0x000e240000000a00 */
[----:B0-----:R-:W-:-:S05]  /*6e040*/  IADD3 R34, P0, PT, R32, 0x30, RZ ;  /* 0x0000003020227810 */ /* 0x001fca0007f1e0ff */
[----:B------:R-:W-:-:S07]  /*6e050*/  IMAD.X R35, RZ, RZ, R33, P0 ;  /* 0x000000ffff237224 */ /* 0x000fce00000e0621 */
[----:B------:R-:W0:Y:S02]  /*6e060*/  ATOMS.CAST.SPIN.64 P0, [R11+0x8], R32, R34 ;  /* 0x000008200b00758d */ /* 0x000e240001800422 */
[----:B0-----:R-:W-:Y:S05]  /*6e070*/  @!P0 BRA `(.L_x_2093) ;  /* 0xfffffffc00ec8947 */ /* 0x001fea000383ffff */
[----:B------:R-:W-:Y:S05]  /*6e080*/  BSYNC B2 ;  /* 0x0000000000027941 */ /* 0x000fea0003800000 */
.L_x_2092:
[----:B------:R-:W-:Y:S05]  /*6e090*/  BRA `(.L_x_2090) ;  /* 0x0000000000187947 */ /* 0x000fea0003800000 */
.L_x_2091:
[----:B------:R-:W-:Y:S02]  /*6e0a0*/  R2UR UR4, R36 ;  /* 0x00000000240472ca */ /* 0x000fe400000e0000 */
[----:B------:R-:W-:-:S13]  /*6e0b0*/  R2UR UR5, R37 ;  /* 0x00000000250572ca */ /* 0x000fda00000e0000 */
[----:B------:R-:W2:Y:S02]  /*6e0c0*/  LD.E.64 R32, desc[UR4][R30.64+0x8] ;  /* 0x000008041e207980 */ /* 0x000ea4000c101b00 */
[----:B--2---:R-:W-:-:S05]  /*6e0d0*/  IADD3 R10, P0, PT, R32, 0x30, RZ ;  /* 0x00000030200a7810 */ /* 0x004fca0007f1e0ff */
[----:B------:R-:W-:-:S05]  /*6e0e0*/  IMAD.X R11, RZ, RZ, R33, P0 ;  /* 0x000000ffff0b7224 */ /* 0x000fca00000e0621 */
[----:B------:R0:W-:Y:S03]  /*6e0f0*/  ST.E.64 desc[UR4][R30.64+0x8], R10 ;  /* 0x0000080a1e007985 */ /* 0x0001e6000c101b04 */
.L_x_2090:
[----:B------:R-:W-:Y:S05]  /*6e100*/  BSYNC B1 ;  /* 0x0000000000017941 */ /* 0x000fea0003800000 */
.L_x_2089:
        /* <DEDUP_REMOVED lines=54> */
.L_x_2095:
[----:B------:R-:W-:Y:S05]  /*6e470*/  BSYNC B1 ;  /* 0x0000000000017941 */ /* 0x000fea0003800000 */
.L_x_2094:
        /* <DEDUP_REMOVED lines=41> */
.L_x_2097:
[----:B------:R-:W-:Y:S05]  /*6e710*/  BSYNC B1 ;  /* 0x0000000000017941 */ /* 0x000fea0003800000 */
.L_x_2096:
[----:B------:R-:W-:Y:S02]  /*6e720*/  R2UR UR4, R36 ;  /* 0x00000000240472ca */ /* 0x000fe400000e0000 */
[----:B------:R-:W-:-:S13]  /*6e730*/  R2UR UR5, R37 ;  /* 0x00000000250572ca */ /* 0x000fda00000e0000 */
[----:B------:R4:W-:Y:S01]  /*6e740*/  ST.E desc[UR4][R28.64], R13 ;  /* 0x0000000d1c007985 */ /* 0x0009e2000c101904 */
[----:B------:R-:W-:Y:S05]  /*6e750*/  BRA `(.L_x_2087) ;  /* 0x0000000000107947 */ /* 0x000fea0003800000 */
.L_x_2088:
[----:B------:R-:W-:Y:S01]  /*6e760*/  R2UR UR4, R36 ;  /* 0x00000000240472ca */ /* 0x000fe200000e0000 */
[----:B0-----:R-:W-:Y:S01]  /*6e770*/  IMAD.MOV.U32 R11, RZ, RZ, 0x40 ;  /* 0x00000040ff0b7424 */ /* 0x001fe200078e00ff */
[----:B------:R-:W-:-:S13]  /*6e780*/  R2UR UR5, R37 ;  /* 0x00000000250572ca */ /* 0x000fda00000e0000 */
[----:B------:R0:W-:Y:S02]  /*6e790*/  ST.E desc[UR4][R12.64+0x20], R11 ;  /* 0x0000200b0c007985 */ /* 0x0001e4000c101904 */
.L_x_2087:
[----:B------:R-:W-:Y:S05]  /*6e7a0*/  BSYNC B0 ;  /* 0x0000000000007941 */ /* 0x000fea0003800000 */
.L_x_2086:
[----:B------:R-:W-:Y:S01]  /*6e7b0*/  R2UR UR4, R36 ;  /* 0x00000000240472ca */ /* 0x000fe200000e0000 */
[----:B01----:R0:W1:Y:S01]  /*6e7c0*/  LDS.64 R10, [R0+0x8] ;  /* 0x00000800000a7984 */ /* 0x0030620000000a00 */
[----:B------:R-:W-:-:S13]  /*6e7d0*/  R2UR UR5, R37 ;  /* 0x00000000250572ca */ /* 0x000fda00000e0000 */
[----:B------:R0:W3:Y:S01]  /*6e7e0*/  ATOM.E.ADD.64.STRONG.GPU P0, R8, desc[UR4][R30.64+0x8], R8 ;  /* 0x800008081e08798a */ /* 0x0000e2000810f504 */
[----:B------:R-:W-:Y:S01]  /*6e7f0*/  BSSY B0, `(.L_x_2098) ;  /* 0x0000016000007945 */ /* 0x000fe20003800000 */
[----:B---3--:R-:W-:Y:S02]  /*6e800*/  IMAD.MOV.U32 R12, RZ, RZ, R8 ;  /* 0x000000ffff0c7224 */ /* 0x008fe400078e0008 */
[----:B--2-4-:R-:W-:Y:S01]  /*6e810*/  IMAD.MOV.U32 R13, RZ, RZ, R9 ;  /* 0x000000ffff0d7224 */ /* 0x014fe200078e0009 */
[----:B01----:R-:W-:Y:S06]  /*6e820*/  @P0 BRA `(.L_x_2099) ;  /* 0x0000000000480947 */ /* 0x003fec0003800000 */
[----:B------:R-:W0:Y:S02]  /*6e830*/  QSPC.E.S P0, RZ, [R30+0x8] ;  /* 0x000008001eff73aa */ /* 0x000e240000000500 */
[----:B0-----:R-:W-:Y:S05]  /*6e840*/  @!P0 BRA `(.L_x_2100) ;  /* 0x0000000000288947 */ /* 0x001fea0003800000 */
[----:B------:R-:W-:Y:S01]  /*6e850*/  IMAD.MOV.U32 R8, RZ, RZ, R30 ;  /* 0x000000ffff087224 */ /* 0x000fe200078e001e */
[----:B------:R-:W-:Y:S04]  /*6e860*/  BSSY B1, `(.L_x_2101) ;  /* 0x0000007000017945 */ /* 0x000fe80003800000 */
[----:B------:R-:W-:-:S07]  /*6e870*/  MOV R9, R8 ;  /* 0x0000000800097202 */ /* 0x000fce0000000f00 */
.L_x_2102:
[----:B------:R-:W0:Y:S02]  /*6e880*/  LDS.64 R12, [R9+0x8] ;  /* 0x00000800090c7984 */ /* 0x000e240000000a00 */
[----:B0-----:R-:W-:-:S05]  /*6e890*/  IADD3 R14, P0, PT, R12, 0x30, RZ ;  /* 0x000000300c0e7810 */ /* 0x001fca0007f1e0ff */
[----:B-----5:R-:W-:-:S07]  /*6e8a0*/  IMAD.X R15, RZ, RZ, R13, P0 ;  /* 0x000000ffff0f7224 */ /* 0x020fce00000e060d */
[----:B------:R-:W0:Y:S02]  /*6e8b0*/  ATOMS.CAST.SPIN.64 P0, [R9+0x8], R12, R14 ;  /* 0x0000080c0900758d */ /* 0x000e24000180040e */
[----:B0-----:R-:W-:Y:S05]  /*6e8c0*/  @!P0 BRA `(.L_x_2102) ;  /* 0xfffffffc00ec8947 */ /* 0x001fea000383ffff */
[----:B------:R-:W-:Y:S05]  /*6e8d0*/  BSYNC B1 ;  /* 0x0000000000017941 */ /* 0x000fea0003800000 */
.L_x_2101:
[----:B------:R-:W-:Y:S05]  /*6e8e0*/  BRA `(.L_x_2099) ;  /* 0x0000000000187947 */ /* 0x000fea0003800000 */
.L_x_2100:
[----:B------:R-:W-:Y:S02]  /*6e8f0*/  R2UR UR4, R36 ;  /* 0x00000000240472ca */ /* 0x000fe400000e0000 */
[----:B------:R-:W-:-:S13]  /*6e900*/  R2UR UR5, R37 ;  /* 0x00000000250572ca */ /* 0x000fda00000e0000 */
[----:B------:R-:W2:Y:S02]  /*6e910*/  LD.E.64 R12, desc[UR4][R30.64+0x8] ;  /* 0x000008041e0c7980 */ /* 0x000ea4000c101b00 */
[----:B--2---:R-:W-:-:S05]  /*6e920*/  IADD3 R8, P0, PT, R12, 0x30, RZ ;  /* 0x000000300c087810 */ /* 0x004fca0007f1e0ff */
[----:B------:R-:W-:-:S05]  /*6e930*/  IMAD.X R9, RZ, RZ, R13, P0 ;  /* 0x000000ffff097224 */ /* 0x000fca00000e060d */
[----:B------:R0:W-:Y:S03]  /*6e940*/  ST.E.64 desc[UR4][R30.64+0x8], R8 ;  /* 0x000008081e007985 */ /* 0x0001e6000c101b04 */
.L_x_2099:
[----:B------:R-:W-:Y:S05]  /*6e950*/  BSYNC B0 ;  /* 0x0000000000007941 */ /* 0x000fea0003800000 */
.L_x_2098:
        /* <DEDUP_REMOVED lines=15> */
[----:B-----5:R-:W-:Y:S01]  /*6ea50*/  IMAD.MOV.U32 R15, RZ, RZ, 0xb5a ;  /* 0x00000b5aff0f7424 */ /* 0x020fe200078e00ff */
        /* <DEDUP_REMOVED lines=49> */
.L_x_2109:
[----:B------:R-:W0:Y:S02]  /*6ed70*/  LDS.64 R12, [R9+0x8] ;  /* 0x00000800090c7984 */ /* 0x000e240000000a00 */
[----:B0-----:R-:W-:-:S05]  /*6ed80*/  IADD3 R14, P0, PT, R16, R12, RZ ;  /* 0x0000000c100e7210 */ /* 0x001fca0007f1e0ff */
[----:B------:R-:W-:-:S07]  /*6ed90*/  IMAD.X R15, R17, 0x1, R13, P0 ;  /* 0x00000001110f7824 */ /* 0x000fce00000e060d */
[----:B------:R-:W0:Y:S02]  /*6eda0*/  ATOMS.CAST.SPIN.64 P0, [R9+0x8], R12, R14 ;  /* 0x0000080c0900758d */ /* 0x000e24000180040e */
[----:B0-----:R-:W-:Y:S05]  /*6edb0*/  @!P0 BRA `(.L_x_2109) ;  /* 0xfffffffc00ec8947 */ /* 0x001fea000383ffff */
[----:B------:R-:W-:Y:S05]  /*6edc0*/  BSYNC B2 ;  /* 0x0000000000027941 */ /* 0x000fea0003800000 */
.L_x_2108:
[----:B------:R-:W-:Y:S05]  /*6edd0*/  BRA `(.L_x_2106) ;  /* 0x0000000000187947 */ /* 0x000fea0003800000 */
.L_x_2107:
[----:B------:R-:W-:Y:S02]  /*6ede0*/  R2UR UR4, R36 ;  /* 0x00000000240472ca */ /* 0x000fe400000e0000 */
[----:B------:R-:W-:-:S13]  /*6edf0*/  R2UR UR5, R37 ;  /* 0x00000000250572ca */ /* 0x000fda00000e0000 */
[----:B------:R-:W2:Y:S02]  /*6ee00*/  LD.E.64 R12, desc[UR4][R30.64+0x8] ;  /* 0x000008041e0c7980 */ /* 0x000ea4000c101b00 */
[----:B--2---:R-:W-:-:S05]  /*6ee10*/  IADD3 R8, P0, PT, R16, R12, RZ ;  /* 0x0000000c10087210 */ /* 0x004fca0007f1e0ff */
[----:B------:R-:W-:-:S05]  /*6ee20*/  IMAD.X R9, R17, 0x1, R13, P0 ;  /* 0x0000000111097824 */ /* 0x000fca00000e060d */
[----:B------:R0:W-:Y:S03]  /*6ee30*/  ST.E.64 desc[UR4][R30.64+0x8], R8 ;  /* 0x000008081e007985 */ /* 0x0001e6000c101b04 */
.L_x_2106:
[----:B------:R-:W-:Y:S05]  /*6ee40*/  BSYNC B1 ;  /* 0x0000000000017941 */ /* 0x000fea0003800000 */
.L_x_2105:
        /* <DEDUP_REMOVED lines=48> */
.L_x_2141:
        /* <DEDUP_REMOVED lines=28> */
.L_x_2122:
[----:B------:R-:W0:Y:S02]  /*6f310*/  LDS.64 R12, [R9+0x8] ;  /* 0x00000800090c7984 */ /* 0x000e240000000a00 */
[----:B0-----:R-:W-:-:S05]  /*6f320*/  IADD3 R14, P0, PT, R12, 0x30, RZ ;  /* 0x000000300c0e7810 */ /* 0x001fca0007f1e0ff */
[----:B------:R-:W-:-:S07]  /*6f330*/  IMAD.X R15, RZ, RZ, R13, P0 ;  /* 0x000000ffff0f7224 */ /* 0x000fce00000e060d */
[----:B------:R-:W0:Y:S02]  /*6f340*/  ATOMS.CAST.SPIN.64 P0, [R9+0x8], R12, R14 ;  /* 0x0000080c0900758d */ /* 0x000e24000180040e */
[----:B0-----:R-:W-:Y:S05]  /*6f350*/  @!P0 BRA `(.L_x_2122) ;  /* 0xfffffffc00ec8947 */ /* 0x001fea000383ffff */
[----:B------:R-:W-:Y:S05]  /*6f360*/  BSYNC B7 ;  /* 0x0000000000077941 */ /* 0x000fea0003800000 */
.L_x_2121:
[----:B------:R-:W-:Y:S05]  /*6f370*/  BRA `(.L_x_2119) ;  /* 0x0000000000187947 */ /* 0x000fea0003800000 */
.L_x_2120:
[----:B------:R-:W-:Y:S02]  /*6f380*/  R2UR UR4, R36 ;  /* 0x00000000240472ca */ /* 0x000fe400000e0000 */
[----:B------:R-:W-:-:S13]  /*6f390*/  R2UR UR5, R37 ;  /* 0x00000000250572ca */ /* 0x000fda00000e0000 */
[----:B------:R-:W2:Y:S02]  /*6f3a0*/  LD.E.64 R12, desc[UR4][R30.64+0x8] ;  /* 0x000008041e0c7980 */ /* 0x000ea4000c101b00 */
[----:B--2---:R-:W-:-:S05]  /*6f3b0*/  IADD3 R8, P0, PT, R12, 0x30, RZ ;  /* 0x000000300c087810 */ /* 0x004fca0007f1e0ff */
[----:B------:R-:W-:-:S05]  /*6f3c0*/  IMAD.X R9, RZ, RZ, R13, P0 ;  /* 0x000000ffff097224 */ /* 0x000fca00000e060d */
[----:B------:R0:W-:Y:S03]  /*6f3d0*/  ST.E.64 desc[UR4][R30.64+0x8], R8 ;  /* 0x000008081e007985 */ /* 0x0001e6000c101b04 */
.L_x_2119:
[----:B------:R-:W-:Y:S05]  /*6f3e0*/  BSYNC B6 ;  /* 0x0000000000067941 */ /* 0x000fea0003800000 */
.L_x_2118:
        /* <DEDUP_REMOVED lines=54> */
.L_x_2124:
[----:B------:R-:W-:Y:S05]  /*6f750*/  BSYNC B6 ;  /* 0x0000000000067941 */ /* 0x000fea0003800000 */
.L_x_2123:
        /* <DEDUP_REMOVED lines=40> */
.L_x_2126:
[----:B------:R-:W-:Y:S05]  /*6f9e0*/  BSYNC B6 ;  /* 0x0000000000067941 */ /* 0x000fea0003800000 */
.L_x_2125:
[----:B------:R-:W-:Y:S02]  /*6f9f0*/  R2UR UR4, R36 ;  /* 0x00000000240472ca */ /* 0x000fe400000e0000 */
[----:B------:R-:W-:-:S13]  /*6fa00*/  R2UR UR5, R37 ;  /* 0x00000000250572ca */ /* 0x000fda00000e0000 */
[----:B------:R2:W-:Y:S01]  /*6fa10*/  ST.E desc[UR4][R28.64], R11 ;  /* 0x0000000b1c007985 */ /* 0x0005e2000c101904 */
[----:B------:R-:W-:Y:S05]  /*6fa20*/  BRA `(.L_x_2127) ;  /* 0x0000000000147947 */ /* 0x000fea0003800000 */
.L_x_2117:
[----:B------:R-:W-:Y:S02]  /*6fa30*/  R2UR UR4, R36 ;  /* 0x00000000240472ca */ /* 0x000fe400000e0000 */
[----:B------:R-:W-:Y:S02]  /*6fa40*/  R2UR UR5, R37 ;  /* 0x00000000250572ca */ /* 0x000fe400000e0000 */
[----:B------:R-:W-:-:S05]  /*6fa50*/  IADD3 R8, P0, PT, R8, R18, RZ ;  /* 0x0000001208087210 */ /* 0x000fca0007f1e0ff */
[----:B------:R-:W-:-:S06]  /*6fa60*/  IMAD.X R9, RZ, RZ, R9, P0 ;  /* 0x000000ffff097224 */ /* 0x000fcc00000e0609 */
[----:B------:R3:W-:Y:S02]  /*6fa70*/  ST.E desc[UR4][R8.64+0x20], RZ ;  /* 0x000020ff08007985 */ /* 0x0007e4000c101904 */
.L_x_2127:
[----:B------:R-:W-:Y:S05]  /*6fa80*/  BSYNC B5 ;  /* 0x0000000000057941 */ /* 0x000fea0003800000 */
.L_x_2116:
        /* <DEDUP_REMOVED lines=27> */
.L_x_2134:
[----:B------:R-:W0:Y:S02]  /*6fc40*/  LDS.64 R12, [R9+0x8] ;  /* 0x00000800090c7984 */ /* 0x000e240000000a00 */
[----:B0-----:R-:W-:-:S05]  /*6fc50*/  IADD3 R14, P0, PT, R12, 0x30, RZ ;  /* 0x000000300c0e7810 */ /* 0x001fca0007f1e0ff */
[----:B------:R-:W-:-:S07]  /*6fc60*/  IMAD.X R15, RZ, RZ, R13, P0 ;  /* 0x000000ffff0f7224 */ /* 0x000fce00000e060d */
[----:B------:R-:W0:Y:S02]  /*6fc70*/  ATOMS.CAST.SPIN.64 P0, [R9+0x8], R12, R14 ;  /* 0x0000080c0900758d */ /* 0x000e24000180040e */
[----:B0-----:R-:W-:Y:S05]  /*6fc80*/  @!P0 BRA `(.L_x_2134) ;  /* 0xfffffffc00ec8947 */ /* 0x001fea000383ffff */
[----:B------:R-:W-:Y:S05]  /*6fc90*/  BSYNC B7 ;  /* 0x0000000000077941 */ /* 0x000fea0003800000 */
.L_x_2133:
[----:B------:R-:W-:Y:S05]  /*6fca0*/  BRA `(.L_x_2131) ;  /* 0x0000000000187947 */ /* 0x000fea0003800000 */
.L_x_2132:
[----:B------:R-:W-:Y:S02]  /*6fcb0*/  R2UR UR4, R36 ;  /* 0x00000000240472ca */ /* 0x000fe400000e0000 */
[----:B------:R-:W-:-:S13]  /*6fcc0*/  R2UR UR5, R37 ;  /* 0x00000000250572ca */ /* 0x000fda00000e0000 */
[----:B------:R-:W2:Y:S02]  /*6fcd0*/  LD.E.64 R12, desc[UR4][R30.64+0x8] ;  /* 0x000008041e0c7980 */ /* 0x000ea4000c101b00 */
[----:B--2---:R-:W-:-:S05]  /*6fce0*/  IADD3 R8, P0, PT, R12, 0x30, RZ ;  /* 0x000000300c087810 */ /* 0x004fca0007f1e0ff */
[----:B------:R-:W-:-:S05]  /*6fcf0*/  IMAD.X R9, RZ, RZ, R13, P0 ;  /* 0x000000ffff097224 */ /* 0x000fca00000e060d */
[----:B------:R0:W-:Y:S03]  /*6fd00*/  ST.E.64 desc[UR4][R30.64+0x8], R8 ;  /* 0x000008081e007985 */ /* 0x0001e6000c101b04 */
.L_x_2131:
[----:B------:R-:W-:Y:S05]  /*6fd10*/  BSYNC B6 ;  /* 0x0000000000067941 */ /* 0x000fea0003800000 */
.L_x_2130:
        /* <DEDUP_REMOVED lines=51> */
.L_x_2136:
[----:B------:R-:W-:Y:S01]  /*70050*/  R2UR UR4, R36 ;  /* 0x00000000240472ca */ /* 0x000fe200000e0000 */
[----:B------:R-:W-:Y:S01]  /*70060*/  IMAD.MOV.U32 R9, RZ, RZ, 0x5272 ;  /* 0x00005272ff097424 */ /* 0x000fe200078e00ff */
[----:B------:R-:W-:Y:S01]  /*70070*/  R2UR UR5, R37 ;  /* 0x00000000250572ca */ /* 0x000fe200000e0000 */
[----:B------:R-:W-:Y:S01]  /*70080*/  IMAD.MOV.U32 R13, RZ, RZ, -0x1 ;  /* 0xffffffffff0d7424 */ /* 0x000fe200078e00ff */
[----:B------:R-:W-:-:S11]  /*70090*/  PLOP3.LUT P0, PT, PT, PT, PT, 0x8, 0x80 ;  /* 0x000000000080781c */ /* 0x000fd60003f0e170 */
[----:B------:R0:W-:Y:S02]  /*700a0*/  ST.E desc[UR4][R28.64], R9 ;  /* 0x000000091c007985 */ /* 0x0001e4000c101904 */
.L_x_2137:
[----:B------:R-:W-:Y:S05]  /*700b0*/  BSYNC B6 ;  /* 0x0000000000067941 */ /* 0x000fea0003800000 */
.L_x_2135:
        /* <DEDUP_REMOVED lines=39> */
.L_x_2139:
[----:B------:R-:W-:Y:S05]  /*70330*/  BSYNC B6 ;  /* 0x0000000000067941 */ /* 0x000fea0003800000 */
.L_x_2138:
[----:B------:R-:W-:Y:S02]  /*70340*/  R2UR UR4, R36 ;  /* 0x00000000240472ca */ /* 0x000fe400000e0000 */
[----:B------:R-:W-:-:S13]  /*70350*/  R2UR UR5, R37 ;  /* 0x00000000250572ca */ /* 0x000fda00000e0000 */
[----:B------:R2:W-:Y:S01]  /*70360*/  ST.E desc[UR4][R28.64], R11 ;  /* 0x0000000b1c007985 */ /* 0x0005e2000c101904 */
[----:B------:R-:W-:Y:S05]  /*70370*/  BRA `(.L_x_2140) ;  /* 0x0000000000187947 */ /* 0x000fea0003800000 */
.L_x_2129:
[----:B------:R-:W-:Y:S01]  /*70380*/  VIADD R11, R18, 0x4 ;  /* 0x00000004120b7836 */ /* 0x000fe20000000000 */
[----:B------:R-:W-:Y:S02]  /*70390*/  R2UR UR4, R36 ;  /* 0x00000000240472ca */ /* 0x000fe400000e0000 */
[----:B------:R-:W-:Y:S02]  /*703a0*/  R2UR UR5, R37 ;  /* 0x00000000250572ca */ /* 0x000fe400000e0000 */
[----:B------:R-:W-:-:S05]  /*703b0*/  IADD3 R8, P0, PT, R8, R11, RZ ;  /* 0x0000000b08087210 */ /* 0x000fca0007f1e0ff */
[----:B------:R-:W-:-:S06]  /*703c0*/  IMAD.X R9, RZ, RZ, R9, P0 ;  /* 0x000000ffff097224 */ /* 0x000fcc00000e0609 */
[----:B------:R3:W-:Y:S02]  /*703d0*/  ST.E desc[UR4][R8.64+0x20], RZ ;  /* 0x000020ff08007985 */ /* 0x0007e4000c101904 */
.L_x_2140:
[----:B------:R-:W-:Y:S05]  /*703e0*/  BSYNC B5 ;  /* 0x0000000000057941 */ /* 0x000fea0003800000 */
.L_x_2128:
[----:B------:R-:W-:Y:S02]  /*703f0*/  VIADD R27, R27, 0x2 ;  /* 0x000000021b1b7836 */ /* 0x000fe40000000000 */
[----:B------:R-:W-:Y:S01]  /*70400*/  VIADD R18, R18, 0x8 ;  /* 0x0000000812127836 */ /* 0x000fe20000000000 */
[----:B------:R-:W-:Y:S06]  /*70410*/  @P2 BRA `(.L_x_2141) ;  /* 0xffffffec004c2947 */ /* 0x000fec000383ffff */
[----:B------:R-:W-:Y:S05]  /*70420*/  BSYNC B1 ;  /* 0x0000000000017941 */ /* 0x000fea0003800000 */
.L_x_2115:
[----:B------:R-:W-:Y:S05]  /*70430*/  BSYNC B2 ;  /* 0x0000000000027941 */ /* 0x000fea0003800000 */
.L_x_2114:
        /* <DEDUP_REMOVED lines=25> */
.L_x_2148:
[----:B------:R-:W0:Y:S02]  /*705d0*/  LDS.64 R12, [R9+0x8] ;  /* 0x00000800090c7984 */ /* 0x000e240000000a00 */
[----:B0-----:R-:W-:-:S05]  /*705e0*/  IADD3 R14, P0, PT, R12, 0x30, RZ ;  /* 0x000000300c0e7810 */ /* 0x001fca0007f1e0ff */
[----:B------:R-:W-:-:S07]  /*705f0*/  IMAD.X R15, RZ, RZ, R13, P0 ;  /* 0x000000ffff0f7224 */ /* 0x000fce00000e060d */
[----:B------:R-:W0:Y:S02]  /*70600*/  ATOMS.CAST.SPIN.64 P0, [R9+0x8], R12, R14 ;  /* 0x0000080c0900758d */ /* 0x000e24000180040e */
[----:B0-----:R-:W-:Y:S05]  /*70610*/  @!P0 BRA `(.L_x_2148) ;  /* 0xfffffffc00ec8947 */ /* 0x001fea000383ffff */
[----:B------:R-:W-:Y:S05]  /*70620*/  BSYNC B5 ;  /* 0x0000000000057941 */ /* 0x000fea0003800000 */
.L_x_2147:
[----:B------:R-:W-:Y:S05]  /*70630*/  BRA `(.L_x_2145) ;  /* 0x0000000000187947 */ /* 0x000fea0003800000 */
.L_x_2146:
[----:B------:R-:W-:Y:S02]  /*70640*/  R2UR UR4, R36 ;  /* 0x00000000240472ca */ /* 0x000fe400000e0000 */
[----:B------:R-:W-:-:S13]  /*70650*/  R2UR UR5, R37 ;  /* 0x00000000250572ca */ /* 0x000fda00000e0000 */
[----:B------:R-:W2:Y:S02]  /*70660*/  LD.E.64 R12, desc[UR4][R30.64+0x8] ;  /* 0x000008041e0c7980 */ /* 0x000ea4000c101b00 */
[----:B--2---:R-:W-:-:S05]  /*70670*/  IADD3 R8, P0, PT, R12, 0x30, RZ ;  /* 0x000000300c087810 */ /* 0x004fca0007f1e0ff */
[----:B------:R-:W-:-:S05]  /*70680*/  IMAD.X R9, RZ, RZ, R13, P0 ;  /* 0x000000ffff097224 */ /* 0x000fca00000e060d */
[----:B------:R0:W-:Y:S03]  /*70690*/  ST.E.64 desc[UR4][R30.64+0x8], R8 ;  /* 0x000008081e007985 */ /* 0x0001e6000c101b04 */
.L_x_2145:
[----:B------:R-:W-:Y:S05]  /*706a0*/  BSYNC B2 ;  /* 0x0000000000027941 */ /* 0x000fea0003800000 */
.L_x_2144:
        /* <DEDUP_REMOVED lines=51> */
.L_x_2150:
[----:B------:R-:W-:Y:S01]  /*709e0*/  R2UR UR4, R36 ;  /* 0x00000000240472ca */ /* 0x000fe200000e0000 */
[----:B------:R-:W-:Y:S01]  /*709f0*/  IMAD.MOV.U32 R9, RZ, RZ, 0x5272 ;  /* 0x00005272ff097424 */ /* 0x000fe200078e00ff */
[----:B------:R-:W-:Y:S01]  /*70a00*/  R2UR UR5, R37 ;  /* 0x00000000250572ca */ /* 0x000fe200000e0000 */
[----:B------:R-:W-:Y:S01]  /*70a10*/  IMAD.MOV.U32 R13, RZ, RZ, -0x1 ;  /* 0xffffffffff0d7424 */ /* 0x000fe200078e00ff */
[----:B------:R-:W-:-:S11]  /*70a20*/  PLOP3.LUT P0, PT, PT, PT, PT, 0x8, 0x80 ;  /* 0x000000000080781c */ /* 0x000fd60003f0e170 */
[----:B------:R0:W-:Y:S02]  /*70a30*/  ST.E desc[UR4][R28.64], R9 ;  /* 0x000000091c007985 */ /* 0x0001e4000c101904 */
.L_x_2151:
[----:B------:R-:W-:Y:S05]  /*70a40*/  BSYNC B2 ;  /* 0x0000000000027941 */ /* 0x000fea0003800000 */
.L_x_2149:
        /* <DEDUP_REMOVED lines=39> */
.L_x_2153:
[----:B------:R-:W-:Y:S05]  /*70cc0*/  BSYNC B2 ;  /* 0x0000000000027941 */ /* 0x000fea0003800000 */
.L_x_2152:
[----:B------:R-:W-:Y:S02]  /*70cd0*/  R2UR UR4, R36 ;  /* 0x00000000240472ca */ /* 0x000fe400000e0000 */
[----:B------:R-:W-:-:S13]  /*70ce0*/  R2UR UR5, R37 ;  /* 0x00000000250572ca */ /* 0x000fda00000e0000 */
[----:B------:R3:W-:Y:S01]  /*70cf0*/  ST.E desc[UR4][R28.64], R11 ;  /* 0x0000000b1c007985 */ /* 0x0007e2000c101904 */
[----:B------:R-:W-:Y:S05]  /*70d00*/  BRA `(.L_x_2142) ;  /* 0x0000000000147947 */ /* 0x000fea0003800000 */
.L_x_2143:
[----:B------:R-:W-:Y:S02]  /*70d10*/  R2UR UR4, R36 ;  /* 0x00000000240472ca */ /* 0x000fe400000e0000 */
[----:B------:R-:W-:Y:S02]  /*70d20*/  R2UR UR5, R37 ;  /* 0x00000000250572ca */ /* 0x000fe400000e0000 */
[----:B------:R-:W-:-:S05]  /*70d30*/  LEA R8, P0, R16, R8, 0x2 ;  /* 0x0000000810087211 */ /* 0x000fca00078010ff */
[----:B------:R-:W-:-:S06]  /*70d40*/  IMAD.X R9, RZ, RZ, R9, P0 ;  /* 0x000000ffff097224 */ /* 0x000fcc00000e0609 */
[----:B------:R0:W-:Y:S02]  /*70d50*/  ST.E desc[UR4][R8.64+0x20], RZ ;  /* 0x000020ff08007985 */ /* 0x0001e4000c101904 */
.L_x_2142:
[----:B------:R-:W-:Y:S05]  /*70d60*/  BSYNC B1 ;  /* 0x0000000000017941 */ /* 0x000fea0003800000 */
.L_x_2112:
[----:B------:R-:W-:-:S13]  /*70d70*/  ISETP.GE.AND P0, PT, R2, 0x1, PT ;  /* 0x000000010200780c */ /* 0x000fda0003f06270 */
[----:B------:R-:W-:Y:S05]  /*70d80*/  @!P0 BREAK B3 ;  /* 0x0000000000038942 */ /* 0x000fea0003800000 */
[----:B------:R-:W-:Y:S05]  /*70d90*/  @!P0 BRA `(.L_x_2113) ;  /* 0x0000001000f08947 */ /* 0x000fea0003800000 */
[----:B------:R-:W-:Y:S05]  /*70da0*/  BSYNC B3 ;  /* 0x0000000000037941 */ /* 0x000fea0003800000 */
.L_x_2111:
[----:B------:R-:W-:Y:S01]  /*70db0*/  IMAD.MOV R0, RZ, RZ, -R2 ;  /* 0x000000ffff007224 */ /* 0x000fe200078e0a02 */
[----:B------:R-:W-:-:S07]  /*70dc0*/  CS2R R12, SRZ ;  /* 0x00000000000c7805 */ /* 0x000fce000001ff00 */
.L_x_2178:
        /* <DEDUP_REMOVED lines=35> */
.L_x_2161:
[----:B------:R-:W0:Y:S02]  /*71000*/  LDS.64 R32, [R9+0x8] ;  /* 0x0000080009207984 */ /* 0x000e240000000a00 */
[----:B0-----:R-:W-:-:S05]  /*71010*/  IADD3 R34, P0, PT, R32, 0x30, RZ ;  /* 0x0000003020227810 */ /* 0x001fca0007f1e0ff */
[----:B------:R-:W-:-:S07]  /*71020*/  IMAD.X R35, RZ, RZ, R33, P0 ;  /* 0x000000ffff237224 */ /* 0x000fce00000e0621 */
[----:B------:R-:W0:Y:S02]  /*71030*/  ATOMS.CAST.SPIN.64 P0, [R9+0x8], R32, R34 ;  /* 0x000008200900758d */ /* 0x000e240001800422 */
[----:B0-----:R-:W-:Y:S05]  /*71040*/  @!P0 BRA `(.L_x_2161) ;  /* 0xfffffffc00ec8947 */ /* 0x001fea000383ffff */
[----:B------:R-:W-:Y:S05]  /*71050*/  BSYNC B3 ;  /* 0x0000000000037941 */ /* 0x000fea0003800000 */
.L_x_2160:
[----:B------:R-:W-:Y:S05]  /*71060*/  BRA `(.L_x_2158) ;  /* 0x0000000000187947 */ /* 0x000fea0003800000 */
.L_x_2159:
[----:B------:R-:W-:Y:S02]  /*71070*/  R2UR UR4, R36 ;  /* 0x00000000240472ca */ /* 0x000fe400000e0000 */
[----:B------:R-:W-:-:S13]  /*71080*/  R2UR UR5, R37 ;  /* 0x00000000250572ca */ /* 0x000fda00000e0000 */
[----:B------:R-:W2:Y:S02]  /*71090*/  LD.E.64 R32, desc[UR4][R30.64+0x8] ;  /* 0x000008041e207980 */ /* 0x000ea4000c101b00 */
[----:B--2---:R-:W-:-:S05]  /*710a0*/  IADD3 R8, P0, PT, R32, 0x30, RZ ;  /* 0x0000003020087810 */ /* 0x004fca0007f1e0ff */
[----:B------:R-:W-:-:S05]  /*710b0*/  IMAD.X R9, RZ, RZ, R33, P0 ;  /* 0x000000ffff097224 */ /* 0x000fca00000e0621 */
[----:B------:R0:W-:Y:S03]  /*710c0*/  ST.E.64 desc[UR4][R30.64+0x8], R8 ;  /* 0x000008081e007985 */ /* 0x0001e6000c101b04 */
.L_x_2158:
[----:B------:R-:W-:Y:S05]  /*710d0*/  BSYNC B2 ;  /* 0x0000000000027941 */ /* 0x000fea0003800000 */
.L_x_2157:
        /* <DEDUP_REMOVED lines=54> */
.L_x_2163:
[----:B------:R-:W-:Y:S05]  /*71440*/  BSYNC B2 ;  /* 0x0000000000027941 */ /* 0x000fea0003800000 */
.L_x_2162:
        /* <DEDUP_REMOVED lines=40> */
.L_x_2165:
[----:B------:R-:W-:Y:S05]  /*716d0*/  BSYNC B2 ;  /* 0x0000000000027941 */ /* 0x000fea0003800000 */
.L_x_2164:
[----:B------:R-:W-:Y:S02]  /*716e0*/  R2UR UR4, R36 ;  /* 0x00000000240472ca */ /* 0x000fe400000e0000 */
[----:B------:R-:W-:Y:S02]  /*716f0*/  R2UR UR5, R37 ;  /* 0x00000000250572ca */ /* 0x000fe400000e0000 */
[----:B------:R-:W-:-:S11]  /*71700*/  PRMT R15, RZ, 0x7610, R15 ;  /* 0x00007610ff0f7816 */ /* 0x000fd6000000000f */
[----:B------:R4:W-:Y:S01]  /*71710*/  ST.E desc[UR4][R28.64], R11 ;  /* 0x0000000b1c007985 */ /* 0x0009e2000c101904 */
[----:B------:R-:W-:Y:S05]  /*71720*/  BRA `(.L_x_2155) ;  /* 0x0000000000147947 */ /* 0x000fea0003800000 */
.L_x_2156:
[----:B------:R-:W-:Y:S02]  /*71730*/  R2UR UR4, R36 ;  /* 0x00000000240472ca */ /* 0x000fe400000e0000 */
[----:B------:R-:W-:Y:S02]  /*71740*/  R2UR UR5, R37 ;  /* 0x00000000250572ca */ /* 0x000fe400000e0000 */
[----:B------:R-:W-:-:S05]  /*71750*/  IADD3 R8, P0, PT, R8, R12, RZ ;  /* 0x0000000c08087210 */ /* 0x000fca0007f1e0ff */
[----:B------:R-:W-:-:S06]  /*71760*/  IMAD.X R9, RZ, RZ, R9, P0 ;  /* 0x000000ffff097224 */ /* 0x000fcc00000e0609 */
[----:B------:R1:W5:Y:S02]  /*71770*/  LD.E.U8 R15, desc[UR4][R8.64+0x20] ;  /* 0x00002004080f7980 */ /* 0x000364000c101100 */
.L_x_2155:
[----:B------:R-:W-:Y:S05]  /*71780*/  BSYNC B1 ;  /* 0x0000000000017941 */ /* 0x000fea0003800000 */
.L_x_2154:
        /* <DEDUP_REMOVED lines=31> */
.L_x_2173:
[----:B------:R-:W0:Y:S02]  /*71980*/  LDS.64 R32, [R9+0x8] ;  /* 0x0000080009207984 */ /* 0x000e240000000a00 */
[----:B0-----:R-:W-:-:S05]  /*71990*/  IADD3 R34, P0, PT, R32, 0x30, RZ ;  /* 0x0000003020227810 */ /* 0x001fca0007f1e0ff */
[----:B------:R-:W-:-:S07]  /*719a0*/  IMAD.X R35, RZ, RZ, R33, P0 ;  /* 0x000000ffff237224 */ /* 0x000fce00000e0621 */
[----:B------:R-:W0:Y:S02]  /*719b0*/  ATOMS.CAST.SPIN.64 P0, [R9+0x8], R32, R34 ;  /* 0x000008200900758d */ /* 0x000e240001800422 */
[----:B0-----:R-:W-:Y:S05]  /*719c0*/  @!P0 BRA `(.L_x_2173) ;  /* 0xfffffffc00ec8947 */ /* 0x001fea000383ffff */
[----:B------:R-:W-:Y:S05]  /*719d0*/  BSYNC B3 ;  /* 0x0000000000037941 */ /* 0x000fea0003800000 */
.L_x_2172:
[----:B------:R-:W-:Y:S05]  /*719e0*/  BRA `(.L_x_2170) ;  /* 0x0000000000187947 */ /* 0x000fea0003800000 */
.L_x_2171:
[----:B------:R-:W-:Y:S02]  /*719f0*/  R2UR UR4, R36 ;  /* 0x00000000240472ca */ /* 0x000fe400000e0000 */
[----:B------:R-:W-:-:S13]  /*71a00*/  R2UR UR5, R37 ;  /* 0x00000000250572ca */ /* 0x000fda00000e0000 */
[----:B------:R-:W2:Y:S02]  /*71a10*/  LD.E.64 R32, desc[UR4][R30.64+0x8] ;  /* 0x000008041e207980 */ /* 0x000ea4000c101b00 */
[----:B--2---:R-:W-:-:S05]  /*71a20*/  IADD3 R8, P0, PT, R32, 0x30, RZ ;  /* 0x0000003020087810 */ /* 0x004fca0007f1e0ff */
[----:B------:R-:W-:-:S05]  /*71a30*/  IMAD.X R9, RZ, RZ, R33, P0 ;  /* 0x000000ffff097224 */ /* 0x000fca00000e0621 */
[----:B------:R0:W-:Y:S03]  /*71a40*/  ST.E.64 desc[UR4][R30.64+0x8], R8 ;  /* 0x000008081e007985 */ /* 0x0001e6000c101b04 */
.L_x_2170:
[----:B------:R-:W-:Y:S05]  /*71a50*/  BSYNC B2 ;  /* 0x0000000000027941 */ /* 0x000fea0003800000 */
.L_x_2169:
        /* <DEDUP_REMOVED lines=54> */
.L_x_2175:
[----:B------:R-:W-:Y:S05]  /*71dc0*/  BSYNC B2 ;  /* 0x0000000000027941 */ /* 0x000fea0003800000 */
.L_x_2174:
        /* <DEDUP_REMOVED lines=40> */
.L_x_2177:
[----:B------:R-:W-:Y:S05]  /*72050*/  BSYNC B2 ;  /* 0x0000000000027941 */ /* 0x000fea0003800000 */
.L_x_2176:
[----:B------:R-:W-:Y:S02]  /*72060*/  R2UR UR4, R36 ;  /* 0x00000000240472ca */ /* 0x000fe400000e0000 */
[----:B------:R-:W-:-:S13]  /*72070*/  R2UR UR5, R37 ;  /* 0x00000000250572ca */ /* 0x000fda00000e0000 */
[----:B------:R2:W-:Y:S01]  /*72080*/  ST.E desc[UR4][R28.64], R11 ;  /* 0x0000000b1c007985 */ /* 0x0005e2000c101904 */
[----:B------:R-:W-:Y:S05]  /*72090*/  BRA `(.L_x_2167) ;  /* 0x0000000000207947 */ /* 0x000fea0003800000 */
.L_x_2168:
        /* <DEDUP_REMOVED lines=8> */
.L_x_2167:
[----:B------:R-:W-:Y:S05]  /*72120*/  BSYNC B1 ;  /* 0x0000000000017941 */ /* 0x000fea0003800000 */
.L_x_2166:
[----:B------:R-:W-:Y:S02]  /*72130*/  VIADD R13, R13, 0x1 ;  /* 0x000000010d0d7836 */ /* 0x000fe40000000000 */
[----:B------:R-:W-:Y:S01]  /*72140*/  VIADD R12, R12, 0x4 ;  /* 0x000000040c0c7836 */ /* 0x000fe20000000000 */
[----:B------:R-:W-:Y:S06]  /*72150*/  @P2 BRA `(.L_x_2178) ;  /* 0xffffffec001c2947 */ /* 0x000fec000383ffff */
.L_x_2113:
[----:B------:R-:W-:Y:S05]  /*72160*/  BSYNC B4 ;  /* 0x0000000000047941 */ /* 0x000fea0003800000 */
.L_x_2110:
        /* <DEDUP_REMOVED lines=15> */
.L_x_2104:
[----:B------:R-:W-:Y:S05]  /*72260*/  BSYNC B0 ;  /* 0x0000000000007941 */ /* 0x000fea0003800000 */
.L_x_2103:
        /* <DEDUP_REMOVED lines=57> */
.L_x_2183:
[----:B------:R-:W0:Y:S02]  /*72600*/  LDS.64 R8, [R5+0x8] ;  /* 0x0000080005087984 */ /* 0x000e240000000a00 */
[----:B0-----:R-:W-:-:S05]  /*72610*/  IADD3 R10, P0, PT, R12, R8, RZ ;  /* 0x000000080c0a7210 */ /* 0x001fca0007f1e0ff */
[----:B------:R-:W-:-:S07]  /*72620*/  IMAD.X R11, R13, 0x1, R9, P0 ;  /* 0x000000010d0b7824 */ /* 0x000fce00000e0609 */
[----:B------:R-:W0:Y:S02]  /*72630*/  ATOMS.CAST.SPIN.64 P0, [R5+0x8], R8, R10 ;  /* 0x000008080500758d */ /* 0x000e24000180040a */
[----:B0-----:R-:W-:Y:S05]  /*72640*/  @!P0 BRA `(.L_x_2183) ;  /* 0xfffffffc00ec8947 */ /* 0x001fea000383ffff */
[----:B------:R-:W-:Y:S05]  /*72650*/  BSYNC B1 ;  /* 0x0000000000017941 */ /* 0x000fea0003800000 */
.L_x_2182:
[----:B------:R-:W-:Y:S02]  /*72660*/  IMAD.MOV.U32 R34, RZ, RZ, R8 ;  /* 0x000000ffff227224 */ /* 0x000fe400078e0008 */
[----:B------:R-:W-:Y:S01]  /*72670*/  IMAD.MOV.U32 R35, RZ, RZ, R9 ;  /* 0x000000ffff237224 */ /* 0x000fe200078e0009 */
[----:B------:R-:W-:Y:S06]  /*72680*/  BRA `(.L_x_2180) ;  /* 0x0000000000187947 */ /* 0x000fec0003800000 */
.L_x_2181:
[----:B------:R-:W-:Y:S02]  /*72690*/  R2UR UR4, R36 ;  /* 0x00000000240472ca */ /* 0x000fe400000e0000 */
[----:B------:R-:W-:-:S13]  /*726a0*/  R2UR UR5, R37 ;  /* 0x00000000250572ca */ /* 0x000fda00000e0000 */
[----:B------:R-:W2:Y:S02]  /*726b0*/  LD.E.64 R34, desc[UR4][R30.64+0x8] ;  /* 0x000008041e227980 */ /* 0x000ea4000c101b00 */
[----:B--2---:R-:W-:-:S05]  /*726c0*/  IADD3 R8, P0, PT, R12, R34, RZ ;  /* 0x000000220c087210 */ /* 0x004fca0007f1e0ff */
[----:B------:R-:W-:-:S05]  /*726d0*/  IMAD.X R9, R13, 0x1, R35, P0 ;  /* 0x000000010d097824 */ /* 0x000fca00000e0623 */
[----:B------:R0:W-:Y:S03]  /*726e0*/  ST.E.64 desc[UR4][R30.64+0x8], R8 ;  /* 0x000008081e007985 */ /* 0x0001e6000c101b04 */
.L_x_2180:
[----:B------:R-:W-:Y:S05]  /*726f0*/  BSYNC B0 ;  /* 0x0000000000007941 */ /* 0x000fea0003800000 */
.L_x_2179:
        /* <DEDUP_REMOVED lines=46> */
.L_x_2213:
        /* <DEDUP_REMOVED lines=29> */
.L_x_2194:
[----:B------:R-:W0:Y:S02]  /*72bb0*/  LDS.64 R12, [R9+0x8] ;  /* 0x00000800090c7984 */ /* 0x000e240000000a00 */
[----:B0-----:R-:W-:-:S05]  /*72bc0*/  IADD3 R14, P0, PT, R12, 0x30, RZ ;  /* 0x000000300c0e7810 */ /* 0x001fca0007f1e0ff */
[----:B------:R-:W-:-:S07]  /*72bd0*/  IMAD.X R15, RZ, RZ, R13, P0 ;  /* 0x000000ffff0f7224 */ /* 0x000fce00000e060d */
[----:B------:R-:W0:Y:S02]  /*72be0*/  ATOMS.CAST.SPIN.64 P0, [R9+0x8], R12, R14 ;  /* 0x0000080c0900758d */ /* 0x000e24000180040e */
[----:B0-----:R-:W-:Y:S05]  /*72bf0*/  @!P0 BRA `(.L_x_2194) ;  /* 0xfffffffc00ec8947 */ /* 0x001fea000383ffff */
[----:B------:R-:W-:Y:S05]  /*72c00*/  BSYNC B4 ;  /* 0x0000000000047941 */ /* 0x000fea0003800000 */
.L_x_2193:
[----:B------:R-:W-:Y:S05]  /*72c10*/  BRA `(.L_x_2191) ;  /* 0x0000000000187947 */ /* 0x000fea0003800000 */
.L_x_2192:
[----:B------:R-:W-:Y:S02]  /*72c20*/  R2UR UR4, R36 ;  /* 0x00000000240472ca */ /* 0x000fe400000e0000 */
[----:B------:R-:W-:-:S13]  /*72c30*/  R2UR UR5, R37 ;  /* 0x00000000250572ca */ /* 0x000fda00000e0000 */
[----:B------:R-:W2:Y:S02]  /*72c40*/  LD.E.64 R12, desc[UR4][R30.64+0x8] ;  /* 0x000008041e0c7980 */ /* 0x000ea4000c101b00 */
[----:B--2---:R-:W-:-:S05]  /*72c50*/  IADD3 R8, P0, PT, R12, 0x30, RZ ;  /* 0x000000300c087810 */ /* 0x004fca0007f1e0ff */
[----:B------:R-:W-:-:S05]  /*72c60*/  IMAD.X R9, RZ, RZ, R13, P0 ;  /* 0x000000ffff097224 */ /* 0x000fca00000e060d */
[----:B------:R0:W-:Y:S03]  /*72c70*/  ST.E.64 desc[UR4][R30.64+0x8], R8 ;  /* 0x000008081e007985 */ /* 0x0001e6000c101b04 */
.L_x_2191:
[----:B------:R-:W-:Y:S05]  /*72c80*/  BSYNC B3 ;  /* 0x0000000000037941 */ /* 0x000fea0003800000 */
.L_x_2190:
        /* <DEDUP_REMOVED lines=54> */
.L_x_2196:
[----:B------:R-:W-:Y:S05]  /*72ff0*/  BSYNC B3 ;  /* 0x0000000000037941 */ /* 0x000fea0003800000 */
.L_x_2195:
        /* <DEDUP_REMOVED lines=40> */
.L_x_2198:
[----:B------:R-:W-:Y:S05]  /*73280*/  BSYNC B3 ;  /* 0x0000000000037941 */ /* 0x000fea0003800000 */
.L_x_2197:
[----:B------:R-:W-:Y:S02]  /*73290*/  R2UR UR4, R36 ;  /* 0x00000000240472ca */ /* 0x000fe400000e0000 */
[----:B------:R-:W-:-:S13]  /*732a0*/  R2UR UR5, R37 ;  /* 0x00000000250572ca */ /* 0x000fda00000e0000 */
[----:B------:R2:W-:Y:S01]  /*732b0*/  ST.E desc[UR4][R28.64], R11 ;  /* 0x0000000b1c007985 */ /* 0x0005e2000c101904 */
[----:B------:R-:W-:Y:S05]  /*732c0*/  BRA `(.L_x_2199) ;  /* 0x0000000000147947 */ /* 0x000fea0003800000 */
.L_x_2189:
[----:B------:R-:W-:Y:S02]  /*732d0*/  R2UR UR4, R36 ;  /* 0x00000000240472ca */ /* 0x000fe400000e0000 */
[----:B------:R-:W-:Y:S02]  /*732e0*/  R2UR UR5, R37 ;  /* 0x00000000250572ca */ /* 0x000fe400000e0000 */
[----:B------:R-:W-:-:S05]  /*732f0*/  IADD3 R8, P0, PT, R8, R18, RZ ;  /* 0x0000001208087210 */ /* 0x000fca0007f1e0ff */
[----:B------:R-:W-:-:S06]  /*73300*/  IMAD.X R9, RZ, RZ, R9, P0 ;  /* 0x000000ffff097224 */ /* 0x000fcc00000e0609 */
[----:B------:R3:W-:Y:S02]  /*73310*/  ST.E desc[UR4][R8.64+0x20], RZ ;  /* 0x000020ff08007985 */ /* 0x0007e4000c101904 */
.L_x_2199:
[----:B------:R-:W-:Y:S05]  /*73320*/  BSYNC B2 ;  /* 0x0000000000027941 */ /* 0x000fea0003800000 */
.L_x_2188:
        /* <DEDUP_REMOVED lines=26> */
.L_x_2206:
[----:B------:R-:W0:Y:S02]  /*734d0*/  LDS.64 R12, [R9+0x8] ;  /* 0x00000800090c7984 */ /* 0x000e240000000a00 */
[----:B0-----:R-:W-:-:S05]  /*734e0*/  IADD3 R14, P0, PT, R12, 0x30, RZ ;  /* 0x000000300c0e7810 */ /* 0x001fca0007f1e0ff */
[----:B------:R-:W-:-:S07]  /*734f0*/  IMAD.X R15, RZ, RZ, R13, P0 ;  /* 0x000000ffff0f7224 */ /* 0x000fce00000e060d */
[----:B------:R-:W0:Y:S02]  /*73500*/  ATOMS.CAST.SPIN.64 P0, [R9+0x8], R12, R14 ;  /* 0x0000080c0900758d */ /* 0x000e24000180040e */
[----:B0-----:R-:W-:Y:S05]  /*73510*/  @!P0 BRA `(.L_x_2206) ;  /* 0xfffffffc00ec8947 */ /* 0x001fea000383ffff */
[----:B------:R-:W-:Y:S05]  /*73520*/  BSYNC B4 ;  /* 0x0000000000047941 */ /* 0x000fea0003800000 */
.L_x_2205:
[----:B------:R-:W-:Y:S05]  /*73530*/  BRA `(.L_x_2203) ;  /* 0x0000000000187947 */ /* 0x000fea0003800000 */
.L_x_2204:
[----:B------:R-:W-:Y:S02]  /*73540*/  R2UR UR4, R36 ;  /* 0x00000000240472ca */ /* 0x000fe400000e0000 */
[----:B------:R-:W-:-:S13]  /*73550*/  R2UR UR5, R37 ;  /* 0x00000000250572ca */ /* 0x000fda00000e0000 */
[----:B------:R-:W2:Y:S02]  /*73560*/  LD.E.64 R12, desc[UR4][R30.64+0x8] ;  /* 0x000008041e0c7980 */ /* 0x000ea4000c101b00 */
[----:B--2---:R-:W-:-:S05]  /*73570*/  IADD3 R8, P0, PT, R12, 0x30, RZ ;  /* 0x000000300c087810 */ /* 0x004fca0007f1e0ff */
[----:B------:R-:W-:-:S05]  /*73580*/  IMAD.X R9, RZ, RZ, R13, P0 ;  /* 0x000000ffff097224 */ /* 0x000fca00000e060d */
[----:B------:R0:W-:Y:S03]  /*73590*/  ST.E.64 desc[UR4][R30.64+0x8], R8 ;  /* 0x000008081e007985 */ /* 0x0001e6000c101b04 */
.L_x_2203:
[----:B------:R-:W-:Y:S05]  /*735a0*/  BSYNC B3 ;  /* 0x0000000000037941 */ /* 0x000fea0003800000 */
.L_x_2202:
        /* <DEDUP_REMOVED lines=51> */
.L_x_2208:
[----:B------:R-:W-:Y:S01]  /*738e0*/  R2UR UR4, R36 ;  /* 0x00000000240472ca */ /* 0x000fe200000e0000 */
[----:B------:R-:W-:Y:S01]  /*738f0*/  IMAD.MOV.U32 R9, RZ, RZ, 0x5272 ;  /* 0x00005272ff097424 */ /* 0x000fe200078e00ff */
[----:B------:R-:W-:Y:S01]  /*73900*/  R2UR UR5, R37 ;  /* 0x00000000250572ca */ /* 0x000fe200000e0000 */
[----:B------:R-:W-:Y:S01]  /*73910*/  IMAD.MOV.U32 R13, RZ, RZ, -0x1 ;  /* 0xffffffffff0d7424 */ /* 0x000fe200078e00ff */
[----:B------:R-:W-:-:S11]  /*73920*/  PLOP3.LUT P0, PT, PT, PT, PT, 0x8, 0x80 ;  /* 0x000000000080781c */ /* 0x000fd60003f0e170 */
[----:B------:R0:W-:Y:S02]  /*73930*/  ST.E desc[UR4][R28.64], R9 ;  /* 0x000000091c007985 */ /* 0x0001e4000c101904 */
.L_x_2209:
[----:B------:R-:W-:Y:S05]  /*73940*/  BSYNC B3 ;  /* 0x0000000000037941 */ /* 0x000fea0003800000 */
.L_x_2207:
        /* <DEDUP_REMOVED lines=39> */
.L_x_2211:
[----:B------:R-:W-:Y:S05]  /*73bc0*/  BSYNC B3 ;  /* 0x0000000000037941 */ /* 0x000fea0003800000 */
.L_x_2210:
[----:B------:R-:W-:Y:S02]  /*73bd0*/  R2UR UR4, R36 ;  /* 0x00000000240472ca */ /* 0x000fe400000e0000 */
[----:B------:R-:W-:-:S13]  /*73be0*/  R2UR UR5, R37 ;  /* 0x00000000250572ca */ /* 0x000fda00000e0000 */
[----:B------:R2:W-:Y:S01]  /*73bf0*/  ST.E desc[UR4][R28.64], R11 ;  /* 0x0000000b1c007985 */ /* 0x0005e2000c101904 */
[----:B------:R-:W-:Y:S05]  /*73c00*/  BRA `(.L_x_2212) ;  /* 0x0000000000187947 */ /* 0x000fea0003800000 */
.L_x_2201:
[----:B------:R-:W-:Y:S01]  /*73c10*/  VIADD R11, R18, 0x4 ;  /* 0x00000004120b7836 */ /* 0x000fe20000000000 */
[----:B------:R-:W-:Y:S02]  /*73c20*/  R2UR UR4, R36 ;  /* 0x00000000240472ca */ /* 0x000fe400000e0000 */
[----:B------:R-:W-:Y:S02]  /*73c30*/  R2UR UR5, R37 ;  /* 0x00000000250572ca */ /* 0x000fe400000e0000 */
[----:B------:R-:W-:-:S05]  /*73c40*/  IADD3 R8, P0, PT, R8, R11, RZ ;  /* 0x0000000b08087210 */ /* 0x000fca0007f1e0ff */
[----:B------:R-:W-:-:S06]  /*73c50*/  IMAD.X R9, RZ, RZ, R9, P0 ;  /* 0x000000ffff097224 */ /* 0x000fcc00000e0609 */
[----:B------:R0:W-:Y:S02]  /*73c60*/  ST.E desc[UR4][R8.64+0x20], RZ ;  /* 0x000020ff08007985 */ /* 0x0001e4000c101904 */
.L_x_2212:
[----:B------:R-:W-:Y:S05]  /*73c70*/  BSYNC B2 ;  /* 0x0000000000027941 */ /* 0x000fea0003800000 */
.L_x_2200:
[----:B------:R-:W-:Y:S02]  /*73c80*/  VIADD R32, R32, 0x2 ;  /* 0x0000000220207836 */ /* 0x000fe40000000000 */
[----:B------:R-:W-:Y:S01]  /*73c90*/  VIADD R18, R18, 0x8 ;  /* 0x0000000812127836 */ /* 0x000fe20000000000 */
[----:B------:R-:W-:Y:S06]  /*73ca0*/  @P2 BRA `(.L_x_2213) ;  /* 0xffffffec004c2947 */ /* 0x000fec000383ffff */
.L_x_2187:
[----:B------:R-:W-:Y:S05]  /*73cb0*/  BSYNC B0 ;  /* 0x0000000000007941 */ /* 0x000fea0003800000 */
.L_x_2186:
        /* <DEDUP_REMOVED lines=24> */
.L_x_2219:
[----:B------:R-:W0:Y:S02]  /*73e40*/  LDS.64 R12, [R9+0x8] ;  /* 0x00000800090c7984 */ /* 0x000e240000000a00 */
[----:B0-----:R-:W-:-:S05]  /*73e50*/  IADD3 R14, P0, PT, R12, 0x30, RZ ;  /* 0x000000300c0e7810 */ /* 0x001fca0007f1e0ff */
[----:B------:R-:W-:-:S07]  /*73e60*/  IMAD.X R15, RZ, RZ, R13, P0 ;  /* 0x000000ffff0f7224 */ /* 0x000fce00000e060d */
[----:B------:R-:W0:Y:S02]  /*73e70*/  ATOMS.CAST.SPIN.64 P0, [R9+0x8], R12, R14 ;  /* 0x0000080c0900758d */ /* 0x000e24000180040e */
[----:B0-----:R-:W-:Y:S05]  /*73e80*/  @!P0 BRA `(.L_x_2219) ;  /* 0xfffffffc00ec8947 */ /* 0x001fea000383ffff */
[----:B------:R-:W-:Y:S05]  /*73e90*/  BSYNC B2 ;  /* 0x0000000000027941 */ /* 0x000fea0003800000 */
.L_x_2218:
[----:B------:R-:W-:Y:S05]  /*73ea0*/  BRA `(.L_x_2216) ;  /* 0x0000000000187947 */ /* 0x000fea0003800000 */
.L_x_2217:
[----:B------:R-:W-:Y:S02]  /*73eb0*/  R2UR UR4, R36 ;  /* 0x00000000240472ca */ /* 0x000fe400000e0000 */
[----:B------:R-:W-:-:S13]  /*73ec0*/  R2UR UR5, R37 ;  /* 0x00000000250572ca */ /* 0x000fda00000e0000 */
[----:B------:R-:W2:Y:S02]  /*73ed0*/  LD.E.64 R12, desc[UR4][R30.64+0x8] ;  /* 0x000008041e0c7980 */ /* 0x000ea4000c101b00 */
[----:B--2---:R-:W-:-:S05]  /*73ee0*/  IADD3 R8, P0, PT, R12, 0x30, RZ ;  /* 0x000000300c087810 */ /* 0x004fca0007f1e0ff */
[----:B------:R-:W-:-:S05]  /*73ef0*/  IMAD.X R9, RZ, RZ, R13, P0 ;  /* 0x000000ffff097224 */ /* 0x000fca00000e060d */
[----:B------:R0:W-:Y:S03]  /*73f00*/  ST.E.64 desc[UR4][R30.64+0x8], R8 ;  /* 0x000008081e007985 */ /* 0x0001e6000c101b04 */
.L_x_2216:
[----:B------:R-:W-:Y:S05]  /*73f10*/  BSYNC B0 ;  /* 0x0000000000007941 */ /* 0x000fea0003800000 */
.L_x_2215:
        /* <DEDUP_REMOVED lines=51> */
.L_x_2221:
[----:B------:R-:W-:Y:S01]  /*74250*/  R2UR UR4, R36 ;  /* 0x00000000240472ca */ /* 0x000fe200000e0000 */
[----:B------:R-:W-:Y:S01]  /*74260*/  IMAD.MOV.U32 R9, RZ, RZ, 0x5272 ;  /* 0x00005272ff097424 */ /* 0x000fe200078e00ff */
[----:B------:R-:W-:Y:S01]  /*74270*/  R2UR UR5, R37 ;  /* 0x00000000250572ca */ /* 0x000fe200000e0000 */
[----:B------:R-:W-:Y:S01]  /*74280*/  IMAD.MOV.U32 R13, RZ, RZ, -0x1 ;  /* 0xffffffffff0d7424 */ /* 0x000fe200078e00ff */
[----:B------:R-:W-:-:S11]  /*74290*/  PLOP3.LUT P0, PT, PT, PT, PT, 0x8, 0x80 ;  /* 0x000000000080781c */ /* 0x000fd60003f0e170 */
[----:B------:R0:W-:Y:S02]  /*742a0*/  ST.E desc[UR4][R28.64], R9 ;  /* 0x000000091c007985 */ /* 0x0001e4000c101904 */
.L_x_2222:
[----:B------:R-:W-:Y:S05]  /*742b0*/  BSYNC B0 ;  /* 0x0000000000007941 */ /* 0x000fea0003800000 */
.L_x_2220:
        /* <DEDUP_REMOVED lines=39> */
.L_x_2224:
[----:B------:R-:W-:Y:S05]  /*74530*/  BSYNC B0 ;  /* 0x0000000000007941 */ /* 0x000fea0003800000 */
.L_x_2223:
[----:B------:R-:W-:Y:S02]  /*74540*/  R2UR UR4, R36 ;  /* 0x00000000240472ca */ /* 0x000fe400000e0000 */
[----:B------:R-:W-:-:S13]  /*74550*/  R2UR UR5, R37 ;  /* 0x00000000250572ca */ /* 0x000fda00000e0000 */
[----:B------:R3:W-:Y:S01]  /*74560*/  ST.E desc[UR4][R28.64], R11 ;  /* 0x0000000b1c007985 */ /* 0x0007e2000c101904 */
[----:B------:R-:W-:Y:S05]  /*74570*/  BRA `(.L_x_2185) ;  /* 0x0000000000147947 */ /* 0x000fea0003800000 */
.L_x_2214:
[----:B------:R-:W-:Y:S02]  /*74580*/  R2UR UR4, R36 ;  /* 0x00000000240472ca */ /* 0x000fe400000e0000 */
[----:B------:R-:W-:Y:S02]  /*74590*/  R2UR UR5, R37 ;  /* 0x00000000250572ca */ /* 0x000fe400000e0000 */
[----:B------:R-:W-:-:S05]  /*745a0*/  LEA R8, P0, R16, R8, 0x2 ;  /* 0x0000000810087211 */ /* 0x000fca00078010ff */
[----:B------:R-:W-:-:S06]  /*745b0*/  IMAD.X R9, RZ, RZ, R9, P0 ;  /* 0x000000ffff097224 */ /* 0x000fcc00000e0609 */
[----:B------:R4:W-:Y:S02]  /*745c0*/  ST.E desc[UR4][R8.64+0x20], RZ ;  /* 0x000020ff08007985 */ /* 0x0009e4000c101904 */
.L_x_2185:
[----:B------:R-:W-:Y:S05]  /*745d0*/  BSYNC B1 ;  /* 0x0000000000017941 */ /* 0x000fea0003800000 */
.L_x_2184:
[----:B------:R-:W-:Y:S01]  /*745e0*/  ISETP.GE.AND P0, PT, R2, 0x1, PT ;  /* 0x000000010200780c */ /* 0x000fe20003f06270 */
[----:B------:R-:W-:-:S12]  /*745f0*/  BSSY B0, `(.L_x_2225) ;  /* 0x000013e000007945 */ /* 0x000fd80003800000 */
[----:B------:R-:W-:Y:S05]  /*74600*/  @!P0 BRA `(.L_x_2226) ;  /* 0x0000001000f08947 */ /* 0x000fea0003800000 */
[----:B------:R-:W-:Y:S02]  /*74610*/  IMAD.MOV R0, RZ, RZ, -R2 ;  /* 0x000000ffff007224 */ /* 0x000fe400078e0a02 */
[----:B-1----:R-:W-:Y:S02]  /*74620*/  IMAD.MOV.U32 R6, RZ, RZ, RZ ;  /* 0x000000ffff067224 */ /* 0x002fe400078e00ff */
[----:B------:R-:W-:-:S07]  /*74630*/  IMAD.MOV.U32 R12, RZ, RZ, RZ ;  /* 0x000000ffff0c7224 */ /* 0x000fce00078e00ff */
.L_x_2251:
        /* <DEDUP_REMOVED lines=35> */
.L_x_2234:
[----:B------:R-:W0:Y:S02]  /*74870*/  LDS.64 R32, [R9+0x8] ;  /* 0x0000080009207984 */ /* 0x000e240000000a00 */
[----:B0-----:R-:W-:-:S05]  /*74880*/  IADD3 R34, P0, PT, R32, 0x30, RZ ;  /* 0x0000003020227810 */ /* 0x001fca0007f1e0ff */
[----:B------:R-:W-:-:S07]  /*74890*/  IMAD.X R35, RZ, RZ, R33, P0 ;  /* 0x000000ffff237224 */ /* 0x000fce00000e0621 */
[----:B------:R-:W0:Y:S02]  /*748a0*/  ATOMS.CAST.SPIN.64 P0, [R9+0x8], R32, R34 ;  /* 0x000008200900758d */ /* 0x000e240001800422 */
[----:B0-----:R-:W-:Y:S05]  /*748b0*/  @!P0 BRA `(.L_x_2234) ;  /* 0xfffffffc00ec8947 */ /* 0x001fea000383ffff */
[----:B------:R-:W-:Y:S05]  /*748c0*/  BSYNC B3 ;  /* 0x0000000000037941 */ /* 0x000fea0003800000 */
.L_x_2233:
[----:B------:R-:W-:Y:S05]  /*748d0*/  BRA `(.L_x_2231) ;  /* 0x0000000000187947 */ /* 0x000fea0003800000 */
.L_x_2232:
[----:B------:R-:W-:Y:S02]  /*748e0*/  R2UR UR4, R36 ;  /* 0x00000000240472ca */ /* 0x000fe400000e0000 */
[----:B------:R-:W-:-:S13]  /*748f0*/  R2UR UR5, R37 ;  /* 0x00000000250572ca */ /* 0x000fda00000e0000 */
[----:B------:R-:W2:Y:S02]  /*74900*/  LD.E.64 R32, desc[UR4][R30.64+0x8] ;  /* 0x000008041e207980 */ /* 0x000ea4000c101b00 */
[----:B--2---:R-:W-:-:S05]  /*74910*/  IADD3 R8, P0, PT, R32, 0x30, RZ ;  /* 0x0000003020087810 */ /* 0x004fca0007f1e0ff */
[----:B------:R-:W-:-:S05]  /*74920*/  IMAD.X R9, RZ, RZ, R33, P0 ;  /* 0x000000ffff097224 */ /* 0x000fca00000e0621 */
[----:B------:R0:W-:Y:S03]  /*74930*/  ST.E.64 desc[UR4][R30.64+0x8], R8 ;  /* 0x000008081e007985 */ /* 0x0001e6000c101b04 */
.L_x_2231:
[----:B------:R-:W-:Y:S05]  /*74940*/  BSYNC B2 ;  /* 0x0000000000027941 */ /* 0x000fea0003800000 */
.L_x_2230:
        /* <DEDUP_REMOVED lines=54> */
.L_x_2236:
[----:B------:R-:W-:Y:S05]  /*74cb0*/  BSYNC B2 ;  /* 0x0000000000027941 */ /* 0x000fea0003800000 */
.L_x_2235:
        /* <DEDUP_REMOVED lines=40> */
.L_x_2238:
[----:B------:R-:W-:Y:S05]  /*74f40*/  BSYNC B2 ;  /* 0x0000000000027941 */ /* 0x000fea0003800000 */
.L_x_2237:
[----:B------:R-:W-:Y:S02]  /*74f50*/  R2UR UR4, R36 ;  /* 0x00000000240472ca */ /* 0x000fe400000e0000 */
[----:B------:R-:W-:Y:S02]  /*74f60*/  R2UR UR5, R37 ;  /* 0x00000000250572ca */ /* 0x000fe400000e0000 */
[----:B------:R-:W-:-:S11]  /*74f70*/  PRMT R13, RZ, 0x7610, R13 ;  /* 0x00007610ff0d7816 */ /* 0x000fd6000000000d */
[----:B------:R4:W-:Y:S01]  /*74f80*/  ST.E desc[UR4][R28.64], R11 ;  /* 0x0000000b1c007985 */ /* 0x0009e2000c101904 */
[----:B------:R-:W-:Y:S05]  /*74f90*/  BRA `(.L_x_2228) ;  /* 0x0000000000147947 */ /* 0x000fea0003800000 */
.L_x_2229:
[----:B------:R-:W-:Y:S02]  /*74fa0*/  R2UR UR4, R36 ;  /* 0x00000000240472ca */ /* 0x000fe400000e0000 */
[----:B------:R-:W-:Y:S02]  /*74fb0*/  R2UR UR5, R37 ;  /* 0x00000000250572ca */ /* 0x000fe400000e0000 */
[----:B------:R-:W-:-:S05]  /*74fc0*/  IADD3 R8, P0, PT, R8, R6, RZ ;  /* 0x0000000608087210 */ /* 0x000fca0007f1e0ff */
[----:B------:R-:W-:-:S06]  /*74fd0*/  IMAD.X R9, RZ, RZ, R9, P0 ;  /* 0x000000ffff097224 */ /* 0x000fcc00000e0609 */
[----:B------:R0:W5:Y:S02]  /*74fe0*/  LD.E.U8 R13, desc[UR4][R8.64+0x20] ;  /* 0x00002004080d7980 */ /* 0x000164000c101100 */
.L_x_2228:
[----:B------:R-:W-:Y:S05]  /*74ff0*/  BSYNC B1 ;  /* 0x0000000000017941 */ /* 0x000fea0003800000 */
.L_x_2227:
        /* <DEDUP_REMOVED lines=31> */
.L_x_2246:
[----:B------:R-:W0:Y:S02]  /*751f0*/  LDS.64 R32, [R9+0x8] ;  /* 0x0000080009207984 */ /* 0x000e240000000a00 */
[----:B0-----:R-:W-:-:S05]  /*75200*/  IADD3 R34, P0, PT, R32, 0x30, RZ ;  /* 0x0000003020227810 */ /* 0x001fca0007f1e0ff */
[----:B------:R-:W-:-:S07]  /*75210*/  IMAD.X R35, RZ, RZ, R33, P0 ;  /* 0x000000ffff237224 */ /* 0x000fce00000e0621 */
[----:B------:R-:W0:Y:S02]  /*75220*/  ATOMS.CAST.SPIN.64 P0, [R9+0x8], R32, R34 ;  /* 0x000008200900758d */ /* 0x000e240001800422 */
[----:B0-----:R-:W-:Y:S05]  /*75230*/  @!P0 BRA `(.L_x_2246) ;  /* 0xfffffffc00ec8947 */ /* 0x001fea000383ffff */
[----:B------:R-:W-:Y:S05]  /*75240*/  BSYNC B3 ;  /* 0x0000000000037941 */ /* 0x000fea0003800000 */
.L_x_2245:
[----:B------:R-:W-:Y:S05]  /*75250*/  BRA `(.L_x_2243) ;  /* 0x0000000000187947 */ /* 0x000fea0003800000 */
.L_x_2244:
[----:B------:R-:W-:Y:S02]  /*75260*/  R2UR UR4, R36 ;  /* 0x00000000240472ca */ /* 0x000fe400000e0000 */
[----:B------:R-:W-:-:S13]  /*75270*/  R2UR UR5, R37 ;  /* 0x00000000250572ca */ /* 0x000fda00000e0000 */
[----:B------:R-:W2:Y:S02]  /*75280*/  LD.E.64 R32, desc[UR4][R30.64+0x8] ;  /* 0x000008041e207980 */ /* 0x000ea4000c101b00 */
[----:B--2---:R-:W-:-:S05]  /*75290*/  IADD3 R8, P0, PT, R32, 0x30, RZ ;  /* 0x0000003020087810 */ /* 0x004fca0007f1e0ff */
[----:B------:R-:W-:-:S05]  /*752a0*/  IMAD.X R9, RZ, RZ, R33, P0 ;  /* 0x000000ffff097224 */ /* 0x000fca00000e0621 */
[----:B------:R0:W-:Y:S03]  /*752b0*/  ST.E.64 desc[UR4][R30.64+0x8], R8 ;  /* 0x000008081e007985 */ /* 0x0001e6000c101b04 */
.L_x_2243:
[----:B------:R-:W-:Y:S05]  /*752c0*/  BSYNC B2 ;  /* 0x0000000000027941 */ /* 0x000fea0003800000 */
.L_x_2242:
        /* <DEDUP_REMOVED lines=54> */
.L_x_2248:
[----:B------:R-:W-:Y:S05]  /*75630*/  BSYNC B2 ;  /* 0x0000000000027941 */ /* 0x000fea0003800000 */
.L_x_2247:
        /* <DEDUP_REMOVED lines=40> */
.L_x_2250:
[----:B------:R-:W-:Y:S05]  /*758c0*/  BSYNC B2 ;  /* 0x0000000000027941 */ /* 0x000fea0003800000 */
.L_x_2249:
[----:B------:R-:W-:Y:S02]  /*758d0*/  R2UR UR4, R36 ;  /* 0x00000000240472ca */ /* 0x000fe400000e0000 */
[----:B------:R-:W-:-:S13]  /*758e0*/  R2UR UR5, R37 ;  /* 0x00000000250572ca */ /* 0x000fda00000e0000 */
[----:B------:R2:W-:Y:S01]  /*758f0*/  ST.E desc[UR4][R28.64], R11 ;  /* 0x0000000b1c007985 */ /* 0x0005e2000c101904 */
[----:B------:R-:W-:Y:S05]  /*75900*/  BRA `(.L_x_2240) ;  /* 0x0000000000207947 */ /* 0x000fea0003800000 */
.L_x_2241:
        /* <DEDUP_REMOVED lines=8> */
.L_x_2240:
[----:B------:R-:W-:Y:S05]  /*75990*/  BSYNC B1 ;  /* 0x0000000000017941 */ /* 0x000fea0003800000 */
.L_x_2239:
[----:B------:R-:W-:Y:S02]  /*759a0*/  VIADD R12, R12, 0x1 ;  /* 0x000000010c0c7836 */ /* 0x000fe40000000000 */
[----:B------:R-:W-:Y:S01]  /*759b0*/  VIADD R6, R6, 0x4 ;  /* 0x0000000406067836 */ /* 0x000fe20000000000 */
[----:B------:R-:W-:Y:S06]  /*759c0*/  @P2 BRA `(.L_x_2251) ;  /* 0xffffffec001c2947 */ /* 0x000fec000383ffff */
.L_x_2226:
[----:B------:R-:W-:Y:S05]  /*759d0*/  BSYNC B0 ;  /* 0x0000000000007941 */ /* 0x000fea0003800000 */
.L_x_2225:
[----:B------:R-:W-:Y:S01]  /*759e0*/  ISETP.GE.AND P0, PT, R27, 0x1, PT ;  /* 0x000000011b00780c */ /* 0x000fe20003f06270 */
[----:B------:R-:W-:-:S12]  /*759f0*/  BSSY B0, `(.L_x_2252) ;  /* 0x0000142000007945 */ /* 0x000fd80003800000 */
[----:B------:R-:W-:Y:S05]  /*75a00*/  @!P0 BRA `(.L_x_2253) ;  /* 0x0000001400008947 */ /* 0x000fea0003800000 */
[----:B------:R-:W-:Y:S02]  /*75a10*/  IMAD.MOV R27, RZ, RZ, -R27 ;  /* 0x000000ffff1b7224 */ /* 0x000fe400078e0a1b */
[----:B------:R-:W-:Y:S02]  /*75a20*/  IMAD.SHL.U32 R0, R2, 0x4, RZ ;  /* 0x0000000402007824 */ /* 0x000fe400078e00ff */
[----:B-1----:R-:W-:Y:S02]  /*75a30*/  IMAD.MOV.U32 R6, RZ, RZ, RZ ;  /* 0x000000ffff067224 */ /* 0x002fe400078e00ff */
[----:B------:R-:W-:-:S07]  /*75a40*/  IMAD.MOV.U32 R12, RZ, RZ, RZ ;  /* 0x000000ffff0c7224 */ /* 0x000fce00078e00ff */
.L_x_2278:
[----:B-----5:R-:W-:Y:S01]  /*75a50*/  ISETP.NE.AND P0, PT, R7, -0x1, PT ;  /* 0xffffffff0700780c */ /* 0x020fe20003f05270 */
[----:B------:R-:W-:Y:S05]  /*75a60*/  YIELD ;  /* 0x0000000000007946 */ /* 0x000fea0003800000 */
[----:B------:R-:W-:Y:S01]  /*75a70*/  VIADD R27, R27, 0x1 ;  /* 0x000000011b1b7836 */ /* 0x000fe20000000000 */
[----:B------:R-:W-:Y:S04]  /*75a80*/  BSSY B1, `(.L_x_2254) ;  /* 0x0000098000017945 */ /* 0x000fe80003800000 */
[----:B------:R-:W-:-:S02]  /*75a90*/  ISETP.NE.AND P2, PT, R27, RZ, PT ;  /* 0x000000ff1b00720c */ /* 0x000fc40003f45270 */
[----:B------:R-:W-:Y:S01]  /*75aa0*/  @!P0 R2UR UR4, R36 ;  /* 0x00000000240482ca */ /* 0x000fe200000e0000 */
[----:B01--4-:R-:W-:Y:S01]  /*75ab0*/  @!P0 IMAD.MOV.U32 R9, RZ, RZ, 0x5368 ;  /* 0x00005368ff098424 */ /* 0x013fe200078e00ff */
        /* <DEDUP_REMOVED lines=28> */
.L_x_2261:
[----:B------:R-:W0:Y:S02]  /*75c80*/  LDS.64 R32, [R9+0x8] ;  /* 0x0000080009207984 */ /* 0x000e240000000a00 */
[----:B0-----:R-:W-:-:S05]  /*75c90*/  IADD3 R34, P0, PT, R32, 0x30, RZ ;  /* 0x0000003020227810 */ /* 0x001fca0007f1e0ff */
[----:B------:R-:W-:-:S07]  /*75ca0*/  IMAD.X R35, RZ, RZ, R33, P0 ;  /* 0x000000ffff237224 */ /* 0x000fce00000e0621 */
[----:B------:R-:W0:Y:S02]  /*75cb0*/  ATOMS.CAST.SPIN.64 P0, [R9+0x8], R32, R34 ;  /* 0x000008200900758d */ /* 0x000e240001800422 */
[----:B0-----:R-:W-:Y:S05]  /*75cc0*/  @!P0 BRA `(.L_x_2261) ;  /* 0xfffffffc00ec8947 */ /* 0x001fea000383ffff */
[----:B------:R-:W-:Y:S05]  /*75cd0*/  BSYNC B3 ;  /* 0x0000000000037941 */ /* 0x000fea0003800000 */
.L_x_2260:
[----:B------:R-:W-:Y:S05]  /*75ce0*/  BRA `(.L_x_2258) ;  /* 0x0000000000187947 */ /* 0x000fea0003800000 */
.L_x_2259:
[----:B------:R-:W-:Y:S02]  /*75cf0*/  R2UR UR4, R36 ;  /* 0x00000000240472ca */ /* 0x000fe400000e0000 */
[----:B------:R-:W-:-:S13]  /*75d00*/  R2UR UR5, R37 ;  /* 0x00000000250572ca */ /* 0x000fda00000e0000 */
[----:B------:R-:W2:Y:S02]  /*75d10*/  LD.E.64 R32, desc[UR4][R30.64+0x8] ;  /* 0x000008041e207980 */ /* 0x000ea4000c101b00 */
[----:B--2---:R-:W-:-:S05]  /*75d20*/  IADD3 R8, P0, PT, R32, 0x30, RZ ;  /* 0x0000003020087810 */ /* 0x004fca0007f1e0ff */
[----:B------:R-:W-:-:S05]  /*75d30*/  IMAD.X R9, RZ, RZ, R33, P0 ;  /* 0x000000ffff097224 */ /* 0x000fca00000e0621 */
[----:B------:R0:W-:Y:S03]  /*75d40*/  ST.E.64 desc[UR4][R30.64+0x8], R8 ;  /* 0x000008081e007985 */ /* 0x0001e6000c101b04 */
.L_x_2258:
[----:B------:R-:W-:Y:S05]  /*75d50*/  BSYNC B2 ;  /* 0x0000000000027941 */ /* 0x000fea0003800000 */
.L_x_2257:
        /* <DEDUP_REMOVED lines=54> */
.L_x_2263:
[----:B------:R-:W-:Y:S05]  /*760c0*/  BSYNC B2 ;  /* 0x0000000000027941 */ /* 0x000fea0003800000 */
.L_x_2262:
        /* <DEDUP_REMOVED lines=40> */
.L_x_2265:
[----:B------:R-:W-:Y:S05]  /*76350*/  BSYNC B2 ;  /* 0x0000000000027941 */ /* 0x000fea0003800000 */
.L_x_2264:
[----:B------:R-:W-:Y:S02]  /*76360*/  R2UR UR4, R36 ;  /* 0x00000000240472ca */ /* 0x000fe400000e0000 */
[----:B------:R-:W-:Y:S02]  /*76370*/  R2UR UR5, R37 ;  /* 0x00000000250572ca */ /* 0x000fe400000e0000 */
[----:B------:R-:W-:-:S11]  /*76380*/  PRMT R13, RZ, 0x7610, R13 ;  /* 0x00007610ff0d7816 */ /* 0x000fd6000000000d */
[----:B------:R4:W-:Y:S01]  /*76390*/  ST.E desc[UR4][R28.64], R11 ;  /* 0x0000000b1c007985 */ /* 0x0009e2000c101904 */
[----:B------:R-:W-:Y:S05]  /*763a0*/  BRA `(.L_x_2255) ;  /* 0x0000000000147947 */ /* 0x000fea0003800000 */
.L_x_2256:
[----:B------:R-:W-:Y:S02]  /*763b0*/  R2UR UR4, R36 ;  /* 0x00000000240472ca */ /* 0x000fe400000e0000 */
[----:B------:R-:W-:Y:S02]  /*763c0*/  R2UR UR5, R37 ;  /* 0x00000000250572ca */ /* 0x000fe400000e0000 */
[----:B------:R-:W-:-:S05]  /*763d0*/  IADD3 R8, P0, PT, R8, R6, RZ ;  /* 0x0000000608087210 */ /* 0x000fca0007f1e0ff */
[----:B------:R-:W-:-:S06]  /*763e0*/  IMAD.X R9, RZ, RZ, R9, P0 ;  /* 0x000000ffff097224 */ /* 0x000fcc00000e0609 */
[----:B------:R0:W5:Y:S02]  /*763f0*/  LD.E.U8 R13, desc[UR4][R8.64+0x20] ;  /* 0x00002004080d7980 */ /* 0x000164000c101100 */
.L_x_2255:
[----:B------:R-:W-:Y:S05]  /*76400*/  BSYNC B1 ;  /* 0x0000000000017941 */ /* 0x000fea0003800000 */
.L_x_2254:
        /* <DEDUP_REMOVED lines=32> */
.L_x_2273:
[----:B------:R-:W0:Y:S02]  /*76610*/  LDS.64 R32, [R9+0x8] ;  /* 0x0000080009207984 */ /* 0x000e240000000a00 */
[----:B0-----:R-:W-:-:S05]  /*76620*/  IADD3 R34, P0, PT, R32, 0x30, RZ ;  /* 0x0000003020227810 */ /* 0x001fca0007f1e0ff */
[----:B------:R-:W-:-:S07]  /*76630*/  IMAD.X R35, RZ, RZ, R33, P0 ;  /* 0x000000ffff237224 */ /* 0x000fce00000e0621 */
[----:B------:R-:W0:Y:S02]  /*76640*/  ATOMS.CAST.SPIN.64 P0, [R9+0x8], R32, R34 ;  /* 0x000008200900758d */ /* 0x000e240001800422 */
[----:B0-----:R-:W-:Y:S05]  /*76650*/  @!P0 BRA `(.L_x_2273) ;  /* 0xfffffffc00ec8947 */ /* 0x001fea000383ffff */
[----:B------:R-:W-:Y:S05]  /*76660*/  BSYNC B3 ;  /* 0x0000000000037941 */ /* 0x000fea0003800000 */
.L_x_2272:
[----:B------:R-:W-:Y:S05]  /*76670*/  BRA `(.L_x_2270) ;  /* 0x0000000000187947 */ /* 0x000fea0003800000 */
.L_x_2271:
[----:B------:R-:W-:Y:S02]  /*76680*/  R2UR UR4, R36 ;  /* 0x00000000240472ca */ /* 0x000fe400000e0000 */
[----:B------:R-:W-:-:S13]  /*76690*/  R2UR UR5, R37 ;  /* 0x00000000250572ca */ /* 0x000fda00000e0000 */
[----:B------:R-:W2:Y:S02]  /*766a0*/  LD.E.64 R32, desc[UR4][R30.64+0x8] ;  /* 0x000008041e207980 */ /* 0x000ea4000c101b00 */
[----:B--2---:R-:W-:-:S05]  /*766b0*/  IADD3 R8, P0, PT, R32, 0x30, RZ ;  /* 0x0000003020087810 */ /* 0x004fca0007f1e0ff */
[----:B------:R-:W-:-:S05]  /*766c0*/  IMAD.X R9, RZ, RZ, R33, P0 ;  /* 0x000000ffff097224 */ /* 0x000fca00000e0621 */
[----:B------:R0:W-:Y:S03]  /*766d0*/  ST.E.64 desc[UR4][R30.64+0x8], R8 ;  /* 0x000008081e007985 */ /* 0x0001e6000c101b04 */
.L_x_2270:
[----:B------:R-:W-:Y:S05]  /*766e0*/  BSYNC B2 ;  /* 0x0000000000027941 */ /* 0x000fea0003800000 */
.L_x_2269:
        /* <DEDUP_REMOVED lines=54> */
.L_x_2275:
[----:B------:R-:W-:Y:S05]  /*76a50*/  BSYNC B2 ;  /* 0x0000000000027941 */ /* 0x000fea0003800000 */
.L_x_2274:
        /* <DEDUP_REMOVED lines=40> */
.L_x_2277:
[----:B------:R-:W-:Y:S05]  /*76ce0*/  BSYNC B2 ;  /* 0x0000000000027941 */ /* 0x000fea0003800000 */
.L_x_2276:
[----:B------:R-:W-:Y:S02]  /*76cf0*/  R2UR UR4, R36 ;  /* 0x00000000240472ca */ /* 0x000fe400000e0000 */
[----:B------:R-:W-:-:S13]  /*76d00*/  R2UR UR5, R37 ;  /* 0x00000000250572ca */ /* 0x000fda00000e0000 */
[----:B------:R2:W-:Y:S01]  /*76d10*/  ST.E desc[UR4][R28.64], R11 ;  /* 0x0000000b1c007985 */ /* 0x0005e2000c101904 */
[----:B------:R-:W-:Y:S05]  /*76d20*/  BRA `(.L_x_2267) ;  /* 0x0000000000207947 */ /* 0x000fea0003800000 */
.L_x_2268:
        /* <DEDUP_REMOVED lines=8> */
.L_x_2267:
[----:B------:R-:W-:Y:S05]  /*76db0*/  BSYNC B1 ;  /* 0x0000000000017941 */ /* 0x000fea0003800000 */
.L_x_2266:
[----:B------:R-:W-:Y:S02]  /*76dc0*/  VIADD R12, R12, 0x1 ;  /* 0x000000010c0c7836 */ /* 0x000fe40000000000 */
[----:B------:R-:W-:Y:S02]  /*76dd0*/  VIADD R0, R0, 0x4 ;  /* 0x0000000400007836 */ /* 0x000fe40000000000 */
[----:B------:R-:W-:Y:S02]  /*76de0*/  VIADD R2, R2, 0x1 ;  /* 0x0000000102027836 */ /* 0x000fe40000000000 */
[----:B------:R-:W-:Y:S01]  /*76df0*/  VIADD R6, R6, 0x4 ;  /* 0x0000000406067836 */ /* 0x000fe20000000000 */
[----:B------:R-:W-:Y:S06]  /*76e00*/  @P2 BRA `(.L_x_2278) ;  /* 0xffffffec00102947 */ /* 0x000fec000383ffff */
.L_x_2253:
[----:B------:R-:W-:Y:S05]  /*76e10*/  BSYNC B0 ;  /* 0x0000000000007941 */ /* 0x000fea0003800000 */
.L_x_2252:
[----:B------:R-:W2:Y:S01]  /*76e20*/  S2UR UR5, SR_CgaCtaId ;  /* 0x00000000000579c3 */ /* 0x000ea20000008800 */
[----:B------:R-:W-:Y:S01]  /*76e30*/  UMOV UR4, 0x400 ;  /* 0x0000040000047882 */ /* 0x000fe20000000000 */
[----:B------:R-:W-:Y:S01]  /*76e40*/  R2UR UR6, R36 ;  /* 0x00000000240672ca */ /* 0x000fe200000e0000 */
[----:B01--4-:R-:W-:Y:S01]  /*76e50*/  IMAD.MOV.U32 R8, RZ, RZ, 0x30 ;  /* 0x00000030ff087424 */ /* 0x013fe200078e00ff */
[----:B------:R-:W-:Y:S01]  /*76e60*/  R2UR UR7, R37 ;  /* 0x00000000250772ca */ /* 0x000fe200000e0000 */
[----:B------:R-:W-:Y:S01]  /*76e70*/  IMAD.MOV.U32 R9, RZ, RZ, 0x0 ;  /* 0x00000000ff097424 */ /* 0x000fe200078e00ff */
[----:B--2---:R-:W-:-:S06]  /*76e80*/  ULEA UR4, UR5, UR4, 0x18 ;  /* 0x0000000405047291 */ /* 0x004fcc000f8ec0ff */
[----:B------:R-:W-:-:S05]  /*76e90*/  IMAD.U32 R16, RZ, RZ, UR4 ;  /* 0x00000004ff107e24 */ /* 0x000fca000f8e00ff */
[----:B-----5:R0:W1:Y:S04]  /*76ea0*/  LDS.64 R6, [R16+0x8] ;  /* 0x0000080010067984 */ /* 0x0200680000000a00 */
[----:B------:R2:W4:Y:S01]  /*76eb0*/  ATOM.E.ADD.64.STRONG.GPU P0, R8, desc[UR6][R30.64+0x8], R8 ;  /* 0x800008081e08798a */ /* 0x000522000810f506 */
[----:B------:R-:W-:Y:S01]  /*76ec0*/  BSSY B0, `(.L_x_2279) ;  /* 0x0000018000007945 */ /* 0x000fe20003800000 */
[----:B----4-:R-:W-:Y:S02]  /*76ed0*/  IMAD.MOV.U32 R10, RZ, RZ, R8 ;  /* 0x000000ffff0a7224 */ /* 0x010fe400078e0008 */
[----:B---3--:R-:W-:Y:S01]  /*76ee0*/  IMAD.MOV.U32 R11, RZ, RZ, R9 ;  /* 0x000000ffff0b7224 */ /* 0x008fe200078e0009 */
[----:B012---:R-:W-:Y:S06]  /*76ef0*/  @P0 BRA `(.L_x_2280) ;  /* 0x0000000000500947 */ /* 0x007fec0003800000 */
[----:B------:R-:W0:Y:S02]  /*76f00*/  QSPC.E.S P0, RZ, [R30+0x8] ;  /* 0x000008001eff73aa */ /* 0x000e240000000500 */
[----:B0-----:R-:W-:Y:S05]  /*76f10*/  @!P0 BRA `(.L_x_2281) ;  /* 0x0000000000308947 */ /* 0x001fea0003800000 */
[----:B------:R-:W-:Y:S01]  /*76f20*/  IMAD.MOV.U32 R8, RZ, RZ, R30 ;  /* 0x000000ffff087224 */ /* 0x000fe200078e001e */
[----:B------:R-:W-:Y:S04]  /*76f30*/  BSSY B1, `(.L_x_2282) ;  /* 0x0000007000017945 */ /* 0x000fe80003800000 */
[----:B------:R-:W-:-:S07]  /*76f40*/  MOV R13, R8 ;  /* 0x00000008000d7202 */ /* 0x000fce0000000f00 */
.L_x_2283:
[----:B------:R-:W0:Y:S02]  /*76f50*/  LDS.64 R8, [R13+0x8] ;  /* 0x000008000d087984 */ /* 0x000e240000000a00 */
[----:B0-----:R-:W-:-:S05]  /*76f60*/  IADD3 R10, P0, PT, R8, 0x30, RZ ;  /* 0x00000030080a7810 */ /* 0x001fca0007f1e0ff */
[----:B------:R-:W-:-:S07]  /*76f70*/  IMAD.X R11, RZ, RZ, R9, P0 ;  /* 0x000000ffff0b7224 */ /* 0x000fce00000e0609 */
[----:B------:R-:W0:Y:S02]  /*76f80*/  ATOMS.CAST.SPIN.64 P0, [R13+0x8], R8, R10 ;  /* 0x000008080d00758d */ /* 0x000e24000180040a */
[----:B0-----:R-:W-:Y:S05]  /*76f90*/  @!P0 BRA `(.L_x_2283) ;  /* 0xfffffffc00ec8947 */ /* 0x001fea000383ffff */
[----:B------:R-:W-:Y:S05]  /*76fa0*/  BSYNC B1 ;  /* 0x0000000000017941 */ /* 0x000fea0003800000 */
.L_x_2282:
[----:B------:R-:W-:Y:S02]  /*76fb0*/  IMAD.MOV.U32 R10, RZ, RZ, R8 ;  /* 0x000000ffff0a7224 */ /* 0x000fe400078e0008 */
[----:B------:R-:W-:Y:S01]  /*76fc0*/  IMAD.MOV.U32 R11, RZ, RZ, R9 ;  /* 0x000000ffff0b7224 */ /* 0x000fe200078e0009 */
[----:B------:R-:W-:Y:S06]  /*76fd0*/  BRA `(.L_x_2280) ;  /* 0x0000000000187947 */ /* 0x000fec0003800000 */
.L_x_2281:
[----:B------:R-:W-:Y:S02]  /*76fe0*/  R2UR UR4, R36 ;  /* 0x00000000240472ca */ /* 0x000fe400000e0000 */
[----:B------:R-:W-:-:S13]  /*76ff0*/  R2UR UR5, R37 ;  /* 0x00000000250572ca */ /* 0x000fda00000e0000 */
[----:B------:R-:W2:Y:S02]  /*77000*/  LD.E.64 R10, desc[UR4][R30.64+0x8] ;  /* 0x000008041e0a7980 */ /* 0x000ea4000c101b00 */
[----:B--2---:R-:W-:-:S05]  /*77010*/  IADD3 R8, P0, PT, R10, 0x30, RZ ;  /* 0x000000300a087810 */ /* 0x004fca0007f1e0ff */
[----:B------:R-:W-:-:S05]  /*77020*/  IMAD.X R9, RZ, RZ, R11, P0 ;  /* 0x000000ffff097224 */ /* 0x000fca00000e060b */
[----:B------:R0:W-:Y:S03]  /*77030*/  ST.E.64 desc[UR4][R30.64+0x8], R8 ;  /* 0x000008081e007985 */ /* 0x0001e6000c101b04 */
.L_x_2280:
[----:B------:R-:W-:Y:S05]  /*77040*/  BSYNC B0 ;  /* 0x0000000000007941 */ /* 0x000fea0003800000 */
.L_x_2279:
        /* <DEDUP_REMOVED lines=65> */
.L_x_2290:
[----:B------:R-:W0:Y:S02]  /*77460*/  LDS.64 R12, [R7+0x8] ;  /* 0x00000800070c7984 */ /* 0x000e240000000a00 */
[----:B0-----:R-:W-:-:S05]  /*77470*/  IADD3 R14, P0, PT, R8, R12, RZ ;  /* 0x0000000c080e7210 */ /* 0x001fca0007f1e0ff */
[----:B------:R-:W-:-:S07]  /*77480*/  IMAD.X R15, R9, 0x1, R13, P0 ;  /* 0x00000001090f7824 */ /* 0x000fce00000e060d */
[----:B------:R-:W0:Y:S02]  /*77490*/  ATOMS.CAST.SPIN.64 P0, [R7+0x8], R12, R14 ;  /* 0x0000080c0700758d */ /* 0x000e24000180040e */
[----:B0-----:R-:W-:Y:S05]  /*774a0*/  @!P0 BRA `(.L_x_2290) ;  /* 0xfffffffc00ec8947 */ /* 0x001fea000383ffff */
[----:B------:R-:W-:Y:S05]  /*774b0*/  BSYNC B2 ;  /* 0x0000000000027941 */ /* 0x000fea0003800000 */
.L_x_2289:
[----:B------:R-:W-:Y:S05]  /*774c0*/  BRA `(.L_x_2287) ;  /* 0x0000000000187947 */ /* 0x000fea0003800000 */
.L_x_2288:
[----:B------:R-:W-:Y:S02]  /*774d0*/  R2UR UR4, R36 ;  /* 0x00000000240472ca */ /* 0x000fe400000e0000 */
[----:B------:R-:W-:-:S13]  /*774e0*/  R2UR UR5, R37 ;  /* 0x00000000250572ca */ /* 0x000fda00000e0000 */
[----:B------:R-:W2:Y:S02]  /*774f0*/  LD.E.64 R12, desc[UR4][R30.64+0x8] ;  /* 0x000008041e0c7980 */ /* 0x000ea4000c101b00 */
[----:B--2---:R-:W-:-:S05]  /*77500*/  IADD3 R6, P0, PT, R8, R12, RZ ;  /* 0x0000000c08067210 */ /* 0x004fca0007f1e0ff */
[----:B------:R-:W-:-:S05]  /*77510*/  IMAD.X R7, R9, 0x1, R13, P0 ;  /* 0x0000000109077824 */ /* 0x000fca00000e060d */
[----:B------:R0:W-:Y:S03]  /*77520*/  ST.E.64 desc[UR4][R30.64+0x8], R6 ;  /* 0x000008061e007985 */ /* 0x0001e6000c101b04 */
.L_x_2287:
[----:B------:R-:W-:Y:S05]  /*77530*/  BSYNC B1 ;  /* 0x0000000000017941 */ /* 0x000fea0003800000 */
.L_x_2286:
        /* <DEDUP_REMOVED lines=44> */
[----:B0-----:R-:W-:Y:S02]  /*77800*/  IMAD.MOV.U32 R17, RZ, RZ, RZ ;  /* 0x000000ffff117224 */ /* 0x001fe400078e00ff */
[----:B------:R-:W-:Y:S02]  /*77810*/  IMAD.MOV.U32 R18, RZ, RZ, RZ ;  /* 0x000000ffff127224 */ /* 0x000fe400078e00ff */
[----:B------:R-:W-:-:S07]  /*77820*/  IMAD.MOV R27, RZ, RZ, -R6 ;  /* 0x000000ffff1b7224 */ /* 0x000fce00078e0a06 */
.L_x_2322:
        /* <DEDUP_REMOVED lines=29> */
.L_x_2303:
[----:B------:R-:W0:Y:S02]  /*77a00*/  LDS.64 R12, [R9+0x8] ;  /* 0x00000800090c7984 */ /* 0x000e240000000a00 */
[----:B0-----:R-:W-:-:S05]  /*77a10*/  IADD3 R14, P0, PT, R12, 0x30, RZ ;  /* 0x000000300c0e7810 */ /* 0x001fca0007f1e0ff */
[----:B------:R-:W-:-:S07]  /*77a20*/  IMAD.X R15, RZ, RZ, R13, P0 ;  /* 0x000000ffff0f7224 */ /* 0x000fce00000e060d */
[----:B------:R-:W0:Y:S02]  /*77a30*/  ATOMS.CAST.SPIN.64 P0, [R9+0x8], R12, R14 ;  /* 0x0000080c0900758d */ /* 0x000e24000180040e */
[----:B0-----:R-:W-:Y:S05]  /*77a40*/  @!P0 BRA `(.L_x_2303) ;  /* 0xfffffffc00ec8947 */ /* 0x001fea000383ffff */
[----:B------:R-:W-:Y:S05]  /*77a50*/  BSYNC B6 ;  /* 0x0000000000067941 */ /* 0x000fea0003800000 */
.L_x_2302:
[----:B------:R-:W-:Y:S05]  /*77a60*/  BRA `(.L_x_2300) ;  /* 0x0000000000187947 */ /* 0x000fea0003800000 */
.L_x_2301:
[----:B------:R-:W-:Y:S02]  /*77a70*/  R2UR UR4, R36 ;  /* 0x00000000240472ca */ /* 0x000fe400000e0000 */
[----:B------:R-:W-:-:S13]  /*77a80*/  R2UR UR5, R37 ;  /* 0x00000000250572ca */ /* 0x000fda00000e0000 */
[----:B------:R-:W2:Y:S02]  /*77a90*/  LD.E.64 R12, desc[UR4][R30.64+0x8] ;  /* 0x000008041e0c7980 */ /* 0x000ea4000c101b00 */
[----:B--2---:R-:W-:-:S05]  /*77aa0*/  IADD3 R8, P0, PT, R12, 0x30, RZ ;  /* 0x000000300c087810 */ /* 0x004fca0007f1e0ff */
[----:B------:R-:W-:-:S05]  /*77ab0*/  IMAD.X R9, RZ, RZ, R13, P0 ;  /* 0x000000ffff097224 */ /* 0x000fca00000e060d */
[----:B------:R0:W-:Y:S03]  /*77ac0*/  ST.E.64 desc[UR4][R30.64+0x8], R8 ;  /* 0x000008081e007985 */ /* 0x0001e6000c101b04 */
.L_x_2300:
[----:B------:R-:W-:Y:S05]  /*77ad0*/  BSYNC B5 ;  /* 0x0000000000057941 */ /* 0x000fea0003800000 */
.L_x_2299:
        /* <DEDUP_REMOVED lines=54> */
.L_x_2305:
[----:B------:R-:W-:Y:S05]  /*77e40*/  BSYNC B5 ;  /* 0x0000000000057941 */ /* 0x000fea0003800000 */
.L_x_2304:
        /* <DEDUP_REMOVED lines=40> */
.L_x_2307:
[----:B------:R-:W-:Y:S05]  /*780d0*/  BSYNC B5 ;  /* 0x0000000000057941 */ /* 0x000fea0003800000 */
.L_x_2306:
[----:B------:R-:W-:Y:S02]  /*780e0*/  R2UR UR4, R36 ;  /* 0x00000000240472ca */ /* 0x000fe400000e0000 */
[----:B------:R-:W-:-:S13]  /*780f0*/  R2UR UR5, R37 ;  /* 0x00000000250572ca */ /* 0x000fda00000e0000 */
[----:B------:R2:W-:Y:S01]  /*78100*/  ST.E desc[UR4][R28.64], R11 ;  /* 0x0000000b1c007985 */ /* 0x0005e2000c101904 */
[----:B------:R-:W-:Y:S05]  /*78110*/  BRA `(.L_x_2308) ;  /* 0x0000000000147947 */ /* 0x000fea0003800000 */
.L_x_2298:
[----:B------:R-:W-:Y:S02]  /*78120*/  R2UR UR4, R36 ;  /* 0x00000000240472ca */ /* 0x000fe400000e0000 */
[----:B------:R-:W-:Y:S02]  /*78130*/  R2UR UR5, R37 ;  /* 0x00000000250572ca */ /* 0x000fe400000e0000 */
[----:B------:R-:W-:-:S05]  /*78140*/  IADD3 R8, P0, PT, R8, R17, RZ ;  /* 0x0000001108087210 */ /* 0x000fca0007f1e0ff */
[----:B------:R-:W-:-:S06]  /*78150*/  IMAD.X R9, RZ, RZ, R9, P0 ;  /* 0x000000ffff097224 */ /* 0x000fcc00000e0609 */
[----:B------:R0:W-:Y:S02]  /*78160*/  ST.E desc[UR4][R8.64+0x20], RZ ;  /* 0x000020ff08007985 */ /* 0x0001e4000c101904 */
.L_x_2308:
[----:B------:R-:W-:Y:S05]  /*78170*/  BSYNC B4 ;  /* 0x0000000000047941 */ /* 0x000fea0003800000 */
.L_x_2297:
        /* <DEDUP_REMOVED lines=26> */
.L_x_2315:
[----:B------:R-:W0:Y:S02]  /*78320*/  LDS.64 R12, [R9+0x8] ;  /* 0x00000800090c7984 */ /* 0x000e240000000a00 */
[----:B0-----:R-:W-:-:S05]  /*78330*/  IADD3 R14, P0, PT, R12, 0x30, RZ ;  /* 0x000000300c0e7810 */ /* 0x001fca0007f1e0ff */
[----:B------:R-:W-:-:S07]  /*78340*/  IMAD.X R15, RZ, RZ, R13, P0 ;  /* 0x000000ffff0f7224 */ /* 0x000fce00000e060d */
[----:B------:R-:W0:Y:S02]  /*78350*/  ATOMS.CAST.SPIN.64 P0, [R9+0x8], R12, R14 ;  /* 0x0000080c0900758d */ /* 0x000e24000180040e */
[----:B0-----:R-:W-:Y:S05]  /*78360*/  @!P0 BRA `(.L_x_2315) ;  /* 0xfffffffc00ec8947 */ /* 0x001fea000383ffff */
[----:B------:R-:W-:Y:S05]  /*78370*/  BSYNC B6 ;  /* 0x0000000000067941 */ /* 0x000fea0003800000 */
.L_x_2314:
[----:B------:R-:W-:Y:S05]  /*78380*/  BRA `(.L_x_2312) ;  /* 0x0000000000187947 */ /* 0x000fea0003800000 */
.L_x_2313:
[----:B------:R-:W-:Y:S02]  /*78390*/  R2UR UR4, R36 ;  /* 0x00000000240472ca */ /* 0x000fe400000e0000 */
[----:B------:R-:W-:-:S13]  /*783a0*/  R2UR UR5, R37 ;  /* 0x00000000250572ca */ /* 0x000fda00000e0000 */
[----:B------:R-:W2:Y:S02]  /*783b0*/  LD.E.64 R12, desc[UR4][R30.64+0x8] ;  /* 0x000008041e0c7980 */ /* 0x000ea4000c101b00 */
[----:B--2---:R-:W-:-:S05]  /*783c0*/  IADD3 R8, P0, PT, R12, 0x30, RZ ;  /* 0x000000300c087810 */ /* 0x004fca0007f1e0ff */
[----:B------:R-:W-:-:S05]  /*783d0*/  IMAD.X R9, RZ, RZ, R13, P0 ;  /* 0x000000ffff097224 */ /* 0x000fca00000e060d */
[----:B------:R0:W-:Y:S03]  /*783e0*/  ST.E.64 desc[UR4][R30.64+0x8], R8 ;  /* 0x000008081e007985 */ /* 0x0001e6000c101b04 */
.L_x_2312:
[----:B------:R-:W-:Y:S05]  /*783f0*/  BSYNC B5 ;  /* 0x0000000000057941 */ /* 0x000fea0003800000 */
.L_x_2311:
        /* <DEDUP_REMOVED lines=51> */
.L_x_2317:
[----:B------:R-:W-:Y:S01]  /*78730*/  R2UR UR4, R36 ;  /* 0x00000000240472ca */ /* 0x000fe200000e0000 */
[----:B------:R-:W-:Y:S01]  /*78740*/  IMAD.MOV.U32 R9, RZ, RZ, 0x5272 ;  /* 0x00005272ff097424 */ /* 0x000fe200078e00ff */
[----:B------:R-:W-:Y:S01]  /*78750*/  R2UR UR5, R37 ;  /* 0x00000000250572ca */ /* 0x000fe200000e0000 */
[----:B------:R-:W-:Y:S01]  /*78760*/  IMAD.MOV.U32 R13, RZ, RZ, -0x1 ;  /* 0xffffffffff0d7424 */ /* 0x000fe200078e00ff */
[----:B------:R-:W-:-:S11]  /*78770*/  PLOP3.LUT P0, PT, PT, PT, PT, 0x8, 0x80 ;  /* 0x000000000080781c */ /* 0x000fd60003f0e170 */
[----:B------:R0:W-:Y:S02]  /*78780*/  ST.E desc[UR4][R28.64], R9 ;  /* 0x000000091c007985 */ /* 0x0001e4000c101904 */
.L_x_2318:
[----:B------:R-:W-:Y:S05]  /*78790*/  BSYNC B5 ;  /* 0x0000000000057941 */ /* 0x000fea0003800000 */
.L_x_2316:
        /* <DEDUP_REMOVED lines=39> */
.L_x_2320:
[----:B------:R-:W-:Y:S05]  /*78a10*/  BSYNC B5 ;  /* 0x0000000000057941 */ /* 0x000fea0003800000 */
.L_x_2319:
[----:B------:R-:W-:Y:S02]  /*78a20*/  R2UR UR4, R36 ;  /* 0x00000000240472ca */ /* 0x000fe400000e0000 */
[----:B------:R-:W-:-:S13]  /*78a30*/  R2UR UR5, R37 ;  /* 0x00000000250572ca */ /* 0x000fda00000e0000 */
[----:B------:R2:W-:Y:S01]  /*78a40*/  ST.E desc[UR4][R28.64], R11 ;  /* 0x0000000b1c007985 */ /* 0x0005e2000c101904 */
[----:B------:R-:W-:Y:S05]  /*78a50*/  BRA `(.L_x_2321) ;  /* 0x0000000000187947 */ /* 0x000fea0003800000 */
.L_x_2310:
[----:B------:R-:W-:Y:S01]  /*78a60*/  VIADD R11, R17, 0x4 ;  /* 0x00000004110b7836 */ /* 0x000fe20000000000 */
[----:B------:R-:W-:Y:S02]  /*78a70*/  R2UR UR4, R36 ;  /* 0x00000000240472ca */ /* 0x000fe400000e0000 */
[----:B------:R-:W-:Y:S02]  /*78a80*/  R2UR UR5, R37 ;  /* 0x00000000250572ca */ /* 0x000fe400000e0000 */
[----:B------:R-:W-:-:S05]  /*78a90*/  IADD3 R8, P0, PT, R8, R11, RZ ;  /* 0x0000000b08087210 */ /* 0x000fca0007f1e0ff */
[----:B------:R-:W-:-:S06]  /*78aa0*/  IMAD.X R9, RZ, RZ, R9, P0 ;  /* 0x000000ffff097224 */ /* 0x000fcc00000e0609 */
[----:B------:R3:W-:Y:S02]  /*78ab0*/  ST.E desc[UR4][R8.64+0x20], RZ ;  /* 0x000020ff08007985 */ /* 0x0007e4000c101904 */
.L_x_2321:
[----:B------:R-:W-:Y:S05]  /*78ac0*/  BSYNC B4 ;  /* 0x0000000000047941 */ /* 0x000fea0003800000 */
.L_x_2309:
[----:B------:R-:W-:Y:S02]  /*78ad0*/  VIADD R18, R18, 0x2 ;  /* 0x0000000212127836 */ /* 0x000fe40000000000 */
[----:B------:R-:W-:Y:S01]  /*78ae0*/  VIADD R17, R17, 0x8 ;  /* 0x0000000811117836 */ /* 0x000fe20000000000 */
[----:B------:R-:W-:Y:S06]  /*78af0*/  @P2 BRA `(.L_x_2322) ;  /* 0xffffffec004c2947 */ /* 0x000fec000383ffff */
.L_x_2296:
[----:B------:R-:W-:Y:S05]  /*78b00*/  BSYNC B1 ;  /* 0x0000000000017941 */ /* 0x000fea0003800000 */
.L_x_2295:
        /* <DEDUP_REMOVED lines=25> */
.L_x_2329:
[----:B------:R-:W0:Y:S02]  /*78ca0*/  LDS.64 R12, [R9+0x8] ;  /* 0x00000800090c7984 */ /* 0x000e240000000a00 */
[----:B0-----:R-:W-:-:S05]  /*78cb0*/  IADD3 R14, P0, PT, R12, 0x30, RZ ;  /* 0x000000300c0e7810 */ /* 0x001fca0007f1e0ff */
[----:B------:R-:W-:-:S07]  /*78cc0*/  IMAD.X R15, RZ, RZ, R13, P0 ;  /* 0x000000ffff0f7224 */ /* 0x000fce00000e060d */
[----:B------:R-:W0:Y:S02]  /*78cd0*/  ATOMS.CAST.SPIN.64 P0, [R9+0x8], R12, R14 ;  /* 0x0000080c0900758d */ /* 0x000e24000180040e */
[----:B0-----:R-:W-:Y:S05]  /*78ce0*/  @!P0 BRA `(.L_x_2329) ;  /* 0xfffffffc00ec8947 */ /* 0x001fea000383ffff */
[----:B------:R-:W-:Y:S05]  /*78cf0*/  BSYNC B5 ;  /* 0x0000000000057941 */ /* 0x000fea0003800000 */
.L_x_2328:
[----:B------:R-:W-:Y:S05]  /*78d00*/  BRA `(.L_x_2326) ;  /* 0x0000000000187947 */ /* 0x000fea0003800000 */
.L_x_2327:
[----:B------:R-:W-:Y:S02]  /*78d10*/  R2UR UR4, R36 ;  /* 0x00000000240472ca */ /* 0x000fe400000e0000 */
[----:B------:R-:W-:-:S13]  /*78d20*/  R2UR UR5, R37 ;  /* 0x00000000250572ca */ /* 0x000fda00000e0000 */
[----:B------:R-:W2:Y:S02]  /*78d30*/  LD.E.64 R12, desc[UR4][R30.64+0x8] ;  /* 0x000008041e0c7980 */ /* 0x000ea4000c101b00 */
[----:B--2---:R-:W-:-:S05]  /*78d40*/  IADD3 R8, P0, PT, R12, 0x30, RZ ;  /* 0x000000300c087810 */ /* 0x004fca0007f1e0ff */
[----:B------:R-:W-:-:S05]  /*78d50*/  IMAD.X R9, RZ, RZ, R13, P0 ;  /* 0x000000ffff097224 */ /* 0x000fca00000e060d */
[----:B------:R0:W-:Y:S03]  /*78d60*/  ST.E.64 desc[UR4][R30.64+0x8], R8 ;  /* 0x000008081e007985 */ /* 0x0001e6000c101b04 */
.L_x_2326:
[----:B------:R-:W-:Y:S05]  /*78d70*/  BSYNC B4 ;  /* 0x0000000000047941 */ /* 0x000fea0003800000 */
.L_x_2325:
        /* <DEDUP_REMOVED lines=51> */
.L_x_2331:
[----:B------:R-:W-:Y:S01]  /*790b0*/  R2UR UR4, R36 ;  /* 0x00000000240472ca */ /* 0x000fe200000e0000 */
[----:B------:R-:W-:Y:S01]  /*790c0*/  IMAD.MOV.U32 R9, RZ, RZ, 0x5272 ;  /* 0x00005272ff097424 */ /* 0x000fe200078e00ff */
[----:B------:R-:W-:Y:S01]  /*790d0*/  R2UR UR5, R37 ;  /* 0x00000000250572ca */ /* 0x000fe200000e0000 */
[----:B------:R-:W-:Y:S01]  /*790e0*/  IMAD.MOV.U32 R13, RZ, RZ, -0x1 ;  /* 0xffffffffff0d7424 */ /* 0x000fe200078e00ff */
[----:B------:R-:W-:-:S11]  /*790f0*/  PLOP3.LUT P0, PT, PT, PT, PT, 0x8, 0x80 ;  /* 0x000000000080781c */ /* 0x000fd60003f0e170 */
[----:B------:R0:W-:Y:S02]  /*79100*/  ST.E desc[UR4][R28.64], R9 ;  /* 0x000000091c007985 */ /* 0x0001e4000c101904 */
.L_x_2332:
[----:B------:R-:W-:Y:S05]  /*79110*/  BSYNC B4 ;  /* 0x0000000000047941 */ /* 0x000fea0003800000 */
.L_x_2330:
        /* <DEDUP_REMOVED lines=39> */
.L_x_2334:
[----:B------:R-:W-:Y:S05]  /*79390*/  BSYNC B4 ;  /* 0x0000000000047941 */ /* 0x000fea0003800000 */
.L_x_2333:
[----:B------:R-:W-:Y:S02]  /*793a0*/  R2UR UR4, R36 ;  /* 0x00000000240472ca */ /* 0x000fe400000e0000 */
[----:B------:R-:W-:-:S13]  /*793b0*/  R2UR UR5, R37 ;  /* 0x00000000250572ca */ /* 0x000fda00000e0000 */
[----:B------:R3:W-:Y:S01]  /*793c0*/  ST.E desc[UR4][R28.64], R11 ;  /* 0x0000000b1c007985 */ /* 0x0007e2000c101904 */
[----:B------:R-:W-:Y:S05]  /*793d0*/  BRA `(.L_x_2323) ;  /* 0x0000000000147947 */ /* 0x000fea0003800000 */
.L_x_2324:
[----:B------:R-:W-:Y:S02]  /*793e0*/  R2UR UR4, R36 ;  /* 0x00000000240472ca */ /* 0x000fe400000e0000 */
[----:B------:R-:W-:Y:S02]  /*793f0*/  R2UR UR5, R37 ;  /* 0x00000000250572ca */ /* 0x000fe400000e0000 */
[----:B------:R-:W-:-:S05]  /*79400*/  LEA R8, P0, R6, R8, 0x2 ;  /* 0x0000000806087211 */ /* 0x000fca00078010ff */
[----:B------:R-:W-:-:S06]  /*79410*/  IMAD.X R9, RZ, RZ, R9, P0 ;  /* 0x000000ffff097224 */ /* 0x000fcc00000e0609 */
[----:B------:R4:W-:Y:S02]  /*79420*/  ST.E desc[UR4][R8.64+0x20], RZ ;  /* 0x000020ff08007985 */ /* 0x0009e4000c101904 */
.L_x_2323:
[----:B------:R-:W-:Y:S05]  /*79430*/  BSYNC B1 ;  /* 0x0000000000017941 */ /* 0x000fea0003800000 */
.L_x_2293:
[----:B------:R-:W-:-:S13]  /*79440*/  ISETP.GE.AND P0, PT, R2, 0x1, PT ;  /* 0x000000010200780c */ /* 0x000fda0003f06270 */
[----:B------:R-:W-:Y:S05]  /*79450*/  @!P0 BREAK B2 ;  /* 0x0000000000028942 */ /* 0x000fea0003800000 */
[----:B------:R-:W-:Y:S05]  /*79460*/  @!P0 BRA `(.L_x_2294) ;  /* 0x0000001000f08947 */ /* 0x000fea0003800000 */
[----:B------:R-:W-:Y:S05]  /*79470*/  BSYNC B2 ;  /* 0x0000000000027941 */ /* 0x000fea0003800000 */
.L_x_2292:
[----:B------:R-:W-:Y:S01]  /*79480*/  IMAD.MOV R6, RZ, RZ, -R2 ;  /* 0x000000ffff067224 */ /* 0x000fe200078e0a02 */
[----:B------:R-:W-:-:S07]  /*79490*/  CS2R R12, SRZ ;  /* 0x00000000000c7805 */ /* 0x000fce000001ff00 */
.L_x_2359:
        /* <DEDUP_REMOVED lines=35> */
.L_x_2342:
[----:B------:R-:W0:Y:S02]  /*796d0*/  LDS.64 R32, [R9+0x8] ;  /* 0x0000080009207984 */ /* 0x000e240000000a00 */
[----:B0-----:R-:W-:-:S05]  /*796e0*/  IADD3 R34, P0, PT, R32, 0x30, RZ ;  /* 0x0000003020227810 */ /* 0x001fca0007f1e0ff */
[----:B------:R-:W-:-:S07]  /*796f0*/  IMAD.X R35, RZ, RZ, R33, P0 ;  /* 0x000000ffff237224 */ /* 0x000fce00000e0621 */
[----:B------:R-:W0:Y:S02]  /*79700*/  ATOMS.CAST.SPIN.64 P0, [R9+0x8], R32, R34 ;  /* 0x000008200900758d */ /* 0x000e240001800422 */
[----:B0-----:R-:W-:Y:S05]  /*79710*/  @!P0 BRA `(.L_x_2342) ;  /* 0xfffffffc00ec8947 */ /* 0x001fea000383ffff */
[----:B------:R-:W-:Y:S05]  /*79720*/  BSYNC B4 ;  /* 0x0000000000047941 */ /* 0x000fea0003800000 */
.L_x_2341:
[----:B------:R-:W-:Y:S05]  /*79730*/  BRA `(.L_x_2339) ;  /* 0x0000000000187947 */ /* 0x000fea0003800000 */
.L_x_2340:
[----:B------:R-:W-:Y:S02]  /*79740*/  R2UR UR4, R36 ;  /* 0x00000000240472ca */ /* 0x000fe400000e0000 */
[----:B------:R-:W-:-:S13]  /*79750*/  R2UR UR5, R37 ;  /* 0x00000000250572ca */ /* 0x000fda00000e0000 */
[----:B------:R-:W2:Y:S02]  /*79760*/  LD.E.64 R32, desc[UR4][R30.64+0x8] ;  /* 0x000008041e207980 */ /* 0x000ea4000c101b00 */
[----:B--2---:R-:W-:-:S05]  /*79770*/  IADD3 R8, P0, PT, R32, 0x30, RZ ;  /* 0x0000003020087810 */ /* 0x004fca0007f1e0ff */
[----:B------:R-:W-:-:S05]  /*79780*/  IMAD.X R9, RZ, RZ, R33, P0 ;  /* 0x000000ffff097224 */ /* 0x000fca00000e0621 */
[----:B------:R0:W-:Y:S03]  /*79790*/  ST.E.64 desc[UR4][R30.64+0x8], R8 ;  /* 0x000008081e007985 */ /* 0x0001e6000c101b04 */
.L_x_2339:
[----:B------:R-:W-:Y:S05]  /*797a0*/  BSYNC B2 ;  /* 0x0000000000027941 */ /* 0x000fea0003800000 */
.L_x_2338:
        /* <DEDUP_REMOVED lines=54> */
.L_x_2344:
[----:B------:R-:W-:Y:S05]  /*79b10*/  BSYNC B2 ;  /* 0x0000000000027941 */ /* 0x000fea0003800000 */
.L_x_2343:
        /* <DEDUP_REMOVED lines=40> */
.L_x_2346:
[----:B------:R-:W-:Y:S05]  /*79da0*/  BSYNC B2 ;  /* 0x0000000000027941 */ /* 0x000fea0003800000 */
.L_x_2345:
[----:B------:R-:W-:Y:S02]  /*79db0*/  R2UR UR4, R36 ;  /* 0x00000000240472ca */ /* 0x000fe400000e0000 */
[----:B------:R-:W-:Y:S02]  /*79dc0*/  R2UR UR5, R37 ;  /* 0x00000000250572ca */ /* 0x000fe400000e0000 */
[----:B------:R-:W-:-:S11]  /*79dd0*/  PRMT R15, RZ, 0x7610, R15 ;  /* 0x00007610ff0f7816 */ /* 0x000fd6000000000f */
[----:B------:R4:W-:Y:S01]  /*79de0*/  ST.E desc[UR4][R28.64], R11 ;  /* 0x0000000b1c007985 */ /* 0x0009e2000c101904 */
[----:B------:R-:W-:Y:S05]  /*79df0*/  BRA `(.L_x_2336) ;  /* 0x0000000000147947 */ /* 0x000fea0003800000 */
.L_x_2337:
[----:B------:R-:W-:Y:S02]  /*79e00*/  R2UR UR4, R36 ;  /* 0x00000000240472ca */ /* 0x000fe400000e0000 */
[----:B------:R-:W-:Y:S02]  /*79e10*/  R2UR UR5, R37 ;  /* 0x00000000250572ca */ /* 0x000fe400000e0000 */
[----:B------:R-:W-:-:S05]  /*79e20*/  IADD3 R8, P0, PT, R8, R12, RZ ;  /* 0x0000000c08087210 */ /* 0x000fca0007f1e0ff */
[----:B------:R-:W-:-:S06]  /*79e30*/  IMAD.X R9, RZ, RZ, R9, P0 ;  /* 0x000000ffff097224 */ /* 0x000fcc00000e0609 */
[----:B------:R1:W5:Y:S02]  /*79e40*/  LD.E.U8 R15, desc[UR4][R8.64+0x20] ;  /* 0x00002004080f7980 */ /* 0x000364000c101100 */
.L_x_2336:
[----:B------:R-:W-:Y:S05]  /*79e50*/  BSYNC B1 ;  /* 0x0000000000017941 */ /* 0x000fea0003800000 */
.L_x_2335:
        /* <DEDUP_REMOVED lines=31> */
.L_x_2354:
[----:B------:R-:W0:Y:S02]  /*7a050*/  LDS.64 R32, [R9+0x8] ;  /* 0x0000080009207984 */ /* 0x000e240000000a00 */
[----:B0-----:R-:W-:-:S05]  /*7a060*/  IADD3 R34, P0, PT, R32, 0x30, RZ ;  /* 0x0000003020227810 */ /* 0x001fca0007f1e0ff */
[----:B------:R-:W-:-:S07]  /*7a070*/  IMAD.X R35, RZ, RZ, R33, P0 ;  /* 0x000000ffff237224 */ /* 0x000fce00000e0621 */
[----:B------:R-:W0:Y:S02]  /*7a080*/  ATOMS.CAST.SPIN.64 P0, [R9+0x8], R32, R34 ;  /* 0x000008200900758d */ /* 0x000e240001800422 */
[----:B0-----:R-:W-:Y:S05]  /*7a090*/  @!P0 BRA `(.L_x_2354) ;  /* 0xfffffffc00ec8947 */ /* 0x001fea000383ffff */
[----:B------:R-:W-:Y:S05]  /*7a0a0*/  BSYNC B4 ;  /* 0x0000000000047941 */ /* 0x000fea0003800000 */
.L_x_2353:
[----:B------:R-:W-:Y:S05]  /*7a0b0*/  BRA `(.L_x_2351) ;  /* 0x0000000000187947 */ /* 0x000fea0003800000 */
.L_x_2352:
[----:B------:R-:W-:Y:S02]  /*7a0c0*/  R2UR UR4, R36 ;  /* 0x00000000240472ca */ /* 0x000fe400000e0000 */
[----:B------:R-:W-:-:S13]  /*7a0d0*/  R2UR UR5, R37 ;  /* 0x00000000250572ca */ /* 0x000fda00000e0000 */
[----:B------:R-:W2:Y:S02]  /*7a0e0*/  LD.E.64 R32, desc[UR4][R30.64+0x8] ;  /* 0x000008041e207980 */ /* 0x000ea4000c101b00 */
[----:B--2---:R-:W-:-:S05]  /*7a0f0*/  IADD3 R8, P0, PT, R32, 0x30, RZ ;  /* 0x0000003020087810 */ /* 0x004fca0007f1e0ff */
[----:B------:R-:W-:-:S05]  /*7a100*/  IMAD.X R9, RZ, RZ, R33, P0 ;  /* 0x000000ffff097224 */ /* 0x000fca00000e0621 */
[----:B------:R0:W-:Y:S03]  /*7a110*/  ST.E.64 desc[UR4][R30.64+0x8], R8 ;  /* 0x000008081e007985 */ /* 0x0001e6000c101b04 */
.L_x_2351:
[----:B------:R-:W-:Y:S05]  /*7a120*/  BSYNC B2 ;  /* 0x0000000000027941 */ /* 0x000fea0003800000 */
.L_x_2350:
        /* <DEDUP_REMOVED lines=54> */
.L_x_2356:
[----:B------:R-:W-:Y:S05]  /*7a490*/  BSYNC B2 ;  /* 0x0000000000027941 */ /* 0x000fea0003800000 */
.L_x_2355:
        /* <DEDUP_REMOVED lines=40> */
.L_x_2358:
[----:B------:R-:W-:Y:S05]  /*7a720*/  BSYNC B2 ;  /* 0x0000000000027941 */ /* 0x000fea0003800000 */
.L_x_2357:
[----:B------:R-:W-:Y:S02]  /*7a730*/  R2UR UR4, R36 ;  /* 0x00000000240472ca */ /* 0x000fe400000e0000 */
[----:B------:R-:W-:-:S13]  /*7a740*/  R2UR UR5, R37 ;  /* 0x00000000250572ca */ /* 0x000fda00000e0000 */
[----:B------:R2:W-:Y:S01]  /*7a750*/  ST.E desc[UR4][R28.64], R11 ;  /* 0x0000000b1c007985 */ /* 0x0005e2000c101904 */
[----:B------:R-:W-:Y:S05]  /*7a760*/  BRA `(.L_x_2348) ;  /* 0x0000000000207947 */ /* 0x000fea0003800000 */
.L_x_2349:
        /* <DEDUP_REMOVED lines=8> */
.L_x_2348:
[----:B------:R-:W-:Y:S05]  /*7a7f0*/  BSYNC B1 ;  /* 0x0000000000017941 */ /* 0x000fea0003800000 */
.L_x_2347:
[----:B------:R-:W-:Y:S02]  /*7a800*/  VIADD R13, R13, 0x1 ;  /* 0x000000010d0d7836 */ /* 0x000fe40000000000 */
[----:B------:R-:W-:Y:S01]  /*7a810*/  VIADD R12, R12, 0x4 ;  /* 0x000000040c0c7836 */ /* 0x000fe20000000000 */
[----:B------:R-:W-:Y:S06]  /*7a820*/  @P2 BRA `(.L_x_2359) ;  /* 0xffffffec001c2947 */ /* 0x000fec000383ffff */
.L_x_2294:
[----:B------:R-:W-:Y:S05]  /*7a830*/  BSYNC B3 ;  /* 0x0000000000037941 */ /* 0x000fea0003800000 */
.L_x_2291:
        /* <DEDUP_REMOVED lines=15> */
.L_x_2285:
[----:B------:R-:W-:Y:S05]  /*7a930*/  BSYNC B0 ;  /* 0x0000000000007941 */ /* 0x000fea0003800000 */
.L_x_2284:
[----:B------:R-:W-:Y:S01]  /*7a940*/  R2UR UR4, R36 ;  /* 0x00000000240472ca */ /* 0x000fe200000e0000 */
[----:B------:R-:W-:Y:S01]  /*7a950*/  IMAD.MOV.U32 R8, RZ, RZ, 0x30 ;  /* 0x00000030ff087424 */ /* 0x000fe200078e00ff */
[----:B------:R-:W-:Y:S01]  /*7a960*/  R2UR UR5, R37 ;  /* 0x00000000250572ca */ /* 0x000fe200000e0000 */
[----:B------:R-:W-:Y:S01]  /*7a970*/  IMAD.MOV.U32 R9, RZ, RZ, 0x0 ;  /* 0x00000000ff097424 */ /* 0x000fe200078e00ff */
[----:B0-----:R0:W2:Y:S11]  /*7a980*/  LDS.64 R6, [R16+0x8] ;  /* 0x0000080010067984 */ /* 0x0010b60000000a00 */
[----:B------:R3:W4:Y:S01]  /*7a990*/  ATOM.E.ADD.64.STRONG.GPU P0, R8, desc[UR4][R30.64+0x8], R8 ;  /* 0x800008081e08798a */ /* 0x000722000810f504 */
[----:B------:R-:W-:Y:S01]  /*7a9a0*/  BSSY B0, `(.L_x_2360) ;  /* 0x0000018000007945 */ /* 0x000fe20003800000 */
[----:B----4-:R-:W-:-:S02]  /*7a9b0*/  IMAD.MOV.U32 R10, RZ, RZ, R8 ;  /* 0x000000ffff0a7224 */ /* 0x010fc400078e0008 */
[----:B------:R-:W-:Y:S01]  /*7a9c0*/  IMAD.MOV.U32 R11, RZ, RZ, R9 ;  /* 0x000000ffff0b7224 */ /* 0x000fe200078e0009 */
[----:B0-23--:R-:W-:Y:S06]  /*7a9d0*/  @P0 BRA `(.L_x_2361) ;  /* 0x0000000000500947 */ /* 0x00dfec0003800000 */
[----:B------:R-:W0:Y:S02]  /*7a9e0*/  QSPC.E.S P0, RZ, [R30+0x8] ;  /* 0x000008001eff73aa */ /* 0x000e240000000500 */
[----:B0-----:R-:W-:Y:S05]  /*7a9f0*/  @!P0 BRA `(.L_x_2362) ;  /* 0x0000000000308947 */ /* 0x001fea0003800000 */
[----:B------:R-:W-:Y:S01]  /*7aa00*/  IMAD.MOV.U32 R8, RZ, RZ, R30 ;  /* 0x000000ffff087224 */ /* 0x000fe200078e001e */
[----:B------:R-:W-:Y:S04]  /*7aa10*/  BSSY B1, `(.L_x_2363) ;  /* 0x0000007000017945 */ /* 0x000fe80003800000 */
[----:B------:R-:W-:-:S07]  /*7aa20*/  MOV R5, R8 ;  /* 0x0000000800057202 */ /* 0x000fce0000000f00 */
.L_x_2364:
[----:B------:R-:W0:Y:S02]  /*7aa30*/  LDS.64 R8, [R5+0x8] ;  /* 0x0000080005087984 */ /* 0x000e240000000a00 */
[----:B0-----:R-:W-:-:S05]  /*7aa40*/  IADD3 R10, P0, PT, R8, 0x30, RZ ;  /* 0x00000030080a7810 */ /* 0x001fca0007f1e0ff */
[----:B------:R-:W-:-:S07]  /*7aa50*/  IMAD.X R11, RZ, RZ, R9, P0 ;  /* 0x000000ffff0b7224 */ /* 0x000fce00000e0609 */
[----:B------:R-:W0:Y:S02]  /*7aa60*/  ATOMS.CAST.SPIN.64 P0, [R5+0x8], R8, R10 ;  /* 0x000008080500758d */ /* 0x000e24000180040a */
[----:B0-----:R-:W-:Y:S05]  /*7aa70*/  @!P0 BRA `(.L_x_2364) ;  /* 0xfffffffc00ec8947 */ /* 0x001fea000383ffff */
[----:B------:R-:W-:Y:S05]  /*7aa80*/  BSYNC B1 ;  /* 0x0000000000017941 */ /* 0x000fea0003800000 */
.L_x_2363:
[----:B------:R-:W-:Y:S02]  /*7aa90*/  IMAD.MOV.U32 R10, RZ, RZ, R8 ;  /* 0x000000ffff0a7224 */ /* 0x000fe400078e0008 */
[----:B------:R-:W-:Y:S01]  /*7aaa0*/  IMAD.MOV.U32 R11, RZ, RZ, R9 ;  /* 0x000000ffff0b7224 */ /* 0x000fe200078e0009 */
[----:B------:R-:W-:Y:S06]  /*7aab0*/  BRA `(.L_x_2361) ;  /* 0x0000000000187947 */ /* 0x000fec0003800000 */
.L_x_2362:
[----:B------:R-:W-:Y:S02]  /*7aac0*/  R2UR UR4, R36 ;  /* 0x00000000240472ca */ /* 0x000fe400000e0000 */
[----:B------:R-:W-:-:S13]  /*7aad0*/  R2UR UR5, R37 ;  /* 0x00000000250572ca */ /* 0x000fda00000e0000 */
[----:B------:R-:W2:Y:S02]  /*7aae0*/  LD.E.64 R10, desc[UR4][R30.64+0x8] ;  /* 0x000008041e0a7980 */ /* 0x000ea4000c101b00 */
[----:B--2---:R-:W-:-:S05]  /*7aaf0*/  IADD3 R8, P0, PT, R10, 0x30, RZ ;  /* 0x000000300a087810 */ /* 0x004fca0007f1e0ff */
[----:B------:R-:W-:-:S05]  /*7ab00*/  IMAD.X R9, RZ, RZ, R11, P0 ;  /* 0x000000ffff097224 */ /* 0x000fca00000e060b */
[----:B------:R0:W-:Y:S03]  /*7ab10*/  ST.E.64 desc[UR4][R30.64+0x8], R8 ;  /* 0x000008081e007985 */ /* 0x0001e6000c101b04 */
.L_x_2361:
[----:B------:R-:W-:Y:S05]  /*7ab20*/  BSYNC B0 ;  /* 0x0000000000007941 */ /* 0x000fea0003800000 */
.L_x_2360:
[C---:B------:R-:W-:Y:S01]  /*7ab30*/  IADD3 R5, P0, PT, R10.reuse, 0x38, RZ ;  /* 0x000000380a057810 */ /* 0x040fe20007f1e0ff */
        /* <DEDUP_REMOVED lines=12> */
[----:B------:R-:W3:Y:S01]  /*7ac00*/  LDS.64 R6, [R16] ;  /* 0x0000000010067984 */ /* 0x000ee20000000a00 */
[----:B------:R-:W-:Y:S01]  /*7ac10*/  ISETP.NE.AND P2, PT, R0, -0x1, PT ;  /* 0xffffffff0000780c */ /* 0x000fe20003f45270 */
[----:B------:R-:W-:Y:S01]  /*7ac20*/  IMAD.MOV.U32 R2, RZ, RZ, 0x1 ;  /* 0x00000001ff027424 */ /* 0x000fe200078e00ff */
[----:B-----5:R-:W-:Y:S01]  /*7ac30*/  SHF.R.S64 R15, RZ, 0x1c, R17 ;  /* 0x0000001cff0f7819 */ /* 0x020fe20000001011 */
[----:B--2---:R-:W-:Y:S01]  /*7ac40*/  IMAD.MOV.U32 R5, RZ, RZ, 0x4205 ;  /* 0x00004205ff057424 */ /* 0x004fe200078e00ff */
[C---:B------:R-:W-:Y:S01]  /*7ac50*/  R2UR UR8, R36.reuse ;  /* 0x00000000240872ca */ /* 0x040fe200000e0000 */
[----:B------:R-:W-:Y:S01]  /*7ac60*/  IMAD.MOV.U32 R11, RZ, RZ, 0x2c ;  /* 0x0000002cff0b7424 */ /* 0x000fe200078e00ff */
[C---:B------:R-:W-:Y:S01]  /*7ac70*/  R2UR UR9, R37.reuse ;  /* 0x00000000250972ca */ /* 0x040fe200000e0000 */
[----:B-1----:R-:W-:Y:S01]  /*7ac80*/  IMAD.MOV.U32 R13, RZ, RZ, -0x1 ;  /* 0xffffffffff0d7424 */ /* 0x002fe200078e00ff */
        /* <DEDUP_REMOVED lines=14> */
[----:B---3--:R-:W-:-:S05]  /*7ad70*/  IADD3 R6, P1, PT, R6, R15, RZ ;  /* 0x0000000f06067210 */ /* 0x008fca0007f3e0ff */
[----:B------:R-:W-:-:S05]  /*7ad80*/  IMAD.X R7, R7, 0x1, R27, P1 ;  /* 0x0000000107077824 */ /* 0x000fca00008e061b */
[----:B------:R1:W-:Y:S04]  /*7ad90*/  ST.E desc[UR8][R6.64+0x4], R5 ;  /* 0x0000040506007985 */ /* 0x0003e8000c101908 */
[----:B------:R-:W-:Y:S04]  /*7ada0*/  ST.E desc[UR12][R6.64+0x8], R11 ;  /* 0x0000080b06007985 */ /* 0x000fe8000c10190c */
[----:B------:R-:W-:Y:S04]  /*7adb0*/  ST.E desc[UR14][R6.64+0x10], R13 ;  /* 0x0000100d06007985 */ /* 0x000fe8000c10190e */
[----:B------:R-:W-:Y:S01]  /*7adc0*/  ST.E.U8 desc[UR10][R6.64+0x3], R2 ;  /* 0x0000030206007985 */ /* 0x000fe2000c10110a */
[----:B-1----:R-:W-:-:S03]  /*7add0*/  @!P2 IMAD.MOV.U32 R5, RZ, RZ, RZ ;  /* 0x000000ffff05a224 */ /* 0x002fc600078e00ff */
[----:B------:R-:W-:Y:S01]  /*7ade0*/  ST.E.U8 desc[UR4][R6.64], RZ ;  /* 0x000000ff06007985 */ /* 0x000fe2000c101104 */
[----:B------:R-:W-:Y:S02]  /*7adf0*/  @P2 R2UR UR4, R36 ;  /* 0x00000000240422ca */ /* 0x000fe400000e0000 */
[----:B------:R-:W-:Y:S01]  /*7ae00*/  @P2 R2UR UR5, R37 ;  /* 0x00000000250522ca */ /* 0x000fe200000e0000 */
[----:B------:R-:W-:Y:S04]  /*7ae10*/  ST.E.U8 desc[UR6][R6.64+0x1], RZ ;  /* 0x000001ff06007985 */ /* 0x000fe8000c101106 */
[----:B------:R-:W-:Y:S04]  /*7ae20*/  @!P2 ST.E desc[UR16][R28.64], R33 ;  /* 0x000000211c00a985 */ /* 0x000fe8000c101910 */
[----:B0-----:R-:W-:Y:S04]  /*7ae30*/  @!P2 LDS.64 R8, [R16] ;  /* 0x000000001008a984 */ /* 0x001fe80000000a00 */
        /* <DEDUP_REMOVED lines=16> */
.L_x_2366:
[----:B------:R-:W-:Y:S05]  /*7af40*/  BSYNC B0 ;  /* 0x0000000000007941 */ /* 0x000fea0003800000 */
.L_x_2365:
[----:B------:R-:W-:Y:S01]  /*7af50*/  @!P0 IMAD.MOV.U32 R17, RZ, RZ, -0x1 ;  /* 0xffffffffff118424 */ /* 0x000fe200078e00ff */
[----:B------:R-:W-:Y:S06]  /*7af60*/  @!P1 BRA `(.L_x_1863) ;  /* 0x000007c000d09947 */ /* 0x000fec0003800000 */
[----:B--2---:R-:W2:Y:S01]  /*7af70*/  LDS.64 R4, [R16] ;  /* 0x0000000010047984 */ /* 0x004ea20000000a00 */
[----:B------:R-:W-:Y:S02]  /*7af80*/  R2UR UR4, R36 ;  /* 0x00000000240472ca */ /* 0x000fe400000e0000 */
[----:B------:R-:W-:Y:S01]  /*7af90*/  R2UR UR5, R37 ;  /* 0x00000000250572ca */ /* 0x000fe200000e0000 */
[----:B--2---:R-:W-:-:S12]  /*7afa0*/  IMAD.WIDE R4, R3, 0x10, R4 ;  /* 0x0000001003047825 */ /* 0x004fd800078e0204 */
[----:B------:R-:W2:Y:S01]  /*7afb0*/  LD.E R0, desc[UR4][R4.64+0x4] ;  /* 0x0000040404007980 */ /* 0x000ea2000c101900 */
[----:B------:R-:W-:Y:S01]  /*7afc0*/  BSSY B0, `(.L_x_2367) ;  /* 0x00000d2000007945 */ /* 0x000fe20003800000 */
[----:B0-----:R-:W-:Y:S01]  /*7afd0*/  IMAD.MOV.U32 R9, RZ, RZ, RZ ;  /* 0x000000ffff097224 */ /* 0x001fe200078e00ff */
[----:B--2---:R-:W-:-:S13]  /*7afe0*/  ISETP.NE.AND P0, PT, R0, 0xb5a, PT ;  /* 0x00000b5a0000780c */ /* 0x004fda0003f05270 */
[----:B------:R-:W-:Y:S05]  /*7aff0*/  @!P0 BRA `(.L_x_2368) ;  /* 0x0000000000148947 */ /* 0x000fea0003800000 */
[----:B------:R-:W-:Y:S01]  /*7b000*/  ISETP.NE.AND P0, PT, R0, 0x1, PT ;  /* 0x000000010000780c */ /* 0x000fe20003f05270 */
[----:B-1----:R-:W-:-:S12]  /*7b010*/  IMAD.MOV.U32 R12, RZ, RZ, -0x1 ;  /* 0xffffffffff0c7424 */ /* 0x002fd800078e00ff */
[----:B------:R-:W-:Y:S05]  /*7b020*/  @P0 BRA `(.L_x_2369) ;  /* 0x0000000c002c0947 */ /* 0x000fea0003800000 */
[----:B------:R-:W-:Y:S01]  /*7b030*/  IMAD.MOV.U32 R12, RZ, RZ, R3 ;  /* 0x000000ffff0c7224 */ /* 0x000fe200078e0003 */
[----:B------:R-:W-:Y:S06]  /*7b040*/  BRA `(.L_x_2369) ;  /* 0x0000000c00247947 */ /* 0x000fec0003800000 */
.L_x_2368:
[C---:B------:R-:W-:Y:S02]  /*7b050*/  R2UR UR6, R36.reuse ;  /* 0x00000000240672ca */ /* 0x040fe400000e0000 */
[C---:B------:R-:W-:Y:S02]  /*7b060*/  R2UR UR7, R37.reuse ;  /* 0x00000000250772ca */ /* 0x040fe400000e0000 */
[----:B------:R-:W-:Y:S02]  /*7b070*/  R2UR UR4, R36 ;  /* 0x00000000240472ca */ /* 0x000fe400000e0000 */
[----:B------:R-:W-:-:S09]  /*7b080*/  R2UR UR5, R37 ;  /* 0x00000000250572ca */ /* 0x000fd200000e0000 */
[----:B------:R-:W2:Y:S04]  /*7b090*/  LD.E R2, desc[UR6][R4.64+0x28] ;  /* 0x0000280604027980 */ /* 0x000ea8000c101900 */
[----:B-1----:R-:W3:Y:S01]  /*7b0a0*/  LD.E R12, desc[UR4][R4.64+0x2c] ;  /* 0x00002c04040c7980 */ /* 0x002ee2000c101900 */
        /* <DEDUP_REMOVED lines=11> */
[----:B-----5:R-:W-:Y:S02]  /*7b160*/  IMAD.MOV.U32 R15, RZ, RZ, RZ ;  /* 0x000000ffff0f7224 */ /* 0x020fe400078e00ff */
[----:B------:R-:W-:Y:S01]  /*7b170*/  IMAD.MOV.U32 R0, RZ, RZ, RZ ;  /* 0x000000ffff007224 */ /* 0x000fe200078e00ff */
[----:B0-2---:R-:W-:-:S13]  /*7b180*/  ISETP.NE.AND P2, PT, R13, -0x1, PT ;  /* 0xffffffff0d00780c */ /* 0x005fda0003f45270 */
.L_x_2383:
[----:B------:R-:W-:Y:S05]  /*7b190*/  YIELD ;  /* 0x0000000000007946 */ /* 0x000fea0003800000 */
[----:B------:R-:W-:Y:S01]  /*7b1a0*/  @!P2 R2UR UR4, R36 ;  /* 0x000000002404a2ca */ /* 0x000fe200000e0000 */
[----:B0-----:R-:W-:Y:S01]  /*7b1b0*/  @!P2 IMAD.MOV.U32 R7, RZ, RZ, 0x5368 ;  /* 0x00005368ff07a424 */ /* 0x001fe200078e00ff */
[----:B------:R-:W-:Y:S01]  /*7b1c0*/  @!P2 R2UR UR5, R37 ;  /* 0x000000002505a2ca */ /* 0x000fe200000e0000 */
[----:B------:R-:W-:Y:S01]  /*7b1d0*/  BSSY B2, `(.L_x_2371) ;  /* 0x000009a000027945 */ /* 0x000fe20003800000 */
[----:B------:R-:W-:Y:S01]  /*7b1e0*/  @!P2 PLOP3.LUT P0, PT, PT, PT, PT, 0x8, 0x80 ;  /* 0x000000000080a81c */ /* 0x000fe20003f0e170 */
[----:B--2---:R-:W-:-:S02]  /*7b1f0*/  @!P2 IMAD.MOV.U32 R9, RZ, RZ, 0x5368 ;  /* 0x00005368ff09a424 */ /* 0x004fc400078e00ff */
[----:B------:R-:W-:-:S08]  /*7b200*/  @!P2 IMAD.MOV.U32 R5, RZ, RZ, RZ ;  /* 0x000000ffff05a224 */ /* 0x000fd000078e00ff */
[----:B------:R0:W-:Y:S01]  /*7b210*/  @!P2 ST.E desc[UR4][R28.64], R7 ;  /* 0x000000071c00a985 */ /* 0x0001e2000c101904 */
[----:B-1----:R-:W-:Y:S05]  /*7b220*/  @!P2 BRA `(.L_x_2372) ;  /* 0x000000080050a947 */ /* 0x002fea0003800000 */
[----:B------:R-:W1:Y:S01]  /*7b230*/  S2R R5, SR_CgaCtaId ;  /* 0x0000000000057919 */ /* 0x000e620000008800 */
[----:B------:R-:W-:Y:S02]  /*7b240*/  MOV R4, 0x400 ;  /* 0x0000040000047802 */ /* 0x000fe40000000f00 */
[----:B------:R-:W-:Y:S02]  /*7b250*/  R2UR UR4, R36 ;  /* 0x00000000240472ca */ /* 0x000fe400000e0000 */
[----:B------:R-:W-:Y:S02]  /*7b260*/  R2UR UR5, R37 ;  /* 0x00000000250572ca */ /* 0x000fe400000e0000 */
[----:B-1----:R-:W-:-:S05]  /*7b270*/  LEA R12, R5, R4, 0x18 ;  /* 0x00000004050c7211 */ /* 0x002fca00078ec0ff */
[----:B0-----:R-:W0:Y:S02]  /*7b280*/  LDS.128 R4, [R12] ;  /* 0x000000000c047984 */ /* 0x001e240000000c00 */
        /* <DEDUP_REMOVED lines=19> */
.L_x_2378:
[----:B------:R-:W0:Y:S02]  /*7b3c0*/  LDS.64 R8, [R5+0x8] ;  /* 0x0000080005087984 */ /* 0x000e240000000a00 */
[----:B0-----:R-:W-:-:S05]  /*7b3d0*/  IADD3 R10, P0, PT, R8, 0x30, RZ ;  /* 0x00000030080a7810 */ /* 0x001fca0007f1e0ff */
[----:B------:R-:W-:-:S07]  /*7b3e0*/  IMAD.X R11, RZ, RZ, R9, P0 ;  /* 0x000000ffff0b7224 */ /* 0x000fce00000e0609 */
[----:B------:R-:W0:Y:S02]  /*7b3f0*/  ATOMS.CAST.SPIN.64 P0, [R5+0x8], R8, R10 ;  /* 0x000008080500758d */ /* 0x000e24000180040a */
[----:B0-----:R-:W-:Y:S05]  /*7b400*/  @!P0 BRA `(.L_x_2378) ;  /* 0xfffffffc00ec8947 */ /* 0x001fea000383ffff */
[----:B------:R-:W-:Y:S05]  /*7b410*/  BSYNC B4 ;  /* 0x0000000000047941 */ /* 0x000fea0003800000 */
.L_x_2377:
[----:B------:R-:W-:Y:S05]  /*7b420*/  BRA `(.L_x_2375) ;  /* 0x0000000000187947 */ /* 0x000fea0003800000 */
.L_x_2376:
[----:B------:R-:W-:Y:S02]  /*7b430*/  R2UR UR4, R36 ;  /* 0x00000000240472ca */ /* 0x000fe400000e0000 */
[----:B------:R-:W-:-:S13]  /*7b440*/  R2UR UR5, R37 ;  /* 0x00000000250572ca */ /* 0x000fda00000e0000 */
[----:B------:R-:W2:Y:S02]  /*7b450*/  LD.E.64 R8, desc[UR4][R30.64+0x8] ;  /* 0x000008041e087980 */ /* 0x000ea4000c101b00 */
[----:B--2---:R-:W-:-:S05]  /*7b460*/  IADD3 R4, P0, PT, R8, 0x30, RZ ;  /* 0x0000003008047810 */ /* 0x004fca0007f1e0ff */
[----:B------:R-:W-:-:S05]  /*7b470*/  IMAD.X R5, RZ, RZ, R9, P0 ;  /* 0x000000ffff057224 */ /* 0x000fca00000e0609 */
[----:B------:R0:W-:Y:S03]  /*7b480*/  ST.E.64 desc[UR4][R30.64+0x8], R4 ;  /* 0x000008041e007985 */ /* 0x0001e6000c101b04 */
.L_x_2375:
[----:B------:R-:W-:Y:S05]  /*7b490*/  BSYNC B3 ;  /* 0x0000000000037941 */ /* 0x000fea0003800000 */
.L_x_2374:
        /* <DEDUP_REMOVED lines=54> */
.L_x_2380:
[----:B------:R-:W-:Y:S05]  /*7b800*/  BSYNC B3 ;  /* 0x0000000000037941 */ /* 0x000fea0003800000 */
.L_x_2379:
        /* <DEDUP_REMOVED lines=40> */
.L_x_2382:
[----:B------:R-:W-:Y:S05]  /*7ba90*/  BSYNC B3 ;  /* 0x0000000000037941 */ /* 0x000fea0003800000 */
.L_x_2381:
[----:B------:R-:W-:Y:S01]  /*7baa0*/  R2UR UR4, R36 ;  /* 0x00000000240472ca */ /* 0x000fe200000e0000 */
[----:B01----:R-:W-:Y:S01]  /*7bab0*/  IMAD.MOV.U32 R5, RZ, RZ, RZ ;  /* 0x000000ffff057224 */ /* 0x003fe200078e00ff */
[----:B------:R-:W-:Y:S02]  /*7bac0*/  R2UR UR5, R37 ;  /* 0x00000000250572ca */ /* 0x000fe400000e0000 */
[----:B------:R-:W-:-:S11]  /*7bad0*/  ISETP.EQ.AND P0, PT, R9, RZ, PT ;  /* 0x000000ff0900720c */ /* 0x000fd60003f02270 */
[----:B------:R2:W-:Y:S01]  /*7bae0*/  ST.E desc[UR4][R28.64], R9 ;  /* 0x000000091c007985 */ /* 0x0005e2000c101904 */
[----:B------:R-:W-:Y:S05]  /*7baf0*/  BRA `(.L_x_2372) ;  /* 0x00000000001c7947 */ /* 0x000fea0003800000 */
.L_x_2373:
[----:B------:R-:W-:Y:S02]  /*7bb00*/  LEA R7, R14, 0x20, 0x2 ;  /* 0x000000200e077811 */ /* 0x000fe400078e10ff */
[----:B------:R-:W-:Y:S02]  /*7bb10*/  R2UR UR4, R36 ;  /* 0x00000000240472ca */ /* 0x000fe400000e0000 */
[----:B------:R-:W-:Y:S02]  /*7bb20*/  R2UR UR5, R37 ;  /* 0x00000000250572ca */ /* 0x000fe400000e0000 */
[----:B------:R-:W-:-:S05]  /*7bb30*/  IADD3 R4, P0, PT, R4, R7, RZ ;  /* 0x0000000704047210 */ /* 0x000fca0007f1e0ff */
[----:B------:R-:W-:-:S06]  /*7bb40*/  IMAD.X R5, RZ, RZ, R5, P0 ;  /* 0x000000ffff057224 */ /* 0x000fcc00000e0605 */
[----:B------:R1:W5:Y:S01]  /*7bb50*/  LD.E.S8 R5, desc[UR4][R4.64] ;  /* 0x0000000404057980 */ /* 0x000362000c101300 */
[----:B------:R-:W-:-:S13]  /*7bb60*/  PLOP3.LUT P0, PT, PT, PT, PT, 0x80, 0x8 ;  /* 0x000000000008781c */ /* 0x000fda0003f0f070 */
.L_x_2372:
[----:B------:R-:W-:Y:S05]  /*7bb70*/  BSYNC B2 ;  /* 0x0000000000027941 */ /* 0x000fea0003800000 */
.L_x_2371:
        /* <DEDUP_REMOVED lines=9> */
.L_x_2370:
[----:B------:R-:W3:Y:S01]  /*7bc10*/  S2UR UR5, SR_CgaCtaId ;  /* 0x00000000000579c3 */ /* 0x000ee20000008800 */
[----:B------:R-:W-:Y:S01]  /*7bc20*/  UMOV UR4, 0x400 ;  /* 0x0000040000047882 */ /* 0x000fe20000000000 */
[----:B------:R-:W-:Y:S02]  /*7bc30*/  R2UR UR6, R36 ;  /* 0x00000000240672ca */ /* 0x000fe400000e0000 */
[C---:B------:R-:W-:Y:S01]  /*7bc40*/  R2UR UR7, R37.reuse ;  /* 0x00000000250772ca */ /* 0x040fe200000e0000 */
[----:B---3--:R-:W-:Y:S01]  /*7bc50*/  ULEA UR4, UR5, UR4, 0x18 ;  /* 0x0000000405047291 */ /* 0x008fe2000f8ec0ff */
[----:B------:R-:W-:-:S08]  /*7bc60*/  R2UR UR5, R37 ;  /* 0x00000000250572ca */ /* 0x000fd000000e0000 */
[----:B-1----:R-:W1:Y:S01]  /*7bc70*/  LDS.64 R4, [UR4] ;  /* 0x00000004ff047984 */ /* 0x002e620008000a00 */
[----:B------:R-:W-:Y:S01]  /*7bc80*/  R2UR UR4, R36 ;  /* 0x00000000240472ca */ /* 0x000fe200000e0000 */
[----:B-1----:R-:W-:-:S12]  /*7bc90*/  IMAD.WIDE R4, R3, 0x10, R4 ;  /* 0x0000001003047825 */ /* 0x002fd800078e0204 */
[----:B------:R3:W-:Y:S04]  /*7bca0*/  ST.E desc[UR4][R4.64+0x2c], R0 ;  /* 0x00002c0004007985 */ /* 0x0007e8000c101904 */
[----:B--2---:R-:W2:Y:S02]  /*7bcb0*/  LD.E R9, desc[UR6][R28.64] ;  /* 0x000000061c097980 */ /* 0x004ea4000c101900 */
[----:B--2---:R-:W-:-:S04]  /*7bcc0*/  ISETP.NE.AND P0, PT, R9, RZ, PT ;  /* 0x000000ff0900720c */ /* 0x004fc80003f05270 */
[----:B---3--:R-:W-:-:S09]  /*7bcd0*/  SEL R12, R0, RZ, !P0 ;  /* 0x000000ff000c7207 */ /* 0x008fd20004000000 */
.L_x_2369:
[----:B------:R-:W-:Y:S05]  /*7bce0*/  BSYNC B0 ;  /* 0x0000000000007941 */ /* 0x000fea0003800000 */
.L_x_2367:
[----:B------:R-:W-:Y:S01]  /*7bcf0*/  ISETP.NE.AND P0, PT, R9, RZ, PT ;  /* 0x000000ff0900720c */ /* 0x000fe20003f05270 */
[----:B-1----:R-:W-:-:S12]  /*7bd00*/  IMAD.MOV.U32 R4, RZ, RZ, RZ ;  /* 0x000000ffff047224 */ /* 0x002fd800078e00ff */
[----:B------:R-:W-:Y:S05]  /*7bd10*/  @P0 BRA `(.L_x_1863) ;  /* 0x000007b400640947 */ /* 0x000fea0003800000 */
[----:B------:R-:W1:Y:S01]  /*7bd20*/  S2UR UR5, SR_CgaCtaId ;  /* 0x00000000000579c3 */ /* 0x000e620000008800 */
[----:B------:R-:W-:Y:S01]  /*7bd30*/  UMOV UR4, 0x400 ;  /* 0x0000040000047882 */ /* 0x000fe20000000000 */
[----:B------:R-:W-:Y:S01]  /*7bd40*/  R2UR UR6, R36 ;  /* 0x00000000240672ca */ /* 0x000fe200000e0000 */
[----:B------:R-:W-:Y:S01]  /*7bd50*/  IMAD.MOV.U32 R4, RZ, RZ, 0xa0 ;  /* 0x000000a0ff047424 */ /* 0x000fe200078e00ff */
[----:B------:R-:W-:Y:S01]  /*7bd60*/  R2UR UR7, R37 ;  /* 0x00000000250772ca */ /* 0x000fe200000e0000 */
[----:B-----5:R-:W-:Y:S01]  /*7bd70*/  IMAD.MOV.U32 R5, RZ, RZ, 0x0 ;  /* 0x00000000ff057424 */ /* 0x020fe200078e00ff */
[----:B-1----:R-:W-:-:S06]  /*7bd80*/  ULEA UR4, UR5, UR4, 0x18 ;  /* 0x0000000405047291 */ /* 0x002fcc000f8ec0ff */
[----:B------:R-:W-:-:S05]  /*7bd90*/  IMAD.U32 R14, RZ, RZ, UR4 ;  /* 0x00000004ff0e7e24 */ /* 0x000fca000f8e00ff */
[----:B------:R1:W3:Y:S04]  /*7bda0*/  LDS.64 R2, [R14+0x8] ;  /* 0x000008000e027984 */ /* 0x0002e80000000a00 */
[----:B------:R4:W2:Y:S01]  /*7bdb0*/  ATOM.E.ADD.64.STRONG.GPU P0, R4, desc[UR6][R30.64+0x8], R4 ;  /* 0x800008041e04798a */ /* 0x0008a2000810f506 */
[----:B------:R-:W-:Y:S01]  /*7bdc0*/  BSSY B0, `(.L_x_2384) ;  /* 0x0000018000007945 */ /* 0x000fe20003800000 */
[----:B--2---:R-:W-:Y:S02]  /*7bdd0*/  IMAD.MOV.U32 R6, RZ, RZ, R4 ;  /* 0x000000ffff067224 */ /* 0x004fe400078e0004 */
[----:B0-----:R-:W-:Y:S01]  /*7bde0*/  IMAD.MOV.U32 R7, RZ, RZ, R5 ;  /* 0x000000ffff077224 */ /* 0x001fe200078e0005 */
[----:B-1-34-:R-:W-:Y:S06]  /*7bdf0*/  @P0 BRA `(.L_x_2385) ;  /* 0x0000000000500947 */ /* 0x01afec0003800000 */
[----:B------:R-:W0:Y:S02]  /*7be00*/  QSPC.E.S P0, RZ, [R30+0x8] ;  /* 0x000008001eff73aa */ /* 0x000e240000000500 */
[----:B0-----:R-:W-:Y:S05]  /*7be10*/  @!P0 BRA `(.L_x_2386) ;  /* 0x0000000000308947 */ /* 0x001fea0003800000 */
[----:B------:R-:W-:Y:S01]  /*7be20*/  IMAD.MOV.U32 R4, RZ, RZ, R30 ;  /* 0x000000ffff047224 */ /* 0x000fe200078e001e */
[----:B------:R-:W-:Y:S04]  /*7be30*/  BSSY B1, `(.L_x_2387) ;  /* 0x0000007000017945 */ /* 0x000fe80003800000 */
[----:B------:R-:W-:-:S07]  /*7be40*/  MOV R9, R4 ;  /* 0x0000000400097202 */ /* 0x000fce0000000f00 */
.L_x_2388:
[----:B------:R-:W0:Y:S02]  /*7be50*/  LDS.64 R4, [R9+0x8] ;  /* 0x0000080009047984 */ /* 0x000e240000000a00 */
[----:B0-----:R-:W-:-:S05]  /*7be60*/  IADD3 R6, P0, PT, R4, 0xa0, RZ ;  /* 0x000000a004067810 */ /* 0x001fca0007f1e0ff */
[----:B------:R-:W-:-:S07]  /*7be70*/  IMAD.X R7, RZ, RZ, R5, P0 ;  /* 0x000000ffff077224 */ /* 0x000fce00000e0605 */
[----:B------:R-:W0:Y:S02]  /*7be80*/  ATOMS.CAST.SPIN.64 P0, [R9+0x8], R4, R6 ;  /* 0x000008040900758d */ /* 0x000e240001800406 */
[----:B0-----:R-:W-:Y:S05]  /*7be90*/  @!P0 BRA `(.L_x_2388) ;  /* 0xfffffffc00ec8947 */ /* 0x001fea000383ffff */
[----:B------:R-:W-:Y:S05]  /*7bea0*/  BSYNC B1 ;  /* 0x0000000000017941 */ /* 0x000fea0003800000 */
.L_x_2387:
[----:B------:R-:W-:Y:S02]  /*7beb0*/  IMAD.MOV.U32 R6, RZ, RZ, R4 ;  /* 0x000000ffff067224 */ /* 0x000fe400078e0004 */
[----:B------:R-:W-:Y:S01]  /*7bec0*/  IMAD.MOV.U32 R7, RZ, RZ, R5 ;  /* 0x000000ffff077224 */ /* 0x000fe200078e0005 */
[----:B------:R-:W-:Y:S06]  /*7bed0*/  BRA `(.L_x_2385) ;  /* 0x0000000000187947 */ /* 0x000fec0003800000 */
.L_x_2386:
[----:B------:R-:W-:Y:S02]  /*7bee0*/  R2UR UR4, R36 ;  /* 0x00000000240472ca */ /* 0x000fe400000e0000 */
[----:B------:R-:W-:-:S13]  /*7bef0*/  R2UR UR5, R37 ;  /* 0x00000000250572ca */ /* 0x000fda00000e0000 */
[----:B------:R-:W2:Y:S02]  /*7bf00*/  LD.E.64 R6, desc[UR4][R30.64+0x8] ;  /* 0x000008041e067980 */ /* 0x000ea4000c101b00 */
[----:B--2---:R-:W-:-:S05]  /*7bf10*/  IADD3 R4, P0, PT, R6, 0xa0, RZ ;  /* 0x000000a006047810 */ /* 0x004fca0007f1e0ff */
[----:B------:R-:W-:-:S05]  /*7bf20*/  IMAD.X R5, RZ, RZ, R7, P0 ;  /* 0x000000ffff057224 */ /* 0x000fca00000e0607 */
[----:B------:R0:W-:Y:S03]  /*7bf30*/  ST.E.64 desc[UR4][R30.64+0x8], R4 ;  /* 0x000008041e007985 */ /* 0x0001e6000c101b04 */
.L_x_2385:
[----:B------:R-:W-:Y:S05]  /*7bf40*/  BSYNC B0 ;  /* 0x0000000000007941 */ /* 0x000fea0003800000 */
.L_x_2384:
        /* <DEDUP_REMOVED lines=42> */
.L_x_2416:
        /* <DEDUP_REMOVED lines=28> */
.L_x_2397:
[----:B------:R-:W0:Y:S02]  /*7c3b0*/  LDS.64 R32, [R5+0x8] ;  /* 0x0000080005207984 */ /* 0x000e240000000a00 */
[----:B0-----:R-:W-:-:S05]  /*7c3c0*/  IADD3 R34, P0, PT, R32, 0x30, RZ ;  /* 0x0000003020227810 */ /* 0x001fca0007f1e0ff */
[----:B------:R-:W-:-:S07]  /*7c3d0*/  IMAD.X R35, RZ, RZ, R33, P0 ;  /* 0x000000ffff237224 */ /* 0x000fce00000e0621 */
[----:B------:R-:W0:Y:S02]  /*7c3e0*/  ATOMS.CAST.SPIN.64 P0, [R5+0x8], R32, R34 ;  /* 0x000008200500758d */ /* 0x000e240001800422 */
[----:B0-----:R-:W-:Y:S05]  /*7c3f0*/  @!P0 BRA `(.L_x_2397) ;  /* 0xfffffffc00ec8947 */ /* 0x001fea000383ffff */
[----:B------:R-:W-:Y:S05]  /*7c400*/  BSYNC B3 ;  /* 0x0000000000037941 */ /* 0x000fea0003800000 */
.L_x_2396:
[----:B------:R-:W-:Y:S05]  /*7c410*/  BRA `(.L_x_2394) ;  /* 0x0000000000187947 */ /* 0x000fea0003800000 */
.L_x_2395:
[----:B------:R-:W-:Y:S02]  /*7c420*/  R2UR UR4, R36 ;  /* 0x00000000240472ca */ /* 0x000fe400000e0000 */
[----:B------:R-:W-:-:S13]  /*7c430*/  R2UR UR5, R37 ;  /* 0x00000000250572ca */ /* 0x000fda00000e0000 */
[----:B------:R-:W2:Y:S02]  /*7c440*/  LD.E.64 R32, desc[UR4][R30.64+0x8] ;  /* 0x000008041e207980 */ /* 0x000ea4000c101b00 */
[----:B--2---:R-:W-:-:S05]  /*7c450*/  IADD3 R4, P0, PT, R32, 0x30, RZ ;  /* 0x0000003020047810 */ /* 0x004fca0007f1e0ff */
[----:B------:R-:W-:-:S05]  /*7c460*/  IMAD.X R5, RZ, RZ, R33, P0 ;  /* 0x000000ffff057224 */ /* 0x000fca00000e0621 */
[----:B------:R0:W-:Y:S03]  /*7c470*/  ST.E.64 desc[UR4][R30.64+0x8], R4 ;  /* 0x000008041e007985 */ /* 0x0001e6000c101b04 */
.L_x_2394:
[----:B------:R-:W-:Y:S05]  /*7c480*/  BSYNC B2 ;  /* 0x0000000000027941 */ /* 0x000fea0003800000 */
.L_x_2393:
        /* <DEDUP_REMOVED lines=54> */
.L_x_2399:
[----:B------:R-:W-:Y:S05]  /*7c7f0*/  BSYNC B2 ;  /* 0x0000000000027941 */ /* 0x000fea0003800000 */
.L_x_2398:
        /* <DEDUP_REMOVED lines=40> */
.L_x_2401:
[----:B------:R-:W-:Y:S05]  /*7ca80*/  BSYNC B2 ;  /* 0x0000000000027941 */ /* 0x000fea0003800000 */
.L_x_2400:
[----:B------:R-:W-:Y:S02]  /*7ca90*/  R2UR UR4, R36 ;  /* 0x00000000240472ca */ /* 0x000fe400000e0000 */
[----:B------:R-:W-:-:S13]  /*7caa0*/  R2UR UR5, R37 ;  /* 0x00000000250572ca */ /* 0x000fda00000e0000 */
[----:B------:R2:W-:Y:S01]  /*7cab0*/  ST.E desc[UR4][R28.64], R7 ;  /* 0x000000071c007985 */ /* 0x0005e2000c101904 */
[----:B------:R-:W-:Y:S05]  /*7cac0*/  BRA `(.L_x_2402) ;  /* 0x0000000000147947 */ /* 0x000fea0003800000 */
.L_x_2392:
[----:B------:R-:W-:Y:S02]  /*7cad0*/  R2UR UR4, R36 ;  /* 0x00000000240472ca */ /* 0x000fe400000e0000 */
[----:B------:R-:W-:Y:S02]  /*7cae0*/  R2UR UR5, R37 ;  /* 0x00000000250572ca */ /* 0x000fe400000e0000 */
[----:B------:R-:W-:-:S05]  /*7caf0*/  IADD3 R4, P0, PT, R4, R9, RZ ;  /* 0x0000000904047210 */ /* 0x000fca0007f1e0ff */
[----:B------:R-:W-:-:S06]  /*7cb00*/  IMAD.X R5, R5, 0x1, R11, P0 ;  /* 0x0000000105057824 */ /* 0x000fcc00000e060b */
[----:B------:R3:W-:Y:S02]  /*7cb10*/  ST.E desc[UR4][R4.64+0x20], RZ ;  /* 0x000020ff04007985 */ /* 0x0007e4000c101904 */
.L_x_2402:
[----:B------:R-:W-:Y:S05]  /*7cb20*/  BSYNC B1 ;  /* 0x0000000000017941 */ /* 0x000fea0003800000 */
.L_x_2391:
        /* <DEDUP_REMOVED lines=27> */
.L_x_2409:
[----:B------:R-:W0:Y:S02]  /*7cce0*/  LDS.64 R32, [R5+0x8] ;  /* 0x0000080005207984 */ /* 0x000e240000000a00 */
[----:B0-----:R-:W-:-:S05]  /*7ccf0*/  IADD3 R34, P0, PT, R32, 0x30, RZ ;  /* 0x0000003020227810 */ /* 0x001fca0007f1e0ff */
[----:B------:R-:W-:-:S07]  /*7cd00*/  IMAD.X R35, RZ, RZ, R33, P0 ;  /* 0x000000ffff237224 */ /* 0x000fce00000e0621 */
[----:B------:R-:W0:Y:S02]  /*7cd10*/  ATOMS.CAST.SPIN.64 P0, [R5+0x8], R32, R34 ;  /* 0x000008200500758d */ /* 0x000e240001800422 */
[----:B0-----:R-:W-:Y:S05]  /*7cd20*/  @!P0 BRA `(.L_x_2409) ;  /* 0xfffffffc00ec8947 */ /* 0x001fea000383ffff */
[----:B------:R-:W-:Y:S05]  /*7cd30*/  BSYNC B3 ;  /* 0x0000000000037941 */ /* 0x000fea0003800000 */
.L_x_2408:
[----:B------:R-:W-:Y:S05]  /*7cd40*/  BRA `(.L_x_2406) ;  /* 0x0000000000187947 */ /* 0x000fea0003800000 */
.L_x_2407:
[----:B------:R-:W-:Y:S02]  /*7cd50*/  R2UR UR4, R36 ;  /* 0x00000000240472ca */ /* 0x000fe400000e0000 */
[----:B------:R-:W-:-:S13]  /*7cd60*/  R2UR UR5, R37 ;  /* 0x00000000250572ca */ /* 0x000fda00000e0000 */
[----:B------:R-:W2:Y:S02]  /*7cd70*/  LD.E.64 R32, desc[UR4][R30.64+0x8] ;  /* 0x000008041e207980 */ /* 0x000ea4000c101b00 */
[----:B--2---:R-:W-:-:S05]  /*7cd80*/  IADD3 R4, P0, PT, R32, 0x30, RZ ;  /* 0x0000003020047810 */ /* 0x004fca0007f1e0ff */
[----:B------:R-:W-:-:S05]  /*7cd90*/  IMAD.X R5, RZ, RZ, R33, P0 ;  /* 0x000000ffff057224 */ /* 0x000fca00000e0621 */
[----:B------:R0:W-:Y:S03]  /*7cda0*/  ST.E.64 desc[UR4][R30.64+0x8], R4 ;  /* 0x000008041e007985 */ /* 0x0001e6000c101b04 */
.L_x_2406:
[----:B------:R-:W-:Y:S05]  /*7cdb0*/  BSYNC B2 ;  /* 0x0000000000027941 */ /* 0x000fea0003800000 */
.L_x_2405:
        /* <DEDUP_REMOVED lines=51> */
.L_x_2411:
[----:B------:R-:W-:Y:S01]  /*7d0f0*/  R2UR UR4, R36 ;  /* 0x00000000240472ca */ /* 0x000fe200000e0000 */
[----:B------:R-:W-:Y:S01]  /*7d100*/  IMAD.MOV.U32 R5, RZ, RZ, 0x5272 ;  /* 0x00005272ff057424 */ /* 0x000fe200078e00ff */
[----:B------:R-:W-:Y:S01]  /*7d110*/  R2UR UR5, R37 ;  /* 0x00000000250572ca */ /* 0x000fe200000e0000 */
[----:B------:R-:W-:Y:S01]  /*7d120*/  IMAD.MOV.U32 R15, RZ, RZ, -0x1 ;  /* 0xffffffffff0f7424 */ /* 0x000fe200078e00ff */
[----:B------:R-:W-:-:S11]  /*7d130*/  PLOP3.LUT P0, PT, PT, PT, PT, 0x8, 0x80 ;  /* 0x000000000080781c */ /* 0x000fd60003f0e170 */
[----:B------:R0:W-:Y:S02]  /*7d140*/  ST.E desc[UR4][R28.64], R5 ;  /* 0x000000051c007985 */ /* 0x0001e4000c101904 */
.L_x_2412:
[----:B------:R-:W-:Y:S05]  /*7d150*/  BSYNC B2 ;  /* 0x0000000000027941 */ /* 0x000fea0003800000 */
.L_x_2410:
        /* <DEDUP_REMOVED lines=39> */
.L_x_2414:
[----:B------:R-:W-:Y:S05]  /*7d3d0*/  BSYNC B2 ;  /* 0x0000000000027941 */ /* 0x000fea0003800000 */
.L_x_2413:
[----:B------:R-:W-:Y:S02]  /*7d3e0*/  R2UR UR4, R36 ;  /* 0x00000000240472ca */ /* 0x000fe400000e0000 */
[----:B------:R-:W-:-:S13]  /*7d3f0*/  R2UR UR5, R37 ;  /* 0x00000000250572ca */ /* 0x000fda00000e0000 */
[----:B------:R2:W-:Y:S01]  /*7d400*/  ST.E desc[UR4][R28.64], R7 ;  /* 0x000000071c007985 */ /* 0x0005e2000c101904 */
[----:B------:R-:W-:Y:S05]  /*7d410*/  BRA `(.L_x_2415) ;  /* 0x0000000000147947 */ /* 0x000fea0003800000 */
.L_x_2404:
[----:B------:R-:W-:Y:S02]  /*7d420*/  R2UR UR4, R36 ;  /* 0x00000000240472ca */ /* 0x000fe400000e0000 */
[----:B------:R-:W-:Y:S02]  /*7d430*/  R2UR UR5, R37 ;  /* 0x00000000250572ca */ /* 0x000fe400000e0000 */
[----:B------:R-:W-:-:S05]  /*7d440*/  IADD3 R4, P0, PT, R4, R9, RZ ;  /* 0x0000000904047210 */ /* 0x000fca0007f1e0ff */
[----:B------:R-:W-:-:S06]  /*7d450*/  IMAD.X R5, R5, 0x1, R11, P0 ;  /* 0x0000000105057824 */ /* 0x000fcc00000e060b */
[----:B------:R0:W-:Y:S02]  /*7d460*/  ST.E desc[UR4][R4.64+0x24], RZ ;  /* 0x000024ff04007985 */ /* 0x0001e4000c101904 */
.L_x_2415:
[----:B------:R-:W-:Y:S05]  /*7d470*/  BSYNC B1 ;  /* 0x0000000000017941 */ /* 0x000fea0003800000 */
.L_x_2403:
[----:B------:R-:W-:Y:S01]  /*7d480*/  VIADD R0, R0, 0x2 ;  /* 0x0000000200007836 */ /* 0x000fe20000000000 */
[----:B------:R-:W-:-:S04]  /*7d490*/  IADD3 R9, P1, PT, R9, 0x8, RZ ;  /* 0x0000000809097810 */ /* 0x000fc80007f3e0ff */
[----:B------:R-:W-:Y:S01]  /*7d4a0*/  ISETP.NE.AND P0, PT, R0, 0x21, PT ;  /* 0x000000210000780c */ /* 0x000fe20003f05270 */
[----:B------:R-:W-:-:S12]  /*7d4b0*/  IMAD.X R11, RZ, RZ, R11, P1 ;  /* 0x000000ffff0b7224 */ /* 0x000fd800008e060b */
[----:B------:R-:W-:Y:S05]  /*7d4c0*/  @P0 BRA `(.L_x_2416) ;  /* 0xffffffec00480947 */ /* 0x000fea000383ffff */
.L_x_2390:
[----:B------:R-:W-:Y:S05]  /*7d4d0*/  BSYNC B0 ;  /* 0x0000000000007941 */ /* 0x000fea0003800000 */
.L_x_2389:
[----:B------:R-:W-:Y:S04]  /*7d4e0*/  BSSY B7, `(.L_x_2417) ;  /* 0x0006d46000077945 */ /* 0x000fe80003800000 */
[----:B------:R-:W-:Y:S01]  /*7d4f0*/  BSSY B0, `(.L_x_2418) ;  /* 0x0000161000007945 */ /* 0x000fe20003800000 */
[----:B------:R-:W-:Y:S02]  /*7d500*/  IMAD.MOV.U32 R0, RZ, RZ, 0x20 ;  /* 0x00000020ff007424 */ /* 0x000fe400078e00ff */
[----:B------:R-:W-:Y:S02]  /*7d510*/  IMAD.MOV.U32 R18, RZ, RZ, 0x1 ;  /* 0x00000001ff127424 */ /* 0x000fe400078e00ff */
[----:B------:R-:W-:Y:S02]  /*7d520*/  IMAD.MOV.U32 R32, RZ, RZ, -0x1f ;  /* 0xffffffe1ff207424 */ /* 0x000fe400078e00ff */
[----:B------:R-:W-:-:S02]  /*7d530*/  IMAD.MOV.U32 R33, RZ, RZ, 0x26 ;  /* 0x00000026ff217424 */ /* 0x000fc400078e00ff */
[----:B------:R-:W-:-:S07]  /*7d540*/  IMAD.MOV.U32 R34, RZ, RZ, -0x1 ;  /* 0xffffffffff227424 */ /* 0x000fce00078e00ff */
.L_x_2444:
[----:B01-3--:R-:W0:Y:S01]  /*7d550*/  LDS.64 R4, [R14] ;  /* 0x000000000e047984 */ /* 0x00be220000000a00 */
[----:B------:R-:W-:Y:S05]  /*7d560*/  YIELD ;  /* 0x0000000000007946 */ /* 0x000fea0003800000 */
[----:B------:R-:W-:Y:S02]  /*7d570*/  R2UR UR4, R36 ;  /* 0x00000000240472ca */ /* 0x000fe400000e0000 */
[----:B------:R-:W-:-:S13]  /*7d580*/  R2UR UR5, R37 ;  /* 0x00000000250572ca */ /* 0x000fda00000e0000 */
[----:B0-----:R-:W3:Y:S01]  /*7d590*/  LD.E R8, desc[UR4][R4.64] ;  /* 0x0000000404087980 */ /* 0x001ee2000c101900 */
[----:B------:R-:W-:Y:S01]  /*7d5a0*/  BSSY B1, `(.L_x_2419) ;  /* 0x00000a6000017945 */ /* 0x000fe20003800000 */
[----:B------:R-:W-:Y:S02]  /*7d5b0*/  IMAD.MOV.U32 R3, RZ, RZ, R0 ;  /* 0x000000ffff037224 */ /* 0x000fe400078e0000 */
[----:B------:R-:W-:Y:S02]  /*7d5c0*/  IMAD.MOV.U32 R27, RZ, RZ, R18 ;  /* 0x000000ffff1b7224 */ /* 0x000fe400078e0012 */
[----:B------:R-:W-:Y:S02]  /*7d5d0*/  IMAD.MOV.U32 R16, RZ, RZ, R32 ;  /* 0x000000ffff107224 */ /* 0x000fe400078e0020 */
[----:B------:R-:W-:Y:S02]  /*7d5e0*/  IMAD.MOV.U32 R15, RZ, RZ, R33 ;  /* 0x000000ffff0f7224 */ /* 0x000fe400078e0021 */
[----:B------:R-:W-:-:S02]  /*7d5f0*/  IMAD.MOV.U32 R2, RZ, RZ, R34 ;  /* 0x000000ffff027224 */ /* 0x000fc400078e0022 */
        /* <DEDUP_REMOVED lines=12> */
[----:B------:R-:W2:Y:S01]  /*7d6c0*/  LD.E R9, desc[UR4][R4.64+0xc] ;  /* 0x00000c0404097980 */ /* 0x000ea2000c101900 */
[----:B------:R-:W-:-:S04]  /*7d6d0*/  LOP3.LUT R43, R12, 0xf, RZ, 0xc0, !PT ;  /* 0x0000000f0c2b7812 */ /* 0x000fc800078ec0ff */
[----:B--2---:R-:W-:-:S13]  /*7d6e0*/  ISETP.GE.AND P0, PT, R43, R9, PT ;  /* 0x000000092b00720c */ /* 0x004fda0003f06270 */
[----:B------:R-:W-:Y:S05]  /*7d6f0*/  @!P0 BRA `(.L_x_2421) ;  /* 0x0000000800208947 */ /* 0x000fea0003800000 */
[----:B------:R-:W1:Y:S01]  /*7d700*/  S2UR UR5, SR_CgaCtaId ;  /* 0x00000000000579c3 */ /* 0x000e620000008800 */
[----:B------:R-:W-:Y:S01]  /*7d710*/  UMOV UR4, 0x400 ;  /* 0x0000040000047882 */ /* 0x000fe20000000000 */
[----:B------:R-:W-:Y:S01]  /*7d720*/  R2UR UR6, R36 ;  /* 0x00000000240672ca */ /* 0x000fe200000e0000 */
[----:B------:R-:W-:Y:S01]  /*7d730*/  IMAD.MOV.U32 R4, RZ, RZ, 0x30 ;  /* 0x00000030ff047424 */ /* 0x000fe200078e00ff */
[----:B------:R-:W-:Y:S01]  /*7d740*/  R2UR UR7, R37 ;  /* 0x00000000250772ca */ /* 0x000fe200000e0000 */
[----:B------:R-:W-:Y:S01]  /*7d750*/  IMAD.MOV.U32 R5, RZ, RZ, 0x0 ;  /* 0x00000000ff057424 */ /* 0x000fe200078e00ff */
[----:B-1----:R-:W-:-:S06]  /*7d760*/  ULEA UR4, UR5, UR4, 0x18 ;  /* 0x0000000405047291 */ /* 0x002fcc000f8ec0ff */
[----:B------:R-:W-:-:S05]  /*7d770*/  IMAD.U32 R14, RZ, RZ, UR4 ;  /* 0x00000004ff0e7e24 */ /* 0x000fca000f8e00ff */
[----:B0-----:R0:W1:Y:S04]  /*7d780*/  LDS.64 R10, [R14+0x8] ;  /* 0x000008000e0a7984 */ /* 0x0010680000000a00 */
        /* <DEDUP_REMOVED lines=10> */
.L_x_2426:
[----:B------:R-:W0:Y:S02]  /*7d830*/  LDS.64 R4, [R35+0x8] ;  /* 0x0000080023047984 */ /* 0x000e240000000a00 */
[----:B0-----:R-:W-:-:S05]  /*7d840*/  IADD3 R6, P0, PT, R4, 0x30, RZ ;  /* 0x0000003004067810 */ /* 0x001fca0007f1e0ff */
[----:B------:R-:W-:-:S07]  /*7d850*/  IMAD.X R7, RZ, RZ, R5, P0 ;  /* 0x000000ffff077224 */ /* 0x000fce00000e0605 */
[----:B------:R-:W0:Y:S02]  /*7d860*/  ATOMS.CAST.SPIN.64 P0, [R35+0x8], R4, R6 ;  /* 0x000008042300758d */ /* 0x000e240001800406 */
[----:B0-----:R-:W-:Y:S05]  /*7d870*/  @!P0 BRA `(.L_x_2426) ;  /* 0xfffffffc00ec8947 */ /* 0x001fea000383ffff */
[----:B------:R-:W-:Y:S05]  /*7d880*/  BSYNC B3 ;  /* 0x0000000000037941 */ /* 0x000fea0003800000 */
.L_x_2425:
[----:B------:R-:W-:Y:S02]  /*7d890*/  IMAD.MOV.U32 R6, RZ, RZ, R4 ;  /* 0x000000ffff067224 */ /* 0x000fe400078e0004 */
[----:B------:R-:W-:Y:S01]  /*7d8a0*/  IMAD.MOV.U32 R7, RZ, RZ, R5 ;  /* 0x000000ffff077224 */ /* 0x000fe200078e0005 */
[----:B------:R-:W-:Y:S06]  /*7d8b0*/  BRA `(.L_x_2423) ;  /* 0x0000000000187947 */ /* 0x000fec0003800000 */
.L_x_2424:
[----:B------:R-:W-:Y:S02]  /*7d8c0*/  R2UR UR4, R36 ;  /* 0x00000000240472ca */ /* 0x000fe400000e0000 */
[----:B------:R-:W-:-:S13]  /*7d8d0*/  R2UR UR5, R37 ;  /* 0x00000000250572ca */ /* 0x000fda00000e0000 */
[----:B------:R-:W2:Y:S02]  /*7d8e0*/  LD.E.64 R6, desc[UR4][R30.64+0x8] ;  /* 0x000008041e067980 */ /* 0x000ea4000c101b00 */
[----:B--2---:R-:W-:-:S05]  /*7d8f0*/  IADD3 R4, P0, PT, R6, 0x30, RZ ;  /* 0x0000003006047810 */ /* 0x004fca0007f1e0ff */
[----:B------:R-:W-:-:S05]  /*7d900*/  IMAD.X R5, RZ, RZ, R7, P0 ;  /* 0x000000ffff057224 */ /* 0x000fca00000e0607 */
[----:B------:R0:W-:Y:S03]  /*7d910*/  ST.E.64 desc[UR4][R30.64+0x8], R4 ;  /* 0x000008041e007985 */ /* 0x0001e6000c101b04 */
.L_x_2423:
[----:B------:R-:W-:Y:S05]  /*7d920*/  BSYNC B2 ;  /* 0x0000000000027941 */ /* 0x000fea0003800000 */
.L_x_2422:
        /* <DEDUP_REMOVED lines=54> */
.L_x_2428:
[----:B------:R-:W-:Y:S05]  /*7dc90*/  BSYNC B2 ;  /* 0x0000000000027941 */ /* 0x000fea0003800000 */
.L_x_2427:
        /* <DEDUP_REMOVED lines=40> */
.L_x_2430:
[----:B------:R-:W-:Y:S05]  /*7df20*/  BSYNC B2 ;  /* 0x0000000000027941 */ /* 0x000fea0003800000 */
.L_x_2429:
[----:B------:R-:W-:Y:S02]  /*7df30*/  R2UR UR4, R36 ;  /* 0x00000000240472ca */ /* 0x000fe400000e0000 */
[----:B------:R-:W-:Y:S02]  /*7df40*/  R2UR UR5, R37 ;  /* 0x00000000250572ca */ /* 0x000fe400000e0000 */
[----:B------:R-:W-:-:S11]  /*7df50*/  PRMT R9, RZ, 0x7610, R9 ;  /* 0x00007610ff097816 */ /* 0x000fd60000000009 */
[----:B------:R2:W-:Y:S01]  /*7df60*/  ST.E desc[UR4][R28.64], R7 ;  /* 0x000000071c007985 */ /* 0x0005e2000c101904 */
[----:B------:R-:W-:Y:S05]  /*7df70*/  BRA `(.L_x_2420) ;  /* 0x0000000000207947 */ /* 0x000fea0003800000 */
.L_x_2421:
        /* <DEDUP_REMOVED lines=8> */
.L_x_2420:
[----:B------:R-:W-:Y:S05]  /*7e000*/  BSYNC B1 ;  /* 0x0000000000017941 */ /* 0x000fea0003800000 */
.L_x_2419:
        /* <DEDUP_REMOVED lines=39> */
.L_x_2439:
[----:B------:R-:W0:Y:S02]  /*7e280*/  LDS.64 R8, [R5+0x8] ;  /* 0x0000080005087984 */ /* 0x000e240000000a00 */
[----:B0-----:R-:W-:-:S05]  /*7e290*/  IADD3 R10, P0, PT, R8, 0x30, RZ ;  /* 0x00000030080a7810 */ /* 0x001fca0007f1e0ff */
[----:B------:R-:W-:-:S07]  /*7e2a0*/  IMAD.X R11, RZ, RZ, R9, P0 ;  /* 0x000000ffff0b7224 */ /* 0x000fce00000e0609 */
[----:B------:R-:W0:Y:S02]  /*7e2b0*/  ATOMS.CAST.SPIN.64 P0, [R5+0x8], R8, R10 ;  /* 0x000008080500758d */ /* 0x000e24000180040a */
[----:B0-----:R-:W-:Y:S05]  /*7e2c0*/  @!P0 BRA `(.L_x_2439) ;  /* 0xfffffffc00ec8947 */ /* 0x001fea000383ffff */
[----:B------:R-:W-:Y:S05]  /*7e2d0*/  BSYNC B3 ;  /* 0x0000000000037941 */ /* 0x000fea0003800000 */
.L_x_2438:
[----:B------:R-:W-:Y:S05]  /*7e2e0*/  BRA `(.L_x_2436) ;  /* 0x0000000000187947 */ /* 0x000fea0003800000 */
.L_x_2437:
[----:B------:R-:W-:Y:S02]  /*7e2f0*/  R2UR UR4, R36 ;  /* 0x00000000240472ca */ /* 0x000fe400000e0000 */
[----:B------:R-:W-:-:S13]  /*7e300*/  R2UR UR5, R37 ;  /* 0x00000000250572ca */ /* 0x000fda00000e0000 */
[----:B------:R-:W2:Y:S02]  /*7e310*/  LD.E.64 R8, desc[UR4][R30.64+0x8] ;  /* 0x000008041e087980 */ /* 0x000ea4000c101b00 */
[----:B--2---:R-:W-:-:S05]  /*7e320*/  IADD3 R4, P0, PT, R8, 0x30, RZ ;  /* 0x0000003008047810 */ /* 0x004fca0007f1e0ff */
[----:B------:R-:W-:-:S05]  /*7e330*/  IMAD.X R5, RZ, RZ, R9, P0 ;  /* 0x000000ffff057224 */ /* 0x000fca00000e0609 */
[----:B------:R0:W-:Y:S03]  /*7e340*/  ST.E.64 desc[UR4][R30.64+0x8], R4 ;  /* 0x000008041e007985 */ /* 0x0001e6000c101b04 */
.L_x_2436:
[----:B------:R-:W-:Y:S05]  /*7e350*/  BSYNC B2 ;  /* 0x0000000000027941 */ /* 0x000fea0003800000 */
.L_x_2435:
        /* <DEDUP_REMOVED lines=54> */
.L_x_2441:
[----:B------:R-:W-:Y:S05]  /*7e6c0*/  BSYNC B2 ;  /* 0x0000000000027941 */ /* 0x000fea0003800000 */
.L_x_2440:
        /* <DEDUP_REMOVED lines=40> */
.L_x_2443:
[----:B------:R-:W-:Y:S05]  /*7e950*/  BSYNC B2 ;  /* 0x0000000000027941 */ /* 0x000fea0003800000 */
.L_x_2442:
[----:B------:R-:W-:Y:S02]  /*7e960*/  R2UR UR4, R36 ;  /* 0x00000000240472ca */ /* 0x000fe400000e0000 */
[----:B------:R-:W-:-:S13]  /*7e970*/  R2UR UR5, R37 ;  /* 0x00000000250572ca */ /* 0x000fda00000e0000 */
[----:B------:R2:W-:Y:S01]  /*7e980*/  ST.E desc[UR4][R28.64], R7 ;  /* 0x000000071c007985 */ /* 0x0005e2000c101904 */
[----:B------:R-:W-:Y:S05]  /*7e990*/  BRA `(.L_x_2433) ;  /* 0x00000000002c7947 */ /* 0x000fea0003800000 */
.L_x_2434:
        /* <DEDUP_REMOVED lines=11> */
.L_x_2433:
[----:B------:R-:W-:Y:S05]  /*7ea50*/  BSYNC B1 ;  /* 0x0000000000017941 */ /* 0x000fea0003800000 */
.L_x_2432:
[----:B-----5:R-:W-:-:S13]  /*7ea60*/  ISETP.NE.AND P0, PT, R7, RZ, PT ;  /* 0x000000ff0700720c */ /* 0x020fda0003f05270 */
[----:B------:R-:W-:Y:S05]  /*7ea70*/  @P0 BREAK B0 ;  /* 0x0000000000000942 */ /* 0x000fea0003800000 */
[----:B------:R-:W-:Y:S05]  /*7ea80*/  @P0 BRA `(.L_x_2431) ;  /* 0x000006bc00ac0947 */ /* 0x000fea0003800000 */
[----:B------:R-:W-:Y:S01]  /*7ea90*/  SHF.R.S32.HI R12, RZ, 0x4, R12 ;  /* 0x00000004ff0c7819 */ /* 0x000fe2000001140c */
[----:B------:R-:W-:Y:S02]  /*7eaa0*/  VIADD R18, R18, 0x1 ;  /* 0x0000000112127836 */ /* 0x000fe40000000000 */
[----:B------:R-:W-:Y:S01]  /*7eab0*/  VIADD R32, R32, 0x1 ;  /* 0x0000000120207836 */ /* 0x000fe20000000000 */
[----:B------:R-:W-:Y:S01]  /*7eac0*/  LOP3.LUT P0, R12, R12, 0x7fffffff, RZ, 0xc0, !PT ;  /* 0x7fffffff0c0c7812 */ /* 0x000fe2000780c0ff */
[----:B------:R-:W-:Y:S02]  /*7ead0*/  VIADD R33, R33, 0xffffffff ;  /* 0xffffffff21217836 */ /* 0x000fe40000000000 */
[----:B------:R-:W-:-:S10]  /*7eae0*/  VIADD R34, R34, 0xffffffff ;  /* 0xffffffff22227836 */ /* 0x000fd40000000000 */
[----:B------:R-:W-:Y:S05]  /*7eaf0*/  @P0 BRA `(.L_x_2444) ;  /* 0xffffffe800940947 */ /* 0x000fea000383ffff */
[----:B------:R-:W-:Y:S05]  /*7eb00*/  BSYNC B0 ;  /* 0x0000000000007941 */ /* 0x000fea0003800000 */
.L_x_2418:
[----:B------:R-:W4:Y:S01]  /*7eb10*/  S2UR UR5, SR_CgaCtaId ;  /* 0x00000000000579c3 */ /* 0x000f220000008800 */
[----:B------:R-:W-:Y:S01]  /*7eb20*/  UMOV UR4, 0x400 ;  /* 0x0000040000047882 */ /* 0x000fe20000000000 */
[----:B------:R-:W-:Y:S01]  /*7eb30*/  R2UR UR6, R36 ;  /* 0x00000000240672ca */ /* 0x000fe200000e0000 */
[----:B------:R-:W-:Y:S01]  /*7eb40*/  IMAD.MOV.U32 R8, RZ, RZ, 0x40 ;  /* 0x00000040ff087424 */ /* 0x000fe200078e00ff */
[----:B------:R-:W-:Y:S01]  /*7eb50*/  R2UR UR7, R37 ;  /* 0x00000000250772ca */ /* 0x000fe200000e0000 */
[----:B---3--:R-:W-:Y:S01]  /*7eb60*/  IMAD.MOV.U32 R9, RZ, RZ, 0x0 ;  /* 0x00000000ff097424 */ /* 0x008fe200078e00ff */
[----:B----4-:R-:W-:-:S06]  /*7eb70*/  ULEA UR4, UR5, UR4, 0x18 ;  /* 0x0000000405047291 */ /* 0x010fcc000f8ec0ff */
[----:B------:R-:W-:-:S05]  /*7eb80*/  IMAD.U32 R12, RZ, RZ, UR4 ;  /* 0x00000004ff0c7e24 */ /* 0x000fca000f8e00ff */
[----:B--2---:R2:W3:Y:S04]  /*7eb90*/  LDS.64 R6, [R12+0x8] ;  /* 0x000008000c067984 */ /* 0x0044e80000000a00 */
[----:B------:R4:W5:Y:S01]  /*7eba0*/  ATOM.E.ADD.64.STRONG.GPU P0, R8, desc[UR6][R30.64+0x8], R8 ;  /* 0x800008081e08798a */ /* 0x000962000810f506 */
[----:B------:R-:W-:Y:S01]  /*7ebb0*/  BSSY B0, `(.L_x_2445) ;  /* 0x0000019000007945 */ /* 0x000fe20003800000 */
[----:B01----:R-:W-:Y:S01]  /*7ebc0*/  IADD3 R5, PT, PT, -R3, 0x21, RZ ;  /* 0x0000002103057810 */ /* 0x003fe20007ffe1ff */
[----:B-----5:R-:W-:Y:S02]  /*7ebd0*/  IMAD.MOV.U32 R38, RZ, RZ, R8 ;  /* 0x000000ffff267224 */ /* 0x020fe400078e0008 */
[----:B------:R-:W-:Y:S01]  /*7ebe0*/  IMAD.MOV.U32 R39, RZ, RZ, R9 ;  /* 0x000000ffff277224 */ /* 0x000fe200078e0009 */
[----:B--234-:R-:W-:Y:S06]  /*7ebf0*/  @P0 BRA `(.L_x_2446) ;  /* 0x0000000000500947 */ /* 0x01cfec0003800000 */
[----:B------:R-:W0:Y:S02]  /*7ec00*/  QSPC.E.S P0, RZ, [R30+0x8] ;  /* 0x000008001eff73aa */ /* 0x000e240000000500 */
[----:B0-----:R-:W-:Y:S05]  /*7ec10*/  @!P0 BRA `(.L_x_2447) ;  /* 0x0000000000308947 */ /* 0x001fea0003800000 */
[----:B------:R-:W-:Y:S01]  /*7ec20*/  IMAD.MOV.U32 R8, RZ, RZ, R30 ;  /* 0x000000ffff087224 */ /* 0x000fe200078e001e */
[----:B------:R-:W-:Y:S04]  /*7ec30*/  BSSY B1, `(.L_x_2448) ;  /* 0x0000007000017945 */ /* 0x000fe80003800000 */
[----:B------:R-:W-:-:S07]  /*7ec40*/  MOV R33, R8 ;  /* 0x0000000800217202 */ /* 0x000fce0000000f00 */
.L_x_2449:
[----:B------:R-:W0:Y:S02]  /*7ec50*/  LDS.64 R8, [R33+0x8] ;  /* 0x0000080021087984 */ /* 0x000e240000000a00 */
[----:B0-----:R-:W-:-:S05]  /*7ec60*/  IADD3 R10, P0, PT, R8, 0x40, RZ ;  /* 0x00000040080a7810 */ /* 0x001fca0007f1e0ff */
[----:B------:R-:W-:-:S07]  /*7ec70*/  IMAD.X R11, RZ, RZ, R9, P0 ;  /* 0x000000ffff0b7224 */ /* 0x000fce00000e0609 */
[----:B------:R-:W0:Y:S02]  /*7ec80*/  ATOMS.CAST.SPIN.64 P0, [R33+0x8], R8, R10 ;  /* 0x000008082100758d */ /* 0x000e24000180040a */
[----:B0-----:R-:W-:Y:S05]  /*7ec90*/  @!P0 BRA `(.L_x_2449) ;  /* 0xfffffffc00ec8947 */ /* 0x001fea000383ffff */
[----:B------:R-:W-:Y:S05]  /*7eca0*/  BSYNC B1 ;  /* 0x0000000000017941 */ /* 0x000fea0003800000 */
.L_x_2448:
[----:B------:R-:W-:Y:S02]  /*7ecb0*/  IMAD.MOV.U32 R38, RZ, RZ, R8 ;  /* 0x000000ffff267224 */ /* 0x000fe400078e0008 */
[----:B------:R-:W-:Y:S01]  /*7ecc0*/  IMAD.MOV.U32 R39, RZ, RZ, R9 ;  /* 0x000000ffff277224 */ /* 0x000fe200078e0009 */
[----:B------:R-:W-:Y:S06]  /*7ecd0*/  BRA `(.L_x_2446) ;  /* 0x0000000000187947 */ /* 0x000fec0003800000 */
.L_x_2447:
[----:B------:R-:W-:Y:S02]  /*7ece0*/  R2UR UR4, R36 ;  /* 0x00000000240472ca */ /* 0x000fe400000e0000 */
[----:B------:R-:W-:-:S13]  /*7ecf0*/  R2UR UR5, R37 ;  /* 0x00000000250572ca */ /* 0x000fda00000e0000 */
[----:B------:R-:W2:Y:S02]  /*7ed00*/  LD.E.64 R38, desc[UR4][R30.64+0x8] ;  /* 0x000008041e267980 */ /* 0x000ea4000c101b00 */
[----:B--2---:R-:W-:-:S05]  /*7ed10*/  IADD3 R8, P0, PT, R38, 0x40, RZ ;  /* 0x0000004026087810 */ /* 0x004fca0007f1e0ff */
[----:B------:R-:W-:-:S05]  /*7ed20*/  IMAD.X R9, RZ, RZ, R39, P0 ;  /* 0x000000ffff097224 */ /* 0x000fca00000e0627 */
[----:B------:R0:W-:Y:S03]  /*7ed30*/  ST.E.64 desc[UR4][R30.64+0x8], R8 ;  /* 0x000008081e007985 */ /* 0x0001e6000c101b04 */
.L_x_2446:
[----:B------:R-:W-:Y:S05]  /*7ed40*/  BSYNC B0 ;  /* 0x0000000000007941 */ /* 0x000fea0003800000 */
.L_x_2445:
[C---:B0-----:R-:W-:Y:S01]  /*7ed50*/  IADD3 R9, P0, PT, R38.reuse, 0x48, RZ ;  /* 0x0000004826097810 */ /* 0x041fe20007f1e0ff */
[----:B------:R-:W-:Y:S01]  /*7ed60*/  BSSY B0, `(.L_x_2450) ;  /* 0x0006bba000007945 */ /* 0x000fe20003800000 */
[--C-:B------:R-:W-:Y:S02]  /*7ed70*/  SHF.R.U64 R38, R38, 0x4, R39.reuse ;  /* 0x0000000426267819 */ /* 0x100fe40000001227 */
[----:B------:R-:W-:Y:S01]  /*7ed80*/  ISETP.LT.U32.AND P1, PT, R9, R6, PT ;  /* 0x000000060900720c */ /* 0x000fe20003f21070 */
[----:B------:R-:W-:Y:S01]  /*7ed90*/  IMAD.X R6, RZ, RZ, R39, P0 ;  /* 0x000000ffff067224 */ /* 0x000fe200000e0627 */
[----:B------:R-:W-:Y:S01]  /*7eda0*/  ISETP.NE.AND P0, PT, R38, -0x1, PT ;  /* 0xffffffff2600780c */ /* 0x000fe20003f05270 */
[----:B------:R-:W0:Y:S05]  /*7edb0*/  BMOV.32.CLEAR R18, B0 ;  /* 0x0000000000127355 */ /* 0x000e2a0000100000 */
[----:B------:R-:W-:-:S13]  /*7edc0*/  ISETP.LT.U32.AND.EX P0, PT, R6, R7, P0, P1 ;  /* 0x000000070600720c */ /* 0x000fda0000701110 */
[----:B------:R-:W-:Y:S01]  /*7edd0*/  @!P0 R2UR UR4, R36 ;  /* 0x00000000240482ca */ /* 0x000fe200000e0000 */
[----:B------:R-:W-:Y:S01]  /*7ede0*/  @!P0 IMAD.MOV.U32 R7, RZ, RZ, 0x5272 ;  /* 0x00005272ff078424 */ /* 0x000fe200078e00ff */
[----:B------:R-:W-:Y:S01]  /*7edf0*/  @!P0 R2UR UR5, R37 ;  /* 0x00000000250582ca */ /* 0x000fe200000e0000 */
[----:B------:R-:W-:Y:S02]  /*7ee00*/  @!P0 IMAD.MOV.U32 R10, RZ, RZ, 0x5272 ;  /* 0x00005272ff0a8424 */ /* 0x000fe400078e00ff */
[----:B------:R-:W-:-:S10]  /*7ee10*/  @!P0 IMAD.MOV.U32 R35, RZ, RZ, -0x1 ;  /* 0xffffffffff238424 */ /* 0x000fd400078e00ff */
[----:B------:R1:W-:Y:S01]  /*7ee20*/  @!P0 ST.E desc[UR4][R28.64], R7 ;  /* 0x000000071c008985 */ /* 0x0003e2000c101904 */
[----:B0-----:R-:W-:Y:S05]  /*7ee30*/  @!P0 BRA `(.L_x_2451) ;  /* 0x000006b800ac8947 */ /* 0x001fea0003800000 */
[----:B-1----:R-:W0:Y:S01]  /*7ee40*/  LDS.64 R6, [R12] ;  /* 0x000000000c067984 */ /* 0x002e220000000a00 */
[----:B------:R-:W-:Y:S01]  /*7ee50*/  SHF.R.S64 R41, RZ, 0x1c, R38 ;  /* 0x0000001cff297819 */ /* 0x000fe20000001026 */
[----:B------:R-:W-:Y:S01]  /*7ee60*/  IMAD.MOV.U32 R14, RZ, RZ, 0x1 ;  /* 0x00000001ff0e7424 */ /* 0x000fe200078e00ff */
[C---:B------:R-:W-:Y:S01]  /*7ee70*/  R2UR UR12, R36.reuse ;  /* 0x00000000240c72ca */ /* 0x040fe200000e0000 */
[----:B------:R-:W-:Y:S01]  /*7ee80*/  IMAD.MOV.U32 R35, RZ, RZ, 0x40 ;  /* 0x00000040ff237424 */ /* 0x000fe200078e00ff */
[C---:B------:R-:W-:Y:S01]  /*7ee90*/  R2UR UR13, R37.reuse ;  /* 0x00000000250d72ca */ /* 0x040fe200000e0000 */
[----:B------:R-:W-:Y:S01]  /*7eea0*/  IMAD.MOV.U32 R4, RZ, RZ, 0xb5a ;  /* 0x00000b5aff047424 */ /* 0x000fe200078e00ff */
        /* <DEDUP_REMOVED lines=12> */
[----:B------:R-:W-:Y:S02]  /*7ef70*/  IMAD.X R9, R7, 0x1, R39, P0 ;  /* 0x0000000107097824 */ /* 0x000fe400000e0627 */
[----:B------:R-:W-:-:S03]  /*7ef80*/  IMAD.MOV.U32 R7, RZ, RZ, -0x1 ;  /* 0xffffffffff077424 */ /* 0x000fc600078e00ff */
[----:B------:R-:W-:Y:S04]  /*7ef90*/  ST.E desc[UR12][R8.64+0x8], R35 ;  /* 0x0000082308007985 */ /* 0x000fe8000c10190c */
[----:B------:R-:W-:Y:S04]  /*7efa0*/  ST.E.U8 desc[UR6][R8.64+0x1], RZ ;  /* 0x000001ff08007985 */ /* 0x000fe8000c101106 */
[----:B------:R-:W-:Y:S04]  /*7efb0*/  ST.E.U8 desc[UR4][R8.64], R14 ;  /* 0x0000000e08007985 */ /* 0x000fe8000c101104 */
[----:B------:R-:W-:Y:S04]  /*7efc0*/  ST.E.U8 desc[UR10][R8.64+0x3], R14 ;  /* 0x0000030e08007985 */ /* 0x000fe8000c10110a */
[----:B------:R-:W-:Y:S04]  /*7efd0*/  ST.E desc[UR8][R8.64+0x4], R4 ;  /* 0x0000040408007985 */ /* 0x000fe8000c101908 */
[----:B------:R-:W-:Y:S04]  /*7efe0*/  ST.E desc[UR14][R8.64+0x10], R7 ;  /* 0x0000100708007985 */ /* 0x000fe8000c10190e */
[----:B------:R-:W0:Y:S02]  /*7eff0*/  LDS.64 R10, [R12] ;  /* 0x000000000c0a7984 */ /* 0x000e240000000a00 */
[----:B0-----:R-:W-:-:S05]  /*7f000*/  IADD3 R32, P0, PT, R10, R41, RZ ;  /* 0x000000290a207210 */ /* 0x001fca0007f1e0ff */
[----:B------:R-:W-:-:S05]  /*7f010*/  IMAD.X R33, R11, 0x1, R39, P0 ;  /* 0x000000010b217824 */ /* 0x000fca00000e0627 */
        /* <DEDUP_REMOVED lines=11> */
[----:B------:R-:W-:Y:S01]  /*7f0d0*/  IMAD.X R9, R9, 0x1, R39, P0 ;  /* 0x0000000109097824 */ /* 0x000fe200000e0627 */
[----:B------:R-:W-:-:S04]  /*7f0e0*/  ISETP.GT.AND P0, PT, R3, RZ, PT ;  /* 0x000000ff0300720c */ /* 0x000fc80003f04270 */
[----:B------:R0:W-:Y:S09]  /*7f0f0*/  ST.E desc[UR4][R8.64+0x30], RZ ;  /* 0x000030ff08007985 */ /* 0x0001f2000c101904 */
[----:B------:R-:W-:Y:S05]  /*7f100*/  @P0 BRA `(.L_x_2452) ;  /* 0x0000028000ec0947 */ /* 0x000fea0003800000 */
[----:B------:R-:W-:Y:S01]  /*7f110*/  R2UR UR4, R36 ;  /* 0x00000000240472ca */ /* 0x000fe200000e0000 */
[----:B------:R-:W-:Y:S01]  /*7f120*/  IMAD.MOV.U32 R32, RZ, RZ, 0x20 ;  /* 0x00000020ff207424 */ /* 0x000fe200078e00ff */
[----:B------:R-:W-:Y:S01]  /*7f130*/  R2UR UR5, R37 ;  /* 0x00000000250572ca */ /* 0x000fe200000e0000 */
[----:B------:R-:W-:Y:S01]  /*7f140*/  IMAD.MOV.U32 R33, RZ, RZ, 0x0 ;  /* 0x00000000ff217424 */ /* 0x000fe200078e00ff */
[----:B------:R1:W2:Y:S11]  /*7f150*/  LDS.64 R34, [R12+0x8] ;  /* 0x000008000c227984 */ /* 0x0002b60000000a00 */
[----:B0-----:R0:W3:Y:S01]  /*7f160*/  ATOM.E.ADD.64.STRONG.GPU P0, R8, desc[UR4][R30.64+0x8], R32 ;  /* 0x800008201e08798a */ /* 0x0010e2000810f504 */
        /* <DEDUP_REMOVED lines=9> */
.L_x_2457:
[----:B------:R-:W0:Y:S02]  /*7f200*/  LDS.64 R8, [R5+0x8] ;  /* 0x0000080005087984 */ /* 0x000e240000000a00 */
[----:B0-----:R-:W-:-:S05]  /*7f210*/  IADD3 R10, P0, PT, R8, 0x20, RZ ;  /* 0x00000020080a7810 */ /* 0x001fca0007f1e0ff */
[----:B------:R-:W-:-:S07]  /*7f220*/  IMAD.X R11, RZ, RZ, R9, P0 ;  /* 0x000000ffff0b7224 */ /* 0x000fce00000e0609 */
[----:B------:R-:W0:Y:S02]  /*7f230*/  ATOMS.CAST.SPIN.64 P0, [R5+0x8], R8, R10 ;  /* 0x000008080500758d */ /* 0x000e24000180040a */
[----:B0-----:R-:W-:Y:S05]  /*7f240*/  @!P0 BRA `(.L_x_2457) ;  /* 0xfffffffc00ec8947 */ /* 0x001fea000383ffff */
[----:B------:R-:W-:Y:S05]  /*7f250*/  BSYNC B1 ;  /* 0x0000000000017941 */ /* 0x000fea0003800000 */
.L_x_2456:
[----:B------:R-:W-:Y:S02]  /*7f260*/  IMAD.MOV.U32 R10, RZ, RZ, R8 ;  /* 0x000000ffff0a7224 */ /* 0x000fe400078e0008 */
[----:B------:R-:W-:Y:S01]  /*7f270*/  IMAD.MOV.U32 R11, RZ, RZ, R9 ;  /* 0x000000ffff0b7224 */ /* 0x000fe200078e0009 */
[----:B------:R-:W-:Y:S06]  /*7f280*/  BRA `(.L_x_2454) ;  /* 0x0000000000187947 */ /* 0x000fec0003800000 */
.L_x_2455:
[----:B------:R-:W-:Y:S02]  /*7f290*/  R2UR UR4, R36 ;  /* 0x00000000240472ca */ /* 0x000fe400000e0000 */
[----:B------:R-:W-:-:S13]  /*7f2a0*/  R2UR UR5, R37 ;  /* 0x00000000250572ca */ /* 0x000fda00000e0000 */
[----:B------:R-:W2:Y:S02]  /*7f2b0*/  LD.E.64 R10, desc[UR4][R30.64+0x8] ;  /* 0x000008041e0a7980 */ /* 0x000ea4000c101b00 */
[----:B--2---:R-:W-:-:S05]  /*7f2c0*/  IADD3 R8, P0, PT, R10, 0x20, RZ ;  /* 0x000000200a087810 */ /* 0x004fca0007f1e0ff */
[----:B------:R-:W-:-:S05]  /*7f2d0*/  IMAD.X R9, RZ, RZ, R11, P0 ;  /* 0x000000ffff097224 */ /* 0x000fca00000e060b */
[----:B------:R0:W-:Y:S03]  /*7f2e0*/  ST.E.64 desc[UR4][R30.64+0x8], R8 ;  /* 0x000008081e007985 */ /* 0x0001e6000c101b04 */
.L_x_2454:
[----:B------:R-:W-:Y:S05]  /*7f2f0*/  BSYNC B0 ;  /* 0x0000000000007941 */ /* 0x000fea0003800000 */
.L_x_2453:
        /* <DEDUP_REMOVED lines=10> */
[----:B------:R-:W-:Y:S01]  /*7f3a0*/  @!P0 R2UR UR5, R37 ;  /* 0x00000000250582ca */ /* 0x000fe200000e0000 */
[----:B------:R-:W-:Y:S02]  /*7f3b0*/  @!P0 IMAD.MOV.U32 R10, RZ, RZ, 0x5272 ;  /* 0x00005272ff0a8424 */ /* 0x000fe400078e00ff */
[----:B------:R-:W-:-:S10]  /*7f3c0*/  @!P0 IMAD.MOV.U32 R27, RZ, RZ, -0x1 ;  /* 0xffffffffff1b8424 */ /* 0x000fd400078e00ff */
[----:B------:R1:W-:Y:S01]  /*7f3d0*/  @!P0 ST.E desc[UR4][R28.64], R5 ;  /* 0x000000051c008985 */ /* 0x0003e2000c101904 */
[----:B------:R-:W-:Y:S05]  /*7f3e0*/  @!P0 BRA `(.L_x_2459) ;  /* 0x0000028000108947 */ /* 0x000fea0003800000 */
[----:B0-----:R-:W0:Y:S01]  /*7f3f0*/  LDS.64 R8, [R12] ;  /* 0x000000000c087984 */ /* 0x001e220000000a00 */
        /* <DEDUP_REMOVED lines=18> */
[----:B------:R-:W-:Y:S04]  /*7f520*/  ST.E.U8 desc[UR4][R8.64], RZ ;  /* 0x000000ff08007985 */ /* 0x000fe8000c101104 */
[----:B------:R-:W-:Y:S04]  /*7f530*/  ST.E.U8 desc[UR6][R8.64+0x1], RZ ;  /* 0x000001ff08007985 */ /* 0x000fe8000c101106 */
[----:B------:R-:W-:Y:S04]  /*7f540*/  ST.E.U8 desc[UR10][R8.64+0x3], R14 ;  /* 0x0000030e08007985 */ /* 0x000fe8000c10110a */
[----:B------:R-:W-:Y:S04]  /*7f550*/  ST.E desc[UR12][R8.64+0x8], R5 ;  /* 0x0000080508007985 */ /* 0x000fe8000c10190c */
[----:B------:R-:W-:Y:S04]  /*7f560*/  ST.E desc[UR14][R8.64+0x10], R7 ;  /* 0x0000100708007985 */ /* 0x000fe8000c10190e */
[----:B------:R-:W0:Y:S02]  /*7f570*/  LDS.64 R10, [R12] ;  /* 0x000000000c0a7984 */ /* 0x000e240000000a00 */
[----:B0-----:R-:W-:-:S05]  /*7f580*/  IMAD.WIDE R10, R2, 0x10, R10 ;  /* 0x00000010020a7825 */ /* 0x001fca00078e020a */
[----:B------:R-:W-:Y:S04]  /*7f590*/  ST.E desc[UR4][R10.64+0x20], R7 ;  /* 0x000020070a007985 */ /* 0x000fe8000c101904 */
[----:B------:R-:W0:Y:S02]  /*7f5a0*/  LDS.64 R34, [R12] ;  /* 0x000000000c227984 */ /* 0x000e240000000a00 */
[----:B0-----:R-:W-:-:S05]  /*7f5b0*/  IMAD.WIDE R34, R2, 0x10, R34 ;  /* 0x0000001002227825 */ /* 0x001fca00078e0222 */
[----:B------:R0:W-:Y:S04]  /*7f5c0*/  ST.E desc[UR4][R34.64+0x24], R7 ;  /* 0x0000240722007985 */ /* 0x0001e8000c101904 */
        /* <DEDUP_REMOVED lines=11> */
.L_x_2464:
[----:B------:R-:W0:Y:S02]  /*7f680*/  LDS.64 R8, [R13+0x8] ;  /* 0x000008000d087984 */ /* 0x000e240000000a00 */
[----:B0-----:R-:W-:-:S05]  /*7f690*/  IADD3 R10, P0, PT, R8, 0x30, RZ ;  /* 0x00000030080a7810 */ /* 0x001fca0007f1e0ff */
[----:B------:R-:W-:-:S07]  /*7f6a0*/  IMAD.X R11, RZ, RZ, R9, P0 ;  /* 0x000000ffff0b7224 */ /* 0x000fce00000e0609 */
[----:B------:R-:W0:Y:S02]  /*7f6b0*/  ATOMS.CAST.SPIN.64 P0, [R13+0x8], R8, R10 ;  /* 0x000008080d00758d */ /* 0x000e24000180040a */
[----:B0-----:R-:W-:Y:S05]  /*7f6c0*/  @!P0 BRA `(.L_x_2464) ;  /* 0xfffffffc00ec8947 */ /* 0x001fea000383ffff */
[----:B------:R-:W-:Y:S05]  /*7f6d0*/  BSYNC B1 ;  /* 0x0000000000017941 */ /* 0x000fea0003800000 */
.L_x_2463:
[----:B------:R-:W-:Y:S02]  /*7f6e0*/  IMAD.MOV.U32 R42, RZ, RZ, R8 ;  /* 0x000000ffff2a7224 */ /* 0x000fe400078e0008 */
[----:B------:R-:W-:Y:S01]  /*7f6f0*/  IMAD.MOV.U32 R43, RZ, RZ, R9 ;  /* 0x000000ffff2b7224 */ /* 0x000fe200078e0009 */
[----:B------:R-:W-:Y:S06]  /*7f700*/  BRA `(.L_x_2461) ;  /* 0x0000000000187947 */ /* 0x000fec0003800000 */
.L_x_2462:
[----:B------:R-:W-:Y:S02]  /*7f710*/  R2UR UR4, R36 ;  /* 0x00000000240472ca */ /* 0x000fe400000e0000 */
[----:B------:R-:W-:-:S13]  /*7f720*/  R2UR UR5, R37 ;  /* 0x00000000250572ca */ /* 0x000fda00000e0000 */
[----:B------:R-:W2:Y:S02]  /*7f730*/  LD.E.64 R42, desc[UR4][R30.64+0x8] ;  /* 0x000008041e2a7980 */ /* 0x000ea4000c101b00 */
[----:B--2---:R-:W-:-:S05]  /*7f740*/  IADD3 R8, P0, PT, R42, 0x30, RZ ;  /* 0x000000302a087810 */ /* 0x004fca0007f1e0ff */
[----:B------:R-:W-:-:S05]  /*7f750*/  IMAD.X R9, RZ, RZ, R43, P0 ;  /* 0x000000ffff097224 */ /* 0x000fca00000e062b */
[----:B------:R0:W-:Y:S03]  /*7f760*/  ST.E.64 desc[UR4][R30.64+0x8], R8 ;  /* 0x000008081e007985 */ /* 0x0001e6000c101b04 */
.L_x_2461:
[----:B------:R-:W-:Y:S05]  /*7f770*/  BSYNC B0 ;  /* 0x0000000000007941 */ /* 0x000fea0003800000 */
.L_x_2460:
[C---:B0-----:R-:W-:Y:S01]  /*7f780*/  IADD3 R9, P0, PT, R42.reuse, 0x38, RZ ;  /* 0x000000382a097810 */ /* 0x041fe20007f1e0ff */
        /* <DEDUP_REMOVED lines=10> */
[----:B------:R-:W-:Y:S02]  /*7f830*/  @!P0 IMAD.MOV.U32 R6, RZ, RZ, -0x1 ;  /* 0xffffffffff068424 */ /* 0x000fe400078e00ff */
[----:B------:R-:W-:-:S10]  /*7f840*/  @!P0 IMAD.MOV.U32 R10, RZ, RZ, 0x5368 ;  /* 0x00005368ff0a8424 */ /* 0x000fd400078e00ff */
[----:B------:R0:W-:Y:S01]  /*7f850*/  @!P0 ST.E desc[UR4][R28.64], R9 ;  /* 0x000000091c008985 */ /* 0x0001e2000c101904 */
[----:B------:R-:W-:Y:S05]  /*7f860*/  @!P0 BRA `(.L_x_2466) ;  /* 0x0000000400a08947 */ /* 0x000fea0003800000 */
[----:B0-----:R-:W0:Y:S01]  /*7f870*/  LDS.64 R8, [R12] ;  /* 0x000000000c087984 */ /* 0x001e220000000a00 */
[----:B------:R-:W-:Y:S01]  /*7f880*/  SHF.R.S64 R13, RZ, 0x1c, R42 ;  /* 0x0000001cff0d7819 */ /* 0x000fe2000000102a */
        /* <DEDUP_REMOVED lines=21> */
[----:B------:R0:W-:Y:S04]  /*7f9e0*/  ST.E.U8 desc[UR4][R8.64], R14 ;  /* 0x0000000e08007985 */ /* 0x0001e8000c101104 */
[----:B------:R0:W-:Y:S04]  /*7f9f0*/  ST.E.U8 desc[UR6][R8.64+0x1], RZ ;  /* 0x000001ff08007985 */ /* 0x0001e8000c101106 */
        /* <DEDUP_REMOVED lines=12> */
.L_x_2471:
[----:B------:R-:W0:Y:S02]  /*7fac0*/  LDS.64 R8, [R7+0x8] ;  /* 0x0000080007087984 */ /* 0x000e240000000a00 */
[----:B0-----:R-:W-:-:S05]  /*7fad0*/  IADD3 R10, P0, PT, R8, 0x20, RZ ;  /* 0x00000020080a7810 */ /* 0x001fca0007f1e0ff */
[----:B------:R-:W-:-:S07]  /*7fae0*/  IMAD.X R11, RZ, RZ, R9, P0 ;  /* 0x000000ffff0b7224 */ /* 0x000fce00000e0609 */
[----:B------:R-:W0:Y:S02]  /*7faf0*/  ATOMS.CAST.SPIN.64 P0, [R7+0x8], R8, R10 ;  /* 0x000008080700758d */ /* 0x000e24000180040a */
[----:B0-----:R-:W-:Y:S05]  /*7fb00*/  @!P0 BRA `(.L_x_2471) ;  /* 0xfffffffc00ec8947 */ /* 0x001fea000383ffff */
[----:B------:R-:W-:Y:S05]  /*7fb10*/  BSYNC B2 ;  /* 0x0000000000027941 */ /* 0x000fea0003800000 */
.L_x_2470:
[----:B------:R-:W-:Y:S02]  /*7fb20*/  IMAD.MOV.U32 R10, RZ, RZ, R8 ;  /* 0x000000ffff0a7224 */ /* 0x000fe400078e0008 */
[----:B------:R-:W-:Y:S01]  /*7fb30*/  IMAD.MOV.U32 R11, RZ, RZ, R9 ;  /* 0x000000ffff0b7224 */ /* 0x000fe200078e0009 */
[----:B------:R-:W-:Y:S06]  /*7fb40*/  BRA `(.L_x_2468) ;  /* 0x0000000000187947 */ /* 0x000fec0003800000 */
.L_x_2469:
[----:B------:R-:W-:Y:S02]  /*7fb50*/  R2UR UR4, R36 ;  /* 0x00000000240472ca */ /* 0x000fe400000e0000 */
[----:B------:R-:W-:-:S13]  /*7fb60*/  R2UR UR5, R37 ;  /* 0x00000000250572ca */ /* 0x000fda00000e0000 */
[----:B------:R-:W2:Y:S02]  /*7fb70*/  LD.E.64 R10, desc[UR4][R30.64+0x8] ;  /* 0x000008041e0a7980 */ /* 0x000ea4000c101b00 */
[----:B--2---:R-:W-:-:S05]  /*7fb80*/  IADD3 R8, P0, PT, R10, 0x20, RZ ;  /* 0x000000200a087810 */ /* 0x004fca0007f1e0ff */
[----:B------:R-:W-:-:S05]  /*7fb90*/  IMAD.X R9, RZ, RZ, R11, P0 ;  /* 0x000000ffff097224 */ /* 0x000fca00000e060b */
[----:B------:R0:W-:Y:S03]  /*7fba0*/  ST.E.64 desc[UR4][R30.64+0x8], R8 ;  /* 0x000008081e007985 */ /* 0x0001e6000c101b04 */
.L_x_2468:
[----:B------:R-:W-:Y:S05]  /*7fbb0*/  BSYNC B1 ;  /* 0x0000000000017941 */ /* 0x000fea0003800000 */
.L_x_2467:
        /* <DEDUP_REMOVED lines=13> */
[C---:B------:R-:W-:Y:S02]  /*7fc90*/  R2UR UR4, R36.reuse ;  /* 0x00000000240472ca */ /* 0x040fe400000e0000 */
[C---:B------:R-:W-:Y:S02]  /*7fca0*/  R2UR UR5, R37.reuse ;  /* 0x00000000250572ca */ /* 0x040fe400000e0000 */
[----:B-1----:R-:W-:Y:S02]  /*7fcb0*/  SHF.R.S64 R7, RZ, 0x1c, R27 ;  /* 0x0000001cff077819 */ /* 0x002fe4000000101b */
        /* <DEDUP_REMOVED lines=15> */
[----:B------:R2:W-:Y:S04]  /*7fdb0*/  ST.E.U8 desc[UR4][R8.64], RZ ;  /* 0x000000ff08007985 */ /* 0x0005e8000c101104 */
[----:B------:R2:W-:Y:S04]  /*7fdc0*/  ST.E.U8 desc[UR6][R8.64+0x1], RZ ;  /* 0x000001ff08007985 */ /* 0x0005e8000c101106 */
[----:B------:R2:W-:Y:S04]  /*7fdd0*/  ST.E.U8 desc[UR10][R8.64+0x3], R14 ;  /* 0x0000030e08007985 */ /* 0x0005e8000c10110a */
[----:B------:R2:W-:Y:S02]  /*7fde0*/  ST.E desc[UR14][R8.64+0xc], RZ ;  /* 0x00000cff08007985 */ /* 0x0005e4000c10190e */
.L_x_2473:
[----:B------:R-:W-:Y:S05]  /*7fdf0*/  BSYNC B1 ;  /* 0x0000000000017941 */ /* 0x000fea0003800000 */
.L_x_2472:
[----:B--2---:R-:W0:Y:S01]  /*7fe00*/  LDS.64 R4, [R12] ;  /* 0x000000000c047984 */ /* 0x004e220000000a00 */
[C---:B------:R-:W-:Y:S01]  /*7fe10*/  R2UR UR4, R36.reuse ;  /* 0x00000000240472ca */ /* 0x040fe200000e0000 */
[----:B-1----:R-:W-:Y:S01]  /*7fe20*/  IMAD.MOV.U32 R7, RZ, RZ, R27 ;  /* 0x000000ffff077224 */ /* 0x002fe200078e001b */
        /* <DEDUP_REMOVED lines=11> */
[----:B------:R1:W5:Y:S02]  /*7fee0*/  LD.E R10, desc[UR6][R28.64] ;  /* 0x000000061c0a7980 */ /* 0x000364000c101900 */
.L_x_2466:
[----:B------:R-:W-:Y:S05]  /*7fef0*/  BSYNC B0 ;  /* 0x0000000000007941 */ /* 0x000fea0003800000 */
.L_x_2465:
[----:B-----5:R-:W-:Y:S01]  /*7ff00*/  ISETP.NE.AND P0, PT, R10, RZ, PT ;  /* 0x000000ff0a00720c */ /* 0x020fe20003f05270 */
[----:B------:R-:W-:-:S12]  /*7ff10*/  IMAD.MOV.U32 R27, RZ, RZ, RZ ;  /* 0x000000ffff1b7224 */ /* 0x000fd800078e00ff */
[----:B------:R-:W-:Y:S05]  /*7ff20*/  @P0 BRA `(.L_x_2459) ;  /* 0x0000027400400947 */ /* 0x000fea0003800000 */
[----:B------:R-:W-:Y:S01]  /*7ff30*/  R2UR UR4, R36 ;  /* 0x00000000240472ca */ /* 0x000fe200000e0000 */
[----:B------:R-:W-:Y:S01]  /*7ff40*/  IMAD.MOV.U32 R8, RZ, RZ, 0x90 ;  /* 0x00000090ff087424 */ /* 0x000fe200078e00ff */
[----:B------:R-:W-:Y:S01]  /*7ff50*/  R2UR UR5, R37 ;  /* 0x00000000250572ca */ /* 0x000fe200000e0000 */
[----:B0-----:R-:W-:Y:S01]  /*7ff60*/  IMAD.MOV.U32 R9, RZ, RZ, 0x0 ;  /* 0x00000000ff097424 */ /* 0x001fe200078e00ff */
[----:B-1----:R0:W1:Y:S11]  /*7ff70*/  LDS.64 R4, [R12+0x8] ;  /* 0x000008000c047984 */ /* 0x0020760000000a00 */
        /* <DEDUP_REMOVED lines=10> */
.L_x_2478:
[----:B------:R-:W0:Y:S02]  /*80020*/  LDS.64 R8, [R7+0x8] ;  /* 0x0000080007087984 */ /* 0x000e240000000a00 */
[----:B0-----:R-:W-:-:S05]  /*80030*/  IADD3 R10, P0, PT, R8, 0x90, RZ ;  /* 0x00000090080a7810 */ /* 0x001fca0007f1e0ff */
[----:B------:R-:W-:-:S07]  /*80040*/  IMAD.X R11, RZ, RZ, R9, P0 ;  /* 0x000000ffff0b7224 */ /* 0x000fce00000e0609 */
[----:B------:R-:W0:Y:S02]  /*80050*/  ATOMS.CAST.SPIN.64 P0, [R7+0x8], R8, R10 ;  /* 0x000008080700758d */ /* 0x000e24000180040a */
[----:B0-----:R-:W-:Y:S05]  /*80060*/  @!P0 BRA `(.L_x_2478) ;  /* 0xfffffffc00ec8947 */ /* 0x001fea000383ffff */
[----:B------:R-:W-:Y:S05]  /*80070*/  BSYNC B1 ;  /* 0x0000000000017941 */ /* 0x000fea0003800000 */
.L_x_2477:
[----:B------:R-:W-:Y:S02]  /*80080*/  IMAD.MOV.U32 R10, RZ, RZ, R8 ;  /* 0x000000ffff0a7224 */ /* 0x000fe400078e0008 */
[----:B------:R-:W-:Y:S01]  /*80090*/  IMAD.MOV.U32 R11, RZ, RZ, R9 ;  /* 0x000000ffff0b7224 */ /* 0x000fe200078e0009 */
[----:B------:R-:W-:Y:S06]  /*800a0*/  BRA `(.L_x_2475) ;  /* 0x0000000000187947 */ /* 0x000fec0003800000 */
.L_x_2476:
[----:B------:R-:W-:Y:S02]  /*800b0*/  R2UR UR4, R36 ;  /* 0x00000000240472ca */ /* 0x000fe400000e0000 */
[----:B------:R-:W-:-:S13]  /*800c0*/  R2UR UR5, R37 ;  /* 0x00000000250572ca */ /* 0x000fda00000e0000 */
[----:B------:R-:W2:Y:S02]  /*800d0*/  LD.E.64 R10, desc[UR4][R30.64+0x8] ;  /* 0x000008041e0a7980 */ /* 0x000ea4000c101b00 */
[----:B--2---:R-:W-:-:S05]  /*800e0*/  IADD3 R8, P0, PT, R10, 0x90, RZ ;  /* 0x000000900a087810 */ /* 0x004fca0007f1e0ff */
[----:B------:R-:W-:-:S05]  /*800f0*/  IMAD.X R9, RZ, RZ, R11, P0 ;  /* 0x000000ffff097224 */ /* 0x000fca00000e060b */
[----:B------:R0:W-:Y:S03]  /*80100*/  ST.E.64 desc[UR4][R30.64+0x8], R8 ;  /* 0x000008081e007985 */ /* 0x0001e6000c101b04 */
.L_x_2475:
[----:B------:R-:W-:Y:S05]  /*80110*/  BSYNC B0 ;  /* 0x0000000000007941 */ /* 0x000fea0003800000 */
.L_x_2474:
[C---:B------:R-:W-:Y:S01]  /*80120*/  IADD3 R7, P1, PT, R10.reuse, 0x98, RZ ;  /* 0x000000980a077810 */ /* 0x040fe20007f3e0ff */
        /* <DEDUP_REMOVED lines=13> */
[----:B-1----:R-:W-:Y:S01]  /*80200*/  IMAD.WIDE R4, R7, 0x10, RZ ;  /* 0x0000001007047825 */ /* 0x002fe200078e02ff */
[C---:B------:R-:W-:Y:S01]  /*80210*/  R2UR UR8, R36.reuse ;  /* 0x00000000240872ca */ /* 0x040fe200000e0000 */
[----:B------:R-:W-:Y:S01]  /*80220*/  BSSY B0, `(.L_x_2480) ;  /* 0x000014d000007945 */ /* 0x000fe20003800000 */
        /* <DEDUP_REMOVED lines=9> */
[----:B------:R-:W-:Y:S01]  /*802c0*/  IMAD.MOV.U32 R39, RZ, RZ, R4 ;  /* 0x000000ffff277224 */ /* 0x000fe200078e0004 */
[----:B------:R-:W-:Y:S01]  /*802d0*/  R2UR UR14, R36 ;  /* 0x00000000240e72ca */ /* 0x000fe200000e0000 */
[----:B------:R-:W-:Y:S01]  /*802e0*/  IMAD.MOV.U32 R41, RZ, RZ, R5 ;  /* 0x000000ffff297224 */ /* 0x000fe200078e0005 */
[----:B------:R-:W-:-:S02]  /*802f0*/  R2UR UR15, R37 ;  /* 0x00000000250f72ca */ /* 0x000fc400000e0000 */
[C---:B------:R-:W-:Y:S02]  /*80300*/  R2UR UR4, R36.reuse ;  /* 0x00000000240472ca */ /* 0x040fe400000e0000 */
[C---:B------:R-:W-:Y:S02]  /*80310*/  R2UR UR5, R37.reuse ;  /* 0x00000000250572ca */ /* 0x040fe400000e0000 */
[----:B------:R-:W-:Y:S02]  /*80320*/  R2UR UR6, R36 ;  /* 0x00000000240672ca */ /* 0x000fe400000e0000 */
[----:B------:R-:W-:Y:S02]  /*80330*/  R2UR UR7, R37 ;  /* 0x00000000250772ca */ /* 0x000fe400000e0000 */
[----:B0-----:R-:W-:-:S05]  /*80340*/  IADD3 R8, P0, PT, R8, R4, RZ ;  /* 0x0000000408087210 */ /* 0x001fca0007f1e0ff */
[----:B------:R-:W-:-:S05]  /*80350*/  IMAD.X R9, R9, 0x1, R5, P0 ;  /* 0x0000000109097824 */ /* 0x000fca00000e0605 */
[----:B------:R0:W-:Y:S04]  /*80360*/  ST.E desc[UR8][R8.64+0x4], R15 ;  /* 0x0000040f08007985 */ /* 0x0001e8000c101908 */
[----:B------:R0:W-:Y:S04]  /*80370*/  ST.E desc[UR12][R8.64+0x8], R11 ;  /* 0x0000080b08007985 */ /* 0x0001e8000c10190c */
[----:B------:R0:W-:Y:S04]  /*80380*/  ST.E desc[UR14][R8.64+0xc], R13 ;  /* 0x00000c0d08007985 */ /* 0x0001e8000c10190e */
[----:B------:R0:W-:Y:S04]  /*80390*/  ST.E.U8 desc[UR10][R8.64+0x3], R14 ;  /* 0x0000030e08007985 */ /* 0x0001e8000c10110a */
[----:B------:R0:W-:Y:S04]  /*803a0*/  ST.E.U8 desc[UR4][R8.64], RZ ;  /* 0x000000ff08007985 */ /* 0x0001e8000c101104 */
[----:B------:R0:W-:Y:S02]  /*803b0*/  ST.E.U8 desc[UR6][R8.64+0x1], RZ ;  /* 0x000001ff08007985 */ /* 0x0001e4000c101106 */
.L_x_2507:
[----:B0-----:R-:W0:Y:S01]  /*803c0*/  LDS.128 R12, [R12] ;  /* 0x000000000c0c7984 */ /* 0x001e220000000c00 */
[----:B------:R-:W-:Y:S05]  /*803d0*/  YIELD ;  /* 0x0000000000007946 */ /* 0x000fea0003800000 */
[----:B------:R-:W-:Y:S02]  /*803e0*/  R2UR UR4, R36 ;  /* 0x00000000240472ca */ /* 0x000fe400000e0000 */
[----:B------:R-:W-:Y:S02]  /*803f0*/  R2UR UR5, R37 ;  /* 0x00000000250572ca */ /* 0x000fe400000e0000 */
[----:B0--3--:R-:W-:-:S05]  /*80400*/  IADD3 R8, P0, PT, R4, R12, RZ ;  /* 0x0000000c04087210 */ /* 0x009fca0007f1e0ff */
[----:B-1----:R-:W-:-:S06]  /*80410*/  IMAD.X R9, R5, 0x1, R13, P0 ;  /* 0x0000000105097824 */ /* 0x002fcc00000e060d */
[----:B--2---:R-:W2:Y:S01]  /*80420*/  LD.E R43, desc[UR4][R8.64+0xc] ;  /* 0x00000c04082b7980 */ /* 0x004ea2000c101900 */
[C---:B------:R-:W-:Y:S01]  /*80430*/  VIADD R32, R16.reuse, 0x1a ;  /* 0x0000001a10207836 */ /* 0x040fe20000000000 */
[----:B------:R-:W-:Y:S01]  /*80440*/  BSSY B2, `(.L_x_2481) ;  /* 0x000008f000027945 */ /* 0x000fe20003800000 */
[----:B------:R-:W-:-:S03]  /*80450*/  VIADD R38, R16, 0x1b ;  /* 0x0000001b10267836 */ /* 0x000fc60000000000 */
        /* <DEDUP_REMOVED lines=19> */
.L_x_2487:
[----:B------:R-:W0:Y:S02]  /*80590*/  LDS.64 R8, [R13+0x8] ;  /* 0x000008000d087984 */ /* 0x000e240000000a00 */
[----:B0-----:R-:W-:-:S05]  /*805a0*/  IADD3 R10, P0, PT, R8, 0x30, RZ ;  /* 0x00000030080a7810 */ /* 0x001fca0007f1e0ff */
[----:B------:R-:W-:-:S07]  /*805b0*/  IMAD.X R11, RZ, RZ, R9, P0 ;  /* 0x000000ffff0b7224 */ /* 0x000fce00000e0609 */
[----:B------:R-:W0:Y:S02]  /*805c0*/  ATOMS.CAST.SPIN.64 P0, [R13+0x8], R8, R10 ;  /* 0x000008080d00758d */ /* 0x000e24000180040a */
[----:B0-----:R-:W-:Y:S05]  /*805d0*/  @!P0 BRA `(.L_x_2487) ;  /* 0xfffffffc00ec8947 */ /* 0x001fea000383ffff */
[----:B------:R-:W-:Y:S05]  /*805e0*/  BSYNC B4 ;  /* 0x0000000000047941 */ /* 0x000fea0003800000 */
.L_x_2486:
[----:B------:R-:W-:Y:S02]  /*805f0*/  IMAD.MOV.U32 R10, RZ, RZ, R8 ;  /* 0x000000ffff0a7224 */ /* 0x000fe400078e0008 */
[----:B------:R-:W-:Y:S01]  /*80600*/  IMAD.MOV.U32 R11, RZ, RZ, R9 ;  /* 0x000000ffff0b7224 */ /* 0x000fe200078e0009 */
[----:B------:R-:W-:Y:S06]  /*80610*/  BRA `(.L_x_2484) ;  /* 0x0000000000187947 */ /* 0x000fec0003800000 */
.L_x_2485:
[----:B------:R-:W-:Y:S02]  /*80620*/  R2UR UR4, R36 ;  /* 0x00000000240472ca */ /* 0x000fe400000e0000 */
[----:B------:R-:W-:-:S13]  /*80630*/  R2UR UR5, R37 ;  /* 0x00000000250572ca */ /* 0x000fda00000e0000 */
[----:B------:R-:W2:Y:S02]  /*80640*/  LD.E.64 R10, desc[UR4][R30.64+0x8] ;  /* 0x000008041e0a7980 */ /* 0x000ea4000c101b00 */
[----:B--2---:R-:W-:-:S05]  /*80650*/  IADD3 R8, P0, PT, R10, 0x30, RZ ;  /* 0x000000300a087810 */ /* 0x004fca0007f1e0ff */
[----:B------:R-:W-:-:S05]  /*80660*/  IMAD.X R9, RZ, RZ, R11, P0 ;  /* 0x000000ffff097224 */ /* 0x000fca00000e060b */
[----:B------:R0:W-:Y:S03]  /*80670*/  ST.E.64 desc[UR4][R30.64+0x8], R8 ;  /* 0x000008081e007985 */ /* 0x0001e6000c101b04 */
.L_x_2484:
[----:B------:R-:W-:Y:S05]  /*80680*/  BSYNC B3 ;  /* 0x0000000000037941 */ /* 0x000fea0003800000 */
.L_x_2483:
[C---:B0-----:R-:W-:Y:S01]  /*80690*/  IADD3 R9, P0, PT, R10.reuse, 0x38, RZ ;  /* 0x000000380a097810 */ /* 0x041fe20007f1e0ff */
        /* <DEDUP_REMOVED lines=54> */
.L_x_2489:
[----:B------:R-:W-:Y:S05]  /*80a00*/  BSYNC B3 ;  /* 0x0000000000037941 */ /* 0x000fea0003800000 */
.L_x_2488:
        /* <DEDUP_REMOVED lines=40> */
.L_x_2491:
[----:B------:R-:W-:Y:S05]  /*80c90*/  BSYNC B3 ;  /* 0x0000000000037941 */ /* 0x000fea0003800000 */
.L_x_2490:
[----:B------:R-:W-:Y:S02]  /*80ca0*/  R2UR UR4, R36 ;  /* 0x00000000240472ca */ /* 0x000fe400000e0000 */
[----:B------:R-:W-:-:S13]  /*80cb0*/  R2UR UR5, R37 ;  /* 0x00000000250572ca */ /* 0x000fda00000e0000 */
[----:B------:R2:W-:Y:S01]  /*80cc0*/  ST.E desc[UR4][R28.64], R11 ;  /* 0x0000000b1c007985 */ /* 0x0005e2000c101904 */
[----:B------:R-:W-:Y:S05]  /*80cd0*/  BRA `(.L_x_2492) ;  /* 0x0000000000147947 */ /* 0x000fea0003800000 */
.L_x_2482:
[----:B------:R-:W-:Y:S02]  /*80ce0*/  R2UR UR4, R36 ;  /* 0x00000000240472ca */ /* 0x000fe400000e0000 */
[----:B------:R-:W-:Y:S02]  /*80cf0*/  R2UR UR5, R37 ;  /* 0x00000000250572ca */ /* 0x000fe400000e0000 */
[----:B------:R-:W-:-:S05]  /*80d00*/  IADD3 R8, P0, PT, R12, R39, RZ ;  /* 0x000000270c087210 */ /* 0x000fca0007f1e0ff */
[----:B------:R-:W-:-:S06]  /*80d10*/  IMAD.X R9, R13, 0x1, R41, P0 ;  /* 0x000000010d097824 */ /* 0x000fcc00000e0629 */
[----:B------:R0:W-:Y:S02]  /*80d20*/  ST.E desc[UR4][R8.64+0x20], RZ ;  /* 0x000020ff08007985 */ /* 0x0001e4000c101904 */
.L_x_2492:
[----:B------:R-:W-:Y:S05]  /*80d30*/  BSYNC B2 ;  /* 0x0000000000027941 */ /* 0x000fea0003800000 */
.L_x_2481:
[----:B------:R-:W-:-:S13]  /*80d40*/  ISETP.NE.AND P0, PT, R38, 0x1b, PT ;  /* 0x0000001b2600780c */ /* 0x000fda0003f05270 */
[----:B------:R-:W-:Y:S05]  /*80d50*/  @!P0 BRA `(.L_x_2493) ;  /* 0x0000000800648947 */ /* 0x000fea0003800000 */
[----:B------:R-:W3:Y:S01]  /*80d60*/  S2UR UR5, SR_CgaCtaId ;  /* 0x00000000000579c3 */ /* 0x000ee20000008800 */
[----:B------:R-:W-:Y:S02]  /*80d70*/  UMOV UR4, 0x400 ;  /* 0x0000040000047882 */ /* 0x000fe40000000000 */
[----:B---3--:R-:W-:Y:S01]  /*80d80*/  ULEA UR4, UR5, UR4, 0x18 ;  /* 0x0000000405047291 */ /* 0x008fe2000f8ec0ff */
[----:B------:R-:W-:-:S05]  /*80d90*/  R2UR UR5, R37 ;  /* 0x00000000250572ca */ /* 0x000fca00000e0000 */
[----:B------:R-:W-:Y:S01]  /*80da0*/  IMAD.U32 R12, RZ, RZ, UR4 ;  /* 0x00000004ff0c7e24 */ /* 0x000fe2000f8e00ff */
[----:B------:R-:W-:-:S04]  /*80db0*/  R2UR UR4, R36 ;  /* 0x00000000240472ca */ /* 0x000fc800000e0000 */
[----:B012---:R-:W0:Y:S02]  /*80dc0*/  LDS.128 R8, [R12] ;  /* 0x000000000c087984 */ /* 0x007e240000000c00 */
        /* <DEDUP_REMOVED lines=20> */
.L_x_2500:
[----:B------:R-:W0:Y:S02]  /*80f10*/  LDS.64 R32, [R9+0x8] ;  /* 0x0000080009207984 */ /* 0x000e240000000a00 */
[----:B0-----:R-:W-:-:S05]  /*80f20*/  IADD3 R34, P0, PT, R32, 0x30, RZ ;  /* 0x0000003020227810 */ /* 0x001fca0007f1e0ff */
[----:B------:R-:W-:-:S07]  /*80f30*/  IMAD.X R35, RZ, RZ, R33, P0 ;  /* 0x000000ffff237224 */ /* 0x000fce00000e0621 */
[----:B------:R-:W0:Y:S02]  /*80f40*/  ATOMS.CAST.SPIN.64 P0, [R9+0x8], R32, R34 ;  /* 0x000008200900758d */ /* 0x000e240001800422 */
[----:B0-----:R-:W-:Y:S05]  /*80f50*/  @!P0 BRA `(.L_x_2500) ;  /* 0xfffffffc00ec8947 */ /* 0x001fea000383ffff */
[----:B------:R-:W-:Y:S05]  /*80f60*/  BSYNC B4 ;  /* 0x0000000000047941 */ /* 0x000fea0003800000 */
.L_x_2499:
[----:B------:R-:W-:Y:S05]  /*80f70*/  BRA `(.L_x_2497) ;  /* 0x0000000000187947 */ /* 0x000fea0003800000 */
.L_x_2498:
[----:B------:R-:W-:Y:S02]  /*80f80*/  R2UR UR4, R36 ;  /* 0x00000000240472ca */ /* 0x000fe400000e0000 */
[----:B------:R-:W-:-:S13]  /*80f90*/  R2UR UR5, R37 ;  /* 0x00000000250572ca */ /* 0x000fda00000e0000 */
[----:B------:R-:W2:Y:S02]  /*80fa0*/  LD.E.64 R32, desc[UR4][R30.64+0x8] ;  /* 0x000008041e207980 */ /* 0x000ea4000c101b00 */
[----:B--2---:R-:W-:-:S05]  /*80fb0*/  IADD3 R8, P0, PT, R32, 0x30, RZ ;  /* 0x0000003020087810 */ /* 0x004fca0007f1e0ff */
[----:B------:R-:W-:-:S05]  /*80fc0*/  IMAD.X R9, RZ, RZ, R33, P0 ;  /* 0x000000ffff097224 */ /* 0x000fca00000e0621 */
[----:B------:R0:W-:Y:S03]  /*80fd0*/  ST.E.64 desc[UR4][R30.64+0x8], R8 ;  /* 0x000008081e007985 */ /* 0x0001e6000c101b04 */
.L_x_2497:
[----:B------:R-:W-:Y:S05]  /*80fe0*/  BSYNC B3 ;  /* 0x0000000000037941 */ /* 0x000fea0003800000 */
.L_x_2496:
        /* <DEDUP_REMOVED lines=50> */
[----:B0-----:R-:W-:Y:S11]  /*81310*/  BRA `(.L_x_2503) ;  /* 0x0000000000187947 */ /* 0x001ff60003800000 */
.L_x_2502:
[----:B------:R-:W-:Y:S01]  /*81320*/  R2UR UR4, R36 ;  /* 0x00000000240472ca */ /* 0x000fe200000e0000 */
[----:B------:R-:W-:Y:S01]  /*81330*/  IMAD.MOV.U32 R9, RZ, RZ, 0x5272 ;  /* 0x00005272ff097424 */ /* 0x000fe200078e00ff */
[----:B------:R-:W-:Y:S01]  /*81340*/  R2UR UR5, R37 ;  /* 0x00000000250572ca */ /* 0x000fe200000e0000 */
[----:B------:R-:W-:Y:S01]  /*81350*/  IMAD.MOV.U32 R13, RZ, RZ, -0x1 ;  /* 0xffffffffff0d7424 */ /* 0x000fe200078e00ff */
[----:B------:R-:W-:-:S11]  /*81360*/  PLOP3.LUT P0, PT, PT, PT, PT, 0x8, 0x80 ;  /* 0x000000000080781c */ /* 0x000fd60003f0e170 */
[----:B------:R0:W-:Y:S02]  /*81370*/  ST.E desc[UR4][R28.64], R9 ;  /* 0x000000091c007985 */ /* 0x0001e4000c101904 */
.L_x_2503:
[----:B------:R-:W-:Y:S05]  /*81380*/  BSYNC B3 ;  /* 0x0000000000037941 */ /* 0x000fea0003800000 */
.L_x_2501:
        /* <DEDUP_REMOVED lines=39> */
.L_x_2505:
[----:B------:R-:W-:Y:S05]  /*81600*/  BSYNC B3 ;  /* 0x0000000000037941 */ /* 0x000fea0003800000 */
.L_x_2504:
[----:B------:R-:W-:Y:S02]  /*81610*/  R2UR UR4, R36 ;  /* 0x00000000240472ca */ /* 0x000fe400000e0000 */
[----:B------:R-:W-:-:S13]  /*81620*/  R2UR UR5, R37 ;  /* 0x00000000250572ca */ /* 0x000fda00000e0000 */
[----:B------:R2:W-:Y:S01]  /*81630*/  ST.E desc[UR4][R28.64], R11 ;  /* 0x0000000b1c007985 */ /* 0x0005e2000c101904 */
[----:B------:R-:W-:Y:S05]  /*81640*/  BRA `(.L_x_2506) ;  /* 0x0000000000147947 */ /* 0x000fea0003800000 */
.L_x_2495:
[----:B------:R-:W-:Y:S02]  /*81650*/  R2UR UR4, R36 ;  /* 0x00000000240472ca */ /* 0x000fe400000e0000 */
[----:B------:R-:W-:Y:S02]  /*81660*/  R2UR UR5, R37 ;  /* 0x00000000250572ca */ /* 0x000fe400000e0000 */
[----:B------:R-:W-:-:S05]  /*81670*/  IADD3 R8, P0, PT, R8, R39, RZ ;  /* 0x0000002708087210 */ /* 0x000fca0007f1e0ff */
[----:B------:R-:W-:-:S06]  /*81680*/  IMAD.X R9, R9, 0x1, R41, P0 ;  /* 0x0000000109097824 */ /* 0x000fcc00000e0629 */
[----:B------:R3:W-:Y:S02]  /*81690*/  ST.E desc[UR4][R8.64+0x24], RZ ;  /* 0x000024ff08007985 */ /* 0x0007e4000c101904 */
.L_x_2506:
[----:B------:R-:W-:Y:S05]  /*816a0*/  BSYNC B2 ;  /* 0x0000000000027941 */ /* 0x000fea0003800000 */
.L_x_2494:
[----:B------:R-:W-:Y:S01]  /*816b0*/  IADD3 R39, P0, PT, R39, 0x8, RZ ;  /* 0x0000000827277810 */ /* 0x000fe20007f1e0ff */
[----:B------:R-:W-:-:S04]  /*816c0*/  VIADD R16, R16, 0x2 ;  /* 0x0000000210107836 */ /* 0x000fc80000000000 */
[----:B------:R-:W-:Y:S01]  /*816d0*/  IMAD.X R41, RZ, RZ, R41, P0 ;  /* 0x000000ffff297224 */ /* 0x000fe200000e0629 */
[----:B------:R-:W-:Y:S07]  /*816e0*/  BRA `(.L_x_2507) ;  /* 0xffffffec00347947 */ /* 0x000fee000383ffff */
.L_x_2493:
[----:B------:R-:W-:Y:S05]  /*816f0*/  BSYNC B0 ;  /* 0x0000000000007941 */ /* 0x000fea0003800000 */
.L_x_2480:
[----:B------:R-:W-:Y:S05]  /*81700*/  BSYNC B1 ;  /* 0x0000000000017941 */ /* 0x000fea0003800000 */
.L_x_2479:
[----:B------:R-:W3:Y:S01]  /*81710*/  LDCU.64 UR4, c[0x4][0x100] ;  /* 0x01002000ff0477ac */ /* 0x000ee20008000a00 */
[----:B-1----:R-:W-:Y:S01]  /*81720*/  IMAD.WIDE R4, R7, 0x10, RZ ;  /* 0x0000001007047825 */ /* 0x002fe200078e02ff */
[----:B------:R-:W-:Y:S03]  /*81730*/  BSSY B0, `(.L_x_2508) ;  /* 0x000014e000007945 */ /* 0x000fe60003800000 */
[----:B------:R-:W-:Y:S02]  /*81740*/  IMAD.MOV.U32 R40, RZ, RZ, -0x1a ;  /* 0xffffffe6ff287424 */ /* 0x000fe400078e00ff */
[----:B------:R-:W-:Y:S02]  /*81750*/  IMAD.MOV.U32 R35, RZ, RZ, R4 ;  /* 0x000000ffff237224 */ /* 0x000fe400078e0004 */
[----:B------:R-:W-:Y:S01]  /*81760*/  IMAD.MOV.U32 R39, RZ, RZ, R5 ;  /* 0x000000ffff277224 */ /* 0x000fe200078e0005 */
[----:B---3--:R-:W-:-:S04]  /*81770*/  UIADD3 UR4, UP0, UPT, UR4, 0x1, URZ ;  /* 0x0000000104047890 */ /* 0x008fc8000ff1e0ff */
[----:B------:R-:W-:Y:S02]  /*81780*/  UIADD3.X UR5, UPT, UPT, URZ, UR5, URZ, UP0, !UPT ;  /* 0x00000005ff057290 */ /* 0x000fe400087fe4ff */
[----:B------:R-:W-:-:S04]  /*81790*/  IMAD.U32 R32, RZ, RZ, UR4 ;  /* 0x00000004ff207e24 */ /* 0x000fc8000f8e00ff */
[----:B------:R-:W-:-:S07]  /*817a0*/  IMAD.U32 R33, RZ, RZ, UR5 ;  /* 0x00000005ff217e24 */ /* 0x000fce000f8e00ff */
.L_x_2536:
[----:B------:R-:W-:Y:S01]  /*817b0*/  ISETP.NE.AND P0, PT, R7, -0x1, PT ;  /* 0xffffffff0700780c */ /* 0x000fe20003f05270 */
[----:B------:R-:W-:Y:S05]  /*817c0*/  YIELD ;  /* 0x0000000000007946 */ /* 0x000fea0003800000 */
[----:B------:R-:W-:Y:S01]  /*817d0*/  BSSY B1, `(.L_x_2509) ;  /* 0x000009c000017945 */ /* 0x000fe20003800000 */
[----:B------:R-:W-:-:S06]  /*817e0*/  VIADD R16, R40, 0x1b ;  /* 0x0000001b28107836 */ /* 0x000fcc0000000000 */
[----:B------:R-:W-:Y:S01]  /*817f0*/  @!P0 R2UR UR4, R36 ;  /* 0x00000000240482ca */ /* 0x000fe200000e0000 */
[----:B01----:R-:W-:Y:S01]  /*81800*/  @!P0 IMAD.MOV.U32 R9, RZ, RZ, 0x5368 ;  /* 0x00005368ff098424 */ /* 0x003fe200078e00ff */
[----:B------:R-:W-:-:S13]  /*81810*/  @!P0 R2UR UR5, R37 ;  /* 0x00000000250582ca */ /* 0x000fda00000e0000 */
[----:B------:R0:W-:Y:S01]  /*81820*/  @!P0 ST.E desc[UR4][R28.64], R9 ;  /* 0x000000091c008985 */ /* 0x0001e2000c101904 */
[----:B---34-:R-:W-:Y:S05]  /*81830*/  @!P0 BRA `(.L_x_2510) ;  /* 0x0000000800548947 */ /* 0x018fea0003800000 */
[----:B0-----:R-:W0:Y:S01]  /*81840*/  S2R R9, SR_CgaCtaId ;  /* 0x0000000000097919 */ /* 0x001e220000008800 */
[----:B------:R-:W-:Y:S02]  /*81850*/  MOV R34, 0x400 ;  /* 0x0000040000227802 */ /* 0x000fe40000000f00 */
[----:B------:R-:W-:Y:S02]  /*81860*/  R2UR UR4, R36 ;  /* 0x00000000240472ca */ /* 0x000fe400000e0000 */
[----:B------:R-:W-:Y:S02]  /*81870*/  R2UR UR5, R37 ;  /* 0x00000000250572ca */ /* 0x000fe400000e0000 */
[----:B0-----:R-:W-:-:S05]  /*81880*/  LEA R34, R9, R34, 0x18 ;  /* 0x0000002209227211 */ /* 0x001fca00078ec0ff */
[----:B--2---:R-:W0:Y:S02]  /*81890*/  LDS.128 R8, [R34] ;  /* 0x0000000022087984 */ /* 0x004e240000000c00 */
[----:B0-----:R-:W-:-:S05]  /*818a0*/  IADD3 R12, P0, PT, R4, R8, RZ ;  /* 0x00000008040c7210 */ /* 0x001fca0007f1e0ff */
[----:B------:R-:W-:-:S05]  /*818b0*/  IMAD.X R13, R5, 0x1, R9, P0 ;  /* 0x00000001050d7824 */ /* 0x000fca00000e0609 */
[----:B------:R-:W2:Y:S01]  /*818c0*/  LD.E R45, desc[UR4][R12.64+0xc] ;  /* 0x00000c040c2d7980 */ /* 0x000ea2000c101900 */
[----:B------:R-:W-:-:S05]  /*818d0*/  VIADD R38, R40, 0x1a ;  /* 0x0000001a28267836 */ /* 0x000fca0000000000 */
        /* <DEDUP_REMOVED lines=16> */
.L_x_2516:
[----:B------:R-:W0:Y:S02]  /*819e0*/  LDS.64 R12, [R9+0x8] ;  /* 0x00000800090c7984 */ /* 0x000e240000000a00 */
[----:B0-----:R-:W-:-:S05]  /*819f0*/  IADD3 R14, P0, PT, R12, 0x30, RZ ;  /* 0x000000300c0e7810 */ /* 0x001fca0007f1e0ff */
[----:B------:R-:W-:-:S07]  /*81a00*/  IMAD.X R15, RZ, RZ, R13, P0 ;  /* 0x000000ffff0f7224 */ /* 0x000fce00000e060d */
[----:B------:R-:W0:Y:S02]  /*81a10*/  ATOMS.CAST.SPIN.64 P0, [R9+0x8], R12, R14 ;  /* 0x0000080c0900758d */ /* 0x000e24000180040e */
[----:B0-----:R-:W-:Y:S05]  /*81a20*/  @!P0 BRA `(.L_x_2516) ;  /* 0xfffffffc00ec8947 */ /* 0x001fea000383ffff */
[----:B------:R-:W-:Y:S05]  /*81a30*/  BSYNC B3 ;  /* 0x0000000000037941 */ /* 0x000fea0003800000 */
.L_x_2515:
[----:B------:R-:W-:Y:S05]  /*81a40*/  BRA `(.L_x_2513) ;  /* 0x0000000000187947 */ /* 0x000fea0003800000 */
.L_x_2514:
[----:B------:R-:W-:Y:S02]  /*81a50*/  R2UR UR4, R36 ;  /* 0x00000000240472ca */ /* 0x000fe400000e0000 */
[----:B------:R-:W-:-:S13]  /*81a60*/  R2UR UR5, R37 ;  /* 0x00000000250572ca */ /* 0x000fda00000e0000 */
[----:B------:R-:W2:Y:S02]  /*81a70*/  LD.E.64 R12, desc[UR4][R30.64+0x8] ;  /* 0x000008041e0c7980 */ /* 0x000ea4000c101b00 */
[----:B--2---:R-:W-:-:S05]  /*81a80*/  IADD3 R8, P0, PT, R12, 0x30, RZ ;  /* 0x000000300c087810 */ /* 0x004fca0007f1e0ff */
[----:B------:R-:W-:-:S05]  /*81a90*/  IMAD.X R9, RZ, RZ, R13, P0 ;  /* 0x000000ffff097224 */ /* 0x000fca00000e060d */
[----:B------:R0:W-:Y:S03]  /*81aa0*/  ST.E.64 desc[UR4][R30.64+0x8], R8 ;  /* 0x000008081e007985 */ /* 0x0001e6000c101b04 */
.L_x_2513:
[----:B------:R-:W-:Y:S05]  /*81ab0*/  BSYNC B2 ;  /* 0x0000000000027941 */ /* 0x000fea0003800000 */
.L_x_2512:
        /* <DEDUP_REMOVED lines=54> */
.L_x_2518:
[----:B------:R-:W-:Y:S05]  /*81e20*/  BSYNC B2 ;  /* 0x0000000000027941 */ /* 0x000fea0003800000 */
.L_x_2517:
        /* <DEDUP_REMOVED lines=40> */
.L_x_2520:
[----:B------:R-:W-:Y:S05]  /*820b0*/  BSYNC B2 ;  /* 0x0000000000027941 */ /* 0x000fea0003800000 */
.L_x_2519:
[----:B------:R-:W-:Y:S02]  /*820c0*/  R2UR UR4, R36 ;  /* 0x00000000240472ca */ /* 0x000fe400000e0000 */
[----:B------:R-:W-:-:S13]  /*820d0*/  R2UR UR5, R37 ;  /* 0x00000000250572ca */ /* 0x000fda00000e0000 */
[----:B------:R3:W-:Y:S01]  /*820e0*/  ST.E desc[UR4][R28.64], R11 ;  /* 0x0000000b1c007985 */ /* 0x0007e2000c101904 */
[----:B------:R-:W-:Y:S05]  /*820f0*/  BRA `(.L_x_2510) ;  /* 0x0000000000247947 */ /* 0x000fea0003800000 */
.L_x_2511:
[----:B------:R-:W-:Y:S02]  /*82100*/  R2UR UR4, R36 ;  /* 0x00000000240472ca */ /* 0x000fe400000e0000 */
[----:B------:R-:W-:-:S13]  /*82110*/  R2UR UR5, R37 ;  /* 0x00000000250572ca */ /* 0x000fda00000e0000 */
[----:B------:R-:W2:Y:S01]  /*82120*/  LDG.E.U8.CONSTANT R11, desc[UR4][R32.64+-0x1] ;  /* 0xffffff04200b7981 */ /* 0x000ea2000c1e9100 */
[----:B------:R-:W-:Y:S02]  /*82130*/  R2UR UR6, R36 ;  /* 0x00000000240672ca */ /* 0x000fe400000e0000 */
[----:B------:R-:W-:Y:S02]  /*82140*/  R2UR UR7, R37 ;  /* 0x00000000250772ca */ /* 0x000fe400000e0000 */
[----:B------:R-:W-:-:S05]  /*82150*/  IADD3 R8, P0, PT, R8, R35, RZ ;  /* 0x0000002308087210 */ /* 0x000fca0007f1e0ff */
[----:B------:R-:W-:-:S05]  /*82160*/  IMAD.X R9, R9, 0x1, R39, P0 ;  /* 0x0000000109097824 */ /* 0x000fca00000e0627 */
[----:B------:R1:W-:Y:S04]  /*82170*/  ST.E desc[UR4][R8.64+0x20], RZ ;  /* 0x000020ff08007985 */ /* 0x0003e8000c101904 */
[----:B--2---:R1:W-:Y:S02]  /*82180*/  ST.E.U8 desc[UR6][R8.64+0x20], R11 ;  /* 0x0000200b08007985 */ /* 0x0043e4000c101106 */
.L_x_2510:
[----:B------:R-:W-:Y:S05]  /*82190*/  BSYNC B1 ;  /* 0x0000000000017941 */ /* 0x000fea0003800000 */
.L_x_2509:
[----:B------:R-:W-:-:S13]  /*821a0*/  ISETP.NE.AND P0, PT, R16, 0x1b, PT ;  /* 0x0000001b1000780c */ /* 0x000fda0003f05270 */
[----:B------:R-:W-:Y:S05]  /*821b0*/  @!P0 BRA `(.L_x_2521) ;  /* 0x0000000800948947 */ /* 0x000fea0003800000 */
[----:B------:R-:W-:Y:S01]  /*821c0*/  ISETP.NE.AND P0, PT, R7, -0x1, PT ;  /* 0xffffffff0700780c */ /* 0x000fe20003f05270 */
[----:B------:R-:W-:-:S12]  /*821d0*/  BSSY B1, `(.L_x_2522) ;  /* 0x000009d000017945 */ /* 0x000fd80003800000 */
[----:B------:R-:W-:Y:S05]  /*821e0*/  @!P0 BRA `(.L_x_2523) ;  /* 0x00000008005c8947 */ /* 0x000fea0003800000 */
[----:B01----:R-:W0:Y:S01]  /*821f0*/  S2R R9, SR_CgaCtaId ;  /* 0x0000000000097919 */ /* 0x003e220000008800 */
[----:B------:R-:W-:Y:S02]  /*82200*/  MOV R34, 0x400 ;  /* 0x0000040000227802 */ /* 0x000fe40000000f00 */
[----:B------:R-:W-:Y:S02]  /*82210*/  R2UR UR4, R36 ;  /* 0x00000000240472ca */ /* 0x000fe400000e0000 */
[----:B------:R-:W-:Y:S02]  /*82220*/  R2UR UR5, R37 ;  /* 0x00000000250572ca */ /* 0x000fe400000e0000 */
[----:B0-----:R-:W-:-:S05]  /*82230*/  LEA R34, R9, R34, 0x18 ;  /* 0x0000002209227211 */ /* 0x001fca00078ec0ff */
[----:B--23--:R-:W0:Y:S02]  /*82240*/  LDS.128 R8, [R34] ;  /* 0x0000000022087984 */ /* 0x00ce240000000c00 */
[----:B0-----:R-:W-:-:S05]  /*82250*/  IADD3 R12, P0, PT, R4, R8, RZ ;  /* 0x00000008040c7210 */ /* 0x001fca0007f1e0ff */
[----:B------:R-:W-:-:S05]  /*82260*/  IMAD.X R13, R5, 0x1, R9, P0 ;  /* 0x00000001050d7824 */ /* 0x000fca00000e0609 */
        /* <DEDUP_REMOVED lines=17> */
.L_x_2529:
[----:B------:R-:W0:Y:S02]  /*82380*/  LDS.64 R12, [R9+0x8] ;  /* 0x00000800090c7984 */ /* 0x000e240000000a00 */
[----:B0-----:R-:W-:-:S05]  /*82390*/  IADD3 R14, P0, PT, R12, 0x30, RZ ;  /* 0x000000300c0e7810 */ /* 0x001fca0007f1e0ff */
[----:B------:R-:W-:-:S07]  /*823a0*/  IMAD.X R15, RZ, RZ, R13, P0 ;  /* 0x000000ffff0f7224 */ /* 0x000fce00000e060d */
[----:B------:R-:W0:Y:S02]  /*823b0*/  ATOMS.CAST.SPIN.64 P0, [R9+0x8], R12, R14 ;  /* 0x0000080c0900758d */ /* 0x000e24000180040e */
[----:B0-----:R-:W-:Y:S05]  /*823c0*/  @!P0 BRA `(.L_x_2529) ;  /* 0xfffffffc00ec8947 */ /* 0x001fea000383ffff */
[----:B------:R-:W-:Y:S05]  /*823d0*/  BSYNC B3 ;  /* 0x0000000000037941 */ /* 0x000fea0003800000 */
.L_x_2528:
[----:B------:R-:W-:Y:S05]  /*823e0*/  BRA `(.L_x_2526) ;  /* 0x0000000000187947 */ /* 0x000fea0003800000 */
.L_x_2527:
[----:B------:R-:W-:Y:S02]  /*823f0*/  R2UR UR4, R36 ;  /* 0x00000000240472ca */ /* 0x000fe400000e0000 */
[----:B------:R-:W-:-:S13]  /*82400*/  R2UR UR5, R37 ;  /* 0x00000000250572ca */ /* 0x000fda00000e0000 */
[----:B------:R-:W2:Y:S02]  /*82410*/  LD.E.64 R12, desc[UR4][R30.64+0x8] ;  /* 0x000008041e0c7980 */ /* 0x000ea4000c101b00 */
[----:B--2---:R-:W-:-:S05]  /*82420*/  IADD3 R8, P0, PT, R12, 0x30, RZ ;  /* 0x000000300c087810 */ /* 0x004fca0007f1e0ff */
[----:B------:R-:W-:-:S05]  /*82430*/  IMAD.X R9, RZ, RZ, R13, P0 ;  /* 0x000000ffff097224 */ /* 0x000fca00000e060d */
[----:B------:R0:W-:Y:S03]  /*82440*/  ST.E.64 desc[UR4][R30.64+0x8], R8 ;  /* 0x000008081e007985 */ /* 0x0001e6000c101b04 */
.L_x_2526:
[----:B------:R-:W-:Y:S05]  /*82450*/  BSYNC B2 ;  /* 0x0000000000027941 */ /* 0x000fea0003800000 */
.L_x_2525:
        /* <DEDUP_REMOVED lines=51> */
.L_x_2531:
[----:B------:R-:W-:Y:S01]  /*82790*/  R2UR UR4, R36 ;  /* 0x00000000240472ca */ /* 0x000fe200000e0000 */
[----:B------:R-:W-:Y:S01]  /*827a0*/  IMAD.MOV.U32 R9, RZ, RZ, 0x5272 ;  /* 0x00005272ff097424 */ /* 0x000fe200078e00ff */
[----:B------:R-:W-:Y:S01]  /*827b0*/  R2UR UR5, R37 ;  /* 0x00000000250572ca */ /* 0x000fe200000e0000 */
[----:B------:R-:W-:Y:S01]  /*827c0*/  IMAD.MOV.U32 R13, RZ, RZ, -0x1 ;  /* 0xffffffffff0d7424 */ /* 0x000fe200078e00ff */
[----:B------:R-:W-:-:S11]  /*827d0*/  PLOP3.LUT P0, PT, PT, PT, PT, 0x8, 0x80 ;  /* 0x000000000080781c */ /* 0x000fd60003f0e170 */
[----:B------:R0:W-:Y:S02]  /*827e0*/  ST.E desc[UR4][R28.64], R9 ;  /* 0x000000091c007985 */ /* 0x0001e4000c101904 */
.L_x_2532:
[----:B------:R-:W-:Y:S05]  /*827f0*/  BSYNC B2 ;  /* 0x0000000000027941 */ /* 0x000fea0003800000 */
.L_x_2530:
        /* <DEDUP_REMOVED lines=39> */
.L_x_2534:
[----:B------:R-:W-:Y:S05]  /*82a70*/  BSYNC B2 ;  /* 0x0000000000027941 */ /* 0x000fea0003800000 */
.L_x_2533:
[----:B------:R-:W-:Y:S02]  /*82a80*/  R2UR UR4, R36 ;  /* 0x00000000240472ca */ /* 0x000fe400000e0000 */
[----:B------:R-:W-:-:S13]  /*82a90*/  R2UR UR5, R37 ;  /* 0x00000000250572ca */ /* 0x000fda00000e0000 */
[----:B------:R4:W-:Y:S01]  /*82aa0*/  ST.E desc[UR4][R28.64], R11 ;  /* 0x0000000b1c007985 */ /* 0x0009e2000c101904 */
[----:B------:R-:W-:Y:S05]  /*82ab0*/  BRA `(.L_x_2535) ;  /* 0x0000000000387947 */ /* 0x000fea0003800000 */
.L_x_2524:
        /* <DEDUP_REMOVED lines=8> */
[----:B--2---:R0:W-:Y:S01]  /*82b40*/  ST.E.U8 desc[UR6][R8.64+0x24], R11 ;  /* 0x0000240b08007985 */ /* 0x0041e2000c101106 */
[----:B------:R-:W-:Y:S05]  /*82b50*/  BRA `(.L_x_2535) ;  /* 0x0000000000107947 */ /* 0x000fea0003800000 */
.L_x_2523:
[----:B------:R-:W-:Y:S01]  /*82b60*/  R2UR UR4, R36 ;  /* 0x00000000240472ca */ /* 0x000fe200000e0000 */
[----:B01----:R-:W-:Y:S01]  /*82b70*/  IMAD.MOV.U32 R9, RZ, RZ, 0x5368 ;  /* 0x00005368ff097424 */ /* 0x003fe200078e00ff */
[----:B------:R-:W-:-:S13]  /*82b80*/  R2UR UR5, R37 ;  /* 0x00000000250572ca */ /* 0x000fda00000e0000 */
[----:B------:R0:W-:Y:S02]  /*82b90*/  ST.E desc[UR4][R28.64], R9 ;  /* 0x000000091c007985 */ /* 0x0001e4000c101904 */
.L_x_2535:
[----:B------:R-:W-:Y:S05]  /*82ba0*/  BSYNC B1 ;  /* 0x0000000000017941 */ /* 0x000fea0003800000 */
.L_x_2522:
[----:B------:R-:W-:Y:S01]  /*82bb0*/  IADD3 R35, P0, PT, R35, 0x8, RZ ;  /* 0x0000000823237810 */ /* 0x000fe20007f1e0ff */
[----:B------:R-:W-:Y:S01]  /*82bc0*/  VIADD R40, R40, 0x2 ;  /* 0x0000000228287836 */ /* 0x000fe20000000000 */
[----:B------:R-:W-:-:S03]  /*82bd0*/  IADD3 R32, P1, PT, R32, 0x2, RZ ;  /* 0x0000000220207810 */ /* 0x000fc60007f3e0ff */
[----:B------:R-:W-:Y:S02]  /*82be0*/  IMAD.X R39, RZ, RZ, R39, P0 ;  /* 0x000000ffff277224 */ /* 0x000fe400000e0627 */
[----:B------:R-:W-:Y:S01]  /*82bf0*/  IMAD.X R33, RZ, RZ, R33, P1 ;  /* 0x000000ffff217224 */ /* 0x000fe200008e0621 */
[----:B------:R-:W-:Y:S07]  /*82c00*/  BRA `(.L_x_2536) ;  /* 0xffffffe800e87947 */ /* 0x000fee000383ffff */
.L_x_2521:
[----:B------:R-:W-:Y:S05]  /*82c10*/  BSYNC B0 ;  /* 0x0000000000007941 */ /* 0x000fea0003800000 */
.L_x_2508:
[----:B------:R-:W4:Y:S01]  /*82c20*/  S2UR UR5, SR_CgaCtaId ;  /* 0x00000000000579c3 */ /* 0x000f220000008800 */
[----:B------:R-:W-:Y:S01]  /*82c30*/  UMOV UR4, 0x400 ;  /* 0x0000040000047882 */ /* 0x000fe20000000000 */
[----:B------:R-:W-:Y:S01]  /*82c40*/  R2UR UR6, R36 ;  /* 0x00000000240672ca */ /* 0x000fe200000e0000 */
[----:B-1----:R-:W-:Y:S01]  /*82c50*/  IMAD.MOV.U32 R8, RZ, RZ, 0x30 ;  /* 0x00000030ff087424 */ /* 0x002fe200078e00ff */
[----:B------:R-:W-:Y:S01]  /*82c60*/  R2UR UR7, R37 ;  /* 0x00000000250772ca */ /* 0x000fe200000e0000 */
[----:B0-----:R-:W-:Y:S01]  /*82c70*/  IMAD.MOV.U32 R9, RZ, RZ, 0x0 ;  /* 0x00000000ff097424 */ /* 0x001fe200078e00ff */
[----:B----4-:R-:W-:-:S06]  /*82c80*/  ULEA UR4, UR5, UR4, 0x18 ;  /* 0x0000000405047291 */ /* 0x010fcc000f8ec0ff */
[----:B------:R-:W-:-:S05]  /*82c90*/  IMAD.U32 R32, RZ, RZ, UR4 ;  /* 0x00000004ff207e24 */ /* 0x000fca000f8e00ff */
[----:B------:R0:W1:Y:S04]  /*82ca0*/  LDS.64 R12, [R32+0x8] ;  /* 0x00000800200c7984 */ /* 0x0000680000000a00 */
[----:B------:R4:W5:Y:S01]  /*82cb0*/  ATOM.E.ADD.64.STRONG.GPU P0, R8, desc[UR6][R30.64+0x8], R8 ;  /* 0x800008081e08798a */ /* 0x000962000810f506 */
[----:B------:R-:W-:Y:S01]  /*82cc0*/  BSSY B0, `(.L_x_2537) ;  /* 0x0000018000007945 */ /* 0x000fe20003800000 */
[----:B-----5:R-:W-:Y:S02]  /*82cd0*/  IMAD.MOV.U32 R10, RZ, RZ, R8 ;  /* 0x000000ffff0a7224 */ /* 0x020fe400078e0008 */
[----:B--23--:R-:W-:Y:S01]  /*82ce0*/  IMAD.MOV.U32 R11, RZ, RZ, R9 ;  /* 0x000000ffff0b7224 */ /* 0x00cfe200078e0009 */
[----:B01--4-:R-:W-:Y:S06]  /*82cf0*/  @P0 BRA `(.L_x_2538) ;  /* 0x0000000000500947 */ /* 0x013fec0003800000 */
[----:B------:R-:W0:Y:S02]  /*82d00*/  QSPC.E.S P0, RZ, [R30+0x8] ;  /* 0x000008001eff73aa */ /* 0x000e240000000500 */
[----:B0-----:R-:W-:Y:S05]  /*82d10*/  @!P0 BRA `(.L_x_2539) ;  /* 0x0000000000308947 */ /* 0x001fea0003800000 */
[----:B------:R-:W-:Y:S01]  /*82d20*/  IMAD.MOV.U32 R8, RZ, RZ, R30 ;  /* 0x000000ffff087224 */ /* 0x000fe200078e001e */
[----:B------:R-:W-:Y:S04]  /*82d30*/  BSSY B1, `(.L_x_2540) ;  /* 0x0000007000017945 */ /* 0x000fe80003800000 */
[----:B------:R-:W-:-:S07]  /*82d40*/  MOV R15, R8 ;  /* 0x00000008000f7202 */ /* 0x000fce0000000f00 */
.L_x_2541:
[----:B------:R-:W0:Y:S02]  /*82d50*/  LDS.64 R8, [R15+0x8] ;  /* 0x000008000f087984 */ /* 0x000e240000000a00 */
[----:B0-----:R-:W-:-:S05]  /*82d60*/  IADD3 R10, P0, PT, R8, 0x30, RZ ;  /* 0x00000030080a7810 */ /* 0x001fca0007f1e0ff */
[----:B------:R-:W-:-:S07]  /*82d70*/  IMAD.X R11, RZ, RZ, R9, P0 ;  /* 0x000000ffff0b7224 */ /* 0x000fce00000e0609 */
[----:B------:R-:W0:Y:S02]  /*82d80*/  ATOMS.CAST.SPIN.64 P0, [R15+0x8], R8, R10 ;  /* 0x000008080f00758d */ /* 0x000e24000180040a */
[----:B0-----:R-:W-:Y:S05]  /*82d90*/  @!P0 BRA `(.L_x_2541) ;  /* 0xfffffffc00ec8947 */ /* 0x001fea000383ffff */
[----:B------:R-:W-:Y:S05]  /*82da0*/  BSYNC B1 ;  /* 0x0000000000017941 */ /* 0x000fea0003800000 */
.L_x_2540:
[----:B------:R-:W-:Y:S02]  /*82db0*/  IMAD.MOV.U32 R10, RZ, RZ, R8 ;  /* 0x000000ffff0a7224 */ /* 0x000fe400078e0008 */
[----:B------:R-:W-:Y:S01]  /*82dc0*/  IMAD.MOV.U32 R11, RZ, RZ, R9 ;  /* 0x000000ffff0b7224 */ /* 0x000fe200078e0009 */
[----:B------:R-:W-:Y:S06]  /*82dd0*/  BRA `(.L_x_2538) ;  /* 0x0000000000187947 */ /* 0x000fec0003800000 */
.L_x_2539:
[----:B------:R-:W-:Y:S02]  /*82de0*/  R2UR UR4, R36 ;  /* 0x00000000240472ca */ /* 0x000fe400000e0000 */
[----:B------:R-:W-:-:S13]  /*82df0*/  R2UR UR5, R37 ;  /* 0x00000000250572ca */ /* 0x000fda00000e0000 */
[----:B------:R-:W2:Y:S02]  /*82e00*/  LD.E.64 R10, desc[UR4][R30.64+0x8] ;  /* 0x000008041e0a7980 */ /* 0x000ea4000c101b00 */
[----:B--2---:R-:W-:-:S05]  /*82e10*/  IADD3 R8, P0, PT, R10, 0x30, RZ ;  /* 0x000000300a087810 */ /* 0x004fca0007f1e0ff */
[----:B------:R-:W-:-:S05]  /*82e20*/  IMAD.X R9, RZ, RZ, R11, P0 ;  /* 0x000000ffff097224 */ /* 0x000fca00000e060b */
[----:B------:R0:W-:Y:S03]  /*82e30*/  ST.E.64 desc[UR4][R30.64+0x8], R8 ;  /* 0x000008081e007985 */ /* 0x0001e6000c101b04 */
.L_x_2538:
[----:B------:R-:W-:Y:S05]  /*82e40*/  BSYNC B0 ;  /* 0x0000000000007941 */ /* 0x000fea0003800000 */
.L_x_2537:
        /* <DEDUP_REMOVED lines=38> */
[----:B0-----:R-:W-:-:S05]  /*830b0*/  IADD3 R8, P0, PT, R4, R8, RZ ;  /* 0x0000000804087210 */ /* 0x001fca0007f1e0ff */
[----:B------:R-:W-:-:S05]  /*830c0*/  IMAD.X R9, R5, 0x1, R9, P0 ;  /* 0x0000000105097824 */ /* 0x000fca00000e0609 */
        /* <DEDUP_REMOVED lines=26> */
.L_x_2548:
[----:B------:R-:W0:Y:S02]  /*83270*/  LDS.64 R12, [R9+0x8] ;  /* 0x00000800090c7984 */ /* 0x000e240000000a00 */
[----:B0-----:R-:W-:-:S05]  /*83280*/  IADD3 R14, P0, PT, R34, R12, RZ ;  /* 0x0000000c220e7210 */ /* 0x001fca0007f1e0ff */
[----:B------:R-:W-:-:S07]  /*83290*/  IMAD.X R15, R35, 0x1, R13, P0 ;  /* 0x00000001230f7824 */ /* 0x000fce00000e060d */
[----:B------:R-:W0:Y:S02]  /*832a0*/  ATOMS.CAST.SPIN.64 P0, [R9+0x8], R12, R14 ;  /* 0x0000080c0900758d */ /* 0x000e24000180040e */
[----:B0-----:R-:W-:Y:S05]  /*832b0*/  @!P0 BRA `(.L_x_2548) ;  /* 0xfffffffc00ec8947 */ /* 0x001fea000383ffff */
[----:B------:R-:W-:Y:S05]  /*832c0*/  BSYNC B1 ;  /* 0x0000000000017941 */ /* 0x000fea0003800000 */
.L_x_2547:
[----:B------:R-:W-:Y:S05]  /*832d0*/  BRA `(.L_x_2545) ;  /* 0x0000000000187947 */ /* 0x000fea0003800000 */
.L_x_2546:
[----:B------:R-:W-:Y:S02]  /*832e0*/  R2UR UR4, R36 ;  /* 0x00000000240472ca */ /* 0x000fe400000e0000 */
[----:B------:R-:W-:-:S13]  /*832f0*/  R2UR UR5, R37 ;  /* 0x00000000250572ca */ /* 0x000fda00000e0000 */
[----:B------:R-:W2:Y:S02]  /*83300*/  LD.E.64 R12, desc[UR4][R30.64+0x8] ;  /* 0x000008041e0c7980 */ /* 0x000ea4000c101b00 */
[----:B--2---:R-:W-:-:S05]  /*83310*/  IADD3 R8, P0, PT, R34, R12, RZ ;  /* 0x0000000c22087210 */ /* 0x004fca0007f1e0ff */
[----:B------:R-:W-:-:S05]  /*83320*/  IMAD.X R9, R35, 0x1, R13, P0 ;  /* 0x0000000123097824 */ /* 0x000fca00000e060d */
[----:B------:R0:W-:Y:S03]  /*83330*/  ST.E.64 desc[UR4][R30.64+0x8], R8 ;  /* 0x000008081e007985 */ /* 0x0001e6000c101b04 */
.L_x_2545:
[----:B------:R-:W-:Y:S05]  /*83340*/  BSYNC B0 ;  /* 0x0000000000007941 */ /* 0x000fea0003800000 */
.L_x_2544:
        /* <DEDUP_REMOVED lines=45> */
[----:B0-----:R-:W-:-:S03]  /*83620*/  CS2R R38, SRZ ;  /* 0x0000000000267805 */ /* 0x001fc6000001ff00 */
[----:B------:R-:W-:-:S07]  /*83630*/  IMAD.MOV R40, RZ, RZ, -R34 ;  /* 0x000000ffff287224 */ /* 0x000fce00078e0a22 */
.L_x_2580:
[----:B01-3--:R-:W0:Y:S01]  /*83640*/  LDS.128 R8, [R32] ;  /* 0x0000000020087984 */ /* 0x00be220000000c00 */
[----:B------:R-:W-:Y:S05]  /*83650*/  YIELD ;  /* 0x0000000000007946 */ /* 0x000fea0003800000 */
[----:B------:R-:W-:Y:S02]  /*83660*/  R2UR UR4, R36 ;  /* 0x00000000240472ca */ /* 0x000fe400000e0000 */
[----:B------:R-:W-:Y:S01]  /*83670*/  R2UR UR5, R37 ;  /* 0x00000000250572ca */ /* 0x000fe200000e0000 */
[----:B0-----:R-:W-:-:S12]  /*83680*/  IMAD.WIDE R8, R35, 0x10, R8 ;  /* 0x0000001023087825 */ /* 0x001fd800078e0208 */
[----:B--2---:R-:W2:Y:S01]  /*83690*/  LD.E R42, desc[UR4][R8.64+0xc] ;  /* 0x00000c04082a7980 */ /* 0x004ea2000c101900 */
        /* <DEDUP_REMOVED lines=20> */
[----:B------:R-:W-:Y:S05]  /*837e0*/  BMOV.32.CLEAR RZ, B11 ;  /* 0x000000000bff7355 */ /* 0x000fea0000100000 */
[----:B------:R-:W-:Y:S01]  /*837f0*/  BSSY B11, `(.L_x_2560) ;  /* 0x00000070000b7945 */ /* 0x000fe20003800000 */
[----:B------:R-:W-:-:S07]  /*83800*/  MOV R9, R8 ;  /* 0x0000000800097202 */ /* 0x000fce0000000f00 */
.L_x_2561:
[----:B------:R-:W0:Y:S02]  /*83810*/  LDS.64 R12, [R9+0x8] ;  /* 0x00000800090c7984 */ /* 0x000e240000000a00 */
[----:B0-----:R-:W-:-:S05]  /*83820*/  IADD3 R14, P0, PT, R12, 0x30, RZ ;  /* 0x000000300c0e7810 */ /* 0x001fca0007f1e0ff */
[----:B------:R-:W-:-:S07]  /*83830*/  IMAD.X R15, RZ, RZ, R13, P0 ;  /* 0x000000ffff0f7224 */ /* 0x000fce00000e060d */
[----:B------:R-:W0:Y:S02]  /*83840*/  ATOMS.CAST.SPIN.64 P0, [R9+0x8], R12, R14 ;  /* 0x0000080c0900758d */ /* 0x000e24000180040e */
[----:B0-----:R-:W-:Y:S05]  /*83850*/  @!P0 BRA `(.L_x_2561) ;  /* 0xfffffffc00ec8947 */ /* 0x001fea000383ffff */
[----:B------:R-:W-:Y:S05]  /*83860*/  BSYNC B11 ;  /* 0x00000000000b7941 */ /* 0x000fea0003800000 */
.L_x_2560:
[----:B------:R-:W-:Y:S05]  /*83870*/  BRA `(.L_x_2558) ;  /* 0x0000000000187947 */ /* 0x000fea0003800000 */
.L_x_2559:
[----:B------:R-:W-:Y:S02]  /*83880*/  R2UR UR4, R36 ;  /* 0x00000000240472ca */ /* 0x000fe400000e0000 */
[----:B------:R-:W-:-:S13]  /*83890*/  R2UR UR5, R37 ;  /* 0x00000000250572ca */ /* 0x000fda00000e0000 */
[----:B------:R-:W2:Y:S02]  /*838a0*/  LD.E.64 R12, desc[UR4][R30.64+0x8] ;  /* 0x000008041e0c7980 */ /* 0x000ea4000c101b00 */
[----:B--2---:R-:W-:-:S05]  /*838b0*/  IADD3 R8, P0, PT, R12, 0x30, RZ ;  /* 0x000000300c087810 */ /* 0x004fca0007f1e0ff */
[----:B------:R-:W-:-:S05]  /*838c0*/  IMAD.X R9, RZ, RZ, R13, P0 ;  /* 0x000000ffff097224 */ /* 0x000fca00000e060d */
[----:B------:R0:W-:Y:S03]  /*838d0*/  ST.E.64 desc[UR4][R30.64+0x8], R8 ;  /* 0x000008081e007985 */ /* 0x0001e6000c101b04 */
.L_x_2558:
[----:B------:R-:W-:Y:S05]  /*838e0*/  BSYNC B10 ;  /* 0x00000000000a7941 */ /* 0x000fea0003800000 */
.L_x_2557:
        /* <DEDUP_REMOVED lines=54> */
.L_x_2563:
[----:B------:R-:W-:Y:S05]  /*83c50*/  BSYNC B10 ;  /* 0x00000000000a7941 */ /* 0x000fea0003800000 */
.L_x_2562:
        /* <DEDUP_REMOVED lines=40> */
.L_x_2565:
[----:B------:R-:W-:Y:S05]  /*83ee0*/  BSYNC B10 ;  /* 0x00000000000a7941 */ /* 0x000fea0003800000 */
.L_x_2564:
[----:B------:R-:W-:Y:S02]  /*83ef0*/  R2UR UR4, R36 ;  /* 0x00000000240472ca */ /* 0x000fe400000e0000 */
[----:B------:R-:W-:-:S13]  /*83f00*/  R2UR UR5, R37 ;  /* 0x00000000250572ca */ /* 0x000fda00000e0000 */
[----:B------:R2:W-:Y:S01]  /*83f10*/  ST.E desc[UR4][R28.64], R11 ;  /* 0x0000000b1c007985 */ /* 0x0005e2000c101904 */
[----:B------:R-:W-:Y:S05]  /*83f20*/  BRA `(.L_x_2566) ;  /* 0x0000000000147947 */ /* 0x000fea0003800000 */
.L_x_2556:
[----:B------:R-:W-:Y:S02]  /*83f30*/  R2UR UR4, R36 ;  /* 0x00000000240472ca */ /* 0x000fe400000e0000 */
[----:B------:R-:W-:Y:S02]  /*83f40*/  R2UR UR5, R37 ;  /* 0x00000000250572ca */ /* 0x000fe400000e0000 */
[----:B------:R-:W-:-:S05]  /*83f50*/  IADD3 R8, P0, PT, R8, R38, RZ ;  /* 0x0000002608087210 */ /* 0x000fca0007f1e0ff */
[----:B------:R-:W-:-:S06]  /*83f60*/  IMAD.X R9, RZ, RZ, R9, P0 ;  /* 0x000000ffff097224 */ /* 0x000fcc00000e0609 */
[----:B------:R0:W-:Y:S02]  /*83f70*/  ST.E desc[UR4][R8.64+0x20], RZ ;  /* 0x000020ff08007985 */ /* 0x0001e4000c101904 */
.L_x_2566:
[----:B------:R-:W-:Y:S05]  /*83f80*/  BSYNC B5 ;  /* 0x0000000000057941 */ /* 0x000fea0003800000 */
.L_x_2555:
        /* <DEDUP_REMOVED lines=28> */
.L_x_2573:
[----:B------:R-:W0:Y:S02]  /*84150*/  LDS.64 R12, [R9+0x8] ;  /* 0x00000800090c7984 */ /* 0x000e240000000a00 */
[----:B0-----:R-:W-:-:S05]  /*84160*/  IADD3 R14, P0, PT, R12, 0x30, RZ ;  /* 0x000000300c0e7810 */ /* 0x001fca0007f1e0ff */
[----:B------:R-:W-:-:S07]  /*84170*/  IMAD.X R15, RZ, RZ, R13, P0 ;  /* 0x000000ffff0f7224 */ /* 0x000fce00000e060d */
[----:B------:R-:W0:Y:S02]  /*84180*/  ATOMS.CAST.SPIN.64 P0, [R9+0x8], R12, R14 ;  /* 0x0000080c0900758d */ /* 0x000e24000180040e */
[----:B0-----:R-:W-:Y:S05]  /*84190*/  @!P0 BRA `(.L_x_2573) ;  /* 0xfffffffc00ec8947 */ /* 0x001fea000383ffff */
[----:B------:R-:W-:Y:S05]  /*841a0*/  BSYNC B11 ;  /* 0x00000000000b7941 */ /* 0x000fea0003800000 */
.L_x_2572:
[----:B------:R-:W-:Y:S02]  /*841b0*/  IMAD.MOV.U32 R14, RZ, RZ, R12 ;  /* 0x000000ffff0e7224 */ /* 0x000fe400078e000c */
[----:B------:R-:W-:Y:S01]  /*841c0*/  IMAD.MOV.U32 R15, RZ, RZ, R13 ;  /* 0x000000ffff0f7224 */ /* 0x000fe200078e000d */
[----:B------:R-:W-:Y:S06]  /*841d0*/  BRA `(.L_x_2570) ;  /* 0x0000000000187947 */ /* 0x000fec0003800000 */
.L_x_2571:
[----:B------:R-:W-:Y:S02]  /*841e0*/  R2UR UR4, R36 ;  /* 0x00000000240472ca */ /* 0x000fe400000e0000 */
[----:B------:R-:W-:-:S13]  /*841f0*/  R2UR UR5, R37 ;  /* 0x00000000250572ca */ /* 0x000fda00000e0000 */
[----:B------:R-:W2:Y:S02]  /*84200*/  LD.E.64 R14, desc[UR4][R30.64+0x8] ;  /* 0x000008041e0e7980 */ /* 0x000ea4000c101b00 */
[----:B--2---:R-:W-:-:S05]  /*84210*/  IADD3 R12, P0, PT, R14, 0x30, RZ ;  /* 0x000000300e0c7810 */ /* 0x004fca0007f1e0ff */
[----:B------:R-:W-:-:S05]  /*84220*/  IMAD.X R13, RZ, RZ, R15, P0 ;  /* 0x000000ffff0d7224 */ /* 0x000fca00000e060f */
[----:B------:R0:W-:Y:S03]  /*84230*/  ST.E.64 desc[UR4][R30.64+0x8], R12 ;  /* 0x0000080c1e007985 */ /* 0x0001e6000c101b04 */
.L_x_2570:
[----:B------:R-:W-:Y:S05]  /*84240*/  BSYNC B10 ;  /* 0x00000000000a7941 */ /* 0x000fea0003800000 */
.L_x_2569:
        /* <DEDUP_REMOVED lines=8> */
[----:B------:R-:W1:Y:S01]  /*842d0*/  LDS.64 R10, [R32] ;  /* 0x00000000200a7984 */ /* 0x000e620000000a00 */
        /* <DEDUP_REMOVED lines=42> */
.L_x_2575:
[----:B------:R-:W-:Y:S01]  /*84580*/  R2UR UR4, R36 ;  /* 0x00000000240472ca */ /* 0x000fe200000e0000 */
[----:B------:R-:W-:Y:S01]  /*84590*/  IMAD.MOV.U32 R9, RZ, RZ, 0x5272 ;  /* 0x00005272ff097424 */ /* 0x000fe200078e00ff */
[----:B------:R-:W-:Y:S01]  /*845a0*/  R2UR UR5, R37 ;  /* 0x00000000250572ca */ /* 0x000fe200000e0000 */
[----:B------:R-:W-:Y:S01]  /*845b0*/  IMAD.MOV.U32 R15, RZ, RZ, -0x1 ;  /* 0xffffffffff0f7424 */ /* 0x000fe200078e00ff */
[----:B------:R-:W-:-:S11]  /*845c0*/  PLOP3.LUT P0, PT, PT, PT, PT, 0x8, 0x80 ;  /* 0x000000000080781c */ /* 0x000fd60003f0e170 */
[----:B------:R1:W-:Y:S02]  /*845d0*/  ST.E desc[UR4][R28.64], R9 ;  /* 0x000000091c007985 */ /* 0x0003e4000c101904 */
.L_x_2576:
[----:B------:R-:W-:Y:S05]  /*845e0*/  BSYNC B10 ;  /* 0x00000000000a7941 */ /* 0x000fea0003800000 */
.L_x_2574:
[----:B------:R-:W-:Y:S01]  /*845f0*/  BSSY B10, `(.L_x_2577) ;  /* 0x00000270000a7945 */ /* 0x000fe20003800000 */
[----:B0-----:R-:W-:-:S03]  /*84600*/  IMAD.MOV.U32 R13, RZ, RZ, RZ ;  /* 0x000000ffff0d7224 */ /* 0x001fc600078e00ff */
[----:B------:R-:W-:Y:S05]  /*84610*/  @!P0 BRA `(.L_x_2578) ;  /* 0x0000000000908947 */ /* 0x000fea0003800000 */
[----:B------:R-:W-:-:S13]  /*84620*/  ISETP.NE.AND P0, PT, R15, -0x1, PT ;  /* 0xffffffff0f00780c */ /* 0x000fda0003f05270 */
[----:B------:R-:W-:Y:S01]  /*84630*/  @!P0 R2UR UR4, R36 ;  /* 0x00000000240482ca */ /* 0x000fe200000e0000 */
[----:B-1----:R-:W-:Y:S01]  /*84640*/  @!P0 IMAD.MOV.U32 R9, RZ, RZ, 0x5368 ;  /* 0x00005368ff098424 */ /* 0x002fe200078e00ff */
[----:B------:R-:W-:-:S13]  /*84650*/  @!P0 R2UR UR5, R37 ;  /* 0x00000000250582ca */ /* 0x000fda00000e0000 */
[----:B------:R0:W-:Y:S01]  /*84660*/  @!P0 ST.E desc[UR4][R28.64], R9 ;  /* 0x000000091c008985 */ /* 0x0001e2000c101904 */
[----:B------:R-:W-:Y:S05]  /*84670*/  @!P0 BRA `(.L_x_2578) ;  /* 0x0000000000788947 */ /* 0x000fea0003800000 */
[----:B------:R-:W1:Y:S01]  /*84680*/  LDS.64 R10, [R32] ;  /* 0x00000000200a7984 */ /* 0x000e620000000a00 */
[C---:B------:R-:W-:Y:S02]  /*84690*/  R2UR UR4, R36.reuse ;  /* 0x00000000240472ca */ /* 0x040fe400000e0000 */
[C---:B------:R-:W-:Y:S02]  /*846a0*/  R2UR UR5, R37.reuse ;  /* 0x00000000250572ca */ /* 0x040fe400000e0000 */
[----:B------:R-:W-:Y:S02]  /*846b0*/  R2UR UR6, R36 ;  /* 0x00000000240672ca */ /* 0x000fe400000e0000 */
[----:B------:R-:W-:Y:S01]  /*846c0*/  R2UR UR7, R37 ;  /* 0x00000000250772ca */ /* 0x000fe200000e0000 */
[----:B-1----:R-:W-:-:S08]  /*846d0*/  IMAD.WIDE R10, R15, 0x10, R10 ;  /* 0x000000100f0a7825 */ /* 0x002fd000078e020a */
[----:B------:R2:W-:Y:S04]  /*846e0*/  ST.E desc[UR4][R10.64+0x28], R43 ;  /* 0x0000282b0a007985 */ /* 0x0005e8000c101904 */
[----:B0-----:R-:W3:Y:S02]  /*846f0*/  LD.E R9, desc[UR6][R28.64] ;  /* 0x000000061c097980 */ /* 0x001ee4000c101900 */
        /* <DEDUP_REMOVED lines=22> */
.L_x_2578:
[----:B------:R-:W-:Y:S05]  /*84860*/  BSYNC B10 ;  /* 0x00000000000a7941 */ /* 0x000fea0003800000 */
.L_x_2577:
[----:B------:R-:W-:Y:S02]  /*84870*/  R2UR UR4, R36 ;  /* 0x00000000240472ca */ /* 0x000fe400000e0000 */
[----:B------:R-:W-:-:S13]  /*84880*/  R2UR UR5, R37 ;  /* 0x00000000250572ca */ /* 0x000fda00000e0000 */
[----:B------:R2:W-:Y:S01]  /*84890*/  ST.E desc[UR4][R28.64], R13 ;  /* 0x0000000d1c007985 */ /* 0x0005e2000c101904 */
[----:B------:R-:W-:Y:S05]  /*848a0*/  BRA `(.L_x_2579) ;  /* 0x0000000000187947 */ /* 0x000fea0003800000 */
.L_x_2568:
[----:B------:R-:W-:Y:S01]  /*848b0*/  VIADD R9, R38, 0x4 ;  /* 0x0000000426097836 */ /* 0x000fe20000000000 */
[----:B------:R-:W-:Y:S02]  /*848c0*/  R2UR UR4, R36 ;  /* 0x00000000240472ca */ /* 0x000fe400000e0000 */
[----:B------:R-:W-:Y:S02]  /*848d0*/  R2UR UR5, R37 ;  /* 0x00000000250572ca */ /* 0x000fe400000e0000 */
[----:B------:R-:W-:-:S05]  /*848e0*/  IADD3 R8, P0, PT, R12, R9, RZ ;  /* 0x000000090c087210 */ /* 0x000fca0007f1e0ff */
[----:B------:R-:W-:-:S06]  /*848f0*/  IMAD.X R9, RZ, RZ, R13, P0 ;  /* 0x000000ffff097224 */ /* 0x000fcc00000e060d */
[----:B------:R3:W-:Y:S02]  /*84900*/  ST.E desc[UR4][R8.64+0x20], RZ ;  /* 0x000020ff08007985 */ /* 0x0007e4000c101904 */
.L_x_2579:
[----:B------:R-:W-:Y:S05]  /*84910*/  BSYNC B5 ;  /* 0x0000000000057941 */ /* 0x000fea0003800000 */
.L_x_2567:
[----:B------:R-:W-:Y:S02]  /*84920*/  VIADD R39, R39, 0x2 ;  /* 0x0000000227277836 */ /* 0x000fe40000000000 */
[----:B------:R-:W-:Y:S01]  /*84930*/  VIADD R38, R38, 0x8 ;  /* 0x0000000826267836 */ /* 0x000fe20000000000 */
[----:B------:R-:W-:Y:S06]  /*84940*/  @P2 BRA `(.L_x_2580) ;  /* 0xffffffec003c2947 */ /* 0x000fec000383ffff */
[----:B------:R-:W-:Y:S05]  /*84950*/  BSYNC B0 ;  /* 0x0000000000007941 */ /* 0x000fea0003800000 */
.L_x_2554:
[----:B------:R-:W-:Y:S05]  /*84960*/  BSYNC B1 ;  /* 0x0000000000017941 */ /* 0x000fea0003800000 */
.L_x_2553:
[----:B0--3--:R-:W-:Y:S01]  /*84970*/  LOP3.LUT R8, R16, 0x1, RZ, 0xc0, !PT ;  /* 0x0000000110087812 */ /* 0x009fe200078ec0ff */
[----:B------:R-:W-:Y:S03]  /*84980*/  BSSY B0, `(.L_x_2551) ;  /* 0x0000091000007945 */ /* 0x000fe60003800000 */
[----:B------:R-:W-:-:S13]  /*84990*/  ISETP.NE.U32.AND P0, PT, R8, 0x1, PT ;  /* 0x000000010800780c */ /* 0x000fda0003f05070 */
[----:B------:R-:W-:Y:S05]  /*849a0*/  @P0 BRA `(.L_x_2581) ;  /* 0x0000000800380947 */ /* 0x000fea0003800000 */
[----:B-1----:R-:W0:Y:S01]  /*849b0*/  LDS.128 R8, [R32] ;  /* 0x0000000020087984 */ /* 0x002e220000000c00 */
[----:B------:R-:W-:Y:S02]  /*849c0*/  R2UR UR4, R36 ;  /* 0x00000000240472ca */ /* 0x000fe400000e0000 */
[----:B------:R-:W-:Y:S01]  /*849d0*/  R2UR UR5, R37 ;  /* 0x00000000250572ca */ /* 0x000fe200000e0000 */
[----:B0-----:R-:W-:-:S12]  /*849e0*/  IMAD.WIDE R8, R35, 0x10, R8 ;  /* 0x0000001023087825 */ /* 0x001fd800078e0208 */
[----:B------:R-:W3:Y:S02]  /*849f0*/  LD.E R41, desc[UR4][R8.64+0xc] ;  /* 0x00000c0408297980 */ /* 0x000ee4000c101900 */
[----:B---3--:R-:W-:-:S13]  /*84a00*/  ISETP.GE.AND P0, PT, R34, R41, PT ;  /* 0x000000292200720c */ /* 0x008fda0003f06270 */
[----:B------:R-:W-:Y:S05]  /*84a10*/  @!P0 BRA `(.L_x_2582) ;  /* 0x0000000800088947 */ /* 0x000fea0003800000 */
[----:B------:R-:W-:Y:S01]  /*84a20*/  R2UR UR4, R36 ;  /* 0x00000000240472ca */ /* 0x000fe200000e0000 */
[----:B------:R-:W-:Y:S01]  /*84a30*/  IMAD.MOV.U32 R8, RZ, RZ, 0x30 ;  /* 0x00000030ff087424 */ /* 0x000fe200078e00ff */
[----:B------:R-:W-:Y:S01]  /*84a40*/  R2UR UR5, R37 ;  /* 0x00000000250572ca */ /* 0x000fe200000e0000 */
[----:B------:R-:W-:-:S12]  /*84a50*/  IMAD.MOV.U32 R9, RZ, RZ, 0x0 ;  /* 0x00000000ff097424 */ /* 0x000fd800078e00ff */
[----:B------:R0:W3:Y:S01]  /*84a60*/  ATOM.E.ADD.64.STRONG.GPU P0, R8, desc[UR4][R30.64+0x8], R8 ;  /* 0x800008081e08798a */ /* 0x0000e2000810f504 */
[----:B------:R-:W-:Y:S01]  /*84a70*/  BSSY B1, `(.L_x_2583) ;  /* 0x0000016000017945 */ /* 0x000fe20003800000 */
[----:B---3--:R-:W-:Y:S02]  /*84a80*/  IMAD.MOV.U32 R12, RZ, RZ, R8 ;  /* 0x000000ffff0c7224 */ /* 0x008fe400078e0008 */
[----:B--2---:R-:W-:Y:S01]  /*84a90*/  IMAD.MOV.U32 R13, RZ, RZ, R9 ;  /* 0x000000ffff0d7224 */ /* 0x004fe200078e0009 */
[----:B0-----:R-:W-:Y:S06]  /*84aa0*/  @P0 BRA `(.L_x_2584) ;  /* 0x0000000000480947 */ /* 0x001fec0003800000 */
[----:B------:R-:W0:Y:S02]  /*84ab0*/  QSPC.E.S P0, RZ, [R30+0x8] ;  /* 0x000008001eff73aa */ /* 0x000e240000000500 */
[----:B0-----:R-:W-:Y:S05]  /*84ac0*/  @!P0 BRA `(.L_x_2585) ;  /* 0x0000000000288947 */ /* 0x001fea0003800000 */
[----:B------:R-:W-:Y:S01]  /*84ad0*/  IMAD.MOV.U32 R8, RZ, RZ, R30 ;  /* 0x000000ffff087224 */ /* 0x000fe200078e001e */
[----:B------:R-:W-:Y:S04]  /*84ae0*/  BSSY B5, `(.L_x_2586) ;  /* 0x0000007000057945 */ /* 0x000fe80003800000 */
[----:B------:R-:W-:-:S07]  /*84af0*/  MOV R9, R8 ;  /* 0x0000000800097202 */ /* 0x000fce0000000f00 */
.L_x_2587:
[----:B------:R-:W0:Y:S02]  /*84b00*/  LDS.64 R12, [R9+0x8] ;  /* 0x00000800090c7984 */ /* 0x000e240000000a00 */
[----:B0-----:R-:W-:-:S05]  /*84b10*/  IADD3 R14, P0, PT, R12, 0x30, RZ ;  /* 0x000000300c0e7810 */ /* 0x001fca0007f1e0ff */
[----:B------:R-:W-:-:S07]  /*84b20*/  IMAD.X R15, RZ, RZ, R13, P0 ;  /* 0x000000ffff0f7224 */ /* 0x000fce00000e060d */
[----:B------:R-:W0:Y:S02]  /*84b30*/  ATOMS.CAST.SPIN.64 P0, [R9+0x8], R12, R14 ;  /* 0x0000080c0900758d */ /* 0x000e24000180040e */
[----:B0-----:R-:W-:Y:S05]  /*84b40*/  @!P0 BRA `(.L_x_2587) ;  /* 0xfffffffc00ec8947 */ /* 0x001fea000383ffff */
[----:B------:R-:W-:Y:S05]  /*84b50*/  BSYNC B5 ;  /* 0x0000000000057941 */ /* 0x000fea0003800000 */
.L_x_2586:
[----:B------:R-:W-:Y:S05]  /*84b60*/  BRA `(.L_x_2584) ;  /* 0x0000000000187947 */ /* 0x000fea0003800000 */
.L_x_2585:
[----:B------:R-:W-:Y:S02]  /*84b70*/  R2UR UR4, R36 ;  /* 0x00000000240472ca */ /* 0x000fe400000e0000 */
[----:B------:R-:W-:-:S13]  /*84b80*/  R2UR UR5, R37 ;  /* 0x00000000250572ca */ /* 0x000fda00000e0000 */
[----:B------:R-:W2:Y:S02]  /*84b90*/  LD.E.64 R12, desc[UR4][R30.64+0x8] ;  /* 0x000008041e0c7980 */ /* 0x000ea4000c101b00 */
[----:B--2---:R-:W-:-:S05]  /*84ba0*/  IADD3 R8, P0, PT, R12, 0x30, RZ ;  /* 0x000000300c087810 */ /* 0x004fca0007f1e0ff */
[----:B------:R-:W-:-:S05]  /*84bb0*/  IMAD.X R9, RZ, RZ, R13, P0 ;  /* 0x000000ffff097224 */ /* 0x000fca00000e060d */
[----:B------:R0:W-:Y:S03]  /*84bc0*/  ST.E.64 desc[UR4][R30.64+0x8], R8 ;  /* 0x000008081e007985 */ /* 0x0001e6000c101b04 */
.L_x_2584:
[----:B------:R-:W-:Y:S05]  /*84bd0*/  BSYNC B1 ;  /* 0x0000000000017941 */ /* 0x000fea0003800000 */
.L_x_2583:
        /* <DEDUP_REMOVED lines=51> */
.L_x_2589:
[----:B------:R-:W-:Y:S01]  /*84f10*/  R2UR UR4, R36 ;  /* 0x00000000240472ca */ /* 0x000fe200000e0000 */
[----:B------:R-:W-:Y:S01]  /*84f20*/  IMAD.MOV.U32 R9, RZ, RZ, 0x5272 ;  /* 0x00005272ff097424 */ /* 0x000fe200078e00ff */
[----:B------:R-:W-:Y:S01]  /*84f30*/  R2UR UR5, R37 ;  /* 0x00000000250572ca */ /* 0x000fe200000e0000 */
[----:B------:R-:W-:Y:S01]  /*84f40*/  IMAD.MOV.U32 R13, RZ, RZ, -0x1 ;  /* 0xffffffffff0d7424 */ /* 0x000fe200078e00ff */
[----:B------:R-:W-:-:S11]  /*84f50*/  PLOP3.LUT P0, PT, PT, PT, PT, 0x8, 0x80 ;  /* 0x000000000080781c */ /* 0x000fd60003f0e170 */
[----:B------:R0:W-:Y:S02]  /*84f60*/  ST.E desc[UR4][R28.64], R9 ;  /* 0x000000091c007985 */ /* 0x0001e4000c101904 */
.L_x_2590:
[----:B------:R-:W-:Y:S05]  /*84f70*/  BSYNC B1 ;  /* 0x0000000000017941 */ /* 0x000fea0003800000 */
.L_x_2588:
        /* <DEDUP_REMOVED lines=39> */
.L_x_2592:
[----:B------:R-:W-:Y:S05]  /*851f0*/  BSYNC B1 ;  /* 0x0000000000017941 */ /* 0x000fea0003800000 */
.L_x_2591:
[----:B------:R-:W-:Y:S02]  /*85200*/  R2UR UR4, R36 ;  /* 0x00000000240472ca */ /* 0x000fe400000e0000 */
[----:B------:R-:W-:-:S13]  /*85210*/  R2UR UR5, R37 ;  /* 0x00000000250572ca */ /* 0x000fda00000e0000 */
[----:B------:R3:W-:Y:S01]  /*85220*/  ST.E desc[UR4][R28.64], R11 ;  /* 0x0000000b1c007985 */ /* 0x0007e2000c101904 */
[----:B------:R-:W-:Y:S05]  /*85230*/  BRA `(.L_x_2581) ;  /* 0x0000000000147947 */ /* 0x000fea0003800000 */
.L_x_2582:
[----:B------:R-:W-:Y:S02]  /*85240*/  R2UR UR4, R36 ;  /* 0x00000000240472ca */ /* 0x000fe400000e0000 */
[----:B------:R-:W-:Y:S02]  /*85250*/  R2UR UR5, R37 ;  /* 0x00000000250572ca */ /* 0x000fe400000e0000 */
[----:B------:R-:W-:-:S05]  /*85260*/  LEA R8, P0, R34, R8, 0x2 ;  /* 0x0000000822087211 */ /* 0x000fca00078010ff */
[----:B------:R-:W-:-:S06]  /*85270*/  IMAD.X R9, RZ, RZ, R9, P0 ;  /* 0x000000ffff097224 */ /* 0x000fcc00000e0609 */
[----:B------:R0:W-:Y:S02]  /*85280*/  ST.E desc[UR4][R8.64+0x20], RZ ;  /* 0x000020ff08007985 */ /* 0x0001e4000c101904 */
.L_x_2581:
[----:B------:R-:W-:Y:S05]  /*85290*/  BSYNC B0 ;  /* 0x0000000000007941 */ /* 0x000fea0003800000 */
.L_x_2551:
[----:B------:R-:W-:-:S13]  /*852a0*/  ISETP.GE.AND P0, PT, R16, 0x1, PT ;  /* 0x000000011000780c */ /* 0x000fda0003f06270 */
[----:B------:R-:W-:Y:S05]  /*852b0*/  @!P0 BREAK B2 ;  /* 0x0000000000028942 */ /* 0x000fea0003800000 */
[----:B------:R-:W-:Y:S05]  /*852c0*/  @!P0 BRA `(.L_x_2552) ;  /* 0x0000001000f88947 */ /* 0x000fea0003800000 */
[----:B------:R-:W-:Y:S05]  /*852d0*/  BSYNC B2 ;  /* 0x0000000000027941 */ /* 0x000fea0003800000 */
.L_x_2550:
[----:B------:R-:W-:Y:S02]  /*852e0*/  IMAD.MOV R32, RZ, RZ, -R16 ;  /* 0x000000ffff207224 */ /* 0x000fe400078e0a10 */
[----:B------:R-:W-:Y:S02]  /*852f0*/  IMAD.MOV.U32 R34, RZ, RZ, RZ ;  /* 0x000000ffff227224 */ /* 0x000fe400078e00ff */
[----:B------:R-:W-:-:S07]  /*85300*/  IMAD.MOV.U32 R38, RZ, RZ, RZ ;  /* 0x000000ffff267224 */ /* 0x000fce00078e00ff */
.L_x_2617:
        /* <DEDUP_REMOVED lines=8> */
[----:B--2--5:R-:W-:-:S11]  /*85390*/  @!P0 PRMT R13, RZ, 0x7610, R13 ;  /* 0x00007610ff0d8816 */ /* 0x024fd6000000000d */
[----:B------:R0:W-:Y:S01]  /*853a0*/  @!P0 ST.E desc[UR4][R28.64], R9 ;  /* 0x000000091c008985 */ /* 0x0001e2000c101904 */
[----:B----4-:R-:W-:Y:S05]  /*853b0*/  @!P0 BRA `(.L_x_2594) ;  /* 0x0000000800448947 */ /* 0x010fea0003800000 */
[----:B------:R-:W1:Y:S01]  /*853c0*/  S2R R8, SR_CgaCtaId ;  /* 0x0000000000087919 */ /* 0x000e620000008800 */
[----:B------:R-:W-:Y:S02]  /*853d0*/  MOV R39, 0x400 ;  /* 0x0000040000277802 */ /* 0x000fe40000000f00 */
[----:B------:R-:W-:Y:S02]  /*853e0*/  R2UR UR4, R36 ;  /* 0x00000000240472ca */ /* 0x000fe400000e0000 */
[----:B------:R-:W-:Y:S02]  /*853f0*/  R2UR UR5, R37 ;  /* 0x00000000250572ca */ /* 0x000fe400000e0000 */
[----:B-1----:R-:W-:-:S05]  /*85400*/  LEA R39, R8, R39, 0x18 ;  /* 0x0000002708277211 */ /* 0x002fca00078ec0ff */
[----:B0--3--:R-:W0:Y:S02]  /*85410*/  LDS.128 R8, [R39] ;  /* 0x0000000027087984 */ /* 0x009e240000000c00 */
        /* <DEDUP_REMOVED lines=19> */
.L_x_2600:
[----:B------:R-:W0:Y:S02]  /*85550*/  LDS.64 R12, [R9+0x8] ;  /* 0x00000800090c7984 */ /* 0x000e240000000a00 */
[----:B0-----:R-:W-:-:S05]  /*85560*/  IADD3 R14, P0, PT, R12, 0x30, RZ ;  /* 0x000000300c0e7810 */ /* 0x001fca0007f1e0ff */
[----:B------:R-:W-:-:S07]  /*85570*/  IMAD.X R15, RZ, RZ, R13, P0 ;  /* 0x000000ffff0f7224 */ /* 0x000fce00000e060d */
[----:B------:R-:W0:Y:S02]  /*85580*/  ATOMS.CAST.SPIN.64 P0, [R9+0x8], R12, R14 ;  /* 0x0000080c0900758d */ /* 0x000e24000180040e */
[----:B0-----:R-:W-:Y:S05]  /*85590*/  @!P0 BRA `(.L_x_2600) ;  /* 0xfffffffc00ec8947 */ /* 0x001fea000383ffff */
[----:B------:R-:W-:Y:S05]  /*855a0*/  BSYNC B2 ;  /* 0x0000000000027941 */ /* 0x000fea0003800000 */
.L_x_2599:
[----:B------:R-:W-:Y:S05]  /*855b0*/  BRA `(.L_x_2597) ;  /* 0x0000000000187947 */ /* 0x000fea0003800000 */
.L_x_2598:
[----:B------:R-:W-:Y:S02]  /*855c0*/  R2UR UR4, R36 ;  /* 0x00000000240472ca */ /* 0x000fe400000e0000 */
[----:B------:R-:W-:-:S13]  /*855d0*/  R2UR UR5, R37 ;  /* 0x00000000250572ca */ /* 0x000fda00000e0000 */
[----:B------:R-:W2:Y:S02]  /*855e0*/  LD.E.64 R12, desc[UR4][R30.64+0x8] ;  /* 0x000008041e0c7980 */ /* 0x000ea4000c101b00 */
[----:B--2---:R-:W-:-:S05]  /*855f0*/  IADD3 R8, P0, PT, R12, 0x30, RZ ;  /* 0x000000300c087810 */ /* 0x004fca0007f1e0ff */
[----:B------:R-:W-:-:S05]  /*85600*/  IMAD.X R9, RZ, RZ, R13, P0 ;  /* 0x000000ffff097224 */ /* 0x000fca00000e060d */
[----:B------:R0:W-:Y:S03]  /*85610*/  ST.E.64 desc[UR4][R30.64+0x8], R8 ;  /* 0x000008081e007985 */ /* 0x0001e6000c101b04 */
.L_x_2597:
[----:B------:R-:W-:Y:S05]  /*85620*/  BSYNC B1 ;  /* 0x0000000000017941 */ /* 0x000fea0003800000 */
.L_x_2596:
        /* <DEDUP_REMOVED lines=54> */
.L_x_2602:
[----:B------:R-:W-:Y:S05]  /*85990*/  BSYNC B1 ;  /* 0x0000000000017941 */ /* 0x000fea0003800000 */
.L_x_2601:
        /* <DEDUP_REMOVED lines=40> */
.L_x_2604:
[----:B------:R-:W-:Y:S05]  /*85c20*/  BSYNC B1 ;  /* 0x0000000000017941 */ /* 0x000fea0003800000 */
.L_x_2603:
[----:B------:R-:W-:Y:S02]  /*85c30*/  R2UR UR4, R36 ;  /* 0x00000000240472ca */ /* 0x000fe400000e0000 */
[----:B------:R-:W-:Y:S02]  /*85c40*/  R2UR UR5, R37 ;  /* 0x00000000250572ca */ /* 0x000fe400000e0000 */
[----:B------:R-:W-:-:S11]  /*85c50*/  PRMT R13, RZ, 0x7610, R13 ;  /* 0x00007610ff0d7816 */ /* 0x000fd6000000000d */
[----:B------:R2:W-:Y:S01]  /*85c60*/  ST.E desc[UR4][R28.64], R11 ;  /* 0x0000000b1c007985 */ /* 0x0005e2000c101904 */
[----:B------:R-:W-:Y:S05]  /*85c70*/  BRA `(.L_x_2594) ;  /* 0x0000000000147947 */ /* 0x000fea0003800000 */
.L_x_2595:
[----:B------:R-:W-:Y:S02]  /*85c80*/  R2UR UR4, R36 ;  /* 0x00000000240472ca */ /* 0x000fe400000e0000 */
[----:B------:R-:W-:Y:S02]  /*85c90*/  R2UR UR5, R37 ;  /* 0x00000000250572ca */ /* 0x000fe400000e0000 */
[----:B------:R-:W-:-:S05]  /*85ca0*/  IADD3 R8, P0, PT, R34, R8, RZ ;  /* 0x0000000822087210 */ /* 0x000fca0007f1e0ff */
[----:B------:R-:W-:-:S06]  /*85cb0*/  IMAD.X R9, RZ, RZ, R9, P0 ;  /* 0x000000ffff097224 */ /* 0x000fcc00000e0609 */
[----:B------:R4:W5:Y:S02]  /*85cc0*/  LD.E.U8 R13, desc[UR4][R8.64+0x20] ;  /* 0x00002004080d7980 */ /* 0x000964000c101100 */
.L_x_2594:
[----:B------:R-:W-:Y:S05]  /*85cd0*/  BSYNC B0 ;  /* 0x0000000000007941 */ /* 0x000fea0003800000 */
.L_x_2593:
[----:B------:R-:W-:Y:S01]  /*85ce0*/  ISETP.NE.AND P0, PT, R35, -0x1, PT ;  /* 0xffffffff2300780c */ /* 0x000fe20003f05270 */
[----:B------:R-:W-:-:S12]  /*85cf0*/  BSSY B0, `(.L_x_2605) ;  /* 0x0000098000007945 */ /* 0x000fd80003800000 */
[----:B------:R-:W-:Y:S01]  /*85d00*/  @!P0 R2UR UR4, R36 ;  /* 0x00000000240482ca */ /* 0x000fe200000e0000 */
[----:B01--4-:R-:W-:Y:S01]  /*85d10*/  @!P0 IMAD.MOV.U32 R9, RZ, RZ, 0x5368 ;  /* 0x00005368ff098424 */ /* 0x013fe200078e00ff */
[----:B------:R-:W-:-:S13]  /*85d20*/  @!P0 R2UR UR5, R37 ;  /* 0x00000000250582ca */ /* 0x000fda00000e0000 */
[----:B------:R0:W-:Y:S01]  /*85d30*/  @!P0 ST.E desc[UR4][R28.64], R9 ;  /* 0x000000091c008985 */ /* 0x0001e2000c101904 */
        /* <DEDUP_REMOVED lines=25> */
.L_x_2612:
[----:B------:R-:W0:Y:S02]  /*85ed0*/  LDS.64 R12, [R9+0x8] ;  /* 0x00000800090c7984 */ /* 0x000e240000000a00 */
[----:B0-----:R-:W-:-:S05]  /*85ee0*/  IADD3 R14, P0, PT, R12, 0x30, RZ ;  /* 0x000000300c0e7810 */ /* 0x001fca0007f1e0ff */
[----:B------:R-:W-:-:S07]  /*85ef0*/  IMAD.X R15, RZ, RZ, R13, P0 ;  /* 0x000000ffff0f7224 */ /* 0x000fce00000e060d */
[----:B------:R-:W0:Y:S02]  /*85f00*/  ATOMS.CAST.SPIN.64 P0, [R9+0x8], R12, R14 ;  /* 0x0000080c0900758d */ /* 0x000e24000180040e */
[----:B0-----:R-:W-:Y:S05]  /*85f10*/  @!P0 BRA `(.L_x_2612) ;  /* 0xfffffffc00ec8947 */ /* 0x001fea000383ffff */
[----:B------:R-:W-:Y:S05]  /*85f20*/  BSYNC B2 ;  /* 0x0000000000027941 */ /* 0x000fea0003800000 */
.L_x_2611:
[----:B------:R-:W-:Y:S05]  /*85f30*/  BRA `(.L_x_2609) ;  /* 0x0000000000187947 */ /* 0x000fea0003800000 */
.L_x_2610:
[----:B------:R-:W-:Y:S02]  /*85f40*/  R2UR UR4, R36 ;  /* 0x00000000240472ca */ /* 0x000fe400000e0000 */
[----:B------:R-:W-:-:S13]  /*85f50*/  R2UR UR5, R37 ;  /* 0x00000000250572ca */ /* 0x000fda00000e0000 */
[----:B------:R-:W2:Y:S02]  /*85f60*/  LD.E.64 R12, desc[UR4][R30.64+0x8] ;  /* 0x000008041e0c7980 */ /* 0x000ea4000c101b00 */
[----:B--2---:R-:W-:-:S05]  /*85f70*/  IADD3 R8, P0, PT, R12, 0x30, RZ ;  /* 0x000000300c087810 */ /* 0x004fca0007f1e0ff */
[----:B------:R-:W-:-:S05]  /*85f80*/  IMAD.X R9, RZ, RZ, R13, P0 ;  /* 0x000000ffff097224 */ /* 0x000fca00000e060d */
[----:B------:R0:W-:Y:S03]  /*85f90*/  ST.E.64 desc[UR4][R30.64+0x8], R8 ;  /* 0x000008081e007985 */ /* 0x0001e6000c101b04 */
.L_x_2609:
[----:B------:R-:W-:Y:S05]  /*85fa0*/  BSYNC B1 ;  /* 0x0000000000017941 */ /* 0x000fea0003800000 */
.L_x_2608:
        /* <DEDUP_REMOVED lines=54> */
.L_x_2614:
[----:B------:R-:W-:Y:S05]  /*86310*/  BSYNC B1 ;  /* 0x0000000000017941 */ /* 0x000fea0003800000 */
.L_x_2613:
        /* <DEDUP_REMOVED lines=40> */
.L_x_2616:
[----:B------:R-:W-:Y:S05]  /*865a0*/  BSYNC B1 ;  /* 0x0000000000017941 */ /* 0x000fea0003800000 */
.L_x_2615:
[----:B------:R-:W-:Y:S02]  /*865b0*/  R2UR UR4, R36 ;  /* 0x00000000240472ca */ /* 0x000fe400000e0000 */
[----:B------:R-:W-:-:S13]  /*865c0*/  R2UR UR5, R37 ;  /* 0x00000000250572ca */ /* 0x000fda00000e0000 */
[----:B------:R4:W-:Y:S01]  /*865d0*/  ST.E desc[UR4][R28.64], R11 ;  /* 0x0000000b1c007985 */ /* 0x0009e2000c101904 */
[----:B------:R-:W-:Y:S05]  /*865e0*/  BRA `(.L_x_2606) ;  /* 0x0000000000207947 */ /* 0x000fea0003800000 */
.L_x_2607:
        /* <DEDUP_REMOVED lines=8> */
.L_x_2606:
[----:B------:R-:W-:Y:S05]  /*86670*/  BSYNC B0 ;  /* 0x0000000000007941 */ /* 0x000fea0003800000 */
.L_x_2605:
[----:B------:R-:W-:Y:S02]  /*86680*/  VIADD R38, R38, 0x1 ;  /* 0x0000000126267836 */ /* 0x000fe40000000000 */
[----:B------:R-:W-:Y:S01]  /*86690*/  VIADD R34, R34, 0x4 ;  /* 0x0000000422227836 */ /* 0x000fe20000000000 */
[----:B------:R-:W-:Y:S06]  /*866a0*/  @P2 BRA `(.L_x_2617) ;  /* 0xffffffec00182947 */ /* 0x000fec000383ffff */
.L_x_2552:
[----:B------:R-:W-:Y:S05]  /*866b0*/  BSYNC B3 ;  /* 0x0000000000037941 */ /* 0x000fea0003800000 */
.L_x_2549:
[----:B------:R-:W0:Y:S01]  /*866c0*/  S2UR UR5, SR_CgaCtaId ;  /* 0x00000000000579c3 */ /* 0x000e220000008800 */
[----:B------:R-:W-:Y:S02]  /*866d0*/  UMOV UR4, 0x400 ;  /* 0x0000040000047882 */ /* 0x000fe40000000000 */
[----:B0-----:R-:W-:Y:S01]  /*866e0*/  ULEA UR4, UR5, UR4, 0x18 ;  /* 0x0000000405047291 */ /* 0x001fe2000f8ec0ff */
[----:B------:R-:W-:-:S05]  /*866f0*/  R2UR UR5, R37 ;  /* 0x00000000250572ca */ /* 0x000fca00000e0000 */
[----:B------:R-:W-:Y:S01]  /*86700*/  IMAD.U32 R32, RZ, RZ, UR4 ;  /* 0x00000004ff207e24 */ /* 0x000fe2000f8e00ff */
[----:B------:R-:W-:-:S04]  /*86710*/  R2UR UR4, R36 ;  /* 0x00000000240472ca */ /* 0x000fc800000e0000 */
[----:B------:R-:W0:Y:S02]  /*86720*/  LDS.64 R4, [R32] ;  /* 0x0000000020047984 */ /* 0x000e240000000a00 */
[----:B0-----:R-:W-:-:S07]  /*86730*/  IMAD.WIDE R4, R33, 0x10, R4 ;  /* 0x0000001021047825 */ /* 0x001fce00078e0204 */
[----:B------:R-:W-:Y:S04]  /*86740*/  ST.E desc[UR4][R4.64+0x20], R35 ;  /* 0x0000202304007985 */ /* 0x000fe8000c101904 */
[----:B-1----:R-:W0:Y:S02]  /*86750*/  LDS.64 R8, [R32] ;  /* 0x0000000020087984 */ /* 0x002e240000000a00 */
[----:B0-----:R-:W-:-:S05]  /*86760*/  IMAD.WIDE R8, R33, 0x10, R8 ;  /* 0x0000001021087825 */ /* 0x001fca00078e0208 */
[----:B------:R-:W-:Y:S04]  /*86770*/  ST.E desc[UR4][R8.64+0x28], R16 ;  /* 0x0000281008007985 */ /* 0x000fe8000c101904 */
[----:B--234-:R-:W0:Y:S02]  /*86780*/  LDS.64 R10, [R32] ;  /* 0x00000000200a7984 */ /* 0x01ce240000000a00 */
[----:B0-----:R-:W-:-:S05]  /*86790*/  IMAD.WIDE R10, R33, 0x10, R10 ;  /* 0x00000010210a7825 */ /* 0x001fca00078e020a */
[----:B------:R1:W-:Y:S02]  /*867a0*/  ST.E desc[UR4][R10.64+0x30], RZ ;  /* 0x000030ff0a007985 */ /* 0x0003e4000c101904 */
.L_x_2543:
[----:B------:R-:W-:Y:S05]  /*867b0*/  BSYNC B4 ;  /* 0x0000000000047941 */ /* 0x000fea0003800000 */
.L_x_2542:
        /* <DEDUP_REMOVED lines=8> */
[C---:B------:R-:W-:Y:S01]  /*86840*/  @P0 R2UR UR7, R37.reuse ;  /* 0x00000000250702ca */ /* 0x040fe200000e0000 */
[----:B0-----:R-:W-:Y:S01]  /*86850*/  @!P1 IMAD.MOV.U32 R9, RZ, RZ, 0x5368 ;  /* 0x00005368ff099424 */ /* 0x001fe200078e00ff */
[----:B------:R-:W-:Y:S02]  /*86860*/  @!P1 R2UR UR8, R36 ;  /* 0x00000000240892ca */ /* 0x000fe400000e0000 */
[----:B------:R-:W-:-:S05]  /*86870*/  @!P1 R2UR UR9, R37 ;  /* 0x00000000250992ca */ /* 0x000fca00000e0000 */
[----:B------:R-:W-:Y:S01]  /*86880*/  @!P0 ST.E desc[UR4][R28.64], R7 ;  /* 0x000000071c008985 */ /* 0x000fe2000c101904 */
[----:B------:R-:W-:Y:S02]  /*86890*/  @P0 R2UR UR4, R36 ;  /* 0x00000000240402ca */ /* 0x000fe400000e0000 */
[----:B------:R-:W-:Y:S01]  /*868a0*/  @P0 R2UR UR5, R37 ;  /* 0x00000000250502ca */ /* 0x000fe200000e0000 */
[----:B------:R-:W0:Y:S02]  /*868b0*/  @P0 LDS.64 R4, [R32] ;  /* 0x0000000020040984 */ /* 0x000e240000000a00 */
[----:B0-----:R-:W-:-:S10]  /*868c0*/  @P0 IMAD.WIDE R4, R6, 0x10, R4 ;  /* 0x0000001006040825 */ /* 0x001fd400078e0204 */
        /* <DEDUP_REMOVED lines=9> */
[----:B-1----:R1:W4:Y:S01]  /*86960*/  LDS.64 R10, [R32+0x8] ;  /* 0x00000800200a7984 */ /* 0x0023220000000a00 */
[----:B---3--:R-:W-:-:S05]  /*86970*/  @P1 IMAD.WIDE R6, R33, 0x10, R6 ;  /* 0x0000001021061825 */ /* 0x008fca00078e0206 */
[----:B------:R-:W2:Y:S01]  /*86980*/  @P1 LD.E R39, desc[UR4][R6.64+0x28] ;  /* 0x0000280406271980 */ /* 0x000ea2000c101900 */
[----:B------:R-:W-:-:S06]  /*86990*/  @!P1 IMAD.MOV.U32 R33, RZ, RZ, RZ ;  /* 0x000000ffff219224 */ /* 0x000fcc00078e00ff */
[----:B------:R1:W5:Y:S01]  /*869a0*/  @P1 LD.E R33, desc[UR4][R6.64+0x20] ;  /* 0x0000200406211980 */ /* 0x000362000c101900 */
[----:B--2---:R-:W-:-:S05]  /*869b0*/  IMAD.IADD R34, R16, 0x1, R39 ;  /* 0x0000000110227824 */ /* 0x004fca00078e0227 */
[----:B-----5:R-:W-:-:S04]  /*869c0*/  LEA R13, R34, 0x20, 0x2 ;  /* 0x00000020220d7811 */ /* 0x020fc800078e10ff */
[----:B------:R-:W-:-:S04]  /*869d0*/  SHF.R.S32.HI R8, RZ, 0x1f, R13 ;  /* 0x0000001fff087819 */ /* 0x000fc8000001140d */
[----:B------:R-:W-:-:S04]  /*869e0*/  LEA.HI R8, R8, R13, RZ, 0x3 ;  /* 0x0000000d08087211 */ /* 0x000fc800078f18ff */
[----:B------:R-:W-:-:S05]  /*869f0*/  LOP3.LUT R8, R8, 0xfffffff8, RZ, 0xc0, !PT ;  /* 0xfffffff808087812 */ /* 0x000fca00078ec0ff */
[----:B0-----:R-:W-:-:S05]  /*86a00*/  IMAD.IADD R5, R13, 0x1, -R8 ;  /* 0x000000010d057824 */ /* 0x001fca00078e0a08 */
        /* <DEDUP_REMOVED lines=20> */
.L_x_2622:
[----:B------:R-:W0:Y:S02]  /*86b50*/  LDS.64 R4, [R15+0x8] ;  /* 0x000008000f047984 */ /* 0x000e240000000a00 */
[----:B0-----:R-:W-:-:S05]  /*86b60*/  IADD3 R6, P0, PT, R8, R4, RZ ;  /* 0x0000000408067210 */ /* 0x001fca0007f1e0ff */
[----:B------:R-:W-:-:S07]  /*86b70*/  IMAD.X R7, R9, 0x1, R5, P0 ;  /* 0x0000000109077824 */ /* 0x000fce00000e0605 */
[----:B------:R-:W0:Y:S02]  /*86b80*/  ATOMS.CAST.SPIN.64 P0, [R15+0x8], R4, R6 ;  /* 0x000008040f00758d */ /* 0x000e240001800406 */
[----:B0-----:R-:W-:Y:S05]  /*86b90*/  @!P0 BRA `(.L_x_2622) ;  /* 0xfffffffc00ec8947 */ /* 0x001fea000383ffff */
[----:B------:R-:W-:Y:S05]  /*86ba0*/  BSYNC B1 ;  /* 0x0000000000017941 */ /* 0x000fea0003800000 */
.L_x_2621:
[----:B------:R-:W-:Y:S02]  /*86bb0*/  IMAD.MOV.U32 R14, RZ, RZ, R4 ;  /* 0x000000ffff0e7224 */ /* 0x000fe400078e0004 */
[----:B------:R-:W-:Y:S01]  /*86bc0*/  IMAD.MOV.U32 R15, RZ, RZ, R5 ;  /* 0x000000ffff0f7224 */ /* 0x000fe200078e0005 */
[----:B------:R-:W-:Y:S06]  /*86bd0*/  BRA `(.L_x_2619) ;  /* 0x0000000000187947 */ /* 0x000fec0003800000 */
.L_x_2620:
[----:B------:R-:W-:Y:S02]  /*86be0*/  R2UR UR4, R36 ;  /* 0x00000000240472ca */ /* 0x000fe400000e0000 */
[----:B------:R-:W-:-:S13]  /*86bf0*/  R2UR UR5, R37 ;  /* 0x00000000250572ca */ /* 0x000fda00000e0000 */
[----:B------:R-:W2:Y:S02]  /*86c00*/  LD.E.64 R14, desc[UR4][R30.64+0x8] ;  /* 0x000008041e0e7980 */ /* 0x000ea4000c101b00 */
[----:B--2---:R-:W-:-:S05]  /*86c10*/  IADD3 R4, P0, PT, R8, R14, RZ ;  /* 0x0000000e08047210 */ /* 0x004fca0007f1e0ff */
[----:B------:R-:W-:-:S05]  /*86c20*/  IMAD.X R5, R9, 0x1, R15, P0 ;  /* 0x0000000109057824 */ /* 0x000fca00000e060f */
[----:B------:R0:W-:Y:S03]  /*86c30*/  ST.E.64 desc[UR4][R30.64+0x8], R4 ;  /* 0x000008041e007985 */ /* 0x0001e6000c101b04 */
.L_x_2619:
[----:B------:R-:W-:Y:S05]  /*86c40*/  BSYNC B0 ;  /* 0x0000000000007941 */ /* 0x000fea0003800000 */
.L_x_2618:
[----:B0-----:R-:W-:Y:S01]  /*86c50*/  IADD3 R5, P1, P2, R13, 0x8, R14 ;  /* 0x000000080d057810 */ /* 0x001fe20007a3e00e */
[----:B------:R-:W-:Y:S01]  /*86c60*/  BSSY B1, `(.L_x_2623) ;  /* 0x00001ed000017945 */ /* 0x000fe20003800000 */
[----:B------:R-:W-:Y:S02]  /*86c70*/  SHF.R.S32.HI R4, RZ, 0x1f, R13 ;  /* 0x0000001fff047819 */ /* 0x000fe4000001140d */
        /* <DEDUP_REMOVED lines=39> */
[----:B------:R-:W-:Y:S02]  /*86ef0*/  LOP3.LUT R4, R34, 0x7ffffffe, RZ, 0xc0, !PT ;  /* 0x7ffffffe22047812 */ /* 0x000fe400078ec0ff */
[----:B------:R-:W-:-:S03]  /*86f00*/  CS2R R6, SRZ ;  /* 0x0000000000067805 */ /* 0x000fc6000001ff00 */
[----:B------:R-:W-:-:S07]  /*86f10*/  IMAD.MOV R38, RZ, RZ, -R4 ;  /* 0x000000ffff267224 */ /* 0x000fce00078e0a04 */
.L_x_2652:
[----:B01----:R-:W0:Y:S01]  /*86f20*/  LDS.128 R8, [R32] ;  /* 0x0000000020087984 */ /* 0x003e220000000c00 */
        /* <DEDUP_REMOVED lines=27> */
.L_x_2633:
[----:B------:R-:W0:Y:S02]  /*870e0*/  LDS.64 R12, [R9+0x8] ;  /* 0x00000800090c7984 */ /* 0x000e240000000a00 */
[----:B0-----:R-:W-:-:S05]  /*870f0*/  IADD3 R14, P0, PT, R12, 0x30, RZ ;  /* 0x000000300c0e7810 */ /* 0x001fca0007f1e0ff */
[----:B------:R-:W-:-:S07]  /*87100*/  IMAD.X R15, RZ, RZ, R13, P0 ;  /* 0x000000ffff0f7224 */ /* 0x000fce00000e060d */
[----:B------:R-:W0:Y:S02]  /*87110*/  ATOMS.CAST.SPIN.64 P0, [R9+0x8], R12, R14 ;  /* 0x0000080c0900758d */ /* 0x000e24000180040e */
[----:B0-----:R-:W-:Y:S05]  /*87120*/  @!P0 BRA `(.L_x_2633) ;  /* 0xfffffffc00ec8947 */ /* 0x001fea000383ffff */
[----:B------:R-:W-:Y:S05]  /*87130*/  BSYNC B4 ;  /* 0x0000000000047941 */ /* 0x000fea0003800000 */
.L_x_2632:
[----:B------:R-:W-:Y:S05]  /*87140*/  BRA `(.L_x_2630) ;  /* 0x0000000000187947 */ /* 0x000fea0003800000 */
.L_x_2631:
[----:B------:R-:W-:Y:S02]  /*87150*/  R2UR UR4, R36 ;  /* 0x00000000240472ca */ /* 0x000fe400000e0000 */
[----:B------:R-:W-:-:S13]  /*87160*/  R2UR UR5, R37 ;  /* 0x00000000250572ca */ /* 0x000fda00000e0000 */
[----:B------:R-:W2:Y:S02]  /*87170*/  LD.E.64 R12, desc[UR4][R30.64+0x8] ;  /* 0x000008041e0c7980 */ /* 0x000ea4000c101b00 */
[----:B--2---:R-:W-:-:S05]  /*87180*/  IADD3 R8, P0, PT, R12, 0x30, RZ ;  /* 0x000000300c087810 */ /* 0x004fca0007f1e0ff */
[----:B------:R-:W-:-:S05]  /*87190*/  IMAD.X R9, RZ, RZ, R13, P0 ;  /* 0x000000ffff097224 */ /* 0x000fca00000e060d */
[----:B------:R0:W-:Y:S03]  /*871a0*/  ST.E.64 desc[UR4][R30.64+0x8], R8 ;  /* 0x000008081e007985 */ /* 0x0001e6000c101b04 */
.L_x_2630:
[----:B------:R-:W-:Y:S05]  /*871b0*/  BSYNC B3 ;  /* 0x0000000000037941 */ /* 0x000fea0003800000 */
.L_x_2629:
        /* <DEDUP_REMOVED lines=54> */
.L_x_2635:
[----:B------:R-:W-:Y:S05]  /*87520*/  BSYNC B3 ;  /* 0x0000000000037941 */ /* 0x000fea0003800000 */
.L_x_2634:
        /* <DEDUP_REMOVED lines=40> */
.L_x_2637:
[----:B------:R-:W-:Y:S05]  /*877b0*/  BSYNC B3 ;  /* 0x0000000000037941 */ /* 0x000fea0003800000 */
.L_x_2636:
[----:B------:R-:W-:Y:S02]  /*877c0*/  R2UR UR4, R36 ;  /* 0x00000000240472ca */ /* 0x000fe400000e0000 */
[----:B------:R-:W-:-:S13]  /*877d0*/  R2UR UR5, R37 ;  /* 0x00000000250572ca */ /* 0x000fda00000e0000 */
[----:B------:R2:W-:Y:S01]  /*877e0*/  ST.E desc[UR4][R28.64], R11 ;  /* 0x0000000b1c007985 */ /* 0x0005e2000c101904 */
[----:B------:R-:W-:Y:S05]  /*877f0*/  BRA `(.L_x_2638) ;  /* 0x0000000000147947 */ /* 0x000fea0003800000 */
.L_x_2628:
[----:B------:R-:W-:Y:S02]  /*87800*/  R2UR UR4, R36 ;  /* 0x00000000240472ca */ /* 0x000fe400000e0000 */
[----:B------:R-:W-:Y:S02]  /*87810*/  R2UR UR5, R37 ;  /* 0x00000000250572ca */ /* 0x000fe400000e0000 */
[----:B------:R-:W-:-:S05]  /*87820*/  IADD3 R8, P0, PT, R8, R6, RZ ;  /* 0x0000000608087210 */ /* 0x000fca0007f1e0ff */
[----:B------:R-:W-:-:S06]  /*87830*/  IMAD.X R9, RZ, RZ, R9, P0 ;  /* 0x000000ffff097224 */ /* 0x000fcc00000e0609 */
[----:B------:R3:W-:Y:S02]  /*87840*/  ST.E desc[UR4][R8.64+0x20], RZ ;  /* 0x000020ff08007985 */ /* 0x0007e4000c101904 */
.L_x_2638:
[----:B------:R-:W-:Y:S05]  /*87850*/  BSYNC B2 ;  /* 0x0000000000027941 */ /* 0x000fea0003800000 */
.L_x_2627:
        /* <DEDUP_REMOVED lines=27> */
.L_x_2645:
[----:B------:R-:W0:Y:S02]  /*87a10*/  LDS.64 R12, [R9+0x8] ;  /* 0x00000800090c7984 */ /* 0x000e240000000a00 */
[----:B0-----:R-:W-:-:S05]  /*87a20*/  IADD3 R14, P0, PT, R12, 0x30, RZ ;  /* 0x000000300c0e7810 */ /* 0x001fca0007f1e0ff */
[----:B------:R-:W-:-:S07]  /*87a30*/  IMAD.X R15, RZ, RZ, R13, P0 ;  /* 0x000000ffff0f7224 */ /* 0x000fce00000e060d */
[----:B------:R-:W0:Y:S02]  /*87a40*/  ATOMS.CAST.SPIN.64 P0, [R9+0x8], R12, R14 ;  /* 0x0000080c0900758d */ /* 0x000e24000180040e */
[----:B0-----:R-:W-:Y:S05]  /*87a50*/  @!P0 BRA `(.L_x_2645) ;  /* 0xfffffffc00ec8947 */ /* 0x001fea000383ffff */
[----:B------:R-:W-:Y:S05]  /*87a60*/  BSYNC B4 ;  /* 0x0000000000047941 */ /* 0x000fea0003800000 */
.L_x_2644:
[----:B------:R-:W-:Y:S02]  /*87a70*/  IMAD.MOV.U32 R14, RZ, RZ, R12 ;  /* 0x000000ffff0e7224 */ /* 0x000fe400078e000c */
[----:B------:R-:W-:Y:S01]  /*87a80*/  IMAD.MOV.U32 R15, RZ, RZ, R13 ;  /* 0x000000ffff0f7224 */ /* 0x000fe200078e000d */
[----:B------:R-:W-:Y:S06]  /*87a90*/  BRA `(.L_x_2642) ;  /* 0x0000000000187947 */ /* 0x000fec0003800000 */
.L_x_2643:
[----:B------:R-:W-:Y:S02]  /*87aa0*/  R2UR UR4, R36 ;  /* 0x00000000240472ca */ /* 0x000fe400000e0000 */
[----:B------:R-:W-:-:S13]  /*87ab0*/  R2UR UR5, R37 ;  /* 0x00000000250572ca */ /* 0x000fda00000e0000 */
[----:B------:R-:W2:Y:S02]  /*87ac0*/  LD.E.64 R14, desc[UR4][R30.64+0x8] ;  /* 0x000008041e0e7980 */ /* 0x000ea4000c101b00 */
[----:B--2---:R-:W-:-:S05]  /*87ad0*/  IADD3 R12, P0, PT, R14, 0x30, RZ ;  /* 0x000000300e0c7810 */ /* 0x004fca0007f1e0ff */
[----:B------:R-:W-:-:S05]  /*87ae0*/  IMAD.X R13, RZ, RZ, R15, P0 ;  /* 0x000000ffff0d7224 */ /* 0x000fca00000e060f */
[----:B------:R0:W-:Y:S03]  /*87af0*/  ST.E.64 desc[UR4][R30.64+0x8], R12 ;  /* 0x0000080c1e007985 */ /* 0x0001e6000c101b04 */
.L_x_2642:
[----:B------:R-:W-:Y:S05]  /*87b00*/  BSYNC B3 ;  /* 0x0000000000037941 */ /* 0x000fea0003800000 */
.L_x_2641:
        /* <DEDUP_REMOVED lines=51> */
.L_x_2647:
[----:B------:R-:W-:Y:S01]  /*87e40*/  R2UR UR4, R36 ;  /* 0x00000000240472ca */ /* 0x000fe200000e0000 */
[----:B------:R-:W-:Y:S01]  /*87e50*/  IMAD.MOV.U32 R9, RZ, RZ, 0x5272 ;  /* 0x00005272ff097424 */ /* 0x000fe200078e00ff */
[----:B------:R-:W-:Y:S01]  /*87e60*/  R2UR UR5, R37 ;  /* 0x00000000250572ca */ /* 0x000fe200000e0000 */
[----:B------:R-:W-:Y:S01]  /*87e70*/  IMAD.MOV.U32 R15, RZ, RZ, -0x1 ;  /* 0xffffffffff0f7424 */ /* 0x000fe200078e00ff */
[----:B------:R-:W-:-:S11]  /*87e80*/  PLOP3.LUT P0, PT, PT, PT, PT, 0x8, 0x80 ;  /* 0x000000000080781c */ /* 0x000fd60003f0e170 */
[----:B------:R1:W-:Y:S02]  /*87e90*/  ST.E desc[UR4][R28.64], R9 ;  /* 0x000000091c007985 */ /* 0x0003e4000c101904 */
.L_x_2648:
[----:B------:R-:W-:Y:S05]  /*87ea0*/  BSYNC B3 ;  /* 0x0000000000037941 */ /* 0x000fea0003800000 */
.L_x_2646:
        /* <DEDUP_REMOVED lines=39> */
.L_x_2650:
[----:B------:R-:W-:Y:S05]  /*88120*/  BSYNC B3 ;  /* 0x0000000000037941 */ /* 0x000fea0003800000 */
.L_x_2649:
[----:B------:R-:W-:Y:S02]  /*88130*/  R2UR UR4, R36 ;  /* 0x00000000240472ca */ /* 0x000fe400000e0000 */
[----:B------:R-:W-:-:S13]  /*88140*/  R2UR UR5, R37 ;  /* 0x00000000250572ca */ /* 0x000fda00000e0000 */
[----:B------:R2:W-:Y:S01]  /*88150*/  ST.E desc[UR4][R28.64], R13 ;  /* 0x0000000d1c007985 */ /* 0x0005e2000c101904 */
[----:B------:R-:W-:Y:S05]  /*88160*/  BRA `(.L_x_2651) ;  /* 0x0000000000187947 */ /* 0x000fea0003800000 */
.L_x_2640:
[----:B------:R-:W-:Y:S01]  /*88170*/  VIADD R9, R6, 0x4 ;  /* 0x0000000406097836 */ /* 0x000fe20000000000 */
[----:B------:R-:W-:Y:S02]  /*88180*/  R2UR UR4, R36 ;  /* 0x00000000240472ca */ /* 0x000fe400000e0000 */
[----:B------:R-:W-:Y:S02]  /*88190*/  R2UR UR5, R37 ;  /* 0x00000000250572ca */ /* 0x000fe400000e0000 */
[----:B------:R-:W-:-:S05]  /*881a0*/  IADD3 R8, P0, PT, R12, R9, RZ ;  /* 0x000000090c087210 */ /* 0x000fca0007f1e0ff */
[----:B------:R-:W-:-:S06]  /*881b0*/  IMAD.X R9, RZ, RZ, R13, P0 ;  /* 0x000000ffff097224 */ /* 0x000fcc00000e060d */
[----:B------:R0:W-:Y:S02]  /*881c0*/  ST.E desc[UR4][R8.64+0x20], RZ ;  /* 0x000020ff08007985 */ /* 0x0001e4000c101904 */
.L_x_2651:
[----:B------:R-:W-:Y:S05]  /*881d0*/  BSYNC B2 ;  /* 0x0000000000027941 */ /* 0x000fea0003800000 */
.L_x_2639:
[----:B------:R-:W-:Y:S02]  /*881e0*/  VIADD R7, R7, 0x2 ;  /* 0x0000000207077836 */ /* 0x000fe40000000000 */
[----:B------:R-:W-:Y:S01]  /*881f0*/  VIADD R6, R6, 0x8 ;  /* 0x0000000806067836 */ /* 0x000fe20000000000 */
[----:B------:R-:W-:Y:S06]  /*88200*/  @P2 BRA `(.L_x_2652) ;  /* 0xffffffec00442947 */ /* 0x000fec000383ffff */
.L_x_2626:
[----:B------:R-:W-:Y:S05]  /*88210*/  BSYNC B0 ;  /* 0x0000000000007941 */ /* 0x000fea0003800000 */
.L_x_2625:
[----:B------:R-:W-:-:S04]  /*88220*/  LOP3.LUT R34, R34, 0x1, RZ, 0xc0, !PT ;  /* 0x0000000122227812 */ /* 0x000fc800078ec0ff */
[----:B------:R-:W-:-:S13]  /*88230*/  ISETP.NE.U32.AND P0, PT, R34, 0x1, PT ;  /* 0x000000012200780c */ /* 0x000fda0003f05070 */
[----:B------:R-:W-:Y:S05]  /*88240*/  @P0 BRA `(.L_x_2624) ;  /* 0x0000000800380947 */ /* 0x000fea0003800000 */
[----:B01----:R-:W0:Y:S01]  /*88250*/  LDS.128 R8, [R32] ;  /* 0x0000000020087984 */ /* 0x003e220000000c00 */
        /* <DEDUP_REMOVED lines=20> */
.L_x_2658:
[----:B------:R-:W0:Y:S02]  /*883a0*/  LDS.64 R12, [R7+0x8] ;  /* 0x00000800070c7984 */ /* 0x000e240000000a00 */
[----:B0-----:R-:W-:-:S05]  /*883b0*/  IADD3 R14, P0, PT, R12, 0x30, RZ ;  /* 0x000000300c0e7810 */ /* 0x001fca0007f1e0ff */
[----:B------:R-:W-:-:S07]  /*883c0*/  IMAD.X R15, RZ, RZ, R13, P0 ;  /* 0x000000ffff0f7224 */ /* 0x000fce00000e060d */
[----:B------:R-:W0:Y:S02]  /*883d0*/  ATOMS.CAST.SPIN.64 P0, [R7+0x8], R12, R14 ;  /* 0x0000080c0700758d */ /* 0x000e24000180040e */
[----:B0-----:R-:W-:Y:S05]  /*883e0*/  @!P0 BRA `(.L_x_2658) ;  /* 0xfffffffc00ec8947 */ /* 0x001fea000383ffff */
[----:B------:R-:W-:Y:S05]  /*883f0*/  BSYNC B2 ;  /* 0x0000000000027941 */ /* 0x000fea0003800000 */
.L_x_2657:
[----:B------:R-:W-:Y:S05]  /*88400*/  BRA `(.L_x_2655) ;  /* 0x0000000000187947 */ /* 0x000fea0003800000 */
.L_x_2656:
[----:B------:R-:W-:Y:S02]  /*88410*/  R2UR UR4, R36 ;  /* 0x00000000240472ca */ /* 0x000fe400000e0000 */
[----:B------:R-:W-:-:S13]  /*88420*/  R2UR UR5, R37 ;  /* 0x00000000250572ca */ /* 0x000fda00000e0000 */
[----:B------:R-:W2:Y:S02]  /*88430*/  LD.E.64 R12, desc[UR4][R30.64+0x8] ;  /* 0x000008041e0c7980 */ /* 0x000ea4000c101b00 */
[----:B--2---:R-:W-:-:S05]  /*88440*/  IADD3 R6, P0, PT, R12, 0x30, RZ ;  /* 0x000000300c067810 */ /* 0x004fca0007f1e0ff */
[----:B------:R-:W-:-:S05]  /*88450*/  IMAD.X R7, RZ, RZ, R13, P0 ;  /* 0x000000ffff077224 */ /* 0x000fca00000e060d */
[----:B------:R0:W-:Y:S03]  /*88460*/  ST.E.64 desc[UR4][R30.64+0x8], R6 ;  /* 0x000008061e007985 */ /* 0x0001e6000c101b04 */
.L_x_2655:
[----:B------:R-:W-:Y:S05]  /*88470*/  BSYNC B0 ;  /* 0x0000000000007941 */ /* 0x000fea0003800000 */
.L_x_2654:
        /* <DEDUP_REMOVED lines=51> */
.L_x_2660:
[----:B------:R-:W-:Y:S01]  /*887b0*/  R2UR UR4, R36 ;  /* 0x00000000240472ca */ /* 0x000fe200000e0000 */
[----:B------:R-:W-:Y:S01]  /*887c0*/  IMAD.MOV.U32 R7, RZ, RZ, 0x5272 ;  /* 0x00005272ff077424 */ /* 0x000fe200078e00ff */
[----:B------:R-:W-:Y:S01]  /*887d0*/  R2UR UR5, R37 ;  /* 0x00000000250572ca */ /* 0x000fe200000e0000 */
[----:B------:R-:W-:Y:S01]  /*887e0*/  IMAD.MOV.U32 R11, RZ, RZ, -0x1 ;  /* 0xffffffffff0b7424 */ /* 0x000fe200078e00ff */
[----:B------:R-:W-:-:S11]  /*887f0*/  PLOP3.LUT P0, PT, PT, PT, PT, 0x8, 0x80 ;  /* 0x000000000080781c */ /* 0x000fd60003f0e170 */
[----:B------:R0:W-:Y:S02]  /*88800*/  ST.E desc[UR4][R28.64], R7 ;  /* 0x000000071c007985 */ /* 0x0001e4000c101904 */
.L_x_2661:
[----:B------:R-:W-:Y:S05]  /*88810*/  BSYNC B0 ;  /* 0x0000000000007941 */ /* 0x000fea0003800000 */
.L_x_2659:
        /* <DEDUP_REMOVED lines=39> */
.L_x_2663:
[----:B------:R-:W-:Y:S05]  /*88a90*/  BSYNC B0 ;  /* 0x0000000000007941 */ /* 0x000fea0003800000 */
.L_x_2662:
[----:B------:R-:W-:Y:S02]  /*88aa0*/  R2UR UR4, R36 ;  /* 0x00000000240472ca */ /* 0x000fe400000e0000 */
[----:B------:R-:W-:-:S13]  /*88ab0*/  R2UR UR5, R37 ;  /* 0x00000000250572ca */ /* 0x000fda00000e0000 */
[----:B------:R4:W-:Y:S01]  /*88ac0*/  ST.E desc[UR4][R28.64], R9 ;  /* 0x000000091c007985 */ /* 0x0009e2000c101904 */
[----:B------:R-:W-:Y:S05]  /*88ad0*/  BRA `(.L_x_2624) ;  /* 0x0000000000147947 */ /* 0x000fea0003800000 */
.L_x_2653:
[----:B------:R-:W-:Y:S02]  /*88ae0*/  R2UR UR4, R36 ;  /* 0x00000000240472ca */ /* 0x000fe400000e0000 */
[----:B------:R-:W-:Y:S02]  /*88af0*/  R2UR UR5, R37 ;  /* 0x00000000250572ca */ /* 0x000fe400000e0000 */
[----:B------:R-:W-:-:S05]  /*88b00*/  LEA R6, P0, R4, R8, 0x2 ;  /* 0x0000000804067211 */ /* 0x000fca00078010ff */
[----:B------:R-:W-:-:S06]  /*88b10*/  IMAD.X R7, RZ, RZ, R9, P0 ;  /* 0x000000ffff077224 */ /* 0x000fcc00000e0609 */
[----:B------:R3:W-:Y:S02]  /*88b20*/  ST.E desc[UR4][R6.64+0x20], RZ ;  /* 0x000020ff06007985 */ /* 0x0007e4000c101904 */
.L_x_2624:
[----:B------:R-:W-:Y:S05]  /*88b30*/  BSYNC B1 ;  /* 0x0000000000017941 */ /* 0x000fea0003800000 */
.L_x_2623:
[----:B------:R-:W-:Y:S01]  /*88b40*/  ISETP.GE.AND P0, PT, R16, 0x1, PT ;  /* 0x000000011000780c */ /* 0x000fe20003f06270 */
[----:B------:R-:W-:-:S12]  /*88b50*/  BSSY B0, `(.L_x_2664) ;  /* 0x000013d000007945 */ /* 0x000fd80003800000 */
[----:B------:R-:W-:Y:S05]  /*88b60*/  @!P0 BRA `(.L_x_2665) ;  /* 0x0000001000ec8947 */ /* 0x000fea0003800000 */
[----:B-1----:R-:W-:Y:S01]  /*88b70*/  IMAD.MOV R4, RZ, RZ, -R16 ;  /* 0x000000ffff047224 */ /* 0x002fe200078e0a10 */
[----:B0--3--:R-:W-:-:S07]  /*88b80*/  CS2R R6, SRZ ;  /* 0x0000000000067805 */ /* 0x009fce000001ff00 */
.L_x_2690:
        /* <DEDUP_REMOVED lines=8> */
[----:B--2--5:R-:W-:-:S11]  /*88c10*/  @!P0 PRMT R13, RZ, 0x7610, R13 ;  /* 0x00007610ff0d8816 */ /* 0x024fd6000000000d */
[----:B------:R0:W-:Y:S01]  /*88c20*/  @!P0 ST.E desc[UR4][R28.64], R9 ;  /* 0x000000091c008985 */ /* 0x0001e2000c101904 */
[----:B---3--:R-:W-:Y:S05]  /*88c30*/  @!P0 BRA `(.L_x_2667) ;  /* 0x0000000800408947 */ /* 0x008fea0003800000 */
        /* <DEDUP_REMOVED lines=24> */
.L_x_2673:
[----:B------:R-:W0:Y:S02]  /*88dc0*/  LDS.64 R12, [R9+0x8] ;  /* 0x00000800090c7984 */ /* 0x000e240000000a00 */
[----:B0-----:R-:W-:-:S05]  /*88dd0*/  IADD3 R14, P0, PT, R12, 0x30, RZ ;  /* 0x000000300c0e7810 */ /* 0x001fca0007f1e0ff */
[----:B------:R-:W-:-:S07]  /*88de0*/  IMAD.X R15, RZ, RZ, R13, P0 ;  /* 0x000000ffff0f7224 */ /* 0x000fce00000e060d */
[----:B------:R-:W0:Y:S02]  /*88df0*/  ATOMS.CAST.SPIN.64 P0, [R9+0x8], R12, R14 ;  /* 0x0000080c0900758d */ /* 0x000e24000180040e */
[----:B0-----:R-:W-:Y:S05]  /*88e00*/  @!P0 BRA `(.L_x_2673) ;  /* 0xfffffffc00ec8947 */ /* 0x001fea000383ffff */
[----:B------:R-:W-:Y:S05]  /*88e10*/  BSYNC B3 ;  /* 0x0000000000037941 */ /* 0x000fea0003800000 */
.L_x_2672:
[----:B------:R-:W-:Y:S05]  /*88e20*/  BRA `(.L_x_2670) ;  /* 0x0000000000187947 */ /* 0x000fea0003800000 */
.L_x_2671:
[----:B------:R-:W-:Y:S02]  /*88e30*/  R2UR UR4, R36 ;  /* 0x00000000240472ca */ /* 0x000fe400000e0000 */
[----:B------:R-:W-:-:S13]  /*88e40*/  R2UR UR5, R37 ;  /* 0x00000000250572ca */ /* 0x000fda00000e0000 */
[----:B------:R-:W2:Y:S02]  /*88e50*/  LD.E.64 R12, desc[UR4][R30.64+0x8] ;  /* 0x000008041e0c7980 */ /* 0x000ea4000c101b00 */
[----:B--2---:R-:W-:-:S05]  /*88e60*/  IADD3 R8, P0, PT, R12, 0x30, RZ ;  /* 0x000000300c087810 */ /* 0x004fca0007f1e0ff */
[----:B------:R-:W-:-:S05]  /*88e70*/  IMAD.X R9, RZ, RZ, R13, P0 ;  /* 0x000000ffff097224 */ /* 0x000fca00000e060d */
[----:B------:R0:W-:Y:S03]  /*88e80*/  ST.E.64 desc[UR4][R30.64+0x8], R8 ;  /* 0x000008081e007985 */ /* 0x0001e6000c101b04 */
.L_x_2670:
[----:B------:R-:W-:Y:S05]  /*88e90*/  BSYNC B2 ;  /* 0x0000000000027941 */ /* 0x000fea0003800000 */
.L_x_2669:
        /* <DEDUP_REMOVED lines=54> */
.L_x_2675:
[----:B------:R-:W-:Y:S05]  /*89200*/  BSYNC B2 ;  /* 0x0000000000027941 */ /* 0x000fea0003800000 */
.L_x_2674:
        /* <DEDUP_REMOVED lines=40> */
.L_x_2677:
[----:B------:R-:W-:Y:S05]  /*89490*/  BSYNC B2 ;  /* 0x0000000000027941 */ /* 0x000fea0003800000 */
.L_x_2676:
[----:B------:R-:W-:Y:S02]  /*894a0*/  R2UR UR4, R36 ;  /* 0x00000000240472ca */ /* 0x000fe400000e0000 */
[----:B------:R-:W-:Y:S02]  /*894b0*/  R2UR UR5, R37 ;  /* 0x00000000250572ca */ /* 0x000fe400000e0000 */
[----:B------:R-:W-:-:S11]  /*894c0*/  PRMT R13, RZ, 0x7610, R13 ;  /* 0x00007610ff0d7816 */ /* 0x000fd6000000000d */
[----:B------:R2:W-:Y:S01]  /*894d0*/  ST.E desc[UR4][R28.64], R11 ;  /* 0x0000000b1c007985 */ /* 0x0005e2000c101904 */
[----:B------:R-:W-:Y:S05]  /*894e0*/  BRA `(.L_x_2667) ;  /* 0x0000000000147947 */ /* 0x000fea0003800000 */
.L_x_2668:
[----:B------:R-:W-:Y:S02]  /*894f0*/  R2UR UR4, R36 ;  /* 0x00000000240472ca */ /* 0x000fe400000e0000 */
[----:B------:R-:W-:Y:S02]  /*89500*/  R2UR UR5, R37 ;  /* 0x00000000250572ca */ /* 0x000fe400000e0000 */
[----:B------:R-:W-:-:S05]  /*89510*/  IADD3 R8, P0, PT, R8, R6, RZ ;  /* 0x0000000608087210 */ /* 0x000fca0007f1e0ff */
[----:B------:R-:W-:-:S06]  /*89520*/  IMAD.X R9, RZ, RZ, R9, P0 ;  /* 0x000000ffff097224 */ /* 0x000fcc00000e0609 */
[----:B------:R1:W5:Y:S02]  /*89530*/  LD.E.U8 R13, desc[UR4][R8.64+0x20] ;  /* 0x00002004080d7980 */ /* 0x000364000c101100 */
.L_x_2667:
[----:B------:R-:W-:Y:S05]  /*89540*/  BSYNC B1 ;  /* 0x0000000000017941 */ /* 0x000fea0003800000 */
.L_x_2666:
        /* <DEDUP_REMOVED lines=31> */
.L_x_2685:
[----:B------:R-:W0:Y:S02]  /*89740*/  LDS.64 R12, [R9+0x8] ;  /* 0x00000800090c7984 */ /* 0x000e240000000a00 */
[----:B0-----:R-:W-:-:S05]  /*89750*/  IADD3 R14, P0, PT, R12, 0x30, RZ ;  /* 0x000000300c0e7810 */ /* 0x001fca0007f1e0ff */
[----:B------:R-:W-:-:S07]  /*89760*/  IMAD.X R15, RZ, RZ, R13, P0 ;  /* 0x000000ffff0f7224 */ /* 0x000fce00000e060d */
[----:B------:R-:W0:Y:S02]  /*89770*/  ATOMS.CAST.SPIN.64 P0, [R9+0x8], R12, R14 ;  /* 0x0000080c0900758d */ /* 0x000e24000180040e */
[----:B0-----:R-:W-:Y:S05]  /*89780*/  @!P0 BRA `(.L_x_2685) ;  /* 0xfffffffc00ec8947 */ /* 0x001fea000383ffff */
[----:B------:R-:W-:Y:S05]  /*89790*/  BSYNC B3 ;  /* 0x0000000000037941 */ /* 0x000fea0003800000 */
.L_x_2684:
[----:B------:R-:W-:Y:S05]  /*897a0*/  BRA `(.L_x_2682) ;  /* 0x0000000000187947 */ /* 0x000fea0003800000 */
.L_x_2683:
[----:B------:R-:W-:Y:S02]  /*897b0*/  R2UR UR4, R36 ;  /* 0x00000000240472ca */ /* 0x000fe400000e0000 */
[----:B------:R-:W-:-:S13]  /*897c0*/  R2UR UR5, R37 ;  /* 0x00000000250572ca */ /* 0x000fda00000e0000 */
[----:B------:R-:W2:Y:S02]  /*897d0*/  LD.E.64 R12, desc[UR4][R30.64+0x8] ;  /* 0x000008041e0c7980 */ /* 0x000ea4000c101b00 */
[----:B--2---:R-:W-:-:S05]  /*897e0*/  IADD3 R8, P0, PT, R12, 0x30, RZ ;  /* 0x000000300c087810 */ /* 0x004fca0007f1e0ff */
[----:B------:R-:W-:-:S05]  /*897f0*/  IMAD.X R9, RZ, RZ, R13, P0 ;  /* 0x000000ffff097224 */ /* 0x000fca00000e060d */
[----:B------:R0:W-:Y:S03]  /*89800*/  ST.E.64 desc[UR4][R30.64+0x8], R8 ;  /* 0x000008081e007985 */ /* 0x0001e6000c101b04 */
.L_x_2682:
[----:B------:R-:W-:Y:S05]  /*89810*/  BSYNC B2 ;  /* 0x0000000000027941 */ /* 0x000fea0003800000 */
.L_x_2681:
        /* <DEDUP_REMOVED lines=54> */
.L_x_2687:
[----:B------:R-:W-:Y:S05]  /*89b80*/  BSYNC B2 ;  /* 0x0000000000027941 */ /* 0x000fea0003800000 */
.L_x_2686:
        /* <DEDUP_REMOVED lines=40> */
.L_x_2689:
[----:B------:R-:W-:Y:S05]  /*89e10*/  BSYNC B2 ;  /* 0x0000000000027941 */ /* 0x000fea0003800000 */
.L_x_2688:
[----:B------:R-:W-:Y:S02]  /*89e20*/  R2UR UR4, R36 ;  /* 0x00000000240472ca */ /* 0x000fe400000e0000 */
[----:B------:R-:W-:-:S13]  /*89e30*/  R2UR UR5, R37 ;  /* 0x00000000250572ca */ /* 0x000fda00000e0000 */
[----:B------:R3:W-:Y:S01]  /*89e40*/  ST.E desc[UR4][R28.64], R11 ;  /* 0x0000000b1c007985 */ /* 0x0007e2000c101904 */
[----:B------:R-:W-:Y:S05]  /*89e50*/  BRA `(.L_x_2679) ;  /* 0x0000000000207947 */ /* 0x000fea0003800000 */
.L_x_2680:
        /* <DEDUP_REMOVED lines=8> */
.L_x_2679:
[----:B------:R-:W-:Y:S05]  /*89ee0*/  BSYNC B1 ;  /* 0x0000000000017941 */ /* 0x000fea0003800000 */
.L_x_2678:
[----:B------:R-:W-:Y:S02]  /*89ef0*/  VIADD R7, R7, 0x1 ;  /* 0x0000000107077836 */ /* 0x000fe40000000000 */
[----:B------:R-:W-:Y:S01]  /*89f00*/  VIADD R6, R6, 0x4 ;  /* 0x0000000406067836 */ /* 0x000fe20000000000 */
[----:B------:R-:W-:Y:S06]  /*89f10*/  @P2 BRA `(.L_x_2690) ;  /* 0xffffffec001c2947 */ /* 0x000fec000383ffff */
.L_x_2665:
[----:B------:R-:W-:Y:S05]  /*89f20*/  BSYNC B0 ;  /* 0x0000000000007941 */ /* 0x000fea0003800000 */
.L_x_2664:
[----:B------:R-:W-:Y:S01]  /*89f30*/  ISETP.GE.AND P0, PT, R39, 0x1, PT ;  /* 0x000000012700780c */ /* 0x000fe20003f06270 */
[----:B------:R-:W-:-:S12]  /*89f40*/  BSSY B0, `(.L_x_2691) ;  /* 0x0000141000007945 */ /* 0x000fd80003800000 */
[----:B------:R-:W-:Y:S05]  /*89f50*/  @!P0 BRA `(.L_x_2692) ;  /* 0x0000001000fc8947 */ /* 0x000fea0003800000 */
[----:B------:R-:W-:Y:S01]  /*89f60*/  IMAD.MOV R39, RZ, RZ, -R39 ;  /* 0x000000ffff277224 */ /* 0x000fe200078e0a27 */
[----:B01-3--:R-:W-:Y:S01]  /*89f70*/  CS2R R6, SRZ ;  /* 0x0000000000067805 */ /* 0x00bfe2000001ff00 */
[----:B------:R-:W-:-:S07]  /*89f80*/  IMAD.SHL.U32 R4, R16, 0x4, RZ ;  /* 0x0000000410047824 */ /* 0x000fce00078e00ff */
.L_x_2717:
        /* <DEDUP_REMOVED lines=35> */
.L_x_2700:
[----:B------:R-:W0:Y:S02]  /*8a1c0*/  LDS.64 R12, [R9+0x8] ;  /* 0x00000800090c7984 */ /* 0x000e240000000a00 */
[----:B0-----:R-:W-:-:S05]  /*8a1d0*/  IADD3 R14, P0, PT, R12, 0x30, RZ ;  /* 0x000000300c0e7810 */ /* 0x001fca0007f1e0ff */
[----:B------:R-:W-:-:S07]  /*8a1e0*/  IMAD.X R15, RZ, RZ, R13, P0 ;  /* 0x000000ffff0f7224 */ /* 0x000fce00000e060d */
[----:B------:R-:W0:Y:S02]  /*8a1f0*/  ATOMS.CAST.SPIN.64 P0, [R9+0x8], R12, R14 ;  /* 0x0000080c0900758d */ /* 0x000e24000180040e */
[----:B0-----:R-:W-:Y:S05]  /*8a200*/  @!P0 BRA `(.L_x_2700) ;  /* 0xfffffffc00ec8947 */ /* 0x001fea000383ffff */
[----:B------:R-:W-:Y:S05]  /*8a210*/  BSYNC B3 ;  /* 0x0000000000037941 */ /* 0x000fea0003800000 */
.L_x_2699:
[----:B------:R-:W-:Y:S05]  /*8a220*/  BRA `(.L_x_2697) ;  /* 0x0000000000187947 */ /* 0x000fea0003800000 */
.L_x_2698:
[----:B------:R-:W-:Y:S02]  /*8a230*/  R2UR UR4, R36 ;  /* 0x00000000240472ca */ /* 0x000fe400000e0000 */
[----:B------:R-:W-:-:S13]  /*8a240*/  R2UR UR5, R37 ;  /* 0x00000000250572ca */ /* 0x000fda00000e0000 */
[----:B------:R-:W2:Y:S02]  /*8a250*/  LD.E.64 R12, desc[UR4][R30.64+0x8] ;  /* 0x000008041e0c7980 */ /* 0x000ea4000c101b00 */
[----:B--2---:R-:W-:-:S05]  /*8a260*/  IADD3 R8, P0, PT, R12, 0x30, RZ ;  /* 0x000000300c087810 */ /* 0x004fca0007f1e0ff */
[----:B------:R-:W-:-:S05]  /*8a270*/  IMAD.X R9, RZ, RZ, R13, P0 ;  /* 0x000000ffff097224 */ /* 0x000fca00000e060d */
[----:B------:R0:W-:Y:S03]  /*8a280*/  ST.E.64 desc[UR4][R30.64+0x8], R8 ;  /* 0x000008081e007985 */ /* 0x0001e6000c101b04 */
.L_x_2697:
[----:B------:R-:W-:Y:S05]  /*8a290*/  BSYNC B2 ;  /* 0x0000000000027941 */ /* 0x000fea0003800000 */
.L_x_2696:
        /* <DEDUP_REMOVED lines=54> */
.L_x_2702:
[----:B------:R-:W-:Y:S05]  /*8a600*/  BSYNC B2 ;  /* 0x0000000000027941 */ /* 0x000fea0003800000 */
.L_x_2701:
        /* <DEDUP_REMOVED lines=40> */
.L_x_2704:
[----:B------:R-:W-:Y:S05]  /*8a890*/  BSYNC B2 ;  /* 0x0000000000027941 */ /* 0x000fea0003800000 */
.L_x_2703:
[----:B------:R-:W-:Y:S02]  /*8a8a0*/  R2UR UR4, R36 ;  /* 0x00000000240472ca */ /* 0x000fe400000e0000 */
[----:B------:R-:W-:Y:S02]  /*8a8b0*/  R2UR UR5, R37 ;  /* 0x00000000250572ca */ /* 0x000fe400000e0000 */
[----:B------:R-:W-:-:S11]  /*8a8c0*/  PRMT R13, RZ, 0x7610, R13 ;  /* 0x00007610ff0d7816 */ /* 0x000fd6000000000d */
[----:B------:R2:W-:Y:S01]  /*8a8d0*/  ST.E desc[UR4][R28.64], R11 ;  /* 0x0000000b1c007985 */ /* 0x0005e2000c101904 */
[----:B------:R-:W-:Y:S05]  /*8a8e0*/  BRA `(.L_x_2694) ;  /* 0x0000000000147947 */ /* 0x000fea0003800000 */
.L_x_2695:
[----:B------:R-:W-:Y:S02]  /*8a8f0*/  R2UR UR4, R36 ;  /* 0x00000000240472ca */ /* 0x000fe400000e0000 */
[----:B------:R-:W-:Y:S02]  /*8a900*/  R2UR UR5, R37 ;  /* 0x00000000250572ca */ /* 0x000fe400000e0000 */
[----:B------:R-:W-:-:S05]  /*8a910*/  IADD3 R8, P0, PT, R8, R6, RZ ;  /* 0x0000000608087210 */ /* 0x000fca0007f1e0ff */
[----:B------:R-:W-:-:S06]  /*8a920*/  IMAD.X R9, RZ, RZ, R9, P0 ;  /* 0x000000ffff097224 */ /* 0x000fcc00000e0609 */
[----:B------:R1:W5:Y:S02]  /*8a930*/  LD.E.U8 R13, desc[UR4][R8.64+0x20] ;  /* 0x00002004080d7980 */ /* 0x000364000c101100 */
.L_x_2694:
[----:B------:R-:W-:Y:S05]  /*8a940*/  BSYNC B1 ;  /* 0x0000000000017941 */ /* 0x000fea0003800000 */
.L_x_2693:
        /* <DEDUP_REMOVED lines=32> */
.L_x_2712:
[----:B------:R-:W0:Y:S02]  /*8ab50*/  LDS.64 R12, [R9+0x8] ;  /* 0x00000800090c7984 */ /* 0x000e240000000a00 */
[----:B0-----:R-:W-:-:S05]  /*8ab60*/  IADD3 R14, P0, PT, R12, 0x30, RZ ;  /* 0x000000300c0e7810 */ /* 0x001fca0007f1e0ff */
[----:B------:R-:W-:-:S07]  /*8ab70*/  IMAD.X R15, RZ, RZ, R13, P0 ;  /* 0x000000ffff0f7224 */ /* 0x000fce00000e060d */
[----:B------:R-:W0:Y:S02]  /*8ab80*/  ATOMS.CAST.SPIN.64 P0, [R9+0x8], R12, R14 ;  /* 0x0000080c0900758d */ /* 0x000e24000180040e */
[----:B0-----:R-:W-:Y:S05]  /*8ab90*/  @!P0 BRA `(.L_x_2712) ;  /* 0xfffffffc00ec8947 */ /* 0x001fea000383ffff */
[----:B------:R-:W-:Y:S05]  /*8aba0*/  BSYNC B3 ;  /* 0x0000000000037941 */ /* 0x000fea0003800000 */
.L_x_2711:
[----:B------:R-:W-:Y:S05]  /*8abb0*/  BRA `(.L_x_2709) ;  /* 0x0000000000187947 */ /* 0x000fea0003800000 */
.L_x_2710:
[----:B------:R-:W-:Y:S02]  /*8abc0*/  R2UR UR4, R36 ;  /* 0x00000000240472ca */ /* 0x000fe400000e0000 */
[----:B------:R-:W-:-:S13]  /*8abd0*/  R2UR UR5, R37 ;  /* 0x00000000250572ca */ /* 0x000fda00000e0000 */
[----:B------:R-:W2:Y:S02]  /*8abe0*/  LD.E.64 R12, desc[UR4][R30.64+0x8] ;  /* 0x000008041e0c7980 */ /* 0x000ea4000c101b00 */
[----:B--2---:R-:W-:-:S05]  /*8abf0*/  IADD3 R8, P0, PT, R12, 0x30, RZ ;  /* 0x000000300c087810 */ /* 0x004fca0007f1e0ff */
[----:B------:R-:W-:-:S05]  /*8ac00*/  IMAD.X R9, RZ, RZ, R13, P0 ;  /* 0x000000ffff097224 */ /* 0x000fca00000e060d */
[----:B------:R0:W-:Y:S03]  /*8ac10*/  ST.E.64 desc[UR4][R30.64+0x8], R8 ;  /* 0x000008081e007985 */ /* 0x0001e6000c101b04 */
.L_x_2709:
[----:B------:R-:W-:Y:S05]  /*8ac20*/  BSYNC B2 ;  /* 0x0000000000027941 */ /* 0x000fea0003800000 */
.L_x_2708:
        /* <DEDUP_REMOVED lines=54> */
.L_x_2714:
[----:B------:R-:W-:Y:S05]  /*8af90*/  BSYNC B2 ;  /* 0x0000000000027941 */ /* 0x000fea0003800000 */
.L_x_2713:
        /* <DEDUP_REMOVED lines=40> */
.L_x_2716:
[----:B------:R-:W-:Y:S05]  /*8b220*/  BSYNC B2 ;  /* 0x0000000000027941 */ /* 0x000fea0003800000 */
.L_x_2715:
[----:B------:R-:W-:Y:S02]  /*8b230*/  R2UR UR4, R36 ;  /* 0x00000000240472ca */ /* 0x000fe400000e0000 */
[----:B------:R-:W-:-:S13]  /*8b240*/  R2UR UR5, R37 ;  /* 0x00000000250572ca */ /* 0x000fda00000e0000 */
[----:B------:R3:W-:Y:S01]  /*8b250*/  ST.E desc[UR4][R28.64], R11 ;  /* 0x0000000b1c007985 */ /* 0x0007e2000c101904 */
[----:B------:R-:W-:Y:S05]  /*8b260*/  BRA `(.L_x_2706) ;  /* 0x0000000000207947 */ /* 0x000fea0003800000 */
.L_x_2707:
        /* <DEDUP_REMOVED lines=8> */
.L_x_2706:
[----:B------:R-:W-:Y:S05]  /*8b2f0*/  BSYNC B1 ;  /* 0x0000000000017941 */ /* 0x000fea0003800000 */
.L_x_2705:
[----:B------:R-:W-:Y:S02]  /*8b300*/  VIADD R7, R7, 0x1 ;  /* 0x0000000107077836 */ /* 0x000fe40000000000 */
[----:B------:R-:W-:Y:S02]  /*8b310*/  VIADD R16, R16, 0x1 ;  /* 0x0000000110107836 */ /* 0x000fe40000000000 */
[----:B------:R-:W-:Y:S02]  /*8b320*/  VIADD R4, R4, 0x4 ;  /* 0x0000000404047836 */ /* 0x000fe40000000000 */
[----:B------:R-:W-:Y:S01]  /*8b330*/  VIADD R6, R6, 0x4 ;  /* 0x0000000406067836 */ /* 0x000fe20000000000 */
[----:B------:R-:W-:Y:S06]  /*8b340*/  @P2 BRA `(.L_x_2717) ;  /* 0xffffffec00102947 */ /* 0x000fec000383ffff */
.L_x_2692:
[----:B------:R-:W-:Y:S05]  /*8b350*/  BSYNC B0 ;  /* 0x0000000000007941 */ /* 0x000fea0003800000 */
.L_x_2691:
[----:B------:R-:W2:Y:S01]  /*8b360*/  S2UR UR5, SR_CgaCtaId ;  /* 0x00000000000579c3 */ /* 0x000ea20000008800 */
[----:B------:R-:W-:Y:S01]  /*8b370*/  UMOV UR4, 0x400 ;  /* 0x0000040000047882 */ /* 0x000fe20000000000 */
[----:B------:R-:W-:Y:S01]  /*8b380*/  R2UR UR6, R36 ;  /* 0x00000000240672ca */ /* 0x000fe200000e0000 */
[----:B0---4-:R-:W-:Y:S01]  /*8b390*/  IMAD.MOV.U32 R8, RZ, RZ, 0x30 ;  /* 0x00000030ff087424 */ /* 0x011fe200078e00ff */
[----:B------:R-:W-:Y:S01]  /*8b3a0*/  R2UR UR7, R37 ;  /* 0x00000000250772ca */ /* 0x000fe200000e0000 */
[----:B-1----:R-:W-:Y:S01]  /*8b3b0*/  IMAD.MOV.U32 R9, RZ, RZ, 0x0 ;  /* 0x00000000ff097424 */ /* 0x002fe200078e00ff */
[----:B--2---:R-:W-:-:S06]  /*8b3c0*/  ULEA UR4, UR5, UR4, 0x18 ;  /* 0x0000000405047291 */ /* 0x004fcc000f8ec0ff */
[----:B---3--:R-:W-:-:S05]  /*8b3d0*/  IMAD.U32 R6, RZ, RZ, UR4 ;  /* 0x00000004ff067e24 */ /* 0x008fca000f8e00ff */
[----:B-----5:R0:W1:Y:S04]  /*8b3e0*/  LDS.64 R12, [R6+0x8] ;  /* 0x00000800060c7984 */ /* 0x0200680000000a00 */
        /* <DEDUP_REMOVED lines=10> */
.L_x_2722:
[----:B------:R-:W0:Y:S02]  /*8b490*/  LDS.64 R8, [R7+0x8] ;  /* 0x0000080007087984 */ /* 0x000e240000000a00 */
[----:B0-----:R-:W-:-:S05]  /*8b4a0*/  IADD3 R10, P0, PT, R8, 0x30, RZ ;  /* 0x00000030080a7810 */ /* 0x001fca0007f1e0ff */
[----:B------:R-:W-:-:S07]  /*8b4b0*/  IMAD.X R11, RZ, RZ, R9, P0 ;  /* 0x000000ffff0b7224 */ /* 0x000fce00000e0609 */
[----:B------:R-:W0:Y:S02]  /*8b4c0*/  ATOMS.CAST.SPIN.64 P0, [R7+0x8], R8, R10 ;  /* 0x000008080700758d */ /* 0x000e24000180040a */
[----:B0-----:R-:W-:Y:S05]  /*8b4d0*/  @!P0 BRA `(.L_x_2722) ;  /* 0xfffffffc00ec8947 */ /* 0x001fea000383ffff */
[----:B------:R-:W-:Y:S05]  /*8b4e0*/  BSYNC B1 ;  /* 0x0000000000017941 */ /* 0x000fea0003800000 */
.L_x_2721:
[----:B------:R-:W-:Y:S02]  /*8b4f0*/  IMAD.MOV.U32 R10, RZ, RZ, R8 ;  /* 0x000000ffff0a7224 */ /* 0x000fe400078e0008 */
[----:B------:R-:W-:Y:S01]  /*8b500*/  IMAD.MOV.U32 R11, RZ, RZ, R9 ;  /* 0x000000ffff0b7224 */ /* 0x000fe200078e0009 */
[----:B------:R-:W-:Y:S06]  /*8b510*/  BRA `(.L_x_2719) ;  /* 0x0000000000187947 */ /* 0x000fec0003800000 */
.L_x_2720:
[----:B------:R-:W-:Y:S02]  /*8b520*/  R2UR UR4, R36 ;  /* 0x00000000240472ca */ /* 0x000fe400000e0000 */
[----:B------:R-:W-:-:S13]  /*8b530*/  R2UR UR5, R37 ;  /* 0x00000000250572ca */ /* 0x000fda00000e0000 */
[----:B------:R-:W2:Y:S02]  /*8b540*/  LD.E.64 R10, desc[UR4][R30.64+0x8] ;  /* 0x000008041e0a7980 */ /* 0x000ea4000c101b00 */
[----:B--2---:R-:W-:-:S05]  /*8b550*/  IADD3 R8, P0, PT, R10, 0x30, RZ ;  /* 0x000000300a087810 */ /* 0x004fca0007f1e0ff */
[----:B------:R-:W-:-:S05]  /*8b560*/  IMAD.X R9, RZ, RZ, R11, P0 ;  /* 0x000000ffff097224 */ /* 0x000fca00000e060b */
[----:B------:R0:W-:Y:S03]  /*8b570*/  ST.E.64 desc[UR4][R30.64+0x8], R8 ;  /* 0x000008081e007985 */ /* 0x0001e6000c101b04 */
.L_x_2719:
[----:B------:R-:W-:Y:S05]  /*8b580*/  BSYNC B0 ;  /* 0x0000000000007941 */ /* 0x000fea0003800000 */
.L_x_2718:
        /* <DEDUP_REMOVED lines=65> */
.L_x_2729:
[----:B------:R-:W0:Y:S02]  /*8b9a0*/  LDS.64 R12, [R9+0x8] ;  /* 0x00000800090c7984 */ /* 0x000e240000000a00 */
[----:B0-----:R-:W-:-:S05]  /*8b9b0*/  IADD3 R14, P0, PT, R32, R12, RZ ;  /* 0x0000000c200e7210 */ /* 0x001fca0007f1e0ff */
[----:B------:R-:W-:-:S07]  /*8b9c0*/  IMAD.X R15, R33, 0x1, R13, P0 ;  /* 0x00000001210f7824 */ /* 0x000fce00000e060d */
[----:B------:R-:W0:Y:S02]  /*8b9d0*/  ATOMS.CAST.SPIN.64 P0, [R9+0x8], R12, R14 ;  /* 0x0000080c0900758d */ /* 0x000e24000180040e */
[----:B0-----:R-:W-:Y:S05]  /*8b9e0*/  @!P0 BRA `(.L_x_2729) ;  /* 0xfffffffc00ec8947 */ /* 0x001fea000383ffff */
[----:B------:R-:W-:Y:S05]  /*8b9f0*/  BSYNC B1 ;  /* 0x0000000000017941 */ /* 0x000fea0003800000 */
.L_x_2728:
[----:B------:R-:W-:Y:S05]  /*8ba00*/  BRA `(.L_x_2726) ;  /* 0x0000000000187947 */ /* 0x000fea0003800000 */
.L_x_2727:
[----:B------:R-:W-:Y:S02]  /*8ba10*/  R2UR UR4, R36 ;  /* 0x00000000240472ca */ /* 0x000fe400000e0000 */
[----:B------:R-:W-:-:S13]  /*8ba20*/  R2UR UR5, R37 ;  /* 0x00000000250572ca */ /* 0x000fda00000e0000 */
[----:B------:R-:W2:Y:S02]  /*8ba30*/  LD.E.64 R12, desc[UR4][R30.64+0x8] ;  /* 0x000008041e0c7980 */ /* 0x000ea4000c101b00 */
[----:B--2---:R-:W-:-:S05]  /*8ba40*/  IADD3 R8, P0, PT, R32, R12, RZ ;  /* 0x0000000c20087210 */ /* 0x004fca0007f1e0ff */
[----:B------:R-:W-:-:S05]  /*8ba50*/  IMAD.X R9, R33, 0x1, R13, P0 ;  /* 0x0000000121097824 */ /* 0x000fca00000e060d */
[----:B------:R0:W-:Y:S03]  /*8ba60*/  ST.E.64 desc[UR4][R30.64+0x8], R8 ;  /* 0x000008081e007985 */ /* 0x0001e6000c101b04 */
.L_x_2726:
[----:B------:R-:W-:Y:S05]  /*8ba70*/  BSYNC B0 ;  /* 0x0000000000007941 */ /* 0x000fea0003800000 */
.L_x_2725:
        /* <DEDUP_REMOVED lines=44> */
[----:B------:R-:W-:Y:S01]  /*8bd40*/  BSSY B0, `(.L_x_2735) ;  /* 0x0000133000007945 */ /* 0x000fe20003800000 */
[----:B------:R-:W-:Y:S02]  /*8bd50*/  IMAD.MOV.U32 R32, RZ, RZ, RZ ;  /* 0x000000ffff207224 */ /* 0x000fe400078e00ff */
[----:B------:R-:W-:Y:S02]  /*8bd60*/  IMAD.MOV.U32 R34, RZ, RZ, RZ ;  /* 0x000000ffff227224 */ /* 0x000fe400078e00ff */
[----:B------:R-:W-:-:S07]  /*8bd70*/  IMAD.MOV R35, RZ, RZ, -R16 ;  /* 0x000000ffff237224 */ /* 0x000fce00078e0a10 */
.L_x_2761:
[----:B012---:R-:W0:Y:S01]  /*8bd80*/  LDS.128 R8, [R6] ;  /* 0x0000000006087984 */ /* 0x007e220000000c00 */
        /* <DEDUP_REMOVED lines=28> */
.L_x_2742:
[----:B------:R-:W0:Y:S02]  /*8bf50*/  LDS.64 R12, [R9+0x8] ;  /* 0x00000800090c7984 */ /* 0x000e240000000a00 */
[----:B0-----:R-:W-:-:S05]  /*8bf60*/  IADD3 R14, P0, PT, R12, 0x30, RZ ;  /* 0x000000300c0e7810 */ /* 0x001fca0007f1e0ff */
[----:B------:R-:W-:-:S07]  /*8bf70*/  IMAD.X R15, RZ, RZ, R13, P0 ;  /* 0x000000ffff0f7224 */ /* 0x000fce00000e060d */
[----:B------:R-:W0:Y:S02]  /*8bf80*/  ATOMS.CAST.SPIN.64 P0, [R9+0x8], R12, R14 ;  /* 0x0000080c0900758d */ /* 0x000e24000180040e */
[----:B0-----:R-:W-:Y:S05]  /*8bf90*/  @!P0 BRA `(.L_x_2742) ;  /* 0xfffffffc00ec8947 */ /* 0x001fea000383ffff */
[----:B------:R-:W-:Y:S05]  /*8bfa0*/  BSYNC B11 ;  /* 0x00000000000b7941 */ /* 0x000fea0003800000 */
.L_x_2741:
[----:B------:R-:W-:Y:S05]  /*8bfb0*/  BRA `(.L_x_2739) ;  /* 0x0000000000187947 */ /* 0x000fea0003800000 */
.L_x_2740:
[----:B------:R-:W-:Y:S02]  /*8bfc0*/  R2UR UR4, R36 ;  /* 0x00000000240472ca */ /* 0x000fe400000e0000 */
[----:B------:R-:W-:-:S13]  /*8bfd0*/  R2UR UR5, R37 ;  /* 0x00000000250572ca */ /* 0x000fda00000e0000 */
[----:B------:R-:W2:Y:S02]  /*8bfe0*/  LD.E.64 R12, desc[UR4][R30.64+0x8] ;  /* 0x000008041e0c7980 */ /* 0x000ea4000c101b00 */
[----:B--2---:R-:W-:-:S05]  /*8bff0*/  IADD3 R8, P0, PT, R12, 0x30, RZ ;  /* 0x000000300c087810 */ /* 0x004fca0007f1e0ff */
[----:B------:R-:W-:-:S05]  /*8c000*/  IMAD.X R9, RZ, RZ, R13, P0 ;  /* 0x000000ffff097224 */ /* 0x000fca00000e060d */
[----:B------:R0:W-:Y:S03]  /*8c010*/  ST.E.64 desc[UR4][R30.64+0x8], R8 ;  /* 0x000008081e007985 */ /* 0x0001e6000c101b04 */
.L_x_2739:
[----:B------:R-:W-:Y:S05]  /*8c020*/  BSYNC B10 ;  /* 0x00000000000a7941 */ /* 0x000fea0003800000 */
.L_x_2738:
        /* <DEDUP_REMOVED lines=54> */
.L_x_2744:
[----:B------:R-:W-:Y:S05]  /*8c390*/  BSYNC B10 ;  /* 0x00000000000a7941 */ /* 0x000fea0003800000 */
.L_x_2743:
        /* <DEDUP_REMOVED lines=40> */
.L_x_2746:
[----:B------:R-:W-:Y:S05]  /*8c620*/  BSYNC B10 ;  /* 0x00000000000a7941 */ /* 0x000fea0003800000 */
.L_x_2745:
[----:B------:R-:W-:Y:S02]  /*8c630*/  R2UR UR4, R36 ;  /* 0x00000000240472ca */ /* 0x000fe400000e0000 */
[----:B------:R-:W-:-:S13]  /*8c640*/  R2UR UR5, R37 ;  /* 0x00000000250572ca */ /* 0x000fda00000e0000 */
[----:B------:R2:W-:Y:S01]  /*8c650*/  ST.E desc[UR4][R28.64], R11 ;  /* 0x0000000b1c007985 */ /* 0x0005e2000c101904 */
[----:B------:R-:W-:Y:S05]  /*8c660*/  BRA `(.L_x_2747) ;  /* 0x0000000000147947 */ /* 0x000fea0003800000 */
.L_x_2737:
[----:B------:R-:W-:Y:S02]  /*8c670*/  R2UR UR4, R36 ;  /* 0x00000000240472ca */ /* 0x000fe400000e0000 */
[----:B------:R-:W-:Y:S02]  /*8c680*/  R2UR UR5, R37 ;  /* 0x00000000250572ca */ /* 0x000fe400000e0000 */
[----:B------:R-:W-:-:S05]  /*8c690*/  IADD3 R8, P0, PT, R8, R32, RZ ;  /* 0x0000002008087210 */ /* 0x000fca0007f1e0ff */
[----:B------:R-:W-:-:S06]  /*8c6a0*/  IMAD.X R9, RZ, RZ, R9, P0 ;  /* 0x000000ffff097224 */ /* 0x000fcc00000e0609 */
[----:B------:R3:W-:Y:S02]  /*8c6b0*/  ST.E desc[UR4][R8.64+0x20], RZ ;  /* 0x000020ff08007985 */ /* 0x0007e4000c101904 */
.L_x_2747:
[----:B------:R-:W-:Y:S05]  /*8c6c0*/  BSYNC B5 ;  /* 0x0000000000057941 */ /* 0x000fea0003800000 */
.L_x_2736:
        /* <DEDUP_REMOVED lines=28> */
.L_x_2754:
[----:B------:R-:W0:Y:S02]  /*8c890*/  LDS.64 R12, [R9+0x8] ;  /* 0x00000800090c7984 */ /* 0x000e240000000a00 */
[----:B0-----:R-:W-:-:S05]  /*8c8a0*/  IADD3 R14, P0, PT, R12, 0x30, RZ ;  /* 0x000000300c0e7810 */ /* 0x001fca0007f1e0ff */
[----:B------:R-:W-:-:S07]  /*8c8b0*/  IMAD.X R15, RZ, RZ, R13, P0 ;  /* 0x000000ffff0f7224 */ /* 0x000fce00000e060d */
[----:B------:R-:W0:Y:S02]  /*8c8c0*/  ATOMS.CAST.SPIN.64 P0, [R9+0x8], R12, R14 ;  /* 0x0000080c0900758d */ /* 0x000e24000180040e */
[----:B0-----:R-:W-:Y:S05]  /*8c8d0*/  @!P0 BRA `(.L_x_2754) ;  /* 0xfffffffc00ec8947 */ /* 0x001fea000383ffff */
[----:B------:R-:W-:Y:S05]  /*8c8e0*/  BSYNC B11 ;  /* 0x00000000000b7941 */ /* 0x000fea0003800000 */
.L_x_2753:
[----:B------:R-:W-:Y:S05]  /*8c8f0*/  BRA `(.L_x_2751) ;  /* 0x0000000000187947 */ /* 0x000fea0003800000 */
.L_x_2752:
[----:B------:R-:W-:Y:S02]  /*8c900*/  R2UR UR4, R36 ;  /* 0x00000000240472ca */ /* 0x000fe400000e0000 */
[----:B------:R-:W-:-:S13]  /*8c910*/  R2UR UR5, R37 ;  /* 0x00000000250572ca */ /* 0x000fda00000e0000 */
[----:B------:R-:W2:Y:S02]  /*8c920*/  LD.E.64 R12, desc[UR4][R30.64+0x8] ;  /* 0x000008041e0c7980 */ /* 0x000ea4000c101b00 */
[----:B--2---:R-:W-:-:S05]  /*8c930*/  IADD3 R8, P0, PT, R12, 0x30, RZ ;  /* 0x000000300c087810 */ /* 0x004fca0007f1e0ff */
[----:B------:R-:W-:-:S05]  /*8c940*/  IMAD.X R9, RZ, RZ, R13, P0 ;  /* 0x000000ffff097224 */ /* 0x000fca00000e060d */
[----:B------:R0:W-:Y:S03]  /*8c950*/  ST.E.64 desc[UR4][R30.64+0x8], R8 ;  /* 0x000008081e007985 */ /* 0x0001e6000c101b04 */
.L_x_2751:
[----:B------:R-:W-:Y:S05]  /*8c960*/  BSYNC B10 ;  /* 0x00000000000a7941 */ /* 0x000fea0003800000 */
.L_x_2750:
        /* <DEDUP_REMOVED lines=51> */
.L_x_2756:
[----:B------:R-:W-:Y:S01]  /*8cca0*/  R2UR UR4, R36 ;  /* 0x00000000240472ca */ /* 0x000fe200000e0000 */
[----:B------:R-:W-:Y:S01]  /*8ccb0*/  IMAD.MOV.U32 R9, RZ, RZ, 0x5272 ;  /* 0x00005272ff097424 */ /* 0x000fe200078e00ff */
[----:B------:R-:W-:Y:S01]  /*8ccc0*/  R2UR UR5, R37 ;  /* 0x00000000250572ca */ /* 0x000fe200000e0000 */
[----:B------:R-:W-:Y:S01]  /*8ccd0*/  IMAD.MOV.U32 R13, RZ, RZ, -0x1 ;  /* 0xffffffffff0d7424 */ /* 0x000fe200078e00ff */
[----:B------:R-:W-:-:S11]  /*8cce0*/  PLOP3.LUT P0, PT, PT, PT, PT, 0x8, 0x80 ;  /* 0x000000000080781c */ /* 0x000fd60003f0e170 */
[----:B------:R0:W-:Y:S02]  /*8ccf0*/  ST.E desc[UR4][R28.64], R9 ;  /* 0x000000091c007985 */ /* 0x0001e4000c101904 */
.L_x_2757:
[----:B------:R-:W-:Y:S05]  /*8cd00*/  BSYNC B10 ;  /* 0x00000000000a7941 */ /* 0x000fea0003800000 */
.L_x_2755:
        /* <DEDUP_REMOVED lines=39> */
.L_x_2759:
[----:B------:R-:W-:Y:S05]  /*8cf80*/  BSYNC B10 ;  /* 0x00000000000a7941 */ /* 0x000fea0003800000 */
.L_x_2758:
[----:B------:R-:W-:Y:S02]  /*8cf90*/  R2UR UR4, R36 ;  /* 0x00000000240472ca */ /* 0x000fe400000e0000 */
[----:B------:R-:W-:-:S13]  /*8cfa0*/  R2UR UR5, R37 ;  /* 0x00000000250572ca */ /* 0x000fda00000e0000 */
[----:B------:R2:W-:Y:S01]  /*8cfb0*/  ST.E desc[UR4][R28.64], R11 ;  /* 0x0000000b1c007985 */ /* 0x0005e2000c101904 */
[----:B------:R-:W-:Y:S05]  /*8cfc0*/  BRA `(.L_x_2760) ;  /* 0x0000000000187947 */ /* 0x000fea0003800000 */
.L_x_2749:
[----:B------:R-:W-:Y:S01]  /*8cfd0*/  VIADD R11, R32, 0x4 ;  /* 0x00000004200b7836 */ /* 0x000fe20000000000 */
[----:B------:R-:W-:Y:S02]  /*8cfe0*/  R2UR UR4, R36 ;  /* 0x00000000240472ca */ /* 0x000fe400000e0000 */
[----:B------:R-:W-:Y:S02]  /*8cff0*/  R2UR UR5, R37 ;  /* 0x00000000250572ca */ /* 0x000fe400000e0000 */
[----:B------:R-:W-:-:S05]  /*8d000*/  IADD3 R8, P0, PT, R8, R11, RZ ;  /* 0x0000000b08087210 */ /* 0x000fca0007f1e0ff */
[----:B------:R-:W-:-:S06]  /*8d010*/  IMAD.X R9, RZ, RZ, R9, P0 ;  /* 0x000000ffff097224 */ /* 0x000fcc00000e0609 */
[----:B------:R0:W-:Y:S02]  /*8d020*/  ST.E desc[UR4][R8.64+0x20], RZ ;  /* 0x000020ff08007985 */ /* 0x0001e4000c101904 */
.L_x_2760:
[----:B------:R-:W-:Y:S05]  /*8d030*/  BSYNC B5 ;  /* 0x0000000000057941 */ /* 0x000fea0003800000 */
.L_x_2748:
[----:B------:R-:W-:Y:S02]  /*8d040*/  VIADD R34, R34, 0x2 ;  /* 0x0000000222227836 */ /* 0x000fe40000000000 */
[----:B------:R-:W-:Y:S01]  /*8d050*/  VIADD R32, R32, 0x8 ;  /* 0x0000000820207836 */ /* 0x000fe20000000000 */
[----:B------:R-:W-:Y:S06]  /*8d060*/  @P2 BRA `(.L_x_2761) ;  /* 0xffffffec00442947 */ /* 0x000fec000383ffff */
[----:B------:R-:W-:Y:S05]  /*8d070*/  BSYNC B0 ;  /* 0x0000000000007941 */ /* 0x000fea0003800000 */
.L_x_2735:
[----:B------:R-:W-:Y:S05]  /*8d080*/  BSYNC B1 ;  /* 0x0000000000017941 */ /* 0x000fea0003800000 */
.L_x_2734:
        /* <DEDUP_REMOVED lines=25> */
.L_x_2768:
[----:B------:R-:W0:Y:S02]  /*8d220*/  LDS.64 R12, [R9+0x8] ;  /* 0x00000800090c7984 */ /* 0x000e240000000a00 */
[----:B0-----:R-:W-:-:S05]  /*8d230*/  IADD3 R14, P0, PT, R12, 0x30, RZ ;  /* 0x000000300c0e7810 */ /* 0x001fca0007f1e0ff */
[----:B------:R-:W-:-:S07]  /*8d240*/  IMAD.X R15, RZ, RZ, R13, P0 ;  /* 0x000000ffff0f7224 */ /* 0x000fce00000e060d */
[----:B------:R-:W0:Y:S02]  /*8d250*/  ATOMS.CAST.SPIN.64 P0, [R9+0x8], R12, R14 ;  /* 0x0000080c0900758d */ /* 0x000e24000180040e */
[----:B0-----:R-:W-:Y:S05]  /*8d260*/  @!P0 BRA `(.L_x_2768) ;  /* 0xfffffffc00ec8947 */ /* 0x001fea000383ffff */
[----:B------:R-:W-:Y:S05]  /*8d270*/  BSYNC B5 ;  /* 0x0000000000057941 */ /* 0x000fea0003800000 */
.L_x_2767:
[----:B------:R-:W-:Y:S05]  /*8d280*/  BRA `(.L_x_2765) ;  /* 0x0000000000187947 */ /* 0x000fea0003800000 */
.L_x_2766:
[----:B------:R-:W-:Y:S02]  /*8d290*/  R2UR UR4, R36 ;  /* 0x00000000240472ca */ /* 0x000fe400000e0000 */
[----:B------:R-:W-:-:S13]  /*8d2a0*/  R2UR UR5, R37 ;  /* 0x00000000250572ca */ /* 0x000fda00000e0000 */
[----:B------:R-:W2:Y:S02]  /*8d2b0*/  LD.E.64 R12, desc[UR4][R30.64+0x8] ;  /* 0x000008041e0c7980 */ /* 0x000ea4000c101b00 */
[----:B--2---:R-:W-:-:S05]  /*8d2c0*/  IADD3 R8, P0, PT, R12, 0x30, RZ ;  /* 0x000000300c087810 */ /* 0x004fca0007f1e0ff */
[----:B------:R-:W-:-:S05]  /*8d2d0*/  IMAD.X R9, RZ, RZ, R13, P0 ;  /* 0x000000ffff097224 */ /* 0x000fca00000e060d */
[----:B------:R0:W-:Y:S03]  /*8d2e0*/  ST.E.64 desc[UR4][R30.64+0x8], R8 ;  /* 0x000008081e007985 */ /* 0x0001e6000c101b04 */
.L_x_2765:
[----:B------:R-:W-:Y:S05]  /*8d2f0*/  BSYNC B1 ;  /* 0x0000000000017941 */ /* 0x000fea0003800000 */
.L_x_2764:
        /* <DEDUP_REMOVED lines=51> */
.L_x_2770:
[----:B------:R-:W-:Y:S01]  /*8d630*/  R2UR UR4, R36 ;  /* 0x00000000240472ca */ /* 0x000fe200000e0000 */
[----:B------:R-:W-:Y:S01]  /*8d640*/  IMAD.MOV.U32 R9, RZ, RZ, 0x5272 ;  /* 0x00005272ff097424 */ /* 0x000fe200078e00ff */
[----:B------:R-:W-:Y:S01]  /*8d650*/  R2UR UR5, R37 ;  /* 0x00000000250572ca */ /* 0x000fe200000e0000 */
[----:B------:R-:W-:Y:S01]  /*8d660*/  IMAD.MOV.U32 R13, RZ, RZ, -0x1 ;  /* 0xffffffffff0d7424 */ /* 0x000fe200078e00ff */
[----:B------:R-:W-:-:S11]  /*8d670*/  PLOP3.LUT P0, PT, PT, PT, PT, 0x8, 0x80 ;  /* 0x000000000080781c */ /* 0x000fd60003f0e170 */
[----:B------:R0:W-:Y:S02]  /*8d680*/  ST.E desc[UR4][R28.64], R9 ;  /* 0x000000091c007985 */ /* 0x0001e4000c101904 */
.L_x_2771:
[----:B------:R-:W-:Y:S05]  /*8d690*/  BSYNC B1 ;  /* 0x0000000000017941 */ /* 0x000fea0003800000 */
.L_x_2769:
        /* <DEDUP_REMOVED lines=39> */
.L_x_2773:
[----:B------:R-:W-:Y:S05]  /*8d910*/  BSYNC B1 ;  /* 0x0000000000017941 */ /* 0x000fea0003800000 */
.L_x_2772:
[----:B------:R-:W-:Y:S02]  /*8d920*/  R2UR UR4, R36 ;  /* 0x00000000240472ca */ /* 0x000fe400000e0000 */
[----:B------:R-:W-:-:S13]  /*8d930*/  R2UR UR5, R37 ;  /* 0x00000000250572ca */ /* 0x000fda00000e0000 */
[----:B------:R3:W-:Y:S01]  /*8d940*/  ST.E desc[UR4][R28.64], R11 ;  /* 0x0000000b1c007985 */ /* 0x0007e2000c101904 */
[----:B------:R-:W-:Y:S05]  /*8d950*/  BRA `(.L_x_2762) ;  /* 0x0000000000147947 */ /* 0x000fea0003800000 */
.L_x_2763:
[----:B------:R-:W-:Y:S02]  /*8d960*/  R2UR UR4, R36 ;  /* 0x00000000240472ca */ /* 0x000fe400000e0000 */
[----:B------:R-:W-:Y:S02]  /*8d970*/  R2UR UR5, R37 ;  /* 0x00000000250572ca */ /* 0x000fe400000e0000 */
[----:B------:R-:W-:-:S05]  /*8d980*/  LEA R8, P0, R16, R8, 0x2 ;  /* 0x0000000810087211 */ /* 0x000fca00078010ff */
[----:B------:R-:W-:-:S06]  /*8d990*/  IMAD.X R9, RZ, RZ, R9, P0 ;  /* 0x000000ffff097224 */ /* 0x000fcc00000e0609 */
[----:B------:R4:W-:Y:S02]  /*8d9a0*/  ST.E desc[UR4][R8.64+0x20], RZ ;  /* 0x000020ff08007985 */ /* 0x0009e4000c101904 */
.L_x_2762:
[----:B------:R-:W-:Y:S05]  /*8d9b0*/  BSYNC B0 ;  /* 0x0000000000007941 */ /* 0x000fea0003800000 */
.L_x_2732:
[----:B------:R-:W-:-:S13]  /*8d9c0*/  ISETP.GE.AND P0, PT, R7, 0x1, PT ;  /* 0x000000010700780c */ /* 0x000fda0003f06270 */
[----:B------:R-:W-:Y:S05]  /*8d9d0*/  @!P0 BREAK B2 ;  /* 0x0000000000028942 */ /* 0x000fea0003800000 */
[----:B------:R-:W-:Y:S05]  /*8d9e0*/  @!P0 BRA `(.L_x_2733) ;  /* 0x0000001000f48947 */ /* 0x000fea0003800000 */
[----:B------:R-:W-:Y:S05]  /*8d9f0*/  BSYNC B2 ;  /* 0x0000000000027941 */ /* 0x000fea0003800000 */
.L_x_2731:
[----:B------:R-:W-:Y:S02]  /*8da00*/  IMAD.MOV R6, RZ, RZ, -R7 ;  /* 0x000000ffff067224 */ /* 0x000fe400078e0a07 */
[----:B------:R-:W-:Y:S02]  /*8da10*/  IMAD.MOV.U32 R16, RZ, RZ, RZ ;  /* 0x000000ffff107224 */ /* 0x000fe400078e00ff */
[----:B------:R-:W-:-:S07]  /*8da20*/  IMAD.MOV.U32 R32, RZ, RZ, RZ ;  /* 0x000000ffff207224 */ /* 0x000fce00078e00ff */
.L_x_2798:
        /* <DEDUP_REMOVED lines=35> */
.L_x_2781:
[----:B------:R-:W0:Y:S02]  /*8dc60*/  LDS.64 R12, [R9+0x8] ;  /* 0x00000800090c7984 */ /* 0x000e240000000a00 */
[----:B0-----:R-:W-:-:S05]  /*8dc70*/  IADD3 R14, P0, PT, R12, 0x30, RZ ;  /* 0x000000300c0e7810 */ /* 0x001fca0007f1e0ff */
[----:B------:R-:W-:-:S07]  /*8dc80*/  IMAD.X R15, RZ, RZ, R13, P0 ;  /* 0x000000ffff0f7224 */ /* 0x000fce00000e060d */
[----:B------:R-:W0:Y:S02]  /*8dc90*/  ATOMS.CAST.SPIN.64 P0, [R9+0x8], R12, R14 ;  /* 0x0000080c0900758d */ /* 0x000e24000180040e */
[----:B0-----:R-:W-:Y:S05]  /*8dca0*/  @!P0 BRA `(.L_x_2781) ;  /* 0xfffffffc00ec8947 */ /* 0x001fea000383ffff */
[----:B------:R-:W-:Y:S05]  /*8dcb0*/  BSYNC B2 ;  /* 0x0000000000027941 */ /* 0x000fea0003800000 */
.L_x_2780:
[----:B------:R-:W-:Y:S05]  /*8dcc0*/  BRA `(.L_x_2778) ;  /* 0x0000000000187947 */ /* 0x000fea0003800000 */
.L_x_2779:
[----:B------:R-:W-:Y:S02]  /*8dcd0*/  R2UR UR4, R36 ;  /* 0x00000000240472ca */ /* 0x000fe400000e0000 */
[----:B------:R-:W-:-:S13]  /*8dce0*/  R2UR UR5, R37 ;  /* 0x00000000250572ca */ /* 0x000fda00000e0000 */
[----:B------:R-:W2:Y:S02]  /*8dcf0*/  LD.E.64 R12, desc[UR4][R30.64+0x8] ;  /* 0x000008041e0c7980 */ /* 0x000ea4000c101b00 */
[----:B--2---:R-:W-:-:S05]  /*8dd00*/  IADD3 R8, P0, PT, R12, 0x30, RZ ;  /* 0x000000300c087810 */ /* 0x004fca0007f1e0ff */
[----:B------:R-:W-:-:S05]  /*8dd10*/  IMAD.X R9, RZ, RZ, R13, P0 ;  /* 0x000000ffff097224 */ /* 0x000fca00000e060d */
[----:B------:R0:W-:Y:S03]  /*8dd20*/  ST.E.64 desc[UR4][R30.64+0x8], R8 ;  /* 0x000008081e007985 */ /* 0x0001e6000c101b04 */
.L_x_2778:
[----:B------:R-:W-:Y:S05]  /*8dd30*/  BSYNC B1 ;  /* 0x0000000000017941 */ /* 0x000fea0003800000 */
.L_x_2777:
        /* <DEDUP_REMOVED lines=54> */
.L_x_2783:
[----:B------:R-:W-:Y:S05]  /*8e0a0*/  BSYNC B1 ;  /* 0x0000000000017941 */ /* 0x000fea0003800000 */
.L_x_2782:
        /* <DEDUP_REMOVED lines=40> */
.L_x_2785:
[----:B------:R-:W-:Y:S05]  /*8e330*/  BSYNC B1 ;  /* 0x0000000000017941 */ /* 0x000fea0003800000 */
.L_x_2784:
[----:B------:R-:W-:Y:S02]  /*8e340*/  R2UR UR4, R36 ;  /* 0x00000000240472ca */ /* 0x000fe400000e0000 */
[----:B------:R-:W-:Y:S02]  /*8e350*/  R2UR UR5, R37 ;  /* 0x00000000250572ca */ /* 0x000fe400000e0000 */
[----:B------:R-:W-:-:S11]  /*8e360*/  PRMT R13, RZ, 0x7610, R13 ;  /* 0x00007610ff0d7816 */ /* 0x000fd6000000000d */
[----:B------:R4:W-:Y:S01]  /*8e370*/  ST.E desc[UR4][R28.64], R11 ;  /* 0x0000000b1c007985 */ /* 0x0009e2000c101904 */
[----:B------:R-:W-:Y:S05]  /*8e380*/  BRA `(.L_x_2775) ;  /* 0x0000000000147947 */ /* 0x000fea0003800000 */
.L_x_2776:
[----:B------:R-:W-:Y:S02]  /*8e390*/  R2UR UR4, R36 ;  /* 0x00000000240472ca */ /* 0x000fe400000e0000 */
[----:B------:R-:W-:Y:S02]  /*8e3a0*/  R2UR UR5, R37 ;  /* 0x00000000250572ca */ /* 0x000fe400000e0000 */
[----:B------:R-:W-:-:S05]  /*8e3b0*/  IADD3 R8, P0, PT, R8, R16, RZ ;  /* 0x0000001008087210 */ /* 0x000fca0007f1e0ff */
[----:B------:R-:W-:-:S06]  /*8e3c0*/  IMAD.X R9, RZ, RZ, R9, P0 ;  /* 0x000000ffff097224 */ /* 0x000fcc00000e0609 */
[----:B------:R0:W5:Y:S02]  /*8e3d0*/  LD.E.U8 R13, desc[UR4][R8.64+0x20] ;  /* 0x00002004080d7980 */ /* 0x000164000c101100 */
.L_x_2775:
[----:B------:R-:W-:Y:S05]  /*8e3e0*/  BSYNC B0 ;  /* 0x0000000000007941 */ /* 0x000fea0003800000 */
.L_x_2774:
        /* <DEDUP_REMOVED lines=31> */
.L_x_2793:
[----:B------:R-:W0:Y:S02]  /*8e5e0*/  LDS.64 R12, [R9+0x8] ;  /* 0x00000800090c7984 */ /* 0x000e240000000a00 */
[----:B0-----:R-:W-:-:S05]  /*8e5f0*/  IADD3 R14, P0, PT, R12, 0x30, RZ ;  /* 0x000000300c0e7810 */ /* 0x001fca0007f1e0ff */
[----:B------:R-:W-:-:S07]  /*8e600*/  IMAD.X R15, RZ, RZ, R13, P0 ;  /* 0x000000ffff0f7224 */ /* 0x000fce00000e060d */
[----:B------:R-:W0:Y:S02]  /*8e610*/  ATOMS.CAST.SPIN.64 P0, [R9+0x8], R12, R14 ;  /* 0x0000080c0900758d */ /* 0x000e24000180040e */
[----:B0-----:R-:W-:Y:S05]  /*8e620*/  @!P0 BRA `(.L_x_2793) ;  /* 0xfffffffc00ec8947 */ /* 0x001fea000383ffff */
[----:B------:R-:W-:Y:S05]  /*8e630*/  BSYNC B2 ;  /* 0x0000000000027941 */ /* 0x000fea0003800000 */
.L_x_2792:
[----:B------:R-:W-:Y:S05]  /*8e640*/  BRA `(.L_x_2790) ;  /* 0x0000000000187947 */ /* 0x000fea0003800000 */
.L_x_2791:
[----:B------:R-:W-:Y:S02]  /*8e650*/  R2UR UR4, R36 ;  /* 0x00000000240472ca */ /* 0x000fe400000e0000 */
[----:B------:R-:W-:-:S13]  /*8e660*/  R2UR UR5, R37 ;  /* 0x00000000250572ca */ /* 0x000fda00000e0000 */
[----:B------:R-:W2:Y:S02]  /*8e670*/  LD.E.64 R12, desc[UR4][R30.64+0x8] ;  /* 0x000008041e0c7980 */ /* 0x000ea4000c101b00 */
[----:B--2---:R-:W-:-:S05]  /*8e680*/  IADD3 R8, P0, PT, R12, 0x30, RZ ;  /* 0x000000300c087810 */ /* 0x004fca0007f1e0ff */
[----:B------:R-:W-:-:S05]  /*8e690*/  IMAD.X R9, RZ, RZ, R13, P0 ;  /* 0x000000ffff097224 */ /* 0x000fca00000e060d */
[----:B------:R0:W-:Y:S03]  /*8e6a0*/  ST.E.64 desc[UR4][R30.64+0x8], R8 ;  /* 0x000008081e007985 */ /* 0x0001e6000c101b04 */
.L_x_2790:
[----:B------:R-:W-:Y:S05]  /*8e6b0*/  BSYNC B1 ;  /* 0x0000000000017941 */ /* 0x000fea0003800000 */
.L_x_2789:
        /* <DEDUP_REMOVED lines=54> */
.L_x_2795:
[----:B------:R-:W-:Y:S05]  /*8ea20*/  BSYNC B1 ;  /* 0x0000000000017941 */ /* 0x000fea0003800000 */
.L_x_2794:
        /* <DEDUP_REMOVED lines=40> */
.L_x_2797:
[----:B------:R-:W-:Y:S05]  /*8ecb0*/  BSYNC B1 ;  /* 0x0000000000017941 */ /* 0x000fea0003800000 */
.L_x_2796:
[----:B------:R-:W-:Y:S02]  /*8ecc0*/  R2UR UR4, R36 ;  /* 0x00000000240472ca */ /* 0x000fe400000e0000 */
[----:B------:R-:W-:-:S13]  /*8ecd0*/  R2UR UR5, R37 ;  /* 0x00000000250572ca */ /* 0x000fda00000e0000 */
[----:B------:R2:W-:Y:S01]  /*8ece0*/  ST.E desc[UR4][R28.64], R11 ;  /* 0x0000000b1c007985 */ /* 0x0005e2000c101904 */
[----:B------:R-:W-:Y:S05]  /*8ecf0*/  BRA `(.L_x_2787) ;  /* 0x0000000000207947 */ /* 0x000fea0003800000 */
.L_x_2788:
        /* <DEDUP_REMOVED lines=8> */
.L_x_2787:
[----:B------:R-:W-:Y:S05]  /*8ed80*/  BSYNC B0 ;  /* 0x0000000000007941 */ /* 0x000fea0003800000 */
.L_x_2786:
[----:B------:R-:W-:Y:S02]  /*8ed90*/  VIADD R32, R32, 0x1 ;  /* 0x0000000120207836 */ /* 0x000fe40000000000 */
[----:B------:R-:W-:Y:S01]  /*8eda0*/  VIADD R16, R16, 0x4 ;  /* 0x0000000410107836 */ /* 0x000fe20000000000 */
[----:B------:R-:W-:Y:S06]  /*8edb0*/  @P2 BRA `(.L_x_2798) ;  /* 0xffffffec001c2947 */ /* 0x000fec000383ffff */
.L_x_2733:
[----:B------:R-:W-:Y:S05]  /*8edc0*/  BSYNC B3 ;  /* 0x0000000000037941 */ /* 0x000fea0003800000 */
.L_x_2730:
        /* <DEDUP_REMOVED lines=12> */
[----:B-----5:R-:W0:Y:S02]  /*8ee90*/  LDS.64 R12, [R6] ;  /* 0x00000000060c7984 */ /* 0x020e240000000a00 */
[----:B0-----:R-:W-:-:S05]  /*8eea0*/  IMAD.WIDE R12, R4, 0x10, R12 ;  /* 0x00000010040c7825 */ /* 0x001fca00078e020c */
[----:B------:R2:W-:Y:S02]  /*8eeb0*/  ST.E desc[UR4][R12.64+0x30], RZ ;  /* 0x000030ff0c007985 */ /* 0x0005e4000c101904 */
.L_x_2724:
[----:B------:R-:W-:Y:S05]  /*8eec0*/  BSYNC B4 ;  /* 0x0000000000047941 */ /* 0x000fea0003800000 */
.L_x_2723:
[----:B------:R-:W-:Y:S01]  /*8eed0*/  R2UR UR4, R36 ;  /* 0x00000000240472ca */ /* 0x000fe200000e0000 */
[----:B0-----:R-:W-:Y:S01]  /*8eee0*/  IMAD.MOV.U32 R8, RZ, RZ, 0x30 ;  /* 0x00000030ff087424 */ /* 0x001fe200078e00ff */
[----:B------:R-:W-:Y:S01]  /*8eef0*/  R2UR UR5, R37 ;  /* 0x00000000250572ca */ /* 0x000fe200000e0000 */
[----:B------:R-:W-:Y:S01]  /*8ef00*/  IMAD.MOV.U32 R9, RZ, RZ, 0x0 ;  /* 0x00000000ff097424 */ /* 0x000fe200078e00ff */
[----:B------:R0:W3:Y:S11]  /*8ef10*/  LDS.64 R10, [R6+0x8] ;  /* 0x00000800060a7984 */ /* 0x0000f60000000a00 */
[----:B--2---:R2:W4:Y:S01]  /*8ef20*/  ATOM.E.ADD.64.STRONG.GPU P0, R12, desc[UR4][R30.64+0x8], R8 ;  /* 0x800008081e0c798a */ /* 0x004522000810f504 */
        /* <DEDUP_REMOVED lines=9> */
.L_x_2803:
[----:B------:R-:W0:Y:S02]  /*8efc0*/  LDS.64 R12, [R5+0x8] ;  /* 0x00000800050c7984 */ /* 0x000e240000000a00 */
[----:B0-----:R-:W-:-:S05]  /*8efd0*/  IADD3 R14, P0, PT, R12, 0x30, RZ ;  /* 0x000000300c0e7810 */ /* 0x001fca0007f1e0ff */
[----:B------:R-:W-:-:S07]  /*8efe0*/  IMAD.X R15, RZ, RZ, R13, P0 ;  /* 0x000000ffff0f7224 */ /* 0x000fce00000e060d */
[----:B------:R-:W0:Y:S02]  /*8eff0*/  ATOMS.CAST.SPIN.64 P0, [R5+0x8], R12, R14 ;  /* 0x0000080c0500758d */ /* 0x000e24000180040e */
[----:B0-----:R-:W-:Y:S05]  /*8f000*/  @!P0 BRA `(.L_x_2803) ;  /* 0xfffffffc00ec8947 */ /* 0x001fea000383ffff */
[----:B------:R-:W-:Y:S05]  /*8f010*/  BSYNC B1 ;  /* 0x0000000000017941 */ /* 0x000fea0003800000 */
.L_x_2802:
[----:B------:R-:W-:Y:S02]  /*8f020*/  IMAD.MOV.U32 R14, RZ, RZ, R12 ;  /* 0x000000ffff0e7224 */ /* 0x000fe400078e000c */
[----:B------:R-:W-:Y:S01]  /*8f030*/  IMAD.MOV.U32 R15, RZ, RZ, R13 ;  /* 0x000000ffff0f7224 */ /* 0x000fe200078e000d */
[----:B------:R-:W-:Y:S06]  /*8f040*/  BRA `(.L_x_2800) ;  /* 0x0000000000187947 */ /* 0x000fec0003800000 */
.L_x_2801:
[----:B------:R-:W-:Y:S02]  /*8f050*/  R2UR UR4, R36 ;  /* 0x00000000240472ca */ /* 0x000fe400000e0000 */
[----:B------:R-:W-:-:S13]  /*8f060*/  R2UR UR5, R37 ;  /* 0x00000000250572ca */ /* 0x000fda00000e0000 */
[----:B------:R-:W2:Y:S02]  /*8f070*/  LD.E.64 R14, desc[UR4][R30.64+0x8] ;  /* 0x000008041e0e7980 */ /* 0x000ea4000c101b00 */
[----:B--2---:R-:W-:-:S05]  /*8f080*/  IADD3 R12, P0, PT, R14, 0x30, RZ ;  /* 0x000000300e0c7810 */ /* 0x004fca0007f1e0ff */
[----:B------:R-:W-:-:S05]  /*8f090*/  IMAD.X R13, RZ, RZ, R15, P0 ;  /* 0x000000ffff0d7224 */ /* 0x000fca00000e060f */
[----:B------:R0:W-:Y:S03]  /*8f0a0*/  ST.E.64 desc[UR4][R30.64+0x8], R12 ;  /* 0x0000080c1e007985 */ /* 0x0001e6000c101b04 */
.L_x_2800:
[----:B------:R-:W-:Y:S05]  /*8f0b0*/  BSYNC B0 ;  /* 0x0000000000007941 */ /* 0x000fea0003800000 */
.L_x_2799:
        /* <DEDUP_REMOVED lines=9> */
[----:B------:R-:W-:Y:S01]  /*8f150*/  @!P0 R2UR UR5, R37 ;  /* 0x00000000250582ca */ /* 0x000fe200000e0000 */
[----:B------:R-:W-:-:S12]  /*8f160*/  @!P0 IMAD.MOV.U32 R10, RZ, RZ, 0x5368 ;  /* 0x00005368ff0a8424 */ /* 0x000fd800078e00ff */
[----:B------:R2:W-:Y:S01]  /*8f170*/  @!P0 ST.E desc[UR4][R28.64], R5 ;  /* 0x000000051c008985 */ /* 0x0005e2000c101904 */
[----:B------:R-:W-:Y:S05]  /*8f180*/  @!P0 BRA `(.L_x_2805) ;  /* 0x0000000000cc8947 */ /* 0x000fea0003800000 */
[----:B------:R-:W3:Y:S01]  /*8f190*/  LDS.64 R10, [R6] ;  /* 0x00000000060a7984 */ /* 0x000ee20000000a00 */
[----:B------:R-:W-:Y:S01]  /*8f1a0*/  ISETP.NE.AND P2, PT, R4, -0x1, PT ;  /* 0xffffffff0400780c */ /* 0x000fe20003f45270 */
[----:B0-----:R-:W-:Y:S01]  /*8f1b0*/  IMAD.MOV.U32 R13, RZ, RZ, 0x1 ;  /* 0x00000001ff0d7424 */ /* 0x001fe200078e00ff */
[----:B------:R-:W-:Y:S01]  /*8f1c0*/  SHF.R.S64 R15, RZ, 0x1c, R16 ;  /* 0x0000001cff0f7819 */ /* 0x000fe20000001010 */
[----:B--2---:R-:W-:Y:S01]  /*8f1d0*/  IMAD.MOV.U32 R5, RZ, RZ, 0x4205 ;  /* 0x00004205ff057424 */ /* 0x004fe200078e00ff */
        /* <DEDUP_REMOVED lines=9> */
[----:B-1----:R-:W-:Y:S01]  /*8f270*/  @!P2 IMAD.MOV.U32 R7, RZ, RZ, RZ ;  /* 0x000000ffff07a224 */ /* 0x002fe200078e00ff */
        /* <DEDUP_REMOVED lines=35> */
[----:B------:R3:W5:Y:S02]  /*8f4b0*/  LD.E R10, desc[UR6][R28.64] ;  /* 0x000000061c0a7980 */ /* 0x000764000c101900 */
.L_x_2805:
[----:B------:R-:W-:Y:S05]  /*8f4c0*/  BSYNC B0 ;  /* 0x0000000000007941 */ /* 0x000fea0003800000 */
.L_x_2804:
[----:B-----5:R-:W-:Y:S01]  /*8f4d0*/  ISETP.NE.AND P1, PT, R10, RZ, PT ;  /* 0x000000ff0a00720c */ /* 0x020fe20003f25270 */
[----:B------:R-:W-:Y:S02]  /*8f4e0*/  IMAD.MOV.U32 R4, RZ, RZ, R16 ;  /* 0x000000ffff047224 */ /* 0x000fe400078e0010 */
[----:B------:R-:W-:-:S10]  /*8f4f0*/  @!P0 IMAD.MOV.U32 R4, RZ, RZ, -0x1 ;  /* 0xffffffffff048424 */ /* 0x000fd400078e00ff */
[----:B------:R-:W-:Y:S05]  /*8f500*/  @P1 BRA `(.L_x_2459) ;  /* 0x0000017c00c81947 */ /* 0x000fea0003800000 */
[----:B------:R-:W-:Y:S01]  /*8f510*/  ISETP.NE.AND P0, PT, R0, -0x80000000, PT ;  /* 0x800000000000780c */ /* 0x000fe20003f05270 */
[----:B------:R-:W-:-:S12]  /*8f520*/  BSSY B4, `(.L_x_2806) ;  /* 0x0000efb000047945 */ /* 0x000fd80003800000 */
[----:B------:R-:W-:Y:S05]  /*8f530*/  @P0 BRA `(.L_x_2807) ;  /* 0x0000006800100947 */ /* 0x000fea0003800000 */
[----:B------:R-:W-:Y:S01]  /*8f540*/  R2UR UR4, R36 ;  /* 0x00000000240472ca */ /* 0x000fe200000e0000 */
[----:B------:R-:W-:Y:S01]  /*8f550*/  IMAD.MOV.U32 R10, RZ, RZ, 0x50 ;  /* 0x00000050ff0a7424 */ /* 0x000fe200078e00ff */
[----:B------:R-:W-:Y:S01]  /*8f560*/  R2UR UR5, R37 ;  /* 0x00000000250572ca */ /* 0x000fe200000e0000 */
[----:B------:R-:W-:Y:S01]  /*8f570*/  IMAD.MOV.U32 R11, RZ, RZ, 0x0 ;  /* 0x00000000ff0b7424 */ /* 0x000fe200078e00ff */
[----:B------:R4:W0:Y:S11]  /*8f580*/  LDS.64 R8, [R6+0x8] ;  /* 0x0000080006087984 */ /* 0x0008360000000a00 */
[----:B------:R5:W0:Y:S01]  /*8f590*/  ATOM.E.ADD.64.STRONG.GPU P0, R10, desc[UR4][R30.64+0x8], R10 ;  /* 0x8000080a1e0a798a */ /* 0x000a22000810f504 */
[----:B------:R-:W-:Y:S01]  /*8f5a0*/  BSSY B0, `(.L_x_2808) ;  /* 0x0000016000007945 */ /* 0x000fe20003800000 */
[----:B0-----:R-:W-:-:S02]  /*8f5b0*/  IMAD.MOV.U32 R12, RZ, RZ, R10 ;  /* 0x000000ffff0c7224 */ /* 0x001fc400078e000a */
[----:B------:R-:W-:Y:S01]  /*8f5c0*/  IMAD.MOV.U32 R13, RZ, RZ, R11 ;  /* 0x000000ffff0d7224 */ /* 0x000fe200078e000b */
[----:B----45:R-:W-:Y:S06]  /*8f5d0*/  @P0 BRA `(.L_x_2809) ;  /* 0x0000000000480947 */ /* 0x030fec0003800000 */
[----:B------:R-:W0:Y:S02]  /*8f5e0*/  QSPC.E.S P0, RZ, [R30+0x8] ;  /* 0x000008001eff73aa */ /* 0x000e240000000500 */
[----:B0-----:R-:W-:Y:S05]  /*8f5f0*/  @!P0 BRA `(.L_x_2810) ;  /* 0x0000000000288947 */ /* 0x001fea0003800000 */
[----:B------:R-:W-:Y:S01]  /*8f600*/  IMAD.MOV.U32 R10, RZ, RZ, R30 ;  /* 0x000000ffff0a7224 */ /* 0x000fe200078e001e */
[----:B------:R-:W-:Y:S04]  /*8f610*/  BSSY B1, `(.L_x_2811) ;  /* 0x0000007000017945 */ /* 0x000fe80003800000 */
[----:B------:R-:W-:-:S07]  /*8f620*/  MOV R11, R10 ;  /* 0x0000000a000b7202 */ /* 0x000fce0000000f00 */
.L_x_2812:
[----:B------:R-:W3:Y:S02]  /*8f630*/  LDS.64 R12, [R11+0x8] ;  /* 0x000008000b0c7984 */ /* 0x000ee40000000a00 */
[----:B---3--:R-:W-:-:S05]  /*8f640*/  IADD3 R14, P0, PT, R12, 0x50, RZ ;  /* 0x000000500c0e7810 */ /* 0x008fca0007f1e0ff */
[----:B------:R-:W-:-:S07]  /*8f650*/  IMAD.X R15, RZ, RZ, R13, P0 ;  /* 0x000000ffff0f7224 */ /* 0x000fce00000e060d */
[----:B------:R-:W0:Y:S02]  /*8f660*/  ATOMS.CAST.SPIN.64 P0, [R11+0x8], R12, R14 ;  /* 0x0000080c0b00758d */ /* 0x000e24000180040e */
[----:B0-----:R-:W-:Y:S05]  /*8f670*/  @!P0 BRA `(.L_x_2812) ;  /* 0xfffffffc00ec8947 */ /* 0x001fea000383ffff */
[----:B------:R-:W-:Y:S05]  /*8f680*/  BSYNC B1 ;  /* 0x0000000000017941 */ /* 0x000fea0003800000 */
.L_x_2811:
[----:B------:R-:W-:Y:S05]  /*8f690*/  BRA `(.L_x_2809) ;  /* 0x0000000000187947 */ /* 0x000fea0003800000 */
.L_x_2810:
[----:B------:R-:W-:Y:S02]  /*8f6a0*/  R2UR UR4, R36 ;  /* 0x00000000240472ca */ /* 0x000fe400000e0000 */
[----:B------:R-:W-:-:S13]  /*8f6b0*/  R2UR UR5, R37 ;  /* 0x00000000250572ca */ /* 0x000fda00000e0000 */
[----:B------:R-:W4:Y:S02]  /*8f6c0*/  LD.E.64 R12, desc[UR4][R30.64+0x8] ;  /* 0x000008041e0c7980 */ /* 0x000f24000c101b00 */
[----:B----4-:R-:W-:-:S05]  /*8f6d0*/  IADD3 R10, P0, PT, R12, 0x50, RZ ;  /* 0x000000500c0a7810 */ /* 0x010fca0007f1e0ff */
[----:B------:R-:W-:-:S05]  /*8f6e0*/  IMAD.X R11, RZ, RZ, R13, P0 ;  /* 0x000000ffff0b7224 */ /* 0x000fca00000e060d */
[----:B------:R0:W-:Y:S03]  /*8f6f0*/  ST.E.64 desc[UR4][R30.64+0x8], R10 ;  /* 0x0000080a1e007985 */ /* 0x0001e6000c101b04 */
.L_x_2809:
[----:B------:R-:W-:Y:S05]  /*8f700*/  BSYNC B0 ;  /* 0x0000000000007941 */ /* 0x000fea0003800000 */
.L_x_2808:
        /* <DEDUP_REMOVED lines=13> */
[----:B------:R-:W5:Y:S01]  /*8f7e0*/  LDS.64 R8, [R6] ;  /* 0x0000000006087984 */ /* 0x000f620000000a00 */
[----:B---3--:R-:W-:Y:S01]  /*8f7f0*/  IMAD.WIDE R32, R0, 0x10, RZ ;  /* 0x0000001000207825 */ /* 0x008fe200078e02ff */
[C---:B------:R-:W-:Y:S01]  /*8f800*/  R2UR UR8, R36.reuse ;  /* 0x00000000240872ca */ /* 0x040fe200000e0000 */
[----:B------:R-:W-:Y:S01]  /*8f810*/  BSSY B0, `(.L_x_2814) ;  /* 0x000014b000007945 */ /* 0x000fe20003800000 */
[C---:B------:R-:W-:Y:S01]  /*8f820*/  R2UR UR9, R37.reuse ;  /* 0x00000000250972ca */ /* 0x040fe200000e0000 */
[----:B0-----:R-:W-:Y:S01]  /*8f830*/  IMAD.MOV.U32 R10, RZ, RZ, 0x1 ;  /* 0x00000001ff0a7424 */ /* 0x001fe200078e00ff */
[C---:B------:R-:W-:Y:S01]  /*8f840*/  R2UR UR12, R36.reuse ;  /* 0x00000000240c72ca */ /* 0x040fe200000e0000 */
[----:B------:R-:W-:Y:S01]  /*8f850*/  IMAD.MOV.U32 R15, RZ, RZ, 0x10ef ;  /* 0x000010efff0f7424 */ /* 0x000fe200078e00ff */
[C---:B------:R-:W-:Y:S01]  /*8f860*/  R2UR UR13, R37.reuse ;  /* 0x00000000250d72ca */ /* 0x040fe200000e0000 */
[----:B------:R-:W-:Y:S01]  /*8f870*/  IMAD.MOV.U32 R11, RZ, RZ, 0x50 ;  /* 0x00000050ff0b7424 */ /* 0x000fe200078e00ff */
[C---:B------:R-:W-:Y:S01]  /*8f880*/  R2UR UR14, R36.reuse ;  /* 0x00000000240e72ca */ /* 0x040fe200000e0000 */
[----:B------:R-:W-:Y:S01]  /*8f890*/  IMAD.MOV.U32 R13, RZ, RZ, 0xb ;  /* 0x0000000bff0d7424 */ /* 0x000fe200078e00ff */
[C---:B------:R-:W-:Y:S01]  /*8f8a0*/  R2UR UR15, R37.reuse ;  /* 0x00000000250f72ca */ /* 0x040fe200000e0000 */
[----:B----4-:R-:W-:Y:S01]  /*8f8b0*/  IMAD.MOV.U32 R3, RZ, RZ, -0xa ;  /* 0xfffffff6ff037424 */ /* 0x010fe200078e00ff */
[C---:B------:R-:W-:Y:S01]  /*8f8c0*/  R2UR UR10, R36.reuse ;  /* 0x00000000240a72ca */ /* 0x040fe200000e0000 */
[----:B--2---:R-:W-:Y:S01]  /*8f8d0*/  IMAD.MOV.U32 R5, RZ, RZ, R32 ;  /* 0x000000ffff057224 */ /* 0x004fe200078e0020 */
[----:B------:R-:W-:Y:S01]  /*8f8e0*/  R2UR UR11, R37 ;  /* 0x00000000250b72ca */ /* 0x000fe200000e0000 */
[----:B-1----:R-:W-:Y:S01]  /*8f8f0*/  IMAD.MOV.U32 R7, RZ, RZ, R33 ;  /* 0x000000ffff077224 */ /* 0x002fe200078e0021 */
[----:B------:R-:W-:-:S02]  /*8f900*/  R2UR UR4, R36 ;  /* 0x00000000240472ca */ /* 0x000fc400000e0000 */
[C---:B------:R-:W-:Y:S02]  /*8f910*/  R2UR UR5, R37.reuse ;  /* 0x00000000250572ca */ /* 0x040fe400000e0000 */
[----:B------:R-:W-:Y:S02]  /*8f920*/  R2UR UR6, R36 ;  /* 0x00000000240672ca */ /* 0x000fe400000e0000 */
[----:B------:R-:W-:Y:S02]  /*8f930*/  R2UR UR7, R37 ;  /* 0x00000000250772ca */ /* 0x000fe400000e0000 */
[----:B-----5:R-:W-:-:S05]  /*8f940*/  IADD3 R8, P0, PT, R8, R32, RZ ;  /* 0x0000002008087210 */ /* 0x020fca0007f1e0ff */
[----:B------:R-:W-:-:S05]  /*8f950*/  IMAD.X R9, R9, 0x1, R33, P0 ;  /* 0x0000000109097824 */ /* 0x000fca00000e0621 */
[----:B------:R0:W-:Y:S04]  /*8f960*/  ST.E desc[UR8][R8.64+0x4], R15 ;  /* 0x0000040f08007985 */ /* 0x0001e8000c101908 */
[----:B------:R0:W-:Y:S04]  /*8f970*/  ST.E desc[UR12][R8.64+0x8], R11 ;  /* 0x0000080b08007985 */ /* 0x0001e8000c10190c */
[----:B------:R0:W-:Y:S04]  /*8f980*/  ST.E desc[UR14][R8.64+0xc], R13 ;  /* 0x00000c0d08007985 */ /* 0x0001e8000c10190e */
[----:B------:R0:W-:Y:S04]  /*8f990*/  ST.E.U8 desc[UR10][R8.64+0x3], R10 ;  /* 0x0000030a08007985 */ /* 0x0001e8000c10110a */
[----:B------:R0:W-:Y:S04]  /*8f9a0*/  ST.E.U8 desc[UR4][R8.64], RZ ;  /* 0x000000ff08007985 */ /* 0x0001e8000c101104 */
[----:B------:R0:W-:Y:S02]  /*8f9b0*/  ST.E.U8 desc[UR6][R8.64+0x1], RZ ;  /* 0x000001ff08007985 */ /* 0x0001e4000c101106 */
.L_x_2841:
[----:B012---:R-:W0:Y:S01]  /*8f9c0*/  LDS.128 R8, [R6] ;  /* 0x0000000006087984 */ /* 0x007e220000000c00 */
[----:B------:R-:W-:Y:S05]  /*8f9d0*/  YIELD ;  /* 0x0000000000007946 */ /* 0x000fea0003800000 */
[----:B------:R-:W-:Y:S02]  /*8f9e0*/  R2UR UR4, R36 ;  /* 0x00000000240472ca */ /* 0x000fe400000e0000 */
[----:B------:R-:W-:Y:S02]  /*8f9f0*/  R2UR UR5, R37 ;  /* 0x00000000250572ca */ /* 0x000fe400000e0000 */
[----:B0-----:R-:W-:-:S05]  /*8fa00*/  IADD3 R12, P0, PT, R32, R8, RZ ;  /* 0x00000008200c7210 */ /* 0x001fca0007f1e0ff */
[----:B------:R-:W-:-:S06]  /*8fa10*/  IMAD.X R13, R33, 0x1, R9, P0 ;  /* 0x00000001210d7824 */ /* 0x000fcc00000e0609 */
[----:B------:R-:W2:Y:S01]  /*8fa20*/  LD.E R34, desc[UR4][R12.64+0xc] ;  /* 0x00000c040c227980 */ /* 0x000ea2000c101900 */
        /* <DEDUP_REMOVED lines=22> */
.L_x_2821:
[----:B------:R-:W0:Y:S02]  /*8fb90*/  LDS.64 R12, [R9+0x8] ;  /* 0x00000800090c7984 */ /* 0x000e240000000a00 */
[----:B0-----:R-:W-:-:S05]  /*8fba0*/  IADD3 R14, P0, PT, R12, 0x30, RZ ;  /* 0x000000300c0e7810 */ /* 0x001fca0007f1e0ff */
[----:B------:R-:W-:-:S07]  /*8fbb0*/  IMAD.X R15, RZ, RZ, R13, P0 ;  /* 0x000000ffff0f7224 */ /* 0x000fce00000e060d */
[----:B------:R-:W0:Y:S02]  /*8fbc0*/  ATOMS.CAST.SPIN.64 P0, [R9+0x8], R12, R14 ;  /* 0x0000080c0900758d */ /* 0x000e24000180040e */
[----:B0-----:R-:W-:Y:S05]  /*8fbd0*/  @!P0 BRA `(.L_x_2821) ;  /* 0xfffffffc00ec8947 */ /* 0x001fea000383ffff */
[----:B------:R-:W-:Y:S05]  /*8fbe0*/  BSYNC B5 ;  /* 0x0000000000057941 */ /* 0x000fea0003800000 */
.L_x_2820:
[----:B------:R-:W-:Y:S05]  /*8fbf0*/  BRA `(.L_x_2818) ;  /* 0x0000000000187947 */ /* 0x000fea0003800000 */
.L_x_2819:
[----:B------:R-:W-:Y:S02]  /*8fc00*/  R2UR UR4, R36 ;  /* 0x00000000240472ca */ /* 0x000fe400000e0000 */
[----:B------:R-:W-:-:S13]  /*8fc10*/  R2UR UR5, R37 ;  /* 0x00000000250572ca */ /* 0x000fda00000e0000 */
[----:B------:R-:W2:Y:S02]  /*8fc20*/  LD.E.64 R12, desc[UR4][R30.64+0x8] ;  /* 0x000008041e0c7980 */ /* 0x000ea4000c101b00 */
[----:B--2---:R-:W-:-:S05]  /*8fc30*/  IADD3 R8, P0, PT, R12, 0x30, RZ ;  /* 0x000000300c087810 */ /* 0x004fca0007f1e0ff */
[----:B------:R-:W-:-:S05]  /*8fc40*/  IMAD.X R9, RZ, RZ, R13, P0 ;  /* 0x000000ffff097224 */ /* 0x000fca00000e060d */
[----:B------:R0:W-:Y:S03]  /*8fc50*/  ST.E.64 desc[UR4][R30.64+0x8], R8 ;  /* 0x000008081e007985 */ /* 0x0001e6000c101b04 */
.L_x_2818:
[----:B------:R-:W-:Y:S05]  /*8fc60*/  BSYNC B3 ;  /* 0x0000000000037941 */ /* 0x000fea0003800000 */
.L_x_2817:
        /* <DEDUP_REMOVED lines=54> */
.L_x_2823:
[----:B------:R-:W-:Y:S05]  /*8ffd0*/  BSYNC B3 ;  /* 0x0000000000037941 */ /* 0x000fea0003800000 */
.L_x_2822:
        /* <DEDUP_REMOVED lines=40> */
.L_x_2825:
[----:B------:R-:W-:Y:S05]  /*90260*/  BSYNC B3 ;  /* 0x0000000000037941 */ /* 0x000fea0003800000 */
.L_x_2824:
[----:B------:R-:W-:Y:S02]  /*90270*/  R2UR UR4, R36 ;  /* 0x00000000240472ca */ /* 0x000fe400000e0000 */
[----:B------:R-:W-:-:S13]  /*90280*/  R2UR UR5, R37 ;  /* 0x00000000250572ca */ /* 0x000fda00000e0000 */
[----:B------:R2:W-:Y:S01]  /*90290*/  ST.E desc[UR4][R28.64], R11 ;  /* 0x0000000b1c007985 */ /* 0x0005e2000c101904 */
[----:B------:R-:W-:Y:S05]  /*902a0*/  BRA `(.L_x_2826) ;  /* 0x0000000000147947 */ /* 0x000fea0003800000 */
.L_x_2816:
[----:B------:R-:W-:Y:S02]  /*902b0*/  R2UR UR4, R36 ;  /* 0x00000000240472ca */ /* 0x000fe400000e0000 */
[----:B------:R-:W-:Y:S02]  /*902c0*/  R2UR UR5, R37 ;  /* 0x00000000250572ca */ /* 0x000fe400000e0000 */
[----:B------:R-:W-:-:S05]  /*902d0*/  IADD3 R8, P0, PT, R8, R5, RZ ;  /* 0x0000000508087210 */ /* 0x000fca0007f1e0ff */
[----:B------:R-:W-:-:S06]  /*902e0*/  IMAD.X R9, R9, 0x1, R7, P0 ;  /* 0x0000000109097824 */ /* 0x000fcc00000e0607 */
[----:B------:R3:W-:Y:S02]  /*902f0*/  ST.E desc[UR4][R8.64+0x20], RZ ;  /* 0x000020ff08007985 */ /* 0x0007e4000c101904 */
.L_x_2826:
[----:B------:R-:W-:Y:S05]  /*90300*/  BSYNC B2 ;  /* 0x0000000000027941 */ /* 0x000fea0003800000 */
.L_x_2815:
[----:B------:R-:W-:-:S13]  /*90310*/  ISETP.NE.AND P0, PT, R16, 0xb, PT ;  /* 0x0000000b1000780c */ /* 0x000fda0003f05270 */
[----:B------:R-:W-:Y:S05]  /*90320*/  @!P0 BRA `(.L_x_2827) ;  /* 0x0000000800648947 */ /* 0x000fea0003800000 */
        /* <DEDUP_REMOVED lines=27> */
.L_x_2834:
[----:B------:R-:W0:Y:S02]  /*904e0*/  LDS.64 R12, [R9+0x8] ;  /* 0x00000800090c7984 */ /* 0x000e240000000a00 */
[----:B0-----:R-:W-:-:S05]  /*904f0*/  IADD3 R14, P0, PT, R12, 0x30, RZ ;  /* 0x000000300c0e7810 */ /* 0x001fca0007f1e0ff */
[----:B------:R-:W-:-:S07]  /*90500*/  IMAD.X R15, RZ, RZ, R13, P0 ;  /* 0x000000ffff0f7224 */ /* 0x000fce00000e060d */
[----:B------:R-:W0:Y:S02]  /*90510*/  ATOMS.CAST.SPIN.64 P0, [R9+0x8], R12, R14 ;  /* 0x0000080c0900758d */ /* 0x000e24000180040e */
[----:B0-----:R-:W-:Y:S05]  /*90520*/  @!P0 BRA `(.L_x_2834) ;  /* 0xfffffffc00ec8947 */ /* 0x001fea000383ffff */
[----:B------:R-:W-:Y:S05]  /*90530*/  BSYNC B5 ;  /* 0x0000000000057941 */ /* 0x000fea0003800000 */
.L_x_2833:
[----:B------:R-:W-:Y:S05]  /*90540*/  BRA `(.L_x_2831) ;  /* 0x0000000000187947 */ /* 0x000fea0003800000 */
.L_x_2832:
[----:B------:R-:W-:Y:S02]  /*90550*/  R2UR UR4, R36 ;  /* 0x00000000240472ca */ /* 0x000fe400000e0000 */
[----:B------:R-:W-:-:S13]  /*90560*/  R2UR UR5, R37 ;  /* 0x00000000250572ca */ /* 0x000fda00000e0000 */
[----:B------:R-:W2:Y:S02]  /*90570*/  LD.E.64 R12, desc[UR4][R30.64+0x8] ;  /* 0x000008041e0c7980 */ /* 0x000ea4000c101b00 */
[----:B--2---:R-:W-:-:S05]  /*90580*/  IADD3 R8, P0, PT, R12, 0x30, RZ ;  /* 0x000000300c087810 */ /* 0x004fca0007f1e0ff */
[----:B------:R-:W-:-:S05]  /*90590*/  IMAD.X R9, RZ, RZ, R13, P0 ;  /* 0x000000ffff097224 */ /* 0x000fca00000e060d */
[----:B------:R0:W-:Y:S03]  /*905a0*/  ST.E.64 desc[UR4][R30.64+0x8], R8 ;  /* 0x000008081e007985 */ /* 0x0001e6000c101b04 */
.L_x_2831:
[----:B------:R-:W-:Y:S05]  /*905b0*/  BSYNC B3 ;  /* 0x0000000000037941 */ /* 0x000fea0003800000 */
.L_x_2830:
        /* <DEDUP_REMOVED lines=51> */
.L_x_2836:
[----:B------:R-:W-:Y:S01]  /*908f0*/  R2UR UR4, R36 ;  /* 0x00000000240472ca */ /* 0x000fe200000e0000 */
[----:B------:R-:W-:Y:S01]  /*90900*/  IMAD.MOV.U32 R9, RZ, RZ, 0x5272 ;  /* 0x00005272ff097424 */ /* 0x000fe200078e00ff */
[----:B------:R-:W-:Y:S01]  /*90910*/  R2UR UR5, R37 ;  /* 0x00000000250572ca */ /* 0x000fe200000e0000 */
[----:B------:R-:W-:Y:S01]  /*90920*/  IMAD.MOV.U32 R13, RZ, RZ, -0x1 ;  /* 0xffffffffff0d7424 */ /* 0x000fe200078e00ff */
[----:B------:R-:W-:-:S11]  /*90930*/  PLOP3.LUT P0, PT, PT, PT, PT, 0x8, 0x80 ;  /* 0x000000000080781c */ /* 0x000fd60003f0e170 */
[----:B------:R0:W-:Y:S02]  /*90940*/  ST.E desc[UR4][R28.64], R9 ;  /* 0x000000091c007985 */ /* 0x0001e4000c101904 */
.L_x_2837:
[----:B------:R-:W-:Y:S05]  /*90950*/  BSYNC B3 ;  /* 0x0000000000037941 */ /* 0x000fea0003800000 */
.L_x_2835:
        /* <DEDUP_REMOVED lines=39> */
.L_x_2839:
[----:B------:R-:W-:Y:S05]  /*90bd0*/  BSYNC B3 ;  /* 0x0000000000037941 */ /* 0x000fea0003800000 */
.L_x_2838:
[----:B------:R-:W-:Y:S02]  /*90be0*/  R2UR UR4, R36 ;  /* 0x00000000240472ca */ /* 0x000fe400000e0000 */
[----:B------:R-:W-:-:S13]  /*90bf0*/  R2UR UR5, R37 ;  /* 0x00000000250572ca */ /* 0x000fda00000e0000 */
[----:B------:R2:W-:Y:S01]  /*90c00*/  ST.E desc[UR4][R28.64], R11 ;  /* 0x0000000b1c007985 */ /* 0x0005e2000c101904 */
[----:B------:R-:W-:Y:S05]  /*90c10*/  BRA `(.L_x_2840) ;  /* 0x0000000000147947 */ /* 0x000fea0003800000 */
.L_x_2829:
[----:B------:R-:W-:Y:S02]  /*90c20*/  R2UR UR4, R36 ;  /* 0x00000000240472ca */ /* 0x000fe400000e0000 */
[----:B------:R-:W-:Y:S02]  /*90c30*/  R2UR UR5, R37 ;  /* 0x00000000250572ca */ /* 0x000fe400000e0000 */
[----:B------:R-:W-:-:S05]  /*90c40*/  IADD3 R8, P0, PT, R8, R5, RZ ;  /* 0x0000000508087210 */ /* 0x000fca0007f1e0ff */
[----:B------:R-:W-:-:S06]  /*90c50*/  IMAD.X R9, R9, 0x1, R7, P0 ;  /* 0x0000000109097824 */ /* 0x000fcc00000e0607 */
[----:B------:R0:W-:Y:S02]  /*90c60*/  ST.E desc[UR4][R8.64+0x24], RZ ;  /* 0x000024ff08007985 */ /* 0x0001e4000c101904 */
.L_x_2840:
[----:B------:R-:W-:Y:S05]  /*90c70*/  BSYNC B2 ;  /* 0x0000000000027941 */ /* 0x000fea0003800000 */
.L_x_2828:
[----:B------:R-:W-:Y:S01]  /*90c80*/  IADD3 R5, P0, PT, R5, 0x8, RZ ;  /* 0x0000000805057810 */ /* 0x000fe20007f1e0ff */
[----:B------:R-:W-:-:S04]  /*90c90*/  VIADD R3, R3, 0x2 ;  /* 0x0000000203037836 */ /* 0x000fc80000000000 */
[----:B------:R-:W-:Y:S01]  /*90ca0*/  IMAD.X R7, RZ, RZ, R7, P0 ;  /* 0x000000ffff077224 */ /* 0x000fe200000e0607 */
[----:B------:R-:W-:Y:S07]  /*90cb0*/  BRA `(.L_x_2841) ;  /* 0xffffffec00407947 */ /* 0x000fee000383ffff */
.L_x_2827:
[----:B------:R-:W-:Y:S05]  /*90cc0*/  BSYNC B0 ;  /* 0x0000000000007941 */ /* 0x000fea0003800000 */
.L_x_2814:
[----:B------:R-:W-:Y:S05]  /*90cd0*/  BSYNC B1 ;  /* 0x0000000000017941 */ /* 0x000fea0003800000 */
.L_x_2813:
[----:B------:R-:W5:Y:S01]  /*90ce0*/  LDCU.64 UR4, c[0x4][0x88] ;  /* 0x01001100ff0477ac */ /* 0x000f620008000a00 */
[----:B-1----:R-:W-:Y:S01]  /*90cf0*/  IMAD.WIDE R6, R0, 0x10, RZ ;  /* 0x0000001000067825 */ /* 0x002fe200078e02ff */
[----:B------:R-:W-:Y:S03]  /*90d00*/  BSSY B0, `(.L_x_2842) ;  /* 0x000014e000007945 */ /* 0x000fe60003800000 */
[----:B------:R-:W-:Y:S02]  /*90d10*/  IMAD.MOV.U32 R38, RZ, RZ, -0xa ;  /* 0xfffffff6ff267424 */ /* 0x000fe400078e00ff */
[----:B----4-:R-:W-:Y:S02]  /*90d20*/  IMAD.MOV.U32 R3, RZ, RZ, R6 ;  /* 0x000000ffff037224 */ /* 0x010fe400078e0006 */
[----:B--2---:R-:W-:Y:S01]  /*90d30*/  IMAD.MOV.U32 R5, RZ, RZ, R7 ;  /* 0x000000ffff057224 */ /* 0x004fe200078e0007 */
[----:B-----5:R-:W-:-:S04]  /*90d40*/  UIADD3 UR4, UP0, UPT, UR4, 0x1, URZ ;  /* 0x0000000104047890 */ /* 0x020fc8000ff1e0ff */
[----:B------:R-:W-:Y:S02]  /*90d50*/  UIADD3.X UR5, UPT, UPT, URZ, UR5, URZ, UP0, !UPT ;  /* 0x00000005ff057290 */ /* 0x000fe400087fe4ff */
[----:B------:R-:W-:-:S04]  /*90d60*/  IMAD.U32 R32, RZ, RZ, UR4 ;  /* 0x00000004ff207e24 */ /* 0x000fc8000f8e00ff */
[----:B---3--:R-:W-:-:S07]  /*90d70*/  IMAD.U32 R33, RZ, RZ, UR5 ;  /* 0x00000005ff217e24 */ /* 0x008fce000f8e00ff */
.L_x_2870:
[----:B------:R-:W-:Y:S01]  /*90d80*/  ISETP.NE.AND P0, PT, R0, -0x1, PT ;  /* 0xffffffff0000780c */ /* 0x000fe20003f05270 */
[----:B------:R-:W-:Y:S05]  /*90d90*/  YIELD ;  /* 0x0000000000007946 */ /* 0x000fea0003800000 */
[----:B------:R-:W-:Y:S01]  /*90da0*/  BSSY B1, `(.L_x_2843) ;  /* 0x000009c000017945 */ /* 0x000fe20003800000 */
[----:B------:R-:W-:-:S06]  /*90db0*/  VIADD R16, R38, 0xb ;  /* 0x0000000b26107836 */ /* 0x000fcc0000000000 */
[----:B------:R-:W-:Y:S01]  /*90dc0*/  @!P0 R2UR UR4, R36 ;  /* 0x00000000240482ca */ /* 0x000fe200000e0000 */
[----:B01-34-:R-:W-:Y:S01]  /*90dd0*/  @!P0 IMAD.MOV.U32 R9, RZ, RZ, 0x5368 ;  /* 0x00005368ff098424 */ /* 0x01bfe200078e00ff */
[----:B------:R-:W-:-:S13]  /*90de0*/  @!P0 R2UR UR5, R37 ;  /* 0x00000000250582ca */ /* 0x000fda00000e0000 */
[----:B------:R0:W-:Y:S01]  /*90df0*/  @!P0 ST.E desc[UR4][R28.64], R9 ;  /* 0x000000091c008985 */ /* 0x0001e2000c101904 */
[----:B--2---:R-:W-:Y:S05]  /*90e00*/  @!P0 BRA `(.L_x_2844) ;  /* 0x0000000800548947 */ /* 0x004fea0003800000 */
[----:B0-----:R-:W0:Y:S01]  /*90e10*/  S2R R9, SR_CgaCtaId ;  /* 0x0000000000097919 */ /* 0x001e220000008800 */
[----:B------:R-:W-:Y:S02]  /*90e20*/  MOV R34, 0x400 ;  /* 0x0000040000227802 */ /* 0x000fe40000000f00 */
[----:B------:R-:W-:Y:S02]  /*90e30*/  R2UR UR4, R36 ;  /* 0x00000000240472ca */ /* 0x000fe400000e0000 */
[----:B------:R-:W-:Y:S02]  /*90e40*/  R2UR UR5, R37 ;  /* 0x00000000250572ca */ /* 0x000fe400000e0000 */
[----:B0-----:R-:W-:-:S05]  /*90e50*/  LEA R34, R9, R34, 0x18 ;  /* 0x0000002209227211 */ /* 0x001fca00078ec0ff */
[----:B------:R-:W0:Y:S02]  /*90e60*/  LDS.128 R8, [R34] ;  /* 0x0000000022087984 */ /* 0x000e240000000c00 */
        /* <DEDUP_REMOVED lines=20> */
.L_x_2850:
[----:B------:R-:W0:Y:S02]  /*90fb0*/  LDS.64 R12, [R9+0x8] ;  /* 0x00000800090c7984 */ /* 0x000e240000000a00 */
[----:B0-----:R-:W-:-:S05]  /*90fc0*/  IADD3 R14, P0, PT, R12, 0x30, RZ ;  /* 0x000000300c0e7810 */ /* 0x001fca0007f1e0ff */
[----:B------:R-:W-:-:S07]  /*90fd0*/  IMAD.X R15, RZ, RZ, R13, P0 ;  /* 0x000000ffff0f7224 */ /* 0x000fce00000e060d */
[----:B------:R-:W0:Y:S02]  /*90fe0*/  ATOMS.CAST.SPIN.64 P0, [R9+0x8], R12, R14 ;  /* 0x0000080c0900758d */ /* 0x000e24000180040e */
[----:B0-----:R-:W-:Y:S05]  /*90ff0*/  @!P0 BRA `(.L_x_2850) ;  /* 0xfffffffc00ec8947 */ /* 0x001fea000383ffff */
[----:B------:R-:W-:Y:S05]  /*91000*/  BSYNC B3 ;  /* 0x0000000000037941 */ /* 0x000fea0003800000 */
.L_x_2849:
[----:B------:R-:W-:Y:S05]  /*91010*/  BRA `(.L_x_2847) ;  /* 0x0000000000187947 */ /* 0x000fea0003800000 */
.L_x_2848:
[----:B------:R-:W-:Y:S02]  /*91020*/  R2UR UR4, R36 ;  /* 0x00000000240472ca */ /* 0x000fe400000e0000 */
[----:B------:R-:W-:-:S13]  /*91030*/  R2UR UR5, R37 ;  /* 0x00000000250572ca */ /* 0x000fda00000e0000 */
[----:B------:R-:W2:Y:S02]  /*91040*/  LD.E.64 R12, desc[UR4][R30.64+0x8] ;  /* 0x000008041e0c7980 */ /* 0x000ea4000c101b00 */
[----:B--2---:R-:W-:-:S05]  /*91050*/  IADD3 R8, P0, PT, R12, 0x30, RZ ;  /* 0x000000300c087810 */ /* 0x004fca0007f1e0ff */
[----:B------:R-:W-:-:S05]  /*91060*/  IMAD.X R9, RZ, RZ, R13, P0 ;  /* 0x000000ffff097224 */ /* 0x000fca00000e060d */
[----:B------:R0:W-:Y:S03]  /*91070*/  ST.E.64 desc[UR4][R30.64+0x8], R8 ;  /* 0x000008081e007985 */ /* 0x0001e6000c101b04 */
.L_x_2847:
[----:B------:R-:W-:Y:S05]  /*91080*/  BSYNC B2 ;  /* 0x0000000000027941 */ /* 0x000fea0003800000 */
.L_x_2846:
        /* <DEDUP_REMOVED lines=54> */
.L_x_2852:
[----:B------:R-:W-:Y:S05]  /*913f0*/  BSYNC B2 ;  /* 0x0000000000027941 */ /* 0x000fea0003800000 */
.L_x_2851:
        /* <DEDUP_REMOVED lines=40> */
.L_x_2854:
[----:B------:R-:W-:Y:S05]  /*91680*/  BSYNC B2 ;  /* 0x0000000000027941 */ /* 0x000fea0003800000 */
.L_x_2853:
[----:B------:R-:W-:Y:S02]  /*91690*/  R2UR UR4, R36 ;  /* 0x00000000240472ca */ /* 0x000fe400000e0000 */
[----:B------:R-:W-:-:S13]  /*916a0*/  R2UR UR5, R37 ;  /* 0x00000000250572ca */ /* 0x000fda00000e0000 */
[----:B------:R2:W-:Y:S01]  /*916b0*/  ST.E desc[UR4][R28.64], R11 ;  /* 0x0000000b1c007985 */ /* 0x0005e2000c101904 */
[----:B------:R-:W-:Y:S05]  /*916c0*/  BRA `(.L_x_2844) ;  /* 0x0000000000247947 */ /* 0x000fea0003800000 */
.L_x_2845:
        /* <DEDUP_REMOVED lines=9> */
.L_x_2844:
[----:B------:R-:W-:Y:S05]  /*91760*/  BSYNC B1 ;  /* 0x0000000000017941 */ /* 0x000fea0003800000 */
.L_x_2843:
[----:B------:R-:W-:-:S13]  /*91770*/  ISETP.NE.AND P0, PT, R16, 0xb, PT ;  /* 0x0000000b1000780c */ /* 0x000fda0003f05270 */
[----:B------:R-:W-:Y:S05]  /*91780*/  @!P0 BRA `(.L_x_2855) ;  /* 0x0000000800948947 */ /* 0x000fea0003800000 */
[----:B------:R-:W-:Y:S01]  /*91790*/  ISETP.NE.AND P0, PT, R0, -0x1, PT ;  /* 0xffffffff0000780c */ /* 0x000fe20003f05270 */
[----:B------:R-:W-:-:S12]  /*917a0*/  BSSY B1, `(.L_x_2856) ;  /* 0x000009d000017945 */ /* 0x000fd80003800000 */
[----:B------:R-:W-:Y:S05]  /*917b0*/  @!P0 BRA `(.L_x_2857) ;  /* 0x00000008005c8947 */ /* 0x000fea0003800000 */
[----:B01-3--:R-:W0:Y:S01]  /*917c0*/  S2R R9, SR_CgaCtaId ;  /* 0x0000000000097919 */ /* 0x00be220000008800 */
[----:B------:R-:W-:Y:S02]  /*917d0*/  MOV R34, 0x400 ;  /* 0x0000040000227802 */ /* 0x000fe40000000f00 */
[----:B------:R-:W-:Y:S02]  /*917e0*/  R2UR UR4, R36 ;  /* 0x00000000240472ca */ /* 0x000fe400000e0000 */
[----:B------:R-:W-:Y:S02]  /*917f0*/  R2UR UR5, R37 ;  /* 0x00000000250572ca */ /* 0x000fe400000e0000 */
[----:B0-----:R-:W-:-:S05]  /*91800*/  LEA R34, R9, R34, 0x18 ;  /* 0x0000002209227211 */ /* 0x001fca00078ec0ff */
[----:B--2---:R-:W0:Y:S02]  /*91810*/  LDS.128 R8, [R34] ;  /* 0x0000000022087984 */ /* 0x004e240000000c00 */
        /* <DEDUP_REMOVED lines=19> */
.L_x_2863:
[----:B------:R-:W0:Y:S02]  /*91950*/  LDS.64 R12, [R9+0x8] ;  /* 0x00000800090c7984 */ /* 0x000e240000000a00 */
[----:B0-----:R-:W-:-:S05]  /*91960*/  IADD3 R14, P0, PT, R12, 0x30, RZ ;  /* 0x000000300c0e7810 */ /* 0x001fca0007f1e0ff */
[----:B------:R-:W-:-:S07]  /*91970*/  IMAD.X R15, RZ, RZ, R13, P0 ;  /* 0x000000ffff0f7224 */ /* 0x000fce00000e060d */
[----:B------:R-:W0:Y:S02]  /*91980*/  ATOMS.CAST.SPIN.64 P0, [R9+0x8], R12, R14 ;  /* 0x0000080c0900758d */ /* 0x000e24000180040e */
[----:B0-----:R-:W-:Y:S05]  /*91990*/  @!P0 BRA `(.L_x_2863) ;  /* 0xfffffffc00ec8947 */ /* 0x001fea000383ffff */
[----:B------:R-:W-:Y:S05]  /*919a0*/  BSYNC B3 ;  /* 0x0000000000037941 */ /* 0x000fea0003800000 */
.L_x_2862:
[----:B------:R-:W-:Y:S05]  /*919b0*/  BRA `(.L_x_2860) ;  /* 0x0000000000187947 */ /* 0x000fea0003800000 */
.L_x_2861:
[----:B------:R-:W-:Y:S02]  /*919c0*/  R2UR UR4, R36 ;  /* 0x00000000240472ca */ /* 0x000fe400000e0000 */
[----:B------:R-:W-:-:S13]  /*919d0*/  R2UR UR5, R37 ;  /* 0x00000000250572ca */ /* 0x000fda00000e0000 */
[----:B------:R-:W2:Y:S02]  /*919e0*/  LD.E.64 R12, desc[UR4][R30.64+0x8] ;  /* 0x000008041e0c7980 */ /* 0x000ea4000c101b00 */
[----:B--2---:R-:W-:-:S05]  /*919f0*/  IADD3 R8, P0, PT, R12, 0x30, RZ ;  /* 0x000000300c087810 */ /* 0x004fca0007f1e0ff */
[----:B------:R-:W-:-:S05]  /*91a00*/  IMAD.X R9, RZ, RZ, R13, P0 ;  /* 0x000000ffff097224 */ /* 0x000fca00000e060d */
[----:B------:R0:W-:Y:S03]  /*91a10*/  ST.E.64 desc[UR4][R30.64+0x8], R8 ;  /* 0x000008081e007985 */ /* 0x0001e6000c101b04 */
.L_x_2860:
[----:B------:R-:W-:Y:S05]  /*91a20*/  BSYNC B2 ;  /* 0x0000000000027941 */ /* 0x000fea0003800000 */
.L_x_2859:
        /* <DEDUP_REMOVED lines=51> */
.L_x_2865:
[----:B------:R-:W-:Y:S01]  /*91d60*/  R2UR UR4, R36 ;  /* 0x00000000240472ca */ /* 0x000fe200000e0000 */
[----:B------:R-:W-:Y:S01]  /*91d70*/  IMAD.MOV.U32 R9, RZ, RZ, 0x5272 ;  /* 0x00005272ff097424 */ /* 0x000fe200078e00ff */
[----:B------:R-:W-:Y:S01]  /*91d80*/  R2UR UR5, R37 ;  /* 0x00000000250572ca */ /* 0x000fe200000e0000 */
[----:B------:R-:W-:Y:S01]  /*91d90*/  IMAD.MOV.U32 R13, RZ, RZ, -0x1 ;  /* 0xffffffffff0d7424 */ /* 0x000fe200078e00ff */
[----:B------:R-:W-:-:S11]  /*91da0*/  PLOP3.LUT P0, PT, PT, PT, PT, 0x8, 0x80 ;  /* 0x000000000080781c */ /* 0x000fd60003f0e170 */
[----:B------:R0:W-:Y:S02]  /*91db0*/  ST.E desc[UR4][R28.64], R9 ;  /* 0x000000091c007985 */ /* 0x0001e4000c101904 */
.L_x_2866:
[----:B------:R-:W-:Y:S05]  /*91dc0*/  BSYNC B2 ;  /* 0x0000000000027941 */ /* 0x000fea0003800000 */
.L_x_2864:
        /* <DEDUP_REMOVED lines=39> */
.L_x_2868:
[----:B------:R-:W-:Y:S05]  /*92040*/  BSYNC B2 ;  /* 0x0000000000027941 */ /* 0x000fea0003800000 */
.L_x_2867:
[----:B------:R-:W-:Y:S02]  /*92050*/  R2UR UR4, R36 ;  /* 0x00000000240472ca */ /* 0x000fe400000e0000 */
[----:B------:R-:W-:-:S13]  /*92060*/  R2UR UR5, R37 ;  /* 0x00000000250572ca */ /* 0x000fda00000e0000 */
[----:B------:R2:W-:Y:S01]  /*92070*/  ST.E desc[UR4][R28.64], R11 ;  /* 0x0000000b1c007985 */ /* 0x0005e2000c101904 */
[----:B------:R-:W-:Y:S05]  /*92080*/  BRA `(.L_x_2869) ;  /* 0x0000000000387947 */ /* 0x000fea0003800000 */
.L_x_2858:
        /* <DEDUP_REMOVED lines=10> */
.L_x_2857:
[----:B------:R-:W-:Y:S01]  /*92130*/  R2UR UR4, R36 ;  /* 0x00000000240472ca */ /* 0x000fe200000e0000 */
[----:B01-3--:R-:W-:Y:S01]  /*92140*/  IMAD.MOV.U32 R9, RZ, RZ, 0x5368 ;  /* 0x00005368ff097424 */ /* 0x00bfe200078e00ff */
[----:B------:R-:W-:-:S13]  /*92150*/  R2UR UR5, R37 ;  /* 0x00000000250572ca */ /* 0x000fda00000e0000 */
[----:B------:R4:W-:Y:S02]  /*92160*/  ST.E desc[UR4][R28.64], R9 ;  /* 0x000000091c007985 */ /* 0x0009e4000c101904 */
.L_x_2869:
[----:B------:R-:W-:Y:S05]  /*92170*/  BSYNC B1 ;  /* 0x0000000000017941 */ /* 0x000fea0003800000 */
.L_x_2856:
[----:B------:R-:W-:Y:S01]  /*92180*/  IADD3 R3, P0, PT, R3, 0x8, RZ ;  /* 0x0000000803037810 */ /* 0x000fe20007f1e0ff */
[----:B------:R-:W-:Y:S01]  /*92190*/  VIADD R38, R38, 0x2 ;  /* 0x0000000226267836 */ /* 0x000fe20000000000 */
[----:B------:R-:W-:-:S03]  /*921a0*/  IADD3 R32, P1, PT, R32, 0x2, RZ ;  /* 0x0000000220207810 */ /* 0x000fc60007f3e0ff */
[----:B------:R-:W-:Y:S02]  /*921b0*/  IMAD.X R5, RZ, RZ, R5, P0 ;  /* 0x000000ffff057224 */ /* 0x000fe400000e0605 */
[----:B------:R-:W-:Y:S01]  /*921c0*/  IMAD.X R33, RZ, RZ, R33, P1 ;  /* 0x000000ffff217224 */ /* 0x000fe200008e0621 */
[----:B------:R-:W-:Y:S07]  /*921d0*/  BRA `(.L_x_2870) ;  /* 0xffffffe800e87947 */ /* 0x000fee000383ffff */
.L_x_2855:
[----:B------:R-:W-:Y:S05]  /*921e0*/  BSYNC B0 ;  /* 0x0000000000007941 */ /* 0x000fea0003800000 */
.L_x_2842:
[----:B------:R-:W4:Y:S01]  /*921f0*/  S2UR UR5, SR_CgaCtaId ;  /* 0x00000000000579c3 */ /* 0x000f220000008800 */
[----:B------:R-:W-:Y:S01]  /*92200*/  UMOV UR4, 0x400 ;  /* 0x0000040000047882 */ /* 0x000fe20000000000 */
[----:B------:R-:W-:Y:S01]  /*92210*/  R2UR UR6, R36 ;  /* 0x00000000240672ca */ /* 0x000fe200000e0000 */
[----:B---3--:R-:W-:Y:S01]  /*92220*/  IMAD.MOV.U32 R8, RZ, RZ, 0x30 ;  /* 0x00000030ff087424 */ /* 0x008fe200078e00ff */
[----:B------:R-:W-:Y:S01]  /*92230*/  R2UR UR7, R37 ;  /* 0x00000000250772ca */ /* 0x000fe200000e0000 */
[----:B01----:R-:W-:Y:S01]  /*92240*/  IMAD.MOV.U32 R9, RZ, RZ, 0x0 ;  /* 0x00000000ff097424 */ /* 0x003fe200078e00ff */
[----:B----4-:R-:W-:-:S06]  /*92250*/  ULEA UR4, UR5, UR4, 0x18 ;  /* 0x0000000405047291 */ /* 0x010fcc000f8ec0ff */
[----:B------:R-:W-:-:S05]  /*92260*/  IMAD.U32 R16, RZ, RZ, UR4 ;  /* 0x00000004ff107e24 */ /* 0x000fca000f8e00ff */
[----:B------:R0:W1:Y:S04]  /*92270*/  LDS.64 R12, [R16+0x8] ;  /* 0x00000800100c7984 */ /* 0x0000680000000a00 */
[----:B------:R3:W4:Y:S01]  /*92280*/  ATOM.E.ADD.64.STRONG.GPU P0, R8, desc[UR6][R30.64+0x8], R8 ;  /* 0x800008081e08798a */ /* 0x000722000810f506 */
[----:B------:R-:W-:Y:S01]  /*92290*/  BSSY B0, `(.L_x_2871) ;  /* 0x0000018000007945 */ /* 0x000fe20003800000 */
[----:B----4-:R-:W-:Y:S02]  /*922a0*/  IMAD.MOV.U32 R10, RZ, RZ, R8 ;  /* 0x000000ffff0a7224 */ /* 0x010fe400078e0008 */
[----:B--2---:R-:W-:Y:S01]  /*922b0*/  IMAD.MOV.U32 R11, RZ, RZ, R9 ;  /* 0x000000ffff0b7224 */ /* 0x004fe200078e0009 */
[----:B01-3--:R-:W-:Y:S06]  /*922c0*/  @P0 BRA `(.L_x_2872) ;  /* 0x0000000000500947 */ /* 0x00bfec0003800000 */
[----:B------:R-:W0:Y:S02]  /*922d0*/  QSPC.E.S P0, RZ, [R30+0x8] ;  /* 0x000008001eff73aa */ /* 0x000e240000000500 */
[----:B0-----:R-:W-:Y:S05]  /*922e0*/  @!P0 BRA `(.L_x_2873) ;  /* 0x0000000000308947 */ /* 0x001fea0003800000 */
[----:B------:R-:W-:Y:S01]  /*922f0*/  IMAD.MOV.U32 R8, RZ, RZ, R30 ;  /* 0x000000ffff087224 */ /* 0x000fe200078e001e */
[----:B------:R-:W-:Y:S04]  /*92300*/  BSSY B1, `(.L_x_2874) ;  /* 0x0000007000017945 */ /* 0x000fe80003800000 */
[----:B------:R-:W-:-:S07]  /*92310*/  MOV R3, R8 ;  /* 0x0000000800037202 */ /* 0x000fce0000000f00 */
.L_x_2875:
[----:B------:R-:W0:Y:S02]  /*92320*/  LDS.64 R8, [R3+0x8] ;  /* 0x0000080003087984 */ /* 0x000e240000000a00 */
[----:B0-----:R-:W-:-:S05]  /*92330*/  IADD3 R10, P0, PT, R8, 0x30, RZ ;  /* 0x00000030080a7810 */ /* 0x001fca0007f1e0ff */
[----:B------:R-:W-:-:S07]  /*92340*/  IMAD.X R11, RZ, RZ, R9, P0 ;  /* 0x000000ffff0b7224 */ /* 0x000fce00000e0609 */
[----:B------:R-:W0:Y:S02]  /*92350*/  ATOMS.CAST.SPIN.64 P0, [R3+0x8], R8, R10 ;  /* 0x000008080300758d */ /* 0x000e24000180040a */
[----:B0-----:R-:W-:Y:S05]  /*92360*/  @!P0 BRA `(.L_x_2875) ;  /* 0xfffffffc00ec8947 */ /* 0x001fea000383ffff */
[----:B------:R-:W-:Y:S05]  /*92370*/  BSYNC B1 ;  /* 0x0000000000017941 */ /* 0x000fea0003800000 */
.L_x_2874:
[----:B------:R-:W-:Y:S02]  /*92380*/  IMAD.MOV.U32 R10, RZ, RZ, R8 ;  /* 0x000000ffff0a7224 */ /* 0x000fe400078e0008 */
[----:B------:R-:W-:Y:S01]  /*92390*/  IMAD.MOV.U32 R11, RZ, RZ, R9 ;  /* 0x000000ffff0b7224 */ /* 0x000fe200078e0009 */
[----:B------:R-:W-:Y:S06]  /*923a0*/  BRA `(.L_x_2872) ;  /* 0x0000000000187947 */ /* 0x000fec0003800000 */
.L_x_2873:
[----:B------:R-:W-:Y:S02]  /*923b0*/  R2UR UR4, R36 ;  /* 0x00000000240472ca */ /* 0x000fe400000e0000 */
[----:B------:R-:W-:-:S13]  /*923c0*/  R2UR UR5, R37 ;  /* 0x00000000250572ca */ /* 0x000fda00000e0000 */
[----:B------:R-:W2:Y:S02]  /*923d0*/  LD.E.64 R10, desc[UR4][R30.64+0x8] ;  /* 0x000008041e0a7980 */ /* 0x000ea4000c101b00 */
[----:B--2---:R-:W-:-:S05]  /*923e0*/  IADD3 R8, P0, PT, R10, 0x30, RZ ;  /* 0x000000300a087810 */ /* 0x004fca0007f1e0ff */
[----:B------:R-:W-:-:S05]  /*923f0*/  IMAD.X R9, RZ, RZ, R11, P0 ;  /* 0x000000ffff097224 */ /* 0x000fca00000e060b */
[----:B------:R0:W-:Y:S03]  /*92400*/  ST.E.64 desc[UR4][R30.64+0x8], R8 ;  /* 0x000008081e007985 */ /* 0x0001e6000c101b04 */
.L_x_2872:
[----:B------:R-:W-:Y:S05]  /*92410*/  BSYNC B0 ;  /* 0x0000000000007941 */ /* 0x000fea0003800000 */
.L_x_2871:
[----:B------:R-:W-:-:S04]  /*92420*/  IADD3 R3, P1, PT, R10, 0x38, RZ ;  /* 0x000000380a037810 */ /* 0x000fc80007f3e0ff */
        /* <DEDUP_REMOVED lines=8> */
[----:B------:R-:W-:Y:S01]  /*924b0*/  @!P0 R2UR UR5, R37 ;  /* 0x00000000250582ca */ /* 0x000fe200000e0000 */
[----:B------:R-:W-:-:S12]  /*924c0*/  @!P0 IMAD.MOV.U32 R3, RZ, RZ, -0x1 ;  /* 0xffffffffff038424 */ /* 0x000fd800078e00ff */
        /* <DEDUP_REMOVED lines=55> */
.L_x_2881:
[----:B------:R-:W0:Y:S02]  /*92840*/  LDS.64 R12, [R9+0x8] ;  /* 0x00000800090c7984 */ /* 0x000e240000000a00 */
[----:B0-----:R-:W-:-:S05]  /*92850*/  IADD3 R14, P0, PT, R32, R12, RZ ;  /* 0x0000000c200e7210 */ /* 0x001fca0007f1e0ff */
[----:B------:R-:W-:-:S07]  /*92860*/  IMAD.X R15, R33, 0x1, R13, P0 ;  /* 0x00000001210f7824 */ /* 0x000fce00000e060d */
[----:B------:R-:W0:Y:S02]  /*92870*/  ATOMS.CAST.SPIN.64 P0, [R9+0x8], R12, R14 ;  /* 0x0000080c0900758d */ /* 0x000e24000180040e */
[----:B0-----:R-:W-:Y:S05]  /*92880*/  @!P0 BRA `(.L_x_2881) ;  /* 0xfffffffc00ec8947 */ /* 0x001fea000383ffff */
[----:B------:R-:W-:Y:S05]  /*92890*/  BSYNC B1 ;  /* 0x0000000000017941 */ /* 0x000fea0003800000 */
.L_x_2880:
[----:B------:R-:W-:Y:S05]  /*928a0*/  BRA `(.L_x_2878) ;  /* 0x0000000000187947 */ /* 0x000fea0003800000 */
.L_x_2879:
[----:B------:R-:W-:Y:S02]  /*928b0*/  R2UR UR4, R36 ;  /* 0x00000000240472ca */ /* 0x000fe400000e0000 */
[----:B------:R-:W-:-:S13]  /*928c0*/  R2UR UR5, R37 ;  /* 0x00000000250572ca */ /* 0x000fda00000e0000 */
[----:B------:R-:W2:Y:S02]  /*928d0*/  LD.E.64 R12, desc[UR4][R30.64+0x8] ;  /* 0x000008041e0c7980 */ /* 0x000ea4000c101b00 */
[----:B--2---:R-:W-:-:S05]  /*928e0*/  IADD3 R8, P0, PT, R32, R12, RZ ;  /* 0x0000000c20087210 */ /* 0x004fca0007f1e0ff */
[----:B------:R-:W-:-:S05]  /*928f0*/  IMAD.X R9, R33, 0x1, R13, P0 ;  /* 0x0000000121097824 */ /* 0x000fca00000e060d */
[----:B------:R0:W-:Y:S03]  /*92900*/  ST.E.64 desc[UR4][R30.64+0x8], R8 ;  /* 0x000008081e007985 */ /* 0x0001e6000c101b04 */
.L_x_2878:
[----:B------:R-:W-:Y:S05]  /*92910*/  BSYNC B0 ;  /* 0x0000000000007941 */ /* 0x000fea0003800000 */
.L_x_2877:
        /* <DEDUP_REMOVED lines=47> */
.L_x_2913:
        /* <DEDUP_REMOVED lines=29> */
.L_x_2894:
[----:B------:R-:W0:Y:S02]  /*92de0*/  LDS.64 R12, [R9+0x8] ;  /* 0x00000800090c7984 */ /* 0x000e240000000a00 */
[----:B0-----:R-:W-:-:S05]  /*92df0*/  IADD3 R14, P0, PT, R12, 0x30, RZ ;  /* 0x000000300c0e7810 */ /* 0x001fca0007f1e0ff */
[----:B------:R-:W-:-:S07]  /*92e00*/  IMAD.X R15, RZ, RZ, R13, P0 ;  /* 0x000000ffff0f7224 */ /* 0x000fce00000e060d */
[----:B------:R-:W0:Y:S02]  /*92e10*/  ATOMS.CAST.SPIN.64 P0, [R9+0x8], R12, R14 ;  /* 0x0000080c0900758d */ /* 0x000e24000180040e */
[----:B0-----:R-:W-:Y:S05]  /*92e20*/  @!P0 BRA `(.L_x_2894) ;  /* 0xfffffffc00ec8947 */ /* 0x001fea000383ffff */
[----:B------:R-:W-:Y:S05]  /*92e30*/  BSYNC B11 ;  /* 0x00000000000b7941 */ /* 0x000fea0003800000 */
.L_x_2893:
[----:B------:R-:W-:Y:S05]  /*92e40*/  BRA `(.L_x_2891) ;  /* 0x0000000000187947 */ /* 0x000fea0003800000 */
.L_x_2892:
[----:B------:R-:W-:Y:S02]  /*92e50*/  R2UR UR4, R36 ;  /* 0x00000000240472ca */ /* 0x000fe400000e0000 */
[----:B------:R-:W-:-:S13]  /*92e60*/  R2UR UR5, R37 ;  /* 0x00000000250572ca */ /* 0x000fda00000e0000 */
[----:B------:R-:W2:Y:S02]  /*92e70*/  LD.E.64 R12, desc[UR4][R30.64+0x8] ;  /* 0x000008041e0c7980 */ /* 0x000ea4000c101b00 */
[----:B--2---:R-:W-:-:S05]  /*92e80*/  IADD3 R8, P0, PT, R12, 0x30, RZ ;  /* 0x000000300c087810 */ /* 0x004fca0007f1e0ff */
[----:B------:R-:W-:-:S05]  /*92e90*/  IMAD.X R9, RZ, RZ, R13, P0 ;  /* 0x000000ffff097224 */ /* 0x000fca00000e060d */
[----:B------:R0:W-:Y:S03]  /*92ea0*/  ST.E.64 desc[UR4][R30.64+0x8], R8 ;  /* 0x000008081e007985 */ /* 0x0001e6000c101b04 */
.L_x_2891:
[----:B------:R-:W-:Y:S05]  /*92eb0*/  BSYNC B10 ;  /* 0x00000000000a7941 */ /* 0x000fea0003800000 */
.L_x_2890:
        /* <DEDUP_REMOVED lines=54> */
.L_x_2896:
[----:B------:R-:W-:Y:S05]  /*93220*/  BSYNC B10 ;  /* 0x00000000000a7941 */ /* 0x000fea0003800000 */
.L_x_2895:
        /* <DEDUP_REMOVED lines=40> */
.L_x_2898:
[----:B------:R-:W-:Y:S05]  /*934b0*/  BSYNC B10 ;  /* 0x00000000000a7941 */ /* 0x000fea0003800000 */
.L_x_2897:
[----:B------:R-:W-:Y:S02]  /*934c0*/  R2UR UR4, R36 ;  /* 0x00000000240472ca */ /* 0x000fe400000e0000 */
[----:B------:R-:W-:-:S13]  /*934d0*/  R2UR UR5, R37 ;  /* 0x00000000250572ca */ /* 0x000fda00000e0000 */
[----:B------:R2:W-:Y:S01]  /*934e0*/  ST.E desc[UR4][R28.64], R11 ;  /* 0x0000000b1c007985 */ /* 0x0005e2000c101904 */
[----:B------:R-:W-:Y:S05]  /*934f0*/  BRA `(.L_x_2899) ;  /* 0x0000000000147947 */ /* 0x000fea0003800000 */
.L_x_2889:
[----:B------:R-:W-:Y:S02]  /*93500*/  R2UR UR4, R36 ;  /* 0x00000000240472ca */ /* 0x000fe400000e0000 */
[----:B------:R-:W-:Y:S02]  /*93510*/  R2UR UR5, R37 ;  /* 0x00000000250572ca */ /* 0x000fe400000e0000 */
[----:B------:R-:W-:-:S05]  /*93520*/  IADD3 R8, P0, PT, R8, R34, RZ ;  /* 0x0000002208087210 */ /* 0x000fca0007f1e0ff */
[----:B------:R-:W-:-:S06]  /*93530*/  IMAD.X R9, RZ, RZ, R9, P0 ;  /* 0x000000ffff097224 */ /* 0x000fcc00000e0609 */
[----:B------:R0:W-:Y:S02]  /*93540*/  ST.E desc[UR4][R8.64+0x20], RZ ;  /* 0x000020ff08007985 */ /* 0x0001e4000c101904 */
.L_x_2899:
[----:B------:R-:W-:Y:S05]  /*93550*/  BSYNC B5 ;  /* 0x0000000000057941 */ /* 0x000fea0003800000 */
.L_x_2888:
        /* <DEDUP_REMOVED lines=28> */
.L_x_2906:
[----:B------:R-:W0:Y:S02]  /*93720*/  LDS.64 R12, [R9+0x8] ;  /* 0x00000800090c7984 */ /* 0x000e240000000a00 */
[----:B0-----:R-:W-:-:S05]  /*93730*/  IADD3 R14, P0, PT, R12, 0x30, RZ ;  /* 0x000000300c0e7810 */ /* 0x001fca0007f1e0ff */
[----:B------:R-:W-:-:S07]  /*93740*/  IMAD.X R15, RZ, RZ, R13, P0 ;  /* 0x000000ffff0f7224 */ /* 0x000fce00000e060d */
[----:B------:R-:W0:Y:S02]  /*93750*/  ATOMS.CAST.SPIN.64 P0, [R9+0x8], R12, R14 ;  /* 0x0000080c0900758d */ /* 0x000e24000180040e */
[----:B0-----:R-:W-:Y:S05]  /*93760*/  @!P0 BRA `(.L_x_2906) ;  /* 0xfffffffc00ec8947 */ /* 0x001fea000383ffff */
[----:B------:R-:W-:Y:S05]  /*93770*/  BSYNC B11 ;  /* 0x00000000000b7941 */ /* 0x000fea0003800000 */
.L_x_2905:
[----:B------:R-:W-:Y:S05]  /*93780*/  BRA `(.L_x_2903) ;  /* 0x0000000000187947 */ /* 0x000fea0003800000 */
.L_x_2904:
[----:B------:R-:W-:Y:S02]  /*93790*/  R2UR UR4, R36 ;  /* 0x00000000240472ca */ /* 0x000fe400000e0000 */
[----:B------:R-:W-:-:S13]  /*937a0*/  R2UR UR5, R37 ;  /* 0x00000000250572ca */ /* 0x000fda00000e0000 */
[----:B------:R-:W2:Y:S02]  /*937b0*/  LD.E.64 R12, desc[UR4][R30.64+0x8] ;  /* 0x000008041e0c7980 */ /* 0x000ea4000c101b00 */
[----:B--2---:R-:W-:-:S05]  /*937c0*/  IADD3 R8, P0, PT, R12, 0x30, RZ ;  /* 0x000000300c087810 */ /* 0x004fca0007f1e0ff */
[----:B------:R-:W-:-:S05]  /*937d0*/  IMAD.X R9, RZ, RZ, R13, P0 ;  /* 0x000000ffff097224 */ /* 0x000fca00000e060d */
[----:B------:R0:W-:Y:S03]  /*937e0*/  ST.E.64 desc[UR4][R30.64+0x8], R8 ;  /* 0x000008081e007985 */ /* 0x0001e6000c101b04 */
.L_x_2903:
[----:B------:R-:W-:Y:S05]  /*937f0*/  BSYNC B10 ;  /* 0x00000000000a7941 */ /* 0x000fea0003800000 */
.L_x_2902:
        /* <DEDUP_REMOVED lines=51> */
.L_x_2908:
[----:B------:R-:W-:Y:S01]  /*93b30*/  R2UR UR4, R36 ;  /* 0x00000000240472ca */ /* 0x000fe200000e0000 */
[----:B------:R-:W-:Y:S01]  /*93b40*/  IMAD.MOV.U32 R9, RZ, RZ, 0x5272 ;  /* 0x00005272ff097424 */ /* 0x000fe200078e00ff */
[----:B------:R-:W-:Y:S01]  /*93b50*/  R2UR UR5, R37 ;  /* 0x00000000250572ca */ /* 0x000fe200000e0000 */
[----:B------:R-:W-:Y:S01]  /*93b60*/  IMAD.MOV.U32 R13, RZ, RZ, -0x1 ;  /* 0xffffffffff0d7424 */ /* 0x000fe200078e00ff */
[----:B------:R-:W-:-:S11]  /*93b70*/  PLOP3.LUT P0, PT, PT, PT, PT, 0x8, 0x80 ;  /* 0x000000000080781c */ /* 0x000fd60003f0e170 */
[----:B------:R0:W-:Y:S02]  /*93b80*/  ST.E desc[UR4][R28.64], R9 ;  /* 0x000000091c007985 */ /* 0x0001e4000c101904 */
.L_x_2909:
[----:B------:R-:W-:Y:S05]  /*93b90*/  BSYNC B10 ;  /* 0x00000000000a7941 */ /* 0x000fea0003800000 */
.L_x_2907:
        /* <DEDUP_REMOVED lines=39> */
.L_x_2911:
[----:B------:R-:W-:Y:S05]  /*93e10*/  BSYNC B10 ;  /* 0x00000000000a7941 */ /* 0x000fea0003800000 */
.L_x_2910:
[----:B------:R-:W-:Y:S02]  /*93e20*/  R2UR UR4, R36 ;  /* 0x00000000240472ca */ /* 0x000fe400000e0000 */
[----:B------:R-:W-:-:S13]  /*93e30*/  R2UR UR5, R37 ;  /* 0x00000000250572ca */ /* 0x000fda00000e0000 */
[----:B------:R2:W-:Y:S01]  /*93e40*/  ST.E desc[UR4][R28.64], R11 ;  /* 0x0000000b1c007985 */ /* 0x0005e2000c101904 */
[----:B------:R-:W-:Y:S05]  /*93e50*/  BRA `(.L_x_2912) ;  /* 0x0000000000187947 */ /* 0x000fea0003800000 */
.L_x_2901:
[----:B------:R-:W-:Y:S01]  /*93e60*/  VIADD R11, R34, 0x4 ;  /* 0x00000004220b7836 */ /* 0x000fe20000000000 */
[----:B------:R-:W-:Y:S02]  /*93e70*/  R2UR UR4, R36 ;  /* 0x00000000240472ca */ /* 0x000fe400000e0000 */
[----:B------:R-:W-:Y:S02]  /*93e80*/  R2UR UR5, R37 ;  /* 0x00000000250572ca */ /* 0x000fe400000e0000 */
[----:B------:R-:W-:-:S05]  /*93e90*/  IADD3 R8, P0, PT, R8, R11, RZ ;  /* 0x0000000b08087210 */ /* 0x000fca0007f1e0ff */
[----:B------:R-:W-:-:S06]  /*93ea0*/  IMAD.X R9, RZ, RZ, R9, P0 ;  /* 0x000000ffff097224 */ /* 0x000fcc00000e0609 */
[----:B------:R0:W-:Y:S02]  /*93eb0*/  ST.E desc[UR4][R8.64+0x20], RZ ;  /* 0x000020ff08007985 */ /* 0x0001e4000c101904 */
.L_x_2912:
[----:B------:R-:W-:Y:S05]  /*93ec0*/  BSYNC B5 ;  /* 0x0000000000057941 */ /* 0x000fea0003800000 */
.L_x_2900:
[----:B------:R-:W-:Y:S02]  /*93ed0*/  VIADD R35, R35, 0x2 ;  /* 0x0000000223237836 */ /* 0x000fe40000000000 */
[----:B------:R-:W-:Y:S01]  /*93ee0*/  VIADD R34, R34, 0x8 ;  /* 0x0000000822227836 */ /* 0x000fe20000000000 */
[----:B------:R-:W-:Y:S06]  /*93ef0*/  @P2 BRA `(.L_x_2913) ;  /* 0xffffffec00442947 */ /* 0x000fec000383ffff */
[----:B------:R-:W-:Y:S05]  /*93f00*/  BSYNC B0 ;  /* 0x0000000000007941 */ /* 0x000fea0003800000 */
.L_x_2887:
[----:B------:R-:W-:Y:S05]  /*93f10*/  BSYNC B1 ;  /* 0x0000000000017941 */ /* 0x000fea0003800000 */
.L_x_2886:
        /* <DEDUP_REMOVED lines=25> */
.L_x_2920:
[----:B------:R-:W0:Y:S02]  /*940b0*/  LDS.64 R12, [R9+0x8] ;  /* 0x00000800090c7984 */ /* 0x000e240000000a00 */
[----:B0-----:R-:W-:-:S05]  /*940c0*/  IADD3 R14, P0, PT, R12, 0x30, RZ ;  /* 0x000000300c0e7810 */ /* 0x001fca0007f1e0ff */
[----:B------:R-:W-:-:S07]  /*940d0*/  IMAD.X R15, RZ, RZ, R13, P0 ;  /* 0x000000ffff0f7224 */ /* 0x000fce00000e060d */
[----:B------:R-:W0:Y:S02]  /*940e0*/  ATOMS.CAST.SPIN.64 P0, [R9+0x8], R12, R14 ;  /* 0x0000080c0900758d */ /* 0x000e24000180040e */
[----:B0-----:R-:W-:Y:S05]  /*940f0*/  @!P0 BRA `(.L_x_2920) ;  /* 0xfffffffc00ec8947 */ /* 0x001fea000383ffff */
[----:B------:R-:W-:Y:S05]  /*94100*/  BSYNC B5 ;  /* 0x0000000000057941 */ /* 0x000fea0003800000 */
.L_x_2919:
[----:B------:R-:W-:Y:S05]  /*94110*/  BRA `(.L_x_2917) ;  /* 0x0000000000187947 */ /* 0x000fea0003800000 */
.L_x_2918:
[----:B------:R-:W-:Y:S02]  /*94120*/  R2UR UR4, R36 ;  /* 0x00000000240472ca */ /* 0x000fe400000e0000 */
[----:B------:R-:W-:-:S13]  /*94130*/  R2UR UR5, R37 ;  /* 0x00000000250572ca */ /* 0x000fda00000e0000 */
[----:B------:R-:W2:Y:S02]  /*94140*/  LD.E.64 R12, desc[UR4][R30.64+0x8] ;  /* 0x000008041e0c7980 */ /* 0x000ea4000c101b00 */
[----:B--2---:R-:W-:-:S05]  /*94150*/  IADD3 R8, P0, PT, R12, 0x30, RZ ;  /* 0x000000300c087810 */ /* 0x004fca0007f1e0ff */
[----:B------:R-:W-:-:S05]  /*94160*/  IMAD.X R9, RZ, RZ, R13, P0 ;  /* 0x000000ffff097224 */ /* 0x000fca00000e060d */
[----:B------:R0:W-:Y:S03]  /*94170*/  ST.E.64 desc[UR4][R30.64+0x8], R8 ;  /* 0x000008081e007985 */ /* 0x0001e6000c101b04 */
.L_x_2917:
[----:B------:R-:W-:Y:S05]  /*94180*/  BSYNC B1 ;  /* 0x0000000000017941 */ /* 0x000fea0003800000 */
.L_x_2916:
        /* <DEDUP_REMOVED lines=51> */
.L_x_2922:
[----:B------:R-:W-:Y:S01]  /*944c0*/  R2UR UR4, R36 ;  /* 0x00000000240472ca */ /* 0x000fe200000e0000 */
[----:B------:R-:W-:Y:S01]  /*944d0*/  IMAD.MOV.U32 R9, RZ, RZ, 0x5272 ;  /* 0x00005272ff097424 */ /* 0x000fe200078e00ff */
[----:B------:R-:W-:Y:S01]  /*944e0*/  R2UR UR5, R37 ;  /* 0x00000000250572ca */ /* 0x000fe200000e0000 */
[----:B------:R-:W-:Y:S01]  /*944f0*/  IMAD.MOV.U32 R13, RZ, RZ, -0x1 ;  /* 0xffffffffff0d7424 */ /* 0x000fe200078e00ff */
[----:B------:R-:W-:-:S11]  /*94500*/  PLOP3.LUT P0, PT, PT, PT, PT, 0x8, 0x80 ;  /* 0x000000000080781c */ /* 0x000fd60003f0e170 */
[----:B------:R0:W-:Y:S02]  /*94510*/  ST.E desc[UR4][R28.64], R9 ;  /* 0x000000091c007985 */ /* 0x0001e4000c101904 */
.L_x_2923:
[----:B------:R-:W-:Y:S05]  /*94520*/  BSYNC B1 ;  /* 0x0000000000017941 */ /* 0x000fea0003800000 */
.L_x_2921:
        /* <DEDUP_REMOVED lines=39> */
.L_x_2925:
[----:B------:R-:W-:Y:S05]  /*947a0*/  BSYNC B1 ;  /* 0x0000000000017941 */ /* 0x000fea0003800000 */
.L_x_2924:
[----:B------:R-:W-:Y:S02]  /*947b0*/  R2UR UR4, R36 ;  /* 0x00000000240472ca */ /* 0x000fe400000e0000 */
[----:B------:R-:W-:-:S13]  /*947c0*/  R2UR UR5, R37 ;  /* 0x00000000250572ca */ /* 0x000fda00000e0000 */
[----:B------:R3:W-:Y:S01]  /*947d0*/  ST.E desc[UR4][R28.64], R11 ;  /* 0x0000000b1c007985 */ /* 0x0007e2000c101904 */
[----:B------:R-:W-:Y:S05]  /*947e0*/  BRA `(.L_x_2914) ;  /* 0x0000000000147947 */ /* 0x000fea0003800000 */
.L_x_2915:
[----:B------:R-:W-:Y:S02]  /*947f0*/  R2UR UR4, R36 ;  /* 0x00000000240472ca */ /* 0x000fe400000e0000 */
[----:B------:R-:W-:Y:S02]  /*94800*/  R2UR UR5, R37 ;  /* 0x00000000250572ca */ /* 0x000fe400000e0000 */
[----:B------:R-:W-:-:S05]  /*94810*/  LEA R8, P0, R32, R8, 0x2 ;  /* 0x0000000820087211 */ /* 0x000fca00078010ff */
[----:B------:R-:W-:-:S06]  /*94820*/  IMAD.X R9, RZ, RZ, R9, P0 ;  /* 0x000000ffff097224 */ /* 0x000fcc00000e0609 */
[----:B------:R0:W-:Y:S02]  /*94830*/  ST.E desc[UR4][R8.64+0x20], RZ ;  /* 0x000020ff08007985 */ /* 0x0001e4000c101904 */
.L_x_2914:
[----:B------:R-:W-:Y:S05]  /*94840*/  BSYNC B0 ;  /* 0x0000000000007941 */ /* 0x000fea0003800000 */
.L_x_2884:
[----:B------:R-:W-:-:S13]  /*94850*/  ISETP.GE.AND P0, PT, R5, 0x1, PT ;  /* 0x000000010500780c */ /* 0x000fda0003f06270 */
[----:B------:R-:W-:Y:S05]  /*94860*/  @!P0 BREAK B2 ;  /* 0x0000000000028942 */ /* 0x000fea0003800000 */
[----:B------:R-:W-:Y:S05]  /*94870*/  @!P0 BRA `(.L_x_2885) ;  /* 0x0000001000f88947 */ /* 0x000fea0003800000 */
[----:B------:R-:W-:Y:S05]  /*94880*/  BSYNC B2 ;  /* 0x0000000000027941 */ /* 0x000fea0003800000 */
.L_x_2883:
[----:B------:R-:W-:Y:S02]  /*94890*/  IMAD.MOV R16, RZ, RZ, -R5 ;  /* 0x000000ffff107224 */ /* 0x000fe400078e0a05 */
[----:B------:R-:W-:Y:S02]  /*948a0*/  IMAD.MOV.U32 R32, RZ, RZ, RZ ;  /* 0x000000ffff207224 */ /* 0x000fe400078e00ff */
[----:B------:R-:W-:-:S07]  /*948b0*/  IMAD.MOV.U32 R34, RZ, RZ, RZ ;  /* 0x000000ffff227224 */ /* 0x000fce00078e00ff */
.L_x_2950:
        /* <DEDUP_REMOVED lines=11> */
[----:B------:R-:W1:Y:S01]  /*94970*/  S2R R8, SR_CgaCtaId ;  /* 0x0000000000087919 */ /* 0x000e620000008800 */
[----:B------:R-:W-:Y:S02]  /*94980*/  MOV R35, 0x400 ;  /* 0x0000040000237802 */ /* 0x000fe40000000f00 */
[----:B------:R-:W-:Y:S02]  /*94990*/  R2UR UR4, R36 ;  /* 0x00000000240472ca */ /* 0x000fe400000e0000 */
[----:B------:R-:W-:Y:S02]  /*949a0*/  R2UR UR5, R37 ;  /* 0x00000000250572ca */ /* 0x000fe400000e0000 */
[----:B-1----:R-:W-:-:S05]  /*949b0*/  LEA R35, R8, R35, 0x18 ;  /* 0x0000002308237211 */ /* 0x002fca00078ec0ff */
[----:B0-23--:R-:W0:Y:S02]  /*949c0*/  LDS.128 R8, [R35] ;  /* 0x0000000023087984 */ /* 0x00de240000000c00 */
        /* <DEDUP_REMOVED lines=19> */
.L_x_2933:
[----:B------:R-:W0:Y:S02]  /*94b00*/  LDS.64 R12, [R9+0x8] ;  /* 0x00000800090c7984 */ /* 0x000e240000000a00 */
[----:B0-----:R-:W-:-:S05]  /*94b10*/  IADD3 R14, P0, PT, R12, 0x30, RZ ;  /* 0x000000300c0e7810 */ /* 0x001fca0007f1e0ff */
[----:B------:R-:W-:-:S07]  /*94b20*/  IMAD.X R15, RZ, RZ, R13, P0 ;  /* 0x000000ffff0f7224 */ /* 0x000fce00000e060d */
[----:B------:R-:W0:Y:S02]  /*94b30*/  ATOMS.CAST.SPIN.64 P0, [R9+0x8], R12, R14 ;  /* 0x0000080c0900758d */ /* 0x000e24000180040e */
[----:B0-----:R-:W-:Y:S05]  /*94b40*/  @!P0 BRA `(.L_x_2933) ;  /* 0xfffffffc00ec8947 */ /* 0x001fea000383ffff */
[----:B------:R-:W-:Y:S05]  /*94b50*/  BSYNC B2 ;  /* 0x0000000000027941 */ /* 0x000fea0003800000 */
.L_x_2932:
[----:B------:R-:W-:Y:S05]  /*94b60*/  BRA `(.L_x_2930) ;  /* 0x0000000000187947 */ /* 0x000fea0003800000 */
.L_x_2931:
[----:B------:R-:W-:Y:S02]  /*94b70*/  R2UR UR4, R36 ;  /* 0x00000000240472ca */ /* 0x000fe400000e0000 */
[----:B------:R-:W-:-:S13]  /*94b80*/  R2UR UR5, R37 ;  /* 0x00000000250572ca */ /* 0x000fda00000e0000 */
[----:B------:R-:W2:Y:S02]  /*94b90*/  LD.E.64 R12, desc[UR4][R30.64+0x8] ;  /* 0x000008041e0c7980 */ /* 0x000ea4000c101b00 */
[----:B--2---:R-:W-:-:S05]  /*94ba0*/  IADD3 R8, P0, PT, R12, 0x30, RZ ;  /* 0x000000300c087810 */ /* 0x004fca0007f1e0ff */
[----:B------:R-:W-:-:S05]  /*94bb0*/  IMAD.X R9, RZ, RZ, R13, P0 ;  /* 0x000000ffff097224 */ /* 0x000fca00000e060d */
[----:B------:R0:W-:Y:S03]  /*94bc0*/  ST.E.64 desc[UR4][R30.64+0x8], R8 ;  /* 0x000008081e007985 */ /* 0x0001e6000c101b04 */
.L_x_2930:
[----:B------:R-:W-:Y:S05]  /*94bd0*/  BSYNC B1 ;  /* 0x0000000000017941 */ /* 0x000fea0003800000 */
.L_x_2929:
        /* <DEDUP_REMOVED lines=54> */
.L_x_2935:
[----:B------:R-:W-:Y:S05]  /*94f40*/  BSYNC B1 ;  /* 0x0000000000017941 */ /* 0x000fea0003800000 */
.L_x_2934:
        /* <DEDUP_REMOVED lines=40> */
.L_x_2937:
[----:B------:R-:W-:Y:S05]  /*951d0*/  BSYNC B1 ;  /* 0x0000000000017941 */ /* 0x000fea0003800000 */
.L_x_2936:
[----:B------:R-:W-:Y:S02]  /*951e0*/  R2UR UR4, R36 ;  /* 0x00000000240472ca */ /* 0x000fe400000e0000 */
[----:B------:R-:W-:Y:S02]  /*951f0*/  R2UR UR5, R37 ;  /* 0x00000000250572ca */ /* 0x000fe400000e0000 */
[----:B------:R-:W-:-:S11]  /*95200*/  PRMT R13, RZ, 0x7610, R13 ;  /* 0x00007610ff0d7816 */ /* 0x000fd6000000000d */
[----:B------:R4:W-:Y:S01]  /*95210*/  ST.E desc[UR4][R28.64], R11 ;  /* 0x0000000b1c007985 */ /* 0x0009e2000c101904 */
[----:B------:R-:W-:Y:S05]  /*95220*/  BRA `(.L_x_2927) ;  /* 0x0000000000147947 */ /* 0x000fea0003800000 */
.L_x_2928:
[----:B------:R-:W-:Y:S02]  /*95230*/  R2UR UR4, R36 ;  /* 0x00000000240472ca */ /* 0x000fe400000e0000 */
[----:B------:R-:W-:Y:S02]  /*95240*/  R2UR UR5, R37 ;  /* 0x00000000250572ca */ /* 0x000fe400000e0000 */
[----:B------:R-:W-:-:S05]  /*95250*/  IADD3 R8, P0, PT, R32, R8, RZ ;  /* 0x0000000820087210 */ /* 0x000fca0007f1e0ff */
[----:B------:R-:W-:-:S06]  /*95260*/  IMAD.X R9, RZ, RZ, R9, P0 ;  /* 0x000000ffff097224 */ /* 0x000fcc00000e0609 */
[----:B------:R0:W5:Y:S02]  /*95270*/  LD.E.U8 R13, desc[UR4][R8.64+0x20] ;  /* 0x00002004080d7980 */ /* 0x000164000c101100 */
.L_x_2927:
[----:B------:R-:W-:Y:S05]  /*95280*/  BSYNC B0 ;  /* 0x0000000000007941 */ /* 0x000fea0003800000 */
.L_x_2926:
[----:B------:R-:W-:Y:S01]  /*95290*/  ISETP.NE.AND P0, PT, R33, -0x1, PT ;  /* 0xffffffff2100780c */ /* 0x000fe20003f05270 */
[----:B------:R-:W-:-:S12]  /*952a0*/  BSSY B0, `(.L_x_2938) ;  /* 0x0000098000007945 */ /* 0x000fd80003800000 */
[----:B------:R-:W-:Y:S01]  /*952b0*/  @!P0 R2UR UR4, R36 ;  /* 0x00000000240482ca */ /* 0x000fe200000e0000 */
[----:B01----:R-:W-:Y:S01]  /*952c0*/  @!P0 IMAD.MOV.U32 R9, RZ, RZ, 0x5368 ;  /* 0x00005368ff098424 */ /* 0x003fe200078e00ff */
        /* <DEDUP_REMOVED lines=27> */
.L_x_2945:
[----:B------:R-:W0:Y:S02]  /*95480*/  LDS.64 R12, [R9+0x8] ;  /* 0x00000800090c7984 */ /* 0x000e240000000a00 */
[----:B0-----:R-:W-:-:S05]  /*95490*/  IADD3 R14, P0, PT, R12, 0x30, RZ ;  /* 0x000000300c0e7810 */ /* 0x001fca0007f1e0ff */
[----:B------:R-:W-:-:S07]  /*954a0*/  IMAD.X R15, RZ, RZ, R13, P0 ;  /* 0x000000ffff0f7224 */ /* 0x000fce00000e060d */
[----:B------:R-:W0:Y:S02]  /*954b0*/  ATOMS.CAST.SPIN.64 P0, [R9+0x8], R12, R14 ;  /* 0x0000080c0900758d */ /* 0x000e24000180040e */
[----:B0-----:R-:W-:Y:S05]  /*954c0*/  @!P0 BRA `(.L_x_2945) ;  /* 0xfffffffc00ec8947 */ /* 0x001fea000383ffff */
[----:B------:R-:W-:Y:S05]  /*954d0*/  BSYNC B2 ;  /* 0x0000000000027941 */ /* 0x000fea0003800000 */
.L_x_2944:
[----:B------:R-:W-:Y:S05]  /*954e0*/  BRA `(.L_x_2942) ;  /* 0x0000000000187947 */ /* 0x000fea0003800000 */
.L_x_2943:
[----:B------:R-:W-:Y:S02]  /*954f0*/  R2UR UR4, R36 ;  /* 0x00000000240472ca */ /* 0x000fe400000e0000 */
[----:B------:R-:W-:-:S13]  /*95500*/  R2UR UR5, R37 ;  /* 0x00000000250572ca */ /* 0x000fda00000e0000 */
[----:B------:R-:W2:Y:S02]  /*95510*/  LD.E.64 R12, desc[UR4][R30.64+0x8] ;  /* 0x000008041e0c7980 */ /* 0x000ea4000c101b00 */
[----:B--2---:R-:W-:-:S05]  /*95520*/  IADD3 R8, P0, PT, R12, 0x30, RZ ;  /* 0x000000300c087810 */ /* 0x004fca0007f1e0ff */
[----:B------:R-:W-:-:S05]  /*95530*/  IMAD.X R9, RZ, RZ, R13, P0 ;  /* 0x000000ffff097224 */ /* 0x000fca00000e060d */
[----:B------:R0:W-:Y:S03]  /*95540*/  ST.E.64 desc[UR4][R30.64+0x8], R8 ;  /* 0x000008081e007985 */ /* 0x0001e6000c101b04 */
.L_x_2942:
[----:B------:R-:W-:Y:S05]  /*95550*/  BSYNC B1 ;  /* 0x0000000000017941 */ /* 0x000fea0003800000 */
.L_x_2941:
        /* <DEDUP_REMOVED lines=54> */
.L_x_2947:
[----:B------:R-:W-:Y:S05]  /*958c0*/  BSYNC B1 ;  /* 0x0000000000017941 */ /* 0x000fea0003800000 */
.L_x_2946:
        /* <DEDUP_REMOVED lines=40> */
.L_x_2949:
[----:B------:R-:W-:Y:S05]  /*95b50*/  BSYNC B1 ;  /* 0x0000000000017941 */ /* 0x000fea0003800000 */
.L_x_2948:
[----:B------:R-:W-:Y:S02]  /*95b60*/  R2UR UR4, R36 ;  /* 0x00000000240472ca */ /* 0x000fe400000e0000 */
[----:B------:R-:W-:-:S13]  /*95b70*/  R2UR UR5, R37 ;  /* 0x00000000250572ca */ /* 0x000fda00000e0000 */
[----:B------:R2:W-:Y:S01]  /*95b80*/  ST.E desc[UR4][R28.64], R11 ;  /* 0x0000000b1c007985 */ /* 0x0005e2000c101904 */
[----:B------:R-:W-:Y:S05]  /*95b90*/  BRA `(.L_x_2939) ;  /* 0x0000000000207947 */ /* 0x000fea0003800000 */
.L_x_2940:
        /* <DEDUP_REMOVED lines=8> */
.L_x_2939:
[----:B------:R-:W-:Y:S05]  /*95c20*/  BSYNC B0 ;  /* 0x0000000000007941 */ /* 0x000fea0003800000 */
.L_x_2938:
[----:B------:R-:W-:Y:S02]  /*95c30*/  VIADD R34, R34, 0x1 ;  /* 0x0000000122227836 */ /* 0x000fe40000000000 */
[----:B------:R-:W-:Y:S01]  /*95c40*/  VIADD R32, R32, 0x4 ;  /* 0x0000000420207836 */ /* 0x000fe20000000000 */
[----:B------:R-:W-:Y:S06]  /*95c50*/  @P2 BRA `(.L_x_2950) ;  /* 0xffffffec00182947 */ /* 0x000fec000383ffff */
.L_x_2885:
[----:B------:R-:W-:Y:S05]  /*95c60*/  BSYNC B3 ;  /* 0x0000000000037941 */ /* 0x000fea0003800000 */
.L_x_2882:
[----:B------:R-:W0:Y:S01]  /*95c70*/  S2UR UR5, SR_CgaCtaId ;  /* 0x00000000000579c3 */ /* 0x000e220000008800 */
[----:B------:R-:W-:Y:S01]  /*95c80*/  UMOV UR4, 0x400 ;  /* 0x0000040000047882 */ /* 0x000fe20000000000 */
[----:B------:R-:W-:Y:S02]  /*95c90*/  R2UR UR6, R36 ;  /* 0x00000000240672ca */ /* 0x000fe400000e0000 */
[C---:B------:R-:W-:Y:S01]  /*95ca0*/  R2UR UR7, R37.reuse ;  /* 0x00000000250772ca */ /* 0x040fe200000e0000 */
[----:B0-----:R-:W-:Y:S01]  /*95cb0*/  ULEA UR4, UR5, UR4, 0x18 ;  /* 0x0000000405047291 */ /* 0x001fe2000f8ec0ff */
[----:B------:R-:W-:-:S08]  /*95cc0*/  R2UR UR5, R37 ;  /* 0x00000000250572ca */ /* 0x000fd000000e0000 */
[----:B------:R-:W0:Y:S02]  /*95cd0*/  LDS.64 R6, [UR4] ;  /* 0x00000004ff067984 */ /* 0x000e240008000a00 */
[----:B0-----:R-:W-:-:S05]  /*95ce0*/  IMAD.WIDE R6, R3, 0x10, R6 ;  /* 0x0000001003067825 */ /* 0x001fca00078e0206 */
[----:B------:R-:W-:Y:S04]  /*95cf0*/  ST.E desc[UR6][R6.64+0x20], R33 ;  /* 0x0000202106007985 */ /* 0x000fe8000c101906 */
[----:B-1----:R-:W0:Y:S02]  /*95d00*/  LDS.64 R8, [UR4] ;  /* 0x00000004ff087984 */ /* 0x002e240008000a00 */
[----:B0-----:R-:W-:-:S05]  /*95d10*/  IMAD.WIDE R8, R3, 0x10, R8 ;  /* 0x0000001003087825 */ /* 0x001fca00078e0208 */
[----:B------:R-:W-:Y:S04]  /*95d20*/  ST.E desc[UR6][R8.64+0x28], R5 ;  /* 0x0000280508007985 */ /* 0x000fe8000c101906 */
[----:B--234-:R-:W0:Y:S01]  /*95d30*/  LDS.64 R10, [UR4] ;  /* 0x00000004ff0a7984 */ /* 0x01ce220008000a00 */
[----:B------:R-:W-:Y:S01]  /*95d40*/  R2UR UR4, R36 ;  /* 0x00000000240472ca */ /* 0x000fe200000e0000 */
[----:B0-----:R-:W-:-:S12]  /*95d50*/  IMAD.WIDE R10, R3, 0x10, R10 ;  /* 0x00000010030a7825 */ /* 0x001fd800078e020a */
[----:B------:R0:W-:Y:S01]  /*95d60*/  ST.E desc[UR4][R10.64+0x30], RZ ;  /* 0x000030ff0a007985 */ /* 0x0001e2000c101904 */
[----:B------:R-:W-:Y:S05]  /*95d70*/  BRA `(.L_x_2876) ;  /* 0x0000008400d47947 */ /* 0x000fea0003800000 */
.L_x_2807:
[----:B------:R-:W2:Y:S01]  /*95d80*/  LDS.64 R10, [R6] ;  /* 0x00000000060a7984 */ /* 0x000ea20000000a00 */
[----:B------:R-:W-:Y:S02]  /*95d90*/  R2UR UR4, R36 ;  /* 0x00000000240472ca */ /* 0x000fe400000e0000 */
[----:B------:R-:W-:-:S13]  /*95da0*/  R2UR UR5, R37 ;  /* 0x00000000250572ca */ /* 0x000fda00000e0000 */
[----:B--2---:R-:W2:Y:S01]  /*95db0*/  LD.E R5, desc[UR4][R10.64+0x8] ;  /* 0x000008040a057980 */ /* 0x004ea2000c101900 */
[----:B------:R-:W-:Y:S01]  /*95dc0*/  BSSY B0, `(.L_x_2951) ;  /* 0x000009a000007945 */ /* 0x000fe20003800000 */
[----:B0-----:R-:W-:Y:S01]  /*95dd0*/  IMAD.MOV.U32 R13, RZ, RZ, RZ ;  /* 0x000000ffff0d7224 */ /* 0x001fe200078e00ff */
[----:B------:R-:W-:Y:S01]  /*95de0*/  IADD3 R3, PT, PT, -R3, 0x1, RZ ;  /* 0x0000000103037810 */ /* 0x000fe20007ffe1ff */
[----:B-1----:R-:W-:Y:S01]  /*95df0*/  IMAD.MOV.U32 R7, RZ, RZ, RZ ;  /* 0x000000ffff077224 */ /* 0x002fe200078e00ff */
[----:B--2---:R-:W-:-:S13]  /*95e00*/  ISETP.NE.AND P1, PT, R5, -0x1, PT ;  /* 0xffffffff0500780c */ /* 0x004fda0003f25270 */
[----:B------:R-:W-:Y:S01]  /*95e10*/  @!P1 R2UR UR4, R36 ;  /* 0x00000000240492ca */ /* 0x000fe200000e0000 */
[----:B---3--:R-:W-:Y:S01]  /*95e20*/  @!P1 IMAD.MOV.U32 R15, RZ, RZ, 0x5368 ;  /* 0x00005368ff0f9424 */ /* 0x008fe200078e00ff */
[----:B------:R-:W-:Y:S01]  /*95e30*/  @!P1 R2UR UR5, R37 ;  /* 0x00000000250592ca */ /* 0x000fe200000e0000 */
[----:B------:R-:W-:Y:S01]  /*95e40*/  @!P1 IMAD.MOV.U32 R13, RZ, RZ, 0x5368 ;  /* 0x00005368ff0d9424 */ /* 0x000fe200078e00ff */
[----:B------:R-:W-:Y:S01]  /*95e50*/  @!P1 PLOP3.LUT P0, PT, PT, PT, PT, 0x8, 0x80 ;  /* 0x000000000080981c */ /* 0x000fe20003f0e170 */
[----:B------:R-:W-:-:S10]  /*95e60*/  @!P1 IMAD.MOV.U32 R12, RZ, RZ, RZ ;  /* 0x000000ffff0c9224 */ /* 0x000fd400078e00ff */
[----:B------:R0:W-:Y:S01]  /*95e70*/  @!P1 ST.E desc[UR4][R28.64], R15 ;  /* 0x0000000f1c009985 */ /* 0x0001e2000c101904 */
[----:B------:R-:W-:Y:S05]  /*95e80*/  @!P1 BRA `(.L_x_2952) ;  /* 0x0000000800349947 */ /* 0x000fea0003800000 */
[----:B------:R-:W-:Y:S01]  /*95e90*/  R2UR UR4, R36 ;  /* 0x00000000240472ca */ /* 0x000fe200000e0000 */
[----:B------:R-:W-:Y:S01]  /*95ea0*/  IMAD.WIDE R10, R5, 0x10, R10 ;  /* 0x00000010050a7825 */ /* 0x000fe200078e020a */
[----:B------:R-:W-:-:S13]  /*95eb0*/  R2UR UR5, R37 ;  /* 0x00000000250572ca */ /* 0x000fda00000e0000 */
[----:B0-----:R-:W2:Y:S02]  /*95ec0*/  LD.E R15, desc[UR4][R10.64+0xc] ;  /* 0x00000c040a0f7980 */ /* 0x001ea4000c101900 */
[----:B--2---:R-:W-:-:S13]  /*95ed0*/  ISETP.GT.AND P0, PT, R15, RZ, PT ;  /* 0x000000ff0f00720c */ /* 0x004fda0003f04270 */
[----:B------:R-:W-:Y:S05]  /*95ee0*/  @P0 BRA `(.L_x_2953) ;  /* 0x00000008000c0947 */ /* 0x000fea0003800000 */
[----:B------:R-:W-:Y:S01]  /*95ef0*/  R2UR UR4, R36 ;  /* 0x00000000240472ca */ /* 0x000fe200000e0000 */
[----:B------:R0:W1:Y:S01]  /*95f00*/  LDS.64 R12, [R6+0x8] ;  /* 0x00000800060c7984 */ /* 0x0000620000000a00 */
[----:B------:R-:W-:-:S13]  /*95f10*/  R2UR UR5, R37 ;  /* 0x00000000250572ca */ /* 0x000fda00000e0000 */
        /* <DEDUP_REMOVED lines=10> */
.L_x_2958:
[----:B------:R-:W0:Y:S02]  /*95fc0*/  LDS.64 R8, [R33+0x8] ;  /* 0x0000080021087984 */ /* 0x000e240000000a00 */
[----:B0-----:R-:W-:-:S05]  /*95fd0*/  IADD3 R10, P0, PT, R8, 0x30, RZ ;  /* 0x00000030080a7810 */ /* 0x001fca0007f1e0ff */
[----:B------:R-:W-:-:S07]  /*95fe0*/  IMAD.X R11, RZ, RZ, R9, P0 ;  /* 0x000000ffff0b7224 */ /* 0x000fce00000e0609 */
[----:B------:R-:W0:Y:S02]  /*95ff0*/  ATOMS.CAST.SPIN.64 P0, [R33+0x8], R8, R10 ;  /* 0x000008082100758d */ /* 0x000e24000180040a */
[----:B0-----:R-:W-:Y:S05]  /*96000*/  @!P0 BRA `(.L_x_2958) ;  /* 0xfffffffc00ec8947 */ /* 0x001fea000383ffff */
[----:B------:R-:W-:Y:S05]  /*96010*/  BSYNC B2 ;  /* 0x0000000000027941 */ /* 0x000fea0003800000 */
.L_x_2957:
[----:B------:R-:W-:Y:S02]  /*96020*/  IMAD.MOV.U32 R10, RZ, RZ, R8 ;  /* 0x000000ffff0a7224 */ /* 0x000fe400078e0008 */
[----:B------:R-:W-:Y:S01]  /*96030*/  IMAD.MOV.U32 R11, RZ, RZ, R9 ;  /* 0x000000ffff0b7224 */ /* 0x000fe200078e0009 */
[----:B------:R-:W-:Y:S06]  /*96040*/  BRA `(.L_x_2955) ;  /* 0x0000000000187947 */ /* 0x000fec0003800000 */
.L_x_2956:
[----:B------:R-:W-:Y:S02]  /*96050*/  R2UR UR4, R36 ;  /* 0x00000000240472ca */ /* 0x000fe400000e0000 */
[----:B------:R-:W-:-:S13]  /*96060*/  R2UR UR5, R37 ;  /* 0x00000000250572ca */ /* 0x000fda00000e0000 */
[----:B------:R-:W2:Y:S02]  /*96070*/  LD.E.64 R10, desc[UR4][R30.64+0x8] ;  /* 0x000008041e0a7980 */ /* 0x000ea4000c101b00 */
[----:B--2---:R-:W-:-:S05]  /*96080*/  IADD3 R8, P0, PT, R10, 0x30, RZ ;  /* 0x000000300a087810 */ /* 0x004fca0007f1e0ff */
[----:B------:R-:W-:-:S05]  /*96090*/  IMAD.X R9, RZ, RZ, R11, P0 ;  /* 0x000000ffff097224 */ /* 0x000fca00000e060b */
[----:B------:R0:W-:Y:S03]  /*960a0*/  ST.E.64 desc[UR4][R30.64+0x8], R8 ;  /* 0x000008081e007985 */ /* 0x0001e6000c101b04 */
.L_x_2955:
[----:B------:R-:W-:Y:S05]  /*960b0*/  BSYNC B1 ;  /* 0x0000000000017941 */ /* 0x000fea0003800000 */
.L_x_2954:
        /* <DEDUP_REMOVED lines=54> */
.L_x_2960:
[----:B------:R-:W-:Y:S05]  /*96420*/  BSYNC B1 ;  /* 0x0000000000017941 */ /* 0x000fea0003800000 */
.L_x_2959:
        /* <DEDUP_REMOVED lines=40> */
.L_x_2962:
[----:B------:R-:W-:Y:S05]  /*966b0*/  BSYNC B1 ;  /* 0x0000000000017941 */ /* 0x000fea0003800000 */
.L_x_2961:
[----:B------:R-:W-:Y:S01]  /*966c0*/  R2UR UR4, R36 ;  /* 0x00000000240472ca */ /* 0x000fe200000e0000 */
[----:B------:R-:W-:Y:S01]  /*966d0*/  IMAD.MOV.U32 R12, RZ, RZ, RZ ;  /* 0x000000ffff0c7224 */ /* 0x000fe200078e00ff */
[----:B------:R-:W-:Y:S02]  /*966e0*/  R2UR UR5, R37 ;  /* 0x00000000250572ca */ /* 0x000fe400000e0000 */
[----:B------:R-:W-:-:S11]  /*966f0*/  ISETP.EQ.AND P0, PT, R13, RZ, PT ;  /* 0x000000ff0d00720c */ /* 0x000fd60003f02270 */
[----:B------:R2:W-:Y:S01]  /*96700*/  ST.E desc[UR4][R28.64], R13 ;  /* 0x0000000d1c007985 */ /* 0x0005e2000c101904 */
[----:B------:R-:W-:Y:S05]  /*96710*/  BRA `(.L_x_2952) ;  /* 0x0000000000107947 */ /* 0x000fea0003800000 */
.L_x_2953:
[----:B------:R-:W-:Y:S02]  /*96720*/  R2UR UR4, R36 ;  /* 0x00000000240472ca */ /* 0x000fe400000e0000 */
[----:B------:R-:W-:-:S13]  /*96730*/  R2UR UR5, R37 ;  /* 0x00000000250572ca */ /* 0x000fda00000e0000 */
[----:B------:R1:W5:Y:S01]  /*96740*/  LD.E R12, desc[UR4][R10.64+0x20] ;  /* 0x000020040a0c7980 */ /* 0x000362000c101900 */
[----:B------:R-:W-:-:S13]  /*96750*/  PLOP3.LUT P0, PT, PT, PT, PT, 0x80, 0x8 ;  /* 0x000000000008781c */ /* 0x000fda0003f0f070 */
.L_x_2952:
[----:B------:R-:W-:Y:S05]  /*96760*/  BSYNC B0 ;  /* 0x0000000000007941 */ /* 0x000fea0003800000 */
.L_x_2951:
[----:B------:R-:W-:Y:S01]  /*96770*/  BSSY B0, `(.L_x_2963) ;  /* 0x00000b0000007945 */ /* 0x000fe20003800000 */
[----:B------:R-:W-:-:S03]  /*96780*/  IMAD.MOV.U32 R5, RZ, RZ, 0x1 ;  /* 0x00000001ff057424 */ /* 0x000fc600078e00ff */
[----:B------:R-:W-:Y:S05]  /*96790*/  @!P0 BRA `(.L_x_2964) ;  /* 0x0000000800b48947 */ /* 0x000fea0003800000 */
[----:B-----5:R-:W-:-:S13]  /*967a0*/  ISETP.GT.AND P0, PT, R3, R12, PT ;  /* 0x0000000c0300720c */ /* 0x020fda0003f04270 */
[----:B------:R-:W-:Y:S05]  /*967b0*/  @!P0 BRA `(.L_x_2965) ;  /* 0x0000000800a88947 */ /* 0x000fea0003800000 */
.L_x_2978:
[----:B01----:R-:W0:Y:S01]  /*967c0*/  LDS.64 R8, [R6] ;  /* 0x0000000006087984 */ /* 0x003e220000000a00 */
[----:B------:R-:W-:Y:S05]  /*967d0*/  YIELD ;  /* 0x0000000000007946 */ /* 0x000fea0003800000 */
[----:B------:R-:W-:Y:S02]  /*967e0*/  R2UR UR4, R36 ;  /* 0x00000000240472ca */ /* 0x000fe400000e0000 */
[----:B------:R-:W-:-:S13]  /*967f0*/  R2UR UR5, R37 ;  /* 0x00000000250572ca */ /* 0x000fda00000e0000 */
[----:B0-----:R-:W3:Y:S01]  /*96800*/  LD.E R5, desc[UR4][R8.64+0x8] ;  /* 0x0000080408057980 */ /* 0x001ee2000c101900 */
[----:B------:R-:W-:Y:S01]  /*96810*/  BSSY B1, `(.L_x_2966) ;  /* 0x00000a0000017945 */ /* 0x000fe20003800000 */
[----:B------:R-:W-:Y:S01]  /*96820*/  VIADD R7, R7, 0x1 ;  /* 0x0000000107077836 */ /* 0x000fe20000000000 */
[----:B---3--:R-:W-:-:S13]  /*96830*/  ISETP.NE.AND P1, PT, R5, -0x1, PT ;  /* 0xffffffff0500780c */ /* 0x008fda0003f25270 */
[----:B------:R-:W-:Y:S01]  /*96840*/  @!P1 R2UR UR4, R36 ;  /* 0x00000000240492ca */ /* 0x000fe200000e0000 */
[----:B------:R-:W-:Y:S01]  /*96850*/  @!P1 IMAD.MOV.U32 R11, RZ, RZ, 0x5368 ;  /* 0x00005368ff0b9424 */ /* 0x000fe200078e00ff */
[----:B------:R-:W-:Y:S01]  /*96860*/  @!P1 R2UR UR5, R37 ;  /* 0x00000000250592ca */ /* 0x000fe200000e0000 */
[----:B--2---:R-:W-:Y:S01]  /*96870*/  @!P1 IMAD.MOV.U32 R13, RZ, RZ, 0x5368 ;  /* 0x00005368ff0d9424 */ /* 0x004fe200078e00ff */
[----:B------:R-:W-:Y:S01]  /*96880*/  @!P1 PLOP3.LUT P0, PT, PT, PT, PT, 0x8, 0x80 ;  /* 0x000000000080981c */ /* 0x000fe20003f0e170 */
[----:B------:R-:W-:-:S10]  /*96890*/  @!P1 IMAD.MOV.U32 R10, RZ, RZ, RZ ;  /* 0x000000ffff0a9224 */ /* 0x000fd400078e00ff */
[----:B------:R0:W-:Y:S01]  /*968a0*/  @!P1 ST.E desc[UR4][R28.64], R11 ;  /* 0x0000000b1c009985 */ /* 0x0001e2000c101904 */
[----:B------:R-:W-:Y:S05]  /*968b0*/  @!P1 BRA `(.L_x_2967) ;  /* 0x0000000800549947 */ /* 0x000fea0003800000 */
[----:B------:R-:W-:Y:S01]  /*968c0*/  R2UR UR4, R36 ;  /* 0x00000000240472ca */ /* 0x000fe200000e0000 */
[----:B------:R-:W-:Y:S01]  /*968d0*/  IMAD.WIDE R8, R5, 0x10, R8 ;  /* 0x0000001005087825 */ /* 0x000fe200078e0208 */
[----:B------:R-:W-:-:S13]  /*968e0*/  R2UR UR5, R37 ;  /* 0x00000000250572ca */ /* 0x000fda00000e0000 */
[----:B------:R-:W2:Y:S02]  /*968f0*/  LD.E R14, desc[UR4][R8.64+0xc] ;  /* 0x00000c04080e7980 */ /* 0x000ea4000c101900 */
        /* <DEDUP_REMOVED lines=10> */
[----:B------:R1:W2:Y:S04]  /*969a0*/  LDS.64 R12, [R6+0x8] ;  /* 0x00000800060c7984 */ /* 0x0002a80000000a00 */
[----:B------:R3:W4:Y:S01]  /*969b0*/  ATOM.E.ADD.64.STRONG.GPU P0, R8, desc[UR6][R30.64+0x8], R8 ;  /* 0x800008081e08798a */ /* 0x000722000810f506 */
[----:B------:R-:W-:Y:S01]  /*969c0*/  BSSY B2, `(.L_x_2969) ;  /* 0x0000018000027945 */ /* 0x000fe20003800000 */
[----:B----4-:R-:W-:Y:S02]  /*969d0*/  IMAD.MOV.U32 R10, RZ, RZ, R8 ;  /* 0x000000ffff0a7224 */ /* 0x010fe400078e0008 */
[----:B0-----:R-:W-:Y:S01]  /*969e0*/  IMAD.MOV.U32 R11, RZ, RZ, R9 ;  /* 0x000000ffff0b7224 */ /* 0x001fe200078e0009 */
[----:B-123--:R-:W-:Y:S06]  /*969f0*/  @P0 BRA `(.L_x_2970) ;  /* 0x0000000000500947 */ /* 0x00efec0003800000 */
[----:B------:R-:W0:Y:S02]  /*96a00*/  QSPC.E.S P0, RZ, [R30+0x8] ;  /* 0x000008001eff73aa */ /* 0x000e240000000500 */
[----:B0-----:R-:W-:Y:S05]  /*96a10*/  @!P0 BRA `(.L_x_2971) ;  /* 0x0000000000308947 */ /* 0x001fea0003800000 */
[----:B------:R-:W-:Y:S01]  /*96a20*/  IMAD.MOV.U32 R8, RZ, RZ, R30 ;  /* 0x000000ffff087224 */ /* 0x000fe200078e001e */
[----:B------:R-:W-:Y:S04]  /*96a30*/  BSSY B3, `(.L_x_2972) ;  /* 0x0000007000037945 */ /* 0x000fe80003800000 */
[----:B------:R-:W-:-:S07]  /*96a40*/  MOV R15, R8 ;  /* 0x00000008000f7202 */ /* 0x000fce0000000f00 */
.L_x_2973:
[----:B------:R-:W0:Y:S02]  /*96a50*/  LDS.64 R8, [R15+0x8] ;  /* 0x000008000f087984 */ /* 0x000e240000000a00 */
[----:B0-----:R-:W-:-:S05]  /*96a60*/  IADD3 R10, P0, PT, R8, 0x30, RZ ;  /* 0x00000030080a7810 */ /* 0x001fca0007f1e0ff */
[----:B------:R-:W-:-:S07]  /*96a70*/  IMAD.X R11, RZ, RZ, R9, P0 ;  /* 0x000000ffff0b7224 */ /* 0x000fce00000e0609 */
[----:B------:R-:W0:Y:S02]  /*96a80*/  ATOMS.CAST.SPIN.64 P0, [R15+0x8], R8, R10 ;  /* 0x000008080f00758d */ /* 0x000e24000180040a */
[----:B0-----:R-:W-:Y:S05]  /*96a90*/  @!P0 BRA `(.L_x_2973) ;  /* 0xfffffffc00ec8947 */ /* 0x001fea000383ffff */
[----:B------:R-:W-:Y:S05]  /*96aa0*/  BSYNC B3 ;  /* 0x0000000000037941 */ /* 0x000fea0003800000 */
.L_x_2972:
[----:B------:R-:W-:Y:S02]  /*96ab0*/  IMAD.MOV.U32 R10, RZ, RZ, R8 ;  /* 0x000000ffff0a7224 */ /* 0x000fe400078e0008 */
[----:B------:R-:W-:Y:S01]  /*96ac0*/  IMAD.MOV.U32 R11, RZ, RZ, R9 ;  /* 0x000000ffff0b7224 */ /* 0x000fe200078e0009 */
[----:B------:R-:W-:Y:S06]  /*96ad0*/  BRA `(.L_x_2970) ;  /* 0x0000000000187947 */ /* 0x000fec0003800000 */
.L_x_2971:
[----:B------:R-:W-:Y:S02]  /*96ae0*/  R2UR UR4, R36 ;  /* 0x00000000240472ca */ /* 0x000fe400000e0000 */
[----:B------:R-:W-:-:S13]  /*96af0*/  R2UR UR5, R37 ;  /* 0x00000000250572ca */ /* 0x000fda00000e0000 */
[----:B------:R-:W2:Y:S02]  /*96b00*/  LD.E.64 R10, desc[UR4][R30.64+0x8] ;  /* 0x000008041e0a7980 */ /* 0x000ea4000c101b00 */
[----:B--2---:R-:W-:-:S05]  /*96b10*/  IADD3 R8, P0, PT, R10, 0x30, RZ ;  /* 0x000000300a087810 */ /* 0x004fca0007f1e0ff */
[----:B------:R-:W-:-:S05]  /*96b20*/  IMAD.X R9, RZ, RZ, R11, P0 ;  /* 0x000000ffff097224 */ /* 0x000fca00000e060b */
[----:B------:R0:W-:Y:S03]  /*96b30*/  ST.E.64 desc[UR4][R30.64+0x8], R8 ;  /* 0x000008081e007985 */ /* 0x0001e6000c101b04 */
.L_x_2970:
[----:B------:R-:W-:Y:S05]  /*96b40*/  BSYNC B2 ;  /* 0x0000000000027941 */ /* 0x000fea0003800000 */
.L_x_2969:
        /* <DEDUP_REMOVED lines=54> */
.L_x_2975:
[----:B------:R-:W-:Y:S05]  /*96eb0*/  BSYNC B2 ;  /* 0x0000000000027941 */ /* 0x000fea0003800000 */
.L_x_2974:
        /* <DEDUP_REMOVED lines=40> */
.L_x_2977:
[----:B------:R-:W-:Y:S05]  /*97140*/  BSYNC B2 ;  /* 0x0000000000027941 */ /* 0x000fea0003800000 */
.L_x_2976:
[----:B------:R-:W-:Y:S01]  /*97150*/  R2UR UR4, R36 ;  /* 0x00000000240472ca */ /* 0x000fe200000e0000 */
[----:B------:R-:W-:Y:S01]  /*97160*/  IMAD.MOV.U32 R10, RZ, RZ, RZ ;  /* 0x000000ffff0a7224 */ /* 0x000fe200078e00ff */
[----:B------:R-:W-:Y:S02]  /*97170*/  R2UR UR5, R37 ;  /* 0x00000000250572ca */ /* 0x000fe400000e0000 */
[----:B------:R-:W-:-:S11]  /*97180*/  ISETP.EQ.AND P0, PT, R13, RZ, PT ;  /* 0x000000ff0d00720c */ /* 0x000fd60003f02270 */
[----:B------:R2:W-:Y:S01]  /*97190*/  ST.E desc[UR4][R28.64], R13 ;  /* 0x0000000d1c007985 */ /* 0x0005e2000c101904 */
[----:B------:R-:W-:Y:S05]  /*971a0*/  BRA `(.L_x_2967) ;  /* 0x0000000000187947 */ /* 0x000fea0003800000 */
.L_x_2968:
[----:B------:R-:W-:Y:S02]  /*971b0*/  R2UR UR4, R36 ;  /* 0x00000000240472ca */ /* 0x000fe400000e0000 */
[----:B------:R-:W-:Y:S02]  /*971c0*/  R2UR UR5, R37 ;  /* 0x00000000250572ca */ /* 0x000fe400000e0000 */
[----:B------:R-:W-:-:S05]  /*971d0*/  LEA R8, P0, R7, R8, 0x2 ;  /* 0x0000000807087211 */ /* 0x000fca00078010ff */
[----:B------:R-:W-:-:S06]  /*971e0*/  IMAD.X R9, RZ, RZ, R9, P0 ;  /* 0x000000ffff097224 */ /* 0x000fcc00000e0609 */
[----:B------:R1:W5:Y:S01]  /*971f0*/  LD.E R10, desc[UR4][R8.64+0x20] ;  /* 0x00002004080a7980 */ /* 0x000362000c101900 */
[----:B------:R-:W-:-:S13]  /*97200*/  PLOP3.LUT P0, PT, PT, PT, PT, 0x80, 0x8 ;  /* 0x000000000008781c */ /* 0x000fda0003f0f070 */
.L_x_2967:
[----:B------:R-:W-:Y:S05]  /*97210*/  BSYNC B1 ;  /* 0x0000000000017941 */ /* 0x000fea0003800000 */
.L_x_2966:
[----:B------:R-:W-:Y:S01]  /*97220*/  IMAD.MOV.U32 R5, RZ, RZ, 0x1 ;  /* 0x00000001ff057424 */ /* 0x000fe200078e00ff */
[----:B------:R-:W-:Y:S06]  /*97230*/  @!P0 BRA `(.L_x_2964) ;  /* 0x00000000000c8947 */ /* 0x000fec0003800000 */
[----:B-----5:R-:W-:-:S13]  /*97240*/  ISETP.GT.AND P0, PT, R3, R10, PT ;  /* 0x0000000a0300720c */ /* 0x020fda0003f04270 */
[----:B------:R-:W-:Y:S05]  /*97250*/  @P0 BRA `(.L_x_2978) ;  /* 0xfffffff400580947 */ /* 0x000fea000383ffff */
.L_x_2965:
[----:B------:R-:W-:-:S07]  /*97260*/  VIADD R5, R7, 0x2 ;  /* 0x0000000207057836 */ /* 0x000fce0000000000 */
.L_x_2964:
[----:B------:R-:W-:Y:S05]  /*97270*/  BSYNC B0 ;  /* 0x0000000000007941 */ /* 0x000fea0003800000 */
.L_x_2963:
[----:B------:R-:W-:Y:S01]  /*97280*/  ISETP.NE.AND P0, PT, R13, RZ, PT ;  /* 0x000000ff0d00720c */ /* 0x000fe20003f05270 */
[----:B------:R-:W-:-:S12]  /*97290*/  IMAD.MOV.U32 R3, RZ, RZ, RZ ;  /* 0x000000ffff037224 */ /* 0x000fd800078e00ff */
[----:B------:R-:W-:Y:S05]  /*972a0*/  @P0 BRA `(.L_x_2876) ;  /* 0x0000007000880947 */ /* 0x000fea0003800000 */
[----:B0-----:R-:W-:Y:S01]  /*972b0*/  LEA R15, R5, 0x20, 0x2 ;  /* 0x00000020050f7811 */ /* 0x001fe200078e10ff */
[----:B------:R-:W0:Y:S01]  /*972c0*/  S2UR UR5, SR_CgaCtaId ;  /* 0x00000000000579c3 */ /* 0x000e220000008800 */
[----:B------:R-:W-:Y:S01]  /*972d0*/  UMOV UR4, 0x400 ;  /* 0x0000040000047882 */ /* 0x000fe20000000000 */
[----:B------:R-:W-:Y:S02]  /*972e0*/  R2UR UR6, R36 ;  /* 0x00000000240672ca */ /* 0x000fe400000e0000 */
[----:B------:R-:W-:Y:S02]  /*972f0*/  SHF.R.S32.HI R6, RZ, 0x1f, R15 ;  /* 0x0000001fff067819 */ /* 0x000fe4000001140f */
[----:B------:R-:W-:Y:S02]  /*97300*/  R2UR UR7, R37 ;  /* 0x00000000250772ca */ /* 0x000fe400000e0000 */
[----:B------:R-:W-:-:S04]  /*97310*/  LEA.HI R6, R6, R15, RZ, 0x3 ;  /* 0x0000000f06067211 */ /* 0x000fc800078f18ff */
[----:B------:R-:W-:-:S05]  /*97320*/  LOP3.LUT R6, R6, 0xfffffff8, RZ, 0xc0, !PT ;  /* 0xfffffff806067812 */ /* 0x000fca00078ec0ff */
[----:B------:R-:W-:-:S05]  /*97330*/  IMAD.IADD R6, R15, 0x1, -R6 ;  /* 0x000000010f067824 */ /* 0x000fca00078e0a06 */
[----:B------:R-:W-:Y:S01]  /*97340*/  ISETP.NE.AND P0, PT, R6, RZ, PT ;  /* 0x000000ff0600720c */ /* 0x000fe20003f05270 */
[----:B------:R-:W-:Y:S01]  /*97350*/  IMAD R6, R5, 0x4, -R6 ;  /* 0x0000000405067824 */ /* 0x000fe200078e0a06 */
[----:B0-----:R-:W-:-:S06]  /*97360*/  ULEA UR4, UR5, UR4, 0x18 ;  /* 0x0000000405047291 */ /* 0x001fcc000f8ec0ff */
[----:B------:R-:W-:-:S05]  /*97370*/  IMAD.U32 R16, RZ, RZ, UR4 ;  /* 0x00000004ff107e24 */ /* 0x000fca000f8e00ff */
[----:B------:R-:W-:-:S04]  /*97380*/  @P0 VIADD R15, R6, 0x28 ;  /* 0x00000028060f0836 */ /* 0x000fc80000000000 */
[----:B-----5:R-:W-:Y:S01]  /*97390*/  IMAD.MOV.U32 R12, RZ, RZ, R15 ;  /* 0x000000ffff0c7224 */ /* 0x020fe200078e000f */
[----:B------:R-:W-:-:S13]  /*973a0*/  LOP3.LUT P0, RZ, R15, 0xc, RZ, 0xc0, !PT ;  /* 0x0000000c0fff7812 */ /* 0x000fda000780c0ff */
[----:B------:R-:W-:-:S04]  /*973b0*/  @P0 SHF.R.S32.HI R6, RZ, 0x1f, R15 ;  /* 0x0000001fff060819 */ /* 0x000fc8000001140f */
[----:B------:R-:W-:-:S04]  /*973c0*/  @P0 LEA.HI R6, R6, R15, RZ, 0x4 ;  /* 0x0000000f06060211 */ /* 0x000fc800078f20ff */
[----:B------:R-:W-:-:S05]  /*973d0*/  @P0 LOP3.LUT R6, R6, 0xfffffff0, RZ, 0xc0, !PT ;  /* 0xfffffff006060812 */ /* 0x000fca00078ec0ff */
[----:B------:R-:W-:Y:S02]  /*973e0*/  @P0 VIADD R12, R6, 0x10 ;  /* 0x00000010060c0836 */ /* 0x000fe40000000000 */
[----:B------:R0:W3:Y:S03]  /*973f0*/  LDS.64 R6, [R16+0x8] ;  /* 0x0000080010067984 */ /* 0x0000e60000000a00 */
[----:B--2---:R-:W-:-:S05]  /*97400*/  SHF.R.S32.HI R13, RZ, 0x1f, R12 ;  /* 0x0000001fff0d7819 */ /* 0x004fca000001140c */
[----:B-1----:R1:W2:Y:S01]  /*97410*/  ATOM.E.ADD.64.STRONG.GPU P0, R8, desc[UR6][R30.64+0x8], R12 ;  /* 0x8000080c1e08798a */ /* 0x0022a2000810f506 */
        /* <DEDUP_REMOVED lines=9> */
.L_x_2983:
[----:B------:R-:W0:Y:S02]  /*974b0*/  LDS.64 R8, [R33+0x8] ;  /* 0x0000080021087984 */ /* 0x000e240000000a00 */
[----:B0-----:R-:W-:-:S05]  /*974c0*/  IADD3 R10, P0, PT, R12, R8, RZ ;  /* 0x000000080c0a7210 */ /* 0x001fca0007f1e0ff */
[----:B------:R-:W-:-:S07]  /*974d0*/  IMAD.X R11, R13, 0x1, R9, P0 ;  /* 0x000000010d0b7824 */ /* 0x000fce00000e0609 */
[----:B------:R-:W0:Y:S02]  /*974e0*/  ATOMS.CAST.SPIN.64 P0, [R33+0x8], R8, R10 ;  /* 0x000008082100758d */ /* 0x000e24000180040a */
[----:B0-----:R-:W-:Y:S05]  /*974f0*/  @!P0 BRA `(.L_x_2983) ;  /* 0xfffffffc00ec8947 */ /* 0x001fea000383ffff */
[----:B------:R-:W-:Y:S05]  /*97500*/  BSYNC B1 ;  /* 0x0000000000017941 */ /* 0x000fea0003800000 */
.L_x_2982:
[----:B------:R-:W-:Y:S02]  /*97510*/  IMAD.MOV.U32 R10, RZ, RZ, R8 ;  /* 0x000000ffff0a7224 */ /* 0x000fe400078e0008 */
[----:B------:R-:W-:Y:S01]  /*97520*/  IMAD.MOV.U32 R11, RZ, RZ, R9 ;  /* 0x000000ffff0b7224 */ /* 0x000fe200078e0009 */
[----:B------:R-:W-:Y:S06]  /*97530*/  BRA `(.L_x_2980) ;  /* 0x0000000000187947 */ /* 0x000fec0003800000 */
.L_x_2981:
[----:B------:R-:W-:Y:S02]  /*97540*/  R2UR UR4, R36 ;  /* 0x00000000240472ca */ /* 0x000fe400000e0000 */
[----:B------:R-:W-:-:S13]  /*97550*/  R2UR UR5, R37 ;  /* 0x00000000250572ca */ /* 0x000fda00000e0000 */
[----:B------:R-:W2:Y:S02]  /*97560*/  LD.E.64 R10, desc[UR4][R30.64+0x8] ;  /* 0x000008041e0a7980 */ /* 0x000ea4000c101b00 */
[----:B--2---:R-:W-:-:S05]  /*97570*/  IADD3 R8, P0, PT, R12, R10, RZ ;  /* 0x0000000a0c087210 */ /* 0x004fca0007f1e0ff */
[----:B------:R-:W-:-:S05]  /*97580*/  IMAD.X R9, R13, 0x1, R11, P0 ;  /* 0x000000010d097824 */ /* 0x000fca00000e060b */
[----:B------:R0:W-:Y:S03]  /*97590*/  ST.E.64 desc[UR4][R30.64+0x8], R8 ;  /* 0x000008081e007985 */ /* 0x0001e6000c101b04 */
.L_x_2980:
[----:B------:R-:W-:Y:S05]  /*975a0*/  BSYNC B0 ;  /* 0x0000000000007941 */ /* 0x000fea0003800000 */
.L_x_2979:
        /* <DEDUP_REMOVED lines=20> */
[----:B------:R-:W-:Y:S01]  /*976f0*/  BSSY B0, `(.L_x_2986) ;  /* 0x0000146000007945 */ /* 0x000fe20003800000 */
[C---:B------:R-:W-:Y:S01]  /*97700*/  R2UR UR9, R37.reuse ;  /* 0x00000000250972ca */ /* 0x040fe200000e0000 */
[----:B------:R-:W-:Y:S01]  /*97710*/  IMAD.MOV.U32 R6, RZ, RZ, RZ ;  /* 0x000000ffff067224 */ /* 0x000fe200078e00ff */
        /* <DEDUP_REMOVED lines=8> */
[C---:B------:R-:W-:Y:S02]  /*977a0*/  ISETP.GE.AND P0, PT, R5.reuse, 0x2, PT ;  /* 0x000000020500780c */ /* 0x040fe40003f06270 */
[----:B------:R-:W-:Y:S01]  /*977b0*/  VIMNMX R32, PT, PT, R5, 0x1, !PT ;  /* 0x0000000105207848 */ /* 0x000fe20007fe0100 */
        /* <DEDUP_REMOVED lines=8> */
[----:B------:R-:W-:Y:S01]  /*97840*/  LOP3.LUT R6, R32, 0x7ffffffe, RZ, 0xc0, !PT ;  /* 0x7ffffffe20067812 */ /* 0x000fe200078ec0ff */
[----:B------:R-:W-:Y:S02]  /*97850*/  IMAD.MOV.U32 R33, RZ, RZ, RZ ;  /* 0x000000ffff217224 */ /* 0x000fe400078e00ff */
[----:B------:R-:W-:Y:S02]  /*97860*/  IMAD.MOV.U32 R34, RZ, RZ, RZ ;  /* 0x000000ffff227224 */ /* 0x000fe400078e00ff */
[----:B------:R-:W-:-:S07]  /*97870*/  IMAD.MOV R35, RZ, RZ, -R6 ;  /* 0x000000ffff237224 */ /* 0x000fce00078e0a06 */
.L_x_3013:
        /* <DEDUP_REMOVED lines=29> */
.L_x_2994:
[----:B------:R-:W0:Y:S02]  /*97a50*/  LDS.64 R12, [R9+0x8] ;  /* 0x00000800090c7984 */ /* 0x000e240000000a00 */
[----:B0-----:R-:W-:-:S05]  /*97a60*/  IADD3 R14, P0, PT, R12, 0x30, RZ ;  /* 0x000000300c0e7810 */ /* 0x001fca0007f1e0ff */
[----:B------:R-:W-:-:S07]  /*97a70*/  IMAD.X R15, RZ, RZ, R13, P0 ;  /* 0x000000ffff0f7224 */ /* 0x000fce00000e060d */
[----:B------:R-:W0:Y:S02]  /*97a80*/  ATOMS.CAST.SPIN.64 P0, [R9+0x8], R12, R14 ;  /* 0x0000080c0900758d */ /* 0x000e24000180040e */
[----:B0-----:R-:W-:Y:S05]  /*97a90*/  @!P0 BRA `(.L_x_2994) ;  /* 0xfffffffc00ec8947 */ /* 0x001fea000383ffff */
[----:B------:R-:W-:Y:S05]  /*97aa0*/  BSYNC B5 ;  /* 0x0000000000057941 */ /* 0x000fea0003800000 */
.L_x_2993:
[----:B------:R-:W-:Y:S05]  /*97ab0*/  BRA `(.L_x_2991) ;  /* 0x0000000000187947 */ /* 0x000fea0003800000 */
.L_x_2992:
[----:B------:R-:W-:Y:S02]  /*97ac0*/  R2UR UR4, R36 ;  /* 0x00000000240472ca */ /* 0x000fe400000e0000 */
[----:B------:R-:W-:-:S13]  /*97ad0*/  R2UR UR5, R37 ;  /* 0x00000000250572ca */ /* 0x000fda00000e0000 */
[----:B------:R-:W2:Y:S02]  /*97ae0*/  LD.E.64 R12, desc[UR4][R30.64+0x8] ;  /* 0x000008041e0c7980 */ /* 0x000ea4000c101b00 */
[----:B--2---:R-:W-:-:S05]  /*97af0*/  IADD3 R8, P0, PT, R12, 0x30, RZ ;  /* 0x000000300c087810 */ /* 0x004fca0007f1e0ff */
[----:B------:R-:W-:-:S05]  /*97b00*/  IMAD.X R9, RZ, RZ, R13, P0 ;  /* 0x000000ffff097224 */ /* 0x000fca00000e060d */
[----:B------:R0:W-:Y:S03]  /*97b10*/  ST.E.64 desc[UR4][R30.64+0x8], R8 ;  /* 0x000008081e007985 */ /* 0x0001e6000c101b04 */
.L_x_2991:
[----:B------:R-:W-:Y:S05]  /*97b20*/  BSYNC B3 ;  /* 0x0000000000037941 */ /* 0x000fea0003800000 */
.L_x_2990:
        /* <DEDUP_REMOVED lines=54> */
.L_x_2996:
[----:B------:R-:W-:Y:S05]  /*97e90*/  BSYNC B3 ;  /* 0x0000000000037941 */ /* 0x000fea0003800000 */
.L_x_2995:
        /* <DEDUP_REMOVED lines=40> */
.L_x_2998:
[----:B------:R-:W-:Y:S05]  /*98120*/  BSYNC B3 ;  /* 0x0000000000037941 */ /* 0x000fea0003800000 */
.L_x_2997:
[----:B------:R-:W-:Y:S02]  /*98130*/  R2UR UR4, R36 ;  /* 0x00000000240472ca */ /* 0x000fe400000e0000 */
[----:B------:R-:W-:-:S13]  /*98140*/  R2UR UR5, R37 ;  /* 0x00000000250572ca */ /* 0x000fda00000e0000 */
[----:B------:R2:W-:Y:S01]  /*98150*/  ST.E desc[UR4][R28.64], R11 ;  /* 0x0000000b1c007985 */ /* 0x0005e2000c101904 */
[----:B------:R-:W-:Y:S05]  /*98160*/  BRA `(.L_x_2999) ;  /* 0x0000000000147947 */ /* 0x000fea0003800000 */
.L_x_2989:
[----:B------:R-:W-:Y:S02]  /*98170*/  R2UR UR4, R36 ;  /* 0x00000000240472ca */ /* 0x000fe400000e0000 */
[----:B------:R-:W-:Y:S02]  /*98180*/  R2UR UR5, R37 ;  /* 0x00000000250572ca */ /* 0x000fe400000e0000 */
[----:B------:R-:W-:-:S05]  /*98190*/  IADD3 R8, P0, PT, R8, R33, RZ ;  /* 0x0000002108087210 */ /* 0x000fca0007f1e0ff */
[----:B------:R-:W-:-:S06]  /*981a0*/  IMAD.X R9, RZ, RZ, R9, P0 ;  /* 0x000000ffff097224 */ /* 0x000fcc00000e0609 */
[----:B------:R0:W-:Y:S02]  /*981b0*/  ST.E desc[UR4][R8.64+0x20], RZ ;  /* 0x000020ff08007985 */ /* 0x0001e4000c101904 */
.L_x_2999:
[----:B------:R-:W-:Y:S05]  /*981c0*/  BSYNC B2 ;  /* 0x0000000000027941 */ /* 0x000fea0003800000 */
.L_x_2988:
        /* <DEDUP_REMOVED lines=26> */
.L_x_3006:
[----:B------:R-:W0:Y:S02]  /*98370*/  LDS.64 R12, [R9+0x8] ;  /* 0x00000800090c7984 */ /* 0x000e240000000a00 */
[----:B0-----:R-:W-:-:S05]  /*98380*/  IADD3 R14, P0, PT, R12, 0x30, RZ ;  /* 0x000000300c0e7810 */ /* 0x001fca0007f1e0ff */
[----:B------:R-:W-:-:S07]  /*98390*/  IMAD.X R15, RZ, RZ, R13, P0 ;  /* 0x000000ffff0f7224 */ /* 0x000fce00000e060d */
[----:B------:R-:W0:Y:S02]  /*983a0*/  ATOMS.CAST.SPIN.64 P0, [R9+0x8], R12, R14 ;  /* 0x0000080c0900758d */ /* 0x000e24000180040e */
[----:B0-----:R-:W-:Y:S05]  /*983b0*/  @!P0 BRA `(.L_x_3006) ;  /* 0xfffffffc00ec8947 */ /* 0x001fea000383ffff */
[----:B------:R-:W-:Y:S05]  /*983c0*/  BSYNC B5 ;  /* 0x0000000000057941 */ /* 0x000fea0003800000 */
.L_x_3005:
[----:B------:R-:W-:Y:S05]  /*983d0*/  BRA `(.L_x_3003) ;  /* 0x0000000000187947 */ /* 0x000fea0003800000 */
.L_x_3004:
[----:B------:R-:W-:Y:S02]  /*983e0*/  R2UR UR4, R36 ;  /* 0x00000000240472ca */ /* 0x000fe400000e0000 */
[----:B------:R-:W-:-:S13]  /*983f0*/  R2UR UR5, R37 ;  /* 0x00000000250572ca */ /* 0x000fda00000e0000 */
[----:B------:R-:W2:Y:S02]  /*98400*/  LD.E.64 R12, desc[UR4][R30.64+0x8] ;  /* 0x000008041e0c7980 */ /* 0x000ea4000c101b00 */
[----:B--2---:R-:W-:-:S05]  /*98410*/  IADD3 R8, P0, PT, R12, 0x30, RZ ;  /* 0x000000300c087810 */ /* 0x004fca0007f1e0ff */
[----:B------:R-:W-:-:S05]  /*98420*/  IMAD.X R9, RZ, RZ, R13, P0 ;  /* 0x000000ffff097224 */ /* 0x000fca00000e060d */
[----:B------:R0:W-:Y:S03]  /*98430*/  ST.E.64 desc[UR4][R30.64+0x8], R8 ;  /* 0x000008081e007985 */ /* 0x0001e6000c101b04 */
.L_x_3003:
[----:B------:R-:W-:Y:S05]  /*98440*/  BSYNC B3 ;  /* 0x0000000000037941 */ /* 0x000fea0003800000 */
.L_x_3002:
        /* <DEDUP_REMOVED lines=51> */
.L_x_3008:
[----:B------:R-:W-:Y:S01]  /*98780*/  R2UR UR4, R36 ;  /* 0x00000000240472ca */ /* 0x000fe200000e0000 */
[----:B------:R-:W-:Y:S01]  /*98790*/  IMAD.MOV.U32 R9, RZ, RZ, 0x5272 ;  /* 0x00005272ff097424 */ /* 0x000fe200078e00ff */
[----:B------:R-:W-:Y:S01]  /*987a0*/  R2UR UR5, R37 ;  /* 0x00000000250572ca */ /* 0x000fe200000e0000 */
[----:B------:R-:W-:Y:S01]  /*987b0*/  IMAD.MOV.U32 R13, RZ, RZ, -0x1 ;  /* 0xffffffffff0d7424 */ /* 0x000fe200078e00ff */
[----:B------:R-:W-:-:S11]  /*987c0*/  PLOP3.LUT P0, PT, PT, PT, PT, 0x8, 0x80 ;  /* 0x000000000080781c */ /* 0x000fd60003f0e170 */
[----:B------:R0:W-:Y:S02]  /*987d0*/  ST.E desc[UR4][R28.64], R9 ;  /* 0x000000091c007985 */ /* 0x0001e4000c101904 */
.L_x_3009:
[----:B------:R-:W-:Y:S05]  /*987e0*/  BSYNC B3 ;  /* 0x0000000000037941 */ /* 0x000fea0003800000 */
.L_x_3007:
        /* <DEDUP_REMOVED lines=39> */
.L_x_3011:
[----:B------:R-:W-:Y:S05]  /*98a60*/  BSYNC B3 ;  /* 0x0000000000037941 */ /* 0x000fea0003800000 */
.L_x_3010:
[----:B------:R-:W-:Y:S02]  /*98a70*/  R2UR UR4, R36 ;  /* 0x00000000240472ca */ /* 0x000fe400000e0000 */
[----:B------:R-:W-:-:S13]  /*98a80*/  R2UR UR5, R37 ;  /* 0x00000000250572ca */ /* 0x000fda00000e0000 */
[----:B------:R2:W-:Y:S01]  /*98a90*/  ST.E desc[UR4][R28.64], R11 ;  /* 0x0000000b1c007985 */ /* 0x0005e2000c101904 */
[----:B------:R-:W-:Y:S05]  /*98aa0*/  BRA `(.L_x_3012) ;  /* 0x0000000000187947 */ /* 0x000fea0003800000 */
.L_x_3001:
[----:B------:R-:W-:Y:S01]  /*98ab0*/  VIADD R11, R33, 0x4 ;  /* 0x00000004210b7836 */ /* 0x000fe20000000000 */
[----:B------:R-:W-:Y:S02]  /*98ac0*/  R2UR UR4, R36 ;  /* 0x00000000240472ca */ /* 0x000fe400000e0000 */
[----:B------:R-:W-:Y:S02]  /*98ad0*/  R2UR UR5, R37 ;  /* 0x00000000250572ca */ /* 0x000fe400000e0000 */
[----:B------:R-:W-:-:S05]  /*98ae0*/  IADD3 R8, P0, PT, R8, R11, RZ ;  /* 0x0000000b08087210 */ /* 0x000fca0007f1e0ff */
[----:B------:R-:W-:-:S06]  /*98af0*/  IMAD.X R9, RZ, RZ, R9, P0 ;  /* 0x000000ffff097224 */ /* 0x000fcc00000e0609 */
[----:B------:R3:W-:Y:S02]  /*98b00*/  ST.E desc[UR4][R8.64+0x20], RZ ;  /* 0x000020ff08007985 */ /* 0x0007e4000c101904 */
.L_x_3012:
[----:B------:R-:W-:Y:S05]  /*98b10*/  BSYNC B2 ;  /* 0x0000000000027941 */ /* 0x000fea0003800000 */
.L_x_3000:
[----:B------:R-:W-:Y:S02]  /*98b20*/  VIADD R34, R34, 0x2 ;  /* 0x0000000222227836 */ /* 0x000fe40000000000 */
[----:B------:R-:W-:Y:S01]  /*98b30*/  VIADD R33, R33, 0x8 ;  /* 0x0000000821217836 */ /* 0x000fe20000000000 */
[----:B------:R-:W-:Y:S06]  /*98b40*/  @P2 BRA `(.L_x_3013) ;  /* 0xffffffec004c2947 */ /* 0x000fec000383ffff */
.L_x_2987:
[----:B------:R-:W-:Y:S05]  /*98b50*/  BSYNC B0 ;  /* 0x0000000000007941 */ /* 0x000fea0003800000 */
.L_x_2986:
[----:B------:R-:W-:-:S04]  /*98b60*/  LOP3.LUT R32, R32, 0x1, RZ, 0xc0, !PT ;  /* 0x0000000120207812 */ /* 0x000fc800078ec0ff */
[----:B------:R-:W-:-:S13]  /*98b70*/  ISETP.NE.U32.AND P0, PT, R32, 0x1, PT ;  /* 0x000000012000780c */ /* 0x000fda0003f05070 */
[----:B------:R-:W-:Y:S05]  /*98b80*/  @P0 BRA `(.L_x_2985) ;  /* 0x0000000800380947 */ /* 0x000fea0003800000 */
        /* <DEDUP_REMOVED lines=21> */
.L_x_3019:
[----:B------:R-:W0:Y:S02]  /*98ce0*/  LDS.64 R12, [R9+0x8] ;  /* 0x00000800090c7984 */ /* 0x000e240000000a00 */
[----:B0-----:R-:W-:-:S05]  /*98cf0*/  IADD3 R14, P0, PT, R12, 0x30, RZ ;  /* 0x000000300c0e7810 */ /* 0x001fca0007f1e0ff */
[----:B------:R-:W-:-:S07]  /*98d00*/  IMAD.X R15, RZ, RZ, R13, P0 ;  /* 0x000000ffff0f7224 */ /* 0x000fce00000e060d */
[----:B------:R-:W0:Y:S02]  /*98d10*/  ATOMS.CAST.SPIN.64 P0, [R9+0x8], R12, R14 ;  /* 0x0000080c0900758d */ /* 0x000e24000180040e */
[----:B0-----:R-:W-:Y:S05]  /*98d20*/  @!P0 BRA `(.L_x_3019) ;  /* 0xfffffffc00ec8947 */ /* 0x001fea000383ffff */
[----:B------:R-:W-:Y:S05]  /*98d30*/  BSYNC B2 ;  /* 0x0000000000027941 */ /* 0x000fea0003800000 */
.L_x_3018:
[----:B------:R-:W-:Y:S05]  /*98d40*/  BRA `(.L_x_3016) ;  /* 0x0000000000187947 */ /* 0x000fea0003800000 */
.L_x_3017:
[----:B------:R-:W-:Y:S02]  /*98d50*/  R2UR UR4, R36 ;  /* 0x00000000240472ca */ /* 0x000fe400000e0000 */
[----:B------:R-:W-:-:S13]  /*98d60*/  R2UR UR5, R37 ;  /* 0x00000000250572ca */ /* 0x000fda00000e0000 */
[----:B------:R-:W2:Y:S02]  /*98d70*/  LD.E.64 R12, desc[UR4][R30.64+0x8] ;  /* 0x000008041e0c7980 */ /* 0x000ea4000c101b00 */
[----:B--2---:R-:W-:-:S05]  /*98d80*/  IADD3 R8, P0, PT, R12, 0x30, RZ ;  /* 0x000000300c087810 */ /* 0x004fca0007f1e0ff */
[----:B------:R-:W-:-:S05]  /*98d90*/  IMAD.X R9, RZ, RZ, R13, P0 ;  /* 0x000000ffff097224 */ /* 0x000fca00000e060d */
[----:B------:R0:W-:Y:S03]  /*98da0*/  ST.E.64 desc[UR4][R30.64+0x8], R8 ;  /* 0x000008081e007985 */ /* 0x0001e6000c101b04 */
.L_x_3016:
[----:B------:R-:W-:Y:S05]  /*98db0*/  BSYNC B0 ;  /* 0x0000000000007941 */ /* 0x000fea0003800000 */
.L_x_3015:
        /* <DEDUP_REMOVED lines=51> */
.L_x_3021:
[----:B------:R-:W-:Y:S01]  /*990f0*/  R2UR UR4, R36 ;  /* 0x00000000240472ca */ /* 0x000fe200000e0000 */
[----:B------:R-:W-:Y:S01]  /*99100*/  IMAD.MOV.U32 R9, RZ, RZ, 0x5272 ;  /* 0x00005272ff097424 */ /* 0x000fe200078e00ff */
[----:B------:R-:W-:Y:S01]  /*99110*/  R2UR UR5, R37 ;  /* 0x00000000250572ca */ /* 0x000fe200000e0000 */
[----:B------:R-:W-:Y:S01]  /*99120*/  IMAD.MOV.U32 R13, RZ, RZ, -0x1 ;  /* 0xffffffffff0d7424 */ /* 0x000fe200078e00ff */
[----:B------:R-:W-:-:S11]  /*99130*/  PLOP3.LUT P0, PT, PT, PT, PT, 0x8, 0x80 ;  /* 0x000000000080781c */ /* 0x000fd60003f0e170 */
[----:B------:R0:W-:Y:S02]  /*99140*/  ST.E desc[UR4][R28.64], R9 ;  /* 0x000000091c007985 */ /* 0x0001e4000c101904 */
.L_x_3022:
[----:B------:R-:W-:Y:S05]  /*99150*/  BSYNC B0 ;  /* 0x0000000000007941 */ /* 0x000fea0003800000 */
.L_x_3020:
        /* <DEDUP_REMOVED lines=39> */
.L_x_3024:
[----:B------:R-:W-:Y:S05]  /*993d0*/  BSYNC B0 ;  /* 0x0000000000007941 */ /* 0x000fea0003800000 */
.L_x_3023:
[----:B------:R-:W-:Y:S02]  /*993e0*/  R2UR UR4, R36 ;  /* 0x00000000240472ca */ /* 0x000fe400000e0000 */
[----:B------:R-:W-:-:S13]  /*993f0*/  R2UR UR5, R37 ;  /* 0x00000000250572ca */ /* 0x000fda00000e0000 */
[----:B------:R4:W-:Y:S01]  /*99400*/  ST.E desc[UR4][R28.64], R11 ;  /* 0x0000000b1c007985 */ /* 0x0009e2000c101904 */
[----:B------:R-:W-:Y:S05]  /*99410*/  BRA `(.L_x_2985) ;  /* 0x0000000000147947 */ /* 0x000fea0003800000 */
.L_x_3014:
[----:B------:R-:W-:Y:S02]  /*99420*/  R2UR UR4, R36 ;  /* 0x00000000240472ca */ /* 0x000fe400000e0000 */
[----:B------:R-:W-:Y:S02]  /*99430*/  R2UR UR5, R37 ;  /* 0x00000000250572ca */ /* 0x000fe400000e0000 */
[----:B------:R-:W-:-:S05]  /*99440*/  LEA R8, P0, R6, R8, 0x2 ;  /* 0x0000000806087211 */ /* 0x000fca00078010ff */
[----:B------:R-:W-:-:S06]  /*99450*/  IMAD.X R9, RZ, RZ, R9, P0 ;  /* 0x000000ffff097224 */ /* 0x000fcc00000e0609 */
[----:B------:R0:W-:Y:S02]  /*99460*/  ST.E desc[UR4][R8.64+0x20], RZ ;  /* 0x000020ff08007985 */ /* 0x0001e4000c101904 */
.L_x_2985:
[----:B------:R-:W-:Y:S05]  /*99470*/  BSYNC B1 ;  /* 0x0000000000017941 */ /* 0x000fea0003800000 */
.L_x_2984:
[----:B------:R-:W-:Y:S01]  /*99480*/  BSSY B0, `(.L_x_3025) ;  /* 0x000048b000007945 */ /* 0x000fe20003800000 */
[----:B------:R-:W-:Y:S01]  /*99490*/  IABS R6, R0 ;  /* 0x0000000000067213 */ /* 0x000fe20000000000 */
[----:B------:R-:W-:-:S07]  /*994a0*/  IMAD.MOV.U32 R32, RZ, RZ, R5 ;  /* 0x000000ffff207224 */ /* 0x000fce00078e0005 */
.L_x_3076:
[----:B------:R-:W-:Y:S01]  /*994b0*/  ISETP.GT.U32.AND P0, PT, R6, 0xffff, PT ;  /* 0x0000ffff0600780c */ /* 0x000fe20003f04070 */
[----:B------:R-:W-:Y:S05]  /*994c0*/  YIELD ;  /* 0x0000000000007946 */ /* 0x000fea0003800000 */
[----:B------:R-:W-:Y:S02]  /*994d0*/  IMAD.MOV.U32 R0, RZ, RZ, R32 ;  /* 0x000000ffff007224 */ /* 0x000fe400078e0020 */
[----:B------:R-:W-:-:S05]  /*994e0*/  IMAD.MOV.U32 R32, RZ, RZ, R6 ;  /* 0x000000ffff207224 */ /* 0x000fca00078e0006 */
[----:B-1----:R-:W-:Y:S05]  /*994f0*/  @!P0 BRA `(.L_x_3026) ;  /* 0x00000028002c8947 */ /* 0x002fea0003800000 */
[----:B01-3--:R-:W0:Y:S01]  /*99500*/  S2R R9, SR_CgaCtaId ;  /* 0x0000000000097919 */ /* 0x00be220000008800 */
[----:B------:R-:W-:Y:S02]  /*99510*/  MOV R16, 0x400 ;  /* 0x0000040000107802 */ /* 0x000fe40000000f00 */
[----:B------:R-:W-:Y:S02]  /*99520*/  R2UR UR4, R36 ;  /* 0x00000000240472ca */ /* 0x000fe400000e0000 */
[----:B------:R-:W-:Y:S02]  /*99530*/  R2UR UR5, R37 ;  /* 0x00000000250572ca */ /* 0x000fe400000e0000 */
[----:B0-----:R-:W-:-:S05]  /*99540*/  LEA R16, R9, R16, 0x18 ;  /* 0x0000001009107211 */ /* 0x001fca00078ec0ff */
[----:B------:R-:W0:Y:S06]  /*99550*/  LDS.64 R8, [R16] ;  /* 0x0000000010087984 */ /* 0x000e2c0000000a00 */
[----:B0-----:R-:W3:Y:S01]  /*99560*/  LD.E R12, desc[UR4][R8.64+0x10] ;  /* 0x00001004080c7980 */ /* 0x001ee2000c101900 */
[----:B------:R-:W-:Y:S01]  /*99570*/  IMAD.HI.U32 R10, R32, 0x51eb851f, RZ ;  /* 0x51eb851f200a7827 */ /* 0x000fe200078e00ff */
[----:B------:R-:W-:Y:S04]  /*99580*/  BSSY B1, `(.L_x_3027) ;  /* 0x00000a1000017945 */ /* 0x000fe80003800000 */
[----:B------:R-:W-:-:S02]  /*99590*/  SHF.R.U32.HI R6, RZ, 0x5, R10 ;  /* 0x00000005ff067819 */ /* 0x000fc4000001160a */
[----:B--2-4-:R-:W-:-:S05]  /*995a0*/  LOP3.LUT R11, R10, 0x7fffffe0, RZ, 0xc0, !PT ;  /* 0x7fffffe00a0b7812 */ /* 0x014fca00078ec0ff */
[----:B------:R-:W-:-:S04]  /*995b0*/  IMAD R11, R6, 0x40, R11 ;  /* 0x00000040060b7824 */ /* 0x000fc800078e020b */
[----:B------:R-:W-:-:S04]  /*995c0*/  IMAD R11, R6, 0x4, R11 ;  /* 0x00000004060b7824 */ /* 0x000fc800078e020b */
[----:B------:R-:W-:-:S04]  /*995d0*/  IMAD.IADD R32, R32, 0x1, -R11 ;  /* 0x0000000120207824 */ /* 0x000fc800078e0a0b */
[----:B------:R-:W-:Y:S01]  /*995e0*/  IMAD.SHL.U32 R33, R32, 0x4, RZ ;  /* 0x0000000420217824 */ /* 0x000fe200078e00ff */
[----:B---3--:R-:W-:-:S13]  /*995f0*/  ISETP.NE.AND P0, PT, R12, -0x1, PT ;  /* 0xffffffff0c00780c */ /* 0x008fda0003f05270 */
[----:B------:R-:W-:Y:S01]  /*99600*/  @!P0 R2UR UR4, R36 ;  /* 0x00000000240482ca */ /* 0x000fe200000e0000 */
[----:B------:R-:W-:Y:S01]  /*99610*/  @!P0 IMAD.MOV.U32 R15, RZ, RZ, 0x5368 ;  /* 0x00005368ff0f8424 */ /* 0x000fe200078e00ff */
[----:B------:R-:W-:Y:S01]  /*99620*/  @!P0 R2UR UR5, R37 ;  /* 0x00000000250582ca */ /* 0x000fe200000e0000 */
[----:B------:R-:W-:Y:S01]  /*99630*/  @!P0 IMAD.MOV.U32 R11, RZ, RZ, 0x5368 ;  /* 0x00005368ff0b8424 */ /* 0x000fe200078e00ff */
[----:B------:R-:W-:-:S11]  /*99640*/  @!P0 PRMT R13, RZ, 0x7610, R13 ;  /* 0x00007610ff0d8816 */ /* 0x000fd6000000000d */
        /* <DEDUP_REMOVED lines=8> */
[----:B------:R-:W-:Y:S01]  /*996d0*/  R2UR UR4, R36 ;  /* 0x00000000240472ca */ /* 0x000fe200000e0000 */
[----:B------:R-:W-:Y:S01]  /*996e0*/  IMAD.MOV.U32 R8, RZ, RZ, 0x30 ;  /* 0x00000030ff087424 */ /* 0x000fe200078e00ff */
[----:B------:R-:W-:Y:S01]  /*996f0*/  R2UR UR5, R37 ;  /* 0x00000000250572ca */ /* 0x000fe200000e0000 */
[----:B------:R-:W-:Y:S01]  /*99700*/  IMAD.MOV.U32 R9, RZ, RZ, 0x0 ;  /* 0x00000000ff097424 */ /* 0x000fe200078e00ff */
[----:B0-----:R0:W1:Y:S11]  /*99710*/  LDS.64 R14, [R16+0x8] ;  /* 0x00000800100e7984 */ /* 0x0010760000000a00 */
        /* <DEDUP_REMOVED lines=10> */
.L_x_3034:
[----:B------:R-:W0:Y:S02]  /*997c0*/  LDS.64 R8, [R35+0x8] ;  /* 0x0000080023087984 */ /* 0x000e240000000a00 */
[----:B0-----:R-:W-:-:S05]  /*997d0*/  IADD3 R10, P0, PT, R8, 0x30, RZ ;  /* 0x00000030080a7810 */ /* 0x001fca0007f1e0ff */
[----:B------:R-:W-:-:S07]  /*997e0*/  IMAD.X R11, RZ, RZ, R9, P0 ;  /* 0x000000ffff0b7224 */ /* 0x000fce00000e0609 */
[----:B------:R-:W0:Y:S02]  /*997f0*/  ATOMS.CAST.SPIN.64 P0, [R35+0x8], R8, R10 ;  /* 0x000008082300758d */ /* 0x000e24000180040a */
[----:B0-----:R-:W-:Y:S05]  /*99800*/  @!P0 BRA `(.L_x_3034) ;  /* 0xfffffffc00ec8947 */ /* 0x001fea000383ffff */
[----:B------:R-:W-:Y:S05]  /*99810*/  BSYNC B3 ;  /* 0x0000000000037941 */ /* 0x000fea0003800000 */
.L_x_3033:
[----:B------:R-:W-:Y:S02]  /*99820*/  IMAD.MOV.U32 R10, RZ, RZ, R8 ;  /* 0x000000ffff0a7224 */ /* 0x000fe400078e0008 */
[----:B------:R-:W-:Y:S01]  /*99830*/  IMAD.MOV.U32 R11, RZ, RZ, R9 ;  /* 0x000000ffff0b7224 */ /* 0x000fe200078e0009 */
[----:B------:R-:W-:Y:S06]  /*99840*/  BRA `(.L_x_3031) ;  /* 0x0000000000187947 */ /* 0x000fec0003800000 */
.L_x_3032:
[----:B------:R-:W-:Y:S02]  /*99850*/  R2UR UR4, R36 ;  /* 0x00000000240472ca */ /* 0x000fe400000e0000 */
[----:B------:R-:W-:-:S13]  /*99860*/  R2UR UR5, R37 ;  /* 0x00000000250572ca */ /* 0x000fda00000e0000 */
[----:B------:R-:W2:Y:S02]  /*99870*/  LD.E.64 R10, desc[UR4][R30.64+0x8] ;  /* 0x000008041e0a7980 */ /* 0x000ea4000c101b00 */
[----:B--2---:R-:W-:-:S05]  /*99880*/  IADD3 R8, P0, PT, R10, 0x30, RZ ;  /* 0x000000300a087810 */ /* 0x004fca0007f1e0ff */
[----:B------:R-:W-:-:S05]  /*99890*/  IMAD.X R9, RZ, RZ, R11, P0 ;  /* 0x000000ffff097224 */ /* 0x000fca00000e060b */
[----:B------:R0:W-:Y:S03]  /*998a0*/  ST.E.64 desc[UR4][R30.64+0x8], R8 ;  /* 0x000008081e007985 */ /* 0x0001e6000c101b04 */
.L_x_3031:
[----:B------:R-:W-:Y:S05]  /*998b0*/  BSYNC B2 ;  /* 0x0000000000027941 */ /* 0x000fea0003800000 */
.L_x_3030:
        /* <DEDUP_REMOVED lines=54> */
.L_x_3036:
[----:B------:R-:W-:Y:S05]  /*99c20*/  BSYNC B2 ;  /* 0x0000000000027941 */ /* 0x000fea0003800000 */
.L_x_3035:
        /* <DEDUP_REMOVED lines=40> */
.L_x_3038:
[----:B------:R-:W-:Y:S05]  /*99eb0*/  BSYNC B2 ;  /* 0x0000000000027941 */ /* 0x000fea0003800000 */
.L_x_3037:
[----:B------:R-:W-:Y:S02]  /*99ec0*/  R2UR UR4, R36 ;  /* 0x00000000240472ca */ /* 0x000fe400000e0000 */
[----:B------:R-:W-:Y:S02]  /*99ed0*/  R2UR UR5, R37 ;  /* 0x00000000250572ca */ /* 0x000fe400000e0000 */
[----:B------:R-:W-:-:S11]  /*99ee0*/  PRMT R13, RZ, 0x7610, R13 ;  /* 0x00007610ff0d7816 */ /* 0x000fd6000000000d */
[----:B------:R2:W-:Y:S01]  /*99ef0*/  ST.E desc[UR4][R28.64], R11 ;  /* 0x0000000b1c007985 */ /* 0x0005e2000c101904 */
[----:B------:R-:W-:Y:S05]  /*99f00*/  BRA `(.L_x_3028) ;  /* 0x0000000000207947 */ /* 0x000fea0003800000 */
.L_x_3029:
[C---:B------:R-:W-:Y:S02]  /*99f10*/  R2UR UR6, R36.reuse ;  /* 0x00000000240672ca */ /* 0x040fe400000e0000 */
[C---:B------:R-:W-:Y:S02]  /*99f20*/  R2UR UR7, R37.reuse ;  /* 0x00000000250772ca */ /* 0x040fe400000e0000 */
[----:B------:R-:W-:Y:S02]  /*99f30*/  R2UR UR4, R36 ;  /* 0x00000000240472ca */ /* 0x000fe400000e0000 */
[----:B------:R-:W-:Y:S02]  /*99f40*/  R2UR UR5, R37 ;  /* 0x00000000250572ca */ /* 0x000fe400000e0000 */
[----:B------:R-:W-:-:S05]  /*99f50*/  IADD3 R8, P0, PT, R33, R8, RZ ;  /* 0x0000000821087210 */ /* 0x000fca0007f1e0ff */
[----:B------:R-:W-:Y:S02]  /*99f60*/  IMAD.X R9, RZ, RZ, R9, P0 ;  /* 0x000000ffff097224 */ /* 0x000fe400000e0609 */
[----:B------:R1:W5:Y:S04]  /*99f70*/  LD.E R11, desc[UR6][R28.64] ;  /* 0x000000061c0b7980 */ /* 0x000368000c101900 */
[----:B------:R1:W5:Y:S02]  /*99f80*/  LD.E.U8 R13, desc[UR4][R8.64+0x20] ;  /* 0x00002004080d7980 */ /* 0x000364000c101100 */
.L_x_3028:
[----:B------:R-:W-:Y:S05]  /*99f90*/  BSYNC B1 ;  /* 0x0000000000017941 */ /* 0x000fea0003800000 */
.L_x_3027:
[----:B-----5:R-:W-:Y:S01]  /*99fa0*/  ISETP.NE.AND P0, PT, R11, RZ, PT ;  /* 0x000000ff0b00720c */ /* 0x020fe20003f05270 */
[----:B------:R-:W-:-:S12]  /*99fb0*/  IMAD.MOV.U32 R35, RZ, RZ, 0x5368 ;  /* 0x00005368ff237424 */ /* 0x000fd800078e00ff */
        /* <DEDUP_REMOVED lines=9> */
[----:B0-----:R-:W0:Y:S01]  /*9a050*/  LDS.128 R8, [R16] ;  /* 0x0000000010087984 */ /* 0x001e220000000c00 */
[----:B------:R-:W-:Y:S02]  /*9a060*/  R2UR UR4, R36 ;  /* 0x00000000240472ca */ /* 0x000fe400000e0000 */
[----:B------:R-:W-:Y:S01]  /*9a070*/  R2UR UR5, R37 ;  /* 0x00000000250572ca */ /* 0x000fe200000e0000 */
[----:B0-----:R-:W-:-:S12]  /*9a080*/  IMAD.WIDE R8, R7, 0x10, R8 ;  /* 0x0000001007087825 */ /* 0x001fd800078e0208 */
[----:B------:R-:W2:Y:S01]  /*9a090*/  LD.E R45, desc[UR4][R8.64+0xc] ;  /* 0x00000c04082d7980 */ /* 0x000ea2000c101900 */
[C---:B------:R-:W-:Y:S01]  /*9a0a0*/  ISETP.GT.AND P1, PT, R0.reuse, RZ, PT ;  /* 0x000000ff0000720c */ /* 0x040fe20003f24270 */
[C---:B------:R-:W-:Y:S01]  /*9a0b0*/  VIADD R43, R0.reuse, 0xffffffff ;  /* 0xffffffff002b7836 */ /* 0x040fe20000000000 */
        /* <DEDUP_REMOVED lines=16> */
.L_x_3047:
[----:B------:R-:W0:Y:S02]  /*9a1c0*/  LDS.64 R12, [R9+0x8] ;  /* 0x00000800090c7984 */ /* 0x000e240000000a00 */
[----:B0-----:R-:W-:-:S05]  /*9a1d0*/  IADD3 R14, P0, PT, R12, 0x30, RZ ;  /* 0x000000300c0e7810 */ /* 0x001fca0007f1e0ff */
[----:B------:R-:W-:-:S07]  /*9a1e0*/  IMAD.X R15, RZ, RZ, R13, P0 ;  /* 0x000000ffff0f7224 */ /* 0x000fce00000e060d */
[----:B------:R-:W0:Y:S02]  /*9a1f0*/  ATOMS.CAST.SPIN.64 P0, [R9+0x8], R12, R14 ;  /* 0x0000080c0900758d */ /* 0x000e24000180040e */
[----:B0-----:R-:W-:Y:S05]  /*9a200*/  @!P0 BRA `(.L_x_3047) ;  /* 0xfffffffc00ec8947 */ /* 0x001fea000383ffff */
[----:B------:R-:W-:Y:S05]  /*9a210*/  BSYNC B3 ;  /* 0x0000000000037941 */ /* 0x000fea0003800000 */
.L_x_3046:
[----:B------:R-:W-:Y:S05]  /*9a220*/  BRA `(.L_x_3044) ;  /* 0x0000000000187947 */ /* 0x000fea0003800000 */
.L_x_3045:
[----:B------:R-:W-:Y:S02]  /*9a230*/  R2UR UR4, R36 ;  /* 0x00000000240472ca */ /* 0x000fe400000e0000 */
[----:B------:R-:W-:-:S13]  /*9a240*/  R2UR UR5, R37 ;  /* 0x00000000250572ca */ /* 0x000fda00000e0000 */
[----:B------:R-:W2:Y:S02]  /*9a250*/  LD.E.64 R12, desc[UR4][R30.64+0x8] ;  /* 0x000008041e0c7980 */ /* 0x000ea4000c101b00 */
[----:B--2---:R-:W-:-:S05]  /*9a260*/  IADD3 R8, P0, PT, R12, 0x30, RZ ;  /* 0x000000300c087810 */ /* 0x004fca0007f1e0ff */
[----:B------:R-:W-:-:S05]  /*9a270*/  IMAD.X R9, RZ, RZ, R13, P0 ;  /* 0x000000ffff097224 */ /* 0x000fca00000e060d */
[----:B------:R0:W-:Y:S03]  /*9a280*/  ST.E.64 desc[UR4][R30.64+0x8], R8 ;  /* 0x000008081e007985 */ /* 0x0001e6000c101b04 */
.L_x_3044:
[----:B------:R-:W-:Y:S05]  /*9a290*/  BSYNC B2 ;  /* 0x0000000000027941 */ /* 0x000fea0003800000 */
.L_x_3043:
        /* <DEDUP_REMOVED lines=54> */
.L_x_3049:
[----:B------:R-:W-:Y:S05]  /*9a600*/  BSYNC B2 ;  /* 0x0000000000027941 */ /* 0x000fea0003800000 */
.L_x_3048:
        /* <DEDUP_REMOVED lines=40> */
.L_x_3051:
[----:B------:R-:W-:Y:S05]  /*9a890*/  BSYNC B2 ;  /* 0x0000000000027941 */ /* 0x000fea0003800000 */
.L_x_3050:
[----:B------:R-:W-:Y:S02]  /*9a8a0*/  R2UR UR4, R36 ;  /* 0x00000000240472ca */ /* 0x000fe400000e0000 */
[----:B------:R-:W-:-:S13]  /*9a8b0*/  R2UR UR5, R37 ;  /* 0x00000000250572ca */ /* 0x000fda00000e0000 */
[----:B------:R2:W-:Y:S01]  /*9a8c0*/  ST.E desc[UR4][R28.64], R11 ;  /* 0x0000000b1c007985 */ /* 0x0005e2000c101904 */
[----:B------:R-:W-:Y:S05]  /*9a8d0*/  BRA `(.L_x_3041) ;  /* 0x00000000002c7947 */ /* 0x000fea0003800000 */
.L_x_3042:
        /* <DEDUP_REMOVED lines=11> */
.L_x_3041:
[----:B------:R-:W-:Y:S05]  /*9a990*/  BSYNC B1 ;  /* 0x0000000000017941 */ /* 0x000fea0003800000 */
.L_x_3040:
[----:B-----5:R-:W-:-:S13]  /*9a9a0*/  ISETP.NE.AND P0, PT, R11, RZ, PT ;  /* 0x000000ff0b00720c */ /* 0x020fda0003f05270 */
[----:B------:R-:W-:Y:S05]  /*9a9b0*/  @P0 BRA `(.L_x_3039) ;  /* 0x0000003000dc0947 */ /* 0x000fea0003800000 */
[----:B01-3--:R-:W0:Y:S01]  /*9a9c0*/  LDS.64 R8, [R16] ;  /* 0x0000000010087984 */ /* 0x00be220000000a00 */
[----:B------:R-:W-:Y:S02]  /*9a9d0*/  R2UR UR4, R36 ;  /* 0x00000000240472ca */ /* 0x000fe400000e0000 */
[----:B------:R-:W-:-:S13]  /*9a9e0*/  R2UR UR5, R37 ;  /* 0x00000000250572ca */ /* 0x000fda00000e0000 */
[----:B0-----:R-:W3:Y:S01]  /*9a9f0*/  LD.E R12, desc[UR4][R8.64+0x14] ;  /* 0x00001404080c7980 */ /* 0x001ee2000c101900 */
[----:B------:R-:W-:Y:S01]  /*9aa00*/  BSSY B1, `(.L_x_3052) ;  /* 0x000009a000017945 */ /* 0x000fe20003800000 */
[----:B---3--:R-:W-:-:S13]  /*9aa10*/  ISETP.NE.AND P1, PT, R12, -0x1, PT ;  /* 0xffffffff0c00780c */ /* 0x008fda0003f25270 */
[----:B------:R-:W-:Y:S01]  /*9aa20*/  @!P1 R2UR UR4, R36 ;  /* 0x00000000240492ca */ /* 0x000fe200000e0000 */
[----:B--2---:R-:W-:Y:S01]  /*9aa30*/  @!P1 IMAD.MOV.U32 R11, RZ, RZ, 0x5368 ;  /* 0x00005368ff0b9424 */ /* 0x004fe200078e00ff */
[----:B------:R-:W-:Y:S02]  /*9aa40*/  @!P1 R2UR UR5, R37 ;  /* 0x00000000250592ca */ /* 0x000fe400000e0000 */
[----:B------:R-:W-:Y:S02]  /*9aa50*/  @!P1 PLOP3.LUT P0, PT, PT, PT, PT, 0x8, 0x80 ;  /* 0x000000000080981c */ /* 0x000fe40003f0e170 */
[----:B------:R-:W-:-:S09]  /*9aa60*/  @!P1 PRMT R13, RZ, 0x7610, R13 ;  /* 0x00007610ff0d9816 */ /* 0x000fd2000000000d */
        /* <DEDUP_REMOVED lines=12> */
[----:B------:R1:W2:Y:S11]  /*9ab30*/  LDS.64 R14, [R16+0x8] ;  /* 0x00000800100e7984 */ /* 0x0002b60000000a00 */
[----:B------:R3:W4:Y:S01]  /*9ab40*/  ATOM.E.ADD.64.STRONG.GPU P0, R8, desc[UR4][R30.64+0x8], R8 ;  /* 0x800008081e08798a */ /* 0x000722000810f504 */
[----:B------:R-:W-:Y:S01]  /*9ab50*/  BSSY B2, `(.L_x_3055) ;  /* 0x0000018000027945 */ /* 0x000fe20003800000 */
[----:B----4-:R-:W-:-:S02]  /*9ab60*/  IMAD.MOV.U32 R10, RZ, RZ, R8 ;  /* 0x000000ffff0a7224 */ /* 0x010fc400078e0008 */
[----:B0-----:R-:W-:Y:S01]  /*9ab70*/  IMAD.MOV.U32 R11, RZ, RZ, R9 ;  /* 0x000000ffff0b7224 */ /* 0x001fe200078e0009 */
[----:B-123--:R-:W-:Y:S06]  /*9ab80*/  @P0 BRA `(.L_x_3056) ;  /* 0x0000000000500947 */ /* 0x00efec0003800000 */
[----:B------:R-:W0:Y:S02]  /*9ab90*/  QSPC.E.S P0, RZ, [R30+0x8] ;  /* 0x000008001eff73aa */ /* 0x000e240000000500 */
[----:B0-----:R-:W-:Y:S05]  /*9aba0*/  @!P0 BRA `(.L_x_3057) ;  /* 0x0000000000308947 */ /* 0x001fea0003800000 */
[----:B------:R-:W-:Y:S01]  /*9abb0*/  IMAD.MOV.U32 R8, RZ, RZ, R30 ;  /* 0x000000ffff087224 */ /* 0x000fe200078e001e */
[----:B------:R-:W-:Y:S04]  /*9abc0*/  BSSY B3, `(.L_x_3058) ;  /* 0x0000007000037945 */ /* 0x000fe80003800000 */
[----:B------:R-:W-:-:S07]  /*9abd0*/  MOV R33, R8 ;  /* 0x0000000800217202 */ /* 0x000fce0000000f00 */
.L_x_3059:
[----:B------:R-:W0:Y:S02]  /*9abe0*/  LDS.64 R8, [R33+0x8] ;  /* 0x0000080021087984 */ /* 0x000e240000000a00 */
[----:B0-----:R-:W-:-:S05]  /*9abf0*/  IADD3 R10, P0, PT, R8, 0x30, RZ ;  /* 0x00000030080a7810 */ /* 0x001fca0007f1e0ff */
[----:B------:R-:W-:-:S07]  /*9ac00*/  IMAD.X R11, RZ, RZ, R9, P0 ;  /* 0x000000ffff0b7224 */ /* 0x000fce00000e0609 */
[----:B------:R-:W0:Y:S02]  /*9ac10*/  ATOMS.CAST.SPIN.64 P0, [R33+0x8], R8, R10 ;  /* 0x000008082100758d */ /* 0x000e24000180040a */
[----:B0-----:R-:W-:Y:S05]  /*9ac20*/  @!P0 BRA `(.L_x_3059) ;  /* 0xfffffffc00ec8947 */ /* 0x001fea000383ffff */
[----:B------:R-:W-:Y:S05]  /*9ac30*/  BSYNC B3 ;  /* 0x0000000000037941 */ /* 0x000fea0003800000 */
.L_x_3058:
[----:B------:R-:W-:Y:S02]  /*9ac40*/  IMAD.MOV.U32 R10, RZ, RZ, R8 ;  /* 0x000000ffff0a7224 */ /* 0x000fe400078e0008 */
[----:B------:R-:W-:Y:S01]  /*9ac50*/  IMAD.MOV.U32 R11, RZ, RZ, R9 ;  /* 0x000000ffff0b7224 */ /* 0x000fe200078e0009 */
[----:B------:R-:W-:Y:S06]  /*9ac60*/  BRA `(.L_x_3056) ;  /* 0x0000000000187947 */ /* 0x000fec0003800000 */
.L_x_3057:
[----:B------:R-:W-:Y:S02]  /*9ac70*/  R2UR UR4, R36 ;  /* 0x00000000240472ca */ /* 0x000fe400000e0000 */
[----:B------:R-:W-:-:S13]  /*9ac80*/  R2UR UR5, R37 ;  /* 0x00000000250572ca */ /* 0x000fda00000e0000 */
[----:B------:R-:W2:Y:S02]  /*9ac90*/  LD.E.64 R10, desc[UR4][R30.64+0x8] ;  /* 0x000008041e0a7980 */ /* 0x000ea4000c101b00 */
[----:B--2---:R-:W-:-:S05]  /*9aca0*/  IADD3 R8, P0, PT, R10, 0x30, RZ ;  /* 0x000000300a087810 */ /* 0x004fca0007f1e0ff */
[----:B------:R-:W-:-:S05]  /*9acb0*/  IMAD.X R9, RZ, RZ, R11, P0 ;  /* 0x000000ffff097224 */ /* 0x000fca00000e060b */
[----:B------:R0:W-:Y:S03]  /*9acc0*/  ST.E.64 desc[UR4][R30.64+0x8], R8 ;  /* 0x000008081e007985 */ /* 0x0001e6000c101b04 */
.L_x_3056:
[----:B------:R-:W-:Y:S05]  /*9acd0*/  BSYNC B2 ;  /* 0x0000000000027941 */ /* 0x000fea0003800000 */
.L_x_3055:
        /* <DEDUP_REMOVED lines=54> */
.L_x_3061:
[----:B------:R-:W-:Y:S05]  /*9b040*/  BSYNC B2 ;  /* 0x0000000000027941 */ /* 0x000fea0003800000 */
.L_x_3060:
        /* <DEDUP_REMOVED lines=40> */
.L_x_3063:
[----:B------:R-:W-:Y:S05]  /*9b2d0*/  BSYNC B2 ;  /* 0x0000000000027941 */ /* 0x000fea0003800000 */
.L_x_3062:
[----:B------:R-:W-:Y:S02]  /*9b2e0*/  R2UR UR4, R36 ;  /* 0x00000000240472ca */ /* 0x000fe400000e0000 */
[----:B------:R-:W-:Y:S02]  /*9b2f0*/  R2UR UR5, R37 ;  /* 0x00000000250572ca */ /* 0x000fe400000e0000 */
[----:B------:R-:W-:Y:S02]  /*9b300*/  ISETP.EQ.AND P0, PT, R11, RZ, PT ;  /* 0x000000ff0b00720c */ /* 0x000fe40003f02270 */
[----:B------:R-:W-:-:S09]  /*9b310*/  PRMT R13, RZ, 0x7610, R13 ;  /* 0x00007610ff0d7816 */ /* 0x000fd2000000000d */
[----:B------:R2:W-:Y:S01]  /*9b320*/  ST.E desc[UR4][R28.64], R11 ;  /* 0x0000000b1c007985 */ /* 0x0005e2000c101904 */
[----:B------:R-:W-:Y:S05]  /*9b330*/  BRA `(.L_x_3053) ;  /* 0x0000000000187947 */ /* 0x000fea0003800000 */
.L_x_3054:
[----:B------:R-:W-:Y:S02]  /*9b340*/  R2UR UR4, R36 ;  /* 0x00000000240472ca */ /* 0x000fe400000e0000 */
[----:B------:R-:W-:Y:S02]  /*9b350*/  R2UR UR5, R37 ;  /* 0x00000000250572ca */ /* 0x000fe400000e0000 */
[----:B------:R-:W-:-:S05]  /*9b360*/  IADD3 R8, P0, PT, R33, R8, RZ ;  /* 0x0000000821087210 */ /* 0x000fca0007f1e0ff */
[----:B------:R-:W-:-:S06]  /*9b370*/  IMAD.X R9, RZ, RZ, R9, P0 ;  /* 0x000000ffff097224 */ /* 0x000fcc00000e0609 */
[----:B------:R1:W5:Y:S01]  /*9b380*/  LD.E.U8 R13, desc[UR4][R8.64+0x20] ;  /* 0x00002004080d7980 */ /* 0x000362000c101100 */
[----:B------:R-:W-:-:S13]  /*9b390*/  PLOP3.LUT P0, PT, PT, PT, PT, 0x80, 0x8 ;  /* 0x000000000008781c */ /* 0x000fda0003f0f070 */
.L_x_3053:
[----:B------:R-:W-:Y:S05]  /*9b3a0*/  BSYNC B1 ;  /* 0x0000000000017941 */ /* 0x000fea0003800000 */
.L_x_3052:
[----:B------:R-:W-:Y:S05]  /*9b3b0*/  @!P0 BRA `(.L_x_3039) ;  /* 0x00000028005c8947 */ /* 0x000fea0003800000 */
[----:B------:R-:W-:Y:S01]  /*9b3c0*/  @!P2 R2UR UR4, R36 ;  /* 0x000000002404a2ca */ /* 0x000fe200000e0000 */
[----:B01----:R-:W-:Y:S01]  /*9b3d0*/  @!P2 IMAD.MOV.U32 R9, RZ, RZ, 0x5368 ;  /* 0x00005368ff09a424 */ /* 0x003fe200078e00ff */
[----:B------:R-:W-:Y:S01]  /*9b3e0*/  @!P2 R2UR UR5, R37 ;  /* 0x000000002505a2ca */ /* 0x000fe200000e0000 */
[----:B------:R-:W-:Y:S01]  /*9b3f0*/  BSSY B1, `(.L_x_3064) ;  /* 0x0000098000017945 */ /* 0x000fe20003800000 */
[----:B------:R-:W-:Y:S02]  /*9b400*/  VIADD R32, R0, 0xfffffffe ;  /* 0xfffffffe00207836 */ /* 0x000fe40000000000 */
[----:B--2---:R-:W-:-:S09]  /*9b410*/  @!P2 IMAD.MOV.U32 R11, RZ, RZ, 0x5368 ;  /* 0x00005368ff0ba424 */ /* 0x004fd200078e00ff */
[----:B------:R0:W-:Y:S01]  /*9b420*/  @!P2 ST.E desc[UR4][R28.64], R9 ;  /* 0x000000091c00a985 */ /* 0x0001e2000c101904 */
[----:B------:R-:W-:Y:S05]  /*9b430*/  @!P2 BRA `(.L_x_3065) ;  /* 0x00000008004ca947 */ /* 0x000fea0003800000 */
[----:B0-----:R-:W0:Y:S01]  /*9b440*/  LDS.128 R8, [R16] ;  /* 0x0000000010087984 */ /* 0x001e220000000c00 */
[----:B------:R-:W-:Y:S02]  /*9b450*/  R2UR UR4, R36 ;  /* 0x00000000240472ca */ /* 0x000fe400000e0000 */
[----:B------:R-:W-:Y:S01]  /*9b460*/  R2UR UR5, R37 ;  /* 0x00000000250572ca */ /* 0x000fe200000e0000 */
[----:B0-----:R-:W-:-:S12]  /*9b470*/  IMAD.WIDE R8, R7, 0x10, R8 ;  /* 0x0000001007087825 */ /* 0x001fd800078e0208 */
[----:B------:R-:W2:Y:S01]  /*9b480*/  LD.E R41, desc[UR4][R8.64+0xc] ;  /* 0x00000c0408297980 */ /* 0x000ea2000c101900 */
[----:B------:R-:W-:Y:S02]  /*9b490*/  ISETP.GT.AND P1, PT, R0, 0x1, PT ;  /* 0x000000010000780c */ /* 0x000fe40003f24270 */
        /* <DEDUP_REMOVED lines=16> */
.L_x_3071:
[----:B------:R-:W0:Y:S02]  /*9b5a0*/  LDS.64 R12, [R9+0x8] ;  /* 0x00000800090c7984 */ /* 0x000e240000000a00 */
[----:B0-----:R-:W-:-:S05]  /*9b5b0*/  IADD3 R14, P0, PT, R12, 0x30, RZ ;  /* 0x000000300c0e7810 */ /* 0x001fca0007f1e0ff */
[----:B------:R-:W-:-:S07]  /*9b5c0*/  IMAD.X R15, RZ, RZ, R13, P0 ;  /* 0x000000ffff0f7224 */ /* 0x000fce00000e060d */
[----:B------:R-:W0:Y:S02]  /*9b5d0*/  ATOMS.CAST.SPIN.64 P0, [R9+0x8], R12, R14 ;  /* 0x0000080c0900758d */ /* 0x000e24000180040e */
[----:B0-----:R-:W-:Y:S05]  /*9b5e0*/  @!P0 BRA `(.L_x_3071) ;  /* 0xfffffffc00ec8947 */ /* 0x001fea000383ffff */
[----:B------:R-:W-:Y:S05]  /*9b5f0*/  BSYNC B3 ;  /* 0x0000000000037941 */ /* 0x000fea0003800000 */
.L_x_3070:
[----:B------:R-:W-:Y:S05]  /*9b600*/  BRA `(.L_x_3068) ;  /* 0x0000000000187947 */ /* 0x000fea0003800000 */
.L_x_3069:
[----:B------:R-:W-:Y:S02]  /*9b610*/  R2UR UR4, R36 ;  /* 0x00000000240472ca */ /* 0x000fe400000e0000 */
[----:B------:R-:W-:-:S13]  /*9b620*/  R2UR UR5, R37 ;  /* 0x00000000250572ca */ /* 0x000fda00000e0000 */
[----:B------:R-:W2:Y:S02]  /*9b630*/  LD.E.64 R12, desc[UR4][R30.64+0x8] ;  /* 0x000008041e0c7980 */ /* 0x000ea4000c101b00 */
[----:B--2---:R-:W-:-:S05]  /*9b640*/  IADD3 R8, P0, PT, R12, 0x30, RZ ;  /* 0x000000300c087810 */ /* 0x004fca0007f1e0ff */
[----:B------:R-:W-:-:S05]  /*9b650*/  IMAD.X R9, RZ, RZ, R13, P0 ;  /* 0x000000ffff097224 */ /* 0x000fca00000e060d */
[----:B------:R0:W-:Y:S03]  /*9b660*/  ST.E.64 desc[UR4][R30.64+0x8], R8 ;  /* 0x000008081e007985 */ /* 0x0001e6000c101b04 */
.L_x_3068:
[----:B------:R-:W-:Y:S05]  /*9b670*/  BSYNC B2 ;  /* 0x0000000000027941 */ /* 0x000fea0003800000 */
.L_x_3067:
        /* <DEDUP_REMOVED lines=54> */
.L_x_3073:
[----:B------:R-:W-:Y:S05]  /*9b9e0*/  BSYNC B2 ;  /* 0x0000000000027941 */ /* 0x000fea0003800000 */
.L_x_3072:
        /* <DEDUP_REMOVED lines=40> */
.L_x_3075:
[----:B------:R-:W-:Y:S05]  /*9bc70*/  BSYNC B2 ;  /* 0x0000000000027941 */ /* 0x000fea0003800000 */
.L_x_3074:
[----:B------:R-:W-:Y:S02]  /*9bc80*/  R2UR UR4, R36 ;  /* 0x00000000240472ca */ /* 0x000fe400000e0000 */
[----:B------:R-:W-:-:S13]  /*9bc90*/  R2UR UR5, R37 ;  /* 0x00000000250572ca */ /* 0x000fda00000e0000 */
[----:B------:R2:W-:Y:S01]  /*9bca0*/  ST.E desc[UR4][R28.64], R11 ;  /* 0x0000000b1c007985 */ /* 0x0005e2000c101904 */
[----:B------:R-:W-:Y:S05]  /*9bcb0*/  BRA `(.L_x_3065) ;  /* 0x00000000002c7947 */ /* 0x000fea0003800000 */
.L_x_3066:
        /* <DEDUP_REMOVED lines=9> */
[----:B-----5:R1:W-:Y:S04]  /*9bd50*/  ST.E.U8 desc[UR6][R8.64+0x20], R13 ;  /* 0x0000200d08007985 */ /* 0x0203e8000c101106 */
[----:B------:R1:W5:Y:S02]  /*9bd60*/  LD.E R11, desc[UR8][R28.64] ;  /* 0x000000081c0b7980 */ /* 0x000364000c101900 */
.L_x_3065:
[----:B------:R-:W-:Y:S05]  /*9bd70*/  BSYNC B1 ;  /* 0x0000000000017941 */ /* 0x000fea0003800000 */
.L_x_3064:
[----:B-----5:R-:W-:-:S13]  /*9bd80*/  ISETP.NE.AND P0, PT, R11, RZ, PT ;  /* 0x000000ff0b00720c */ /* 0x020fda0003f05270 */
[----:B------:R-:W-:Y:S05]  /*9bd90*/  @!P0 BRA `(.L_x_3076) ;  /* 0xffffffd400c48947 */ /* 0x000fea000383ffff */
[----:B------:R-:W-:Y:S05]  /*9bda0*/  BRA `(.L_x_3039) ;  /* 0x0000001c00e07947 */ /* 0x000fea0003800000 */
.L_x_3026:
[----:B------:R-:W5:Y:S01]  /*9bdb0*/  S2UR UR5, SR_CgaCtaId ;  /* 0x00000000000579c3 */ /* 0x000f620000008800 */
[----:B------:R-:W-:Y:S01]  /*9bdc0*/  UMOV UR4, 0x400 ;  /* 0x0000040000047882 */ /* 0x000fe20000000000 */
[----:B------:R-:W-:Y:S01]  /*9bdd0*/  BSSY B1, `(.L_x_3077) ;  /* 0x000015a000017945 */ /* 0x000fe20003800000 */
[----:B-----5:R-:W-:-:S06]  /*9bde0*/  ULEA UR4, UR5, UR4, 0x18 ;  /* 0x0000000405047291 */ /* 0x020fcc000f8ec0ff */
[----:B------:R-:W-:-:S07]  /*9bdf0*/  IMAD.U32 R16, RZ, RZ, UR4 ;  /* 0x00000004ff107e24 */ /* 0x000fce000f8e00ff */
.L_x_3102:
[----:B01-3--:R-:W0:Y:S01]  /*9be00*/  LDS.64 R8, [R16] ;  /* 0x0000000010087984 */ /* 0x00be220000000a00 */
[----:B------:R-:W-:Y:S05]  /*9be10*/  YIELD ;  /* 0x0000000000007946 */ /* 0x000fea0003800000 */
[----:B------:R-:W-:Y:S02]  /*9be20*/  R2UR UR4, R36 ;  /* 0x00000000240472ca */ /* 0x000fe400000e0000 */
[----:B------:R-:W-:-:S13]  /*9be30*/  R2UR UR5, R37 ;  /* 0x00000000250572ca */ /* 0x000fda00000e0000 */
[----:B0-----:R-:W3:Y:S01]  /*9be40*/  LD.E R12, desc[UR4][R8.64] ;  /* 0x00000004080c7980 */ /* 0x001ee2000c101900 */
[----:B------:R-:W-:Y:S01]  /*9be50*/  IMAD R33, R32, 0xcccd, RZ ;  /* 0x0000cccd20217824 */ /* 0x000fe200078e02ff */
[----:B------:R-:W-:Y:S01]  /*9be60*/  BSSY B2, `(.L_x_3078) ;  /* 0x00000a6000027945 */ /* 0x000fe20003800000 */
[----:B------:R-:W-:Y:S02]  /*9be70*/  IMAD.MOV.U32 R6, RZ, RZ, R0 ;  /* 0x000000ffff067224 */ /* 0x000fe400078e0000 */
[----:B------:R-:W-:Y:S01]  /*9be80*/  VIADD R0, R0, 0xffffffff ;  /* 0xffffffff00007836 */ /* 0x000fe20000000000 */
[----:B------:R-:W-:Y:S02]  /*9be90*/  SHF.R.U32.HI R33, RZ, 0x13, R33 ;  /* 0x00000013ff217819 */ /* 0x000fe40000011621 */
[----:B---3--:R-:W-:-:S13]  /*9bea0*/  ISETP.NE.AND P0, PT, R12, -0x1, PT ;  /* 0xffffffff0c00780c */ /* 0x008fda0003f05270 */
[----:B------:R-:W-:Y:S01]  /*9beb0*/  @!P0 R2UR UR4, R36 ;  /* 0x00000000240482ca */ /* 0x000fe200000e0000 */
[----:B------:R-:W-:Y:S01]  /*9bec0*/  @!P0 IMAD.MOV.U32 R15, RZ, RZ, 0x5368 ;  /* 0x00005368ff0f8424 */ /* 0x000fe200078e00ff */
[----:B------:R-:W-:Y:S01]  /*9bed0*/  @!P0 R2UR UR5, R37 ;  /* 0x00000000250582ca */ /* 0x000fe200000e0000 */
[----:B--2-4-:R-:W-:Y:S01]  /*9bee0*/  @!P0 IMAD.MOV.U32 R11, RZ, RZ, 0x5368 ;  /* 0x00005368ff0b8424 */ /* 0x014fe200078e00ff */
[----:B------:R-:W-:-:S11]  /*9bef0*/  @!P0 PRMT R13, RZ, 0x7610, R13 ;  /* 0x00007610ff0d8816 */ /* 0x000fd6000000000d */
[----:B------:R0:W-:Y:S01]  /*9bf00*/  @!P0 ST.E desc[UR4][R28.64], R15 ;  /* 0x0000000f1c008985 */ /* 0x0001e2000c101904 */
[----:B------:R-:W-:Y:S05]  /*9bf10*/  @!P0 BRA `(.L_x_3079) ;  /* 0x0000000800688947 */ /* 0x000fea0003800000 */
[----:B------:R-:W-:Y:S01]  /*9bf20*/  R2UR UR4, R36 ;  /* 0x00000000240472ca */ /* 0x000fe200000e0000 */
[----:B------:R-:W-:Y:S01]  /*9bf30*/  IMAD.WIDE R8, R12, 0x10, R8 ;  /* 0x000000100c087825 */ /* 0x000fe200078e0208 */
[----:B------:R-:W-:-:S13]  /*9bf40*/  R2UR UR5, R37 ;  /* 0x00000000250572ca */ /* 0x000fda00000e0000 */
[----:B------:R-:W2:Y:S01]  /*9bf50*/  LD.E R13, desc[UR4][R8.64+0xc] ;  /* 0x00000c04080d7980 */ /* 0x000ea2000c101900 */
[----:B------:R-:W-:-:S04]  /*9bf60*/  IMAD R11, R33, 0x4, R33 ;  /* 0x00000004210b7824 */ /* 0x000fc800078e0221 */
[----:B------:R-:W-:-:S05]  /*9bf70*/  IMAD R34, R11, -0x2, R32 ;  /* 0xfffffffe0b227824 */ /* 0x000fca00078e0220 */
[C---:B------:R-:W-:Y:S02]  /*9bf80*/  ISETP.GT.AND P1, PT, R34.reuse, -0x1, PT ;  /* 0xffffffff2200780c */ /* 0x040fe40003f24270 */
[----:B--2---:R-:W-:-:S13]  /*9bf90*/  ISETP.GE.AND P0, PT, R34, R13, PT ;  /* 0x0000000d2200720c */ /* 0x004fda0003f06270 */
[----:B------:R-:W-:Y:S05]  /*9bfa0*/  @!P0 BRA P1, `(.L_x_3080) ;  /* 0x0000000800208947 */ /* 0x000fea0000800000 */
        /* <DEDUP_REMOVED lines=19> */
.L_x_3085:
[----:B------:R-:W0:Y:S02]  /*9c0e0*/  LDS.64 R8, [R35+0x8] ;  /* 0x0000080023087984 */ /* 0x000e240000000a00 */
[----:B0-----:R-:W-:-:S05]  /*9c0f0*/  IADD3 R10, P0, PT, R8, 0x30, RZ ;  /* 0x00000030080a7810 */ /* 0x001fca0007f1e0ff */
[----:B------:R-:W-:-:S07]  /*9c100*/  IMAD.X R11, RZ, RZ, R9, P0 ;  /* 0x000000ffff0b7224 */ /* 0x000fce00000e0609 */
[----:B------:R-:W0:Y:S02]  /*9c110*/  ATOMS.CAST.SPIN.64 P0, [R35+0x8], R8, R10 ;  /* 0x000008082300758d */ /* 0x000e24000180040a */
[----:B0-----:R-:W-:Y:S05]  /*9c120*/  @!P0 BRA `(.L_x_3085) ;  /* 0xfffffffc00ec8947 */ /* 0x001fea000383ffff */
[----:B------:R-:W-:Y:S05]  /*9c130*/  BSYNC B5 ;  /* 0x0000000000057941 */ /* 0x000fea0003800000 */
.L_x_3084:
[----:B------:R-:W-:Y:S02]  /*9c140*/  IMAD.MOV.U32 R10, RZ, RZ, R8 ;  /* 0x000000ffff0a7224 */ /* 0x000fe400078e0008 */
[----:B------:R-:W-:Y:S01]  /*9c150*/  IMAD.MOV.U32 R11, RZ, RZ, R9 ;  /* 0x000000ffff0b7224 */ /* 0x000fe200078e0009 */
[----:B------:R-:W-:Y:S06]  /*9c160*/  BRA `(.L_x_3082) ;  /* 0x0000000000187947 */ /* 0x000fec0003800000 */
.L_x_3083:
[----:B------:R-:W-:Y:S02]  /*9c170*/  R2UR UR4, R36 ;  /* 0x00000000240472ca */ /* 0x000fe400000e0000 */
[----:B------:R-:W-:-:S13]  /*9c180*/  R2UR UR5, R37 ;  /* 0x00000000250572ca */ /* 0x000fda00000e0000 */
[----:B------:R-:W2:Y:S02]  /*9c190*/  LD.E.64 R10, desc[UR4][R30.64+0x8] ;  /* 0x000008041e0a7980 */ /* 0x000ea4000c101b00 */
[----:B--2---:R-:W-:-:S05]  /*9c1a0*/  IADD3 R8, P0, PT, R10, 0x30, RZ ;  /* 0x000000300a087810 */ /* 0x004fca0007f1e0ff */
[----:B------:R-:W-:-:S05]  /*9c1b0*/  IMAD.X R9, RZ, RZ, R11, P0 ;  /* 0x000000ffff097224 */ /* 0x000fca00000e060b */
[----:B------:R0:W-:Y:S03]  /*9c1c0*/  ST.E.64 desc[UR4][R30.64+0x8], R8 ;  /* 0x000008081e007985 */ /* 0x0001e6000c101b04 */
.L_x_3082:
[----:B------:R-:W-:Y:S05]  /*9c1d0*/  BSYNC B3 ;  /* 0x0000000000037941 */ /* 0x000fea0003800000 */
.L_x_3081:
        /* <DEDUP_REMOVED lines=54> */
.L_x_3087:
[----:B------:R-:W-:Y:S05]  /*9c540*/  BSYNC B3 ;  /* 0x0000000000037941 */ /* 0x000fea0003800000 */
.L_x_3086:
        /* <DEDUP_REMOVED lines=40> */
.L_x_3089:
[----:B------:R-:W-:Y:S05]  /*9c7d0*/  BSYNC B3 ;  /* 0x0000000000037941 */ /* 0x000fea0003800000 */
.L_x_3088:
[----:B------:R-:W-:Y:S02]  /*9c7e0*/  R2UR UR4, R36 ;  /* 0x00000000240472ca */ /* 0x000fe400000e0000 */
[----:B------:R-:W-:Y:S02]  /*9c7f0*/  R2UR UR5, R37 ;  /* 0x00000000250572ca */ /* 0x000fe400000e0000 */
[----:B------:R-:W-:-:S11]  /*9c800*/  PRMT R13, RZ, 0x7610, R13 ;  /* 0x00007610ff0d7816 */ /* 0x000fd6000000000d */
[----:B------:R2:W-:Y:S01]  /*9c810*/  ST.E desc[UR4][R28.64], R11 ;  /* 0x0000000b1c007985 */ /* 0x0005e2000c101904 */
[----:B------:R-:W-:Y:S05]  /*9c820*/  BRA `(.L_x_3079) ;  /* 0x0000000000247947 */ /* 0x000fea0003800000 */
.L_x_3080:
[----:B------:R-:W-:Y:S02]  /*9c830*/  LEA R11, R34, 0x20, 0x2 ;  /* 0x00000020220b7811 */ /* 0x000fe400078e10ff */
        /* <DEDUP_REMOVED lines=8> */
.L_x_3079:
[----:B------:R-:W-:Y:S05]  /*9c8c0*/  BSYNC B2 ;  /* 0x0000000000027941 */ /* 0x000fea0003800000 */
.L_x_3078:
[----:B-----5:R-:W-:Y:S01]  /*9c8d0*/  ISETP.NE.AND P0, PT, R11, RZ, PT ;  /* 0x000000ff0b00720c */ /* 0x020fe20003f05270 */
[----:B------:R-:W-:-:S12]  /*9c8e0*/  IMAD.MOV.U32 R35, RZ, RZ, 0x5368 ;  /* 0x00005368ff237424 */ /* 0x000fd800078e00ff */
        /* <DEDUP_REMOVED lines=36> */
.L_x_3097:
[----:B------:R-:W0:Y:S02]  /*9cb30*/  LDS.64 R12, [R9+0x8] ;  /* 0x00000800090c7984 */ /* 0x000e240000000a00 */
[----:B0-----:R-:W-:-:S05]  /*9cb40*/  IADD3 R14, P0, PT, R12, 0x30, RZ ;  /* 0x000000300c0e7810 */ /* 0x001fca0007f1e0ff */
[----:B------:R-:W-:-:S07]  /*9cb50*/  IMAD.X R15, RZ, RZ, R13, P0 ;  /* 0x000000ffff0f7224 */ /* 0x000fce00000e060d */
[----:B------:R-:W0:Y:S02]  /*9cb60*/  ATOMS.CAST.SPIN.64 P0, [R9+0x8], R12, R14 ;  /* 0x0000080c0900758d */ /* 0x000e24000180040e */
[----:B0-----:R-:W-:Y:S05]  /*9cb70*/  @!P0 BRA `(.L_x_3097) ;  /* 0xfffffffc00ec8947 */ /* 0x001fea000383ffff */
[----:B------:R-:W-:Y:S05]  /*9cb80*/  BSYNC B5 ;  /* 0x0000000000057941 */ /* 0x000fea0003800000 */
.L_x_3096:
[----:B------:R-:W-:Y:S05]  /*9cb90*/  BRA `(.L_x_3094) ;  /* 0x0000000000187947 */ /* 0x000fea0003800000 */
.L_x_3095:
[----:B------:R-:W-:Y:S02]  /*9cba0*/  R2UR UR4, R36 ;  /* 0x00000000240472ca */ /* 0x000fe400000e0000 */
[----:B------:R-:W-:-:S13]  /*9cbb0*/  R2UR UR5, R37 ;  /* 0x00000000250572ca */ /* 0x000fda00000e0000 */
[----:B------:R-:W2:Y:S02]  /*9cbc0*/  LD.E.64 R12, desc[UR4][R30.64+0x8] ;  /* 0x000008041e0c7980 */ /* 0x000ea4000c101b00 */
[----:B--2---:R-:W-:-:S05]  /*9cbd0*/  IADD3 R8, P0, PT, R12, 0x30, RZ ;  /* 0x000000300c087810 */ /* 0x004fca0007f1e0ff */
[----:B------:R-:W-:-:S05]  /*9cbe0*/  IMAD.X R9, RZ, RZ, R13, P0 ;  /* 0x000000ffff097224 */ /* 0x000fca00000e060d */
[----:B------:R0:W-:Y:S03]  /*9cbf0*/  ST.E.64 desc[UR4][R30.64+0x8], R8 ;  /* 0x000008081e007985 */ /* 0x0001e6000c101b04 */
.L_x_3094:
[----:B------:R-:W-:Y:S05]  /*9cc00*/  BSYNC B3 ;  /* 0x0000000000037941 */ /* 0x000fea0003800000 */
.L_x_3093:
        /* <DEDUP_REMOVED lines=54> */
.L_x_3099:
[----:B------:R-:W-:Y:S05]  /*9cf70*/  BSYNC B3 ;  /* 0x0000000000037941 */ /* 0x000fea0003800000 */
.L_x_3098:
        /* <DEDUP_REMOVED lines=40> */
.L_x_3101:
[----:B------:R-:W-:Y:S05]  /*9d200*/  BSYNC B3 ;  /* 0x0000000000037941 */ /* 0x000fea0003800000 */
.L_x_3100:
[----:B------:R-:W-:Y:S02]  /*9d210*/  R2UR UR4, R36 ;  /* 0x00000000240472ca */ /* 0x000fe400000e0000 */
[----:B------:R-:W-:-:S13]  /*9d220*/  R2UR UR5, R37 ;  /* 0x00000000250572ca */ /* 0x000fda00000e0000 */
[----:B------:R2:W-:Y:S01]  /*9d230*/  ST.E desc[UR4][R28.64], R11 ;  /* 0x0000000b1c007985 */ /* 0x0005e2000c101904 */
[----:B------:R-:W-:Y:S05]  /*9d240*/  BRA `(.L_x_3091) ;  /* 0x00000000002c7947 */ /* 0x000fea0003800000 */
.L_x_3092:
        /* <DEDUP_REMOVED lines=11> */
.L_x_3091:
[----:B------:R-:W-:Y:S05]  /*9d300*/  BSYNC B2 ;  /* 0x0000000000027941 */ /* 0x000fea0003800000 */
.L_x_3090:
[----:B-----5:R-:W-:-:S13]  /*9d310*/  ISETP.NE.AND P0, PT, R11, RZ, PT ;  /* 0x000000ff0b00720c */ /* 0x020fda0003f05270 */
[----:B------:R-:W-:Y:S05]  /*9d320*/  @P0 BREAK B1 ;  /* 0x0000000000010942 */ /* 0x000fea0003800000 */
[----:B------:R-:W-:Y:S05]  /*9d330*/  @P0 BRA `(.L_x_3039) ;  /* 0x00000008007c0947 */ /* 0x000fea0003800000 */
[----:B------:R-:W-:Y:S01]  /*9d340*/  ISETP.GT.U32.AND P0, PT, R32, 0x9, PT ;  /* 0x000000092000780c */ /* 0x000fe20003f04070 */
[----:B------:R-:W-:-:S12]  /*9d350*/  IMAD.MOV.U32 R32, RZ, RZ, R33 ;  /* 0x000000ffff207224 */ /* 0x000fd800078e0021 */
[----:B------:R-:W-:Y:S05]  /*9d360*/  @P0 BRA `(.L_x_3102) ;  /* 0xffffffe800a40947 */ /* 0x000fea000383ffff */
[----:B------:R-:W-:Y:S05]  /*9d370*/  BSYNC B1 ;  /* 0x0000000000017941 */ /* 0x000fea0003800000 */
.L_x_3077:
[----:B------:R-:W-:Y:S01]  /*9d380*/  @!P2 R2UR UR4, R36 ;  /* 0x000000002404a2ca */ /* 0x000fe200000e0000 */
[----:B01----:R-:W-:Y:S01]  /*9d390*/  @!P2 IMAD.MOV.U32 R9, RZ, RZ, 0x5368 ;  /* 0x00005368ff09a424 */ /* 0x003fe200078e00ff */
[----:B------:R-:W-:Y:S01]  /*9d3a0*/  @!P2 R2UR UR5, R37 ;  /* 0x000000002505a2ca */ /* 0x000fe200000e0000 */
[----:B------:R-:W-:-:S12]  /*9d3b0*/  @!P2 IMAD.MOV.U32 R35, RZ, RZ, 0x5368 ;  /* 0x00005368ff23a424 */ /* 0x000fd800078e00ff */
[----:B------:R3:W-:Y:S01]  /*9d3c0*/  @!P2 ST.E desc[UR4][R28.64], R9 ;  /* 0x000000091c00a985 */ /* 0x0007e2000c101904 */
[----:B------:R-:W-:Y:S05]  /*9d3d0*/  @!P2 BRA `(.L_x_3039) ;  /* 0x000000080054a947 */ /* 0x000fea0003800000 */
[----:B---3--:R-:W0:Y:S01]  /*9d3e0*/  S2R R9, SR_CgaCtaId ;  /* 0x0000000000097919 */ /* 0x008e220000008800 */
[----:B------:R-:W-:Y:S02]  /*9d3f0*/  MOV R0, 0x400 ;  /* 0x0000040000007802 */ /* 0x000fe40000000f00 */
[----:B------:R-:W-:Y:S02]  /*9d400*/  R2UR UR4, R36 ;  /* 0x00000000240472ca */ /* 0x000fe400000e0000 */
[----:B------:R-:W-:Y:S02]  /*9d410*/  R2UR UR5, R37 ;  /* 0x00000000250572ca */ /* 0x000fe400000e0000 */
[----:B0-----:R-:W-:-:S05]  /*9d420*/  LEA R32, R9, R0, 0x18 ;  /* 0x0000000009207211 */ /* 0x001fca00078ec0ff */
[----:B--2---:R-:W0:Y:S02]  /*9d430*/  LDS.128 R8, [R32] ;  /* 0x0000000020087984 */ /* 0x004e240000000c00 */
[----:B0-----:R-:W-:-:S05]  /*9d440*/  IMAD.WIDE R8, R7, 0x10, R8 ;  /* 0x0000001007087825 */ /* 0x001fca00078e0208 */
[----:B------:R-:W2:Y:S01]  /*9d450*/  LD.E R16, desc[UR4][R8.64+0xc] ;  /* 0x00000c0408107980 */ /* 0x000ea2000c101900 */
[C---:B------:R-:W-:Y:S01]  /*9d460*/  VIADD R39, R6.reuse, 0xfffffffe ;  /* 0xfffffffe06277836 */ /* 0x040fe20000000000 */
[----:B------:R-:W-:-:S04]  /*9d470*/  ISETP.GT.AND P1, PT, R6, 0x1, PT ;  /* 0x000000010600780c */ /* 0x000fc80003f24270 */
        /* <DEDUP_REMOVED lines=16> */
.L_x_3108:
[----:B------:R-:W0:Y:S02]  /*9d580*/  LDS.64 R12, [R9+0x8] ;  /* 0x00000800090c7984 */ /* 0x000e240000000a00 */
[----:B0-----:R-:W-:-:S05]  /*9d590*/  IADD3 R14, P0, PT, R12, 0x30, RZ ;  /* 0x000000300c0e7810 */ /* 0x001fca0007f1e0ff */
[----:B------:R-:W-:-:S07]  /*9d5a0*/  IMAD.X R15, RZ, RZ, R13, P0 ;  /* 0x000000ffff0f7224 */ /* 0x000fce00000e060d */
[----:B------:R-:W0:Y:S02]  /*9d5b0*/  ATOMS.CAST.SPIN.64 P0, [R9+0x8], R12, R14 ;  /* 0x0000080c0900758d */ /* 0x000e24000180040e */
[----:B0-----:R-:W-:Y:S05]  /*9d5c0*/  @!P0 BRA `(.L_x_3108) ;  /* 0xfffffffc00ec8947 */ /* 0x001fea000383ffff */
[----:B------:R-:W-:Y:S05]  /*9d5d0*/  BSYNC B2 ;  /* 0x0000000000027941 */ /* 0x000fea0003800000 */
.L_x_3107:
[----:B------:R-:W-:Y:S05]  /*9d5e0*/  BRA `(.L_x_3105) ;  /* 0x0000000000187947 */ /* 0x000fea0003800000 */
.L_x_3106:
[----:B------:R-:W-:Y:S02]  /*9d5f0*/  R2UR UR4, R36 ;  /* 0x00000000240472ca */ /* 0x000fe400000e0000 */
[----:B------:R-:W-:-:S13]  /*9d600*/  R2UR UR5, R37 ;  /* 0x00000000250572ca */ /* 0x000fda00000e0000 */
[----:B------:R-:W2:Y:S02]  /*9d610*/  LD.E.64 R12, desc[UR4][R30.64+0x8] ;  /* 0x000008041e0c7980 */ /* 0x000ea4000c101b00 */
[----:B--2---:R-:W-:-:S05]  /*9d620*/  IADD3 R8, P0, PT, R12, 0x30, RZ ;  /* 0x000000300c087810 */ /* 0x004fca0007f1e0ff */
[----:B------:R-:W-:-:S05]  /*9d630*/  IMAD.X R9, RZ, RZ, R13, P0 ;  /* 0x000000ffff097224 */ /* 0x000fca00000e060d */
[----:B------:R0:W-:Y:S03]  /*9d640*/  ST.E.64 desc[UR4][R30.64+0x8], R8 ;  /* 0x000008081e007985 */ /* 0x0001e6000c101b04 */
.L_x_3105:
[----:B------:R-:W-:Y:S05]  /*9d650*/  BSYNC B1 ;  /* 0x0000000000017941 */ /* 0x000fea0003800000 */
.L_x_3104:
        /* <DEDUP_REMOVED lines=54> */
.L_x_3110:
[----:B------:R-:W-:Y:S05]  /*9d9c0*/  BSYNC B1 ;  /* 0x0000000000017941 */ /* 0x000fea0003800000 */
.L_x_3109:
        /* <DEDUP_REMOVED lines=40> */
.L_x_3112:
[----:B------:R-:W-:Y:S05]  /*9dc50*/  BSYNC B1 ;  /* 0x0000000000017941 */ /* 0x000fea0003800000 */
.L_x_3111:
[----:B------:R-:W-:Y:S02]  /*9dc60*/  R2UR UR4, R36 ;  /* 0x00000000240472ca */ /* 0x000fe400000e0000 */
[----:B------:R-:W-:-:S13]  /*9dc70*/  R2UR UR5, R37 ;  /* 0x00000000250572ca */ /* 0x000fda00000e0000 */
[----:B------:R2:W-:Y:S01]  /*9dc80*/  ST.E desc[UR4][R28.64], R35 ;  /* 0x000000231c007985 */ /* 0x0005e2000c101904 */
[----:B------:R-:W-:Y:S05]  /*9dc90*/  BRA `(.L_x_3039) ;  /* 0x0000000000247947 */ /* 0x000fea0003800000 */
.L_x_3103:
[C---:B------:R-:W-:Y:S01]  /*9dca0*/  R2UR UR4, R36.reuse ;  /* 0x00000000240472ca */ /* 0x040fe200000e0000 */
[----:B------:R-:W-:Y:S01]  /*9dcb0*/  IMAD.MOV.U32 R11, RZ, RZ, 0x2d ;  /* 0x0000002dff0b7424 */ /* 0x000fe200078e00ff */
[C---:B------:R-:W-:Y:S02]  /*9dcc0*/  R2UR UR5, R37.reuse ;  /* 0x00000000250572ca */ /* 0x040fe400000e0000 */
[----:B------:R-:W-:Y:S02]  /*9dcd0*/  R2UR UR6, R36 ;  /* 0x00000000240672ca */ /* 0x000fe400000e0000 */
[----:B------:R-:W-:Y:S02]  /*9dce0*/  R2UR UR7, R37 ;  /* 0x00000000250772ca */ /* 0x000fe400000e0000 */
[----:B------:R-:W-:-:S05]  /*9dcf0*/  LEA R8, P0, R39, R8, 0x2 ;  /* 0x0000000827087211 */ /* 0x000fca00078010ff */
[----:B------:R-:W-:-:S05]  /*9dd00*/  IMAD.X R9, RZ, RZ, R9, P0 ;  /* 0x000000ffff097224 */ /* 0x000fca00000e0609 */
[----:B------:R4:W-:Y:S04]  /*9dd10*/  ST.E desc[UR4][R8.64+0x20], R11 ;  /* 0x0000200b08007985 */ /* 0x0009e8000c101904 */
[----:B------:R4:W5:Y:S02]  /*9dd20*/  LD.E R35, desc[UR6][R28.64] ;  /* 0x000000061c237980 */ /* 0x000964000c101900 */
.L_x_3039:
[----:B------:R-:W-:Y:S05]  /*9dd30*/  BSYNC B0 ;  /* 0x0000000000007941 */ /* 0x000fea0003800000 */
.L_x_3025:
[----:B-----5:R-:W-:-:S13]  /*9dd40*/  ISETP.NE.AND P0, PT, R35, RZ, PT ;  /* 0x000000ff2300720c */ /* 0x020fda0003f05270 */
[----:B------:R-:W-:Y:S05]  /*9dd50*/  @P0 BRA `(.L_x_2876) ;  /* 0x0000000400dc0947 */ /* 0x000fea0003800000 */
[----:B01-34-:R-:W0:Y:S01]  /*9dd60*/  S2R R9, SR_CgaCtaId ;  /* 0x0000000000097919 */ /* 0x01be220000008800 */
[----:B------:R-:W-:Y:S01]  /*9dd70*/  R2UR UR4, R36 ;  /* 0x00000000240472ca */ /* 0x000fe200000e0000 */
[----:B------:R-:W-:Y:S01]  /*9dd80*/  IMAD.MOV.U32 R8, RZ, RZ, 0x40 ;  /* 0x00000040ff087424 */ /* 0x000fe200078e00ff */
[----:B------:R-:W-:Y:S02]  /*9dd90*/  R2UR UR5, R37 ;  /* 0x00000000250572ca */ /* 0x000fe400000e0000 */
[----:B------:R-:W-:-:S04]  /*9dda0*/  MOV R0, 0x400 ;  /* 0x0000040000007802 */ /* 0x000fc80000000f00 */
[----:B0-----:R-:W-:Y:S01]  /*9ddb0*/  LEA R32, R9, R0, 0x18 ;  /* 0x0000000009207211 */ /* 0x001fe200078ec0ff */
[----:B------:R-:W-:-:S04]  /*9ddc0*/  IMAD.MOV.U32 R9, RZ, RZ, 0x0 ;  /* 0x00000000ff097424 */ /* 0x000fc800078e00ff */
        /* <DEDUP_REMOVED lines=11> */
.L_x_3117:
[----:B------:R-:W0:Y:S02]  /*9de80*/  LDS.64 R8, [R15+0x8] ;  /* 0x000008000f087984 */ /* 0x000e240000000a00 */
[----:B0-----:R-:W-:-:S05]  /*9de90*/  IADD3 R10, P0, PT, R8, 0x40, RZ ;  /* 0x00000040080a7810 */ /* 0x001fca0007f1e0ff */
[----:B------:R-:W-:-:S07]  /*9dea0*/  IMAD.X R11, RZ, RZ, R9, P0 ;  /* 0x000000ffff0b7224 */ /* 0x000fce00000e0609 */
[----:B------:R-:W0:Y:S02]  /*9deb0*/  ATOMS.CAST.SPIN.64 P0, [R15+0x8], R8, R10 ;  /* 0x000008080f00758d */ /* 0x000e24000180040a */
[----:B0-----:R-:W-:Y:S05]  /*9dec0*/  @!P0 BRA `(.L_x_3117) ;  /* 0xfffffffc00ec8947 */ /* 0x001fea000383ffff */
[----:B------:R-:W-:Y:S05]  /*9ded0*/  BSYNC B1 ;  /* 0x0000000000017941 */ /* 0x000fea0003800000 */
.L_x_3116:
[----:B------:R-:W-:Y:S02]  /*9dee0*/  IMAD.MOV.U32 R10, RZ, RZ, R8 ;  /* 0x000000ffff0a7224 */ /* 0x000fe400078e0008 */
[----:B------:R-:W-:Y:S01]  /*9def0*/  IMAD.MOV.U32 R11, RZ, RZ, R9 ;  /* 0x000000ffff0b7224 */ /* 0x000fe200078e0009 */
[----:B------:R-:W-:Y:S06]  /*9df00*/  BRA `(.L_x_3114) ;  /* 0x0000000000187947 */ /* 0x000fec0003800000 */
.L_x_3115:
[----:B------:R-:W-:Y:S02]  /*9df10*/  R2UR UR4, R36 ;  /* 0x00000000240472ca */ /* 0x000fe400000e0000 */
[----:B------:R-:W-:-:S13]  /*9df20*/  R2UR UR5, R37 ;  /* 0x00000000250572ca */ /* 0x000fda00000e0000 */
[----:B------:R-:W2:Y:S02]  /*9df30*/  LD.E.64 R10, desc[UR4][R30.64+0x8] ;  /* 0x000008041e0a7980 */ /* 0x000ea4000c101b00 */
[----:B--2---:R-:W-:-:S05]  /*9df40*/  IADD3 R8, P0, PT, R10, 0x40, RZ ;  /* 0x000000400a087810 */ /* 0x004fca0007f1e0ff */
[----:B------:R-:W-:-:S05]  /*9df50*/  IMAD.X R9, RZ, RZ, R11, P0 ;  /* 0x000000ffff097224 */ /* 0x000fca00000e060b */
[----:B------:R0:W-:Y:S03]  /*9df60*/  ST.E.64 desc[UR4][R30.64+0x8], R8 ;  /* 0x000008081e007985 */ /* 0x0001e6000c101b04 */
.L_x_3114:
[----:B------:R-:W-:Y:S05]  /*9df70*/  BSYNC B0 ;  /* 0x0000000000007941 */ /* 0x000fea0003800000 */
.L_x_3113:
[C---:B0-----:R-:W-:Y:S02]  /*9df80*/  IADD3 R9, P0, PT, R10.reuse, 0x48, RZ ;  /* 0x000000480a097810 */ /* 0x041fe40007f1e0ff */
        /* <DEDUP_REMOVED lines=33> */
[----:B------:R-:W-:Y:S04]  /*9e1a0*/  ST.E.U8 desc[UR4][R8.64], R0 ;  /* 0x0000000008007985 */ /* 0x000fe8000c101104 */
[----:B------:R-:W-:Y:S04]  /*9e1b0*/  ST.E.U8 desc[UR10][R8.64+0x3], R0 ;  /* 0x0000030008007985 */ /* 0x000fe8000c10110a */
[----:B------:R-:W-:Y:S04]  /*9e1c0*/  ST.E.U8 desc[UR6][R8.64+0x1], RZ ;  /* 0x000001ff08007985 */ /* 0x000fe8000c101106 */
        /* <DEDUP_REMOVED lines=20> */
[----:B------:R0:W-:Y:S04]  /*9e310*/  ST.E desc[UR4][R8.64+0x20], R7 ;  /* 0x0000200708007985 */ /* 0x0001e8000c101904 */
[----:B------:R-:W2:Y:S01]  /*9e320*/  LD.E R0, desc[UR6][R28.64] ;  /* 0x000000061c007980 */ /* 0x000ea2000c101900 */
[----:B------:R-:W-:Y:S01]  /*9e330*/  IMAD.MOV.U32 R3, RZ, RZ, RZ ;  /* 0x000000ffff037224 */ /* 0x000fe200078e00ff */
[----:B--2---:R-:W-:-:S13]  /*9e340*/  ISETP.NE.AND P0, PT, R0, RZ, PT ;  /* 0x000000ff0000720c */ /* 0x004fda0003f05270 */
[----:B0-----:R-:W-:Y:S05]  /*9e350*/  @P0 BRA `(.L_x_2876) ;  /* 0x00000000005c0947 */ /* 0x001fea0003800000 */
[----:B------:R-:W0:Y:S01]  /*9e360*/  LDS.64 R6, [R32] ;  /* 0x0000000020067984 */ /* 0x000e220000000a00 */
[C---:B------:R-:W-:Y:S02]  /*9e370*/  R2UR UR4, R36.reuse ;  /* 0x00000000240472ca */ /* 0x040fe400000e0000 */
[C---:B------:R-:W-:Y:S02]  /*9e380*/  R2UR UR5, R37.reuse ;  /* 0x00000000250572ca */ /* 0x040fe400000e0000 */
[----:B------:R-:W-:Y:S02]  /*9e390*/  R2UR UR6, R36 ;  /* 0x00000000240672ca */ /* 0x000fe400000e0000 */
[----:B------:R-:W-:Y:S02]  /*9e3a0*/  R2UR UR7, R37 ;  /* 0x00000000250772ca */ /* 0x000fe400000e0000 */
[----:B0-----:R-:W-:-:S05]  /*9e3b0*/  IADD3 R6, P0, PT, R6, R33, RZ ;  /* 0x0000002106067210 */ /* 0x001fca0007f1e0ff */
[----:B------:R-:W-:-:S05]  /*9e3c0*/  IMAD.X R7, R7, 0x1, R35, P0 ;  /* 0x0000000107077824 */ /* 0x000fca00000e0623 */
[----:B------:R0:W-:Y:S04]  /*9e3d0*/  ST.E desc[UR4][R6.64+0x30], RZ ;  /* 0x000030ff06007985 */ /* 0x0001e8000c101904 */
        /* <DEDUP_REMOVED lines=11> */
[----:B------:R0:W-:Y:S04]  /*9e490*/  ST.E desc[UR4][R6.64+0x28], R5 ;  /* 0x0000280506007985 */ /* 0x0001e8000c101904 */
[----:B------:R-:W2:Y:S02]  /*9e4a0*/  LD.E R0, desc[UR6][R28.64] ;  /* 0x000000061c007980 */ /* 0x000ea4000c101900 */
[----:B--2---:R-:W-:-:S04]  /*9e4b0*/  ISETP.NE.AND P0, PT, R0, RZ, PT ;  /* 0x000000ff0000720c */ /* 0x004fc80003f05270 */
[----:B0-----:R-:W-:-:S09]  /*9e4c0*/  SEL R3, R16, RZ, !P0 ;  /* 0x000000ff10037207 */ /* 0x001fd20004000000 */
.L_x_2876:
[----:B------:R-:W-:Y:S05]  /*9e4d0*/  BSYNC B4 ;  /* 0x0000000000047941 */ /* 0x000fea0003800000 */
.L_x_2806:
[----:B------:R-:W3:Y:S01]  /*9e4e0*/  S2UR UR5, SR_CgaCtaId ;  /* 0x00000000000579c3 */ /* 0x000ee20000008800 */
[----:B------:R-:W-:Y:S01]  /*9e4f0*/  ISETP.NE.AND P0, PT, R4, -0x1, PT ;  /* 0xffffffff0400780c */ /* 0x000fe20003f05270 */
[----:B------:R-:W-:Y:S01]  /*9e500*/  UMOV UR4, 0x400 ;  /* 0x0000040000047882 */ /* 0x000fe20000000000 */
[----:B------:R-:W-:-:S11]  /*9e510*/  ISETP.NE.AND P1, PT, R3, -0x1, PT ;  /* 0xffffffff0300780c */ /* 0x000fd60003f25270 */
[C---:B------:R-:W-:Y:S01]  /*9e520*/  @!P0 R2UR UR6, R36.reuse ;  /* 0x00000000240682ca */ /* 0x040fe200000e0000 */
[----:B-1----:R-:W-:Y:S01]  /*9e530*/  @!P0 IMAD.MOV.U32 R5, RZ, RZ, 0x5368 ;  /* 0x00005368ff058424 */ /* 0x002fe200078e00ff */
[C---:B------:R-:W-:Y:S01]  /*9e540*/  @!P0 R2UR UR7, R37.reuse ;  /* 0x00000000250782ca */ /* 0x040fe200000e0000 */
[----:B0-2-4-:R-:W0:Y:S01]  /*9e550*/  @P1 S2R R11, SR_CgaCtaId ;  /* 0x00000000000b1919 */ /* 0x015e220000008800 */
[C---:B------:R-:W-:Y:S01]  /*9e560*/  @P0 R2UR UR8, R36.reuse ;  /* 0x00000000240802ca */ /* 0x040fe200000e0000 */
[----:B------:R-:W-:Y:S01]  /*9e570*/  @!P0 IMAD.MOV.U32 R15, RZ, RZ, RZ ;  /* 0x000000ffff0f8224 */ /* 0x000fe200078e00ff */
[C---:B------:R-:W-:Y:S01]  /*9e580*/  @P0 R2UR UR9, R37.reuse ;  /* 0x00000000250902ca */ /* 0x040fe200000e0000 */
[----:B------:R-:W-:Y:S01]  /*9e590*/  @!P0 IMAD.MOV.U32 R0, RZ, RZ, RZ ;  /* 0x000000ffff008224 */ /* 0x000fe200078e00ff */
[----:B------:R-:W-:Y:S01]  /*9e5a0*/  @!P1 R2UR UR10, R36 ;  /* 0x00000000240a92ca */ /* 0x000fe200000e0000 */
[----:B---3--:R-:W-:Y:S01]  /*9e5b0*/  @!P1 IMAD.MOV.U32 R9, RZ, RZ, 0x5368 ;  /* 0x00005368ff099424 */ /* 0x008fe200078e00ff */
[----:B------:R-:W-:Y:S01]  /*9e5c0*/  ULEA UR4, UR5, UR4, 0x18 ;  /* 0x0000000405047291 */ /* 0x000fe2000f8ec0ff */
[----:B------:R-:W-:-:S04]  /*9e5d0*/  @!P1 R2UR UR11, R37 ;  /* 0x00000000250b92ca */ /* 0x000fc800000e0000 */
[----:B------:R-:W-:Y:S01]  /*9e5e0*/  @!P0 ST.E desc[UR6][R28.64], R5 ;  /* 0x000000051c008985 */ /* 0x000fe2000c101906 */
[----:B------:R-:W-:Y:S02]  /*9e5f0*/  @P0 R2UR UR6, R36 ;  /* 0x00000000240602ca */ /* 0x000fe400000e0000 */
[----:B------:R-:W-:Y:S01]  /*9e600*/  @P0 R2UR UR7, R37 ;  /* 0x00000000250702ca */ /* 0x000fe200000e0000 */
[----:B------:R-:W1:Y:S02]  /*9e610*/  @P0 LDS.64 R6, [UR4] ;  /* 0x00000004ff060984 */ /* 0x000e640008000a00 */
[----:B-1----:R-:W-:Y:S01]  /*9e620*/  @P0 IMAD.WIDE R6, R4, 0x10, R6 ;  /* 0x0000001004060825 */ /* 0x002fe200078e0206 */
[----:B------:R-:W-:-:S04]  /*9e630*/  @P1 MOV R4, 0x400 ;  /* 0x0000040000041802 */ /* 0x000fc80000000f00 */
[----:B0-----:R-:W-:-:S05]  /*9e640*/  @P1 LEA R11, R11, R4, 0x18 ;  /* 0x000000040b0b1211 */ /* 0x001fca00078ec0ff */
[----:B------:R0:W5:Y:S04]  /*9e650*/  @P0 LD.E R15, desc[UR6][R6.64+0x20] ;  /* 0x00002006060f0980 */ /* 0x000168000c101900 */
[----:B------:R-:W2:Y:S01]  /*9e660*/  @P0 LD.E R0, desc[UR8][R6.64+0x28] ;  /* 0x0000280806000980 */ /* 0x000ea2000c101900 */
[----:B------:R-:W-:Y:S01]  /*9e670*/  @P1 R2UR UR6, R36 ;  /* 0x00000000240612ca */ /* 0x000fe200000e0000 */
[----:B------:R-:W-:Y:S01]  /*9e680*/  @!P1 IMAD.MOV.U32 R33, RZ, RZ, RZ ;  /* 0x000000ffff219224 */ /* 0x000fe200078e00ff */
[----:B------:R-:W-:Y:S01]  /*9e690*/  @P1 R2UR UR7, R37 ;  /* 0x00000000250712ca */ /* 0x000fe200000e0000 */
[----:B------:R-:W-:Y:S04]  /*9e6a0*/  @!P1 ST.E desc[UR10][R28.64], R9 ;  /* 0x000000091c009985 */ /* 0x000fe8000c10190a */
[----:B------:R-:W1:Y:S02]  /*9e6b0*/  @P1 LDS.64 R4, [R11] ;  /* 0x000000000b041984 */ /* 0x000e640000000a00 */
[----:B-1----:R-:W-:-:S06]  /*9e6c0*/  @P1 IMAD.WIDE R4, R3, 0x10, R4 ;  /* 0x0000001003041825 */ /* 0x002fcc00078e0204 */
[----:B------:R-:W2:Y:S01]  /*9e6d0*/  @P1 LD.E R33, desc[UR6][R4.64+0x28] ;  /* 0x0000280604211980 */ /* 0x000ea2000c101900 */
[----:B------:R-:W-:Y:S01]  /*9e6e0*/  R2UR UR8, R36 ;  /* 0x00000000240872ca */ /* 0x000fe200000e0000 */
[----:B-----5:R-:W-:Y:S01]  /*9e6f0*/  @!P1 IMAD.MOV.U32 R13, RZ, RZ, RZ ;  /* 0x000000ffff0d9224 */ /* 0x020fe200078e00ff */
[----:B------:R-:W-:Y:S01]  /*9e700*/  R2UR UR9, R37 ;  /* 0x00000000250972ca */ /* 0x000fe200000e0000 */
        /* <DEDUP_REMOVED lines=19> */
[----:B------:R0:W5:Y:S01]  /*9e840*/  ATOM.E.ADD.64.STRONG.GPU P0, R6, desc[UR8][R30.64+0x8], R8 ;  /* 0x800008081e06798a */ /* 0x000162000810f508 */
[----:B------:R-:W-:Y:S04]  /*9e850*/  BSSY B0, `(.L_x_3118) ;  /* 0x0000016000007945 */ /* 0x000fe80003800000 */
[----:B01-3--:R-:W-:Y:S05]  /*9e860*/  @P0 BRA `(.L_x_3119) ;  /* 0x0000000000500947 */ /* 0x00bfea0003800000 */
[----:B------:R-:W0:Y:S02]  /*9e870*/  QSPC.E.S P0, RZ, [R30+0x8] ;  /* 0x000008001eff73aa */ /* 0x000e240000000500 */
[----:B0-----:R-:W-:Y:S05]  /*9e880*/  @!P0 BRA `(.L_x_3120) ;  /* 0x0000000000308947 */ /* 0x001fea0003800000 */
[----:B------:R-:W-:Y:S01]  /*9e890*/  IMAD.MOV.U32 R4, RZ, RZ, R30 ;  /* 0x000000ffff047224 */ /* 0x000fe200078e001e */
[----:B------:R-:W-:Y:S04]  /*9e8a0*/  BSSY B1, `(.L_x_3121) ;  /* 0x0000007000017945 */ /* 0x000fe80003800000 */
[----:B------:R-:W-:-:S07]  /*9e8b0*/  MOV R3, R4 ;  /* 0x0000000400037202 */ /* 0x000fce0000000f00 */
.L_x_3122:
[----:B------:R-:W0:Y:S02]  /*9e8c0*/  LDS.64 R4, [R3+0x8] ;  /* 0x0000080003047984 */ /* 0x000e240000000a00 */
[----:B0----5:R-:W-:-:S05]  /*9e8d0*/  IADD3 R6, P0, PT, R8, R4, RZ ;  /* 0x0000000408067210 */ /* 0x021fca0007f1e0ff */
[----:B------:R-:W-:-:S07]  /*9e8e0*/  IMAD.X R7, R9, 0x1, R5, P0 ;  /* 0x0000000109077824 */ /* 0x000fce00000e0605 */
[----:B------:R-:W0:Y:S02]  /*9e8f0*/  ATOMS.CAST.SPIN.64 P0, [R3+0x8], R4, R6 ;  /* 0x000008040300758d */ /* 0x000e240001800406 */
[----:B0-----:R-:W-:Y:S05]  /*9e900*/  @!P0 BRA `(.L_x_3122) ;  /* 0xfffffffc00ec8947 */ /* 0x001fea000383ffff */
[----:B------:R-:W-:Y:S05]  /*9e910*/  BSYNC B1 ;  /* 0x0000000000017941 */ /* 0x000fea0003800000 */
.L_x_3121:
[----:B------:R-:W-:Y:S02]  /*9e920*/  IMAD.MOV.U32 R6, RZ, RZ, R4 ;  /* 0x000000ffff067224 */ /* 0x000fe400078e0004 */
[----:B------:R-:W-:Y:S01]  /*9e930*/  IMAD.MOV.U32 R7, RZ, RZ, R5 ;  /* 0x000000ffff077224 */ /* 0x000fe200078e0005 */
[----:B------:R-:W-:Y:S06]  /*9e940*/  BRA `(.L_x_3119) ;  /* 0x0000000000187947 */ /* 0x000fec0003800000 */
.L_x_3120:
[----:B------:R-:W-:Y:S02]  /*9e950*/  R2UR UR4, R36 ;  /* 0x00000000240472ca */ /* 0x000fe400000e0000 */
[----:B------:R-:W-:-:S13]  /*9e960*/  R2UR UR5, R37 ;  /* 0x00000000250572ca */ /* 0x000fda00000e0000 */
[----:B-----5:R-:W2:Y:S02]  /*9e970*/  LD.E.64 R6, desc[UR4][R30.64+0x8] ;  /* 0x000008041e067980 */ /* 0x020ea4000c101b00 */
[----:B--2---:R-:W-:-:S05]  /*9e980*/  IADD3 R4, P0, PT, R8, R6, RZ ;  /* 0x0000000608047210 */ /* 0x004fca0007f1e0ff */
[----:B------:R-:W-:-:S05]  /*9e990*/  IMAD.X R5, R9, 0x1, R7, P0 ;  /* 0x0000000109057824 */ /* 0x000fca00000e0607 */
[----:B------:R0:W-:Y:S03]  /*9e9a0*/  ST.E.64 desc[UR4][R30.64+0x8], R4 ;  /* 0x000008041e007985 */ /* 0x0001e6000c101b04 */
.L_x_3119:
[----:B------:R-:W-:Y:S05]  /*9e9b0*/  BSYNC B0 ;  /* 0x0000000000007941 */ /* 0x000fea0003800000 */
.L_x_3118:
[----:B-----5:R-:W-:Y:S01]  /*9e9c0*/  IADD3 R3, P1, P2, R35, 0x8, R6 ;  /* 0x0000000823037810 */ /* 0x020fe20007a3e006 */
        /* <DEDUP_REMOVED lines=45> */
.L_x_3152:
        /* <DEDUP_REMOVED lines=29> */
.L_x_3133:
[----:B------:R-:W0:Y:S02]  /*9ee70*/  LDS.64 R8, [R5+0x8] ;  /* 0x0000080005087984 */ /* 0x000e240000000a00 */
[----:B0-----:R-:W-:-:S05]  /*9ee80*/  IADD3 R10, P0, PT, R8, 0x30, RZ ;  /* 0x00000030080a7810 */ /* 0x001fca0007f1e0ff */
[----:B------:R-:W-:-:S07]  /*9ee90*/  IMAD.X R11, RZ, RZ, R9, P0 ;  /* 0x000000ffff0b7224 */ /* 0x000fce00000e0609 */
[----:B------:R-:W0:Y:S02]  /*9eea0*/  ATOMS.CAST.SPIN.64 P0, [R5+0x8], R8, R10 ;  /* 0x000008080500758d */ /* 0x000e24000180040a */
[----:B0-----:R-:W-:Y:S05]  /*9eeb0*/  @!P0 BRA `(.L_x_3133) ;  /* 0xfffffffc00ec8947 */ /* 0x001fea000383ffff */
[----:B------:R-:W-:Y:S05]  /*9eec0*/  BSYNC B4 ;  /* 0x0000000000047941 */ /* 0x000fea0003800000 */
.L_x_3132:
[----:B------:R-:W-:Y:S05]  /*9eed0*/  BRA `(.L_x_3130) ;  /* 0x0000000000187947 */ /* 0x000fea0003800000 */
.L_x_3131:
[----:B------:R-:W-:Y:S02]  /*9eee0*/  R2UR UR4, R36 ;  /* 0x00000000240472ca */ /* 0x000fe400000e0000 */
[----:B------:R-:W-:-:S13]  /*9eef0*/  R2UR UR5, R37 ;  /* 0x00000000250572ca */ /* 0x000fda00000e0000 */
[----:B------:R-:W2:Y:S02]  /*9ef00*/  LD.E.64 R8, desc[UR4][R30.64+0x8] ;  /* 0x000008041e087980 */ /* 0x000ea4000c101b00 */
[----:B--2---:R-:W-:-:S05]  /*9ef10*/  IADD3 R4, P0, PT, R8, 0x30, RZ ;  /* 0x0000003008047810 */ /* 0x004fca0007f1e0ff */
[----:B------:R-:W-:-:S05]  /*9ef20*/  IMAD.X R5, RZ, RZ, R9, P0 ;  /* 0x000000ffff057224 */ /* 0x000fca00000e0609 */
[----:B------:R0:W-:Y:S03]  /*9ef30*/  ST.E.64 desc[UR4][R30.64+0x8], R4 ;  /* 0x000008041e007985 */ /* 0x0001e6000c101b04 */
.L_x_3130:
[----:B------:R-:W-:Y:S05]  /*9ef40*/  BSYNC B3 ;  /* 0x0000000000037941 */ /* 0x000fea0003800000 */
.L_x_3129:
        /* <DEDUP_REMOVED lines=54> */
.L_x_3135:
[----:B------:R-:W-:Y:S05]  /*9f2b0*/  BSYNC B3 ;  /* 0x0000000000037941 */ /* 0x000fea0003800000 */
.L_x_3134:
        /* <DEDUP_REMOVED lines=40> */
.L_x_3137:
[----:B------:R-:W-:Y:S05]  /*9f540*/  BSYNC B3 ;  /* 0x0000000000037941 */ /* 0x000fea0003800000 */
.L_x_3136:
[----:B------:R-:W-:Y:S02]  /*9f550*/  R2UR UR4, R36 ;  /* 0x00000000240472ca */ /* 0x000fe400000e0000 */
[----:B------:R-:W-:-:S13]  /*9f560*/  R2UR UR5, R37 ;  /* 0x00000000250572ca */ /* 0x000fda00000e0000 */
[----:B------:R2:W-:Y:S01]  /*9f570*/  ST.E desc[UR4][R28.64], R7 ;  /* 0x000000071c007985 */ /* 0x0005e2000c101904 */
[----:B------:R-:W-:Y:S05]  /*9f580*/  BRA `(.L_x_3138) ;  /* 0x0000000000147947 */ /* 0x000fea0003800000 */
.L_x_3128:
[----:B------:R-:W-:Y:S02]  /*9f590*/  R2UR UR4, R36 ;  /* 0x00000000240472ca */ /* 0x000fe400000e0000 */
[----:B------:R-:W-:Y:S02]  /*9f5a0*/  R2UR UR5, R37 ;  /* 0x00000000250572ca */ /* 0x000fe400000e0000 */
[----:B------:R-:W-:-:S05]  /*9f5b0*/  IADD3 R4, P0, PT, R4, R32, RZ ;  /* 0x0000002004047210 */ /* 0x000fca0007f1e0ff */
[----:B------:R-:W-:-:S06]  /*9f5c0*/  IMAD.X R5, RZ, RZ, R5, P0 ;  /* 0x000000ffff057224 */ /* 0x000fcc00000e0605 */
[----:B------:R0:W-:Y:S02]  /*9f5d0*/  ST.E desc[UR4][R4.64+0x20], RZ ;  /* 0x000020ff04007985 */ /* 0x0001e4000c101904 */
.L_x_3138:
[----:B------:R-:W-:Y:S05]  /*9f5e0*/  BSYNC B2 ;  /* 0x0000000000027941 */ /* 0x000fea0003800000 */
.L_x_3127:
        /* <DEDUP_REMOVED lines=26> */
.L_x_3145:
[----:B------:R-:W0:Y:S02]  /*9f790*/  LDS.64 R8, [R5+0x8] ;  /* 0x0000080005087984 */ /* 0x000e240000000a00 */
[----:B0-----:R-:W-:-:S05]  /*9f7a0*/  IADD3 R10, P0, PT, R8, 0x30, RZ ;  /* 0x00000030080a7810 */ /* 0x001fca0007f1e0ff */
[----:B------:R-:W-:-:S07]  /*9f7b0*/  IMAD.X R11, RZ, RZ, R9, P0 ;  /* 0x000000ffff0b7224 */ /* 0x000fce00000e0609 */
[----:B------:R-:W0:Y:S02]  /*9f7c0*/  ATOMS.CAST.SPIN.64 P0, [R5+0x8], R8, R10 ;  /* 0x000008080500758d */ /* 0x000e24000180040a */
[----:B0-----:R-:W-:Y:S05]  /*9f7d0*/  @!P0 BRA `(.L_x_3145) ;  /* 0xfffffffc00ec8947 */ /* 0x001fea000383ffff */
[----:B------:R-:W-:Y:S05]  /*9f7e0*/  BSYNC B4 ;  /* 0x0000000000047941 */ /* 0x000fea0003800000 */
.L_x_3144:
[----:B------:R-:W-:Y:S05]  /*9f7f0*/  BRA `(.L_x_3142) ;  /* 0x0000000000187947 */ /* 0x000fea0003800000 */
.L_x_3143:
[----:B------:R-:W-:Y:S02]  /*9f800*/  R2UR UR4, R36 ;  /* 0x00000000240472ca */ /* 0x000fe400000e0000 */
[----:B------:R-:W-:-:S13]  /*9f810*/  R2UR UR5, R37 ;  /* 0x00000000250572ca */ /* 0x000fda00000e0000 */
[----:B------:R-:W2:Y:S02]  /*9f820*/  LD.E.64 R8, desc[UR4][R30.64+0x8] ;  /* 0x000008041e087980 */ /* 0x000ea4000c101b00 */
[----:B--2---:R-:W-:-:S05]  /*9f830*/  IADD3 R4, P0, PT, R8, 0x30, RZ ;  /* 0x0000003008047810 */ /* 0x004fca0007f1e0ff */
[----:B------:R-:W-:-:S05]  /*9f840*/  IMAD.X R5, RZ, RZ, R9, P0 ;  /* 0x000000ffff057224 */ /* 0x000fca00000e0609 */
[----:B------:R0:W-:Y:S03]  /*9f850*/  ST.E.64 desc[UR4][R30.64+0x8], R4 ;  /* 0x000008041e007985 */ /* 0x0001e6000c101b04 */
.L_x_3142:
[----:B------:R-:W-:Y:S05]  /*9f860*/  BSYNC B3 ;  /* 0x0000000000037941 */ /* 0x000fea0003800000 */
.L_x_3141:
        /* <DEDUP_REMOVED lines=51> */
.L_x_3147:
[----:B------:R-:W-:Y:S01]  /*9fba0*/  R2UR UR4, R36 ;  /* 0x00000000240472ca */ /* 0x000fe200000e0000 */
[----:B------:R-:W-:Y:S01]  /*9fbb0*/  IMAD.MOV.U32 R5, RZ, RZ, 0x5272 ;  /* 0x00005272ff057424 */ /* 0x000fe200078e00ff */
[----:B------:R-:W-:Y:S01]  /*9fbc0*/  R2UR UR5, R37 ;  /* 0x00000000250572ca */ /* 0x000fe200000e0000 */
[----:B------:R-:W-:Y:S01]  /*9fbd0*/  IMAD.MOV.U32 R9, RZ, RZ, -0x1 ;  /* 0xffffffffff097424 */ /* 0x000fe200078e00ff */
[----:B------:R-:W-:-:S11]  /*9fbe0*/  PLOP3.LUT P0, PT, PT, PT, PT, 0x8, 0x80 ;  /* 0x000000000080781c */ /* 0x000fd60003f0e170 */
[----:B------:R0:W-:Y:S02]  /*9fbf0*/  ST.E desc[UR4][R28.64], R5 ;  /* 0x000000051c007985 */ /* 0x0001e4000c101904 */
.L_x_3148:
[----:B------:R-:W-:Y:S05]  /*9fc00*/  BSYNC B3 ;  /* 0x0000000000037941 */ /* 0x000fea0003800000 */
.L_x_3146:
        /* <DEDUP_REMOVED lines=39> */
.L_x_3150:
[----:B------:R-:W-:Y:S05]  /*9fe80*/  BSYNC B3 ;  /* 0x0000000000037941 */ /* 0x000fea0003800000 */
.L_x_3149:
[----:B------:R-:W-:Y:S02]  /*9fe90*/  R2UR UR4, R36 ;  /* 0x00000000240472ca */ /* 0x000fe400000e0000 */
[----:B------:R-:W-:-:S13]  /*9fea0*/  R2UR UR5, R37 ;  /* 0x00000000250572ca */ /* 0x000fda00000e0000 */
[----:B------:R2:W-:Y:S01]  /*9feb0*/  ST.E desc[UR4][R28.64], R7 ;  /* 0x000000071c007985 */ /* 0x0005e2000c101904 */
[----:B------:R-:W-:Y:S05]  /*9fec0*/  BRA `(.L_x_3151) ;  /* 0x0000000000187947 */ /* 0x000fea0003800000 */
.L_x_3140:
[----:B------:R-:W-:Y:S01]  /*9fed0*/  VIADD R7, R32, 0x4 ;  /* 0x0000000420077836 */ /* 0x000fe20000000000 */
[----:B------:R-:W-:Y:S02]  /*9fee0*/  R2UR UR4, R36 ;  /* 0x00000000240472ca */ /* 0x000fe400000e0000 */
[----:B------:R-:W-:Y:S02]  /*9fef0*/  R2UR UR5, R37 ;  /* 0x00000000250572ca */ /* 0x000fe400000e0000 */
[----:B------:R-:W-:-:S05]  /*9ff00*/  IADD3 R4, P0, PT, R4, R7, RZ ;  /* 0x0000000704047210 */ /* 0x000fca0007f1e0ff */
[----:B------:R-:W-:-:S06]  /*9ff10*/  IMAD.X R5, RZ, RZ, R5, P0 ;  /* 0x000000ffff057224 */ /* 0x000fcc00000e0605 */
[----:B------:R3:W-:Y:S02]  /*9ff20*/  ST.E desc[UR4][R4.64+0x20], RZ ;  /* 0x000020ff04007985 */ /* 0x0007e4000c101904 */
.L_x_3151:
[----:B------:R-:W-:Y:S05]  /*9ff30*/  BSYNC B2 ;  /* 0x0000000000027941 */ /* 0x000fea0003800000 */
.L_x_3139:
[----:B------:R-:W-:Y:S02]  /*9ff40*/  VIADD R34, R34, 0x2 ;  /* 0x0000000222227836 */ /* 0x000fe40000000000 */
[----:B------:R-:W-:Y:S01]  /*9ff50*/  VIADD R32, R32, 0x8 ;  /* 0x0000000820207836 */ /* 0x000fe20000000000 */
[----:B------:R-:W-:Y:S06]  /*9ff60*/  @P2 BRA `(.L_x_3152) ;  /* 0xffffffec004c2947 */ /* 0x000fec000383ffff */
.L_x_3126:
[----:B------:R-:W-:Y:S05]  /*9ff70*/  BSYNC B0 ;  /* 0x0000000000007941 */ /* 0x000fea0003800000 */
.L_x_3125:
        /* <DEDUP_REMOVED lines=24> */
.L_x_3158:
[----:B------:R-:W0:Y:S02]  /*a0100*/  LDS.64 R8, [R5+0x8] ;  /* 0x0000080005087984 */ /* 0x000e240000000a00 */
[----:B0-----:R-:W-:-:S05]  /*a0110*/  IADD3 R10, P0, PT, R8, 0x30, RZ ;  /* 0x00000030080a7810 */ /* 0x001fca0007f1e0ff */
[----:B------:R-:W-:-:S07]  /*a0120*/  IMAD.X R11, RZ, RZ, R9, P0 ;  /* 0x000000ffff0b7224 */ /* 0x000fce00000e0609 */
[----:B------:R-:W0:Y:S02]  /*a0130*/  ATOMS.CAST.SPIN.64 P0, [R5+0x8], R8, R10 ;  /* 0x000008080500758d */ /* 0x000e24000180040a */
[----:B0-----:R-:W-:Y:S05]  /*a0140*/  @!P0 BRA `(.L_x_3158) ;  /* 0xfffffffc00ec8947 */ /* 0x001fea000383ffff */
[----:B------:R-:W-:Y:S05]  /*a0150*/  BSYNC B2 ;  /* 0x0000000000027941 */ /* 0x000fea0003800000 */
.L_x_3157:
[----:B------:R-:W-:Y:S05]  /*a0160*/  BRA `(.L_x_3155) ;  /* 0x0000000000187947 */ /* 0x000fea0003800000 */
.L_x_3156:
[----:B------:R-:W-:Y:S02]  /*a0170*/  R2UR UR4, R36 ;  /* 0x00000000240472ca */ /* 0x000fe400000e0000 */
[----:B------:R-:W-:-:S13]  /*a0180*/  R2UR UR5, R37 ;  /* 0x00000000250572ca */ /* 0x000fda00000e0000 */
[----:B------:R-:W2:Y:S02]  /*a0190*/  LD.E.64 R8, desc[UR4][R30.64+0x8] ;  /* 0x000008041e087980 */ /* 0x000ea4000c101b00 */
[----:B--2---:R-:W-:-:S05]  /*a01a0*/  IADD3 R4, P0, PT, R8, 0x30, RZ ;  /* 0x0000003008047810 */ /* 0x004fca0007f1e0ff */
[----:B------:R-:W-:-:S05]  /*a01b0*/  IMAD.X R5, RZ, RZ, R9, P0 ;  /* 0x000000ffff057224 */ /* 0x000fca00000e0609 */
[----:B------:R0:W-:Y:S03]  /*a01c0*/  ST.E.64 desc[UR4][R30.64+0x8], R4 ;  /* 0x000008041e007985 */ /* 0x0001e6000c101b04 */
.L_x_3155:
[----:B------:R-:W-:Y:S05]  /*a01d0*/  BSYNC B0 ;  /* 0x0000000000007941 */ /* 0x000fea0003800000 */
.L_x_3154:
        /* <DEDUP_REMOVED lines=51> */
.L_x_3160:
[----:B------:R-:W-:Y:S01]  /*a0510*/  R2UR UR4, R36 ;  /* 0x00000000240472ca */ /* 0x000fe200000e0000 */
[----:B------:R-:W-:Y:S01]  /*a0520*/  IMAD.MOV.U32 R5, RZ, RZ, 0x5272 ;  /* 0x00005272ff057424 */ /* 0x000fe200078e00ff */
[----:B------:R-:W-:Y:S01]  /*a0530*/  R2UR UR5, R37 ;  /* 0x00000000250572ca */ /* 0x000fe200000e0000 */
[----:B------:R-:W-:Y:S01]  /*a0540*/  IMAD.MOV.U32 R9, RZ, RZ, -0x1 ;  /* 0xffffffffff097424 */ /* 0x000fe200078e00ff */
[----:B------:R-:W-:-:S11]  /*a0550*/  PLOP3.LUT P0, PT, PT, PT, PT, 0x8, 0x80 ;  /* 0x000000000080781c */ /* 0x000fd60003f0e170 */
[----:B------:R0:W-:Y:S02]  /*a0560*/  ST.E desc[UR4][R28.64], R5 ;  /* 0x000000051c007985 */ /* 0x0001e4000c101904 */
.L_x_3161:
[----:B------:R-:W-:Y:S05]  /*a0570*/  BSYNC B0 ;  /* 0x0000000000007941 */ /* 0x000fea0003800000 */
.L_x_3159:
        /* <DEDUP_REMOVED lines=39> */
.L_x_3163:
[----:B------:R-:W-:Y:S05]  /*a07f0*/  BSYNC B0 ;  /* 0x0000000000007941 */ /* 0x000fea0003800000 */
.L_x_3162:
[----:B------:R-:W-:Y:S02]  /*a0800*/  R2UR UR4, R36 ;  /* 0x00000000240472ca */ /* 0x000fe400000e0000 */
[----:B------:R-:W-:-:S13]  /*a0810*/  R2UR UR5, R37 ;  /* 0x00000000250572ca */ /* 0x000fda00000e0000 */
[----:B------:R4:W-:Y:S01]  /*a0820*/  ST.E desc[UR4][R28.64], R7 ;  /* 0x000000071c007985 */ /* 0x0009e2000c101904 */
[----:B------:R-:W-:Y:S05]  /*a0830*/  BRA `(.L_x_3124) ;  /* 0x0000000000147947 */ /* 0x000fea0003800000 */
.L_x_3153:
[----:B------:R-:W-:Y:S02]  /*a0840*/  R2UR UR4, R36 ;  /* 0x00000000240472ca */ /* 0x000fe400000e0000 */
[----:B------:R-:W-:Y:S02]  /*a0850*/  R2UR UR5, R37 ;  /* 0x00000000250572ca */ /* 0x000fe400000e0000 */
[----:B------:R-:W-:-:S05]  /*a0860*/  LEA R4, P0, R14, R4, 0x2 ;  /* 0x000000040e047211 */ /* 0x000fca00078010ff */
[----:B------:R-:W-:-:S06]  /*a0870*/  IMAD.X R5, RZ, RZ, R5, P0 ;  /* 0x000000ffff057224 */ /* 0x000fcc00000e0605 */
[----:B------:R0:W-:Y:S02]  /*a0880*/  ST.E desc[UR4][R4.64+0x20], RZ ;  /* 0x000020ff04007985 */ /* 0x0001e4000c101904 */
.L_x_3124:
[----:B------:R-:W-:Y:S05]  /*a0890*/  BSYNC B1 ;  /* 0x0000000000017941 */ /* 0x000fea0003800000 */
.L_x_3123:
[----:B------:R-:W-:Y:S01]  /*a08a0*/  ISETP.GE.AND P0, PT, R0, 0x1, PT ;  /* 0x000000010000780c */ /* 0x000fe20003f06270 */
[----:B------:R-:W-:-:S12]  /*a08b0*/  BSSY B0, `(.L_x_3164) ;  /* 0x000013e000007945 */ /* 0x000fd80003800000 */
[----:B------:R-:W-:Y:S05]  /*a08c0*/  @!P0 BRA `(.L_x_3165) ;  /* 0x0000001000f08947 */ /* 0x000fea0003800000 */
[----:B-1----:R-:W-:Y:S02]  /*a08d0*/  IMAD.MOV R12, RZ, RZ, -R0 ;  /* 0x000000ffff0c7224 */ /* 0x002fe400078e0a00 */
[----:B------:R-:W-:Y:S02]  /*a08e0*/  IMAD.MOV.U32 R14, RZ, RZ, RZ ;  /* 0x000000ffff0e7224 */ /* 0x000fe400078e00ff */
[----:B------:R-:W-:-:S07]  /*a08f0*/  IMAD.MOV.U32 R16, RZ, RZ, RZ ;  /* 0x000000ffff107224 */ /* 0x000fce00078e00ff */
.L_x_3190:
        /* <DEDUP_REMOVED lines=35> */
.L_x_3173:
[----:B------:R-:W0:Y:S02]  /*a0b30*/  LDS.64 R8, [R5+0x8] ;  /* 0x0000080005087984 */ /* 0x000e240000000a00 */
[----:B0-----:R-:W-:-:S05]  /*a0b40*/  IADD3 R10, P0, PT, R8, 0x30, RZ ;  /* 0x00000030080a7810 */ /* 0x001fca0007f1e0ff */
[----:B------:R-:W-:-:S07]  /*a0b50*/  IMAD.X R11, RZ, RZ, R9, P0 ;  /* 0x000000ffff0b7224 */ /* 0x000fce00000e0609 */
[----:B------:R-:W0:Y:S02]  /*a0b60*/  ATOMS.CAST.SPIN.64 P0, [R5+0x8], R8, R10 ;  /* 0x000008080500758d */ /* 0x000e24000180040a */
[----:B0-----:R-:W-:Y:S05]  /*a0b70*/  @!P0 BRA `(.L_x_3173) ;  /* 0xfffffffc00ec8947 */ /* 0x001fea000383ffff */
[----:B------:R-:W-:Y:S05]  /*a0b80*/  BSYNC B3 ;  /* 0x0000000000037941 */ /* 0x000fea0003800000 */
.L_x_3172:
[----:B------:R-:W-:Y:S05]  /*a0b90*/  BRA `(.L_x_3170) ;  /* 0x0000000000187947 */ /* 0x000fea0003800000 */
.L_x_3171:
[----:B------:R-:W-:Y:S02]  /*a0ba0*/  R2UR UR4, R36 ;  /* 0x00000000240472ca */ /* 0x000fe400000e0000 */
[----:B------:R-:W-:-:S13]  /*a0bb0*/  R2UR UR5, R37 ;  /* 0x00000000250572ca */ /* 0x000fda00000e0000 */
[----:B------:R-:W2:Y:S02]  /*a0bc0*/  LD.E.64 R8, desc[UR4][R30.64+0x8] ;  /* 0x000008041e087980 */ /* 0x000ea4000c101b00 */
[----:B--2---:R-:W-:-:S05]  /*a0bd0*/  IADD3 R4, P0, PT, R8, 0x30, RZ ;  /* 0x0000003008047810 */ /* 0x004fca0007f1e0ff */
[----:B------:R-:W-:-:S05]  /*a0be0*/  IMAD.X R5, RZ, RZ, R9, P0 ;  /* 0x000000ffff057224 */ /* 0x000fca00000e0609 */
[----:B------:R0:W-:Y:S03]  /*a0bf0*/  ST.E.64 desc[UR4][R30.64+0x8], R4 ;  /* 0x000008041e007985 */ /* 0x0001e6000c101b04 */
.L_x_3170:
[----:B------:R-:W-:Y:S05]  /*a0c00*/  BSYNC B2 ;  /* 0x0000000000027941 */ /* 0x000fea0003800000 */
.L_x_3169:
        /* <DEDUP_REMOVED lines=54> */
.L_x_3175:
[----:B------:R-:W-:Y:S05]  /*a0f70*/  BSYNC B2 ;  /* 0x0000000000027941 */ /* 0x000fea0003800000 */
.L_x_3174:
        /* <DEDUP_REMOVED lines=40> */
.L_x_3177:
[----:B------:R-:W-:Y:S05]  /*a1200*/  BSYNC B2 ;  /* 0x0000000000027941 */ /* 0x000fea0003800000 */
.L_x_3176:
[----:B------:R-:W-:Y:S02]  /*a1210*/  R2UR UR4, R36 ;  /* 0x00000000240472ca */ /* 0x000fe400000e0000 */
[----:B------:R-:W-:Y:S02]  /*a1220*/  R2UR UR5, R37 ;  /* 0x00000000250572ca */ /* 0x000fe400000e0000 */
[----:B------:R-:W-:-:S11]  /*a1230*/  PRMT R9, RZ, 0x7610, R9 ;  /* 0x00007610ff097816 */ /* 0x000fd60000000009 */
[----:B------:R3:W-:Y:S01]  /*a1240*/  ST.E desc[UR4][R28.64], R7 ;  /* 0x000000071c007985 */ /* 0x0007e2000c101904 */
[----:B------:R-:W-:Y:S05]  /*a1250*/  BRA `(.L_x_3167) ;  /* 0x0000000000147947 */ /* 0x000fea0003800000 */
.L_x_3168:
[----:B------:R-:W-:Y:S02]  /*a1260*/  R2UR UR4, R36 ;  /* 0x00000000240472ca */ /* 0x000fe400000e0000 */
[----:B------:R-:W-:Y:S02]  /*a1270*/  R2UR UR5, R37 ;  /* 0x00000000250572ca */ /* 0x000fe400000e0000 */
[----:B------:R-:W-:-:S05]  /*a1280*/  IADD3 R4, P0, PT, R4, R14, RZ ;  /* 0x0000000e04047210 */ /* 0x000fca0007f1e0ff */
[----:B------:R-:W-:-:S06]  /*a1290*/  IMAD.X R5, RZ, RZ, R5, P0 ;  /* 0x000000ffff057224 */ /* 0x000fcc00000e0605 */
[----:B------:R0:W5:Y:S02]  /*a12a0*/  LD.E.U8 R9, desc[UR4][R4.64+0x20] ;  /* 0x0000200404097980 */ /* 0x000164000c101100 */
.L_x_3167:
[----:B------:R-:W-:Y:S05]  /*a12b0*/  BSYNC B1 ;  /* 0x0000000000017941 */ /* 0x000fea0003800000 */
.L_x_3166:
        /* <DEDUP_REMOVED lines=31> */
.L_x_3185:
[----:B------:R-:W0:Y:S02]  /*a14b0*/  LDS.64 R8, [R5+0x8] ;  /* 0x0000080005087984 */ /* 0x000e240000000a00 */
[----:B0-----:R-:W-:-:S05]  /*a14c0*/  IADD3 R10, P0, PT, R8, 0x30, RZ ;  /* 0x00000030080a7810 */ /* 0x001fca0007f1e0ff */
[----:B------:R-:W-:-:S07]  /*a14d0*/  IMAD.X R11, RZ, RZ, R9, P0 ;  /* 0x000000ffff0b7224 */ /* 0x000fce00000e0609 */
[----:B------:R-:W0:Y:S02]  /*a14e0*/  ATOMS.CAST.SPIN.64 P0, [R5+0x8], R8, R10 ;  /* 0x000008080500758d */ /* 0x000e24000180040a */
[----:B0-----:R-:W-:Y:S05]  /*a14f0*/  @!P0 BRA `(.L_x_3185) ;  /* 0xfffffffc00ec8947 */ /* 0x001fea000383ffff */
[----:B------:R-:W-:Y:S05]  /*a1500*/  BSYNC B3 ;  /* 0x0000000000037941 */ /* 0x000fea0003800000 */
.L_x_3184:
[----:B------:R-:W-:Y:S05]  /*a1510*/  BRA `(.L_x_3182) ;  /* 0x0000000000187947 */ /* 0x000fea0003800000 */
.L_x_3183:
[----:B------:R-:W-:Y:S02]  /*a1520*/  R2UR UR4, R36 ;  /* 0x00000000240472ca */ /* 0x000fe400000e0000 */
[----:B------:R-:W-:-:S13]  /*a1530*/  R2UR UR5, R37 ;  /* 0x00000000250572ca */ /* 0x000fda00000e0000 */
[----:B------:R-:W2:Y:S02]  /*a1540*/  LD.E.64 R8, desc[UR4][R30.64+0x8] ;  /* 0x000008041e087980 */ /* 0x000ea4000c101b00 */
[----:B--2---:R-:W-:-:S05]  /*a1550*/  IADD3 R4, P0, PT, R8, 0x30, RZ ;  /* 0x0000003008047810 */ /* 0x004fca0007f1e0ff */
[----:B------:R-:W-:-:S05]  /*a1560*/  IMAD.X R5, RZ, RZ, R9, P0 ;  /* 0x000000ffff057224 */ /* 0x000fca00000e0609 */
[----:B------:R0:W-:Y:S03]  /*a1570*/  ST.E.64 desc[UR4][R30.64+0x8], R4 ;  /* 0x000008041e007985 */ /* 0x0001e6000c101b04 */
.L_x_3182:
[----:B------:R-:W-:Y:S05]  /*a1580*/  BSYNC B2 ;  /* 0x0000000000027941 */ /* 0x000fea0003800000 */
.L_x_3181:
        /* <DEDUP_REMOVED lines=54> */
.L_x_3187:
[----:B------:R-:W-:Y:S05]  /*a18f0*/  BSYNC B2 ;  /* 0x0000000000027941 */ /* 0x000fea0003800000 */
.L_x_3186:
        /* <DEDUP_REMOVED lines=40> */
.L_x_3189:
[----:B------:R-:W-:Y:S05]  /*a1b80*/  BSYNC B2 ;  /* 0x0000000000027941 */ /* 0x000fea0003800000 */
.L_x_3188:
[----:B------:R-:W-:Y:S02]  /*a1b90*/  R2UR UR4, R36 ;  /* 0x00000000240472ca */ /* 0x000fe400000e0000 */
[----:B------:R-:W-:-:S13]  /*a1ba0*/  R2UR UR5, R37 ;  /* 0x00000000250572ca */ /* 0x000fda00000e0000 */
[----:B------:R2:W-:Y:S01]  /*a1bb0*/  ST.E desc[UR4][R28.64], R7 ;  /* 0x000000071c007985 */ /* 0x0005e2000c101904 */
[----:B------:R-:W-:Y:S05]  /*a1bc0*/  BRA `(.L_x_3179) ;  /* 0x0000000000207947 */ /* 0x000fea0003800000 */
.L_x_3180:
        /* <DEDUP_REMOVED lines=8> */
.L_x_3179:
[----:B------:R-:W-:Y:S05]  /*a1c50*/  BSYNC B1 ;  /* 0x0000000000017941 */ /* 0x000fea0003800000 */
.L_x_3178:
[----:B------:R-:W-:Y:S02]  /*a1c60*/  VIADD R16, R16, 0x1 ;  /* 0x0000000110107836 */ /* 0x000fe40000000000 */
[----:B------:R-:W-:Y:S01]  /*a1c70*/  VIADD R14, R14, 0x4 ;  /* 0x000000040e0e7836 */ /* 0x000fe20000000000 */
[----:B------:R-:W-:Y:S06]  /*a1c80*/  @P2 BRA `(.L_x_3190) ;  /* 0xffffffec001c2947 */ /* 0x000fec000383ffff */
.L_x_3165:
[----:B------:R-:W-:Y:S05]  /*a1c90*/  BSYNC B0 ;  /* 0x0000000000007941 */ /* 0x000fea0003800000 */
.L_x_3164:
[----:B------:R-:W-:Y:S01]  /*a1ca0*/  ISETP.GE.AND P0, PT, R33, 0x1, PT ;  /* 0x000000012100780c */ /* 0x000fe20003f06270 */
[----:B------:R-:W-:-:S12]  /*a1cb0*/  BSSY B0, `(.L_x_3191) ;  /* 0x0000141000007945 */ /* 0x000fd80003800000 */
[----:B------:R-:W-:Y:S05]  /*a1cc0*/  @!P0 BRA `(.L_x_3192) ;  /* 0x0000001000fc8947 */ /* 0x000fea0003800000 */
[----:B------:R-:W-:Y:S01]  /*a1cd0*/  IMAD.MOV R33, RZ, RZ, -R33 ;  /* 0x000000ffff217224 */ /* 0x000fe200078e0a21 */
[----:B------:R-:W-:Y:S01]  /*a1ce0*/  CS2R R14, SRZ ;  /* 0x00000000000e7805 */ /* 0x000fe2000001ff00 */
[----:B-1----:R-:W-:-:S07]  /*a1cf0*/  IMAD.SHL.U32 R12, R0, 0x4, RZ ;  /* 0x00000004000c7824 */ /* 0x002fce00078e00ff */
.L_x_3217:
        /* <DEDUP_REMOVED lines=35> */
.L_x_3200:
[----:B------:R-:W0:Y:S02]  /*a1f30*/  LDS.64 R8, [R5+0x8] ;  /* 0x0000080005087984 */ /* 0x000e240000000a00 */
[----:B0-----:R-:W-:-:S05]  /*a1f40*/  IADD3 R10, P0, PT, R8, 0x30, RZ ;  /* 0x00000030080a7810 */ /* 0x001fca0007f1e0ff */
[----:B------:R-:W-:-:S07]  /*a1f50*/  IMAD.X R11, RZ, RZ, R9, P0 ;  /* 0x000000ffff0b7224 */ /* 0x000fce00000e0609 */
[----:B------:R-:W0:Y:S02]  /*a1f60*/  ATOMS.CAST.SPIN.64 P0, [R5+0x8], R8, R10 ;  /* 0x000008080500758d */ /* 0x000e24000180040a */
[----:B0-----:R-:W-:Y:S05]  /*a1f70*/  @!P0 BRA `(.L_x_3200) ;  /* 0xfffffffc00ec8947 */ /* 0x001fea000383ffff */
[----:B------:R-:W-:Y:S05]  /*a1f80*/  BSYNC B3 ;  /* 0x0000000000037941 */ /* 0x000fea0003800000 */
.L_x_3199:
[----:B------:R-:W-:Y:S05]  /*a1f90*/  BRA `(.L_x_3197) ;  /* 0x0000000000187947 */ /* 0x000fea0003800000 */
.L_x_3198:
[----:B------:R-:W-:Y:S02]  /*a1fa0*/  R2UR UR4, R36 ;  /* 0x00000000240472ca */ /* 0x000fe400000e0000 */
[----:B------:R-:W-:-:S13]  /*a1fb0*/  R2UR UR5, R37 ;  /* 0x00000000250572ca */ /* 0x000fda00000e0000 */
[----:B------:R-:W2:Y:S02]  /*a1fc0*/  LD.E.64 R8, desc[UR4][R30.64+0x8] ;  /* 0x000008041e087980 */ /* 0x000ea4000c101b00 */
[----:B--2---:R-:W-:-:S05]  /*a1fd0*/  IADD3 R4, P0, PT, R8, 0x30, RZ ;  /* 0x0000003008047810 */ /* 0x004fca0007f1e0ff */
[----:B------:R-:W-:-:S05]  /*a1fe0*/  IMAD.X R5, RZ, RZ, R9, P0 ;  /* 0x000000ffff057224 */ /* 0x000fca00000e0609 */
[----:B------:R0:W-:Y:S03]  /*a1ff0*/  ST.E.64 desc[UR4][R30.64+0x8], R4 ;  /* 0x000008041e007985 */ /* 0x0001e6000c101b04 */
.L_x_3197:
[----:B------:R-:W-:Y:S05]  /*a2000*/  BSYNC B2 ;  /* 0x0000000000027941 */ /* 0x000fea0003800000 */
.L_x_3196:
        /* <DEDUP_REMOVED lines=54> */
.L_x_3202:
[----:B------:R-:W-:Y:S05]  /*a2370*/  BSYNC B2 ;  /* 0x0000000000027941 */ /* 0x000fea0003800000 */
.L_x_3201:
        /* <DEDUP_REMOVED lines=40> */
.L_x_3204:
[----:B------:R-:W-:Y:S05]  /*a2600*/  BSYNC B2 ;  /* 0x0000000000027941 */ /* 0x000fea0003800000 */
.L_x_3203:
[----:B------:R-:W-:Y:S02]  /*a2610*/  R2UR UR4, R36 ;  /* 0x00000000240472ca */ /* 0x000fe400000e0000 */
[----:B------:R-:W-:Y:S02]  /*a2620*/  R2UR UR5, R37 ;  /* 0x00000000250572ca */ /* 0x000fe400000e0000 */
[----:B------:R-:W-:-:S11]  /*a2630*/  PRMT R9, RZ, 0x7610, R9 ;  /* 0x00007610ff097816 */ /* 0x000fd60000000009 */
[----:B------:R3:W-:Y:S01]  /*a2640*/  ST.E desc[UR4][R28.64], R7 ;  /* 0x000000071c007985 */ /* 0x0007e2000c101904 */
[----:B------:R-:W-:Y:S05]  /*a2650*/  BRA `(.L_x_3194) ;  /* 0x0000000000147947 */ /* 0x000fea0003800000 */
.L_x_3195:
[----:B------:R-:W-:Y:S02]  /*a2660*/  R2UR UR4, R36 ;  /* 0x00000000240472ca */ /* 0x000fe400000e0000 */
[----:B------:R-:W-:Y:S02]  /*a2670*/  R2UR UR5, R37 ;  /* 0x00000000250572ca */ /* 0x000fe400000e0000 */
[----:B------:R-:W-:-:S05]  /*a2680*/  IADD3 R4, P0, PT, R4, R14, RZ ;  /* 0x0000000e04047210 */ /* 0x000fca0007f1e0ff */
[----:B------:R-:W-:-:S06]  /*a2690*/  IMAD.X R5, RZ, RZ, R5, P0 ;  /* 0x000000ffff057224 */ /* 0x000fcc00000e0605 */
[----:B------:R0:W5:Y:S02]  /*a26a0*/  LD.E.U8 R9, desc[UR4][R4.64+0x20] ;  /* 0x0000200404097980 */ /* 0x000164000c101100 */
.L_x_3194:
[----:B------:R-:W-:Y:S05]  /*a26b0*/  BSYNC B1 ;  /* 0x0000000000017941 */ /* 0x000fea0003800000 */
.L_x_3193:
        /* <DEDUP_REMOVED lines=32> */
.L_x_3212:
[----:B------:R-:W0:Y:S02]  /*a28c0*/  LDS.64 R8, [R5+0x8] ;  /* 0x0000080005087984 */ /* 0x000e240000000a00 */
[----:B0-----:R-:W-:-:S05]  /*a28d0*/  IADD3 R10, P0, PT, R8, 0x30, RZ ;  /* 0x00000030080a7810 */ /* 0x001fca0007f1e0ff */
[----:B------:R-:W-:-:S07]  /*a28e0*/  IMAD.X R11, RZ, RZ, R9, P0 ;  /* 0x000000ffff0b7224 */ /* 0x000fce00000e0609 */
[----:B------:R-:W0:Y:S02]  /*a28f0*/  ATOMS.CAST.SPIN.64 P0, [R5+0x8], R8, R10 ;  /* 0x000008080500758d */ /* 0x000e24000180040a */
[----:B0-----:R-:W-:Y:S05]  /*a2900*/  @!P0 BRA `(.L_x_3212) ;  /* 0xfffffffc00ec8947 */ /* 0x001fea000383ffff */
[----:B------:R-:W-:Y:S05]  /*a2910*/  BSYNC B3 ;  /* 0x0000000000037941 */ /* 0x000fea0003800000 */
.L_x_3211:
[----:B------:R-:W-:Y:S05]  /*a2920*/  BRA `(.L_x_3209) ;  /* 0x0000000000187947 */ /* 0x000fea0003800000 */
.L_x_3210:
[----:B------:R-:W-:Y:S02]  /*a2930*/  R2UR UR4, R36 ;  /* 0x00000000240472ca */ /* 0x000fe400000e0000 */
[----:B------:R-:W-:-:S13]  /*a2940*/  R2UR UR5, R37 ;  /* 0x00000000250572ca */ /* 0x000fda00000e0000 */
[----:B------:R-:W2:Y:S02]  /*a2950*/  LD.E.64 R8, desc[UR4][R30.64+0x8] ;  /* 0x000008041e087980 */ /* 0x000ea4000c101b00 */
[----:B--2---:R-:W-:-:S05]  /*a2960*/  IADD3 R4, P0, PT, R8, 0x30, RZ ;  /* 0x0000003008047810 */ /* 0x004fca0007f1e0ff */
[----:B------:R-:W-:-:S05]  /*a2970*/  IMAD.X R5, RZ, RZ, R9, P0 ;  /* 0x000000ffff057224 */ /* 0x000fca00000e0609 */
[----:B------:R0:W-:Y:S03]  /*a2980*/  ST.E.64 desc[UR4][R30.64+0x8], R4 ;  /* 0x000008041e007985 */ /* 0x0001e6000c101b04 */
.L_x_3209:
[----:B------:R-:W-:Y:S05]  /*a2990*/  BSYNC B2 ;  /* 0x0000000000027941 */ /* 0x000fea0003800000 */
.L_x_3208:
        /* <DEDUP_REMOVED lines=54> */
.L_x_3214:
[----:B------:R-:W-:Y:S05]  /*a2d00*/  BSYNC B2 ;  /* 0x0000000000027941 */ /* 0x000fea0003800000 */
.L_x_3213:
        /* <DEDUP_REMOVED lines=40> */
.L_x_3216:
[----:B------:R-:W-:Y:S05]  /*a2f90*/  BSYNC B2 ;  /* 0x0000000000027941 */ /* 0x000fea0003800000 */
.L_x_3215:
[----:B------:R-:W-:Y:S02]  /*a2fa0*/  R2UR UR4, R36 ;  /* 0x00000000240472ca */ /* 0x000fe400000e0000 */
[----:B------:R-:W-:-:S13]  /*a2fb0*/  R2UR UR5, R37 ;  /* 0x00000000250572ca */ /* 0x000fda00000e0000 */
[----:B------:R2:W-:Y:S01]  /*a2fc0*/  ST.E desc[UR4][R28.64], R7 ;  /* 0x000000071c007985 */ /* 0x0005e2000c101904 */
[----:B------:R-:W-:Y:S05]  /*a2fd0*/  BRA `(.L_x_3206) ;  /* 0x0000000000207947 */ /* 0x000fea0003800000 */
.L_x_3207:
        /* <DEDUP_REMOVED lines=8> */
.L_x_3206:
[----:B------:R-:W-:Y:S05]  /*a3060*/  BSYNC B1 ;  /* 0x0000000000017941 */ /* 0x000fea0003800000 */
.L_x_3205:
[----:B------:R-:W-:Y:S02]  /*a3070*/  VIADD R15, R15, 0x1 ;  /* 0x000000010f0f7836 */ /* 0x000fe40000000000 */
[----:B------:R-:W-:Y:S02]  /*a3080*/  VIADD R0, R0, 0x1 ;  /* 0x0000000100007836 */ /* 0x000fe40000000000 */
[----:B------:R-:W-:Y:S02]  /*a3090*/  VIADD R12, R12, 0x4 ;  /* 0x000000040c0c7836 */ /* 0x000fe40000000000 */
[----:B------:R-:W-:Y:S01]  /*a30a0*/  VIADD R14, R14, 0x4 ;  /* 0x000000040e0e7836 */ /* 0x000fe20000000000 */
[----:B------:R-:W-:Y:S06]  /*a30b0*/  @P2 BRA `(.L_x_3217) ;  /* 0xffffffec00102947 */ /* 0x000fec000383ffff */
.L_x_3192:
[----:B------:R-:W-:Y:S05]  /*a30c0*/  BSYNC B0 ;  /* 0x0000000000007941 */ /* 0x000fea0003800000 */
.L_x_3191:
        /* <DEDUP_REMOVED lines=19> */
.L_x_3222:
[----:B------:R-:W0:Y:S02]  /*a3200*/  LDS.64 R8, [R7+0x8] ;  /* 0x0000080007087984 */ /* 0x000e240000000a00 */
[----:B0-----:R-:W-:-:S05]  /*a3210*/  IADD3 R10, P0, PT, R8, 0x30, RZ ;  /* 0x00000030080a7810 */ /* 0x001fca0007f1e0ff */
[----:B------:R-:W-:-:S07]  /*a3220*/  IMAD.X R11, RZ, RZ, R9, P0 ;  /* 0x000000ffff0b7224 */ /* 0x000fce00000e0609 */
[----:B------:R-:W0:Y:S02]  /*a3230*/  ATOMS.CAST.SPIN.64 P0, [R7+0x8], R8, R10 ;  /* 0x000008080700758d */ /* 0x000e24000180040a */
[----:B0-----:R-:W-:Y:S05]  /*a3240*/  @!P0 BRA `(.L_x_3222) ;  /* 0xfffffffc00ec8947 */ /* 0x001fea000383ffff */
[----:B------:R-:W-:Y:S05]  /*a3250*/  BSYNC B1 ;  /* 0x0000000000017941 */ /* 0x000fea0003800000 */
.L_x_3221:
[----:B------:R-:W-:Y:S05]  /*a3260*/  BRA `(.L_x_3219) ;  /* 0x0000000000187947 */ /* 0x000fea0003800000 */
.L_x_3220:
[----:B------:R-:W-:Y:S02]  /*a3270*/  R2UR UR4, R36 ;  /* 0x00000000240472ca */ /* 0x000fe400000e0000 */
[----:B------:R-:W-:-:S13]  /*a3280*/  R2UR UR5, R37 ;  /* 0x00000000250572ca */ /* 0x000fda00000e0000 */
[----:B------:R-:W2:Y:S02]  /*a3290*/  LD.E.64 R8, desc[UR4][R30.64+0x8] ;  /* 0x000008041e087980 */ /* 0x000ea4000c101b00 */
[----:B--2---:R-:W-:-:S05]  /*a32a0*/  IADD3 R6, P0, PT, R8, 0x30, RZ ;  /* 0x0000003008067810 */ /* 0x004fca0007f1e0ff */
[----:B------:R-:W-:-:S05]  /*a32b0*/  IMAD.X R7, RZ, RZ, R9, P0 ;  /* 0x000000ffff077224 */ /* 0x000fca00000e0609 */
[----:B------:R0:W-:Y:S03]  /*a32c0*/  ST.E.64 desc[UR4][R30.64+0x8], R6 ;  /* 0x000008061e007985 */ /* 0x0001e6000c101b04 */
.L_x_3219:
[----:B------:R-:W-:Y:S05]  /*a32d0*/  BSYNC B0 ;  /* 0x0000000000007941 */ /* 0x000fea0003800000 */
.L_x_3218:
        /* <DEDUP_REMOVED lines=65> */
.L_x_3229:
[----:B------:R-:W0:Y:S02]  /*a36f0*/  LDS.64 R8, [R5+0x8] ;  /* 0x0000080005087984 */ /* 0x000e240000000a00 */
[----:B0-----:R-:W-:-:S05]  /*a3700*/  IADD3 R10, P0, PT, R32, R8, RZ ;  /* 0x00000008200a7210 */ /* 0x001fca0007f1e0ff */
[----:B------:R-:W-:-:S07]  /*a3710*/  IMAD.X R11, R33, 0x1, R9, P0 ;  /* 0x00000001210b7824 */ /* 0x000fce00000e0609 */
[----:B------:R-:W0:Y:S02]  /*a3720*/  ATOMS.CAST.SPIN.64 P0, [R5+0x8], R8, R10 ;  /* 0x000008080500758d */ /* 0x000e24000180040a */
[----:B0-----:R-:W-:Y:S05]  /*a3730*/  @!P0 BRA `(.L_x_3229) ;  /* 0xfffffffc00ec8947 */ /* 0x001fea000383ffff */
[----:B------:R-:W-:Y:S05]  /*a3740*/  BSYNC B2 ;  /* 0x0000000000027941 */ /* 0x000fea0003800000 */
.L_x_3228:
[----:B------:R-:W-:Y:S05]  /*a3750*/  BRA `(.L_x_3226) ;  /* 0x0000000000187947 */ /* 0x000fea0003800000 */
.L_x_3227:
[----:B------:R-:W-:Y:S02]  /*a3760*/  R2UR UR4, R36 ;  /* 0x00000000240472ca */ /* 0x000fe400000e0000 */
[----:B------:R-:W-:-:S13]  /*a3770*/  R2UR UR5, R37 ;  /* 0x00000000250572ca */ /* 0x000fda00000e0000 */
[----:B------:R-:W2:Y:S02]  /*a3780*/  LD.E.64 R8, desc[UR4][R30.64+0x8] ;  /* 0x000008041e087980 */ /* 0x000ea4000c101b00 */
[----:B--2---:R-:W-:-:S05]  /*a3790*/  IADD3 R4, P0, PT, R32, R8, RZ ;  /* 0x0000000820047210 */ /* 0x004fca0007f1e0ff */
[----:B------:R-:W-:-:S05]  /*a37a0*/  IMAD.X R5, R33, 0x1, R9, P0 ;  /* 0x0000000121057824 */ /* 0x000fca00000e0609 */
[----:B------:R0:W-:Y:S03]  /*a37b0*/  ST.E.64 desc[UR4][R30.64+0x8], R4 ;  /* 0x000008041e007985 */ /* 0x0001e6000c101b04 */
.L_x_3226:
[----:B------:R-:W-:Y:S05]  /*a37c0*/  BSYNC B1 ;  /* 0x0000000000017941 */ /* 0x000fea0003800000 */
.L_x_3225:
        /* <DEDUP_REMOVED lines=47> */
.L_x_3261:
        /* <DEDUP_REMOVED lines=28> */
.L_x_3242:
[----:B------:R-:W0:Y:S02]  /*a3c80*/  LDS.64 R8, [R5+0x8] ;  /* 0x0000080005087984 */ /* 0x000e240000000a00 */
[----:B0-----:R-:W-:-:S05]  /*a3c90*/  IADD3 R10, P0, PT, R8, 0x30, RZ ;  /* 0x00000030080a7810 */ /* 0x001fca0007f1e0ff */
[----:B------:R-:W-:-:S07]  /*a3ca0*/  IMAD.X R11, RZ, RZ, R9, P0 ;  /* 0x000000ffff0b7224 */ /* 0x000fce00000e0609 */
[----:B------:R-:W0:Y:S02]  /*a3cb0*/  ATOMS.CAST.SPIN.64 P0, [R5+0x8], R8, R10 ;  /* 0x000008080500758d */ /* 0x000e24000180040a */
[----:B0-----:R-:W-:Y:S05]  /*a3cc0*/  @!P0 BRA `(.L_x_3242) ;  /* 0xfffffffc00ec8947 */ /* 0x001fea000383ffff */
[----:B------:R-:W-:Y:S05]  /*a3cd0*/  BSYNC B10 ;  /* 0x00000000000a7941 */ /* 0x000fea0003800000 */
.L_x_3241:
[----:B------:R-:W-:Y:S05]  /*a3ce0*/  BRA `(.L_x_3239) ;  /* 0x0000000000187947 */ /* 0x000fea0003800000 */
.L_x_3240:
[----:B------:R-:W-:Y:S02]  /*a3cf0*/  R2UR UR4, R36 ;  /* 0x00000000240472ca */ /* 0x000fe400000e0000 */
[----:B------:R-:W-:-:S13]  /*a3d00*/  R2UR UR5, R37 ;  /* 0x00000000250572ca */ /* 0x000fda00000e0000 */
[----:B------:R-:W2:Y:S02]  /*a3d10*/  LD.E.64 R8, desc[UR4][R30.64+0x8] ;  /* 0x000008041e087980 */ /* 0x000ea4000c101b00 */
[----:B--2---:R-:W-:-:S05]  /*a3d20*/  IADD3 R4, P0, PT, R8, 0x30, RZ ;  /* 0x0000003008047810 */ /* 0x004fca0007f1e0ff */
[----:B------:R-:W-:-:S05]  /*a3d30*/  IMAD.X R5, RZ, RZ, R9, P0 ;  /* 0x000000ffff057224 */ /* 0x000fca00000e0609 */
[----:B------:R0:W-:Y:S03]  /*a3d40*/  ST.E.64 desc[UR4][R30.64+0x8], R4 ;  /* 0x000008041e007985 */ /* 0x0001e6000c101b04 */
.L_x_3239:
[----:B------:R-:W-:Y:S05]  /*a3d50*/  BSYNC B5 ;  /* 0x0000000000057941 */ /* 0x000fea0003800000 */
.L_x_3238:
        /* <DEDUP_REMOVED lines=54> */
.L_x_3244:
[----:B------:R-:W-:Y:S05]  /*a40c0*/  BSYNC B5 ;  /* 0x0000000000057941 */ /* 0x000fea0003800000 */
.L_x_3243:
        /* <DEDUP_REMOVED lines=40> */
.L_x_3246:
[----:B------:R-:W-:Y:S05]  /*a4350*/  BSYNC B5 ;  /* 0x0000000000057941 */ /* 0x000fea0003800000 */
.L_x_3245:
[----:B------:R-:W-:Y:S02]  /*a4360*/  R2UR UR4, R36 ;  /* 0x00000000240472ca */ /* 0x000fe400000e0000 */
[----:B------:R-:W-:-:S13]  /*a4370*/  R2UR UR5, R37 ;  /* 0x00000000250572ca */ /* 0x000fda00000e0000 */
[----:B------:R2:W-:Y:S01]  /*a4380*/  ST.E desc[UR4][R28.64], R7 ;  /* 0x000000071c007985 */ /* 0x0005e2000c101904 */
[----:B------:R-:W-:Y:S05]  /*a4390*/  BRA `(.L_x_3247) ;  /* 0x0000000000147947 */ /* 0x000fea0003800000 */
.L_x_3237:
[----:B------:R-:W-:Y:S02]  /*a43a0*/  R2UR UR4, R36 ;  /* 0x00000000240472ca */ /* 0x000fe400000e0000 */
[----:B------:R-:W-:Y:S02]  /*a43b0*/  R2UR UR5, R37 ;  /* 0x00000000250572ca */ /* 0x000fe400000e0000 */
[----:B------:R-:W-:-:S05]  /*a43c0*/  IADD3 R4, P0, PT, R4, R16, RZ ;  /* 0x0000001004047210 */ /* 0x000fca0007f1e0ff */
[----:B------:R-:W-:-:S06]  /*a43d0*/  IMAD.X R5, RZ, RZ, R5, P0 ;  /* 0x000000ffff057224 */ /* 0x000fcc00000e0605 */
[----:B------:R0:W-:Y:S02]  /*a43e0*/  ST.E desc[UR4][R4.64+0x20], RZ ;  /* 0x000020ff04007985 */ /* 0x0001e4000c101904 */
.L_x_3247:
[----:B------:R-:W-:Y:S05]  /*a43f0*/  BSYNC B4 ;  /* 0x0000000000047941 */ /* 0x000fea0003800000 */
.L_x_3236:
        /* <DEDUP_REMOVED lines=27> */
.L_x_3254:
[----:B------:R-:W0:Y:S02]  /*a45b0*/  LDS.64 R8, [R5+0x8] ;  /* 0x0000080005087984 */ /* 0x000e240000000a00 */
[----:B0-----:R-:W-:-:S05]  /*a45c0*/  IADD3 R10, P0, PT, R8, 0x30, RZ ;  /* 0x00000030080a7810 */ /* 0x001fca0007f1e0ff */
[----:B------:R-:W-:-:S07]  /*a45d0*/  IMAD.X R11, RZ, RZ, R9, P0 ;  /* 0x000000ffff0b7224 */ /* 0x000fce00000e0609 */
[----:B------:R-:W0:Y:S02]  /*a45e0*/  ATOMS.CAST.SPIN.64 P0, [R5+0x8], R8, R10 ;  /* 0x000008080500758d */ /* 0x000e24000180040a */
[----:B0-----:R-:W-:Y:S05]  /*a45f0*/  @!P0 BRA `(.L_x_3254) ;  /* 0xfffffffc00ec8947 */ /* 0x001fea000383ffff */
[----:B------:R-:W-:Y:S05]  /*a4600*/  BSYNC B10 ;  /* 0x00000000000a7941 */ /* 0x000fea0003800000 */
.L_x_3253:
[----:B------:R-:W-:Y:S05]  /*a4610*/  BRA `(.L_x_3251) ;  /* 0x0000000000187947 */ /* 0x000fea0003800000 */
.L_x_3252:
[----:B------:R-:W-:Y:S02]  /*a4620*/  R2UR UR4, R36 ;  /* 0x00000000240472ca */ /* 0x000fe400000e0000 */
[----:B------:R-:W-:-:S13]  /*a4630*/  R2UR UR5, R37 ;  /* 0x00000000250572ca */ /* 0x000fda00000e0000 */
[----:B------:R-:W2:Y:S02]  /*a4640*/  LD.E.64 R8, desc[UR4][R30.64+0x8] ;  /* 0x000008041e087980 */ /* 0x000ea4000c101b00 */
[----:B--2---:R-:W-:-:S05]  /*a4650*/  IADD3 R4, P0, PT, R8, 0x30, RZ ;  /* 0x0000003008047810 */ /* 0x004fca0007f1e0ff */
[----:B------:R-:W-:-:S05]  /*a4660*/  IMAD.X R5, RZ, RZ, R9, P0 ;  /* 0x000000ffff057224 */ /* 0x000fca00000e0609 */
[----:B------:R0:W-:Y:S03]  /*a4670*/  ST.E.64 desc[UR4][R30.64+0x8], R4 ;  /* 0x000008041e007985 */ /* 0x0001e6000c101b04 */
.L_x_3251:
[----:B------:R-:W-:Y:S05]  /*a4680*/  BSYNC B5 ;  /* 0x0000000000057941 */ /* 0x000fea0003800000 */
.L_x_3250:
        /* <DEDUP_REMOVED lines=51> */
.L_x_3256:
[----:B------:R-:W-:Y:S01]  /*a49c0*/  R2UR UR4, R36 ;  /* 0x00000000240472ca */ /* 0x000fe200000e0000 */
[----:B------:R-:W-:Y:S01]  /*a49d0*/  IMAD.MOV.U32 R5, RZ, RZ, 0x5272 ;  /* 0x00005272ff057424 */ /* 0x000fe200078e00ff */
[----:B------:R-:W-:Y:S01]  /*a49e0*/  R2UR UR5, R37 ;  /* 0x00000000250572ca */ /* 0x000fe200000e0000 */
[----:B------:R-:W-:Y:S01]  /*a49f0*/  IMAD.MOV.U32 R9, RZ, RZ, -0x1 ;  /* 0xffffffffff097424 */ /* 0x000fe200078e00ff */
[----:B------:R-:W-:-:S11]  /*a4a00*/  PLOP3.LUT P0, PT, PT, PT, PT, 0x8, 0x80 ;  /* 0x000000000080781c */ /* 0x000fd60003f0e170 */
[----:B------:R0:W-:Y:S02]  /*a4a10*/  ST.E desc[UR4][R28.64], R5 ;  /* 0x000000051c007985 */ /* 0x0001e4000c101904 */
.L_x_3257:
[----:B------:R-:W-:Y:S05]  /*a4a20*/  BSYNC B5 ;  /* 0x0000000000057941 */ /* 0x000fea0003800000 */
.L_x_3255:
        /* <DEDUP_REMOVED lines=39> */
.L_x_3259:
[----:B------:R-:W-:Y:S05]  /*a4ca0*/  BSYNC B5 ;  /* 0x0000000000057941 */ /* 0x000fea0003800000 */
.L_x_3258:
[----:B------:R-:W-:Y:S02]  /*a4cb0*/  R2UR UR4, R36 ;  /* 0x00000000240472ca */ /* 0x000fe400000e0000 */
[----:B------:R-:W-:-:S13]  /*a4cc0*/  R2UR UR5, R37 ;  /* 0x00000000250572ca */ /* 0x000fda00000e0000 */
[----:B------:R2:W-:Y:S01]  /*a4cd0*/  ST.E desc[UR4][R28.64], R7 ;  /* 0x000000071c007985 */ /* 0x0005e2000c101904 */
[----:B------:R-:W-:Y:S05]  /*a4ce0*/  BRA `(.L_x_3260) ;  /* 0x0000000000187947 */ /* 0x000fea0003800000 */
.L_x_3249:
[----:B------:R-:W-:Y:S01]  /*a4cf0*/  VIADD R7, R16, 0x4 ;  /* 0x0000000410077836 */ /* 0x000fe20000000000 */
[----:B------:R-:W-:Y:S02]  /*a4d00*/  R2UR UR4, R36 ;  /* 0x00000000240472ca */ /* 0x000fe400000e0000 */
[----:B------:R-:W-:Y:S02]  /*a4d10*/  R2UR UR5, R37 ;  /* 0x00000000250572ca */ /* 0x000fe400000e0000 */
[----:B------:R-:W-:-:S05]  /*a4d20*/  IADD3 R4, P0, PT, R4, R7, RZ ;  /* 0x0000000704047210 */ /* 0x000fca0007f1e0ff */
[----:B------:R-:W-:-:S06]  /*a4d30*/  IMAD.X R5, RZ, RZ, R5, P0 ;  /* 0x000000ffff057224 */ /* 0x000fcc00000e0605 */
[----:B------:R3:W-:Y:S02]  /*a4d40*/  ST.E desc[UR4][R4.64+0x20], RZ ;  /* 0x000020ff04007985 */ /* 0x0007e4000c101904 */
.L_x_3260:
[----:B------:R-:W-:Y:S05]  /*a4d50*/  BSYNC B4 ;  /* 0x0000000000047941 */ /* 0x000fea0003800000 */
.L_x_3248:
[----:B------:R-:W-:Y:S02]  /*a4d60*/  VIADD R32, R32, 0x2 ;  /* 0x0000000220207836 */ /* 0x000fe40000000000 */
[----:B------:R-:W-:Y:S01]  /*a4d70*/  VIADD R16, R16, 0x8 ;  /* 0x0000000810107836 */ /* 0x000fe20000000000 */
[----:B------:R-:W-:Y:S06]  /*a4d80*/  @P2 BRA `(.L_x_3261) ;  /* 0xffffffec004c2947 */ /* 0x000fec000383ffff */
.L_x_3235:
[----:B------:R-:W-:Y:S05]  /*a4d90*/  BSYNC B3 ;  /* 0x0000000000037941 */ /* 0x000fea0003800000 */
.L_x_3234:
        /* <DEDUP_REMOVED lines=25> */
.L_x_3268:
[----:B------:R-:W0:Y:S02]  /*a4f30*/  LDS.64 R8, [R5+0x8] ;  /* 0x0000080005087984 */ /* 0x000e240000000a00 */
[----:B0-----:R-:W-:-:S05]  /*a4f40*/  IADD3 R10, P0, PT, R8, 0x30, RZ ;  /* 0x00000030080a7810 */ /* 0x001fca0007f1e0ff */
[----:B------:R-:W-:-:S07]  /*a4f50*/  IMAD.X R11, RZ, RZ, R9, P0 ;  /* 0x000000ffff0b7224 */ /* 0x000fce00000e0609 */
[----:B------:R-:W0:Y:S02]  /*a4f60*/  ATOMS.CAST.SPIN.64 P0, [R5+0x8], R8, R10 ;  /* 0x000008080500758d */ /* 0x000e24000180040a */
[----:B0-----:R-:W-:Y:S05]  /*a4f70*/  @!P0 BRA `(.L_x_3268) ;  /* 0xfffffffc00ec8947 */ /* 0x001fea000383ffff */
[----:B------:R-:W-:Y:S05]  /*a4f80*/  BSYNC B5 ;  /* 0x0000000000057941 */ /* 0x000fea0003800000 */
.L_x_3267:
[----:B------:R-:W-:Y:S05]  /*a4f90*/  BRA `(.L_x_3265) ;  /* 0x0000000000187947 */ /* 0x000fea0003800000 */
.L_x_3266:
[----:B------:R-:W-:Y:S02]  /*a4fa0*/  R2UR UR4, R36 ;  /* 0x00000000240472ca */ /* 0x000fe400000e0000 */
[----:B------:R-:W-:-:S13]  /*a4fb0*/  R2UR UR5, R37 ;  /* 0x00000000250572ca */ /* 0x000fda00000e0000 */
[----:B------:R-:W2:Y:S02]  /*a4fc0*/  LD.E.64 R8, desc[UR4][R30.64+0x8] ;  /* 0x000008041e087980 */ /* 0x000ea4000c101b00 */
[----:B--2---:R-:W-:-:S05]  /*a4fd0*/  IADD3 R4, P0, PT, R8, 0x30, RZ ;  /* 0x0000003008047810 */ /* 0x004fca0007f1e0ff */
[----:B------:R-:W-:-:S05]  /*a4fe0*/  IMAD.X R5, RZ, RZ, R9, P0 ;  /* 0x000000ffff057224 */ /* 0x000fca00000e0609 */
[----:B------:R0:W-:Y:S03]  /*a4ff0*/  ST.E.64 desc[UR4][R30.64+0x8], R4 ;  /* 0x000008041e007985 */ /* 0x0001e6000c101b04 */
.L_x_3265:
[----:B------:R-:W-:Y:S05]  /*a5000*/  BSYNC B4 ;  /* 0x0000000000047941 */ /* 0x000fea0003800000 */
.L_x_3264:
        /* <DEDUP_REMOVED lines=51> */
.L_x_3270:
[----:B------:R-:W-:Y:S01]  /*a5340*/  R2UR UR4, R36 ;  /* 0x00000000240472ca */ /* 0x000fe200000e0000 */
[----:B------:R-:W-:Y:S01]  /*a5350*/  IMAD.MOV.U32 R5, RZ, RZ, 0x5272 ;  /* 0x00005272ff057424 */ /* 0x000fe200078e00ff */
[----:B------:R-:W-:Y:S01]  /*a5360*/  R2UR UR5, R37 ;  /* 0x00000000250572ca */ /* 0x000fe200000e0000 */
[----:B------:R-:W-:Y:S01]  /*a5370*/  IMAD.MOV.U32 R9, RZ, RZ, -0x1 ;  /* 0xffffffffff097424 */ /* 0x000fe200078e00ff */
[----:B------:R-:W-:-:S11]  /*a5380*/  PLOP3.LUT P0, PT, PT, PT, PT, 0x8, 0x80 ;  /* 0x000000000080781c */ /* 0x000fd60003f0e170 */
[----:B------:R0:W-:Y:S02]  /*a5390*/  ST.E desc[UR4][R28.64], R5 ;  /* 0x000000051c007985 */ /* 0x0001e4000c101904 */
.L_x_3271:
[----:B------:R-:W-:Y:S05]  /*a53a0*/  BSYNC B4 ;  /* 0x0000000000047941 */ /* 0x000fea0003800000 */
.L_x_3269:
        /* <DEDUP_REMOVED lines=39> */
.L_x_3273:
[----:B------:R-:W-:Y:S05]  /*a5620*/  BSYNC B4 ;  /* 0x0000000000047941 */ /* 0x000fea0003800000 */
.L_x_3272:
[----:B------:R-:W-:Y:S02]  /*a5630*/  R2UR UR4, R36 ;  /* 0x00000000240472ca */ /* 0x000fe400000e0000 */
[----:B------:R-:W-:-:S13]  /*a5640*/  R2UR UR5, R37 ;  /* 0x00000000250572ca */ /* 0x000fda00000e0000 */
[----:B------:R4:W-:Y:S01]  /*a5650*/  ST.E desc[UR4][R28.64], R7 ;  /* 0x000000071c007985 */ /* 0x0009e2000c101904 */
[----:B------:R-:W-:Y:S05]  /*a5660*/  BRA `(.L_x_3262) ;  /* 0x0000000000147947 */ /* 0x000fea0003800000 */
.L_x_3263:
[----:B------:R-:W-:Y:S02]  /*a5670*/  R2UR UR4, R36 ;  /* 0x00000000240472ca */ /* 0x000fe400000e0000 */
[----:B------:R-:W-:Y:S02]  /*a5680*/  R2UR UR5, R37 ;  /* 0x00000000250572ca */ /* 0x000fe400000e0000 */
[----:B------:R-:W-:-:S05]  /*a5690*/  LEA R14, P0, R14, R4, 0x2 ;  /* 0x000000040e0e7211 */ /* 0x000fca00078010ff */
[----:B------:R-:W-:-:S06]  /*a56a0*/  IMAD.X R15, RZ, RZ, R5, P0 ;  /* 0x000000ffff0f7224 */ /* 0x000fcc00000e0605 */
[----:B------:R3:W-:Y:S02]  /*a56b0*/  ST.E desc[UR4][R14.64+0x20], RZ ;  /* 0x000020ff0e007985 */ /* 0x0007e4000c101904 */
.L_x_3262:
[----:B------:R-:W-:Y:S05]  /*a56c0*/  BSYNC B3 ;  /* 0x0000000000037941 */ /* 0x000fea0003800000 */
.L_x_3232:
[----:B------:R-:W-:-:S13]  /*a56d0*/  ISETP.GE.AND P0, PT, R12, 0x1, PT ;  /* 0x000000010c00780c */ /* 0x000fda0003f06270 */
[----:B------:R-:W-:Y:S05]  /*a56e0*/  @!P0 BREAK B1 ;  /* 0x0000000000018942 */ /* 0x000fea0003800000 */
[----:B------:R-:W-:Y:S05]  /*a56f0*/  @!P0 BRA `(.L_x_3233) ;  /* 0x0000001000f48947 */ /* 0x000fea0003800000 */
[----:B------:R-:W-:Y:S05]  /*a5700*/  BSYNC B1 ;  /* 0x0000000000017941 */ /* 0x000fea0003800000 */
.L_x_3231:
[----:B---3--:R-:W-:Y:S02]  /*a5710*/  IMAD.MOV R14, RZ, RZ, -R12 ;  /* 0x000000ffff0e7224 */ /* 0x008fe400078e0a0c */
[----:B------:R-:W-:Y:S02]  /*a5720*/  IMAD.MOV.U32 R15, RZ, RZ, RZ ;  /* 0x000000ffff0f7224 */ /* 0x000fe400078e00ff */
[----:B------:R-:W-:-:S07]  /*a5730*/  IMAD.MOV.U32 R16, RZ, RZ, RZ ;  /* 0x000000ffff107224 */ /* 0x000fce00078e00ff */
.L_x_3298:
        /* <DEDUP_REMOVED lines=10> */
[----:B---3--:R-:W-:Y:S05]  /*a57e0*/  @!P0 BRA `(.L_x_3275) ;  /* 0x0000000800408947 */ /* 0x008fea0003800000 */
        /* <DEDUP_REMOVED lines=24> */
.L_x_3281:
[----:B------:R-:W0:Y:S02]  /*a5970*/  LDS.64 R8, [R5+0x8] ;  /* 0x0000080005087984 */ /* 0x000e240000000a00 */
[----:B0-----:R-:W-:-:S05]  /*a5980*/  IADD3 R10, P0, PT, R8, 0x30, RZ ;  /* 0x00000030080a7810 */ /* 0x001fca0007f1e0ff */
[----:B------:R-:W-:-:S07]  /*a5990*/  IMAD.X R11, RZ, RZ, R9, P0 ;  /* 0x000000ffff0b7224 */ /* 0x000fce00000e0609 */
[----:B------:R-:W0:Y:S02]  /*a59a0*/  ATOMS.CAST.SPIN.64 P0, [R5+0x8], R8, R10 ;  /* 0x000008080500758d */ /* 0x000e24000180040a */
[----:B0-----:R-:W-:Y:S05]  /*a59b0*/  @!P0 BRA `(.L_x_3281) ;  /* 0xfffffffc00ec8947 */ /* 0x001fea000383ffff */
[----:B------:R-:W-:Y:S05]  /*a59c0*/  BSYNC B4 ;  /* 0x0000000000047941 */ /* 0x000fea0003800000 */
.L_x_3280:
[----:B------:R-:W-:Y:S05]  /*a59d0*/  BRA `(.L_x_3278) ;  /* 0x0000000000187947 */ /* 0x000fea0003800000 */
.L_x_3279:
[----:B------:R-:W-:Y:S02]  /*a59e0*/  R2UR UR4, R36 ;  /* 0x00000000240472ca */ /* 0x000fe400000e0000 */
[----:B------:R-:W-:-:S13]  /*a59f0*/  R2UR UR5, R37 ;  /* 0x00000000250572ca */ /* 0x000fda00000e0000 */
[----:B------:R-:W2:Y:S02]  /*a5a00*/  LD.E.64 R8, desc[UR4][R30.64+0x8] ;  /* 0x000008041e087980 */ /* 0x000ea4000c101b00 */
[----:B--2---:R-:W-:-:S05]  /*a5a10*/  IADD3 R4, P0, PT, R8, 0x30, RZ ;  /* 0x0000003008047810 */ /* 0x004fca0007f1e0ff */
[----:B------:R-:W-:-:S05]  /*a5a20*/  IMAD.X R5, RZ, RZ, R9, P0 ;  /* 0x000000ffff057224 */ /* 0x000fca00000e0609 */
[----:B------:R0:W-:Y:S03]  /*a5a30*/  ST.E.64 desc[UR4][R30.64+0x8], R4 ;  /* 0x000008041e007985 */ /* 0x0001e6000c101b04 */
.L_x_3278:
[----:B------:R-:W-:Y:S05]  /*a5a40*/  BSYNC B3 ;  /* 0x0000000000037941 */ /* 0x000fea0003800000 */
.L_x_3277:
        /* <DEDUP_REMOVED lines=54> */
.L_x_3283:
[----:B------:R-:W-:Y:S05]  /*a5db0*/  BSYNC B3 ;  /* 0x0000000000037941 */ /* 0x000fea0003800000 */
.L_x_3282:
        /* <DEDUP_REMOVED lines=40> */
.L_x_3285:
[----:B------:R-:W-:Y:S05]  /*a6040*/  BSYNC B3 ;  /* 0x0000000000037941 */ /* 0x000fea0003800000 */
.L_x_3284:
[----:B------:R-:W-:Y:S02]  /*a6050*/  R2UR UR4, R36 ;  /* 0x00000000240472ca */ /* 0x000fe400000e0000 */
[----:B------:R-:W-:Y:S02]  /*a6060*/  R2UR UR5, R37 ;  /* 0x00000000250572ca */ /* 0x000fe400000e0000 */
[----:B------:R-:W-:-:S11]  /*a6070*/  PRMT R9, RZ, 0x7610, R9 ;  /* 0x00007610ff097816 */ /* 0x000fd60000000009 */
[----:B------:R3:W-:Y:S01]  /*a6080*/  ST.E desc[UR4][R28.64], R7 ;  /* 0x000000071c007985 */ /* 0x0007e2000c101904 */
[----:B------:R-:W-:Y:S05]  /*a6090*/  BRA `(.L_x_3275) ;  /* 0x0000000000147947 */ /* 0x000fea0003800000 */
.L_x_3276:
[----:B------:R-:W-:Y:S02]  /*a60a0*/  R2UR UR4, R36 ;  /* 0x00000000240472ca */ /* 0x000fe400000e0000 */
[----:B------:R-:W-:Y:S02]  /*a60b0*/  R2UR UR5, R37 ;  /* 0x00000000250572ca */ /* 0x000fe400000e0000 */
[----:B------:R-:W-:-:S05]  /*a60c0*/  IADD3 R4, P0, PT, R4, R15, RZ ;  /* 0x0000000f04047210 */ /* 0x000fca0007f1e0ff */
[----:B------:R-:W-:-:S06]  /*a60d0*/  IMAD.X R5, RZ, RZ, R5, P0 ;  /* 0x000000ffff057224 */ /* 0x000fcc00000e0605 */
[----:B------:R1:W5:Y:S02]  /*a60e0*/  LD.E.U8 R9, desc[UR4][R4.64+0x20] ;  /* 0x0000200404097980 */ /* 0x000364000c101100 */
.L_x_3275:
[----:B------:R-:W-:Y:S05]  /*a60f0*/  BSYNC B1 ;  /* 0x0000000000017941 */ /* 0x000fea0003800000 */
.L_x_3274:
        /* <DEDUP_REMOVED lines=31> */
.L_x_3293:
[----:B------:R-:W0:Y:S02]  /*a62f0*/  LDS.64 R8, [R5+0x8] ;  /* 0x0000080005087984 */ /* 0x000e240000000a00 */
[----:B0-----:R-:W-:-:S05]  /*a6300*/  IADD3 R10, P0, PT, R8, 0x30, RZ ;  /* 0x00000030080a7810 */ /* 0x001fca0007f1e0ff */
[----:B------:R-:W-:-:S07]  /*a6310*/  IMAD.X R11, RZ, RZ, R9, P0 ;  /* 0x000000ffff0b7224 */ /* 0x000fce00000e0609 */
[----:B------:R-:W0:Y:S02]  /*a6320*/  ATOMS.CAST.SPIN.64 P0, [R5+0x8], R8, R10 ;  /* 0x000008080500758d */ /* 0x000e24000180040a */
[----:B0-----:R-:W-:Y:S05]  /*a6330*/  @!P0 BRA `(.L_x_3293) ;  /* 0xfffffffc00ec8947 */ /* 0x001fea000383ffff */
[----:B------:R-:W-:Y:S05]  /*a6340*/  BSYNC B4 ;  /* 0x0000000000047941 */ /* 0x000fea0003800000 */
.L_x_3292:
[----:B------:R-:W-:Y:S05]  /*a6350*/  BRA `(.L_x_3290) ;  /* 0x0000000000187947 */ /* 0x000fea0003800000 */
.L_x_3291:
[----:B------:R-:W-:Y:S02]  /*a6360*/  R2UR UR4, R36 ;  /* 0x00000000240472ca */ /* 0x000fe400000e0000 */
[----:B------:R-:W-:-:S13]  /*a6370*/  R2UR UR5, R37 ;  /* 0x00000000250572ca */ /* 0x000fda00000e0000 */
[----:B------:R-:W2:Y:S02]  /*a6380*/  LD.E.64 R8, desc[UR4][R30.64+0x8] ;  /* 0x000008041e087980 */ /* 0x000ea4000c101b00 */
[----:B--2---:R-:W-:-:S05]  /*a6390*/  IADD3 R4, P0, PT, R8, 0x30, RZ ;  /* 0x0000003008047810 */ /* 0x004fca0007f1e0ff */
[----:B------:R-:W-:-:S05]  /*a63a0*/  IMAD.X R5, RZ, RZ, R9, P0 ;  /* 0x000000ffff057224 */ /* 0x000fca00000e0609 */
[----:B------:R0:W-:Y:S03]  /*a63b0*/  ST.E.64 desc[UR4][R30.64+0x8], R4 ;  /* 0x000008041e007985 */ /* 0x0001e6000c101b04 */
.L_x_3290:
[----:B------:R-:W-:Y:S05]  /*a63c0*/  BSYNC B3 ;  /* 0x0000000000037941 */ /* 0x000fea0003800000 */
.L_x_3289:
        /* <DEDUP_REMOVED lines=54> */
.L_x_3295:
[----:B------:R-:W-:Y:S05]  /*a6730*/  BSYNC B3 ;  /* 0x0000000000037941 */ /* 0x000fea0003800000 */
.L_x_3294:
        /* <DEDUP_REMOVED lines=40> */
.L_x_3297:
[----:B------:R-:W-:Y:S05]  /*a69c0*/  BSYNC B3 ;  /* 0x0000000000037941 */ /* 0x000fea0003800000 */
.L_x_3296:
[----:B------:R-:W-:Y:S02]  /*a69d0*/  R2UR UR4, R36 ;  /* 0x00000000240472ca */ /* 0x000fe400000e0000 */
[----:B------:R-:W-:-:S13]  /*a69e0*/  R2UR UR5, R37 ;  /* 0x00000000250572ca */ /* 0x000fda00000e0000 */
[----:B------:R2:W-:Y:S01]  /*a69f0*/  ST.E desc[UR4][R28.64], R7 ;  /* 0x000000071c007985 */ /* 0x0005e2000c101904 */
[----:B------:R-:W-:Y:S05]  /*a6a00*/  BRA `(.L_x_3287) ;  /* 0x0000000000207947 */ /* 0x000fea0003800000 */
.L_x_3288:
        /* <DEDUP_REMOVED lines=8> */
.L_x_3287:
[----:B------:R-:W-:Y:S05]  /*a6a90*/  BSYNC B1 ;  /* 0x0000000000017941 */ /* 0x000fea0003800000 */
.L_x_3286:
[----:B------:R-:W-:Y:S02]  /*a6aa0*/  VIADD R16, R16, 0x1 ;  /* 0x0000000110107836 */ /* 0x000fe40000000000 */
[----:B------:R-:W-:Y:S01]  /*a6ab0*/  VIADD R15, R15, 0x4 ;  /* 0x000000040f0f7836 */ /* 0x000fe20000000000 */
[----:B------:R-:W-:Y:S06]  /*a6ac0*/  @P2 BRA `(.L_x_3298) ;  /* 0xffffffec001c2947 */ /* 0x000fec000383ffff */
.L_x_3233:
[----:B------:R-:W-:Y:S05]  /*a6ad0*/  BSYNC B2 ;  /* 0x0000000000027941 */ /* 0x000fea0003800000 */
.L_x_3230:
[----:B------:R-:W0:Y:S01]  /*a6ae0*/  S2UR UR5, SR_CgaCtaId ;  /* 0x00000000000579c3 */ /* 0x000e220000008800 */
[----:B------:R-:W-:Y:S02]  /*a6af0*/  UMOV UR4, 0x400 ;  /* 0x0000040000047882 */ /* 0x000fe40000000000 */
[----:B0-----:R-:W-:Y:S01]  /*a6b00*/  ULEA UR4, UR5, UR4, 0x18 ;  /* 0x0000000405047291 */ /* 0x001fe2000f8ec0ff */
[----:B------:R-:W-:-:S05]  /*a6b10*/  R2UR UR5, R37 ;  /* 0x00000000250572ca */ /* 0x000fca00000e0000 */
[----:B---3--:R-:W-:Y:S01]  /*a6b20*/  IMAD.U32 R15, RZ, RZ, UR4 ;  /* 0x00000004ff0f7e24 */ /* 0x008fe2000f8e00ff */
[----:B------:R-:W-:-:S04]  /*a6b30*/  R2UR UR4, R36 ;  /* 0x00000000240472ca */ /* 0x000fc800000e0000 */
[----:B-1----:R-:W0:Y:S02]  /*a6b40*/  LDS.64 R4, [R15] ;  /* 0x000000000f047984 */ /* 0x002e240000000a00 */
[----:B0-----:R-:W-:-:S07]  /*a6b50*/  IMAD.WIDE R4, R0, 0x10, R4 ;  /* 0x0000001000047825 */ /* 0x001fce00078e0204 */
[----:B------:R-:W-:Y:S04]  /*a6b60*/  ST.E desc[UR4][R4.64+0x20], R13 ;  /* 0x0000200d04007985 */ /* 0x000fe8000c101904 */
[----:B--2-4-:R-:W0:Y:S02]  /*a6b70*/  LDS.64 R6, [R15] ;  /* 0x000000000f067984 */ /* 0x014e240000000a00 */
[----:B0-----:R-:W-:-:S05]  /*a6b80*/  IMAD.WIDE R6, R0, 0x10, R6 ;  /* 0x0000001000067825 */ /* 0x001fca00078e0206 */
[----:B------:R-:W-:Y:S04]  /*a6b90*/  ST.E desc[UR4][R6.64+0x28], R12 ;  /* 0x0000280c06007985 */ /* 0x000fe8000c101904 */
[----:B-----5:R-:W0:Y:S02]  /*a6ba0*/  LDS.64 R8, [R15] ;  /* 0x000000000f087984 */ /* 0x020e240000000a00 */
[----:B0-----:R-:W-:-:S05]  /*a6bb0*/  IMAD.WIDE R8, R0, 0x10, R8 ;  /* 0x0000001000087825 */ /* 0x001fca00078e0208 */
[----:B------:R1:W-:Y:S02]  /*a6bc0*/  ST.E desc[UR4][R8.64+0x30], RZ ;  /* 0x000030ff08007985 */ /* 0x0003e4000c101904 */
.L_x_3224:
[----:B------:R-:W-:Y:S05]  /*a6bd0*/  BSYNC B0 ;  /* 0x0000000000007941 */ /* 0x000fea0003800000 */
.L_x_3223:
        /* <DEDUP_REMOVED lines=15> */
.L_x_3303:
[----:B------:R-:W0:Y:S02]  /*a6cd0*/  LDS.64 R8, [R7+0x8] ;  /* 0x0000080007087984 */ /* 0x000e240000000a00 */
[----:B0-----:R-:W-:-:S05]  /*a6ce0*/  IADD3 R10, P0, PT, R8, 0x30, RZ ;  /* 0x00000030080a7810 */ /* 0x001fca0007f1e0ff */
[----:B------:R-:W-:-:S07]  /*a6cf0*/  IMAD.X R11, RZ, RZ, R9, P0 ;  /* 0x000000ffff0b7224 */ /* 0x000fce00000e0609 */
[----:B------:R-:W0:Y:S02]  /*a6d00*/  ATOMS.CAST.SPIN.64 P0, [R7+0x8], R8, R10 ;  /* 0x000008080700758d */ /* 0x000e24000180040a */
[----:B0-----:R-:W-:Y:S05]  /*a6d10*/  @!P0 BRA `(.L_x_3303) ;  /* 0xfffffffc00ec8947 */ /* 0x001fea000383ffff */
[----:B------:R-:W-:Y:S05]  /*a6d20*/  BSYNC B1 ;  /* 0x0000000000017941 */ /* 0x000fea0003800000 */
.L_x_3302:
[----:B------:R-:W-:Y:S05]  /*a6d30*/  BRA `(.L_x_3300) ;  /* 0x0000000000187947 */ /* 0x000fea0003800000 */
.L_x_3301:
[----:B------:R-:W-:Y:S02]  /*a6d40*/  R2UR UR4, R36 ;  /* 0x00000000240472ca */ /* 0x000fe400000e0000 */
[----:B------:R-:W-:-:S13]  /*a6d50*/  R2UR UR5, R37 ;  /* 0x00000000250572ca */ /* 0x000fda00000e0000 */
[----:B------:R-:W2:Y:S02]  /*a6d60*/  LD.E.64 R8, desc[UR4][R30.64+0x8] ;  /* 0x000008041e087980 */ /* 0x000ea4000c101b00 */
[----:B--2---:R-:W-:-:S05]  /*a6d70*/  IADD3 R6, P0, PT, R8, 0x30, RZ ;  /* 0x0000003008067810 */ /* 0x004fca0007f1e0ff */
[----:B------:R-:W-:-:S05]  /*a6d80*/  IMAD.X R7, RZ, RZ, R9, P0 ;  /* 0x000000ffff077224 */ /* 0x000fca00000e0609 */
[----:B------:R0:W-:Y:S03]  /*a6d90*/  ST.E.64 desc[UR4][R30.64+0x8], R6 ;  /* 0x000008061e007985 */ /* 0x0001e6000c101b04 */
.L_x_3300:
[----:B------:R-:W-:Y:S05]  /*a6da0*/  BSYNC B0 ;  /* 0x0000000000007941 */ /* 0x000fea0003800000 */
.L_x_3299:
        /* <DEDUP_REMOVED lines=64> */
.L_x_3305:
[----:B------:R-:W-:Y:S05]  /*a71b0*/  BSYNC B0 ;  /* 0x0000000000007941 */ /* 0x000fea0003800000 */
.L_x_3304:
[----:B-----5:R-:W-:Y:S01]  /*a71c0*/  ISETP.NE.AND P1, PT, R10, RZ, PT ;  /* 0x000000ff0a00720c */ /* 0x020fe20003f25270 */
[----:B0-----:R-:W-:Y:S02]  /*a71d0*/  IMAD.MOV.U32 R6, RZ, RZ, R12 ;  /* 0x000000ffff067224 */ /* 0x001fe400078e000c */
[----:B------:R-:W-:-:S10]  /*a71e0*/  @!P0 IMAD.MOV.U32 R6, RZ, RZ, -0x1 ;  /* 0xffffffffff068424 */ /* 0x000fd400078e00ff */
[----:B------:R-:W-:Y:S05]  /*a71f0*/  @P1 BRA `(.L_x_2459) ;  /* 0x00000000008c1947 */ /* 0x000fea0003800000 */
[----:B--2---:R-:W-:Y:S01]  /*a7200*/  IMAD.MOV.U32 R4, RZ, RZ, R30 ;  /* 0x000000ffff047224 */ /* 0x004fe200078e001e */
[----:B------:R-:W-:Y:S01]  /*a7210*/  MOV R20, 0xa7270 ;  /* 0x000a727000147802 */ /* 0x000fe20000000f00 */
[----:B------:R-:W-:Y:S02]  /*a7220*/  IMAD.MOV.U32 R5, RZ, RZ, R31 ;  /* 0x000000ffff057224 */ /* 0x000fe400078e001f */
[----:B------:R-:W-:Y:S02]  /*a7230*/  IMAD.MOV.U32 R8, RZ, RZ, R28 ;  /* 0x000000ffff087224 */ /* 0x000fe400078e001c */
[----:B------:R-:W-:Y:S02]  /*a7240*/  IMAD.MOV.U32 R9, RZ, RZ, R29 ;  /* 0x000000ffff097224 */ /* 0x000fe400078e001d */
[----:B------:R-:W-:-:S07]  /*a7250*/  IMAD.MOV.U32 R21, RZ, RZ, 0x0 ;  /* 0x00000000ff157424 */ /* 0x000fce00078e00ff */
[----:B-1----:R-:W-:Y:S05]  /*a7260*/  CALL.REL.NOINC `($_Z5entryPcS_PiPxS1_S0_S0_P19HostDeviceInterfacei$_Z41invoke_java_lang_StringBuilder_toString9_PciPi) ;  /* 0xfffff98000587944 */ /* 0x002fea0003c3ffff */
[----:B------:R-:W-:Y:S02]  /*a7270*/  R2UR UR4, R36 ;  /* 0x00000000240472ca */ /* 0x000fe400000e0000 */
[----:B------:R-:W-:-:S13]  /*a7280*/  R2UR UR5, R37 ;  /* 0x00000000250572ca */ /* 0x000fda00000e0000 */
[----:B------:R-:W2:Y:S02]  /*a7290*/  LD.E R10, desc[UR4][R28.64] ;  /* 0x000000041c0a7980 */ /* 0x000ea4000c101900 */
[----:B--2---:R-:W-:-:S13]  /*a72a0*/  ISETP.NE.AND P0, PT, R10, RZ, PT ;  /* 0x000000ff0a00720c */ /* 0x004fda0003f05270 */
[----:B------:R-:W-:Y:S05]  /*a72b0*/  @P0 BRA `(.L_x_2459) ;  /* 0x00000000005c0947 */ /* 0x000fea0003800000 */
[----:B------:R-:W0:Y:S01]  /*a72c0*/  S2R R3, SR_CgaCtaId ;  /* 0x0000000000037919 */ /* 0x000e220000008800 */
[----:B------:R-:W-:Y:S02]  /*a72d0*/  MOV R0, 0x400 ;  /* 0x0000040000007802 */ /* 0x000fe40000000f00 */
[C---:B------:R-:W-:Y:S02]  /*a72e0*/  R2UR UR4, R36.reuse ;  /* 0x00000000240472ca */ /* 0x040fe400000e0000 */
[C---:B------:R-:W-:Y:S02]  /*a72f0*/  R2UR UR5, R37.reuse ;  /* 0x00000000250572ca */ /* 0x040fe400000e0000 */
[----:B------:R-:W-:Y:S02]  /*a7300*/  R2UR UR6, R36 ;  /* 0x00000000240672ca */ /* 0x000fe400000e0000 */
[----:B------:R-:W-:Y:S02]  /*a7310*/  R2UR UR7, R37 ;  /* 0x00000000250772ca */ /* 0x000fe400000e0000 */
[----:B0-----:R-:W-:-:S05]  /*a7320*/  LEA R0, R3, R0, 0x18 ;  /* 0x0000000003007211 */ /* 0x001fca00078ec0ff */
[----:B------:R-:W0:Y:S02]  /*a7330*/  LDS.64 R6, [R0] ;  /* 0x0000000000067984 */ /* 0x000e240000000a00 */
[----:B0-----:R-:W-:-:S05]  /*a7340*/  IMAD.WIDE R6, R2, 0x10, R6 ;  /* 0x0000001002067825 */ /* 0x001fca00078e0206 */
[----:B------:R4:W-:Y:S04]  /*a7350*/  ST.E desc[UR4][R6.64+0x20], R2 ;  /* 0x0000200206007985 */ /* 0x0009e8000c101904 */
[----:B------:R-:W2:Y:S01]  /*a7360*/  LD.E R10, desc[UR6][R28.64] ;  /* 0x000000061c0a7980 */ /* 0x000ea2000c101900 */
[----:B------:R-:W-:Y:S01]  /*a7370*/  IMAD.MOV.U32 R27, RZ, RZ, R2 ;  /* 0x000000ffff1b7224 */ /* 0x000fe200078e0002 */
[----:B--2---:R-:W-:-:S13]  /*a7380*/  ISETP.NE.AND P0, PT, R10, RZ, PT ;  /* 0x000000ff0a00720c */ /* 0x004fda0003f05270 */
[----:B----4-:R-:W-:Y:S05]  /*a7390*/  @P0 BRA `(.L_x_2459) ;  /* 0x0000000000240947 */ /* 0x010fea0003800000 */
[----:B------:R-:W0:Y:S01]  /*a73a0*/  LDS.64 R6, [R0] ;  /* 0x0000000000067984 */ /* 0x000e220000000a00 */
[C---:B------:R-:W-:Y:S02]  /*a73b0*/  R2UR UR4, R36.reuse ;  /* 0x00000000240472ca */ /* 0x040fe400000e0000 */
[C---:B------:R-:W-:Y:S02]  /*a73c0*/  R2UR UR5, R37.reuse ;  /* 0x00000000250572ca */ /* 0x040fe400000e0000 */
[----:B------:R-:W-:Y:S02]  /*a73d0*/  R2UR UR6, R36 ;  /* 0x00000000240672ca */ /* 0x000fe400000e0000 */
[----:B------:R-:W-:Y:S01]  /*a73e0*/  R2UR UR7, R37 ;  /* 0x00000000250772ca */ /* 0x000fe200000e0000 */
[----:B0-----:R-:W-:-:S08]  /*a73f0*/  IMAD.WIDE R6, R2, 0x10, R6 ;  /* 0x0000001002067825 */ /* 0x001fd000078e0206 */
[----:B------:R4:W-:Y:S04]  /*a7400*/  ST.E desc[UR4][R6.64+0x24], R4 ;  /* 0x0000240406007985 */ /* 0x0009e8000c101904 */
[----:B------:R4:W5:Y:S01]  /*a7410*/  LD.E R10, desc[UR6][R28.64] ;  /* 0x000000061c0a7980 */ /* 0x000962000c101900 */
[----:B------:R-:W-:-:S07]  /*a7420*/  IMAD.MOV.U32 R27, RZ, RZ, R2 ;  /* 0x000000ffff1b7224 */ /* 0x000fce00078e0002 */
.L_x_2459:
[----:B------:R-:W-:Y:S05]  /*a7430*/  BSYNC B6 ;  /* 0x0000000000067941 */ /* 0x000fea0003800000 */
.L_x_2458:
[----:B-----5:R-:W-:Y:S01]  /*a7440*/  ISETP.NE.AND P0, PT, R10, RZ, PT ;  /* 0x000000ff0a00720c */ /* 0x020fe20003f05270 */
[----:B------:R-:W-:-:S12]  /*a7450*/  IMAD.MOV.U32 R35, RZ, RZ, RZ ;  /* 0x000000ffff237224 */ /* 0x000fd800078e00ff */
[----:B------:R-:W-:Y:S05]  /*a7460*/  @P0 BRA `(.L_x_2451) ;  /* 0x0000043400200947 */ /* 0x000fea0003800000 */
[----:B------:R-:W-:Y:S01]  /*a7470*/  R2UR UR4, R36 ;  /* 0x00000000240472ca */ /* 0x000fe200000e0000 */
[----:B------:R-:W-:Y:S01]  /*a7480*/  IMAD.MOV.U32 R10, RZ, RZ, R27 ;  /* 0x000000ffff0a7224 */ /* 0x000fe200078e001b */
[----:B------:R-:W-:-:S13]  /*a7490*/  R2UR UR5, R37 ;  /* 0x00000000250572ca */ /* 0x000fda00000e0000 */
[----:B------:R0:W-:Y:S01]  /*a74a0*/  ST.E desc[UR4][R28.64], R27 ;  /* 0x0000001b1c007985 */ /* 0x0001e2000c101904 */
[----:B------:R-:W-:Y:S05]  /*a74b0*/  BRA `(.L_x_2451) ;  /* 0x00000434000c7947 */ /* 0x000fea0003800000 */
.L_x_2452:
[----:B------:R-:W-:-:S13]  /*a74c0*/  ISETP.GE.U32.AND P0, PT, R3, 0x22, PT ;  /* 0x000000220300780c */ /* 0x000fda0003f06070 */
[----:B------:R-:W-:Y:S05]  /*a74d0*/  @!P0 BRA `(.L_x_3306) ;  /* 0x0000021800d48947 */ /* 0x000fea0003800000 */
        /* <DEDUP_REMOVED lines=15> */
.L_x_3311:
[----:B------:R-:W0:Y:S02]  /*a75d0*/  LDS.64 R8, [R13+0x8] ;  /* 0x000008000d087984 */ /* 0x000e240000000a00 */
[----:B0-----:R-:W-:-:S05]  /*a75e0*/  IADD3 R10, P0, PT, R8, 0x20, RZ ;  /* 0x00000020080a7810 */ /* 0x001fca0007f1e0ff */
[----:B------:R-:W-:-:S07]  /*a75f0*/  IMAD.X R11, RZ, RZ, R9, P0 ;  /* 0x000000ffff0b7224 */ /* 0x000fce00000e0609 */
[----:B------:R-:W0:Y:S02]  /*a7600*/  ATOMS.CAST.SPIN.64 P0, [R13+0x8], R8, R10 ;  /* 0x000008080d00758d */ /* 0x000e24000180040a */
[----:B0-----:R-:W-:Y:S05]  /*a7610*/  @!P0 BRA `(.L_x_3311) ;  /* 0xfffffffc00ec8947 */ /* 0x001fea000383ffff */
[----:B------:R-:W-:Y:S05]  /*a7620*/  BSYNC B1 ;  /* 0x0000000000017941 */ /* 0x000fea0003800000 */
.L_x_3310:
[----:B------:R-:W-:Y:S02]  /*a7630*/  IMAD.MOV.U32 R10, RZ, RZ, R8 ;  /* 0x000000ffff0a7224 */ /* 0x000fe400078e0008 */
[----:B------:R-:W-:Y:S01]  /*a7640*/  IMAD.MOV.U32 R11, RZ, RZ, R9 ;  /* 0x000000ffff0b7224 */ /* 0x000fe200078e0009 */
[----:B------:R-:W-:Y:S06]  /*a7650*/  BRA `(.L_x_3308) ;  /* 0x0000000000187947 */ /* 0x000fec0003800000 */
.L_x_3309:
[----:B------:R-:W-:Y:S02]  /*a7660*/  R2UR UR4, R36 ;  /* 0x00000000240472ca */ /* 0x000fe400000e0000 */
[----:B------:R-:W-:-:S13]  /*a7670*/  R2UR UR5, R37 ;  /* 0x00000000250572ca */ /* 0x000fda00000e0000 */
[----:B------:R-:W2:Y:S02]  /*a7680*/  LD.E.64 R10, desc[UR4][R30.64+0x8] ;  /* 0x000008041e0a7980 */ /* 0x000ea4000c101b00 */
[----:B--2---:R-:W-:-:S05]  /*a7690*/  IADD3 R8, P0, PT, R10, 0x20, RZ ;  /* 0x000000200a087810 */ /* 0x004fca0007f1e0ff */
[----:B------:R-:W-:-:S05]  /*a76a0*/  IMAD.X R9, RZ, RZ, R11, P0 ;  /* 0x000000ffff097224 */ /* 0x000fca00000e060b */
[----:B------:R0:W-:Y:S03]  /*a76b0*/  ST.E.64 desc[UR4][R30.64+0x8], R8 ;  /* 0x000008081e007985 */ /* 0x0001e6000c101b04 */
.L_x_3308:
[----:B------:R-:W-:Y:S05]  /*a76c0*/  BSYNC B0 ;  /* 0x0000000000007941 */ /* 0x000fea0003800000 */
.L_x_3307:
        /* <DEDUP_REMOVED lines=56> */
.L_x_3318:
[----:B------:R-:W0:Y:S02]  /*a7a50*/  LDS.64 R8, [R13+0x8] ;  /* 0x000008000d087984 */ /* 0x000e240000000a00 */
[----:B0-----:R-:W-:-:S05]  /*a7a60*/  IADD3 R10, P0, PT, R8, 0x30, RZ ;  /* 0x00000030080a7810 */ /* 0x001fca0007f1e0ff */
[----:B------:R-:W-:-:S07]  /*a7a70*/  IMAD.X R11, RZ, RZ, R9, P0 ;  /* 0x000000ffff0b7224 */ /* 0x000fce00000e0609 */
[----:B------:R-:W0:Y:S02]  /*a7a80*/  ATOMS.CAST.SPIN.64 P0, [R13+0x8], R8, R10 ;  /* 0x000008080d00758d */ /* 0x000e24000180040a */
[----:B0-----:R-:W-:Y:S05]  /*a7a90*/  @!P0 BRA `(.L_x_3318) ;  /* 0xfffffffc00ec8947 */ /* 0x001fea000383ffff */
[----:B------:R-:W-:Y:S05]  /*a7aa0*/  BSYNC B1 ;  /* 0x0000000000017941 */ /* 0x000fea0003800000 */
.L_x_3317:
[----:B------:R-:W-:Y:S02]  /*a7ab0*/  IMAD.MOV.U32 R42, RZ, RZ, R8 ;  /* 0x000000ffff2a7224 */ /* 0x000fe400078e0008 */
[----:B------:R-:W-:Y:S01]  /*a7ac0*/  IMAD.MOV.U32 R43, RZ, RZ, R9 ;  /* 0x000000ffff2b7224 */ /* 0x000fe200078e0009 */
[----:B------:R-:W-:Y:S06]  /*a7ad0*/  BRA `(.L_x_3315) ;  /* 0x0000000000187947 */ /* 0x000fec0003800000 */
.L_x_3316:
[----:B------:R-:W-:Y:S02]  /*a7ae0*/  R2UR UR4, R36 ;  /* 0x00000000240472ca */ /* 0x000fe400000e0000 */
[----:B------:R-:W-:-:S13]  /*a7af0*/  R2UR UR5, R37 ;  /* 0x00000000250572ca */ /* 0x000fda00000e0000 */
[----:B------:R-:W2:Y:S02]  /*a7b00*/  LD.E.64 R42, desc[UR4][R30.64+0x8] ;  /* 0x000008041e2a7980 */ /* 0x000ea4000c101b00 */
[----:B--2---:R-:W-:-:S05]  /*a7b10*/  IADD3 R8, P0, PT, R42, 0x30, RZ ;  /* 0x000000302a087810 */ /* 0x004fca0007f1e0ff */
[----:B------:R-:W-:-:S05]  /*a7b20*/  IMAD.X R9, RZ, RZ, R43, P0 ;  /* 0x000000ffff097224 */ /* 0x000fca00000e062b */
[----:B------:R0:W-:Y:S03]  /*a7b30*/  ST.E.64 desc[UR4][R30.64+0x8], R8 ;  /* 0x000008081e007985 */ /* 0x0001e6000c101b04 */
.L_x_3315:
[----:B------:R-:W-:Y:S05]  /*a7b40*/  BSYNC B0 ;  /* 0x0000000000007941 */ /* 0x000fea0003800000 */
.L_x_3314:
        /* <DEDUP_REMOVED lines=52> */
.L_x_3325:
[----:B------:R-:W0:Y:S02]  /*a7e90*/  LDS.64 R8, [R7+0x8] ;  /* 0x0000080007087984 */ /* 0x000e240000000a00 */
[----:B0-----:R-:W-:-:S05]  /*a7ea0*/  IADD3 R10, P0, PT, R8, 0x20, RZ ;  /* 0x00000020080a7810 */ /* 0x001fca0007f1e0ff */
[----:B------:R-:W-:-:S07]  /*a7eb0*/  IMAD.X R11, RZ, RZ, R9, P0 ;  /* 0x000000ffff0b7224 */ /* 0x000fce00000e0609 */
[----:B------:R-:W0:Y:S02]  /*a7ec0*/  ATOMS.CAST.SPIN.64 P0, [R7+0x8], R8, R10 ;  /* 0x000008080700758d */ /* 0x000e24000180040a */
[----:B0-----:R-:W-:Y:S05]  /*a7ed0*/  @!P0 BRA `(.L_x_3325) ;  /* 0xfffffffc00ec8947 */ /* 0x001fea000383ffff */
[----:B------:R-:W-:Y:S05]  /*a7ee0*/  BSYNC B2 ;  /* 0x0000000000027941 */ /* 0x000fea0003800000 */
.L_x_3324:
[----:B------:R-:W-:Y:S02]  /*a7ef0*/  IMAD.MOV.U32 R10, RZ, RZ, R8 ;  /* 0x000000ffff0a7224 */ /* 0x000fe400078e0008 */
[----:B------:R-:W-:Y:S01]  /*a7f00*/  IMAD.MOV.U32 R11, RZ, RZ, R9 ;  /* 0x000000ffff0b7224 */ /* 0x000fe200078e0009 */
[----:B------:R-:W-:Y:S06]  /*a7f10*/  BRA `(.L_x_3322) ;  /* 0x0000000000187947 */ /* 0x000fec0003800000 */
.L_x_3323:
[----:B------:R-:W-:Y:S02]  /*a7f20*/  R2UR UR4, R36 ;  /* 0x00000000240472ca */ /* 0x000fe400000e0000 */
[----:B------:R-:W-:-:S13]  /*a7f30*/  R2UR UR5, R37 ;  /* 0x00000000250572ca */ /* 0x000fda00000e0000 */
[----:B------:R-:W2:Y:S02]  /*a7f40*/  LD.E.64 R10, desc[UR4][R30.64+0x8] ;  /* 0x000008041e0a7980 */ /* 0x000ea4000c101b00 */
[----:B--2---:R-:W-:-:S05]  /*a7f50*/  IADD3 R8, P0, PT, R10, 0x20, RZ ;  /* 0x000000200a087810 */ /* 0x004fca0007f1e0ff */
[----:B------:R-:W-:-:S05]  /*a7f60*/  IMAD.X R9, RZ, RZ, R11, P0 ;  /* 0x000000ffff097224 */ /* 0x000fca00000e060b */
[----:B------:R0:W-:Y:S03]  /*a7f70*/  ST.E.64 desc[UR4][R30.64+0x8], R8 ;  /* 0x000008081e007985 */ /* 0x0001e6000c101b04 */
.L_x_3322:
[----:B------:R-:W-:Y:S05]  /*a7f80*/  BSYNC B1 ;  /* 0x0000000000017941 */ /* 0x000fea0003800000 */
.L_x_3321:
        /* <DEDUP_REMOVED lines=35> */
.L_x_3327:
[----:B------:R-:W-:Y:S05]  /*a81c0*/  BSYNC B1 ;  /* 0x0000000000017941 */ /* 0x000fea0003800000 */
.L_x_3326:
[----:B-12---:R-:W0:Y:S01]  /*a81d0*/  LDS.64 R6, [R12] ;  /* 0x000000000c067984 */ /* 0x006e220000000a00 */
        /* <DEDUP_REMOVED lines=14> */
.L_x_3320:
[----:B------:R-:W-:Y:S05]  /*a82c0*/  BSYNC B0 ;  /* 0x0000000000007941 */ /* 0x000fea0003800000 */
.L_x_3319:
        /* <DEDUP_REMOVED lines=18> */
.L_x_3332:
[----:B------:R-:W0:Y:S02]  /*a83f0*/  LDS.64 R8, [R13+0x8] ;  /* 0x000008000d087984 */ /* 0x000e240000000a00 */
[----:B0-----:R-:W-:-:S05]  /*a8400*/  IADD3 R10, P0, PT, R8, 0x90, RZ ;  /* 0x00000090080a7810 */ /* 0x001fca0007f1e0ff */
[----:B------:R-:W-:-:S07]  /*a8410*/  IMAD.X R11, RZ, RZ, R9, P0 ;  /* 0x000000ffff0b7224 */ /* 0x000fce00000e0609 */
[----:B------:R-:W0:Y:S02]  /*a8420*/  ATOMS.CAST.SPIN.64 P0, [R13+0x8], R8, R10 ;  /* 0x000008080d00758d */ /* 0x000e24000180040a */
[----:B0-----:R-:W-:Y:S05]  /*a8430*/  @!P0 BRA `(.L_x_3332) ;  /* 0xfffffffc00ec8947 */ /* 0x001fea000383ffff */
[----:B------:R-:W-:Y:S05]  /*a8440*/  BSYNC B1 ;  /* 0x0000000000017941 */ /* 0x000fea0003800000 */
.L_x_3331:
[----:B------:R-:W-:Y:S02]  /*a8450*/  IMAD.MOV.U32 R10, RZ, RZ, R8 ;  /* 0x000000ffff0a7224 */ /* 0x000fe400078e0008 */
[----:B------:R-:W-:Y:S01]  /*a8460*/  IMAD.MOV.U32 R11, RZ, RZ, R9 ;  /* 0x000000ffff0b7224 */ /* 0x000fe200078e0009 */
[----:B------:R-:W-:Y:S06]  /*a8470*/  BRA `(.L_x_3329) ;  /* 0x0000000000187947 */ /* 0x000fec0003800000 */
.L_x_3330:
[----:B------:R-:W-:Y:S02]  /*a8480*/  R2UR UR4, R36 ;  /* 0x00000000240472ca */ /* 0x000fe400000e0000 */
[----:B------:R-:W-:-:S13]  /*a8490*/  R2UR UR5, R37 ;  /* 0x00000000250572ca */ /* 0x000fda00000e0000 */
[----:B------:R-:W2:Y:S02]  /*a84a0*/  LD.E.64 R10, desc[UR4][R30.64+0x8] ;  /* 0x000008041e0a7980 */ /* 0x000ea4000c101b00 */
[----:B--2---:R-:W-:-:S05]  /*a84b0*/  IADD3 R8, P0, PT, R10, 0x90, RZ ;  /* 0x000000900a087810 */ /* 0x004fca0007f1e0ff */
[----:B------:R-:W-:-:S05]  /*a84c0*/  IMAD.X R9, RZ, RZ, R11, P0 ;  /* 0x000000ffff097224 */ /* 0x000fca00000e060b */
[----:B------:R0:W-:Y:S03]  /*a84d0*/  ST.E.64 desc[UR4][R30.64+0x8], R8 ;  /* 0x000008081e007985 */ /* 0x0001e6000c101b04 */
.L_x_3329:
[----:B------:R-:W-:Y:S05]  /*a84e0*/  BSYNC B0 ;  /* 0x0000000000007941 */ /* 0x000fea0003800000 */
.L_x_3328:
        /* <DEDUP_REMOVED lines=42> */
.L_x_3361:
        /* <DEDUP_REMOVED lines=29> */
.L_x_3341:
[----:B------:R-:W0:Y:S02]  /*a8960*/  LDS.64 R8, [R13+0x8] ;  /* 0x000008000d087984 */ /* 0x000e240000000a00 */
[----:B0-----:R-:W-:-:S05]  /*a8970*/  IADD3 R10, P0, PT, R8, 0x30, RZ ;  /* 0x00000030080a7810 */ /* 0x001fca0007f1e0ff */
[----:B------:R-:W-:-:S07]  /*a8980*/  IMAD.X R11, RZ, RZ, R9, P0 ;  /* 0x000000ffff0b7224 */ /* 0x000fce00000e0609 */
[----:B------:R-:W0:Y:S02]  /*a8990*/  ATOMS.CAST.SPIN.64 P0, [R13+0x8], R8, R10 ;  /* 0x000008080d00758d */ /* 0x000e24000180040a */
[----:B0-----:R-:W-:Y:S05]  /*a89a0*/  @!P0 BRA `(.L_x_3341) ;  /* 0xfffffffc00ec8947 */ /* 0x001fea000383ffff */
[----:B------:R-:W-:Y:S05]  /*a89b0*/  BSYNC B4 ;  /* 0x0000000000047941 */ /* 0x000fea0003800000 */
.L_x_3340:
[----:B------:R-:W-:Y:S02]  /*a89c0*/  IMAD.MOV.U32 R10, RZ, RZ, R8 ;  /* 0x000000ffff0a7224 */ /* 0x000fe400078e0008 */
[----:B------:R-:W-:Y:S01]  /*a89d0*/  IMAD.MOV.U32 R11, RZ, RZ, R9 ;  /* 0x000000ffff0b7224 */ /* 0x000fe200078e0009 */
[----:B------:R-:W-:Y:S06]  /*a89e0*/  BRA `(.L_x_3338) ;  /* 0x0000000000187947 */ /* 0x000fec0003800000 */
.L_x_3339:
[----:B------:R-:W-:Y:S02]  /*a89f0*/  R2UR UR4, R36 ;  /* 0x00000000240472ca */ /* 0x000fe400000e0000 */
[----:B------:R-:W-:-:S13]  /*a8a00*/  R2UR UR5, R37 ;  /* 0x00000000250572ca */ /* 0x000fda00000e0000 */
[----:B------:R-:W2:Y:S02]  /*a8a10*/  LD.E.64 R10, desc[UR4][R30.64+0x8] ;  /* 0x000008041e0a7980 */ /* 0x000ea4000c101b00 */
[----:B--2---:R-:W-:-:S05]  /*a8a20*/  IADD3 R8, P0, PT, R10, 0x30, RZ ;  /* 0x000000300a087810 */ /* 0x004fca0007f1e0ff */
[----:B------:R-:W-:-:S05]  /*a8a30*/  IMAD.X R9, RZ, RZ, R11, P0 ;  /* 0x000000ffff097224 */ /* 0x000fca00000e060b */
[----:B------:R0:W-:Y:S03]  /*a8a40*/  ST.E.64 desc[UR4][R30.64+0x8], R8 ;  /* 0x000008081e007985 */ /* 0x0001e6000c101b04 */
.L_x_3338:
[----:B------:R-:W-:Y:S05]  /*a8a50*/  BSYNC B3 ;  /* 0x0000000000037941 */ /* 0x000fea0003800000 */
.L_x_3337:
        /* <DEDUP_REMOVED lines=55> */
.L_x_3343:
[----:B------:R-:W-:Y:S05]  /*a8dd0*/  BSYNC B3 ;  /* 0x0000000000037941 */ /* 0x000fea0003800000 */
.L_x_3342:
        /* <DEDUP_REMOVED lines=40> */
.L_x_3345:
[----:B------:R-:W-:Y:S05]  /*a9060*/  BSYNC B3 ;  /* 0x0000000000037941 */ /* 0x000fea0003800000 */
.L_x_3344:
[----:B------:R-:W-:Y:S02]  /*a9070*/  R2UR UR4, R36 ;  /* 0x00000000240472ca */ /* 0x000fe400000e0000 */
[----:B------:R-:W-:-:S13]  /*a9080*/  R2UR UR5, R37 ;  /* 0x00000000250572ca */ /* 0x000fda00000e0000 */
[----:B------:R2:W-:Y:S01]  /*a9090*/  ST.E desc[UR4][R28.64], R11 ;  /* 0x0000000b1c007985 */ /* 0x0005e2000c101904 */
[----:B------:R-:W-:Y:S05]  /*a90a0*/  BRA `(.L_x_3346) ;  /* 0x0000000000147947 */ /* 0x000fea0003800000 */
.L_x_3336:
[----:B------:R-:W-:Y:S02]  /*a90b0*/  R2UR UR4, R36 ;  /* 0x00000000240472ca */ /* 0x000fe400000e0000 */
[----:B------:R-:W-:Y:S02]  /*a90c0*/  R2UR UR5, R37 ;  /* 0x00000000250572ca */ /* 0x000fe400000e0000 */
[----:B------:R-:W-:-:S05]  /*a90d0*/  IADD3 R8, P0, PT, R12, R39, RZ ;  /* 0x000000270c087210 */ /* 0x000fca0007f1e0ff */
[----:B------:R-:W-:-:S06]  /*a90e0*/  IMAD.X R9, R13, 0x1, R41, P0 ;  /* 0x000000010d097824 */ /* 0x000fcc00000e0629 */
[----:B------:R3:W-:Y:S02]  /*a90f0*/  ST.E desc[UR4][R8.64+0x20], RZ ;  /* 0x000020ff08007985 */ /* 0x0007e4000c101904 */
.L_x_3346:
[----:B------:R-:W-:Y:S05]  /*a9100*/  BSYNC B2 ;  /* 0x0000000000027941 */ /* 0x000fea0003800000 */
.L_x_3335:
        /* <DEDUP_REMOVED lines=29> */
.L_x_3354:
[----:B------:R-:W0:Y:S02]  /*a92e0*/  LDS.64 R32, [R9+0x8] ;  /* 0x0000080009207984 */ /* 0x000e240000000a00 */
[----:B0-----:R-:W-:-:S05]  /*a92f0*/  IADD3 R34, P0, PT, R32, 0x30, RZ ;  /* 0x0000003020227810 */ /* 0x001fca0007f1e0ff */
[----:B------:R-:W-:-:S07]  /*a9300*/  IMAD.X R35, RZ, RZ, R33, P0 ;  /* 0x000000ffff237224 */ /* 0x000fce00000e0621 */
[----:B------:R-:W0:Y:S02]  /*a9310*/  ATOMS.CAST.SPIN.64 P0, [R9+0x8], R32, R34 ;  /* 0x000008200900758d */ /* 0x000e240001800422 */
[----:B0-----:R-:W-:Y:S05]  /*a9320*/  @!P0 BRA `(.L_x_3354) ;  /* 0xfffffffc00ec8947 */ /* 0x001fea000383ffff */
[----:B------:R-:W-:Y:S05]  /*a9330*/  BSYNC B4 ;  /* 0x0000000000047941 */ /* 0x000fea0003800000 */
.L_x_3353:
[----:B------:R-:W-:Y:S05]  /*a9340*/  BRA `(.L_x_3351) ;  /* 0x0000000000187947 */ /* 0x000fea0003800000 */
.L_x_3352:
[----:B------:R-:W-:Y:S02]  /*a9350*/  R2UR UR4, R36 ;  /* 0x00000000240472ca */ /* 0x000fe400000e0000 */
[----:B------:R-:W-:-:S13]  /*a9360*/  R2UR UR5, R37 ;  /* 0x00000000250572ca */ /* 0x000fda00000e0000 */
[----:B------:R-:W2:Y:S02]  /*a9370*/  LD.E.64 R32, desc[UR4][R30.64+0x8] ;  /* 0x000008041e207980 */ /* 0x000ea4000c101b00 */
[----:B--2---:R-:W-:-:S05]  /*a9380*/  IADD3 R8, P0, PT, R32, 0x30, RZ ;  /* 0x0000003020087810 */ /* 0x004fca0007f1e0ff */
[----:B------:R-:W-:-:S05]  /*a9390*/  IMAD.X R9, RZ, RZ, R33, P0 ;  /* 0x000000ffff097224 */ /* 0x000fca00000e0621 */
[----:B------:R0:W-:Y:S03]  /*a93a0*/  ST.E.64 desc[UR4][R30.64+0x8], R8 ;  /* 0x000008081e007985 */ /* 0x0001e6000c101b04 */
.L_x_3351:
[----:B------:R-:W-:Y:S05]  /*a93b0*/  BSYNC B3 ;  /* 0x0000000000037941 */ /* 0x000fea0003800000 */
.L_x_3350:
        /* <DEDUP_REMOVED lines=51> */
.L_x_3356:
[----:B------:R-:W-:Y:S01]  /*a96f0*/  R2UR UR4, R36 ;  /* 0x00000000240472ca */ /* 0x000fe200000e0000 */
[----:B------:R-:W-:Y:S01]  /*a9700*/  IMAD.MOV.U32 R9, RZ, RZ, 0x5272 ;  /* 0x00005272ff097424 */ /* 0x000fe200078e00ff */
[----:B------:R-:W-:Y:S01]  /*a9710*/  R2UR UR5, R37 ;  /* 0x00000000250572ca */ /* 0x000fe200000e0000 */
[----:B------:R-:W-:Y:S01]  /*a9720*/  IMAD.MOV.U32 R13, RZ, RZ, -0x1 ;  /* 0xffffffffff0d7424 */ /* 0x000fe200078e00ff */
[----:B------:R-:W-:-:S11]  /*a9730*/  PLOP3.LUT P0, PT, PT, PT, PT, 0x8, 0x80 ;  /* 0x000000000080781c */ /* 0x000fd60003f0e170 */
[----:B------:R0:W-:Y:S02]  /*a9740*/  ST.E desc[UR4][R28.64], R9 ;  /* 0x000000091c007985 */ /* 0x0001e4000c101904 */
.L_x_3357:
[----:B------:R-:W-:Y:S05]  /*a9750*/  BSYNC B3 ;  /* 0x0000000000037941 */ /* 0x000fea0003800000 */
.L_x_3355:
        /* <DEDUP_REMOVED lines=39> */
.L_x_3359:
[----:B------:R-:W-:Y:S05]  /*a99d0*/  BSYNC B3 ;  /* 0x0000000000037941 */ /* 0x000fea0003800000 */
.L_x_3358:
[----:B------:R-:W-:Y:S02]  /*a99e0*/  R2UR UR4, R36 ;  /* 0x00000000240472ca */ /* 0x000fe400000e0000 */
[----:B------:R-:W-:-:S13]  /*a99f0*/  R2UR UR5, R37 ;  /* 0x00000000250572ca */ /* 0x000fda00000e0000 */
[----:B------:R2:W-:Y:S01]  /*a9a00*/  ST.E desc[UR4][R28.64], R11 ;  /* 0x0000000b1c007985 */ /* 0x0005e2000c101904 */
[----:B------:R-:W-:Y:S05]  /*a9a10*/  BRA `(.L_x_3360) ;  /* 0x0000000000147947 */ /* 0x000fea0003800000 */
.L_x_3349:
[----:B------:R-:W-:Y:S02]  /*a9a20*/  R2UR UR4, R36 ;  /* 0x00000000240472ca */ /* 0x000fe400000e0000 */
[----:B------:R-:W-:Y:S02]  /*a9a30*/  R2UR UR5, R37 ;  /* 0x00000000250572ca */ /* 0x000fe400000e0000 */
[----:B------:R-:W-:-:S05]  /*a9a40*/  IADD3 R8, P0, PT, R8, R39, RZ ;  /* 0x0000002708087210 */ /* 0x000fca0007f1e0ff */
[----:B------:R-:W-:-:S06]  /*a9a50*/  IMAD.X R9, R9, 0x1, R41, P0 ;  /* 0x0000000109097824 */ /* 0x000fcc00000e0629 */
[----:B------:R3:W-:Y:S02]  /*a9a60*/  ST.E desc[UR4][R8.64+0x24], RZ ;  /* 0x000024ff08007985 */ /* 0x0007e4000c101904 */
.L_x_3360:
[----:B------:R-:W-:Y:S05]  /*a9a70*/  BSYNC B2 ;  /* 0x0000000000027941 */ /* 0x000fea0003800000 */
.L_x_3348:
[----:B------:R-:W-:Y:S01]  /*a9a80*/  IADD3 R39, P0, PT, R39, 0x8, RZ ;  /* 0x0000000827277810 */ /* 0x000fe20007f1e0ff */
[----:B------:R-:W-:-:S04]  /*a9a90*/  VIADD R16, R16, 0x2 ;  /* 0x0000000210107836 */ /* 0x000fc80000000000 */
[----:B------:R-:W-:Y:S01]  /*a9aa0*/  IMAD.X R41, RZ, RZ, R41, P0 ;  /* 0x000000ffff297224 */ /* 0x000fe200000e0629 */
[----:B------:R-:W-:Y:S07]  /*a9ab0*/  BRA `(.L_x_3361) ;  /* 0xffffffec00347947 */ /* 0x000fee000383ffff */
.L_x_3347:
[----:B------:R-:W-:Y:S05]  /*a9ac0*/  BSYNC B0 ;  /* 0x0000000000007941 */ /* 0x000fea0003800000 */
.L_x_3334:
[----:B------:R-:W-:Y:S05]  /*a9ad0*/  BSYNC B1 ;  /* 0x0000000000017941 */ /* 0x000fea0003800000 */
.L_x_3333:
[----:B------:R-:W4:Y:S01]  /*a9ae0*/  LDCU.64 UR4, c[0x4][0x100] ;  /* 0x01002000ff0477ac */ /* 0x000f220008000a00 */
[----:B0-----:R-:W-:Y:S01]  /*a9af0*/  IMAD.WIDE R6, R4, 0x10, RZ ;  /* 0x0000001004067825 */ /* 0x001fe200078e02ff */
[----:B------:R-:W-:Y:S03]  /*a9b00*/  BSSY B0, `(.L_x_3362) ;  /* 0x000014e000007945 */ /* 0x000fe60003800000 */
[----:B------:R-:W-:Y:S02]  /*a9b10*/  IMAD.MOV.U32 R40, RZ, RZ, -0x1a ;  /* 0xffffffe6ff287424 */ /* 0x000fe400078e00ff */
[----:B------:R-:W-:Y:S02]  /*a9b20*/  IMAD.MOV.U32 R35, RZ, RZ, R6 ;  /* 0x000000ffff237224 */ /* 0x000fe400078e0006 */
[----:B------:R-:W-:Y:S01]  /*a9b30*/  IMAD.MOV.U32 R39, RZ, RZ, R7 ;  /* 0x000000ffff277224 */ /* 0x000fe200078e0007 */
[----:B----4-:R-:W-:-:S04]  /*a9b40*/  UIADD3 UR4, UP0, UPT, UR4, 0x1, URZ ;  /* 0x0000000104047890 */ /* 0x010fc8000ff1e0ff */
[----:B------:R-:W-:Y:S02]  /*a9b50*/  UIADD3.X UR5, UPT, UPT, URZ, UR5, URZ, UP0, !UPT ;  /* 0x00000005ff057290 */ /* 0x000fe400087fe4ff */
[----:B------:R-:W-:-:S04]  /*a9b60*/  IMAD.U32 R32, RZ, RZ, UR4 ;  /* 0x00000004ff207e24 */ /* 0x000fc8000f8e00ff */
[----:B------:R-:W-:-:S07]  /*a9b70*/  IMAD.U32 R33, RZ, RZ, UR5 ;  /* 0x00000005ff217e24 */ /* 0x000fce000f8e00ff */
.L_x_3390:
        /* <DEDUP_REMOVED lines=35> */
.L_x_3370:
[----:B------:R-:W0:Y:S02]  /*a9db0*/  LDS.64 R12, [R9+0x8] ;  /* 0x00000800090c7984 */ /* 0x000e240000000a00 */
[----:B0-----:R-:W-:-:S05]  /*a9dc0*/  IADD3 R14, P0, PT, R12, 0x30, RZ ;  /* 0x000000300c0e7810 */ /* 0x001fca0007f1e0ff */
[----:B------:R-:W-:-:S07]  /*a9dd0*/  IMAD.X R15, RZ, RZ, R13, P0 ;  /* 0x000000ffff0f7224 */ /* 0x000fce00000e060d */
[----:B------:R-:W0:Y:S02]  /*a9de0*/  ATOMS.CAST.SPIN.64 P0, [R9+0x8], R12, R14 ;  /* 0x0000080c0900758d */ /* 0x000e24000180040e */
[----:B0-----:R-:W-:Y:S05]  /*a9df0*/  @!P0 BRA `(.L_x_3370) ;  /* 0xfffffffc00ec8947 */ /* 0x001fea000383ffff */
[----:B------:R-:W-:Y:S05]  /*a9e00*/  BSYNC B3 ;  /* 0x0000000000037941 */ /* 0x000fea0003800000 */
.L_x_3369:
[----:B------:R-:W-:Y:S05]  /*a9e10*/  BRA `(.L_x_3367) ;  /* 0x0000000000187947 */ /* 0x000fea0003800000 */
.L_x_3368:
[----:B------:R-:W-:Y:S02]  /*a9e20*/  R2UR UR4, R36 ;  /* 0x00000000240472ca */ /* 0x000fe400000e0000 */
[----:B------:R-:W-:-:S13]  /*a9e30*/  R2UR UR5, R37 ;  /* 0x00000000250572ca */ /* 0x000fda00000e0000 */
[----:B------:R-:W2:Y:S02]  /*a9e40*/  LD.E.64 R12, desc[UR4][R30.64+0x8] ;  /* 0x000008041e0c7980 */ /* 0x000ea4000c101b00 */
[----:B--2---:R-:W-:-:S05]  /*a9e50*/  IADD3 R8, P0, PT, R12, 0x30, RZ ;  /* 0x000000300c087810 */ /* 0x004fca0007f1e0ff */
[----:B------:R-:W-:-:S05]  /*a9e60*/  IMAD.X R9, RZ, RZ, R13, P0 ;  /* 0x000000ffff097224 */ /* 0x000fca00000e060d */
[----:B------:R0:W-:Y:S03]  /*a9e70*/  ST.E.64 desc[UR4][R30.64+0x8], R8 ;  /* 0x000008081e007985 */ /* 0x0001e6000c101b04 */
.L_x_3367:
[----:B------:R-:W-:Y:S05]  /*a9e80*/  BSYNC B2 ;  /* 0x0000000000027941 */ /* 0x000fea0003800000 */
.L_x_3366:
        /* <DEDUP_REMOVED lines=54> */
.L_x_3372:
[----:B------:R-:W-:Y:S05]  /*aa1f0*/  BSYNC B2 ;  /* 0x0000000000027941 */ /* 0x000fea0003800000 */
.L_x_3371:
        /* <DEDUP_REMOVED lines=40> */
.L_x_3374:
[----:B------:R-:W-:Y:S05]  /*aa480*/  BSYNC B2 ;  /* 0x0000000000027941 */ /* 0x000fea0003800000 */
.L_x_3373:
[----:B------:R-:W-:Y:S02]  /*aa490*/  R2UR UR4, R36 ;  /* 0x00000000240472ca */ /* 0x000fe400000e0000 */
[----:B------:R-:W-:-:S13]  /*aa4a0*/  R2UR UR5, R37 ;  /* 0x00000000250572ca */ /* 0x000fda00000e0000 */
[----:B------:R3:W-:Y:S01]  /*aa4b0*/  ST.E desc[UR4][R28.64], R11 ;  /* 0x0000000b1c007985 */ /* 0x0007e2000c101904 */
[----:B------:R-:W-:Y:S05]  /*aa4c0*/  BRA `(.L_x_3364) ;  /* 0x0000000000247947 */ /* 0x000fea0003800000 */
.L_x_3365:
        /* <DEDUP_REMOVED lines=9> */
.L_x_3364:
[----:B------:R-:W-:Y:S05]  /*aa560*/  BSYNC B1 ;  /* 0x0000000000017941 */ /* 0x000fea0003800000 */
.L_x_3363:
[----:B------:R-:W-:-:S13]  /*aa570*/  ISETP.NE.AND P0, PT, R16, 0x1b, PT ;  /* 0x0000001b1000780c */ /* 0x000fda0003f05270 */
[----:B------:R-:W-:Y:S05]  /*aa580*/  @!P0 BRA `(.L_x_3375) ;  /* 0x0000000800948947 */ /* 0x000fea0003800000 */
[----:B------:R-:W-:Y:S01]  /*aa590*/  ISETP.NE.AND P0, PT, R4, -0x1, PT ;  /* 0xffffffff0400780c */ /* 0x000fe20003f05270 */
[----:B------:R-:W-:-:S12]  /*aa5a0*/  BSSY B1, `(.L_x_3376) ;  /* 0x000009d000017945 */ /* 0x000fd80003800000 */
[----:B------:R-:W-:Y:S05]  /*aa5b0*/  @!P0 BRA `(.L_x_3377) ;  /* 0x00000008005c8947 */ /* 0x000fea0003800000 */
[----:B01--4-:R-:W0:Y:S01]  /*aa5c0*/  S2R R9, SR_CgaCtaId ;  /* 0x0000000000097919 */ /* 0x013e220000008800 */
        /* <DEDUP_REMOVED lines=24> */
.L_x_3383:
[----:B------:R-:W0:Y:S02]  /*aa750*/  LDS.64 R12, [R9+0x8] ;  /* 0x00000800090c7984 */ /* 0x000e240000000a00 */
[----:B0-----:R-:W-:-:S05]  /*aa760*/  IADD3 R14, P0, PT, R12, 0x30, RZ ;  /* 0x000000300c0e7810 */ /* 0x001fca0007f1e0ff */
[----:B------:R-:W-:-:S07]  /*aa770*/  IMAD.X R15, RZ, RZ, R13, P0 ;  /* 0x000000ffff0f7224 */ /* 0x000fce00000e060d */
[----:B------:R-:W0:Y:S02]  /*aa780*/  ATOMS.CAST.SPIN.64 P0, [R9+0x8], R12, R14 ;  /* 0x0000080c0900758d */ /* 0x000e24000180040e */
[----:B0-----:R-:W-:Y:S05]  /*aa790*/  @!P0 BRA `(.L_x_3383) ;  /* 0xfffffffc00ec8947 */ /* 0x001fea000383ffff */
[----:B------:R-:W-:Y:S05]  /*aa7a0*/  BSYNC B3 ;  /* 0x0000000000037941 */ /* 0x000fea0003800000 */
.L_x_3382:
[----:B------:R-:W-:Y:S05]  /*aa7b0*/  BRA `(.L_x_3380) ;  /* 0x0000000000187947 */ /* 0x000fea0003800000 */
.L_x_3381:
[----:B------:R-:W-:Y:S02]  /*aa7c0*/  R2UR UR4, R36 ;  /* 0x00000000240472ca */ /* 0x000fe400000e0000 */
[----:B------:R-:W-:-:S13]  /*aa7d0*/  R2UR UR5, R37 ;  /* 0x00000000250572ca */ /* 0x000fda00000e0000 */
[----:B------:R-:W2:Y:S02]  /*aa7e0*/  LD.E.64 R12, desc[UR4][R30.64+0x8] ;  /* 0x000008041e0c7980 */ /* 0x000ea4000c101b00 */
[----:B--2---:R-:W-:-:S05]  /*aa7f0*/  IADD3 R8, P0, PT, R12, 0x30, RZ ;  /* 0x000000300c087810 */ /* 0x004fca0007f1e0ff */
[----:B------:R-:W-:-:S05]  /*aa800*/  IMAD.X R9, RZ, RZ, R13, P0 ;  /* 0x000000ffff097224 */ /* 0x000fca00000e060d */
[----:B------:R0:W-:Y:S03]  /*aa810*/  ST.E.64 desc[UR4][R30.64+0x8], R8 ;  /* 0x000008081e007985 */ /* 0x0001e6000c101b04 */
.L_x_3380:
[----:B------:R-:W-:Y:S05]  /*aa820*/  BSYNC B2 ;  /* 0x0000000000027941 */ /* 0x000fea0003800000 */
.L_x_3379:
        /* <DEDUP_REMOVED lines=51> */
.L_x_3385:
[----:B------:R-:W-:Y:S01]  /*aab60*/  R2UR UR4, R36 ;  /* 0x00000000240472ca */ /* 0x000fe200000e0000 */
[----:B------:R-:W-:Y:S01]  /*aab70*/  IMAD.MOV.U32 R9, RZ, RZ, 0x5272 ;  /* 0x00005272ff097424 */ /* 0x000fe200078e00ff */
[----:B------:R-:W-:Y:S01]  /*aab80*/  R2UR UR5, R37 ;  /* 0x00000000250572ca */ /* 0x000fe200000e0000 */
[----:B------:R-:W-:Y:S01]  /*aab90*/  IMAD.MOV.U32 R13, RZ, RZ, -0x1 ;  /* 0xffffffffff0d7424 */ /* 0x000fe200078e00ff */
[----:B------:R-:W-:-:S11]  /*aaba0*/  PLOP3.LUT P0, PT, PT, PT, PT, 0x8, 0x80 ;  /* 0x000000000080781c */ /* 0x000fd60003f0e170 */
[----:B------:R0:W-:Y:S02]  /*aabb0*/  ST.E desc[UR4][R28.64], R9 ;  /* 0x000000091c007985 */ /* 0x0001e4000c101904 */
.L_x_3386:
[----:B------:R-:W-:Y:S05]  /*aabc0*/  BSYNC B2 ;  /* 0x0000000000027941 */ /* 0x000fea0003800000 */
.L_x_3384:
        /* <DEDUP_REMOVED lines=39> */
.L_x_3388:
[----:B------:R-:W-:Y:S05]  /*aae40*/  BSYNC B2 ;  /* 0x0000000000027941 */ /* 0x000fea0003800000 */
.L_x_3387:
[----:B------:R-:W-:Y:S02]  /*aae50*/  R2UR UR4, R36 ;  /* 0x00000000240472ca */ /* 0x000fe400000e0000 */
[----:B------:R-:W-:-:S13]  /*aae60*/  R2UR UR5, R37 ;  /* 0x00000000250572ca */ /* 0x000fda00000e0000 */
[----:B------:R2:W-:Y:S01]  /*aae70*/  ST.E desc[UR4][R28.64], R11 ;  /* 0x0000000b1c007985 */ /* 0x0005e2000c101904 */
[----:B------:R-:W-:Y:S05]  /*aae80*/  BRA `(.L_x_3389) ;  /* 0x0000000000387947 */ /* 0x000fea0003800000 */
.L_x_3378:
        /* <DEDUP_REMOVED lines=10> */
.L_x_3377:
[----:B------:R-:W-:Y:S01]  /*aaf30*/  R2UR UR4, R36 ;  /* 0x00000000240472ca */ /* 0x000fe200000e0000 */
[----:B01--4-:R-:W-:Y:S01]  /*aaf40*/  IMAD.MOV.U32 R9, RZ, RZ, 0x5368 ;  /* 0x00005368ff097424 */ /* 0x013fe200078e00ff */
[----:B------:R-:W-:-:S13]  /*aaf50*/  R2UR UR5, R37 ;  /* 0x00000000250572ca */ /* 0x000fda00000e0000 */
[----:B------:R4:W-:Y:S02]  /*aaf60*/  ST.E desc[UR4][R28.64], R9 ;  /* 0x000000091c007985 */ /* 0x0009e4000c101904 */
.L_x_3389:
[----:B------:R-:W-:Y:S05]  /*aaf70*/  BSYNC B1 ;  /* 0x0000000000017941 */ /* 0x000fea0003800000 */
.L_x_3376:
[----:B------:R-:W-:Y:S01]  /*aaf80*/  IADD3 R35, P0, PT, R35, 0x8, RZ ;  /* 0x0000000823237810 */ /* 0x000fe20007f1e0ff */
[----:B------:R-:W-:Y:S01]  /*aaf90*/  VIADD R40, R40, 0x2 ;  /* 0x0000000228287836 */ /* 0x000fe20000000000 */
[----:B------:R-:W-:-:S03]  /*aafa0*/  IADD3 R32, P1, PT, R32, 0x2, RZ ;  /* 0x0000000220207810 */ /* 0x000fc60007f3e0ff */
[----:B------:R-:W-:Y:S02]  /*aafb0*/  IMAD.X R39, RZ, RZ, R39, P0 ;  /* 0x000000ffff277224 */ /* 0x000fe400000e0627 */
[----:B------:R-:W-:Y:S01]  /*aafc0*/  IMAD.X R33, RZ, RZ, R33, P1 ;  /* 0x000000ffff217224 */ /* 0x000fe200008e0621 */
[----:B------:R-:W-:Y:S07]  /*aafd0*/  BRA `(.L_x_3390) ;  /* 0xffffffe800e87947 */ /* 0x000fee000383ffff */
.L_x_3375:
[----:B------:R-:W-:Y:S05]  /*aafe0*/  BSYNC B0 ;  /* 0x0000000000007941 */ /* 0x000fea0003800000 */
.L_x_3362:
[----:B------:R-:W5:Y:S01]  /*aaff0*/  S2UR UR5, SR_CgaCtaId ;  /* 0x00000000000579c3 */ /* 0x000f620000008800 */
[----:B------:R-:W-:Y:S01]  /*ab000*/  UMOV UR4, 0x400 ;  /* 0x0000040000047882 */ /* 0x000fe20000000000 */
[----:B------:R-:W-:Y:S01]  /*ab010*/  R2UR UR6, R36 ;  /* 0x00000000240672ca */ /* 0x000fe200000e0000 */
[----:B----4-:R-:W-:Y:S01]  /*ab020*/  IMAD.MOV.U32 R8, RZ, RZ, 0x30 ;  /* 0x00000030ff087424 */ /* 0x010fe200078e00ff */
[----:B------:R-:W-:Y:S01]  /*ab030*/  R2UR UR7, R37 ;  /* 0x00000000250772ca */ /* 0x000fe200000e0000 */
[----:B01----:R-:W-:Y:S01]  /*ab040*/  IMAD.MOV.U32 R9, RZ, RZ, 0x0 ;  /* 0x00000000ff097424 */ /* 0x003fe200078e00ff */
[----:B-----5:R-:W-:-:S06]  /*ab050*/  ULEA UR4, UR5, UR4, 0x18 ;  /* 0x0000000405047291 */ /* 0x020fcc000f8ec0ff */
[----:B------:R-:W-:-:S05]  /*ab060*/  IMAD.U32 R16, RZ, RZ, UR4 ;  /* 0x00000004ff107e24 */ /* 0x000fca000f8e00ff */
[----:B------:R0:W1:Y:S04]  /*ab070*/  LDS.64 R12, [R16+0x8] ;  /* 0x00000800100c7984 */ /* 0x0000680000000a00 */
[----:B------:R4:W5:Y:S01]  /*ab080*/  ATOM.E.ADD.64.STRONG.GPU P0, R8, desc[UR6][R30.64+0x8], R8 ;  /* 0x800008081e08798a */ /* 0x000962000810f506 */
[----:B------:R-:W-:Y:S01]  /*ab090*/  BSSY B0, `(.L_x_3391) ;  /* 0x0000018000007945 */ /* 0x000fe20003800000 */
[----:B-----5:R-:W-:Y:S02]  /*ab0a0*/  IMAD.MOV.U32 R32, RZ, RZ, R8 ;  /* 0x000000ffff207224 */ /* 0x020fe400078e0008 */
[----:B------:R-:W-:Y:S01]  /*ab0b0*/  IMAD.MOV.U32 R33, RZ, RZ, R9 ;  /* 0x000000ffff217224 */ /* 0x000fe200078e0009 */
[----:B01--4-:R-:W-:Y:S06]  /*ab0c0*/  @P0 BRA `(.L_x_3392) ;  /* 0x0000000000500947 */ /* 0x013fec0003800000 */
[----:B------:R-:W0:Y:S02]  /*ab0d0*/  QSPC.E.S P0, RZ, [R30+0x8] ;  /* 0x000008001eff73aa */ /* 0x000e240000000500 */
[----:B0-----:R-:W-:Y:S05]  /*ab0e0*/  @!P0 BRA `(.L_x_3393) ;  /* 0x0000000000308947 */ /* 0x001fea0003800000 */
[----:B------:R-:W-:Y:S01]  /*ab0f0*/  IMAD.MOV.U32 R8, RZ, RZ, R30 ;  /* 0x000000ffff087224 */ /* 0x000fe200078e001e */
[----:B------:R-:W-:Y:S04]  /*ab100*/  BSSY B1, `(.L_x_3394) ;  /* 0x0000007000017945 */ /* 0x000fe80003800000 */
[----:B------:R-:W-:-:S07]  /*ab110*/  MOV R15, R8 ;  /* 0x00000008000f7202 */ /* 0x000fce0000000f00 */
.L_x_3395:
[----:B------:R-:W0:Y:S02]  /*ab120*/  LDS.64 R8, [R15+0x8] ;  /* 0x000008000f087984 */ /* 0x000e240000000a00 */
[----:B0-----:R-:W-:-:S05]  /*ab130*/  IADD3 R10, P0, PT, R8, 0x30, RZ ;  /* 0x00000030080a7810 */ /* 0x001fca0007f1e0ff */
[----:B--23--:R-:W-:-:S07]  /*ab140*/  IMAD.X R11, RZ, RZ, R9, P0 ;  /* 0x000000ffff0b7224 */ /* 0x00cfce00000e0609 */
[----:B------:R-:W0:Y:S02]  /*ab150*/  ATOMS.CAST.SPIN.64 P0, [R15+0x8], R8, R10 ;  /* 0x000008080f00758d */ /* 0x000e24000180040a */
[----:B0-----:R-:W-:Y:S05]  /*ab160*/  @!P0 BRA `(.L_x_3395) ;  /* 0xfffffffc00ec8947 */ /* 0x001fea000383ffff */
[----:B------:R-:W-:Y:S05]  /*ab170*/  BSYNC B1 ;  /* 0x0000000000017941 */ /* 0x000fea0003800000 */
.L_x_3394:
[----:B------:R-:W-:Y:S02]  /*ab180*/  IMAD.MOV.U32 R32, RZ, RZ, R8 ;  /* 0x000000ffff207224 */ /* 0x000fe400078e0008 */
[----:B------:R-:W-:Y:S01]  /*ab190*/  IMAD.MOV.U32 R33, RZ, RZ, R9 ;  /* 0x000000ffff217224 */ /* 0x000fe200078e0009 */
[----:B------:R-:W-:Y:S06]  /*ab1a0*/  BRA `(.L_x_3392) ;  /* 0x0000000000187947 */ /* 0x000fec0003800000 */
.L_x_3393:
[----:B------:R-:W-:Y:S02]  /*ab1b0*/  R2UR UR4, R36 ;  /* 0x00000000240472ca */ /* 0x000fe400000e0000 */
[----:B------:R-:W-:-:S13]  /*ab1c0*/  R2UR UR5, R37 ;  /* 0x00000000250572ca */ /* 0x000fda00000e0000 */
[----:B------:R-:W4:Y:S02]  /*ab1d0*/  LD.E.64 R32, desc[UR4][R30.64+0x8] ;  /* 0x000008041e207980 */ /* 0x000f24000c101b00 */
[----:B----4-:R-:W-:-:S05]  /*ab1e0*/  IADD3 R8, P0, PT, R32, 0x30, RZ ;  /* 0x0000003020087810 */ /* 0x010fca0007f1e0ff */
[----:B------:R-:W-:-:S05]  /*ab1f0*/  IMAD.X R9, RZ, RZ, R33, P0 ;  /* 0x000000ffff097224 */ /* 0x000fca00000e0621 */
[----:B------:R0:W-:Y:S03]  /*ab200*/  ST.E.64 desc[UR4][R30.64+0x8], R8 ;  /* 0x000008081e007985 */ /* 0x0001e6000c101b04 */
.L_x_3392:
[----:B------:R-:W-:Y:S05]  /*ab210*/  BSYNC B0 ;  /* 0x0000000000007941 */ /* 0x000fea0003800000 */
.L_x_3391:
        /* <DEDUP_REMOVED lines=37> */
[----:B--23--:R-:W0:Y:S02]  /*ab470*/  LDS.128 R8, [R16] ;  /* 0x0000000010087984 */ /* 0x00ce240000000c00 */
        /* <DEDUP_REMOVED lines=28> */
.L_x_3402:
[----:B------:R-:W0:Y:S02]  /*ab640*/  LDS.64 R12, [R9+0x8] ;  /* 0x00000800090c7984 */ /* 0x000e240000000a00 */
[----:B0-----:R-:W-:-:S05]  /*ab650*/  IADD3 R14, P0, PT, R34, R12, RZ ;  /* 0x0000000c220e7210 */ /* 0x001fca0007f1e0ff */
[----:B------:R-:W-:-:S07]  /*ab660*/  IMAD.X R15, R35, 0x1, R13, P0 ;  /* 0x00000001230f7824 */ /* 0x000fce00000e060d */
[----:B------:R-:W0:Y:S02]  /*ab670*/  ATOMS.CAST.SPIN.64 P0, [R9+0x8], R12, R14 ;  /* 0x0000080c0900758d */ /* 0x000e24000180040e */
[----:B0-----:R-:W-:Y:S05]  /*ab680*/  @!P0 BRA `(.L_x_3402) ;  /* 0xfffffffc00ec8947 */ /* 0x001fea000383ffff */
[----:B------:R-:W-:Y:S05]  /*ab690*/  BSYNC B1 ;  /* 0x0000000000017941 */ /* 0x000fea0003800000 */
.L_x_3401:
[----:B------:R-:W-:Y:S05]  /*ab6a0*/  BRA `(.L_x_3399) ;  /* 0x0000000000187947 */ /* 0x000fea0003800000 */
.L_x_3400:
[----:B------:R-:W-:Y:S02]  /*ab6b0*/  R2UR UR4, R36 ;  /* 0x00000000240472ca */ /* 0x000fe400000e0000 */
[----:B------:R-:W-:-:S13]  /*ab6c0*/  R2UR UR5, R37 ;  /* 0x00000000250572ca */ /* 0x000fda00000e0000 */
[----:B------:R-:W2:Y:S02]  /*ab6d0*/  LD.E.64 R12, desc[UR4][R30.64+0x8] ;  /* 0x000008041e0c7980 */ /* 0x000ea4000c101b00 */
[----:B--2---:R-:W-:-:S05]  /*ab6e0*/  IADD3 R8, P0, PT, R34, R12, RZ ;  /* 0x0000000c22087210 */ /* 0x004fca0007f1e0ff */
[----:B------:R-:W-:-:S05]  /*ab6f0*/  IMAD.X R9, R35, 0x1, R13, P0 ;  /* 0x0000000123097824 */ /* 0x000fca00000e060d */
[----:B------:R0:W-:Y:S03]  /*ab700*/  ST.E.64 desc[UR4][R30.64+0x8], R8 ;  /* 0x000008081e007985 */ /* 0x0001e6000c101b04 */
.L_x_3399:
[----:B------:R-:W-:Y:S05]  /*ab710*/  BSYNC B0 ;  /* 0x0000000000007941 */ /* 0x000fea0003800000 */
.L_x_3398:
        /* <DEDUP_REMOVED lines=47> */
.L_x_3434:
        /* <DEDUP_REMOVED lines=29> */
.L_x_3415:
[----:B------:R-:W0:Y:S02]  /*abbe0*/  LDS.64 R12, [R9+0x8] ;  /* 0x00000800090c7984 */ /* 0x000e240000000a00 */
[----:B0-----:R-:W-:-:S05]  /*abbf0*/  IADD3 R14, P0, PT, R12, 0x30, RZ ;  /* 0x000000300c0e7810 */ /* 0x001fca0007f1e0ff */
[----:B------:R-:W-:-:S07]  /*abc00*/  IMAD.X R15, RZ, RZ, R13, P0 ;  /* 0x000000ffff0f7224 */ /* 0x000fce00000e060d */
[----:B------:R-:W0:Y:S02]  /*abc10*/  ATOMS.CAST.SPIN.64 P0, [R9+0x8], R12, R14 ;  /* 0x0000080c0900758d */ /* 0x000e24000180040e */
[----:B0-----:R-:W-:Y:S05]  /*abc20*/  @!P0 BRA `(.L_x_3415) ;  /* 0xfffffffc00ec8947 */ /* 0x001fea000383ffff */
[----:B------:R-:W-:Y:S05]  /*abc30*/  BSYNC B11 ;  /* 0x00000000000b7941 */ /* 0x000fea0003800000 */
.L_x_3414:
[----:B------:R-:W-:Y:S05]  /*abc40*/  BRA `(.L_x_3412) ;  /* 0x0000000000187947 */ /* 0x000fea0003800000 */
.L_x_3413:
[----:B------:R-:W-:Y:S02]  /*abc50*/  R2UR UR4, R36 ;  /* 0x00000000240472ca */ /* 0x000fe400000e0000 */
[----:B------:R-:W-:-:S13]  /*abc60*/  R2UR UR5, R37 ;  /* 0x00000000250572ca */ /* 0x000fda00000e0000 */
[----:B------:R-:W2:Y:S02]  /*abc70*/  LD.E.64 R12, desc[UR4][R30.64+0x8] ;  /* 0x000008041e0c7980 */ /* 0x000ea4000c101b00 */
[----:B--2---:R-:W-:-:S05]  /*abc80*/  IADD3 R8, P0, PT, R12, 0x30, RZ ;  /* 0x000000300c087810 */ /* 0x004fca0007f1e0ff */
[----:B------:R-:W-:-:S05]  /*abc90*/  IMAD.X R9, RZ, RZ, R13, P0 ;  /* 0x000000ffff097224 */ /* 0x000fca00000e060d */
[----:B------:R0:W-:Y:S03]  /*abca0*/  ST.E.64 desc[UR4][R30.64+0x8], R8 ;  /* 0x000008081e007985 */ /* 0x0001e6000c101b04 */
.L_x_3412:
[----:B------:R-:W-:Y:S05]  /*abcb0*/  BSYNC B10 ;  /* 0x00000000000a7941 */ /* 0x000fea0003800000 */
.L_x_3411:
        /* <DEDUP_REMOVED lines=54> */
.L_x_3417:
[----:B------:R-:W-:Y:S05]  /*ac020*/  BSYNC B10 ;  /* 0x00000000000a7941 */ /* 0x000fea0003800000 */
.L_x_3416:
        /* <DEDUP_REMOVED lines=40> */
.L_x_3419:
[----:B------:R-:W-:Y:S05]  /*ac2b0*/  BSYNC B10 ;  /* 0x00000000000a7941 */ /* 0x000fea0003800000 */
.L_x_3418:
[----:B------:R-:W-:Y:S02]  /*ac2c0*/  R2UR UR4, R36 ;  /* 0x00000000240472ca */ /* 0x000fe400000e0000 */
[----:B------:R-:W-:-:S13]  /*ac2d0*/  R2UR UR5, R37 ;  /* 0x00000000250572ca */ /* 0x000fda00000e0000 */
[----:B------:R2:W-:Y:S01]  /*ac2e0*/  ST.E desc[UR4][R28.64], R11 ;  /* 0x0000000b1c007985 */ /* 0x0005e2000c101904 */
[----:B------:R-:W-:Y:S05]  /*ac2f0*/  BRA `(.L_x_3420) ;  /* 0x0000000000147947 */ /* 0x000fea0003800000 */
.L_x_3410:
[----:B------:R-:W-:Y:S02]  /*ac300*/  R2UR UR4, R36 ;  /* 0x00000000240472ca */ /* 0x000fe400000e0000 */
[----:B------:R-:W-:Y:S02]  /*ac310*/  R2UR UR5, R37 ;  /* 0x00000000250572ca */ /* 0x000fe400000e0000 */
[----:B------:R-:W-:-:S05]  /*ac320*/  IADD3 R8, P0, PT, R8, R38, RZ ;  /* 0x0000002608087210 */ /* 0x000fca0007f1e0ff */
[----:B------:R-:W-:-:S06]  /*ac330*/  IMAD.X R9, RZ, RZ, R9, P0 ;  /* 0x000000ffff097224 */ /* 0x000fcc00000e0609 */
[----:B------:R3:W-:Y:S02]  /*ac340*/  ST.E desc[UR4][R8.64+0x20], RZ ;  /* 0x000020ff08007985 */ /* 0x0007e4000c101904 */
.L_x_3420:
[----:B------:R-:W-:Y:S05]  /*ac350*/  BSYNC B5 ;  /* 0x0000000000057941 */ /* 0x000fea0003800000 */
.L_x_3409:
        /* <DEDUP_REMOVED lines=28> */
.L_x_3427:
[----:B------:R-:W0:Y:S02]  /*ac520*/  LDS.64 R12, [R9+0x8] ;  /* 0x00000800090c7984 */ /* 0x000e240000000a00 */
[----:B0-----:R-:W-:-:S05]  /*ac530*/  IADD3 R14, P0, PT, R12, 0x30, RZ ;  /* 0x000000300c0e7810 */ /* 0x001fca0007f1e0ff */
[----:B------:R-:W-:-:S07]  /*ac540*/  IMAD.X R15, RZ, RZ, R13, P0 ;  /* 0x000000ffff0f7224 */ /* 0x000fce00000e060d */
[----:B------:R-:W0:Y:S02]  /*ac550*/  ATOMS.CAST.SPIN.64 P0, [R9+0x8], R12, R14 ;  /* 0x0000080c0900758d */ /* 0x000e24000180040e */
[----:B0-----:R-:W-:Y:S05]  /*ac560*/  @!P0 BRA `(.L_x_3427) ;  /* 0xfffffffc00ec8947 */ /* 0x001fea000383ffff */
[----:B------:R-:W-:Y:S05]  /*ac570*/  BSYNC B11 ;  /* 0x00000000000b7941 */ /* 0x000fea0003800000 */
.L_x_3426:
[----:B------:R-:W-:Y:S02]  /*ac580*/  IMAD.MOV.U32 R14, RZ, RZ, R12 ;  /* 0x000000ffff0e7224 */ /* 0x000fe400078e000c */
[----:B------:R-:W-:Y:S01]  /*ac590*/  IMAD.MOV.U32 R15, RZ, RZ, R13 ;  /* 0x000000ffff0f7224 */ /* 0x000fe200078e000d */
[----:B------:R-:W-:Y:S06]  /*ac5a0*/  BRA `(.L_x_3424) ;  /* 0x0000000000187947 */ /* 0x000fec0003800000 */
.L_x_3425:
[----:B------:R-:W-:Y:S02]  /*ac5b0*/  R2UR UR4, R36 ;  /* 0x00000000240472ca */ /* 0x000fe400000e0000 */
[----:B------:R-:W-:-:S13]  /*ac5c0*/  R2UR UR5, R37 ;  /* 0x00000000250572ca */ /* 0x000fda00000e0000 */
[----:B------:R-:W2:Y:S02]  /*ac5d0*/  LD.E.64 R14, desc[UR4][R30.64+0x8] ;  /* 0x000008041e0e7980 */ /* 0x000ea4000c101b00 */
[----:B--2---:R-:W-:-:S05]  /*ac5e0*/  IADD3 R12, P0, PT, R14, 0x30, RZ ;  /* 0x000000300e0c7810 */ /* 0x004fca0007f1e0ff */
[----:B------:R-:W-:-:S05]  /*ac5f0*/  IMAD.X R13, RZ, RZ, R15, P0 ;  /* 0x000000ffff0d7224 */ /* 0x000fca00000e060f */
[----:B------:R0:W-:Y:S03]  /*ac600*/  ST.E.64 desc[UR4][R30.64+0x8], R12 ;  /* 0x0000080c1e007985 */ /* 0x0001e6000c101b04 */
.L_x_3424:
[----:B------:R-:W-:Y:S05]  /*ac610*/  BSYNC B10 ;  /* 0x00000000000a7941 */ /* 0x000fea0003800000 */
.L_x_3423:
        /* <DEDUP_REMOVED lines=47> */
[----:B------:R-:W3:Y:S01]  /*ac910*/  LD.E R9, desc[UR6][R28.64] ;  /* 0x000000061c097980 */ /* 0x000ee2000c101900 */
[----:B------:R-:W-:Y:S01]  /*ac920*/  IMAD.MOV.U32 R15, RZ, RZ, R42 ;  /* 0x000000ffff0f7224 */ /* 0x000fe200078e002a */
[----:B---3--:R-:W-:Y:S01]  /*ac930*/  ISETP.EQ.AND P0, PT, R9, RZ, PT ;  /* 0x000000ff0900720c */ /* 0x008fe20003f02270 */
[----:B--2---:R-:W-:-:S12]  /*ac940*/  BRA `(.L_x_3430) ;  /* 0x0000000000187947 */ /* 0x004fd80003800000 */
.L_x_3429:
[----:B------:R-:W-:Y:S01]  /*ac950*/  R2UR UR4, R36 ;  /* 0x00000000240472ca */ /* 0x000fe200000e0000 */
[----:B------:R-:W-:Y:S01]  /*ac960*/  IMAD.MOV.U32 R9, RZ, RZ, 0x5272 ;  /* 0x00005272ff097424 */ /* 0x000fe200078e00ff */
[----:B------:R-:W-:Y:S01]  /*ac970*/  R2UR UR5, R37 ;  /* 0x00000000250572ca */ /* 0x000fe200000e0000 */
[----:B------:R-:W-:Y:S01]  /*ac980*/  IMAD.MOV.U32 R15, RZ, RZ, -0x1 ;  /* 0xffffffffff0f7424 */ /* 0x000fe200078e00ff */
[----:B------:R-:W-:-:S11]  /*ac990*/  PLOP3.LUT P0, PT, PT, PT, PT, 0x8, 0x80 ;  /* 0x000000000080781c */ /* 0x000fd60003f0e170 */
[----:B------:R1:W-:Y:S02]  /*ac9a0*/  ST.E desc[UR4][R28.64], R9 ;  /* 0x000000091c007985 */ /* 0x0003e4000c101904 */
.L_x_3430:
[----:B------:R-:W-:Y:S05]  /*ac9b0*/  BSYNC B10 ;  /* 0x00000000000a7941 */ /* 0x000fea0003800000 */
.L_x_3428:
        /* <DEDUP_REMOVED lines=39> */
.L_x_3432:
[----:B------:R-:W-:Y:S05]  /*acc30*/  BSYNC B10 ;  /* 0x00000000000a7941 */ /* 0x000fea0003800000 */
.L_x_3431:
[----:B------:R-:W-:Y:S02]  /*acc40*/  R2UR UR4, R36 ;  /* 0x00000000240472ca */ /* 0x000fe400000e0000 */
[----:B------:R-:W-:-:S13]  /*acc50*/  R2UR UR5, R37 ;  /* 0x00000000250572ca */ /* 0x000fda00000e0000 */
[----:B------:R2:W-:Y:S01]  /*acc60*/  ST.E desc[UR4][R28.64], R13 ;  /* 0x0000000d1c007985 */ /* 0x0005e2000c101904 */
[----:B------:R-:W-:Y:S05]  /*acc70*/  BRA `(.L_x_3433) ;  /* 0x0000000000187947 */ /* 0x000fea0003800000 */
.L_x_3422:
[----:B------:R-:W-:Y:S01]  /*acc80*/  VIADD R9, R38, 0x4 ;  /* 0x0000000426097836 */ /* 0x000fe20000000000 */
[----:B------:R-:W-:Y:S02]  /*acc90*/  R2UR UR4, R36 ;  /* 0x00000000240472ca */ /* 0x000fe400000e0000 */
[----:B------:R-:W-:Y:S02]  /*acca0*/  R2UR UR5, R37 ;  /* 0x00000000250572ca */ /* 0x000fe400000e0000 */
[----:B------:R-:W-:-:S05]  /*accb0*/  IADD3 R8, P0, PT, R12, R9, RZ ;  /* 0x000000090c087210 */ /* 0x000fca0007f1e0ff */
[----:B------:R-:W-:-:S06]  /*accc0*/  IMAD.X R9, RZ, RZ, R13, P0 ;  /* 0x000000ffff097224 */ /* 0x000fcc00000e060d */
[----:B------:R0:W-:Y:S02]  /*accd0*/  ST.E desc[UR4][R8.64+0x20], RZ ;  /* 0x000020ff08007985 */ /* 0x0001e4000c101904 */
.L_x_3433:
[----:B------:R-:W-:Y:S05]  /*acce0*/  BSYNC B5 ;  /* 0x0000000000057941 */ /* 0x000fea0003800000 */
.L_x_3421:
[----:B------:R-:W-:Y:S02]  /*accf0*/  VIADD R39, R39, 0x2 ;  /* 0x0000000227277836 */ /* 0x000fe40000000000 */
[----:B------:R-:W-:Y:S01]  /*acd00*/  VIADD R38, R38, 0x8 ;  /* 0x0000000826267836 */ /* 0x000fe20000000000 */
[----:B------:R-:W-:Y:S06]  /*acd10*/  @P2 BRA `(.L_x_3434) ;  /* 0xffffffec003c2947 */ /* 0x000fec000383ffff */
[----:B------:R-:W-:Y:S05]  /*acd20*/  BSYNC B0 ;  /* 0x0000000000007941 */ /* 0x000fea0003800000 */
.L_x_3408:
[----:B------:R-:W-:Y:S05]  /*acd30*/  BSYNC B1 ;  /* 0x0000000000017941 */ /* 0x000fea0003800000 */
.L_x_3407:
[----:B0-----:R-:W-:Y:S01]  /*acd40*/  LOP3.LUT R8, R33, 0x1, RZ, 0xc0, !PT ;  /* 0x0000000121087812 */ /* 0x001fe200078ec0ff */
        /* <DEDUP_REMOVED lines=24> */
.L_x_3441:
[----:B------:R-:W0:Y:S02]  /*aced0*/  LDS.64 R12, [R9+0x8] ;  /* 0x00000800090c7984 */ /* 0x000e240000000a00 */
[----:B0-----:R-:W-:-:S05]  /*acee0*/  IADD3 R14, P0, PT, R12, 0x30, RZ ;  /* 0x000000300c0e7810 */ /* 0x001fca0007f1e0ff */
[----:B------:R-:W-:-:S07]  /*acef0*/  IMAD.X R15, RZ, RZ, R13, P0 ;  /* 0x000000ffff0f7224 */ /* 0x000fce00000e060d */
[----:B------:R-:W0:Y:S02]  /*acf00*/  ATOMS.CAST.SPIN.64 P0, [R9+0x8], R12, R14 ;  /* 0x0000080c0900758d */ /* 0x000e24000180040e */
[----:B0-----:R-:W-:Y:S05]  /*acf10*/  @!P0 BRA `(.L_x_3441) ;  /* 0xfffffffc00ec8947 */ /* 0x001fea000383ffff */
[----:B------:R-:W-:Y:S05]  /*acf20*/  BSYNC B5 ;  /* 0x0000000000057941 */ /* 0x000fea0003800000 */
.L_x_3440:
[----:B------:R-:W-:Y:S05]  /*acf30*/  BRA `(.L_x_3438) ;  /* 0x0000000000187947 */ /* 0x000fea0003800000 */
.L_x_3439:
[----:B------:R-:W-:Y:S02]  /*acf40*/  R2UR UR4, R36 ;  /* 0x00000000240472ca */ /* 0x000fe400000e0000 */
[----:B------:R-:W-:-:S13]  /*acf50*/  R2UR UR5, R37 ;  /* 0x00000000250572ca */ /* 0x000fda00000e0000 */
[----:B------:R-:W2:Y:S02]  /*acf60*/  LD.E.64 R12, desc[UR4][R30.64+0x8] ;  /* 0x000008041e0c7980 */ /* 0x000ea4000c101b00 */
[----:B--2---:R-:W-:-:S05]  /*acf70*/  IADD3 R8, P0, PT, R12, 0x30, RZ ;  /* 0x000000300c087810 */ /* 0x004fca0007f1e0ff */
[----:B------:R-:W-:-:S05]  /*acf80*/  IMAD.X R9, RZ, RZ, R13, P0 ;  /* 0x000000ffff097224 */ /* 0x000fca00000e060d */
[----:B------:R0:W-:Y:S03]  /*acf90*/  ST.E.64 desc[UR4][R30.64+0x8], R8 ;  /* 0x000008081e007985 */ /* 0x0001e6000c101b04 */
.L_x_3438:
[----:B------:R-:W-:Y:S05]  /*acfa0*/  BSYNC B1 ;  /* 0x0000000000017941 */ /* 0x000fea0003800000 */
.L_x_3437:
        /* <DEDUP_REMOVED lines=51> */
.L_x_3443:
[----:B------:R-:W-:Y:S01]  /*ad2e0*/  R2UR UR4, R36 ;  /* 0x00000000240472ca */ /* 0x000fe200000e0000 */
[----:B------:R-:W-:Y:S01]  /*ad2f0*/  IMAD.MOV.U32 R9, RZ, RZ, 0x5272 ;  /* 0x00005272ff097424 */ /* 0x000fe200078e00ff */
[----:B------:R-:W-:Y:S01]  /*ad300*/  R2UR UR5, R37 ;  /* 0x00000000250572ca */ /* 0x000fe200000e0000 */
[----:B------:R-:W-:Y:S01]  /*ad310*/  IMAD.MOV.U32 R13, RZ, RZ, -0x1 ;  /* 0xffffffffff0d7424 */ /* 0x000fe200078e00ff */
[----:B------:R-:W-:-:S11]  /*ad320*/  PLOP3.LUT P0, PT, PT, PT, PT, 0x8, 0x80 ;  /* 0x000000000080781c */ /* 0x000fd60003f0e170 */
[----:B------:R0:W-:Y:S02]  /*ad330*/  ST.E desc[UR4][R28.64], R9 ;  /* 0x000000091c007985 */ /* 0x0001e4000c101904 */
.L_x_3444:
[----:B------:R-:W-:Y:S05]  /*ad340*/  BSYNC B1 ;  /* 0x0000000000017941 */ /* 0x000fea0003800000 */
.L_x_3442:
        /* <DEDUP_REMOVED lines=39> */
.L_x_3446:
[----:B------:R-:W-:Y:S05]  /*ad5c0*/  BSYNC B1 ;  /* 0x0000000000017941 */ /* 0x000fea0003800000 */
.L_x_3445:
[----:B------:R-:W-:Y:S02]  /*ad5d0*/  R2UR UR4, R36 ;  /* 0x00000000240472ca */ /* 0x000fe400000e0000 */
[----:B------:R-:W-:-:S13]  /*ad5e0*/  R2UR UR5, R37 ;  /* 0x00000000250572ca */ /* 0x000fda00000e0000 */
[----:B------:R3:W-:Y:S01]  /*ad5f0*/  ST.E desc[UR4][R28.64], R11 ;  /* 0x0000000b1c007985 */ /* 0x0007e2000c101904 */
[----:B------:R-:W-:Y:S05]  /*ad600*/  BRA `(.L_x_3435) ;  /* 0x0000000000147947 */ /* 0x000fea0003800000 */
.L_x_3436:
[----:B------:R-:W-:Y:S02]  /*ad610*/  R2UR UR4, R36 ;  /* 0x00000000240472ca */ /* 0x000fe400000e0000 */
[----:B------:R-:W-:Y:S02]  /*ad620*/  R2UR UR5, R37 ;  /* 0x00000000250572ca */ /* 0x000fe400000e0000 */
[----:B------:R-:W-:-:S05]  /*ad630*/  LEA R8, P0, R34, R8, 0x2 ;  /* 0x0000000822087211 */ /* 0x000fca00078010ff */
[----:B------:R-:W-:-:S06]  /*ad640*/  IMAD.X R9, RZ, RZ, R9, P0 ;  /* 0x000000ffff097224 */ /* 0x000fcc00000e0609 */
[----:B------:R4:W-:Y:S02]  /*ad650*/  ST.E desc[UR4][R8.64+0x20], RZ ;  /* 0x000020ff08007985 */ /* 0x0009e4000c101904 */
.L_x_3435:
[----:B------:R-:W-:Y:S05]  /*ad660*/  BSYNC B0 ;  /* 0x0000000000007941 */ /* 0x000fea0003800000 */
.L_x_3405:
[----:B------:R-:W-:-:S13]  /*ad670*/  ISETP.GE.AND P0, PT, R33, 0x1, PT ;  /* 0x000000012100780c */ /* 0x000fda0003f06270 */
[----:B------:R-:W-:Y:S05]  /*ad680*/  @!P0 BREAK B2 ;  /* 0x0000000000028942 */ /* 0x000fea0003800000 */
[----:B------:R-:W-:Y:S05]  /*ad690*/  @!P0 BRA `(.L_x_3406) ;  /* 0x0000001000f88947 */ /* 0x000fea0003800000 */
[----:B------:R-:W-:Y:S05]  /*ad6a0*/  BSYNC B2 ;  /* 0x0000000000027941 */ /* 0x000fea0003800000 */
.L_x_3404:
[----:B------:R-:W-:Y:S02]  /*ad6b0*/  IMAD.MOV R16, RZ, RZ, -R33 ;  /* 0x000000ffff107224 */ /* 0x000fe400078e0a21 */
[----:B------:R-:W-:Y:S02]  /*ad6c0*/  IMAD.MOV.U32 R34, RZ, RZ, RZ ;  /* 0x000000ffff227224 */ /* 0x000fe400078e00ff */
[----:B------:R-:W-:-:S07]  /*ad6d0*/  IMAD.MOV.U32 R38, RZ, RZ, RZ ;  /* 0x000000ffff267224 */ /* 0x000fce00078e00ff */
.L_x_3471:
        /* <DEDUP_REMOVED lines=10> */
[----:B------:R-:W-:Y:S05]  /*ad780*/  @!P0 BRA `(.L_x_3448) ;  /* 0x0000000800448947 */ /* 0x000fea0003800000 */
        /* <DEDUP_REMOVED lines=25> */
.L_x_3454:
[----:B------:R-:W0:Y:S02]  /*ad920*/  LDS.64 R12, [R9+0x8] ;  /* 0x00000800090c7984 */ /* 0x000e240000000a00 */
[----:B0-----:R-:W-:-:S05]  /*ad930*/  IADD3 R14, P0, PT, R12, 0x30, RZ ;  /* 0x000000300c0e7810 */ /* 0x001fca0007f1e0ff */
[----:B------:R-:W-:-:S07]  /*ad940*/  IMAD.X R15, RZ, RZ, R13, P0 ;  /* 0x000000ffff0f7224 */ /* 0x000fce00000e060d */
[----:B------:R-:W0:Y:S02]  /*ad950*/  ATOMS.CAST.SPIN.64 P0, [R9+0x8], R12, R14 ;  /* 0x0000080c0900758d */ /* 0x000e24000180040e */
[----:B0-----:R-:W-:Y:S05]  /*ad960*/  @!P0 BRA `(.L_x_3454) ;  /* 0xfffffffc00ec8947 */ /* 0x001fea000383ffff */
[----:B------:R-:W-:Y:S05]  /*ad970*/  BSYNC B2 ;  /* 0x0000000000027941 */ /* 0x000fea0003800000 */
.L_x_3453:
[----:B------:R-:W-:Y:S05]  /*ad980*/  BRA `(.L_x_3451) ;  /* 0x0000000000187947 */ /* 0x000fea0003800000 */
.L_x_3452:
[----:B------:R-:W-:Y:S02]  /*ad990*/  R2UR UR4, R36 ;  /* 0x00000000240472ca */ /* 0x000fe400000e0000 */
[----:B------:R-:W-:-:S13]  /*ad9a0*/  R2UR UR5, R37 ;  /* 0x00000000250572ca */ /* 0x000fda00000e0000 */
[----:B------:R-:W2:Y:S02]  /*ad9b0*/  LD.E.64 R12, desc[UR4][R30.64+0x8] ;  /* 0x000008041e0c7980 */ /* 0x000ea4000c101b00 */
[----:B--2---:R-:W-:-:S05]  /*ad9c0*/  IADD3 R8, P0, PT, R12, 0x30, RZ ;  /* 0x000000300c087810 */ /* 0x004fca0007f1e0ff */
[----:B------:R-:W-:-:S05]  /*ad9d0*/  IMAD.X R9, RZ, RZ, R13, P0 ;  /* 0x000000ffff097224 */ /* 0x000fca00000e060d */
[----:B------:R0:W-:Y:S03]  /*ad9e0*/  ST.E.64 desc[UR4][R30.64+0x8], R8 ;  /* 0x000008081e007985 */ /* 0x0001e6000c101b04 */
.L_x_3451:
[----:B------:R-:W-:Y:S05]  /*ad9f0*/  BSYNC B1 ;  /* 0x0000000000017941 */ /* 0x000fea0003800000 */
.L_x_3450:
        /* <DEDUP_REMOVED lines=54> */
.L_x_3456:
[----:B------:R-:W-:Y:S05]  /*add60*/  BSYNC B1 ;  /* 0x0000000000017941 */ /* 0x000fea0003800000 */
.L_x_3455:
        /* <DEDUP_REMOVED lines=40> */
.L_x_3458:
[----:B------:R-:W-:Y:S05]  /*adff0*/  BSYNC B1 ;  /* 0x0000000000017941 */ /* 0x000fea0003800000 */
.L_x_3457:
[----:B------:R-:W-:Y:S02]  /*ae000*/  R2UR UR4, R36 ;  /* 0x00000000240472ca */ /* 0x000fe400000e0000 */
[----:B------:R-:W-:Y:S02]  /*ae010*/  R2UR UR5, R37 ;  /* 0x00000000250572ca */ /* 0x000fe400000e0000 */
[----:B------:R-:W-:-:S11]  /*ae020*/  PRMT R13, RZ, 0x7610, R13 ;  /* 0x00007610ff0d7816 */ /* 0x000fd6000000000d */
[----:B------:R2:W-:Y:S01]  /*ae030*/  ST.E desc[UR4][R28.64], R11 ;  /* 0x0000000b1c007985 */ /* 0x0005e2000c101904 */
[----:B------:R-:W-:Y:S05]  /*ae040*/  BRA `(.L_x_3448) ;  /* 0x0000000000147947 */ /* 0x000fea0003800000 */
.L_x_3449:
[----:B------:R-:W-:Y:S02]  /*ae050*/  R2UR UR4, R36 ;  /* 0x00000000240472ca */ /* 0x000fe400000e0000 */
[----:B------:R-:W-:Y:S02]  /*ae060*/  R2UR UR5, R37 ;  /* 0x00000000250572ca */ /* 0x000fe400000e0000 */
[----:B------:R-:W-:-:S05]  /*ae070*/  IADD3 R8, P0, PT, R34, R8, RZ ;  /* 0x0000000822087210 */ /* 0x000fca0007f1e0ff */
[----:B------:R-:W-:-:S06]  /*ae080*/  IMAD.X R9, RZ, RZ, R9, P0 ;  /* 0x000000ffff097224 */ /* 0x000fcc00000e0609 */
[----:B------:R1:W5:Y:S02]  /*ae090*/  LD.E.U8 R13, desc[UR4][R8.64+0x20] ;  /* 0x00002004080d7980 */ /* 0x000364000c101100 */
.L_x_3448:
[----:B------:R-:W-:Y:S05]  /*ae0a0*/  BSYNC B0 ;  /* 0x0000000000007941 */ /* 0x000fea0003800000 */
.L_x_3447:
        /* <DEDUP_REMOVED lines=31> */
.L_x_3466:
[----:B------:R-:W0:Y:S02]  /*ae2a0*/  LDS.64 R12, [R9+0x8] ;  /* 0x00000800090c7984 */ /* 0x000e240000000a00 */
[----:B0-----:R-:W-:-:S05]  /*ae2b0*/  IADD3 R14, P0, PT, R12, 0x30, RZ ;  /* 0x000000300c0e7810 */ /* 0x001fca0007f1e0ff */
[----:B------:R-:W-:-:S07]  /*ae2c0*/  IMAD.X R15, RZ, RZ, R13, P0 ;  /* 0x000000ffff0f7224 */ /* 0x000fce00000e060d */
[----:B------:R-:W0:Y:S02]  /*ae2d0*/  ATOMS.CAST.SPIN.64 P0, [R9+0x8], R12, R14 ;  /* 0x0000080c0900758d */ /* 0x000e24000180040e */
[----:B0-----:R-:W-:Y:S05]  /*ae2e0*/  @!P0 BRA `(.L_x_3466) ;  /* 0xfffffffc00ec8947 */ /* 0x001fea000383ffff */
[----:B------:R-:W-:Y:S05]  /*ae2f0*/  BSYNC B2 ;  /* 0x0000000000027941 */ /* 0x000fea0003800000 */
.L_x_3465:
[----:B------:R-:W-:Y:S05]  /*ae300*/  BRA `(.L_x_3463) ;  /* 0x0000000000187947 */ /* 0x000fea0003800000 */
.L_x_3464:
[----:B------:R-:W-:Y:S02]  /*ae310*/  R2UR UR4, R36 ;  /* 0x00000000240472ca */ /* 0x000fe400000e0000 */
[----:B------:R-:W-:-:S13]  /*ae320*/  R2UR UR5, R37 ;  /* 0x00000000250572ca */ /* 0x000fda00000e0000 */
[----:B------:R-:W2:Y:S02]  /*ae330*/  LD.E.64 R12, desc[UR4][R30.64+0x8] ;  /* 0x000008041e0c7980 */ /* 0x000ea4000c101b00 */
[----:B--2---:R-:W-:-:S05]  /*ae340*/  IADD3 R8, P0, PT, R12, 0x30, RZ ;  /* 0x000000300c087810 */ /* 0x004fca0007f1e0ff */
[----:B------:R-:W-:-:S05]  /*ae350*/  IMAD.X R9, RZ, RZ, R13, P0 ;  /* 0x000000ffff097224 */ /* 0x000fca00000e060d */
[----:B------:R0:W-:Y:S03]  /*ae360*/  ST.E.64 desc[UR4][R30.64+0x8], R8 ;  /* 0x000008081e007985 */ /* 0x0001e6000c101b04 */
.L_x_3463:
[----:B------:R-:W-:Y:S05]  /*ae370*/  BSYNC B1 ;  /* 0x0000000000017941 */ /* 0x000fea0003800000 */
.L_x_3462:
        /* <DEDUP_REMOVED lines=54> */
.L_x_3468:
[----:B------:R-:W-:Y:S05]  /*ae6e0*/  BSYNC B1 ;  /* 0x0000000000017941 */ /* 0x000fea0003800000 */
.L_x_3467:
        /* <DEDUP_REMOVED lines=40> */
.L_x_3470:
[----:B------:R-:W-:Y:S05]  /*ae970*/  BSYNC B1 ;  /* 0x0000000000017941 */ /* 0x000fea0003800000 */
.L_x_3469:
[----:B------:R-:W-:Y:S02]  /*ae980*/  R2UR UR4, R36 ;  /* 0x00000000240472ca */ /* 0x000fe400000e0000 */
[----:B------:R-:W-:-:S13]  /*ae990*/  R2UR UR5, R37 ;  /* 0x00000000250572ca */ /* 0x000fda00000e0000 */
[----:B------:R4:W-:Y:S01]  /*ae9a0*/  ST.E desc[UR4][R28.64], R11 ;  /* 0x0000000b1c007985 */ /* 0x0009e2000c101904 */
[----:B------:R-:W-:Y:S05]  /*ae9b0*/  BRA `(.L_x_3460) ;  /* 0x0000000000207947 */ /* 0x000fea0003800000 */
.L_x_3461:
        /* <DEDUP_REMOVED lines=8> */
.L_x_3460:
[----:B------:R-:W-:Y:S05]  /*aea40*/  BSYNC B0 ;  /* 0x0000000000007941 */ /* 0x000fea0003800000 */
.L_x_3459:
[----:B------:R-:W-:Y:S02]  /*aea50*/  VIADD R38, R38, 0x1 ;  /* 0x0000000126267836 */ /* 0x000fe40000000000 */
[----:B------:R-:W-:Y:S01]  /*aea60*/  VIADD R34, R34, 0x4 ;  /* 0x0000000422227836 */ /* 0x000fe20000000000 */
[----:B------:R-:W-:Y:S06]  /*aea70*/  @P2 BRA `(.L_x_3471) ;  /* 0xffffffec00182947 */ /* 0x000fec000383ffff */
.L_x_3406:
[----:B------:R-:W-:Y:S05]  /*aea80*/  BSYNC B3 ;  /* 0x0000000000037941 */ /* 0x000fea0003800000 */
.L_x_3403:
        /* <DEDUP_REMOVED lines=9> */
[----:B-1--4-:R-:W0:Y:S02]  /*aeb20*/  LDS.64 R8, [R16] ;  /* 0x0000000010087984 */ /* 0x012e240000000a00 */
[----:B0-----:R-:W-:-:S05]  /*aeb30*/  IMAD.WIDE R8, R32, 0x10, R8 ;  /* 0x0000001020087825 */ /* 0x001fca00078e0208 */
[----:B------:R-:W-:Y:S04]  /*aeb40*/  ST.E desc[UR4][R8.64+0x28], R33 ;  /* 0x0000282108007985 */ /* 0x000fe8000c101904 */
[----:B--23--:R-:W0:Y:S02]  /*aeb50*/  LDS.64 R10, [R16] ;  /* 0x00000000100a7984 */ /* 0x00ce240000000a00 */
[----:B0-----:R-:W-:-:S05]  /*aeb60*/  IMAD.WIDE R10, R32, 0x10, R10 ;  /* 0x00000010200a7825 */ /* 0x001fca00078e020a */
[----:B------:R1:W-:Y:S02]  /*aeb70*/  ST.E desc[UR4][R10.64+0x30], RZ ;  /* 0x000030ff0a007985 */ /* 0x0003e4000c101904 */
.L_x_3397:
[----:B------:R-:W-:Y:S05]  /*aeb80*/  BSYNC B4 ;  /* 0x0000000000047941 */ /* 0x000fea0003800000 */
.L_x_3396:
[----:B------:R-:W-:Y:S02]  /*aeb90*/  ISETP.NE.AND P0, PT, R0, -0x1, PT ;  /* 0xffffffff0000780c */ /* 0x000fe40003f05270 */
[----:B------:R-:W-:-:S11]  /*aeba0*/  ISETP.NE.AND P1, PT, R32, -0x1, PT ;  /* 0xffffffff2000780c */ /* 0x000fd60003f25270 */
[C---:B------:R-:W-:Y:S01]  /*aebb0*/  @!P0 R2UR UR4, R36.reuse ;  /* 0x00000000240482ca */ /* 0x040fe200000e0000 */
[----:B0-----:R-:W-:Y:S01]  /*aebc0*/  @!P0 IMAD.MOV.U32 R9, RZ, RZ, 0x5368 ;  /* 0x00005368ff098424 */ /* 0x001fe200078e00ff */
[C---:B------:R-:W-:Y:S01]  /*aebd0*/  @!P0 R2UR UR5, R37.reuse ;  /* 0x00000000250582ca */ /* 0x040fe200000e0000 */
[----:B------:R-:W-:Y:S01]  /*aebe0*/  @!P0 IMAD.MOV.U32 R35, RZ, RZ, RZ ;  /* 0x000000ffff238224 */ /* 0x000fe200078e00ff */
[C---:B------:R-:W-:Y:S01]  /*aebf0*/  @P0 R2UR UR6, R36.reuse ;  /* 0x00000000240602ca */ /* 0x040fe200000e0000 */
[----:B-123--:R-:W-:Y:S01]  /*aec00*/  @!P1 IMAD.MOV.U32 R11, RZ, RZ, 0x5368 ;  /* 0x00005368ff0b9424 */ /* 0x00efe200078e00ff */
[C---:B------:R-:W-:Y:S02]  /*aec10*/  @P0 R2UR UR7, R37.reuse ;  /* 0x00000000250702ca */ /* 0x040fe400000e0000 */
[----:B------:R-:W-:Y:S02]  /*aec20*/  @!P1 R2UR UR8, R36 ;  /* 0x00000000240892ca */ /* 0x000fe400000e0000 */
[----:B------:R-:W-:-:S05]  /*aec30*/  @!P1 R2UR UR9, R37 ;  /* 0x00000000250992ca */ /* 0x000fca00000e0000 */
[----:B------:R-:W-:Y:S01]  /*aec40*/  @!P0 ST.E desc[UR4][R28.64], R9 ;  /* 0x000000091c008985 */ /* 0x000fe2000c101904 */
[----:B------:R-:W-:Y:S02]  /*aec50*/  @P0 R2UR UR4, R36 ;  /* 0x00000000240402ca */ /* 0x000fe400000e0000 */
[----:B------:R-:W-:Y:S01]  /*aec60*/  @P0 R2UR UR5, R37 ;  /* 0x00000000250502ca */ /* 0x000fe200000e0000 */
[----:B------:R-:W0:Y:S02]  /*aec70*/  @P0 LDS.64 R6, [R16] ;  /* 0x0000000010060984 */ /* 0x000e240000000a00 */
[----:B0-----:R-:W-:-:S04]  /*aec80*/  @P0 IMAD.WIDE R6, R0, 0x10, R6 ;  /* 0x0000001000060825 */ /* 0x001fc800078e0206 */
[----:B------:R-:W-:-:S06]  /*aec90*/  @!P0 IMAD.MOV.U32 R0, RZ, RZ, RZ ;  /* 0x000000ffff008224 */ /* 0x000fcc00078e00ff */
        /* <DEDUP_REMOVED lines=9> */
[----:B------:R-:W-:Y:S01]  /*aed30*/  @!P1 IMAD.MOV.U32 R33, RZ, RZ, RZ ;  /* 0x000000ffff219224 */ /* 0x000fe200078e00ff */
[----:B------:R3:W4:Y:S01]  /*aed40*/  LDS.64 R14, [R16+0x8] ;  /* 0x00000800100e7984 */ /* 0x0007220000000a00 */
[----:B-1----:R-:W-:-:S05]  /*aed50*/  @P1 IMAD.WIDE R8, R32, 0x10, R8 ;  /* 0x0000001020081825 */ /* 0x002fca00078e0208 */
[----:B------:R-:W2:Y:S04]  /*aed60*/  @P1 LD.E R39, desc[UR4][R8.64+0x28] ;  /* 0x0000280408271980 */ /* 0x000ea8000c101900 */
[----:B------:R3:W5:Y:S01]  /*aed70*/  @P1 LD.E R33, desc[UR4][R8.64+0x20] ;  /* 0x0000200408211980 */ /* 0x000762000c101900 */
[----:B--2---:R-:W-:-:S05]  /*aed80*/  IMAD.IADD R4, R0, 0x1, R39 ;  /* 0x0000000100047824 */ /* 0x004fca00078e0227 */
[----:B------:R-:W-:-:S04]  /*aed90*/  LEA R41, R4, 0x20, 0x2 ;  /* 0x0000002004297811 */ /* 0x000fc800078e10ff */
        /* <DEDUP_REMOVED lines=13> */
[----:B-----5:R-:W-:-:S05]  /*aee70*/  SHF.R.S32.HI R13, RZ, 0x1f, R12 ;  /* 0x0000001fff0d7819 */ /* 0x020fca000001140c */
        /* <DEDUP_REMOVED lines=10> */
.L_x_3476:
[----:B------:R-:W0:Y:S02]  /*aef20*/  LDS.64 R8, [R7+0x8] ;  /* 0x0000080007087984 */ /* 0x000e240000000a00 */
[----:B0-----:R-:W-:-:S05]  /*aef30*/  IADD3 R10, P0, PT, R12, R8, RZ ;  /* 0x000000080c0a7210 */ /* 0x001fca0007f1e0ff */
[----:B------:R-:W-:-:S07]  /*aef40*/  IMAD.X R11, R13, 0x1, R9, P0 ;  /* 0x000000010d0b7824 */ /* 0x000fce00000e0609 */
[----:B------:R-:W0:Y:S02]  /*aef50*/  ATOMS.CAST.SPIN.64 P0, [R7+0x8], R8, R10 ;  /* 0x000008080700758d */ /* 0x000e24000180040a */
[----:B0-----:R-:W-:Y:S05]  /*aef60*/  @!P0 BRA `(.L_x_3476) ;  /* 0xfffffffc00ec8947 */ /* 0x001fea000383ffff */
[----:B------:R-:W-:Y:S05]  /*aef70*/  BSYNC B1 ;  /* 0x0000000000017941 */ /* 0x000fea0003800000 */
.L_x_3475:
[----:B------:R-:W-:Y:S02]  /*aef80*/  IMAD.MOV.U32 R10, RZ, RZ, R8 ;  /* 0x000000ffff0a7224 */ /* 0x000fe400078e0008 */
[----:B------:R-:W-:Y:S01]  /*aef90*/  IMAD.MOV.U32 R11, RZ, RZ, R9 ;  /* 0x000000ffff0b7224 */ /* 0x000fe200078e0009 */
[----:B------:R-:W-:Y:S06]  /*aefa0*/  BRA `(.L_x_3473) ;  /* 0x0000000000187947 */ /* 0x000fec0003800000 */
.L_x_3474:
[----:B------:R-:W-:Y:S02]  /*aefb0*/  R2UR UR4, R36 ;  /* 0x00000000240472ca */ /* 0x000fe400000e0000 */
[----:B------:R-:W-:-:S13]  /*aefc0*/  R2UR UR5, R37 ;  /* 0x00000000250572ca */ /* 0x000fda00000e0000 */
[----:B------:R-:W2:Y:S02]  /*aefd0*/  LD.E.64 R10, desc[UR4][R30.64+0x8] ;  /* 0x000008041e0a7980 */ /* 0x000ea4000c101b00 */
[----:B--2---:R-:W-:-:S05]  /*aefe0*/  IADD3 R6, P0, PT, R12, R10, RZ ;  /* 0x0000000a0c067210 */ /* 0x004fca0007f1e0ff */
[----:B------:R-:W-:-:S05]  /*aeff0*/  IMAD.X R7, R13, 0x1, R11, P0 ;  /* 0x000000010d077824 */ /* 0x000fca00000e060b */
[----:B------:R0:W-:Y:S03]  /*af000*/  ST.E.64 desc[UR4][R30.64+0x8], R6 ;  /* 0x000008061e007985 */ /* 0x0001e6000c101b04 */
.L_x_3473:
[----:B------:R-:W-:Y:S05]  /*af010*/  BSYNC B0 ;  /* 0x0000000000007941 */ /* 0x000fea0003800000 */
.L_x_3472:
        /* <DEDUP_REMOVED lines=46> */
.L_x_3506:
        /* <DEDUP_REMOVED lines=28> */
.L_x_3487:
[----:B------:R-:W0:Y:S02]  /*af4c0*/  LDS.64 R12, [R9+0x8] ;  /* 0x00000800090c7984 */ /* 0x000e240000000a00 */
[----:B0-----:R-:W-:-:S05]  /*af4d0*/  IADD3 R14, P0, PT, R12, 0x30, RZ ;  /* 0x000000300c0e7810 */ /* 0x001fca0007f1e0ff */
[----:B------:R-:W-:-:S07]  /*af4e0*/  IMAD.X R15, RZ, RZ, R13, P0 ;  /* 0x000000ffff0f7224 */ /* 0x000fce00000e060d */
[----:B------:R-:W0:Y:S02]  /*af4f0*/  ATOMS.CAST.SPIN.64 P0, [R9+0x8], R12, R14 ;  /* 0x0000080c0900758d */ /* 0x000e24000180040e */
[----:B0-----:R-:W-:Y:S05]  /*af500*/  @!P0 BRA `(.L_x_3487) ;  /* 0xfffffffc00ec8947 */ /* 0x001fea000383ffff */
[----:B------:R-:W-:Y:S05]  /*af510*/  BSYNC B4 ;  /* 0x0000000000047941 */ /* 0x000fea0003800000 */
.L_x_3486:
[----:B------:R-:W-:Y:S05]  /*af520*/  BRA `(.L_x_3484) ;  /* 0x0000000000187947 */ /* 0x000fea0003800000 */
.L_x_3485:
[----:B------:R-:W-:Y:S02]  /*af530*/  R2UR UR4, R36 ;  /* 0x00000000240472ca */ /* 0x000fe400000e0000 */
[----:B------:R-:W-:-:S13]  /*af540*/  R2UR UR5, R37 ;  /* 0x00000000250572ca */ /* 0x000fda00000e0000 */
[----:B------:R-:W2:Y:S02]  /*af550*/  LD.E.64 R12, desc[UR4][R30.64+0x8] ;  /* 0x000008041e0c7980 */ /* 0x000ea4000c101b00 */
[----:B--2---:R-:W-:-:S05]  /*af560*/  IADD3 R8, P0, PT, R12, 0x30, RZ ;  /* 0x000000300c087810 */ /* 0x004fca0007f1e0ff */
[----:B------:R-:W-:-:S05]  /*af570*/  IMAD.X R9, RZ, RZ, R13, P0 ;  /* 0x000000ffff097224 */ /* 0x000fca00000e060d */
[----:B------:R0:W-:Y:S03]  /*af580*/  ST.E.64 desc[UR4][R30.64+0x8], R8 ;  /* 0x000008081e007985 */ /* 0x0001e6000c101b04 */
.L_x_3484:
[----:B------:R-:W-:Y:S05]  /*af590*/  BSYNC B3 ;  /* 0x0000000000037941 */ /* 0x000fea0003800000 */
.L_x_3483:
        /* <DEDUP_REMOVED lines=54> */
.L_x_3489:
[----:B------:R-:W-:Y:S05]  /*af900*/  BSYNC B3 ;  /* 0x0000000000037941 */ /* 0x000fea0003800000 */
.L_x_3488:
        /* <DEDUP_REMOVED lines=40> */
.L_x_3491:
[----:B------:R-:W-:Y:S05]  /*afb90*/  BSYNC B3 ;  /* 0x0000000000037941 */ /* 0x000fea0003800000 */
.L_x_3490:
[----:B------:R-:W-:Y:S02]  /*afba0*/  R2UR UR4, R36 ;  /* 0x00000000240472ca */ /* 0x000fe400000e0000 */
[----:B------:R-:W-:-:S13]  /*afbb0*/  R2UR UR5, R37 ;  /* 0x00000000250572ca */ /* 0x000fda00000e0000 */
[----:B------:R2:W-:Y:S01]  /*afbc0*/  ST.E desc[UR4][R28.64], R11 ;  /* 0x0000000b1c007985 */ /* 0x0005e2000c101904 */
[----:B------:R-:W-:Y:S05]  /*afbd0*/  BRA `(.L_x_3492) ;  /* 0x0000000000147947 */ /* 0x000fea0003800000 */
.L_x_3482:
[----:B------:R-:W-:Y:S02]  /*afbe0*/  R2UR UR4, R36 ;  /* 0x00000000240472ca */ /* 0x000fe400000e0000 */
[----:B------:R-:W-:Y:S02]  /*afbf0*/  R2UR UR5, R37 ;  /* 0x00000000250572ca */ /* 0x000fe400000e0000 */
[----:B------:R-:W-:-:S05]  /*afc00*/  IADD3 R8, P0, PT, R8, R32, RZ ;  /* 0x0000002008087210 */ /* 0x000fca0007f1e0ff */
[----:B------:R-:W-:-:S06]  /*afc10*/  IMAD.X R9, RZ, RZ, R9, P0 ;  /* 0x000000ffff097224 */ /* 0x000fcc00000e0609 */
[----:B------:R0:W-:Y:S02]  /*afc20*/  ST.E desc[UR4][R8.64+0x20], RZ ;  /* 0x000020ff08007985 */ /* 0x0001e4000c101904 */
.L_x_3492:
[----:B------:R-:W-:Y:S05]  /*afc30*/  BSYNC B2 ;  /* 0x0000000000027941 */ /* 0x000fea0003800000 */
.L_x_3481:
        /* <DEDUP_REMOVED lines=27> */
.L_x_3499:
[----:B------:R-:W0:Y:S02]  /*afdf0*/  LDS.64 R12, [R9+0x8] ;  /* 0x00000800090c7984 */ /* 0x000e240000000a00 */
[----:B0-----:R-:W-:-:S05]  /*afe00*/  IADD3 R14, P0, PT, R12, 0x30, RZ ;  /* 0x000000300c0e7810 */ /* 0x001fca0007f1e0ff */
[----:B------:R-:W-:-:S07]  /*afe10*/  IMAD.X R15, RZ, RZ, R13, P0 ;  /* 0x000000ffff0f7224 */ /* 0x000fce00000e060d */
[----:B------:R-:W0:Y:S02]  /*afe20*/  ATOMS.CAST.SPIN.64 P0, [R9+0x8], R12, R14 ;  /* 0x0000080c0900758d */ /* 0x000e24000180040e */
[----:B0-----:R-:W-:Y:S05]  /*afe30*/  @!P0 BRA `(.L_x_3499) ;  /* 0xfffffffc00ec8947 */ /* 0x001fea000383ffff */
[----:B------:R-:W-:Y:S05]  /*afe40*/  BSYNC B4 ;  /* 0x0000000000047941 */ /* 0x000fea0003800000 */
.L_x_3498:
[----:B------:R-:W-:Y:S02]  /*afe50*/  IMAD.MOV.U32 R14, RZ, RZ, R12 ;  /* 0x000000ffff0e7224 */ /* 0x000fe400078e000c */
[----:B------:R-:W-:Y:S01]  /*afe60*/  IMAD.MOV.U32 R15, RZ, RZ, R13 ;  /* 0x000000ffff0f7224 */ /* 0x000fe200078e000d */
[----:B------:R-:W-:Y:S06]  /*afe70*/  BRA `(.L_x_3496) ;  /* 0x0000000000187947 */ /* 0x000fec0003800000 */
.L_x_3497:
[----:B------:R-:W-:Y:S02]  /*afe80*/  R2UR UR4, R36 ;  /* 0x00000000240472ca */ /* 0x000fe400000e0000 */
[----:B------:R-:W-:-:S13]  /*afe90*/  R2UR UR5, R37 ;  /* 0x00000000250572ca */ /* 0x000fda00000e0000 */
[----:B------:R-:W2:Y:S02]  /*afea0*/  LD.E.64 R14, desc[UR4][R30.64+0x8] ;  /* 0x000008041e0e7980 */ /* 0x000ea4000c101b00 */
[----:B--2---:R-:W-:-:S05]  /*afeb0*/  IADD3 R12, P0, PT, R14, 0x30, RZ ;  /* 0x000000300e0c7810 */ /* 0x004fca0007f1e0ff */
[----:B------:R-:W-:-:S05]  /*afec0*/  IMAD.X R13, RZ, RZ, R15, P0 ;  /* 0x000000ffff0d7224 */ /* 0x000fca00000e060f */
[----:B------:R0:W-:Y:S03]  /*afed0*/  ST.E.64 desc[UR4][R30.64+0x8], R12 ;  /* 0x0000080c1e007985 */ /* 0x0001e6000c101b04 */
.L_x_3496:
[----:B------:R-:W-:Y:S05]  /*afee0*/  BSYNC B3 ;  /* 0x0000000000037941 */ /* 0x000fea0003800000 */
.L_x_3495:
        /* <DEDUP_REMOVED lines=51> */
.L_x_3501:
[----:B------:R-:W-:Y:S01]  /*b0220*/  R2UR UR4, R36 ;  /* 0x00000000240472ca */ /* 0x000fe200000e0000 */
[----:B------:R-:W-:Y:S01]  /*b0230*/  IMAD.MOV.U32 R9, RZ, RZ, 0x5272 ;  /* 0x00005272ff097424 */ /* 0x000fe200078e00ff */
[----:B------:R-:W-:Y:S01]  /*b0240*/  R2UR UR5, R37 ;  /* 0x00000000250572ca */ /* 0x000fe200000e0000 */
[----:B------:R-:W-:Y:S01]  /*b0250*/  IMAD.MOV.U32 R15, RZ, RZ, -0x1 ;  /* 0xffffffffff0f7424 */ /* 0x000fe200078e00ff */
[----:B------:R-:W-:-:S11]  /*b0260*/  PLOP3.LUT P0, PT, PT, PT, PT, 0x8, 0x80 ;  /* 0x000000000080781c */ /* 0x000fd60003f0e170 */
[----:B------:R1:W-:Y:S02]  /*b0270*/  ST.E desc[UR4][R28.64], R9 ;  /* 0x000000091c007985 */ /* 0x0003e4000c101904 */
.L_x_3502:
[----:B------:R-:W-:Y:S05]  /*b0280*/  BSYNC B3 ;  /* 0x0000000000037941 */ /* 0x000fea0003800000 */
.L_x_3500:
        /* <DEDUP_REMOVED lines=39> */
.L_x_3504:
[----:B------:R-:W-:Y:S05]  /*b0500*/  BSYNC B3 ;  /* 0x0000000000037941 */ /* 0x000fea0003800000 */
.L_x_3503:
[----:B------:R-:W-:Y:S02]  /*b0510*/  R2UR UR4, R36 ;  /* 0x00000000240472ca */ /* 0x000fe400000e0000 */
[----:B------:R-:W-:-:S13]  /*b0520*/  R2UR UR5, R37 ;  /* 0x00000000250572ca */ /* 0x000fda00000e0000 */
[----:B------:R2:W-:Y:S01]  /*b0530*/  ST.E desc[UR4][R28.64], R13 ;  /* 0x0000000d1c007985 */ /* 0x0005e2000c101904 */
[----:B------:R-:W-:Y:S05]  /*b0540*/  BRA `(.L_x_3505) ;  /* 0x0000000000187947 */ /* 0x000fea0003800000 */
.L_x_3494:
[----:B------:R-:W-:Y:S01]  /*b0550*/  VIADD R9, R32, 0x4 ;  /* 0x0000000420097836 */ /* 0x000fe20000000000 */
[----:B------:R-:W-:Y:S02]  /*b0560*/  R2UR UR4, R36 ;  /* 0x00000000240472ca */ /* 0x000fe400000e0000 */
[----:B------:R-:W-:Y:S02]  /*b0570*/  R2UR UR5, R37 ;  /* 0x00000000250572ca */ /* 0x000fe400000e0000 */
[----:B------:R-:W-:-:S05]  /*b0580*/  IADD3 R8, P0, PT, R12, R9, RZ ;  /* 0x000000090c087210 */ /* 0x000fca0007f1e0ff */
[----:B------:R-:W-:-:S06]  /*b0590*/  IMAD.X R9, RZ, RZ, R13, P0 ;  /* 0x000000ffff097224 */ /* 0x000fcc00000e060d */
[----:B------:R0:W-:Y:S02]  /*b05a0*/  ST.E desc[UR4][R8.64+0x20], RZ ;  /* 0x000020ff08007985 */ /* 0x0001e4000c101904 */
.L_x_3505:
[----:B------:R-:W-:Y:S05]  /*b05b0*/  BSYNC B2 ;  /* 0x0000000000027941 */ /* 0x000fea0003800000 */
.L_x_3493:
[----:B------:R-:W-:Y:S02]  /*b05c0*/  VIADD R34, R34, 0x2 ;  /* 0x0000000222227836 */ /* 0x000fe40000000000 */
[----:B------:R-:W-:Y:S01]  /*b05d0*/  VIADD R32, R32, 0x8 ;  /* 0x0000000820207836 */ /* 0x000fe20000000000 */
[----:B------:R-:W-:Y:S06]  /*b05e0*/  @P2 BRA `(.L_x_3506) ;  /* 0xffffffec00442947 */ /* 0x000fec000383ffff */
.L_x_3480:
[----:B------:R-:W-:Y:S05]  /*b05f0*/  BSYNC B0 ;  /* 0x0000000000007941 */ /* 0x000fea0003800000 */
.L_x_3479:
        /* <DEDUP_REMOVED lines=24> */
.L_x_3512:
[----:B------:R-:W0:Y:S02]  /*b0780*/  LDS.64 R12, [R9+0x8] ;  /* 0x00000800090c7984 */ /* 0x000e240000000a00 */
[----:B0-----:R-:W-:-:S05]  /*b0790*/  IADD3 R14, P0, PT, R12, 0x30, RZ ;  /* 0x000000300c0e7810 */ /* 0x001fca0007f1e0ff */
[----:B------:R-:W-:-:S07]  /*b07a0*/  IMAD.X R15, RZ, RZ, R13, P0 ;  /* 0x000000ffff0f7224 */ /* 0x000fce00000e060d */
[----:B------:R-:W0:Y:S02]  /*b07b0*/  ATOMS.CAST.SPIN.64 P0, [R9+0x8], R12, R14 ;  /* 0x0000080c0900758d */ /* 0x000e24000180040e */
[----:B0-----:R-:W-:Y:S05]  /*b07c0*/  @!P0 BRA `(.L_x_3512) ;  /* 0xfffffffc00ec8947 */ /* 0x001fea000383ffff */
[----:B------:R-:W-:Y:S05]  /*b07d0*/  BSYNC B2 ;  /* 0x0000000000027941 */ /* 0x000fea0003800000 */
.L_x_3511:
[----:B------:R-:W-:Y:S05]  /*b07e0*/  BRA `(.L_x_3509) ;  /* 0x0000000000187947 */ /* 0x000fea0003800000 */
.L_x_3510:
[----:B------:R-:W-:Y:S02]  /*b07f0*/  R2UR UR4, R36 ;  /* 0x00000000240472ca */ /* 0x000fe400000e0000 */
[----:B------:R-:W-:-:S13]  /*b0800*/  R2UR UR5, R37 ;  /* 0x00000000250572ca */ /* 0x000fda00000e0000 */
[----:B------:R-:W2:Y:S02]  /*b0810*/  LD.E.64 R12, desc[UR4][R30.64+0x8] ;  /* 0x000008041e0c7980 */ /* 0x000ea4000c101b00 */
[----:B--2---:R-:W-:-:S05]  /*b0820*/  IADD3 R8, P0, PT, R12, 0x30, RZ ;  /* 0x000000300c087810 */ /* 0x004fca0007f1e0ff */
[----:B------:R-:W-:-:S05]  /*b0830*/  IMAD.X R9, RZ, RZ, R13, P0 ;  /* 0x000000ffff097224 */ /* 0x000fca00000e060d */
[----:B------:R0:W-:Y:S03]  /*b0840*/  ST.E.64 desc[UR4][R30.64+0x8], R8 ;  /* 0x000008081e007985 */ /* 0x0001e6000c101b04 */
.L_x_3509:
[----:B------:R-:W-:Y:S05]  /*b0850*/  BSYNC B0 ;  /* 0x0000000000007941 */ /* 0x000fea0003800000 */
.L_x_3508:
        /* <DEDUP_REMOVED lines=51> */
.L_x_3514:
[----:B------:R-:W-:Y:S01]  /*b0b90*/  R2UR UR4, R36 ;  /* 0x00000000240472ca */ /* 0x000fe200000e0000 */
[----:B------:R-:W-:Y:S01]  /*b0ba0*/  IMAD.MOV.U32 R9, RZ, RZ, 0x5272 ;  /* 0x00005272ff097424 */ /* 0x000fe200078e00ff */
[----:B------:R-:W-:Y:S01]  /*b0bb0*/  R2UR UR5, R37 ;  /* 0x00000000250572ca */ /* 0x000fe200000e0000 */
[----:B------:R-:W-:Y:S01]  /*b0bc0*/  IMAD.MOV.U32 R13, RZ, RZ, -0x1 ;  /* 0xffffffffff0d7424 */ /* 0x000fe200078e00ff */
[----:B------:R-:W-:-:S11]  /*b0bd0*/  PLOP3.LUT P0, PT, PT, PT, PT, 0x8, 0x80 ;  /* 0x000000000080781c */ /* 0x000fd60003f0e170 */
[----:B------:R0:W-:Y:S02]  /*b0be0*/  ST.E desc[UR4][R28.64], R9 ;  /* 0x000000091c007985 */ /* 0x0001e4000c101904 */
.L_x_3515:
[----:B------:R-:W-:Y:S05]  /*b0bf0*/  BSYNC B0 ;  /* 0x0000000000007941 */ /* 0x000fea0003800000 */
.L_x_3513:
        /* <DEDUP_REMOVED lines=39> */
.L_x_3517:
[----:B------:R-:W-:Y:S05]  /*b0e70*/  BSYNC B0 ;  /* 0x0000000000007941 */ /* 0x000fea0003800000 */
.L_x_3516:
[----:B------:R-:W-:Y:S02]  /*b0e80*/  R2UR UR4, R36 ;  /* 0x00000000240472ca */ /* 0x000fe400000e0000 */
[----:B------:R-:W-:-:S13]  /*b0e90*/  R2UR UR5, R37 ;  /* 0x00000000250572ca */ /* 0x000fda00000e0000 */
[----:B------:R4:W-:Y:S01]  /*b0ea0*/  ST.E desc[UR4][R28.64], R11 ;  /* 0x0000000b1c007985 */ /* 0x0009e2000c101904 */
[----:B------:R-:W-:Y:S05]  /*b0eb0*/  BRA `(.L_x_3478) ;  /* 0x0000000000147947 */ /* 0x000fea0003800000 */
.L_x_3507:
[----:B------:R-:W-:Y:S02]  /*b0ec0*/  R2UR UR4, R36 ;  /* 0x00000000240472ca */ /* 0x000fe400000e0000 */
[----:B------:R-:W-:Y:S02]  /*b0ed0*/  R2UR UR5, R37 ;  /* 0x00000000250572ca */ /* 0x000fe400000e0000 */
[----:B------:R-:W-:-:S05]  /*b0ee0*/  LEA R8, P0, R6, R8, 0x2 ;  /* 0x0000000806087211 */ /* 0x000fca00078010ff */
[----:B------:R-:W-:-:S06]  /*b0ef0*/  IMAD.X R9, RZ, RZ, R9, P0 ;  /* 0x000000ffff097224 */ /* 0x000fcc00000e0609 */
[----:B------:R3:W-:Y:S02]  /*b0f00*/  ST.E desc[UR4][R8.64+0x20], RZ ;  /* 0x000020ff08007985 */ /* 0x0007e4000c101904 */
.L_x_3478:
[----:B------:R-:W-:Y:S05]  /*b0f10*/  BSYNC B1 ;  /* 0x0000000000017941 */ /* 0x000fea0003800000 */
.L_x_3477:
[----:B------:R-:W-:Y:S01]  /*b0f20*/  ISETP.GE.AND P0, PT, R0, 0x1, PT ;  /* 0x000000010000780c */ /* 0x000fe20003f06270 */
[----:B------:R-:W-:-:S12]  /*b0f30*/  BSSY B0, `(.L_x_3518) ;  /* 0x000013e000007945 */ /* 0x000fd80003800000 */
[----:B------:R-:W-:Y:S05]  /*b0f40*/  @!P0 BRA `(.L_x_3519) ;  /* 0x0000001000f08947 */ /* 0x000fea0003800000 */
[----:B-1----:R-:W-:Y:S02]  /*b0f50*/  IMAD.MOV R4, RZ, RZ, -R0 ;  /* 0x000000ffff047224 */ /* 0x002fe400078e0a00 */
[----:B------:R-:W-:Y:S02]  /*b0f60*/  IMAD.MOV.U32 R6, RZ, RZ, RZ ;  /* 0x000000ffff067224 */ /* 0x000fe400078e00ff */
[----:B------:R-:W-:-:S07]  /*b0f70*/  IMAD.MOV.U32 R16, RZ, RZ, RZ ;  /* 0x000000ffff107224 */ /* 0x000fce00078e00ff */
.L_x_3544:
        /* <DEDUP_REMOVED lines=8> */
[----:B--2--5:R-:W-:-:S11]  /*b1000*/  @!P0 PRMT R13, RZ, 0x7610, R13 ;  /* 0x00007610ff0d8816 */ /* 0x024fd6000000000d */
[----:B------:R0:W-:Y:S01]  /*b1010*/  @!P0 ST.E desc[UR4][R28.64], R9 ;  /* 0x000000091c008985 */ /* 0x0001e2000c101904 */
[----:B------:R-:W-:Y:S05]  /*b1020*/  @!P0 BRA `(.L_x_3521) ;  /* 0x0000000800408947 */ /* 0x000fea0003800000 */
[----:B0-----:R-:W0:Y:S01]  /*b1030*/  S2R R9, SR_CgaCtaId ;  /* 0x0000000000097919 */ /* 0x001e220000008800 */
[----:B------:R-:W-:Y:S02]  /*b1040*/  MOV R32, 0x400 ;  /* 0x0000040000207802 */ /* 0x000fe40000000f00 */
[----:B------:R-:W-:Y:S02]  /*b1050*/  R2UR UR4, R36 ;  /* 0x00000000240472ca */ /* 0x000fe400000e0000 */
[----:B------:R-:W-:Y:S02]  /*b1060*/  R2UR UR5, R37 ;  /* 0x00000000250572ca */ /* 0x000fe400000e0000 */
[----:B0-----:R-:W-:-:S05]  /*b1070*/  LEA R32, R9, R32, 0x18 ;  /* 0x0000002009207211 */ /* 0x001fca00078ec0ff */
[----:B----4-:R-:W0:Y:S02]  /*b1080*/  LDS.128 R8, [R32] ;  /* 0x0000000020087984 */ /* 0x010e240000000c00 */
        /* <DEDUP_REMOVED lines=18> */
.L_x_3527:
[----:B------:R-:W0:Y:S02]  /*b11b0*/  LDS.64 R12, [R9+0x8] ;  /* 0x00000800090c7984 */ /* 0x000e240000000a00 */
[----:B0-----:R-:W-:-:S05]  /*b11c0*/  IADD3 R14, P0, PT, R12, 0x30, RZ ;  /* 0x000000300c0e7810 */ /* 0x001fca0007f1e0ff */
[----:B------:R-:W-:-:S07]  /*b11d0*/  IMAD.X R15, RZ, RZ, R13, P0 ;  /* 0x000000ffff0f7224 */ /* 0x000fce00000e060d */
[----:B------:R-:W0:Y:S02]  /*b11e0*/  ATOMS.CAST.SPIN.64 P0, [R9+0x8], R12, R14 ;  /* 0x0000080c0900758d */ /* 0x000e24000180040e */
[----:B0-----:R-:W-:Y:S05]  /*b11f0*/  @!P0 BRA `(.L_x_3527) ;  /* 0xfffffffc00ec8947 */ /* 0x001fea000383ffff */
[----:B------:R-:W-:Y:S05]  /*b1200*/  BSYNC B3 ;  /* 0x0000000000037941 */ /* 0x000fea0003800000 */
.L_x_3526:
[----:B------:R-:W-:Y:S05]  /*b1210*/  BRA `(.L_x_3524) ;  /* 0x0000000000187947 */ /* 0x000fea0003800000 */
.L_x_3525:
[----:B------:R-:W-:Y:S02]  /*b1220*/  R2UR UR4, R36 ;  /* 0x00000000240472ca */ /* 0x000fe400000e0000 */
[----:B------:R-:W-:-:S13]  /*b1230*/  R2UR UR5, R37 ;  /* 0x00000000250572ca */ /* 0x000fda00000e0000 */
[----:B------:R-:W2:Y:S02]  /*b1240*/  LD.E.64 R12, desc[UR4][R30.64+0x8] ;  /* 0x000008041e0c7980 */ /* 0x000ea4000c101b00 */
[----:B--2---:R-:W-:-:S05]  /*b1250*/  IADD3 R8, P0, PT, R12, 0x30, RZ ;  /* 0x000000300c087810 */ /* 0x004fca0007f1e0ff */
[----:B------:R-:W-:-:S05]  /*b1260*/  IMAD.X R9, RZ, RZ, R13, P0 ;  /* 0x000000ffff097224 */ /* 0x000fca00000e060d */
[----:B------:R0:W-:Y:S03]  /*b1270*/  ST.E.64 desc[UR4][R30.64+0x8], R8 ;  /* 0x000008081e007985 */ /* 0x0001e6000c101b04 */
.L_x_3524:
[----:B------:R-:W-:Y:S05]  /*b1280*/  BSYNC B2 ;  /* 0x0000000000027941 */ /* 0x000fea0003800000 */
.L_x_3523:
        /* <DEDUP_REMOVED lines=54> */
.L_x_3529:
[----:B------:R-:W-:Y:S05]  /*b15f0*/  BSYNC B2 ;  /* 0x0000000000027941 */ /* 0x000fea0003800000 */
.L_x_3528:
        /* <DEDUP_REMOVED lines=40> */
.L_x_3531:
[----:B------:R-:W-:Y:S05]  /*b1880*/  BSYNC B2 ;  /* 0x0000000000027941 */ /* 0x000fea0003800000 */
.L_x_3530:
[----:B------:R-:W-:Y:S02]  /*b1890*/  R2UR UR4, R36 ;  /* 0x00000000240472ca */ /* 0x000fe400000e0000 */
[----:B------:R-:W-:Y:S02]  /*b18a0*/  R2UR UR5, R37 ;  /* 0x00000000250572ca */ /* 0x000fe400000e0000 */
[----:B------:R-:W-:-:S11]  /*b18b0*/  PRMT R13, RZ, 0x7610, R13 ;  /* 0x00007610ff0d7816 */ /* 0x000fd6000000000d */
[----:B------:R2:W-:Y:S01]  /*b18c0*/  ST.E desc[UR4][R28.64], R11 ;  /* 0x0000000b1c007985 */ /* 0x0005e2000c101904 */
[----:B------:R-:W-:Y:S05]  /*b18d0*/  BRA `(.L_x_3521) ;  /* 0x0000000000147947 */ /* 0x000fea0003800000 */
.L_x_3522:
[----:B------:R-:W-:Y:S02]  /*b18e0*/  R2UR UR4, R36 ;  /* 0x00000000240472ca */ /* 0x000fe400000e0000 */
[----:B------:R-:W-:Y:S02]  /*b18f0*/  R2UR UR5, R37 ;  /* 0x00000000250572ca */ /* 0x000fe400000e0000 */
[----:B------:R-:W-:-:S05]  /*b1900*/  IADD3 R8, P0, PT, R8, R6, RZ ;  /* 0x0000000608087210 */ /* 0x000fca0007f1e0ff */
[----:B------:R-:W-:-:S06]  /*b1910*/  IMAD.X R9, RZ, RZ, R9, P0 ;  /* 0x000000ffff097224 */ /* 0x000fcc00000e0609 */
[----:B------:R1:W5:Y:S02]  /*b1920*/  LD.E.U8 R13, desc[UR4][R8.64+0x20] ;  /* 0x00002004080d7980 */ /* 0x000364000c101100 */
.L_x_3521:
[----:B------:R-:W-:Y:S05]  /*b1930*/  BSYNC B1 ;  /* 0x0000000000017941 */ /* 0x000fea0003800000 */
.L_x_3520:
        /* <DEDUP_REMOVED lines=31> */
.L_x_3539:
[----:B------:R-:W0:Y:S02]  /*b1b30*/  LDS.64 R12, [R9+0x8] ;  /* 0x00000800090c7984 */ /* 0x000e240000000a00 */
[----:B0-----:R-:W-:-:S05]  /*b1b40*/  IADD3 R14, P0, PT, R12, 0x30, RZ ;  /* 0x000000300c0e7810 */ /* 0x001fca0007f1e0ff */
[----:B------:R-:W-:-:S07]  /*b1b50*/  IMAD.X R15, RZ, RZ, R13, P0 ;  /* 0x000000ffff0f7224 */ /* 0x000fce00000e060d */
[----:B------:R-:W0:Y:S02]  /*b1b60*/  ATOMS.CAST.SPIN.64 P0, [R9+0x8], R12, R14 ;  /* 0x0000080c0900758d */ /* 0x000e24000180040e */
[----:B0-----:R-:W-:Y:S05]  /*b1b70*/  @!P0 BRA `(.L_x_3539) ;  /* 0xfffffffc00ec8947 */ /* 0x001fea000383ffff */
[----:B------:R-:W-:Y:S05]  /*b1b80*/  BSYNC B3 ;  /* 0x0000000000037941 */ /* 0x000fea0003800000 */
.L_x_3538:
[----:B------:R-:W-:Y:S05]  /*b1b90*/  BRA `(.L_x_3536) ;  /* 0x0000000000187947 */ /* 0x000fea0003800000 */
.L_x_3537:
[----:B------:R-:W-:Y:S02]  /*b1ba0*/  R2UR UR4, R36 ;  /* 0x00000000240472ca */ /* 0x000fe400000e0000 */
[----:B------:R-:W-:-:S13]  /*b1bb0*/  R2UR UR5, R37 ;  /* 0x00000000250572ca */ /* 0x000fda00000e0000 */
[----:B------:R-:W2:Y:S02]  /*b1bc0*/  LD.E.64 R12, desc[UR4][R30.64+0x8] ;  /* 0x000008041e0c7980 */ /* 0x000ea4000c101b00 */
[----:B--2---:R-:W-:-:S05]  /*b1bd0*/  IADD3 R8, P0, PT, R12, 0x30, RZ ;  /* 0x000000300c087810 */ /* 0x004fca0007f1e0ff */
[----:B------:R-:W-:-:S05]  /*b1be0*/  IMAD.X R9, RZ, RZ, R13, P0 ;  /* 0x000000ffff097224 */ /* 0x000fca00000e060d */
[----:B------:R0:W-:Y:S03]  /*b1bf0*/  ST.E.64 desc[UR4][R30.64+0x8], R8 ;  /* 0x000008081e007985 */ /* 0x0001e6000c101b04 */
.L_x_3536:
[----:B------:R-:W-:Y:S05]  /*b1c00*/  BSYNC B2 ;  /* 0x0000000000027941 */ /* 0x000fea0003800000 */
.L_x_3535:
        /* <DEDUP_REMOVED lines=54> */
.L_x_3541:
[----:B------:R-:W-:Y:S05]  /*b1f70*/  BSYNC B2 ;  /* 0x0000000000027941 */ /* 0x000fea0003800000 */
.L_x_3540:
        /* <DEDUP_REMOVED lines=40> */
.L_x_3543:
[----:B------:R-:W-:Y:S05]  /*b2200*/  BSYNC B2 ;  /* 0x0000000000027941 */ /* 0x000fea0003800000 */
.L_x_3542:
[----:B------:R-:W-:Y:S02]  /*b2210*/  R2UR UR4, R36 ;  /* 0x00000000240472ca */ /* 0x000fe400000e0000 */
[----:B------:R-:W-:-:S13]  /*b2220*/  R2UR UR5, R37 ;  /* 0x00000000250572ca */ /* 0x000fda00000e0000 */
[----:B------:R3:W-:Y:S01]  /*b2230*/  ST.E desc[UR4][R28.64], R11 ;  /* 0x0000000b1c007985 */ /* 0x0007e2000c101904 */
[----:B------:R-:W-:Y:S05]  /*b2240*/  BRA `(.L_x_3533) ;  /* 0x0000000000207947 */ /* 0x000fea0003800000 */
.L_x_3534:
        /* <DEDUP_REMOVED lines=8> */
.L_x_3533:
[----:B------:R-:W-:Y:S05]  /*b22d0*/  BSYNC B1 ;  /* 0x0000000000017941 */ /* 0x000fea0003800000 */
.L_x_3532:
[----:B------:R-:W-:Y:S02]  /*b22e0*/  VIADD R16, R16, 0x1 ;  /* 0x0000000110107836 */ /* 0x000fe40000000000 */
[----:B------:R-:W-:Y:S01]  /*b22f0*/  VIADD R6, R6, 0x4 ;  /* 0x0000000406067836 */ /* 0x000fe20000000000 */
[----:B------:R-:W-:Y:S06]  /*b2300*/  @P2 BRA `(.L_x_3544) ;  /* 0xffffffec001c2947 */ /* 0x000fec000383ffff */
.L_x_3519:
[----:B------:R-:W-:Y:S05]  /*b2310*/  BSYNC B0 ;  /* 0x0000000000007941 */ /* 0x000fea0003800000 */
.L_x_3518:
[----:B------:R-:W-:Y:S01]  /*b2320*/  ISETP.GE.AND P0, PT, R39, 0x1, PT ;  /* 0x000000012700780c */ /* 0x000fe20003f06270 */
[----:B------:R-:W-:-:S12]  /*b2330*/  BSSY B0, `(.L_x_3545) ;  /* 0x0000142000007945 */ /* 0x000fd80003800000 */
[----:B------:R-:W-:Y:S05]  /*b2340*/  @!P0 BRA `(.L_x_3546) ;  /* 0x0000001400008947 */ /* 0x000fea0003800000 */
[----:B------:R-:W-:Y:S02]  /*b2350*/  IMAD.MOV R39, RZ, RZ, -R39 ;  /* 0x000000ffff277224 */ /* 0x000fe400078e0a27 */
[----:B-1----:R-:W-:Y:S02]  /*b2360*/  IMAD.SHL.U32 R4, R0, 0x4, RZ ;  /* 0x0000000400047824 */ /* 0x002fe400078e00ff */
[----:B------:R-:W-:Y:S02]  /*b2370*/  IMAD.MOV.U32 R6, RZ, RZ, RZ ;  /* 0x000000ffff067224 */ /* 0x000fe400078e00ff */
[----:B------:R-:W-:-:S07]  /*b2380*/  IMAD.MOV.U32 R16, RZ, RZ, RZ ;  /* 0x000000ffff107224 */ /* 0x000fce00078e00ff */
.L_x_3571:
        /* <DEDUP_REMOVED lines=35> */
.L_x_3554:
[----:B------:R-:W0:Y:S02]  /*b25c0*/  LDS.64 R12, [R9+0x8] ;  /* 0x00000800090c7984 */ /* 0x000e240000000a00 */
[----:B0-----:R-:W-:-:S05]  /*b25d0*/  IADD3 R14, P0, PT, R12, 0x30, RZ ;  /* 0x000000300c0e7810 */ /* 0x001fca0007f1e0ff */
[----:B------:R-:W-:-:S07]  /*b25e0*/  IMAD.X R15, RZ, RZ, R13, P0 ;  /* 0x000000ffff0f7224 */ /* 0x000fce00000e060d */
[----:B------:R-:W0:Y:S02]  /*b25f0*/  ATOMS.CAST.SPIN.64 P0, [R9+0x8], R12, R14 ;  /* 0x0000080c0900758d */ /* 0x000e24000180040e */
[----:B0-----:R-:W-:Y:S05]  /*b2600*/  @!P0 BRA `(.L_x_3554) ;  /* 0xfffffffc00ec8947 */ /* 0x001fea000383ffff */
[----:B------:R-:W-:Y:S05]  /*b2610*/  BSYNC B3 ;  /* 0x0000000000037941 */ /* 0x000fea0003800000 */
.L_x_3553:
[----:B------:R-:W-:Y:S05]  /*b2620*/  BRA `(.L_x_3551) ;  /* 0x0000000000187947 */ /* 0x000fea0003800000 */
.L_x_3552:
[----:B------:R-:W-:Y:S02]  /*b2630*/  R2UR UR4, R36 ;  /* 0x00000000240472ca */ /* 0x000fe400000e0000 */
[----:B------:R-:W-:-:S13]  /*b2640*/  R2UR UR5, R37 ;  /* 0x00000000250572ca */ /* 0x000fda00000e0000 */
[----:B------:R-:W2:Y:S02]  /*b2650*/  LD.E.64 R12, desc[UR4][R30.64+0x8] ;  /* 0x000008041e0c7980 */ /* 0x000ea4000c101b00 */
[----:B--2---:R-:W-:-:S05]  /*b2660*/  IADD3 R8, P0, PT, R12, 0x30, RZ ;  /* 0x000000300c087810 */ /* 0x004fca0007f1e0ff */
[----:B------:R-:W-:-:S05]  /*b2670*/  IMAD.X R9, RZ, RZ, R13, P0 ;  /* 0x000000ffff097224 */ /* 0x000fca00000e060d */
[----:B------:R0:W-:Y:S03]  /*b2680*/  ST.E.64 desc[UR4][R30.64+0x8], R8 ;  /* 0x000008081e007985 */ /* 0x0001e6000c101b04 */
.L_x_3551:
[----:B------:R-:W-:Y:S05]  /*b2690*/  BSYNC B2 ;  /* 0x0000000000027941 */ /* 0x000fea0003800000 */
.L_x_3550:
        /* <DEDUP_REMOVED lines=54> */
.L_x_3556:
[----:B------:R-:W-:Y:S05]  /*b2a00*/  BSYNC B2 ;  /* 0x0000000000027941 */ /* 0x000fea0003800000 */
.L_x_3555:
        /* <DEDUP_REMOVED lines=40> */
.L_x_3558:
[----:B------:R-:W-:Y:S05]  /*b2c90*/  BSYNC B2 ;  /* 0x0000000000027941 */ /* 0x000fea0003800000 */
.L_x_3557:
[----:B------:R-:W-:Y:S02]  /*b2ca0*/  R2UR UR4, R36 ;  /* 0x00000000240472ca */ /* 0x000fe400000e0000 */
[----:B------:R-:W-:Y:S02]  /*b2cb0*/  R2UR UR5, R37 ;  /* 0x00000000250572ca */ /* 0x000fe400000e0000 */
[----:B------:R-:W-:-:S11]  /*b2cc0*/  PRMT R13, RZ, 0x7610, R13 ;  /* 0x00007610ff0d7816 */ /* 0x000fd6000000000d */
[----:B------:R2:W-:Y:S01]  /*b2cd0*/  ST.E desc[UR4][R28.64], R11 ;  /* 0x0000000b1c007985 */ /* 0x0005e2000c101904 */
[----:B------:R-:W-:Y:S05]  /*b2ce0*/  BRA `(.L_x_3548) ;  /* 0x0000000000147947 */ /* 0x000fea0003800000 */
.L_x_3549:
[----:B------:R-:W-:Y:S02]  /*b2cf0*/  R2UR UR4, R36 ;  /* 0x00000000240472ca */ /* 0x000fe400000e0000 */
[----:B------:R-:W-:Y:S02]  /*b2d00*/  R2UR UR5, R37 ;  /* 0x00000000250572ca */ /* 0x000fe400000e0000 */
[----:B------:R-:W-:-:S05]  /*b2d10*/  IADD3 R8, P0, PT, R8, R6, RZ ;  /* 0x0000000608087210 */ /* 0x000fca0007f1e0ff */
[----:B------:R-:W-:-:S06]  /*b2d20*/  IMAD.X R9, RZ, RZ, R9, P0 ;  /* 0x000000ffff097224 */ /* 0x000fcc00000e0609 */
[----:B------:R1:W5:Y:S02]  /*b2d30*/  LD.E.U8 R13, desc[UR4][R8.64+0x20] ;  /* 0x00002004080d7980 */ /* 0x000364000c101100 */
.L_x_3548:
[----:B------:R-:W-:Y:S05]  /*b2d40*/  BSYNC B1 ;  /* 0x0000000000017941 */ /* 0x000fea0003800000 */
.L_x_3547:
        /* <DEDUP_REMOVED lines=32> */
.L_x_3566:
[----:B------:R-:W0:Y:S02]  /*b2f50*/  LDS.64 R12, [R9+0x8] ;  /* 0x00000800090c7984 */ /* 0x000e240000000a00 */
[----:B0-----:R-:W-:-:S05]  /*b2f60*/  IADD3 R14, P0, PT, R12, 0x30, RZ ;  /* 0x000000300c0e7810 */ /* 0x001fca0007f1e0ff */
[----:B------:R-:W-:-:S07]  /*b2f70*/  IMAD.X R15, RZ, RZ, R13, P0 ;  /* 0x000000ffff0f7224 */ /* 0x000fce00000e060d */
[----:B------:R-:W0:Y:S02]  /*b2f80*/  ATOMS.CAST.SPIN.64 P0, [R9+0x8], R12, R14 ;  /* 0x0000080c0900758d */ /* 0x000e24000180040e */
[----:B0-----:R-:W-:Y:S05]  /*b2f90*/  @!P0 BRA `(.L_x_3566) ;  /* 0xfffffffc00ec8947 */ /* 0x001fea000383ffff */
[----:B------:R-:W-:Y:S05]  /*b2fa0*/  BSYNC B3 ;  /* 0x0000000000037941 */ /* 0x000fea0003800000 */
.L_x_3565:
[----:B------:R-:W-:Y:S05]  /*b2fb0*/  BRA `(.L_x_3563) ;  /* 0x0000000000187947 */ /* 0x000fea0003800000 */
.L_x_3564:
[----:B------:R-:W-:Y:S02]  /*b2fc0*/  R2UR UR4, R36 ;  /* 0x00000000240472ca */ /* 0x000fe400000e0000 */
[----:B------:R-:W-:-:S13]  /*b2fd0*/  R2UR UR5, R37 ;  /* 0x00000000250572ca */ /* 0x000fda00000e0000 */
[----:B------:R-:W2:Y:S02]  /*b2fe0*/  LD.E.64 R12, desc[UR4][R30.64+0x8] ;  /* 0x000008041e0c7980 */ /* 0x000ea4000c101b00 */
[----:B--2---:R-:W-:-:S05]  /*b2ff0*/  IADD3 R8, P0, PT, R12, 0x30, RZ ;  /* 0x000000300c087810 */ /* 0x004fca0007f1e0ff */
[----:B------:R-:W-:-:S05]  /*b3000*/  IMAD.X R9, RZ, RZ, R13, P0 ;  /* 0x000000ffff097224 */ /* 0x000fca00000e060d */
[----:B------:R0:W-:Y:S03]  /*b3010*/  ST.E.64 desc[UR4][R30.64+0x8], R8 ;  /* 0x000008081e007985 */ /* 0x0001e6000c101b04 */
.L_x_3563:
[----:B------:R-:W-:Y:S05]  /*b3020*/  BSYNC B2 ;  /* 0x0000000000027941 */ /* 0x000fea0003800000 */
.L_x_3562:
        /* <DEDUP_REMOVED lines=54> */
.L_x_3568:
[----:B------:R-:W-:Y:S05]  /*b3390*/  BSYNC B2 ;  /* 0x0000000000027941 */ /* 0x000fea0003800000 */
.L_x_3567:
        /* <DEDUP_REMOVED lines=40> */
.L_x_3570:
[----:B------:R-:W-:Y:S05]  /*b3620*/  BSYNC B2 ;  /* 0x0000000000027941 */ /* 0x000fea0003800000 */
.L_x_3569:
[----:B------:R-:W-:Y:S02]  /*b3630*/  R2UR UR4, R36 ;  /* 0x00000000240472ca */ /* 0x000fe400000e0000 */
[----:B------:R-:W-:-:S13]  /*b3640*/  R2UR UR5, R37 ;  /* 0x00000000250572ca */ /* 0x000fda00000e0000 */
[----:B------:R3:W-:Y:S01]  /*b3650*/  ST.E desc[UR4][R28.64], R11 ;  /* 0x0000000b1c007985 */ /* 0x0007e2000c101904 */
[----:B------:R-:W-:Y:S05]  /*b3660*/  BRA `(.L_x_3560) ;  /* 0x0000000000207947 */ /* 0x000fea0003800000 */
.L_x_3561:
        /* <DEDUP_REMOVED lines=8> */
.L_x_3560:
[----:B------:R-:W-:Y:S05]  /*b36f0*/  BSYNC B1 ;  /* 0x0000000000017941 */ /* 0x000fea0003800000 */
.L_x_3559:
[----:B------:R-:W-:Y:S02]  /*b3700*/  VIADD R16, R16, 0x1 ;  /* 0x0000000110107836 */ /* 0x000fe40000000000 */
[----:B------:R-:W-:Y:S02]  /*b3710*/  VIADD R0, R0, 0x1 ;  /* 0x0000000100007836 */ /* 0x000fe40000000000 */
[----:B------:R-:W-:Y:S02]  /*b3720*/  VIADD R4, R4, 0x4 ;  /* 0x0000000404047836 */ /* 0x000fe40000000000 */
[----:B------:R-:W-:Y:S01]  /*b3730*/  VIADD R6, R6, 0x4 ;  /* 0x0000000406067836 */ /* 0x000fe20000000000 */
[----:B------:R-:W-:Y:S06]  /*b3740*/  @P2 BRA `(.L_x_3571) ;  /* 0xffffffec00102947 */ /* 0x000fec000383ffff */
.L_x_3546:
[----:B------:R-:W-:Y:S05]  /*b3750*/  BSYNC B0 ;  /* 0x0000000000007941 */ /* 0x000fea0003800000 */
.L_x_3545:
        /* <DEDUP_REMOVED lines=19> */
.L_x_3576:
[----:B------:R-:W0:Y:S02]  /*b3890*/  LDS.64 R8, [R15+0x8] ;  /* 0x000008000f087984 */ /* 0x000e240000000a00 */
[----:B0-----:R-:W-:-:S05]  /*b38a0*/  IADD3 R10, P0, PT, R8, 0x30, RZ ;  /* 0x00000030080a7810 */ /* 0x001fca0007f1e0ff */
[----:B------:R-:W-:-:S07]  /*b38b0*/  IMAD.X R11, RZ, RZ, R9, P0 ;  /* 0x000000ffff0b7224 */ /* 0x000fce00000e0609 */
[----:B------:R-:W0:Y:S02]  /*b38c0*/  ATOMS.CAST.SPIN.64 P0, [R15+0x8], R8, R10 ;  /* 0x000008080f00758d */ /* 0x000e24000180040a */
[----:B0-----:R-:W-:Y:S05]  /*b38d0*/  @!P0 BRA `(.L_x_3576) ;  /* 0xfffffffc00ec8947 */ /* 0x001fea000383ffff */
[----:B------:R-:W-:Y:S05]  /*b38e0*/  BSYNC B1 ;  /* 0x0000000000017941 */ /* 0x000fea0003800000 */
.L_x_3575:
[----:B------:R-:W-:Y:S02]  /*b38f0*/  IMAD.MOV.U32 R10, RZ, RZ, R8 ;  /* 0x000000ffff0a7224 */ /* 0x000fe400078e0008 */
[----:B------:R-:W-:Y:S01]  /*b3900*/  IMAD.MOV.U32 R11, RZ, RZ, R9 ;  /* 0x000000ffff0b7224 */ /* 0x000fe200078e0009 */
[----:B------:R-:W-:Y:S06]  /*b3910*/  BRA `(.L_x_3573) ;  /* 0x0000000000187947 */ /* 0x000fec0003800000 */
.L_x_3574:
[----:B------:R-:W-:Y:S02]  /*b3920*/  R2UR UR4, R36 ;  /* 0x00000000240472ca */ /* 0x000fe400000e0000 */
[----:B------:R-:W-:-:S13]  /*b3930*/  R2UR UR5, R37 ;  /* 0x00000000250572ca */ /* 0x000fda00000e0000 */
[----:B------:R-:W2:Y:S02]  /*b3940*/  LD.E.64 R10, desc[UR4][R30.64+0x8] ;  /* 0x000008041e0a7980 */ /* 0x000ea4000c101b00 */
[----:B--2---:R-:W-:-:S05]  /*b3950*/  IADD3 R8, P0, PT, R10, 0x30, RZ ;  /* 0x000000300a087810 */ /* 0x004fca0007f1e0ff */
[----:B------:R-:W-:-:S05]  /*b3960*/  IMAD.X R9, RZ, RZ, R11, P0 ;  /* 0x000000ffff097224 */ /* 0x000fca00000e060b */
[----:B------:R0:W-:Y:S03]  /*b3970*/  ST.E.64 desc[UR4][R30.64+0x8], R8 ;  /* 0x000008081e007985 */ /* 0x0001e6000c101b04 */
.L_x_3573:
[----:B------:R-:W-:Y:S05]  /*b3980*/  BSYNC B0 ;  /* 0x0000000000007941 */ /* 0x000fea0003800000 */
.L_x_3572:
        /* <DEDUP_REMOVED lines=65> */
.L_x_3583:
[----:B------:R-:W0:Y:S02]  /*b3da0*/  LDS.64 R12, [R9+0x8] ;  /* 0x00000800090c7984 */ /* 0x000e240000000a00 */
[----:B0-----:R-:W-:-:S05]  /*b3db0*/  IADD3 R14, P0, PT, R32, R12, RZ ;  /* 0x0000000c200e7210 */ /* 0x001fca0007f1e0ff */
[----:B------:R-:W-:-:S07]  /*b3dc0*/  IMAD.X R15, R33, 0x1, R13, P0 ;  /* 0x00000001210f7824 */ /* 0x000fce00000e060d */
[----:B------:R-:W0:Y:S02]  /*b3dd0*/  ATOMS.CAST.SPIN.64 P0, [R9+0x8], R12, R14 ;  /* 0x0000080c0900758d */ /* 0x000e24000180040e */
[----:B0-----:R-:W-:Y:S05]  /*b3de0*/  @!P0 BRA `(.L_x_3583) ;  /* 0xfffffffc00ec8947 */ /* 0x001fea000383ffff */
[----:B------:R-:W-:Y:S05]  /*b3df0*/  BSYNC B1 ;  /* 0x0000000000017941 */ /* 0x000fea0003800000 */
.L_x_3582:
[----:B------:R-:W-:Y:S05]  /*b3e00*/  BRA `(.L_x_3580) ;  /* 0x0000000000187947 */ /* 0x000fea0003800000 */
.L_x_3581:
[----:B------:R-:W-:Y:S02]  /*b3e10*/  R2UR UR4, R36 ;  /* 0x00000000240472ca */ /* 0x000fe400000e0000 */
[----:B------:R-:W-:-:S13]  /*b3e20*/  R2UR UR5, R37 ;  /* 0x00000000250572ca */ /* 0x000fda00000e0000 */
[----:B------:R-:W2:Y:S02]  /*b3e30*/  LD.E.64 R12, desc[UR4][R30.64+0x8] ;  /* 0x000008041e0c7980 */ /* 0x000ea4000c101b00 */
[----:B--2---:R-:W-:-:S05]  /*b3e40*/  IADD3 R8, P0, PT, R32, R12, RZ ;  /* 0x0000000c20087210 */ /* 0x004fca0007f1e0ff */
[----:B------:R-:W-:-:S05]  /*b3e50*/  IMAD.X R9, R33, 0x1, R13, P0 ;  /* 0x0000000121097824 */ /* 0x000fca00000e060d */
[----:B------:R0:W-:Y:S03]  /*b3e60*/  ST.E.64 desc[UR4][R30.64+0x8], R8 ;  /* 0x000008081e007985 */ /* 0x0001e6000c101b04 */
.L_x_3580:
[----:B------:R-:W-:Y:S05]  /*b3e70*/  BSYNC B0 ;  /* 0x0000000000007941 */ /* 0x000fea0003800000 */
.L_x_3579:
        /* <DEDUP_REMOVED lines=48> */
.L_x_3615:
        /* <DEDUP_REMOVED lines=29> */
.L_x_3596:
[----:B------:R-:W0:Y:S02]  /*b4350*/  LDS.64 R12, [R9+0x8] ;  /* 0x00000800090c7984 */ /* 0x000e240000000a00 */
[----:B0-----:R-:W-:-:S05]  /*b4360*/  IADD3 R14, P0, PT, R12, 0x30, RZ ;  /* 0x000000300c0e7810 */ /* 0x001fca0007f1e0ff */
[----:B------:R-:W-:-:S07]  /*b4370*/  IMAD.X R15, RZ, RZ, R13, P0 ;  /* 0x000000ffff0f7224 */ /* 0x000fce00000e060d */
[----:B------:R-:W0:Y:S02]  /*b4380*/  ATOMS.CAST.SPIN.64 P0, [R9+0x8], R12, R14 ;  /* 0x0000080c0900758d */ /* 0x000e24000180040e */
[----:B0-----:R-:W-:Y:S05]  /*b4390*/  @!P0 BRA `(.L_x_3596) ;  /* 0xfffffffc00ec8947 */ /* 0x001fea000383ffff */
[----:B------:R-:W-:Y:S05]  /*b43a0*/  BSYNC B11 ;  /* 0x00000000000b7941 */ /* 0x000fea0003800000 */
.L_x_3595:
[----:B------:R-:W-:Y:S05]  /*b43b0*/  BRA `(.L_x_3593) ;  /* 0x0000000000187947 */ /* 0x000fea0003800000 */
.L_x_3594:
[----:B------:R-:W-:Y:S02]  /*b43c0*/  R2UR UR4, R36 ;  /* 0x00000000240472ca */ /* 0x000fe400000e0000 */
[----:B------:R-:W-:-:S13]  /*b43d0*/  R2UR UR5, R37 ;  /* 0x00000000250572ca */ /* 0x000fda00000e0000 */
[----:B------:R-:W2:Y:S02]  /*b43e0*/  LD.E.64 R12, desc[UR4][R30.64+0x8] ;  /* 0x000008041e0c7980 */ /* 0x000ea4000c101b00 */
[----:B--2---:R-:W-:-:S05]  /*b43f0*/  IADD3 R8, P0, PT, R12, 0x30, RZ ;  /* 0x000000300c087810 */ /* 0x004fca0007f1e0ff */
[----:B------:R-:W-:-:S05]  /*b4400*/  IMAD.X R9, RZ, RZ, R13, P0 ;  /* 0x000000ffff097224 */ /* 0x000fca00000e060d */
[----:B------:R0:W-:Y:S03]  /*b4410*/  ST.E.64 desc[UR4][R30.64+0x8], R8 ;  /* 0x000008081e007985 */ /* 0x0001e6000c101b04 */
.L_x_3593:
[----:B------:R-:W-:Y:S05]  /*b4420*/  BSYNC B10 ;  /* 0x00000000000a7941 */ /* 0x000fea0003800000 */
.L_x_3592:
        /* <DEDUP_REMOVED lines=54> */
.L_x_3598:
[----:B------:R-:W-:Y:S05]  /*b4790*/  BSYNC B10 ;  /* 0x00000000000a7941 */ /* 0x000fea0003800000 */
.L_x_3597:
        /* <DEDUP_REMOVED lines=40> */
.L_x_3600:
[----:B------:R-:W-:Y:S05]  /*b4a20*/  BSYNC B10 ;  /* 0x00000000000a7941 */ /* 0x000fea0003800000 */
.L_x_3599:
[----:B------:R-:W-:Y:S02]  /*b4a30*/  R2UR UR4, R36 ;  /* 0x00000000240472ca */ /* 0x000fe400000e0000 */
[----:B------:R-:W-:-:S13]  /*b4a40*/  R2UR UR5, R37 ;  /* 0x00000000250572ca */ /* 0x000fda00000e0000 */
[----:B------:R2:W-:Y:S01]  /*b4a50*/  ST.E desc[UR4][R28.64], R11 ;  /* 0x0000000b1c007985 */ /* 0x0005e2000c101904 */
[----:B------:R-:W-:Y:S05]  /*b4a60*/  BRA `(.L_x_3601) ;  /* 0x0000000000147947 */ /* 0x000fea0003800000 */
.L_x_3591:
[----:B------:R-:W-:Y:S02]  /*b4a70*/  R2UR UR4, R36 ;  /* 0x00000000240472ca */ /* 0x000fe400000e0000 */
[----:B------:R-:W-:Y:S02]  /*b4a80*/  R2UR UR5, R37 ;  /* 0x00000000250572ca */ /* 0x000fe400000e0000 */
[----:B------:R-:W-:-:S05]  /*b4a90*/  IADD3 R8, P0, PT, R8, R32, RZ ;  /* 0x0000002008087210 */ /* 0x000fca0007f1e0ff */
[----:B------:R-:W-:-:S06]  /*b4aa0*/  IMAD.X R9, RZ, RZ, R9, P0 ;  /* 0x000000ffff097224 */ /* 0x000fcc00000e0609 */
[----:B------:R3:W-:Y:S02]  /*b4ab0*/  ST.E desc[UR4][R8.64+0x20], RZ ;  /* 0x000020ff08007985 */ /* 0x0007e4000c101904 */
.L_x_3601:
[----:B------:R-:W-:Y:S05]  /*b4ac0*/  BSYNC B5 ;  /* 0x0000000000057941 */ /* 0x000fea0003800000 */
.L_x_3590:
        /* <DEDUP_REMOVED lines=28> */
.L_x_3608:
[----:B------:R-:W0:Y:S02]  /*b4c90*/  LDS.64 R12, [R9+0x8] ;  /* 0x00000800090c7984 */ /* 0x000e240000000a00 */
[----:B0-----:R-:W-:-:S05]  /*b4ca0*/  IADD3 R14, P0, PT, R12, 0x30, RZ ;  /* 0x000000300c0e7810 */ /* 0x001fca0007f1e0ff */
[----:B------:R-:W-:-:S07]  /*b4cb0*/  IMAD.X R15, RZ, RZ, R13, P0 ;  /* 0x000000ffff0f7224 */ /* 0x000fce00000e060d */
[----:B------:R-:W0:Y:S02]  /*b4cc0*/  ATOMS.CAST.SPIN.64 P0, [R9+0x8], R12, R14 ;  /* 0x0000080c0900758d */ /* 0x000e24000180040e */
[----:B0-----:R-:W-:Y:S05]  /*b4cd0*/  @!P0 BRA `(.L_x_3608) ;  /* 0xfffffffc00ec8947 */ /* 0x001fea000383ffff */
[----:B------:R-:W-:Y:S05]  /*b4ce0*/  BSYNC B11 ;  /* 0x00000000000b7941 */ /* 0x000fea0003800000 */
.L_x_3607:
[----:B------:R-:W-:Y:S05]  /*b4cf0*/  BRA `(.L_x_3605) ;  /* 0x0000000000187947 */ /* 0x000fea0003800000 */
.L_x_3606:
[----:B------:R-:W-:Y:S02]  /*b4d00*/  R2UR UR4, R36 ;  /* 0x00000000240472ca */ /* 0x000fe400000e0000 */
[----:B------:R-:W-:-:S13]  /*b4d10*/  R2UR UR5, R37 ;  /* 0x00000000250572ca */ /* 0x000fda00000e0000 */
[----:B------:R-:W2:Y:S02]  /*b4d20*/  LD.E.64 R12, desc[UR4][R30.64+0x8] ;  /* 0x000008041e0c7980 */ /* 0x000ea4000c101b00 */
[----:B--2---:R-:W-:-:S05]  /*b4d30*/  IADD3 R8, P0, PT, R12, 0x30, RZ ;  /* 0x000000300c087810 */ /* 0x004fca0007f1e0ff */
[----:B------:R-:W-:-:S05]  /*b4d40*/  IMAD.X R9, RZ, RZ, R13, P0 ;  /* 0x000000ffff097224 */ /* 0x000fca00000e060d */
[----:B------:R0:W-:Y:S03]  /*b4d50*/  ST.E.64 desc[UR4][R30.64+0x8], R8 ;  /* 0x000008081e007985 */ /* 0x0001e6000c101b04 */
.L_x_3605:
[----:B------:R-:W-:Y:S05]  /*b4d60*/  BSYNC B10 ;  /* 0x00000000000a7941 */ /* 0x000fea0003800000 */
.L_x_3604:
        /* <DEDUP_REMOVED lines=51> */
.L_x_3610:
[----:B------:R-:W-:Y:S01]  /*b50a0*/  R2UR UR4, R36 ;  /* 0x00000000240472ca */ /* 0x000fe200000e0000 */
[----:B------:R-:W-:Y:S01]  /*b50b0*/  IMAD.MOV.U32 R9, RZ, RZ, 0x5272 ;  /* 0x00005272ff097424 */ /* 0x000fe200078e00ff */
[----:B------:R-:W-:Y:S01]  /*b50c0*/  R2UR UR5, R37 ;  /* 0x00000000250572ca */ /* 0x000fe200000e0000 */
[----:B------:R-:W-:Y:S01]  /*b50d0*/  IMAD.MOV.U32 R13, RZ, RZ, -0x1 ;  /* 0xffffffffff0d7424 */ /* 0x000fe200078e00ff */
[----:B------:R-:W-:-:S11]  /*b50e0*/  PLOP3.LUT P0, PT, PT, PT, PT, 0x8, 0x80 ;  /* 0x000000000080781c */ /* 0x000fd60003f0e170 */
[----:B------:R0:W-:Y:S02]  /*b50f0*/  ST.E desc[UR4][R28.64], R9 ;  /* 0x000000091c007985 */ /* 0x0001e4000c101904 */
.L_x_3611:
[----:B------:R-:W-:Y:S05]  /*b5100*/  BSYNC B10 ;  /* 0x00000000000a7941 */ /* 0x000fea0003800000 */
.L_x_3609:
        /* <DEDUP_REMOVED lines=39> */
.L_x_3613:
[----:B------:R-:W-:Y:S05]  /*b5380*/  BSYNC B10 ;  /* 0x00000000000a7941 */ /* 0x000fea0003800000 */
.L_x_3612:
[----:B------:R-:W-:Y:S02]  /*b5390*/  R2UR UR4, R36 ;  /* 0x00000000240472ca */ /* 0x000fe400000e0000 */
[----:B------:R-:W-:-:S13]  /*b53a0*/  R2UR UR5, R37 ;  /* 0x00000000250572ca */ /* 0x000fda00000e0000 */
[----:B------:R2:W-:Y:S01]  /*b53b0*/  ST.E desc[UR4][R28.64], R11 ;  /* 0x0000000b1c007985 */ /* 0x0005e2000c101904 */
[----:B------:R-:W-:Y:S05]  /*b53c0*/  BRA `(.L_x_3614) ;  /* 0x0000000000187947 */ /* 0x000fea0003800000 */
.L_x_3603:
[----:B------:R-:W-:Y:S01]  /*b53d0*/  VIADD R11, R32, 0x4 ;  /* 0x00000004200b7836 */ /* 0x000fe20000000000 */
[----:B------:R-:W-:Y:S02]  /*b53e0*/  R2UR UR4, R36 ;  /* 0x00000000240472ca */ /* 0x000fe400000e0000 */
[----:B------:R-:W-:Y:S02]  /*b53f0*/  R2UR UR5, R37 ;  /* 0x00000000250572ca */ /* 0x000fe400000e0000 */
[----:B------:R-:W-:-:S05]  /*b5400*/  IADD3 R8, P0, PT, R8, R11, RZ ;  /* 0x0000000b08087210 */ /* 0x000fca0007f1e0ff */
[----:B------:R-:W-:-:S06]  /*b5410*/  IMAD.X R9, RZ, RZ, R9, P0 ;  /* 0x000000ffff097224 */ /* 0x000fcc00000e0609 */
[----:B------:R3:W-:Y:S02]  /*b5420*/  ST.E desc[UR4][R8.64+0x20], RZ ;  /* 0x000020ff08007985 */ /* 0x0007e4000c101904 */
.L_x_3614:
[----:B------:R-:W-:Y:S05]  /*b5430*/  BSYNC B5 ;  /* 0x0000000000057941 */ /* 0x000fea0003800000 */
.L_x_3602:
[----:B------:R-:W-:Y:S02]  /*b5440*/  VIADD R34, R34, 0x2 ;  /* 0x0000000222227836 */ /* 0x000fe40000000000 */
[----:B------:R-:W-:Y:S01]  /*b5450*/  VIADD R32, R32, 0x8 ;  /* 0x0000000820207836 */ /* 0x000fe20000000000 */
[----:B------:R-:W-:Y:S06]  /*b5460*/  @P2 BRA `(.L_x_3615) ;  /* 0xffffffec00442947 */ /* 0x000fec000383ffff */
[----:B------:R-:W-:Y:S05]  /*b5470*/  BSYNC B0 ;  /* 0x0000000000007941 */ /* 0x000fea0003800000 */
.L_x_3589:
[----:B------:R-:W-:Y:S05]  /*b5480*/  BSYNC B1 ;  /* 0x0000000000017941 */ /* 0x000fea0003800000 */
.L_x_3588:
        /* <DEDUP_REMOVED lines=25> */
.L_x_3622:
[----:B------:R-:W0:Y:S02]  /*b5620*/  LDS.64 R12, [R9+0x8] ;  /* 0x00000800090c7984 */ /* 0x000e240000000a00 */
[----:B0-----:R-:W-:-:S05]  /*b5630*/  IADD3 R14, P0, PT, R12, 0x30, RZ ;  /* 0x000000300c0e7810 */ /* 0x001fca0007f1e0ff */
[----:B------:R-:W-:-:S07]  /*b5640*/  IMAD.X R15, RZ, RZ, R13, P0 ;  /* 0x000000ffff0f7224 */ /* 0x000fce00000e060d */
[----:B------:R-:W0:Y:S02]  /*b5650*/  ATOMS.CAST.SPIN.64 P0, [R9+0x8], R12, R14 ;  /* 0x0000080c0900758d */ /* 0x000e24000180040e */
[----:B0-----:R-:W-:Y:S05]  /*b5660*/  @!P0 BRA `(.L_x_3622) ;  /* 0xfffffffc00ec8947 */ /* 0x001fea000383ffff */
[----:B------:R-:W-:Y:S05]  /*b5670*/  BSYNC B5 ;  /* 0x0000000000057941 */ /* 0x000fea0003800000 */
.L_x_3621:
[----:B------:R-:W-:Y:S05]  /*b5680*/  BRA `(.L_x_3619) ;  /* 0x0000000000187947 */ /* 0x000fea0003800000 */
.L_x_3620:
[----:B------:R-:W-:Y:S02]  /*b5690*/  R2UR UR4, R36 ;  /* 0x00000000240472ca */ /* 0x000fe400000e0000 */
[----:B------:R-:W-:-:S13]  /*b56a0*/  R2UR UR5, R37 ;  /* 0x00000000250572ca */ /* 0x000fda00000e0000 */
[----:B------:R-:W2:Y:S02]  /*b56b0*/  LD.E.64 R12, desc[UR4][R30.64+0x8] ;  /* 0x000008041e0c7980 */ /* 0x000ea4000c101b00 */
[----:B--2---:R-:W-:-:S05]  /*b56c0*/  IADD3 R8, P0, PT, R12, 0x30, RZ ;  /* 0x000000300c087810 */ /* 0x004fca0007f1e0ff */
[----:B------:R-:W-:-:S05]  /*b56d0*/  IMAD.X R9, RZ, RZ, R13, P0 ;  /* 0x000000ffff097224 */ /* 0x000fca00000e060d */
[----:B------:R0:W-:Y:S03]  /*b56e0*/  ST.E.64 desc[UR4][R30.64+0x8], R8 ;  /* 0x000008081e007985 */ /* 0x0001e6000c101b04 */
.L_x_3619:
[----:B------:R-:W-:Y:S05]  /*b56f0*/  BSYNC B1 ;  /* 0x0000000000017941 */ /* 0x000fea0003800000 */
.L_x_3618:
        /* <DEDUP_REMOVED lines=51> */
.L_x_3624:
[----:B------:R-:W-:Y:S01]  /*b5a30*/  R2UR UR4, R36 ;  /* 0x00000000240472ca */ /* 0x000fe200000e0000 */
[----:B------:R-:W-:Y:S01]  /*b5a40*/  IMAD.MOV.U32 R9, RZ, RZ, 0x5272 ;  /* 0x00005272ff097424 */ /* 0x000fe200078e00ff */
[----:B------:R-:W-:Y:S01]  /*b5a50*/  R2UR UR5, R37 ;  /* 0x00000000250572ca */ /* 0x000fe200000e0000 */
[----:B------:R-:W-:Y:S01]  /*b5a60*/  IMAD.MOV.U32 R13, RZ, RZ, -0x1 ;  /* 0xffffffffff0d7424 */ /* 0x000fe200078e00ff */
[----:B------:R-:W-:-:S11]  /*b5a70*/  PLOP3.LUT P0, PT, PT, PT, PT, 0x8, 0x80 ;  /* 0x000000000080781c */ /* 0x000fd60003f0e170 */
[----:B------:R0:W-:Y:S02]  /*b5a80*/  ST.E desc[UR4][R28.64], R9 ;  /* 0x000000091c007985 */ /* 0x0001e4000c101904 */
.L_x_3625:
[----:B------:R-:W-:Y:S05]  /*b5a90*/  BSYNC B1 ;  /* 0x0000000000017941 */ /* 0x000fea0003800000 */
.L_x_3623:
        /* <DEDUP_REMOVED lines=39> */
.L_x_3627:
[----:B------:R-:W-:Y:S05]  /*b5d10*/  BSYNC B1 ;  /* 0x0000000000017941 */ /* 0x000fea0003800000 */
.L_x_3626:
[----:B------:R-:W-:Y:S02]  /*b5d20*/  R2UR UR4, R36 ;  /* 0x00000000240472ca */ /* 0x000fe400000e0000 */
[----:B------:R-:W-:-:S13]  /*b5d30*/  R2UR UR5, R37 ;  /* 0x00000000250572ca */ /* 0x000fda00000e0000 */
[----:B------:R3:W-:Y:S01]  /*b5d40*/  ST.E desc[UR4][R28.64], R11 ;  /* 0x0000000b1c007985 */ /* 0x0007e2000c101904 */
[----:B------:R-:W-:Y:S05]  /*b5d50*/  BRA `(.L_x_3616) ;  /* 0x0000000000147947 */ /* 0x000fea0003800000 */
.L_x_3617:
[----:B------:R-:W-:Y:S02]  /*b5d60*/  R2UR UR4, R36 ;  /* 0x00000000240472ca */ /* 0x000fe400000e0000 */
[----:B------:R-:W-:Y:S02]  /*b5d70*/  R2UR UR5, R37 ;  /* 0x00000000250572ca */ /* 0x000fe400000e0000 */
[----:B------:R-:W-:-:S05]  /*b5d80*/  LEA R8, P0, R16, R8, 0x2 ;  /* 0x0000000810087211 */ /* 0x000fca00078010ff */
[----:B------:R-:W-:-:S06]  /*b5d90*/  IMAD.X R9, RZ, RZ, R9, P0 ;  /* 0x000000ffff097224 */ /* 0x000fcc00000e0609 */
[----:B------:R4:W-:Y:S02]  /*b5da0*/  ST.E desc[UR4][R8.64+0x20], RZ ;  /* 0x000020ff08007985 */ /* 0x0009e4000c101904 */
.L_x_3616:
[----:B------:R-:W-:Y:S05]  /*b5db0*/  BSYNC B0 ;  /* 0x0000000000007941 */ /* 0x000fea0003800000 */
.L_x_3586:
[----:B------:R-:W-:-:S13]  /*b5dc0*/  ISETP.GE.AND P0, PT, R4, 0x1, PT ;  /* 0x000000010400780c */ /* 0x000fda0003f06270 */
[----:B------:R-:W-:Y:S05]  /*b5dd0*/  @!P0 BREAK B2 ;  /* 0x0000000000028942 */ /* 0x000fea0003800000 */
[----:B------:R-:W-:Y:S05]  /*b5de0*/  @!P0 BRA `(.L_x_3587) ;  /* 0x0000001000f48947 */ /* 0x000fea0003800000 */
[----:B------:R-:W-:Y:S05]  /*b5df0*/  BSYNC B2 ;  /* 0x0000000000027941 */ /* 0x000fea0003800000 */
.L_x_3585:
[----:B------:R-:W-:Y:S02]  /*b5e00*/  IMAD.MOV R6, RZ, RZ, -R4 ;  /* 0x000000ffff067224 */ /* 0x000fe400078e0a04 */
[----:B------:R-:W-:Y:S02]  /*b5e10*/  IMAD.MOV.U32 R16, RZ, RZ, RZ ;  /* 0x000000ffff107224 */ /* 0x000fe400078e00ff */
[----:B------:R-:W-:-:S07]  /*b5e20*/  IMAD.MOV.U32 R32, RZ, RZ, RZ ;  /* 0x000000ffff207224 */ /* 0x000fce00078e00ff */
.L_x_3652:
        /* <DEDUP_REMOVED lines=35> */
.L_x_3635:
[----:B------:R-:W0:Y:S02]  /*b6060*/  LDS.64 R12, [R9+0x8] ;  /* 0x00000800090c7984 */ /* 0x000e240000000a00 */
[----:B0-----:R-:W-:-:S05]  /*b6070*/  IADD3 R14, P0, PT, R12, 0x30, RZ ;  /* 0x000000300c0e7810 */ /* 0x001fca0007f1e0ff */
[----:B------:R-:W-:-:S07]  /*b6080*/  IMAD.X R15, RZ, RZ, R13, P0 ;  /* 0x000000ffff0f7224 */ /* 0x000fce00000e060d */
[----:B------:R-:W0:Y:S02]  /*b6090*/  ATOMS.CAST.SPIN.64 P0, [R9+0x8], R12, R14 ;  /* 0x0000080c0900758d */ /* 0x000e24000180040e */
[----:B0-----:R-:W-:Y:S05]  /*b60a0*/  @!P0 BRA `(.L_x_3635) ;  /* 0xfffffffc00ec8947 */ /* 0x001fea000383ffff */
[----:B------:R-:W-:Y:S05]  /*b60b0*/  BSYNC B2 ;  /* 0x0000000000027941 */ /* 0x000fea0003800000 */
.L_x_3634:
[----:B------:R-:W-:Y:S05]  /*b60c0*/  BRA `(.L_x_3632) ;  /* 0x0000000000187947 */ /* 0x000fea0003800000 */
.L_x_3633:
[----:B------:R-:W-:Y:S02]  /*b60d0*/  R2UR UR4, R36 ;  /* 0x00000000240472ca */ /* 0x000fe400000e0000 */
[----:B------:R-:W-:-:S13]  /*b60e0*/  R2UR UR5, R37 ;  /* 0x00000000250572ca */ /* 0x000fda00000e0000 */
[----:B------:R-:W2:Y:S02]  /*b60f0*/  LD.E.64 R12, desc[UR4][R30.64+0x8] ;  /* 0x000008041e0c7980 */ /* 0x000ea4000c101b00 */
[----:B--2---:R-:W-:-:S05]  /*b6100*/  IADD3 R8, P0, PT, R12, 0x30, RZ ;  /* 0x000000300c087810 */ /* 0x004fca0007f1e0ff */
[----:B------:R-:W-:-:S05]  /*b6110*/  IMAD.X R9, RZ, RZ, R13, P0 ;  /* 0x000000ffff097224 */ /* 0x000fca00000e060d */
[----:B------:R0:W-:Y:S03]  /*b6120*/  ST.E.64 desc[UR4][R30.64+0x8], R8 ;  /* 0x000008081e007985 */ /* 0x0001e6000c101b04 */
.L_x_3632:
[----:B------:R-:W-:Y:S05]  /*b6130*/  BSYNC B1 ;  /* 0x0000000000017941 */ /* 0x000fea0003800000 */
.L_x_3631:
        /* <DEDUP_REMOVED lines=54> */
.L_x_3637:
[----:B------:R-:W-:Y:S05]  /*b64a0*/  BSYNC B1 ;  /* 0x0000000000017941 */ /* 0x000fea0003800000 */
.L_x_3636:
        /* <DEDUP_REMOVED lines=40> */
.L_x_3639:
[----:B------:R-:W-:Y:S05]  /*b6730*/  BSYNC B1 ;  /* 0x0000000000017941 */ /* 0x000fea0003800000 */
.L_x_3638:
[----:B------:R-:W-:Y:S02]  /*b6740*/  R2UR UR4, R36 ;  /* 0x00000000240472ca */ /* 0x000fe400000e0000 */
[----:B------:R-:W-:Y:S02]  /*b6750*/  R2UR UR5, R37 ;  /* 0x00000000250572ca */ /* 0x000fe400000e0000 */
[----:B------:R-:W-:-:S11]  /*b6760*/  PRMT R13, RZ, 0x7610, R13 ;  /* 0x00007610ff0d7816 */ /* 0x000fd6000000000d */
[----:B------:R4:W-:Y:S01]  /*b6770*/  ST.E desc[UR4][R28.64], R11 ;  /* 0x0000000b1c007985 */ /* 0x0009e2000c101904 */
[----:B------:R-:W-:Y:S05]  /*b6780*/  BRA `(.L_x_3629) ;  /* 0x0000000000147947 */ /* 0x000fea0003800000 */
.L_x_3630:
[----:B------:R-:W-:Y:S02]  /*b6790*/  R2UR UR4, R36 ;  /* 0x00000000240472ca */ /* 0x000fe400000e0000 */
[----:B------:R-:W-:Y:S02]  /*b67a0*/  R2UR UR5, R37 ;  /* 0x00000000250572ca */ /* 0x000fe400000e0000 */
[----:B------:R-:W-:-:S05]  /*b67b0*/  IADD3 R8, P0, PT, R8, R16, RZ ;  /* 0x0000001008087210 */ /* 0x000fca0007f1e0ff */
[----:B------:R-:W-:-:S06]  /*b67c0*/  IMAD.X R9, RZ, RZ, R9, P0 ;  /* 0x000000ffff097224 */ /* 0x000fcc00000e0609 */
[----:B------:R0:W5:Y:S02]  /*b67d0*/  LD.E.U8 R13, desc[UR4][R8.64+0x20] ;  /* 0x00002004080d7980 */ /* 0x000164000c101100 */
.L_x_3629:
[----:B------:R-:W-:Y:S05]  /*b67e0*/  BSYNC B0 ;  /* 0x0000000000007941 */ /* 0x000fea0003800000 */
.L_x_3628:
        /* <DEDUP_REMOVED lines=31> */
.L_x_3647:
[----:B------:R-:W0:Y:S02]  /*b69e0*/  LDS.64 R12, [R9+0x8] ;  /* 0x00000800090c7984 */ /* 0x000e240000000a00 */
[----:B0-----:R-:W-:-:S05]  /*b69f0*/  IADD3 R14, P0, PT, R12, 0x30, RZ ;  /* 0x000000300c0e7810 */ /* 0x001fca0007f1e0ff */
[----:B------:R-:W-:-:S07]  /*b6a00*/  IMAD.X R15, RZ, RZ, R13, P0 ;  /* 0x000000ffff0f7224 */ /* 0x000fce00000e060d */
[----:B------:R-:W0:Y:S02]  /*b6a10*/  ATOMS.CAST.SPIN.64 P0, [R9+0x8], R12, R14 ;  /* 0x0000080c0900758d */ /* 0x000e24000180040e */
[----:B0-----:R-:W-:Y:S05]  /*b6a20*/  @!P0 BRA `(.L_x_3647) ;  /* 0xfffffffc00ec8947 */ /* 0x001fea000383ffff */
[----:B------:R-:W-:Y:S05]  /*b6a30*/  BSYNC B2 ;  /* 0x0000000000027941 */ /* 0x000fea0003800000 */
.L_x_3646:
[----:B------:R-:W-:Y:S05]  /*b6a40*/  BRA `(.L_x_3644) ;  /* 0x0000000000187947 */ /* 0x000fea0003800000 */
.L_x_3645:
[----:B------:R-:W-:Y:S02]  /*b6a50*/  R2UR UR4, R36 ;  /* 0x00000000240472ca */ /* 0x000fe400000e0000 */
[----:B------:R-:W-:-:S13]  /*b6a60*/  R2UR UR5, R37 ;  /* 0x00000000250572ca */ /* 0x000fda00000e0000 */
[----:B------:R-:W2:Y:S02]  /*b6a70*/  LD.E.64 R12, desc[UR4][R30.64+0x8] ;  /* 0x000008041e0c7980 */ /* 0x000ea4000c101b00 */
[----:B--2---:R-:W-:-:S05]  /*b6a80*/  IADD3 R8, P0, PT, R12, 0x30, RZ ;  /* 0x000000300c087810 */ /* 0x004fca0007f1e0ff */
[----:B------:R-:W-:-:S05]  /*b6a90*/  IMAD.X R9, RZ, RZ, R13, P0 ;  /* 0x000000ffff097224 */ /* 0x000fca00000e060d */
[----:B------:R0:W-:Y:S03]  /*b6aa0*/  ST.E.64 desc[UR4][R30.64+0x8], R8 ;  /* 0x000008081e007985 */ /* 0x0001e6000c101b04 */
.L_x_3644:
[----:B------:R-:W-:Y:S05]  /*b6ab0*/  BSYNC B1 ;  /* 0x0000000000017941 */ /* 0x000fea0003800000 */
.L_x_3643:
        /* <DEDUP_REMOVED lines=54> */
.L_x_3649:
[----:B------:R-:W-:Y:S05]  /*b6e20*/  BSYNC B1 ;  /* 0x0000000000017941 */ /* 0x000fea0003800000 */
.L_x_3648:
        /* <DEDUP_REMOVED lines=40> */
.L_x_3651:
[----:B------:R-:W-:Y:S05]  /*b70b0*/  BSYNC B1 ;  /* 0x0000000000017941 */ /* 0x000fea0003800000 */
.L_x_3650:
[----:B------:R-:W-:Y:S02]  /*b70c0*/  R2UR UR4, R36 ;  /* 0x00000000240472ca */ /* 0x000fe400000e0000 */
[----:B------:R-:W-:-:S13]  /*b70d0*/  R2UR UR5, R37 ;  /* 0x00000000250572ca */ /* 0x000fda00000e0000 */
[----:B------:R2:W-:Y:S01]  /*b70e0*/  ST.E desc[UR4][R28.64], R11 ;  /* 0x0000000b1c007985 */ /* 0x0005e2000c101904 */
[----:B------:R-:W-:Y:S05]  /*b70f0*/  BRA `(.L_x_3641) ;  /* 0x0000000000207947 */ /* 0x000fea0003800000 */
.L_x_3642:
        /* <DEDUP_REMOVED lines=8> */
.L_x_3641:
[----:B------:R-:W-:Y:S05]  /*b7180*/  BSYNC B0 ;  /* 0x0000000000007941 */ /* 0x000fea0003800000 */
.L_x_3640:
[----:B------:R-:W-:Y:S02]  /*b7190*/  VIADD R32, R32, 0x1 ;  /* 0x0000000120207836 */ /* 0x000fe40000000000 */
[----:B------:R-:W-:Y:S01]  /*b71a0*/  VIADD R16, R16, 0x4 ;  /* 0x0000000410107836 */ /* 0x000fe20000000000 */
[----:B------:R-:W-:Y:S06]  /*b71b0*/  @P2 BRA `(.L_x_3652) ;  /* 0xffffffec001c2947 */ /* 0x000fec000383ffff */
.L_x_3587:
[----:B------:R-:W-:Y:S05]  /*b71c0*/  BSYNC B3 ;  /* 0x0000000000037941 */ /* 0x000fea0003800000 */
.L_x_3584:
        /* <DEDUP_REMOVED lines=15> */
.L_x_3578:
[----:B------:R-:W-:Y:S05]  /*b72c0*/  BSYNC B4 ;  /* 0x0000000000047941 */ /* 0x000fea0003800000 */
.L_x_3577:
[----:B------:R-:W-:Y:S01]  /*b72d0*/  R2UR UR4, R36 ;  /* 0x00000000240472ca */ /* 0x000fe200000e0000 */
[----:B------:R-:W-:Y:S01]  /*b72e0*/  IMAD.MOV.U32 R8, RZ, RZ, 0x30 ;  /* 0x00000030ff087424 */ /* 0x000fe200078e00ff */
[----:B------:R-:W-:Y:S01]  /*b72f0*/  R2UR UR5, R37 ;  /* 0x00000000250572ca */ /* 0x000fe200000e0000 */
[----:B0-----:R-:W-:Y:S01]  /*b7300*/  IMAD.MOV.U32 R9, RZ, RZ, 0x0 ;  /* 0x00000000ff097424 */ /* 0x001fe200078e00ff */
[----:B------:R0:W2:Y:S11]  /*b7310*/  LDS.64 R10, [R6+0x8] ;  /* 0x00000800060a7984 */ /* 0x0000b60000000a00 */
[----:B-1----:R1:W3:Y:S01]  /*b7320*/  ATOM.E.ADD.64.STRONG.GPU P0, R12, desc[UR4][R30.64+0x8], R8 ;  /* 0x800008081e0c798a */ /* 0x0022e2000810f504 */
        /* <DEDUP_REMOVED lines=9> */
.L_x_3657:
[----:B------:R-:W0:Y:S02]  /*b73c0*/  LDS.64 R12, [R7+0x8] ;  /* 0x00000800070c7984 */ /* 0x000e240000000a00 */
[----:B0-----:R-:W-:-:S05]  /*b73d0*/  IADD3 R14, P0, PT, R12, 0x30, RZ ;  /* 0x000000300c0e7810 */ /* 0x001fca0007f1e0ff */
[----:B------:R-:W-:-:S07]  /*b73e0*/  IMAD.X R15, RZ, RZ, R13, P0 ;  /* 0x000000ffff0f7224 */ /* 0x000fce00000e060d */
[----:B------:R-:W0:Y:S02]  /*b73f0*/  ATOMS.CAST.SPIN.64 P0, [R7+0x8], R12, R14 ;  /* 0x0000080c0700758d */ /* 0x000e24000180040e */
[----:B0-----:R-:W-:Y:S05]  /*b7400*/  @!P0 BRA `(.L_x_3657) ;  /* 0xfffffffc00ec8947 */ /* 0x001fea000383ffff */
[----:B------:R-:W-:Y:S05]  /*b7410*/  BSYNC B1 ;  /* 0x0000000000017941 */ /* 0x000fea0003800000 */
.L_x_3656:
[----:B------:R-:W-:Y:S02]  /*b7420*/  IMAD.MOV.U32 R14, RZ, RZ, R12 ;  /* 0x000000ffff0e7224 */ /* 0x000fe400078e000c */
[----:B------:R-:W-:Y:S01]  /*b7430*/  IMAD.MOV.U32 R15, RZ, RZ, R13 ;  /* 0x000000ffff0f7224 */ /* 0x000fe200078e000d */
[----:B------:R-:W-:Y:S06]  /*b7440*/  BRA `(.L_x_3654) ;  /* 0x0000000000187947 */ /* 0x000fec0003800000 */
.L_x_3655:
[----:B------:R-:W-:Y:S02]  /*b7450*/  R2UR UR4, R36 ;  /* 0x00000000240472ca */ /* 0x000fe400000e0000 */
[----:B------:R-:W-:-:S13]  /*b7460*/  R2UR UR5, R37 ;  /* 0x00000000250572ca */ /* 0x000fda00000e0000 */
[----:B------:R-:W2:Y:S02]  /*b7470*/  LD.E.64 R14, desc[UR4][R30.64+0x8] ;  /* 0x000008041e0e7980 */ /* 0x000ea4000c101b00 */
[----:B--2---:R-:W-:-:S05]  /*b7480*/  IADD3 R12, P0, PT, R14, 0x30, RZ ;  /* 0x000000300e0c7810 */ /* 0x004fca0007f1e0ff */
[----:B------:R-:W-:-:S05]  /*b7490*/  IMAD.X R13, RZ, RZ, R15, P0 ;  /* 0x000000ffff0d7224 */ /* 0x000fca00000e060f */
[----:B------:R0:W-:Y:S03]  /*b74a0*/  ST.E.64 desc[UR4][R30.64+0x8], R12 ;  /* 0x0000080c1e007985 */ /* 0x0001e6000c101b04 */
.L_x_3654:
[----:B------:R-:W-:Y:S05]  /*b74b0*/  BSYNC B0 ;  /* 0x0000000000007941 */ /* 0x000fea0003800000 */
.L_x_3653:
        /* <DEDUP_REMOVED lines=64> */
.L_x_3659:
[----:B------:R-:W-:Y:S05]  /*b78c0*/  BSYNC B0 ;  /* 0x0000000000007941 */ /* 0x000fea0003800000 */
.L_x_3658:
[----:B-----5:R-:W-:Y:S01]  /*b78d0*/  ISETP.NE.AND P1, PT, R10, RZ, PT ;  /* 0x000000ff0a00720c */ /* 0x020fe20003f25270 */
[----:B------:R-:W-:Y:S02]  /*b78e0*/  IMAD.MOV.U32 R0, RZ, RZ, R4 ;  /* 0x000000ffff007224 */ /* 0x000fe400078e0004 */
[----:B------:R-:W-:-:S10]  /*b78f0*/  @!P0 IMAD.MOV.U32 R0, RZ, RZ, -0x1 ;  /* 0xffffffffff008424 */ /* 0x000fd400078e00ff */
[----:B------:R-:W-:Y:S05]  /*b7900*/  @P1 BRA `(.L_x_3313) ;  /* 0x0000011400a41947 */ /* 0x000fea0003800000 */
[----:B------:R-:W1:Y:S01]  /*b7910*/  LDS.64 R10, [R6] ;  /* 0x00000000060a7984 */ /* 0x000e620000000a00 */
[----:B------:R-:W-:Y:S02]  /*b7920*/  R2UR UR4, R36 ;  /* 0x00000000240472ca */ /* 0x000fe400000e0000 */
[----:B------:R-:W-:-:S13]  /*b7930*/  R2UR UR5, R37 ;  /* 0x00000000250572ca */ /* 0x000fda00000e0000 */
[----:B-1----:R-:W3:Y:S01]  /*b7940*/  LD.E R7, desc[UR4][R10.64+0x8] ;  /* 0x000008040a077980 */ /* 0x002ee2000c101900 */
[----:B------:R-:W-:Y:S01]  /*b7950*/  BSSY B0, `(.L_x_3660) ;  /* 0x000009a000007945 */ /* 0x000fe20003800000 */
[----:B0-----:R-:W-:Y:S02]  /*b7960*/  IMAD.MOV.U32 R13, RZ, RZ, RZ ;  /* 0x000000ffff0d7224 */ /* 0x001fe400078e00ff */
[----:B------:R-:W-:Y:S02]  /*b7970*/  VIADD R3, R3, 0xffffffdf ;  /* 0xffffffdf03037836 */ /* 0x000fe40000000000 */
[----:B------:R-:W-:Y:S01]  /*b7980*/  IMAD.MOV.U32 R4, RZ, RZ, RZ ;  /* 0x000000ffff047224 */ /* 0x000fe200078e00ff */
[----:B---3--:R-:W-:-:S13]  /*b7990*/  ISETP.NE.AND P1, PT, R7, -0x1, PT ;  /* 0xffffffff0700780c */ /* 0x008fda0003f25270 */
[----:B------:R-:W-:Y:S01]  /*b79a0*/  @!P1 R2UR UR4, R36 ;  /* 0x00000000240492ca */ /* 0x000fe200000e0000 */
[----:B------:R-:W-:Y:S01]  /*b79b0*/  @!P1 IMAD.MOV.U32 R15, RZ, RZ, 0x5368 ;  /* 0x00005368ff0f9424 */ /* 0x000fe200078e00ff */
        /* <DEDUP_REMOVED lines=9> */
[----:B0-----:R-:W3:Y:S02]  /*b7a50*/  LD.E R15, desc[UR4][R10.64+0xc] ;  /* 0x00000c040a0f7980 */ /* 0x001ee4000c101900 */
[----:B---3--:R-:W-:-:S13]  /*b7a60*/  ISETP.GT.AND P0, PT, R15, RZ, PT ;  /* 0x000000ff0f00720c */ /* 0x008fda0003f04270 */
[----:B------:R-:W-:Y:S05]  /*b7a70*/  @P0 BRA `(.L_x_3662) ;  /* 0x00000008000c0947 */ /* 0x000fea0003800000 */
[----:B------:R-:W-:Y:S01]  /*b7a80*/  R2UR UR4, R36 ;  /* 0x00000000240472ca */ /* 0x000fe200000e0000 */
[----:B------:R0:W1:Y:S01]  /*b7a90*/  LDS.64 R12, [R6+0x8] ;  /* 0x00000800060c7984 */ /* 0x0000620000000a00 */
[----:B------:R-:W-:-:S13]  /*b7aa0*/  R2UR UR5, R37 ;  /* 0x00000000250572ca */ /* 0x000fda00000e0000 */
[----:B------:R3:W4:Y:S01]  /*b7ab0*/  ATOM.E.ADD.64.STRONG.GPU P0, R8, desc[UR4][R30.64+0x8], R8 ;  /* 0x800008081e08798a */ /* 0x000722000810f504 */
        /* <DEDUP_REMOVED lines=8> */
[----:B------:R-:W-:-:S07]  /*b7b40*/  MOV R27, R8 ;  /* 0x00000008001b7202 */ /* 0x000fce0000000f00 */
.L_x_3667:
[----:B------:R-:W0:Y:S02]  /*b7b50*/  LDS.64 R8, [R27+0x8] ;  /* 0x000008001b087984 */ /* 0x000e240000000a00 */
[----:B0-----:R-:W-:-:S05]  /*b7b60*/  IADD3 R10, P0, PT, R8, 0x30, RZ ;  /* 0x00000030080a7810 */ /* 0x001fca0007f1e0ff */
[----:B------:R-:W-:-:S07]  /*b7b70*/  IMAD.X R11, RZ, RZ, R9, P0 ;  /* 0x000000ffff0b7224 */ /* 0x000fce00000e0609 */
[----:B------:R-:W0:Y:S02]  /*b7b80*/  ATOMS.CAST.SPIN.64 P0, [R27+0x8], R8, R10 ;  /* 0x000008081b00758d */ /* 0x000e24000180040a */
[----:B0-----:R-:W-:Y:S05]  /*b7b90*/  @!P0 BRA `(.L_x_3667) ;  /* 0xfffffffc00ec8947 */ /* 0x001fea000383ffff */
[----:B------:R-:W-:Y:S05]  /*b7ba0*/  BSYNC B2 ;  /* 0x0000000000027941 */ /* 0x000fea0003800000 */
.L_x_3666:
[----:B------:R-:W-:Y:S02]  /*b7bb0*/  IMAD.MOV.U32 R10, RZ, RZ, R8 ;  /* 0x000000ffff0a7224 */ /* 0x000fe400078e0008 */
[----:B------:R-:W-:Y:S01]  /*b7bc0*/  IMAD.MOV.U32 R11, RZ, RZ, R9 ;  /* 0x000000ffff0b7224 */ /* 0x000fe200078e0009 */
[----:B------:R-:W-:Y:S06]  /*b7bd0*/  BRA `(.L_x_3664) ;  /* 0x0000000000187947 */ /* 0x000fec0003800000 */
.L_x_3665:
[----:B------:R-:W-:Y:S02]  /*b7be0*/  R2UR UR4, R36 ;  /* 0x00000000240472ca */ /* 0x000fe400000e0000 */
[----:B------:R-:W-:-:S13]  /*b7bf0*/  R2UR UR5, R37 ;  /* 0x00000000250572ca */ /* 0x000fda00000e0000 */
[----:B------:R-:W3:Y:S02]  /*b7c00*/  LD.E.64 R10, desc[UR4][R30.64+0x8] ;  /* 0x000008041e0a7980 */ /* 0x000ee4000c101b00 */
[----:B---3--:R-:W-:-:S05]  /*b7c10*/  IADD3 R8, P0, PT, R10, 0x30, RZ ;  /* 0x000000300a087810 */ /* 0x008fca0007f1e0ff */
[----:B------:R-:W-:-:S05]  /*b7c20*/  IMAD.X R9, RZ, RZ, R11, P0 ;  /* 0x000000ffff097224 */ /* 0x000fca00000e060b */
[----:B------:R0:W-:Y:S03]  /*b7c30*/  ST.E.64 desc[UR4][R30.64+0x8], R8 ;  /* 0x000008081e007985 */ /* 0x0001e6000c101b04 */
.L_x_3664:
[----:B------:R-:W-:Y:S05]  /*b7c40*/  BSYNC B1 ;  /* 0x0000000000017941 */ /* 0x000fea0003800000 */
.L_x_3663:
        /* <DEDUP_REMOVED lines=14> */
[----:B--2---:R-:W-:Y:S01]  /*b7d30*/  SHF.R.S64 R33, RZ, 0x1c, R27 ;  /* 0x0000001cff217819 */ /* 0x004fe2000000101b */
        /* <DEDUP_REMOVED lines=39> */
.L_x_3669:
[----:B------:R-:W-:Y:S05]  /*b7fb0*/  BSYNC B1 ;  /* 0x0000000000017941 */ /* 0x000fea0003800000 */
.L_x_3668:
        /* <DEDUP_REMOVED lines=17> */
[----:B------:R-:W4:Y:S02]  /*b80d0*/  LD.E R10, desc[UR6][R28.64] ;  /* 0x000000061c0a7980 */ /* 0x000f24000c101900 */
[----:B----4-:R-:W-:-:S13]  /*b80e0*/  ISETP.NE.AND P0, PT, R10, RZ, PT ;  /* 0x000000ff0a00720c */ /* 0x010fda0003f05270 */
[----:B---3--:R-:W-:Y:S05]  /*b80f0*/  @P0 BRA `(.L_x_3671) ;  /* 0x0000000000500947 */ /* 0x008fea0003800000 */
[----:B------:R-:W0:Y:S01]  /*b8100*/  LDS.64 R8, [R6] ;  /* 0x0000000006087984 */ /* 0x000e220000000a00 */
[C---:B------:R-:W-:Y:S02]  /*b8110*/  R2UR UR4, R36.reuse ;  /* 0x00000000240472ca */ /* 0x040fe400000e0000 */
[C---:B------:R-:W-:Y:S02]  /*b8120*/  R2UR UR5, R37.reuse ;  /* 0x00000000250572ca */ /* 0x040fe400000e0000 */
[----:B------:R-:W-:Y:S02]  /*b8130*/  R2UR UR6, R36 ;  /* 0x00000000240672ca */ /* 0x000fe400000e0000 */
[----:B------:R-:W-:Y:S01]  /*b8140*/  R2UR UR7, R37 ;  /* 0x00000000250772ca */ /* 0x000fe200000e0000 */
[----:B0-----:R-:W-:-:S08]  /*b8150*/  IMAD.WIDE R8, R27, 0x10, R8 ;  /* 0x000000101b087825 */ /* 0x001fd000078e0208 */
[----:B------:R3:W-:Y:S04]  /*b8160*/  ST.E desc[UR4][R8.64+0x24], RZ ;  /* 0x000024ff08007985 */ /* 0x0007e8000c101904 */
        /* <DEDUP_REMOVED lines=9> */
[----:B------:R3:W-:Y:S04]  /*b8200*/  ST.E desc[UR4][R8.64+0x20], R7 ;  /* 0x0000200708007985 */ /* 0x0007e8000c101904 */
[----:B------:R-:W4:Y:S02]  /*b8210*/  LD.E R10, desc[UR6][R28.64] ;  /* 0x000000061c0a7980 */ /* 0x000f24000c101900 */
[----:B----4-:R-:W-:-:S04]  /*b8220*/  ISETP.NE.AND P0, PT, R10, RZ, PT ;  /* 0x000000ff0a00720c */ /* 0x010fc80003f05270 */
[----:B---3--:R-:W-:-:S09]  /*b8230*/  SEL R13, R27, RZ, !P0 ;  /* 0x000000ff1b0d7207 */ /* 0x008fd20004000000 */
.L_x_3671:
[----:B------:R-:W-:Y:S05]  /*b8240*/  BSYNC B1 ;  /* 0x0000000000017941 */ /* 0x000fea0003800000 */
.L_x_3670:
[----:B------:R-:W-:Y:S01]  /*b8250*/  R2UR UR4, R36 ;  /* 0x00000000240472ca */ /* 0x000fe200000e0000 */
[----:B------:R-:W-:Y:S01]  /*b8260*/  IMAD.MOV.U32 R12, RZ, RZ, RZ ;  /* 0x000000ffff0c7224 */ /* 0x000fe200078e00ff */
[----:B------:R-:W-:Y:S02]  /*b8270*/  R2UR UR5, R37 ;  /* 0x00000000250572ca */ /* 0x000fe400000e0000 */
[----:B------:R-:W-:-:S11]  /*b8280*/  ISETP.EQ.AND P0, PT, R13, RZ, PT ;  /* 0x000000ff0d00720c */ /* 0x000fd60003f02270 */
[----:B------:R3:W-:Y:S01]  /*b8290*/  ST.E desc[UR4][R28.64], R13 ;  /* 0x0000000d1c007985 */ /* 0x0007e2000c101904 */
[----:B------:R-:W-:Y:S05]  /*b82a0*/  BRA `(.L_x_3661) ;  /* 0x0000000000107947 */ /* 0x000fea0003800000 */
.L_x_3662:
[----:B------:R-:W-:Y:S02]  /*b82b0*/  R2UR UR4, R36 ;  /* 0x00000000240472ca */ /* 0x000fe400000e0000 */
[----:B------:R-:W-:-:S13]  /*b82c0*/  R2UR UR5, R37 ;  /* 0x00000000250572ca */ /* 0x000fda00000e0000 */
[----:B------:R1:W5:Y:S01]  /*b82d0*/  LD.E R12, desc[UR4][R10.64+0x20] ;  /* 0x000020040a0c7980 */ /* 0x000362000c101900 */
[----:B------:R-:W-:-:S13]  /*b82e0*/  PLOP3.LUT P0, PT, PT, PT, PT, 0x80, 0x8 ;  /* 0x000000000008781c */ /* 0x000fda0003f0f070 */
.L_x_3661:
[----:B------:R-:W-:Y:S05]  /*b82f0*/  BSYNC B0 ;  /* 0x0000000000007941 */ /* 0x000fea0003800000 */
.L_x_3660:
[----:B------:R-:W-:Y:S01]  /*b8300*/  BSSY B0, `(.L_x_3672) ;  /* 0x00000b0000007945 */ /* 0x000fe20003800000 */
[----:B------:R-:W-:-:S03]  /*b8310*/  IMAD.MOV.U32 R16, RZ, RZ, 0x1 ;  /* 0x00000001ff107424 */ /* 0x000fc600078e00ff */
[----:B------:R-:W-:Y:S05]  /*b8320*/  @!P0 BRA `(.L_x_3673) ;  /* 0x0000000800b48947 */ /* 0x000fea0003800000 */
[----:B-----5:R-:W-:-:S13]  /*b8330*/  ISETP.GT.AND P0, PT, R3, R12, PT ;  /* 0x0000000c0300720c */ /* 0x020fda0003f04270 */
[----:B------:R-:W-:Y:S05]  /*b8340*/  @!P0 BRA `(.L_x_3674) ;  /* 0x0000000800a88947 */ /* 0x000fea0003800000 */
.L_x_3687:
[----:B01----:R-:W0:Y:S01]  /*b8350*/  LDS.64 R8, [R6] ;  /* 0x0000000006087984 */ /* 0x003e220000000a00 */
[----:B------:R-:W-:Y:S05]  /*b8360*/  YIELD ;  /* 0x0000000000007946 */ /* 0x000fea0003800000 */
[----:B------:R-:W-:Y:S02]  /*b8370*/  R2UR UR4, R36 ;  /* 0x00000000240472ca */ /* 0x000fe400000e0000 */
[----:B------:R-:W-:-:S13]  /*b8380*/  R2UR UR5, R37 ;  /* 0x00000000250572ca */ /* 0x000fda00000e0000 */
[----:B0-----:R-:W4:Y:S01]  /*b8390*/  LD.E R7, desc[UR4][R8.64+0x8] ;  /* 0x0000080408077980 */ /* 0x001f22000c101900 */
[----:B------:R-:W-:Y:S01]  /*b83a0*/  BSSY B1, `(.L_x_3675) ;  /* 0x00000a0000017945 */ /* 0x000fe20003800000 */
[----:B------:R-:W-:Y:S01]  /*b83b0*/  VIADD R4, R4, 0x1 ;  /* 0x0000000104047836 */ /* 0x000fe20000000000 */
[----:B----4-:R-:W-:-:S13]  /*b83c0*/  ISETP.NE.AND P1, PT, R7, -0x1, PT ;  /* 0xffffffff0700780c */ /* 0x010fda0003f25270 */
[----:B------:R-:W-:Y:S01]  /*b83d0*/  @!P1 R2UR UR4, R36 ;  /* 0x00000000240492ca */ /* 0x000fe200000e0000 */
[----:B------:R-:W-:Y:S01]  /*b83e0*/  @!P1 IMAD.MOV.U32 R11, RZ, RZ, 0x5368 ;  /* 0x00005368ff0b9424 */ /* 0x000fe200078e00ff */
[----:B------:R-:W-:Y:S01]  /*b83f0*/  @!P1 R2UR UR5, R37 ;  /* 0x00000000250592ca */ /* 0x000fe200000e0000 */
[----:B---3--:R-:W-:Y:S01]  /*b8400*/  @!P1 IMAD.MOV.U32 R13, RZ, RZ, 0x5368 ;  /* 0x00005368ff0d9424 */ /* 0x008fe200078e00ff */
[----:B------:R-:W-:Y:S01]  /*b8410*/  @!P1 PLOP3.LUT P0, PT, PT, PT, PT, 0x8, 0x80 ;  /* 0x000000000080981c */ /* 0x000fe20003f0e170 */
[----:B------:R-:W-:-:S10]  /*b8420*/  @!P1 IMAD.MOV.U32 R10, RZ, RZ, RZ ;  /* 0x000000ffff0a9224 */ /* 0x000fd400078e00ff */
[----:B------:R0:W-:Y:S01]  /*b8430*/  @!P1 ST.E desc[UR4][R28.64], R11 ;  /* 0x0000000b1c009985 */ /* 0x0001e2000c101904 */
[----:B------:R-:W-:Y:S05]  /*b8440*/  @!P1 BRA `(.L_x_3676) ;  /* 0x0000000800549947 */ /* 0x000fea0003800000 */
[----:B------:R-:W-:Y:S01]  /*b8450*/  R2UR UR4, R36 ;  /* 0x00000000240472ca */ /* 0x000fe200000e0000 */
[----:B------:R-:W-:Y:S01]  /*b8460*/  IMAD.WIDE R8, R7, 0x10, R8 ;  /* 0x0000001007087825 */ /* 0x000fe200078e0208 */
[----:B------:R-:W-:-:S13]  /*b8470*/  R2UR UR5, R37 ;  /* 0x00000000250572ca */ /* 0x000fda00000e0000 */
[----:B------:R-:W3:Y:S02]  /*b8480*/  LD.E R15, desc[UR4][R8.64+0xc] ;  /* 0x00000c04080f7980 */ /* 0x000ee4000c101900 */
[----:B---3--:R-:W-:-:S13]  /*b8490*/  ISETP.GE.AND P0, PT, R4, R15, PT ;  /* 0x0000000f0400720c */ /* 0x008fda0003f06270 */
        /* <DEDUP_REMOVED lines=9> */
[----:B------:R1:W3:Y:S04]  /*b8530*/  LDS.64 R12, [R6+0x8] ;  /* 0x00000800060c7984 */ /* 0x0002e80000000a00 */
[----:B------:R4:W5:Y:S01]  /*b8540*/  ATOM.E.ADD.64.STRONG.GPU P0, R8, desc[UR6][R30.64+0x8], R8 ;  /* 0x800008081e08798a */ /* 0x000962000810f506 */
[----:B------:R-:W-:Y:S01]  /*b8550*/  BSSY B2, `(.L_x_3678) ;  /* 0x0000018000027945 */ /* 0x000fe20003800000 */
[----:B-----5:R-:W-:Y:S02]  /*b8560*/  IMAD.MOV.U32 R10, RZ, RZ, R8 ;  /* 0x000000ffff0a7224 */ /* 0x020fe400078e0008 */
[----:B0-----:R-:W-:Y:S01]  /*b8570*/  IMAD.MOV.U32 R11, RZ, RZ, R9 ;  /* 0x000000ffff0b7224 */ /* 0x001fe200078e0009 */
[----:B-1-34-:R-:W-:Y:S06]  /*b8580*/  @P0 BRA `(.L_x_3679) ;  /* 0x0000000000500947 */ /* 0x01afec0003800000 */
[----:B------:R-:W0:Y:S02]  /*b8590*/  QSPC.E.S P0, RZ, [R30+0x8] ;  /* 0x000008001eff73aa */ /* 0x000e240000000500 */
[----:B0-----:R-:W-:Y:S05]  /*b85a0*/  @!P0 BRA `(.L_x_3680) ;  /* 0x0000000000308947 */ /* 0x001fea0003800000 */
[----:B------:R-:W-:Y:S01]  /*b85b0*/  IMAD.MOV.U32 R8, RZ, RZ, R30 ;  /* 0x000000ffff087224 */ /* 0x000fe200078e001e */
[----:B------:R-:W-:Y:S04]  /*b85c0*/  BSSY B3, `(.L_x_3681) ;  /* 0x0000007000037945 */ /* 0x000fe80003800000 */
[----:B------:R-:W-:-:S07]  /*b85d0*/  MOV R27, R8 ;  /* 0x00000008001b7202 */ /* 0x000fce0000000f00 */
.L_x_3682:
[----:B------:R-:W0:Y:S02]  /*b85e0*/  LDS.64 R8, [R27+0x8] ;  /* 0x000008001b087984 */ /* 0x000e240000000a00 */
[----:B0-----:R-:W-:-:S05]  /*b85f0*/  IADD3 R10, P0, PT, R8, 0x30, RZ ;  /* 0x00000030080a7810 */ /* 0x001fca0007f1e0ff */
[----:B------:R-:W-:-:S07]  /*b8600*/  IMAD.X R11, RZ, RZ, R9, P0 ;  /* 0x000000ffff0b7224 */ /* 0x000fce00000e0609 */
[----:B------:R-:W0:Y:S02]  /*b8610*/  ATOMS.CAST.SPIN.64 P0, [R27+0x8], R8, R10 ;  /* 0x000008081b00758d */ /* 0x000e24000180040a */
[----:B0-----:R-:W-:Y:S05]  /*b8620*/  @!P0 BRA `(.L_x_3682) ;  /* 0xfffffffc00ec8947 */ /* 0x001fea000383ffff */
[----:B------:R-:W-:Y:S05]  /*b8630*/  BSYNC B3 ;  /* 0x0000000000037941 */ /* 0x000fea0003800000 */
.L_x_3681:
[----:B------:R-:W-:Y:S02]  /*b8640*/  IMAD.MOV.U32 R10, RZ, RZ, R8 ;  /* 0x000000ffff0a7224 */ /* 0x000fe400078e0008 */
[----:B------:R-:W-:Y:S01]  /*b8650*/  IMAD.MOV.U32 R11, RZ, RZ, R9 ;  /* 0x000000ffff0b7224 */ /* 0x000fe200078e0009 */
[----:B------:R-:W-:Y:S06]  /*b8660*/  BRA `(.L_x_3679) ;  /* 0x0000000000187947 */ /* 0x000fec0003800000 */
.L_x_3680:
[----:B------:R-:W-:Y:S02]  /*b8670*/  R2UR UR4, R36 ;  /* 0x00000000240472ca */ /* 0x000fe400000e0000 */
[----:B------:R-:W-:-:S13]  /*b8680*/  R2UR UR5, R37 ;  /* 0x00000000250572ca */ /* 0x000fda00000e0000 */
[----:B------:R-:W3:Y:S02]  /*b8690*/  LD.E.64 R10, desc[UR4][R30.64+0x8] ;  /* 0x000008041e0a7980 */ /* 0x000ee4000c101b00 */
[----:B---3--:R-:W-:-:S05]  /*b86a0*/  IADD3 R8, P0, PT, R10, 0x30, RZ ;  /* 0x000000300a087810 */ /* 0x008fca0007f1e0ff */
[----:B------:R-:W-:-:S05]  /*b86b0*/  IMAD.X R9, RZ, RZ, R11, P0 ;  /* 0x000000ffff097224 */ /* 0x000fca00000e060b */
[----:B------:R0:W-:Y:S03]  /*b86c0*/  ST.E.64 desc[UR4][R30.64+0x8], R8 ;  /* 0x000008081e007985 */ /* 0x0001e6000c101b04 */
.L_x_3679:
[----:B------:R-:W-:Y:S05]  /*b86d0*/  BSYNC B2 ;  /* 0x0000000000027941 */ /* 0x000fea0003800000 */
.L_x_3678:
        /* <DEDUP_REMOVED lines=54> */
.L_x_3684:
[----:B------:R-:W-:Y:S05]  /*b8a40*/  BSYNC B2 ;  /* 0x0000000000027941 */ /* 0x000fea0003800000 */
.L_x_3683:
        /* <DEDUP_REMOVED lines=40> */
.L_x_3686:
[----:B------:R-:W-:Y:S05]  /*b8cd0*/  BSYNC B2 ;  /* 0x0000000000027941 */ /* 0x000fea0003800000 */
.L_x_3685:
[----:B------:R-:W-:Y:S01]  /*b8ce0*/  R2UR UR4, R36 ;  /* 0x00000000240472ca */ /* 0x000fe200000e0000 */
[----:B------:R-:W-:Y:S01]  /*b8cf0*/  IMAD.MOV.U32 R10, RZ, RZ, RZ ;  /* 0x000000ffff0a7224 */ /* 0x000fe200078e00ff */
[----:B------:R-:W-:Y:S02]  /*b8d00*/  R2UR UR5, R37 ;  /* 0x00000000250572ca */ /* 0x000fe400000e0000 */
[----:B------:R-:W-:-:S11]  /*b8d10*/  ISETP.EQ.AND P0, PT, R13, RZ, PT ;  /* 0x000000ff0d00720c */ /* 0x000fd60003f02270 */
[----:B------:R3:W-:Y:S01]  /*b8d20*/  ST.E desc[UR4][R28.64], R13 ;  /* 0x0000000d1c007985 */ /* 0x0007e2000c101904 */
[----:B------:R-:W-:Y:S05]  /*b8d30*/  BRA `(.L_x_3676) ;  /* 0x0000000000187947 */ /* 0x000fea0003800000 */
.L_x_3677:
[----:B------:R-:W-:Y:S02]  /*b8d40*/  R2UR UR4, R36 ;  /* 0x00000000240472ca */ /* 0x000fe400000e0000 */
[----:B------:R-:W-:Y:S02]  /*b8d50*/  R2UR UR5, R37 ;  /* 0x00000000250572ca */ /* 0x000fe400000e0000 */
[----:B------:R-:W-:-:S05]  /*b8d60*/  LEA R8, P0, R4, R8, 0x2 ;  /* 0x0000000804087211 */ /* 0x000fca00078010ff */
[----:B------:R-:W-:-:S06]  /*b8d70*/  IMAD.X R9, RZ, RZ, R9, P0 ;  /* 0x000000ffff097224 */ /* 0x000fcc00000e0609 */
[----:B------:R1:W5:Y:S01]  /*b8d80*/  LD.E R10, desc[UR4][R8.64+0x20] ;  /* 0x00002004080a7980 */ /* 0x000362000c101900 */
[----:B------:R-:W-:-:S13]  /*b8d90*/  PLOP3.LUT P0, PT, PT, PT, PT, 0x80, 0x8 ;  /* 0x000000000008781c */ /* 0x000fda0003f0f070 */
.L_x_3676:
[----:B------:R-:W-:Y:S05]  /*b8da0*/  BSYNC B1 ;  /* 0x0000000000017941 */ /* 0x000fea0003800000 */
.L_x_3675:
[----:B------:R-:W-:Y:S01]  /*b8db0*/  IMAD.MOV.U32 R16, RZ, RZ, 0x1 ;  /* 0x00000001ff107424 */ /* 0x000fe200078e00ff */
[----:B------:R-:W-:Y:S06]  /*b8dc0*/  @!P0 BRA `(.L_x_3673) ;  /* 0x00000000000c8947 */ /* 0x000fec0003800000 */
[----:B-----5:R-:W-:-:S13]  /*b8dd0*/  ISETP.GT.AND P0, PT, R3, R10, PT ;  /* 0x0000000a0300720c */ /* 0x020fda0003f04270 */
[----:B------:R-:W-:Y:S05]  /*b8de0*/  @P0 BRA `(.L_x_3687) ;  /* 0xfffffff400580947 */ /* 0x000fea000383ffff */
.L_x_3674:
[----:B------:R-:W-:-:S07]  /*b8df0*/  VIADD R16, R4, 0x2 ;  /* 0x0000000204107836 */ /* 0x000fce0000000000 */
.L_x_3673:
[----:B------:R-:W-:Y:S05]  /*b8e00*/  BSYNC B0 ;  /* 0x0000000000007941 */ /* 0x000fea0003800000 */
.L_x_3672:
[----:B------:R-:W-:Y:S01]  /*b8e10*/  ISETP.NE.AND P0, PT, R13, RZ, PT ;  /* 0x000000ff0d00720c */ /* 0x000fe20003f05270 */
[----:B------:R-:W-:Y:S01]  /*b8e20*/  BSSY B0, `(.L_x_3688) ;  /* 0x000072a000007945 */ /* 0x000fe20003800000 */
[----:B------:R-:W-:Y:S02]  /*b8e30*/  IMAD.MOV.U32 R27, RZ, RZ, RZ ;  /* 0x000000ffff1b7224 */ /* 0x000fe400078e00ff */
[----:B------:R-:W-:-:S09]  /*b8e40*/  IMAD.MOV.U32 R3, RZ, RZ, RZ ;  /* 0x000000ffff037224 */ /* 0x000fd200078e00ff */
[----:B------:R-:W-:Y:S05]  /*b8e50*/  @P0 BRA `(.L_x_3689) ;  /* 0x0000007000980947 */ /* 0x000fea0003800000 */
[----:B--2---:R-:W-:Y:S01]  /*b8e60*/  LEA R35, R16, 0x20, 0x2 ;  /* 0x0000002010237811 */ /* 0x004fe200078e10ff */
[----:B------:R-:W2:Y:S01]  /*b8e70*/  S2UR UR5, SR_CgaCtaId ;  /* 0x00000000000579c3 */ /* 0x000ea20000008800 */
        /* <DEDUP_REMOVED lines=9> */
[----:B--2---:R-:W-:-:S06]  /*b8f10*/  ULEA UR4, UR5, UR4, 0x18 ;  /* 0x0000000405047291 */ /* 0x004fcc000f8ec0ff */
[----:B------:R-:W-:-:S05]  /*b8f20*/  IMAD.U32 R6, RZ, RZ, UR4 ;  /* 0x00000004ff067e24 */ /* 0x000fca000f8e00ff */
[----:B------:R-:W-:Y:S01]  /*b8f30*/  @P0 VIADD R35, R7, 0x28 ;  /* 0x0000002807230836 */ /* 0x000fe20000000000 */
[----:B---3-5:R2:W3:Y:S03]  /*b8f40*/  LDS.64 R12, [R6+0x8] ;  /* 0x00000800060c7984 */ /* 0x0284e60000000a00 */
[----:B------:R-:W-:Y:S01]  /*b8f50*/  IMAD.MOV.U32 R14, RZ, RZ, R35 ;  /* 0x000000ffff0e7224 */ /* 0x000fe200078e0023 */
[----:B------:R-:W-:-:S13]  /*b8f60*/  LOP3.LUT P0, RZ, R35, 0xc, RZ, 0xc0, !PT ;  /* 0x0000000c23ff7812 */ /* 0x000fda000780c0ff */
[----:B------:R-:W-:-:S04]  /*b8f70*/  @P0 SHF.R.S32.HI R4, RZ, 0x1f, R35 ;  /* 0x0000001fff040819 */ /* 0x000fc80000011423 */
[----:B------:R-:W-:-:S04]  /*b8f80*/  @P0 LEA.HI R4, R4, R35, RZ, 0x4 ;  /* 0x0000002304040211 */ /* 0x000fc800078f20ff */
[----:B------:R-:W-:-:S05]  /*b8f90*/  @P0 LOP3.LUT R4, R4, 0xfffffff0, RZ, 0xc0, !PT ;  /* 0xfffffff004040812 */ /* 0x000fca00078ec0ff */
[----:B------:R-:W-:-:S05]  /*b8fa0*/  @P0 VIADD R14, R4, 0x10 ;  /* 0x00000010040e0836 */ /* 0x000fca0000000000 */
[----:B0-----:R-:W-:-:S05]  /*b8fb0*/  SHF.R.S32.HI R15, RZ, 0x1f, R14 ;  /* 0x0000001fff0f7819 */ /* 0x001fca000001140e */
[----:B-1----:R0:W4:Y:S01]  /*b8fc0*/  ATOM.E.ADD.64.STRONG.GPU P0, R8, desc[UR6][R30.64+0x8], R14 ;  /* 0x8000080e1e08798a */ /* 0x002122000810f506 */
        /* <DEDUP_REMOVED lines=9> */
.L_x_3694:
[----:B------:R-:W0:Y:S02]  /*b9060*/  LDS.64 R8, [R7+0x8] ;  /* 0x0000080007087984 */ /* 0x000e240000000a00 */
[----:B0-----:R-:W-:-:S05]  /*b9070*/  IADD3 R10, P0, PT, R14, R8, RZ ;  /* 0x000000080e0a7210 */ /* 0x001fca0007f1e0ff */
[----:B------:R-:W-:-:S07]  /*b9080*/  IMAD.X R11, R15, 0x1, R9, P0 ;  /* 0x000000010f0b7824 */ /* 0x000fce00000e0609 */
[----:B------:R-:W0:Y:S02]  /*b9090*/  ATOMS.CAST.SPIN.64 P0, [R7+0x8], R8, R10 ;  /* 0x000008080700758d */ /* 0x000e24000180040a */
[----:B0-----:R-:W-:Y:S05]  /*b90a0*/  @!P0 BRA `(.L_x_3694) ;  /* 0xfffffffc00ec8947 */ /* 0x001fea000383ffff */
[----:B------:R-:W-:Y:S05]  /*b90b0*/  BSYNC B2 ;  /* 0x0000000000027941 */ /* 0x000fea0003800000 */
.L_x_3693:
[----:B------:R-:W-:Y:S02]  /*b90c0*/  IMAD.MOV.U32 R32, RZ, RZ, R8 ;  /* 0x000000ffff207224 */ /* 0x000fe400078e0008 */
[----:B------:R-:W-:Y:S01]  /*b90d0*/  IMAD.MOV.U32 R33, RZ, RZ, R9 ;  /* 0x000000ffff217224 */ /* 0x000fe200078e0009 */
[----:B------:R-:W-:Y:S06]  /*b90e0*/  BRA `(.L_x_3691) ;  /* 0x0000000000187947 */ /* 0x000fec0003800000 */
.L_x_3692:
[----:B------:R-:W-:Y:S02]  /*b90f0*/  R2UR UR4, R36 ;  /* 0x00000000240472ca */ /* 0x000fe400000e0000 */
[----:B------:R-:W-:-:S13]  /*b9100*/  R2UR UR5, R37 ;  /* 0x00000000250572ca */ /* 0x000fda00000e0000 */
[----:B------:R-:W2:Y:S02]  /*b9110*/  LD.E.64 R32, desc[UR4][R30.64+0x8] ;  /* 0x000008041e207980 */ /* 0x000ea4000c101b00 */
[----:B--2---:R-:W-:-:S05]  /*b9120*/  IADD3 R8, P0, PT, R14, R32, RZ ;  /* 0x000000200e087210 */ /* 0x004fca0007f1e0ff */
[----:B------:R-:W-:-:S05]  /*b9130*/  IMAD.X R9, R15, 0x1, R33, P0 ;  /* 0x000000010f097824 */ /* 0x000fca00000e0621 */
[----:B------:R0:W-:Y:S03]  /*b9140*/  ST.E.64 desc[UR4][R30.64+0x8], R8 ;  /* 0x000008081e007985 */ /* 0x0001e6000c101b04 */
.L_x_3691:
[----:B------:R-:W-:Y:S05]  /*b9150*/  BSYNC B1 ;  /* 0x0000000000017941 */ /* 0x000fea0003800000 */
.L_x_3690:
[----:B------:R-:W-:Y:S01]  /*b9160*/  IADD3 R7, P1, P2, R35, 0x8, R32 ;  /* 0x0000000823077810 */ /* 0x000fe20007a3e020 */
        /* <DEDUP_REMOVED lines=31> */
[----:B-1----:R-:W-:Y:S01]  /*b9360*/  VIMNMX R7, PT, PT, R16, 0x1, !PT ;  /* 0x0000000110077848 */ /* 0x002fe20007fe0100 */
        /* <DEDUP_REMOVED lines=11> */
[----:B0-----:R-:W-:-:S07]  /*b9420*/  IMAD.MOV R35, RZ, RZ, -R4 ;  /* 0x000000ffff237224 */ /* 0x001fce00078e0a04 */
.L_x_3724:
        /* <DEDUP_REMOVED lines=29> */
.L_x_3705:
[----:B------:R-:W0:Y:S02]  /*b9600*/  LDS.64 R12, [R9+0x8] ;  /* 0x00000800090c7984 */ /* 0x000e240000000a00 */
[----:B0-----:R-:W-:-:S05]  /*b9610*/  IADD3 R14, P0, PT, R12, 0x30, RZ ;  /* 0x000000300c0e7810 */ /* 0x001fca0007f1e0ff */
[----:B------:R-:W-:-:S07]  /*b9620*/  IMAD.X R15, RZ, RZ, R13, P0 ;  /* 0x000000ffff0f7224 */ /* 0x000fce00000e060d */
[----:B------:R-:W0:Y:S02]  /*b9630*/  ATOMS.CAST.SPIN.64 P0, [R9+0x8], R12, R14 ;  /* 0x0000080c0900758d */ /* 0x000e24000180040e */
[----:B0-----:R-:W-:Y:S05]  /*b9640*/  @!P0 BRA `(.L_x_3705) ;  /* 0xfffffffc00ec8947 */ /* 0x001fea000383ffff */
[----:B------:R-:W-:Y:S05]  /*b9650*/  BSYNC B5 ;  /* 0x0000000000057941 */ /* 0x000fea0003800000 */
.L_x_3704:
[----:B------:R-:W-:Y:S05]  /*b9660*/  BRA `(.L_x_3702) ;  /* 0x0000000000187947 */ /* 0x000fea0003800000 */
.L_x_3703:
[----:B------:R-:W-:Y:S02]  /*b9670*/  R2UR UR4, R36 ;  /* 0x00000000240472ca */ /* 0x000fe400000e0000 */
[----:B------:R-:W-:-:S13]  /*b9680*/  R2UR UR5, R37 ;  /* 0x00000000250572ca */ /* 0x000fda00000e0000 */
[----:B------:R-:W2:Y:S02]  /*b9690*/  LD.E.64 R12, desc[UR4][R30.64+0x8] ;  /* 0x000008041e0c7980 */ /* 0x000ea4000c101b00 */
[----:B--2---:R-:W-:-:S05]  /*b96a0*/  IADD3 R8, P0, PT, R12, 0x30, RZ ;  /* 0x000000300c087810 */ /* 0x004fca0007f1e0ff */
[----:B------:R-:W-:-:S05]  /*b96b0*/  IMAD.X R9, RZ, RZ, R13, P0 ;  /* 0x000000ffff097224 */ /* 0x000fca00000e060d */
[----:B------:R0:W-:Y:S03]  /*b96c0*/  ST.E.64 desc[UR4][R30.64+0x8], R8 ;  /* 0x000008081e007985 */ /* 0x0001e6000c101b04 */
.L_x_3702:
[----:B------:R-:W-:Y:S05]  /*b96d0*/  BSYNC B4 ;  /* 0x0000000000047941 */ /* 0x000fea0003800000 */
.L_x_3701:
        /* <DEDUP_REMOVED lines=54> */
.L_x_3707:
[----:B------:R-:W-:Y:S05]  /*b9a40*/  BSYNC B4 ;  /* 0x0000000000047941 */ /* 0x000fea0003800000 */
.L_x_3706:
        /* <DEDUP_REMOVED lines=40> */
.L_x_3709:
[----:B------:R-:W-:Y:S05]  /*b9cd0*/  BSYNC B4 ;  /* 0x0000000000047941 */ /* 0x000fea0003800000 */
.L_x_3708:
[----:B------:R-:W-:Y:S02]  /*b9ce0*/  R2UR UR4, R36 ;  /* 0x00000000240472ca */ /* 0x000fe400000e0000 */
[----:B------:R-:W-:-:S13]  /*b9cf0*/  R2UR UR5, R37 ;  /* 0x00000000250572ca */ /* 0x000fda00000e0000 */
[----:B------:R2:W-:Y:S01]  /*b9d00*/  ST.E desc[UR4][R28.64], R11 ;  /* 0x0000000b1c007985 */ /* 0x0005e2000c101904 */
[----:B------:R-:W-:Y:S05]  /*b9d10*/  BRA `(.L_x_3710) ;  /* 0x0000000000147947 */ /* 0x000fea0003800000 */
.L_x_3700:
[----:B------:R-:W-:Y:S02]  /*b9d20*/  R2UR UR4, R36 ;  /* 0x00000000240472ca */ /* 0x000fe400000e0000 */
[----:B------:R-:W-:Y:S02]  /*b9d30*/  R2UR UR5, R37 ;  /* 0x00000000250572ca */ /* 0x000fe400000e0000 */
[----:B------:R-:W-:-:S05]  /*b9d40*/  IADD3 R8, P0, PT, R8, R32, RZ ;  /* 0x0000002008087210 */ /* 0x000fca0007f1e0ff */
[----:B------:R-:W-:-:S06]  /*b9d50*/  IMAD.X R9, RZ, RZ, R9, P0 ;  /* 0x000000ffff097224 */ /* 0x000fcc00000e0609 */
[----:B------:R0:W-:Y:S02]  /*b9d60*/  ST.E desc[UR4][R8.64+0x20], RZ ;  /* 0x000020ff08007985 */ /* 0x0001e4000c101904 */
.L_x_3710:
[----:B------:R-:W-:Y:S05]  /*b9d70*/  BSYNC B3 ;  /* 0x0000000000037941 */ /* 0x000fea0003800000 */
.L_x_3699:
        /* <DEDUP_REMOVED lines=26> */
.L_x_3717:
[----:B------:R-:W0:Y:S02]  /*b9f20*/  LDS.64 R12, [R9+0x8] ;  /* 0x00000800090c7984 */ /* 0x000e240000000a00 */
[----:B0-----:R-:W-:-:S05]  /*b9f30*/  IADD3 R14, P0, PT, R12, 0x30, RZ ;  /* 0x000000300c0e7810 */ /* 0x001fca0007f1e0ff */
[----:B------:R-:W-:-:S07]  /*b9f40*/  IMAD.X R15, RZ, RZ, R13, P0 ;  /* 0x000000ffff0f7224 */ /* 0x000fce00000e060d */
[----:B------:R-:W0:Y:S02]  /*b9f50*/  ATOMS.CAST.SPIN.64 P0, [R9+0x8], R12, R14 ;  /* 0x0000080c0900758d */ /* 0x000e24000180040e */
[----:B0-----:R-:W-:Y:S05]  /*b9f60*/  @!P0 BRA `(.L_x_3717) ;  /* 0xfffffffc00ec8947 */ /* 0x001fea000383ffff */
[----:B------:R-:W-:Y:S05]  /*b9f70*/  BSYNC B5 ;  /* 0x0000000000057941 */ /* 0x000fea0003800000 */
.L_x_3716:
[----:B------:R-:W-:Y:S05]  /*b9f80*/  BRA `(.L_x_3714) ;  /* 0x0000000000187947 */ /* 0x000fea0003800000 */
.L_x_3715:
[----:B------:R-:W-:Y:S02]  /*b9f90*/  R2UR UR4, R36 ;  /* 0x00000000240472ca */ /* 0x000fe400000e0000 */
[----:B------:R-:W-:-:S13]  /*b9fa0*/  R2UR UR5, R37 ;  /* 0x00000000250572ca */ /* 0x000fda00000e0000 */
[----:B------:R-:W2:Y:S02]  /*b9fb0*/  LD.E.64 R12, desc[UR4][R30.64+0x8] ;  /* 0x000008041e0c7980 */ /* 0x000ea4000c101b00 */
[----:B--2---:R-:W-:-:S05]  /*b9fc0*/  IADD3 R8, P0, PT, R12, 0x30, RZ ;  /* 0x000000300c087810 */ /* 0x004fca0007f1e0ff */
[----:B------:R-:W-:-:S05]  /*b9fd0*/  IMAD.X R9, RZ, RZ, R13, P0 ;  /* 0x000000ffff097224 */ /* 0x000fca00000e060d */
[----:B------:R0:W-:Y:S03]  /*b9fe0*/  ST.E.64 desc[UR4][R30.64+0x8], R8 ;  /* 0x000008081e007985 */ /* 0x0001e6000c101b04 */
.L_x_3714:
[----:B------:R-:W-:Y:S05]  /*b9ff0*/  BSYNC B4 ;  /* 0x0000000000047941 */ /* 0x000fea0003800000 */
.L_x_3713:
        /* <DEDUP_REMOVED lines=51> */
.L_x_3719:
[----:B------:R-:W-:Y:S01]  /*ba330*/  R2UR UR4, R36 ;  /* 0x00000000240472ca */ /* 0x000fe200000e0000 */
[----:B------:R-:W-:Y:S01]  /*ba340*/  IMAD.MOV.U32 R9, RZ, RZ, 0x5272 ;  /* 0x00005272ff097424 */ /* 0x000fe200078e00ff */
[----:B------:R-:W-:Y:S01]  /*ba350*/  R2UR UR5, R37 ;  /* 0x00000000250572ca */ /* 0x000fe200000e0000 */
[----:B------:R-:W-:Y:S01]  /*ba360*/  IMAD.MOV.U32 R13, RZ, RZ, -0x1 ;  /* 0xffffffffff0d7424 */ /* 0x000fe200078e00ff */
[----:B------:R-:W-:-:S11]  /*ba370*/  PLOP3.LUT P0, PT, PT, PT, PT, 0x8, 0x80 ;  /* 0x000000000080781c */ /* 0x000fd60003f0e170 */
[----:B------:R0:W-:Y:S02]  /*ba380*/  ST.E desc[UR4][R28.64], R9 ;  /* 0x000000091c007985 */ /* 0x0001e4000c101904 */
.L_x_3720:
[----:B------:R-:W-:Y:S05]  /*ba390*/  BSYNC B4 ;  /* 0x0000000000047941 */ /* 0x000fea0003800000 */
.L_x_3718:
        /* <DEDUP_REMOVED lines=39> */
.L_x_3722:
[----:B------:R-:W-:Y:S05]  /*ba610*/  BSYNC B4 ;  /* 0x0000000000047941 */ /* 0x000fea0003800000 */
.L_x_3721:
[----:B------:R-:W-:Y:S02]  /*ba620*/  R2UR UR4, R36 ;  /* 0x00000000240472ca */ /* 0x000fe400000e0000 */
[----:B------:R-:W-:-:S13]  /*ba630*/  R2UR UR5, R37 ;  /* 0x00000000250572ca */ /* 0x000fda00000e0000 */
[----:B------:R2:W-:Y:S01]  /*ba640*/  ST.E desc[UR4][R28.64], R11 ;  /* 0x0000000b1c007985 */ /* 0x0005e2000c101904 */
[----:B------:R-:W-:Y:S05]  /*ba650*/  BRA `(.L_x_3723) ;  /* 0x0000000000187947 */ /* 0x000fea0003800000 */
.L_x_3712:
[----:B------:R-:W-:Y:S01]  /*ba660*/  VIADD R11, R32, 0x4 ;  /* 0x00000004200b7836 */ /* 0x000fe20000000000 */
[----:B------:R-:W-:Y:S02]  /*ba670*/  R2UR UR4, R36 ;  /* 0x00000000240472ca */ /* 0x000fe400000e0000 */
[----:B------:R-:W-:Y:S02]  /*ba680*/  R2UR UR5, R37 ;  /* 0x00000000250572ca */ /* 0x000fe400000e0000 */
[----:B------:R-:W-:-:S05]  /*ba690*/  IADD3 R8, P0, PT, R8, R11, RZ ;  /* 0x0000000b08087210 */ /* 0x000fca0007f1e0ff */
[----:B------:R-:W-:-:S06]  /*ba6a0*/  IMAD.X R9, RZ, RZ, R9, P0 ;  /* 0x000000ffff097224 */ /* 0x000fcc00000e0609 */
[----:B------:R3:W-:Y:S02]  /*ba6b0*/  ST.E desc[UR4][R8.64+0x20], RZ ;  /* 0x000020ff08007985 */ /* 0x0007e4000c101904 */
.L_x_3723:
[----:B------:R-:W-:Y:S05]  /*ba6c0*/  BSYNC B3 ;  /* 0x0000000000037941 */ /* 0x000fea0003800000 */
.L_x_3711:
[----:B------:R-:W-:Y:S02]  /*ba6d0*/  VIADD R34, R34, 0x2 ;  /* 0x0000000222227836 */ /* 0x000fe40000000000 */
[----:B------:R-:W-:Y:S01]  /*ba6e0*/  VIADD R32, R32, 0x8 ;  /* 0x0000000820207836 */ /* 0x000fe20000000000 */
[----:B------:R-:W-:Y:S06]  /*ba6f0*/  @P2 BRA `(.L_x_3724) ;  /* 0xffffffec004c2947 */ /* 0x000fec000383ffff */
.L_x_3698:
[----:B------:R-:W-:Y:S05]  /*ba700*/  BSYNC B1 ;  /* 0x0000000000017941 */ /* 0x000fea0003800000 */
.L_x_3697:
        /* <DEDUP_REMOVED lines=24> */
.L_x_3730:
[----:B------:R-:W0:Y:S02]  /*ba890*/  LDS.64 R12, [R9+0x8] ;  /* 0x00000800090c7984 */ /* 0x000e240000000a00 */
[----:B0-----:R-:W-:-:S05]  /*ba8a0*/  IADD3 R14, P0, PT, R12, 0x30, RZ ;  /* 0x000000300c0e7810 */ /* 0x001fca0007f1e0ff */
[----:B------:R-:W-:-:S07]  /*ba8b0*/  IMAD.X R15, RZ, RZ, R13, P0 ;  /* 0x000000ffff0f7224 */ /* 0x000fce00000e060d */
[----:B------:R-:W0:Y:S02]  /*ba8c0*/  ATOMS.CAST.SPIN.64 P0, [R9+0x8], R12, R14 ;  /* 0x0000080c0900758d */ /* 0x000e24000180040e */
[----:B0-----:R-:W-:Y:S05]  /*ba8d0*/  @!P0 BRA `(.L_x_3730) ;  /* 0xfffffffc00ec8947 */ /* 0x001fea000383ffff */
[----:B------:R-:W-:Y:S05]  /*ba8e0*/  BSYNC B3 ;  /* 0x0000000000037941 */ /* 0x000fea0003800000 */
.L_x_3729:
[----:B------:R-:W-:Y:S05]  /*ba8f0*/  BRA `(.L_x_3727) ;  /* 0x0000000000187947 */ /* 0x000fea0003800000 */
.L_x_3728:
[----:B------:R-:W-:Y:S02]  /*ba900*/  R2UR UR4, R36 ;  /* 0x00000000240472ca */ /* 0x000fe400000e0000 */
[----:B------:R-:W-:-:S13]  /*ba910*/  R2UR UR5, R37 ;  /* 0x00000000250572ca */ /* 0x000fda00000e0000 */
[----:B------:R-:W2:Y:S02]  /*ba920*/  LD.E.64 R12, desc[UR4][R30.64+0x8] ;  /* 0x000008041e0c7980 */ /* 0x000ea4000c101b00 */
[----:B--2---:R-:W-:-:S05]  /*ba930*/  IADD3 R8, P0, PT, R12, 0x30, RZ ;  /* 0x000000300c087810 */ /* 0x004fca0007f1e0ff */
[----:B------:R-:W-:-:S05]  /*ba940*/  IMAD.X R9, RZ, RZ, R13, P0 ;  /* 0x000000ffff097224 */ /* 0x000fca00000e060d */
[----:B------:R0:W-:Y:S03]  /*ba950*/  ST.E.64 desc[UR4][R30.64+0x8], R8 ;  /* 0x000008081e007985 */ /* 0x0001e6000c101b04 */
.L_x_3727:
[----:B------:R-:W-:Y:S05]  /*ba960*/  BSYNC B1 ;  /* 0x0000000000017941 */ /* 0x000fea0003800000 */
.L_x_3726:
        /* <DEDUP_REMOVED lines=51> */
.L_x_3732:
[----:B------:R-:W-:Y:S01]  /*baca0*/  R2UR UR4, R36 ;  /* 0x00000000240472ca */ /* 0x000fe200000e0000 */
[----:B------:R-:W-:Y:S01]  /*bacb0*/  IMAD.MOV.U32 R7, RZ, RZ, 0x5272 ;  /* 0x00005272ff077424 */ /* 0x000fe200078e00ff */
[----:B------:R-:W-:Y:S01]  /*bacc0*/  R2UR UR5, R37 ;  /* 0x00000000250572ca */ /* 0x000fe200000e0000 */
[----:B------:R-:W-:Y:S01]  /*bacd0*/  IMAD.MOV.U32 R13, RZ, RZ, -0x1 ;  /* 0xffffffffff0d7424 */ /* 0x000fe200078e00ff */
[----:B------:R-:W-:-:S11]  /*bace0*/  PLOP3.LUT P0, PT, PT, PT, PT, 0x8, 0x80 ;  /* 0x000000000080781c */ /* 0x000fd60003f0e170 */
[----:B------:R1:W-:Y:S02]  /*bacf0*/  ST.E desc[UR4][R28.64], R7 ;  /* 0x000000071c007985 */ /* 0x0003e4000c101904 */
.L_x_3733:
[----:B------:R-:W-:Y:S05]  /*bad00*/  BSYNC B1 ;  /* 0x0000000000017941 */ /* 0x000fea0003800000 */
.L_x_3731:
[----:B------:R-:W-:Y:S01]  /*bad10*/  BSSY B1, `(.L_x_3734) ;  /* 0x0000027000017945 */ /* 0x000fe20003800000 */
[----:B-1----:R-:W-:-:S03]  /*bad20*/  IMAD.MOV.U32 R7, RZ, RZ, RZ ;  /* 0x000000ffff077224 */ /* 0x002fc600078e00ff */
        /* <DEDUP_REMOVED lines=37> */
.L_x_3735:
[----:B------:R-:W-:Y:S05]  /*baf80*/  BSYNC B1 ;  /* 0x0000000000017941 */ /* 0x000fea0003800000 */
.L_x_3734:
[----:B------:R-:W-:Y:S02]  /*baf90*/  R2UR UR4, R36 ;  /* 0x00000000240472ca */ /* 0x000fe400000e0000 */
[----:B------:R-:W-:-:S13]  /*bafa0*/  R2UR UR5, R37 ;  /* 0x00000000250572ca */ /* 0x000fda00000e0000 */
[----:B------:R4:W-:Y:S01]  /*bafb0*/  ST.E desc[UR4][R28.64], R7 ;  /* 0x000000071c007985 */ /* 0x0009e2000c101904 */
[----:B------:R-:W-:Y:S05]  /*bafc0*/  BRA `(.L_x_3696) ;  /* 0x0000000000147947 */ /* 0x000fea0003800000 */
.L_x_3725:
[----:B------:R-:W-:Y:S02]  /*bafd0*/  R2UR UR4, R36 ;  /* 0x00000000240472ca */ /* 0x000fe400000e0000 */
[----:B------:R-:W-:Y:S02]  /*bafe0*/  R2UR UR5, R37 ;  /* 0x00000000250572ca */ /* 0x000fe400000e0000 */
[----:B------:R-:W-:-:S05]  /*baff0*/  LEA R6, P0, R4, R8, 0x2 ;  /* 0x0000000804067211 */ /* 0x000fca00078010ff */
[----:B------:R-:W-:-:S06]  /*bb000*/  IMAD.X R7, RZ, RZ, R9, P0 ;  /* 0x000000ffff077224 */ /* 0x000fcc00000e0609 */
[----:B------:R0:W-:Y:S02]  /*bb010*/  ST.E desc[UR4][R6.64+0x20], RZ ;  /* 0x000020ff06007985 */ /* 0x0001e4000c101904 */
.L_x_3696:
[----:B------:R-:W-:Y:S05]  /*bb020*/  BSYNC B2 ;  /* 0x0000000000027941 */ /* 0x000fea0003800000 */
.L_x_3695:
[----:B------:R-:W-:Y:S01]  /*bb030*/  BSSY B1, `(.L_x_3736) ;  /* 0x000048b000017945 */ /* 0x000fe20003800000 */
[----:B------:R-:W-:Y:S01]  /*bb040*/  IABS R13, R5 ;  /* 0x00000005000d7213 */ /* 0x000fe20000000000 */
[----:B------:R-:W-:-:S07]  /*bb050*/  IMAD.MOV.U32 R15, RZ, RZ, R16 ;  /* 0x000000ffff0f7224 */ /* 0x000fce00078e0010 */
.L_x_3787:
[----:B------:R-:W-:Y:S01]  /*bb060*/  ISETP.GT.U32.AND P0, PT, R13, 0xffff, PT ;  /* 0x0000ffff0d00780c */ /* 0x000fe20003f04070 */
[----:B------:R-:W-:Y:S05]  /*bb070*/  YIELD ;  /* 0x0000000000007946 */ /* 0x000fea0003800000 */
[----:B------:R-:W-:Y:S02]  /*bb080*/  IMAD.MOV.U32 R12, RZ, RZ, R15 ;  /* 0x000000ffff0c7224 */ /* 0x000fe400078e000f */
[----:B------:R-:W-:-:S05]  /*bb090*/  IMAD.MOV.U32 R15, RZ, RZ, R13 ;  /* 0x000000ffff0f7224 */ /* 0x000fca00078e000d */
[----:B012---:R-:W-:Y:S05]  /*bb0a0*/  @!P0 BRA `(.L_x_3737) ;  /* 0x00000028002c8947 */ /* 0x007fea0003800000 */
[----:B------:R-:W5:Y:S01]  /*bb0b0*/  S2R R5, SR_CgaCtaId ;  /* 0x0000000000057919 */ /* 0x000f620000008800 */
[----:B------:R-:W-:Y:S02]  /*bb0c0*/  MOV R14, 0x400 ;  /* 0x00000400000e7802 */ /* 0x000fe40000000f00 */
[----:B------:R-:W-:Y:S02]  /*bb0d0*/  R2UR UR4, R36 ;  /* 0x00000000240472ca */ /* 0x000fe400000e0000 */
[----:B------:R-:W-:Y:S02]  /*bb0e0*/  R2UR UR5, R37 ;  /* 0x00000000250572ca */ /* 0x000fe400000e0000 */
[----:B-----5:R-:W-:-:S05]  /*bb0f0*/  LEA R14, R5, R14, 0x18 ;  /* 0x0000000e050e7211 */ /* 0x020fca00078ec0ff */
[----:B------:R-:W0:Y:S06]  /*bb100*/  LDS.64 R4, [R14] ;  /* 0x000000000e047984 */ /* 0x000e2c0000000a00 */
[----:B0--3--:R-:W3:Y:S01]  /*bb110*/  LD.E R8, desc[UR4][R4.64+0x10] ;  /* 0x0000100404087980 */ /* 0x009ee2000c101900 */
[----:B------:R-:W-:Y:S01]  /*bb120*/  IMAD.HI.U32 R6, R15, 0x51eb851f, RZ ;  /* 0x51eb851f0f067827 */ /* 0x000fe200078e00ff */
[----:B------:R-:W-:Y:S04]  /*bb130*/  BSSY B2, `(.L_x_3738) ;  /* 0x00000a1000027945 */ /* 0x000fe80003800000 */
[----:B------:R-:W-:-:S02]  /*bb140*/  SHF.R.U32.HI R13, RZ, 0x5, R6 ;  /* 0x00000005ff0d7819 */ /* 0x000fc40000011606 */
[----:B------:R-:W-:-:S05]  /*bb150*/  LOP3.LUT R6, R6, 0x7fffffe0, RZ, 0xc0, !PT ;  /* 0x7fffffe006067812 */ /* 0x000fca00078ec0ff */
[----:B------:R-:W-:-:S04]  /*bb160*/  IMAD R6, R13, 0x40, R6 ;  /* 0x000000400d067824 */ /* 0x000fc800078e0206 */
[----:B------:R-:W-:-:S04]  /*bb170*/  IMAD R6, R13, 0x4, R6 ;  /* 0x000000040d067824 */ /* 0x000fc800078e0206 */
[----:B------:R-:W-:-:S04]  /*bb180*/  IMAD.IADD R15, R15, 0x1, -R6 ;  /* 0x000000010f0f7824 */ /* 0x000fc800078e0a06 */
[----:B------:R-:W-:Y:S01]  /*bb190*/  IMAD.SHL.U32 R32, R15, 0x4, RZ ;  /* 0x000000040f207824 */ /* 0x000fe200078e00ff */
[----:B---3--:R-:W-:-:S13]  /*bb1a0*/  ISETP.NE.AND P0, PT, R8, -0x1, PT ;  /* 0xffffffff0800780c */ /* 0x008fda0003f05270 */
[----:B------:R-:W-:Y:S01]  /*bb1b0*/  @!P0 R2UR UR4, R36 ;  /* 0x00000000240482ca */ /* 0x000fe200000e0000 */
[----:B--2---:R-:W-:Y:S01]  /*bb1c0*/  @!P0 IMAD.MOV.U32 R11, RZ, RZ, 0x5368 ;  /* 0x00005368ff0b8424 */ /* 0x004fe200078e00ff */
[----:B------:R-:W-:Y:S01]  /*bb1d0*/  @!P0 R2UR UR5, R37 ;  /* 0x00000000250582ca */ /* 0x000fe200000e0000 */
[----:B-1--4-:R-:W-:Y:S01]  /*bb1e0*/  @!P0 IMAD.MOV.U32 R7, RZ, RZ, 0x5368 ;  /* 0x00005368ff078424 */ /* 0x012fe200078e00ff */
        /* <DEDUP_REMOVED lines=24> */
.L_x_3745:
[----:B------:R-:W0:Y:S02]  /*bb370*/  LDS.64 R4, [R35+0x8] ;  /* 0x0000080023047984 */ /* 0x000e240000000a00 */
[----:B0-----:R-:W-:-:S05]  /*bb380*/  IADD3 R6, P0, PT, R4, 0x30, RZ ;  /* 0x0000003004067810 */ /* 0x001fca0007f1e0ff */
[----:B------:R-:W-:-:S07]  /*bb390*/  IMAD.X R7, RZ, RZ, R5, P0 ;  /* 0x000000ffff077224 */ /* 0x000fce00000e0605 */
[----:B------:R-:W0:Y:S02]  /*bb3a0*/  ATOMS.CAST.SPIN.64 P0, [R35+0x8], R4, R6 ;  /* 0x000008042300758d */ /* 0x000e240001800406 */
[----:B0-----:R-:W-:Y:S05]  /*bb3b0*/  @!P0 BRA `(.L_x_3745) ;  /* 0xfffffffc00ec8947 */ /* 0x001fea000383ffff */
[----:B------:R-:W-:Y:S05]  /*bb3c0*/  BSYNC B4 ;  /* 0x0000000000047941 */ /* 0x000fea0003800000 */
.L_x_3744:
[----:B------:R-:W-:Y:S02]  /*bb3d0*/  IMAD.MOV.U32 R6, RZ, RZ, R4 ;  /* 0x000000ffff067224 */ /* 0x000fe400078e0004 */
[----:B------:R-:W-:Y:S01]  /*bb3e0*/  IMAD.MOV.U32 R7, RZ, RZ, R5 ;  /* 0x000000ffff077224 */ /* 0x000fe200078e0005 */
[----:B------:R-:W-:Y:S06]  /*bb3f0*/  BRA `(.L_x_3742) ;  /* 0x0000000000187947 */ /* 0x000fec0003800000 */
.L_x_3743:
[----:B------:R-:W-:Y:S02]  /*bb400*/  R2UR UR4, R36 ;  /* 0x00000000240472ca */ /* 0x000fe400000e0000 */
[----:B------:R-:W-:-:S13]  /*bb410*/  R2UR UR5, R37 ;  /* 0x00000000250572ca */ /* 0x000fda00000e0000 */
[----:B------:R-:W2:Y:S02]  /*bb420*/  LD.E.64 R6, desc[UR4][R30.64+0x8] ;  /* 0x000008041e067980 */ /* 0x000ea4000c101b00 */
[----:B--2---:R-:W-:-:S05]  /*bb430*/  IADD3 R4, P0, PT, R6, 0x30, RZ ;  /* 0x0000003006047810 */ /* 0x004fca0007f1e0ff */
[----:B------:R-:W-:-:S05]  /*bb440*/  IMAD.X R5, RZ, RZ, R7, P0 ;  /* 0x000000ffff057224 */ /* 0x000fca00000e0607 */
[----:B------:R0:W-:Y:S03]  /*bb450*/  ST.E.64 desc[UR4][R30.64+0x8], R4 ;  /* 0x000008041e007985 */ /* 0x0001e6000c101b04 */
.L_x_3742:
[----:B------:R-:W-:Y:S05]  /*bb460*/  BSYNC B3 ;  /* 0x0000000000037941 */ /* 0x000fea0003800000 */
.L_x_3741:
        /* <DEDUP_REMOVED lines=54> */
.L_x_3747:
[----:B------:R-:W-:Y:S05]  /*bb7d0*/  BSYNC B3 ;  /* 0x0000000000037941 */ /* 0x000fea0003800000 */
.L_x_3746:
        /* <DEDUP_REMOVED lines=40> */
.L_x_3749:
[----:B------:R-:W-:Y:S05]  /*bba60*/  BSYNC B3 ;  /* 0x0000000000037941 */ /* 0x000fea0003800000 */
.L_x_3748:
[----:B------:R-:W-:Y:S02]  /*bba70*/  R2UR UR4, R36 ;  /* 0x00000000240472ca */ /* 0x000fe400000e0000 */
[----:B------:R-:W-:Y:S02]  /*bba80*/  R2UR UR5, R37 ;  /* 0x00000000250572ca */ /* 0x000fe400000e0000 */
[----:B------:R-:W-:-:S11]  /*bba90*/  PRMT R9, RZ, 0x7610, R9 ;  /* 0x00007610ff097816 */ /* 0x000fd60000000009 */
[----:B------:R2:W-:Y:S01]  /*bbaa0*/  ST.E desc[UR4][R28.64], R7 ;  /* 0x000000071c007985 */ /* 0x0005e2000c101904 */
[----:B------:R-:W-:Y:S05]  /*bbab0*/  BRA `(.L_x_3739) ;  /* 0x0000000000207947 */ /* 0x000fea0003800000 */
.L_x_3740:
        /* <DEDUP_REMOVED lines=8> */
.L_x_3739:
[----:B------:R-:W-:Y:S05]  /*bbb40*/  BSYNC B2 ;  /* 0x0000000000027941 */ /* 0x000fea0003800000 */
.L_x_3738:
[----:B-----5:R-:W-:Y:S01]  /*bbb50*/  ISETP.NE.AND P0, PT, R7, RZ, PT ;  /* 0x000000ff0700720c */ /* 0x020fe20003f05270 */
[----:B------:R-:W-:-:S12]  /*bbb60*/  IMAD.MOV.U32 R35, RZ, RZ, 0x5368 ;  /* 0x00005368ff237424 */ /* 0x000fd800078e00ff */
[----:B------:R-:W-:Y:S05]  /*bbb70*/  @P0 BRA `(.L_x_3750) ;  /* 0x0000003c00580947 */ /* 0x000fea0003800000 */
[----:B------:R-:W-:Y:S01]  /*bbb80*/  ISETP.NE.AND P2, PT, R33, -0x1, PT ;  /* 0xffffffff2100780c */ /* 0x000fe20003f45270 */
[----:B------:R-:W-:-:S12]  /*bbb90*/  BSSY B2, `(.L_x_3751) ;  /* 0x000009b000027945 */ /* 0x000fd80003800000 */
[----:B------:R-:W-:Y:S01]  /*bbba0*/  @!P2 R2UR UR4, R36 ;  /* 0x000000002404a2ca */ /* 0x000fe200000e0000 */
[----:B01-3--:R-:W-:Y:S01]  /*bbbb0*/  @!P2 IMAD.MOV.U32 R5, RZ, RZ, 0x5368 ;  /* 0x00005368ff05a424 */ /* 0x00bfe200078e00ff */
        /* <DEDUP_REMOVED lines=27> */
.L_x_3758:
[----:B------:R-:W0:Y:S02]  /*bbd70*/  LDS.64 R8, [R5+0x8] ;  /* 0x0000080005087984 */ /* 0x000e240000000a00 */
[----:B0-----:R-:W-:-:S05]  /*bbd80*/  IADD3 R10, P0, PT, R8, 0x30, RZ ;  /* 0x00000030080a7810 */ /* 0x001fca0007f1e0ff */
[----:B------:R-:W-:-:S07]  /*bbd90*/  IMAD.X R11, RZ, RZ, R9, P0 ;  /* 0x000000ffff0b7224 */ /* 0x000fce00000e0609 */
[----:B------:R-:W0:Y:S02]  /*bbda0*/  ATOMS.CAST.SPIN.64 P0, [R5+0x8], R8, R10 ;  /* 0x000008080500758d */ /* 0x000e24000180040a */
[----:B0-----:R-:W-:Y:S05]  /*bbdb0*/  @!P0 BRA `(.L_x_3758) ;  /* 0xfffffffc00ec8947 */ /* 0x001fea000383ffff */
[----:B------:R-:W-:Y:S05]  /*bbdc0*/  BSYNC B4 ;  /* 0x0000000000047941 */ /* 0x000fea0003800000 */
.L_x_3757:
[----:B------:R-:W-:Y:S05]  /*bbdd0*/  BRA `(.L_x_3755) ;  /* 0x0000000000187947 */ /* 0x000fea0003800000 */
.L_x_3756:
[----:B------:R-:W-:Y:S02]  /*bbde0*/  R2UR UR4, R36 ;  /* 0x00000000240472ca */ /* 0x000fe400000e0000 */
[----:B------:R-:W-:-:S13]  /*bbdf0*/  R2UR UR5, R37 ;  /* 0x00000000250572ca */ /* 0x000fda00000e0000 */
[----:B------:R-:W2:Y:S02]  /*bbe00*/  LD.E.64 R8, desc[UR4][R30.64+0x8] ;  /* 0x000008041e087980 */ /* 0x000ea4000c101b00 */
[----:B--2---:R-:W-:-:S05]  /*bbe10*/  IADD3 R4, P0, PT, R8, 0x30, RZ ;  /* 0x0000003008047810 */ /* 0x004fca0007f1e0ff */
[----:B------:R-:W-:-:S05]  /*bbe20*/  IMAD.X R5, RZ, RZ, R9, P0 ;  /* 0x000000ffff057224 */ /* 0x000fca00000e0609 */
[----:B------:R0:W-:Y:S03]  /*bbe30*/  ST.E.64 desc[UR4][R30.64+0x8], R4 ;  /* 0x000008041e007985 */ /* 0x0001e6000c101b04 */
.L_x_3755:
[----:B------:R-:W-:Y:S05]  /*bbe40*/  BSYNC B3 ;  /* 0x0000000000037941 */ /* 0x000fea0003800000 */
.L_x_3754:
        /* <DEDUP_REMOVED lines=54> */
.L_x_3760:
[----:B------:R-:W-:Y:S05]  /*bc1b0*/  BSYNC B3 ;  /* 0x0000000000037941 */ /* 0x000fea0003800000 */
.L_x_3759:
        /* <DEDUP_REMOVED lines=40> */
.L_x_3762:
[----:B------:R-:W-:Y:S05]  /*bc440*/  BSYNC B3 ;  /* 0x0000000000037941 */ /* 0x000fea0003800000 */
.L_x_3761:
[----:B------:R-:W-:Y:S02]  /*bc450*/  R2UR UR4, R36 ;  /* 0x00000000240472ca */ /* 0x000fe400000e0000 */
[----:B------:R-:W-:-:S13]  /*bc460*/  R2UR UR5, R37 ;  /* 0x00000000250572ca */ /* 0x000fda00000e0000 */
[----:B------:R2:W-:Y:S01]  /*bc470*/  ST.E desc[UR4][R28.64], R7 ;  /* 0x000000071c007985 */ /* 0x0005e2000c101904 */
[----:B------:R-:W-:Y:S05]  /*bc480*/  BRA `(.L_x_3752) ;  /* 0x00000000002c7947 */ /* 0x000fea0003800000 */
.L_x_3753:
        /* <DEDUP_REMOVED lines=11> */
.L_x_3752:
[----:B------:R-:W-:Y:S05]  /*bc540*/  BSYNC B2 ;  /* 0x0000000000027941 */ /* 0x000fea0003800000 */
.L_x_3751:
        /* <DEDUP_REMOVED lines=36> */
.L_x_3770:
[----:B------:R-:W0:Y:S02]  /*bc790*/  LDS.64 R4, [R39+0x8] ;  /* 0x0000080027047984 */ /* 0x000e240000000a00 */
[----:B0-----:R-:W-:-:S05]  /*bc7a0*/  IADD3 R6, P0, PT, R4, 0x30, RZ ;  /* 0x0000003004067810 */ /* 0x001fca0007f1e0ff */
[----:B------:R-:W-:-:S07]  /*bc7b0*/  IMAD.X R7, RZ, RZ, R5, P0 ;  /* 0x000000ffff077224 */ /* 0x000fce00000e0605 */
[----:B------:R-:W0:Y:S02]  /*bc7c0*/  ATOMS.CAST.SPIN.64 P0, [R39+0x8], R4, R6 ;  /* 0x000008042700758d */ /* 0x000e240001800406 */
[----:B0-----:R-:W-:Y:S05]  /*bc7d0*/  @!P0 BRA `(.L_x_3770) ;  /* 0xfffffffc00ec8947 */ /* 0x001fea000383ffff */
[----:B------:R-:W-:Y:S05]  /*bc7e0*/  BSYNC B4 ;  /* 0x0000000000047941 */ /* 0x000fea0003800000 */
.L_x_3769:
[----:B------:R-:W-:Y:S02]  /*bc7f0*/  IMAD.MOV.U32 R6, RZ, RZ, R4 ;  /* 0x000000ffff067224 */ /* 0x000fe400078e0004 */
[----:B------:R-:W-:Y:S01]  /*bc800*/  IMAD.MOV.U32 R7, RZ, RZ, R5 ;  /* 0x000000ffff077224 */ /* 0x000fe200078e0005 */
[----:B------:R-:W-:Y:S06]  /*bc810*/  BRA `(.L_x_3767) ;  /* 0x0000000000187947 */ /* 0x000fec0003800000 */
.L_x_3768:
[----:B------:R-:W-:Y:S02]  /*bc820*/  R2UR UR4, R36 ;  /* 0x00000000240472ca */ /* 0x000fe400000e0000 */
[----:B------:R-:W-:-:S13]  /*bc830*/  R2UR UR5, R37 ;  /* 0x00000000250572ca */ /* 0x000fda00000e0000 */
[----:B------:R-:W2:Y:S02]  /*bc840*/  LD.E.64 R6, desc[UR4][R30.64+0x8] ;  /* 0x000008041e067980 */ /* 0x000ea4000c101b00 */
[----:B--2---:R-:W-:-:S05]  /*bc850*/  IADD3 R4, P0, PT, R6, 0x30, RZ ;  /* 0x0000003006047810 */ /* 0x004fca0007f1e0ff */
[----:B------:R-:W-:-:S05]  /*bc860*/  IMAD.X R5, RZ, RZ, R7, P0 ;  /* 0x000000ffff057224 */ /* 0x000fca00000e0607 */
[----:B------:R0:W-:Y:S03]  /*bc870*/  ST.E.64 desc[UR4][R30.64+0x8], R4 ;  /* 0x000008041e007985 */ /* 0x0001e6000c101b04 */
.L_x_3767:
[----:B------:R-:W-:Y:S05]  /*bc880*/  BSYNC B3 ;  /* 0x0000000000037941 */ /* 0x000fea0003800000 */
.L_x_3766:
        /* <DEDUP_REMOVED lines=54> */
.L_x_3772:
[----:B------:R-:W-:Y:S05]  /*bcbf0*/  BSYNC B3 ;  /* 0x0000000000037941 */ /* 0x000fea0003800000 */
.L_x_3771:
        /* <DEDUP_REMOVED lines=40> */
.L_x_3774:
[----:B------:R-:W-:Y:S05]  /*bce80*/  BSYNC B3 ;  /* 0x0000000000037941 */ /* 0x000fea0003800000 */
.L_x_3773:
[----:B------:R-:W-:Y:S02]  /*bce90*/  R2UR UR4, R36 ;  /* 0x00000000240472ca */ /* 0x000fe400000e0000 */
[----:B------:R-:W-:Y:S02]  /*bcea0*/  R2UR UR5, R37 ;  /* 0x00000000250572ca */ /* 0x000fe400000e0000 */
[----:B------:R-:W-:Y:S02]  /*bceb0*/  ISETP.EQ.AND P0, PT, R7, RZ, PT ;  /* 0x000000ff0700720c */ /* 0x000fe40003f02270 */
[----:B------:R-:W-:-:S09]  /*bcec0*/  PRMT R9, RZ, 0x7610, R9 ;  /* 0x00007610ff097816 */ /* 0x000fd20000000009 */
[----:B------:R2:W-:Y:S01]  /*bced0*/  ST.E desc[UR4][R28.64], R7 ;  /* 0x000000071c007985 */ /* 0x0005e2000c101904 */
[----:B------:R-:W-:Y:S05]  /*bcee0*/  BRA `(.L_x_3764) ;  /* 0x0000000000187947 */ /* 0x000fea0003800000 */
.L_x_3765:
[----:B------:R-:W-:Y:S02]  /*bcef0*/  R2UR UR4, R36 ;  /* 0x00000000240472ca */ /* 0x000fe400000e0000 */
[----:B------:R-:W-:Y:S02]  /*bcf00*/  R2UR UR5, R37 ;  /* 0x00000000250572ca */ /* 0x000fe400000e0000 */
[----:B------:R-:W-:-:S05]  /*bcf10*/  IADD3 R4, P0, PT, R32, R4, RZ ;  /* 0x0000000420047210 */ /* 0x000fca0007f1e0ff */
[----:B------:R-:W-:-:S06]  /*bcf20*/  IMAD.X R5, RZ, RZ, R5, P0 ;  /* 0x000000ffff057224 */ /* 0x000fcc00000e0605 */
[----:B------:R3:W5:Y:S01]  /*bcf30*/  LD.E.U8 R9, desc[UR4][R4.64+0x20] ;  /* 0x0000200404097980 */ /* 0x000762000c101100 */
[----:B------:R-:W-:-:S13]  /*bcf40*/  PLOP3.LUT P0, PT, PT, PT, PT, 0x80, 0x8 ;  /* 0x000000000008781c */ /* 0x000fda0003f0f070 */
.L_x_3764:
[----:B------:R-:W-:Y:S05]  /*bcf50*/  BSYNC B2 ;  /* 0x0000000000027941 */ /* 0x000fea0003800000 */
.L_x_3763:
[----:B------:R-:W-:Y:S05]  /*bcf60*/  @!P0 BRA `(.L_x_3750) ;  /* 0x00000028005c8947 */ /* 0x000fea0003800000 */
[----:B------:R-:W-:Y:S01]  /*bcf70*/  @!P2 R2UR UR4, R36 ;  /* 0x000000002404a2ca */ /* 0x000fe200000e0000 */
[----:B01-3--:R-:W-:Y:S01]  /*bcf80*/  @!P2 IMAD.MOV.U32 R5, RZ, RZ, 0x5368 ;  /* 0x00005368ff05a424 */ /* 0x00bfe200078e00ff */
        /* <DEDUP_REMOVED lines=28> */
.L_x_3782:
[----:B------:R-:W0:Y:S02]  /*bd150*/  LDS.64 R8, [R5+0x8] ;  /* 0x0000080005087984 */ /* 0x000e240000000a00 */
[----:B0-----:R-:W-:-:S05]  /*bd160*/  IADD3 R10, P0, PT, R8, 0x30, RZ ;  /* 0x00000030080a7810 */ /* 0x001fca0007f1e0ff */
[----:B------:R-:W-:-:S07]  /*bd170*/  IMAD.X R11, RZ, RZ, R9, P0 ;  /* 0x000000ffff0b7224 */ /* 0x000fce00000e0609 */
[----:B------:R-:W0:Y:S02]  /*bd180*/  ATOMS.CAST.SPIN.64 P0, [R5+0x8], R8, R10 ;  /* 0x000008080500758d */ /* 0x000e24000180040a */
[----:B0-----:R-:W-:Y:S05]  /*bd190*/  @!P0 BRA `(.L_x_3782) ;  /* 0xfffffffc00ec8947 */ /* 0x001fea000383ffff */
[----:B------:R-:W-:Y:S05]  /*bd1a0*/  BSYNC B4 ;  /* 0x0000000000047941 */ /* 0x000fea0003800000 */
.L_x_3781:
[----:B------:R-:W-:Y:S05]  /*bd1b0*/  BRA `(.L_x_3779) ;  /* 0x0000000000187947 */ /* 0x000fea0003800000 */
.L_x_3780:
[----:B------:R-:W-:Y:S02]  /*bd1c0*/  R2UR UR4, R36 ;  /* 0x00000000240472ca */ /* 0x000fe400000e0000 */
[----:B------:R-:W-:-:S13]  /*bd1d0*/  R2UR UR5, R37 ;  /* 0x00000000250572ca */ /* 0x000fda00000e0000 */
[----:B------:R-:W2:Y:S02]  /*bd1e0*/  LD.E.64 R8, desc[UR4][R30.64+0x8] ;  /* 0x000008041e087980 */ /* 0x000ea4000c101b00 */
[----:B--2---:R-:W-:-:S05]  /*bd1f0*/  IADD3 R4, P0, PT, R8, 0x30, RZ ;  /* 0x0000003008047810 */ /* 0x004fca0007f1e0ff */
[----:B------:R-:W-:-:S05]  /*bd200*/  IMAD.X R5, RZ, RZ, R9, P0 ;  /* 0x000000ffff057224 */ /* 0x000fca00000e0609 */
[----:B------:R0:W-:Y:S03]  /*bd210*/  ST.E.64 desc[UR4][R30.64+0x8], R4 ;  /* 0x000008041e007985 */ /* 0x0001e6000c101b04 */
.L_x_3779:
[----:B------:R-:W-:Y:S05]  /*bd220*/  BSYNC B3 ;  /* 0x0000000000037941 */ /* 0x000fea0003800000 */
.L_x_3778:
        /* <DEDUP_REMOVED lines=54> */
.L_x_3784:
[----:B------:R-:W-:Y:S05]  /*bd590*/  BSYNC B3 ;  /* 0x0000000000037941 */ /* 0x000fea0003800000 */
.L_x_3783:
        /* <DEDUP_REMOVED lines=40> */
.L_x_3786:
[----:B------:R-:W-:Y:S05]  /*bd820*/  BSYNC B3 ;  /* 0x0000000000037941 */ /* 0x000fea0003800000 */
.L_x_3785:
[----:B------:R-:W-:Y:S02]  /*bd830*/  R2UR UR4, R36 ;  /* 0x00000000240472ca */ /* 0x000fe400000e0000 */
[----:B------:R-:W-:-:S13]  /*bd840*/  R2UR UR5, R37 ;  /* 0x00000000250572ca */ /* 0x000fda00000e0000 */
[----:B------:R2:W-:Y:S01]  /*bd850*/  ST.E desc[UR4][R28.64], R7 ;  /* 0x000000071c007985 */ /* 0x0005e2000c101904 */
[----:B------:R-:W-:Y:S05]  /*bd860*/  BRA `(.L_x_3776) ;  /* 0x00000000002c7947 */ /* 0x000fea0003800000 */
.L_x_3777:
        /* <DEDUP_REMOVED lines=11> */
.L_x_3776:
[----:B------:R-:W-:Y:S05]  /*bd920*/  BSYNC B2 ;  /* 0x0000000000027941 */ /* 0x000fea0003800000 */
.L_x_3775:
[----:B-----5:R-:W-:-:S13]  /*bd930*/  ISETP.NE.AND P0, PT, R7, RZ, PT ;  /* 0x000000ff0700720c */ /* 0x020fda0003f05270 */
[----:B------:R-:W-:Y:S05]  /*bd940*/  @!P0 BRA `(.L_x_3787) ;  /* 0xffffffd400c48947 */ /* 0x000fea000383ffff */
[----:B------:R-:W-:Y:S05]  /*bd950*/  BRA `(.L_x_3750) ;  /* 0x0000001c00e07947 */ /* 0x000fea0003800000 */
.L_x_3737:
[----:B------:R-:W5:Y:S01]  /*bd960*/  S2UR UR5, SR_CgaCtaId ;  /* 0x00000000000579c3 */ /* 0x000f620000008800 */
[----:B------:R-:W-:Y:S01]  /*bd970*/  UMOV UR4, 0x400 ;  /* 0x0000040000047882 */ /* 0x000fe20000000000 */
[----:B------:R-:W-:Y:S01]  /*bd980*/  BSSY B2, `(.L_x_3788) ;  /* 0x000015a000027945 */ /* 0x000fe20003800000 */
[----:B-----5:R-:W-:-:S06]  /*bd990*/  ULEA UR4, UR5, UR4, 0x18 ;  /* 0x0000000405047291 */ /* 0x020fcc000f8ec0ff */
[----:B------:R-:W-:-:S07]  /*bd9a0*/  IMAD.U32 R14, RZ, RZ, UR4 ;  /* 0x00000004ff0e7e24 */ /* 0x000fce000f8e00ff */
.L_x_3813:
[----:B01----:R-:W0:Y:S01]  /*bd9b0*/  LDS.64 R4, [R14] ;  /* 0x000000000e047984 */ /* 0x003e220000000a00 */
[----:B------:R-:W-:Y:S05]  /*bd9c0*/  YIELD ;  /* 0x0000000000007946 */ /* 0x000fea0003800000 */
[----:B------:R-:W-:Y:S02]  /*bd9d0*/  R2UR UR4, R36 ;  /* 0x00000000240472ca */ /* 0x000fe400000e0000 */
[----:B------:R-:W-:-:S13]  /*bd9e0*/  R2UR UR5, R37 ;  /* 0x00000000250572ca */ /* 0x000fda00000e0000 */
[----:B0--3--:R-:W3:Y:S01]  /*bd9f0*/  LD.E R8, desc[UR4][R4.64] ;  /* 0x0000000404087980 */ /* 0x009ee2000c101900 */
[----:B------:R-:W-:Y:S01]  /*bda00*/  IMAD R32, R15, 0xcccd, RZ ;  /* 0x0000cccd0f207824 */ /* 0x000fe200078e02ff */
[----:B------:R-:W-:Y:S01]  /*bda10*/  BSSY B3, `(.L_x_3789) ;  /* 0x00000a6000037945 */ /* 0x000fe20003800000 */
[----:B------:R-:W-:Y:S02]  /*bda20*/  IMAD.MOV.U32 R13, RZ, RZ, R12 ;  /* 0x000000ffff0d7224 */ /* 0x000fe400078e000c */
[----:B------:R-:W-:Y:S01]  /*bda30*/  VIADD R12, R12, 0xffffffff ;  /* 0xffffffff0c0c7836 */ /* 0x000fe20000000000 */
[----:B------:R-:W-:Y:S02]  /*bda40*/  SHF.R.U32.HI R32, RZ, 0x13, R32 ;  /* 0x00000013ff207819 */ /* 0x000fe40000011620 */
        /* <DEDUP_REMOVED lines=36> */
.L_x_3796:
[----:B------:R-:W0:Y:S02]  /*bdc90*/  LDS.64 R4, [R35+0x8] ;  /* 0x0000080023047984 */ /* 0x000e240000000a00 */
[----:B0-----:R-:W-:-:S05]  /*bdca0*/  IADD3 R6, P0, PT, R4, 0x30, RZ ;  /* 0x0000003004067810 */ /* 0x001fca0007f1e0ff */
[----:B------:R-:W-:-:S07]  /*bdcb0*/  IMAD.X R7, RZ, RZ, R5, P0 ;  /* 0x000000ffff077224 */ /* 0x000fce00000e0605 */
[----:B------:R-:W0:Y:S02]  /*bdcc0*/  ATOMS.CAST.SPIN.64 P0, [R35+0x8], R4, R6 ;  /* 0x000008042300758d */ /* 0x000e240001800406 */
[----:B0-----:R-:W-:Y:S05]  /*bdcd0*/  @!P0 BRA `(.L_x_3796) ;  /* 0xfffffffc00ec8947 */ /* 0x001fea000383ffff */
[----:B------:R-:W-:Y:S05]  /*bdce0*/  BSYNC B5 ;  /* 0x0000000000057941 */ /* 0x000fea0003800000 */
.L_x_3795:
[----:B------:R-:W-:Y:S02]  /*bdcf0*/  IMAD.MOV.U32 R6, RZ, RZ, R4 ;  /* 0x000000ffff067224 */ /* 0x000fe400078e0004 */
[----:B------:R-:W-:Y:S01]  /*bdd00*/  IMAD.MOV.U32 R7, RZ, RZ, R5 ;  /* 0x000000ffff077224 */ /* 0x000fe200078e0005 */
[----:B------:R-:W-:Y:S06]  /*bdd10*/  BRA `(.L_x_3793) ;  /* 0x0000000000187947 */ /* 0x000fec0003800000 */
.L_x_3794:
[----:B------:R-:W-:Y:S02]  /*bdd20*/  R2UR UR4, R36 ;  /* 0x00000000240472ca */ /* 0x000fe400000e0000 */
[----:B------:R-:W-:-:S13]  /*bdd30*/  R2UR UR5, R37 ;  /* 0x00000000250572ca */ /* 0x000fda00000e0000 */
[----:B------:R-:W2:Y:S02]  /*bdd40*/  LD.E.64 R6, desc[UR4][R30.64+0x8] ;  /* 0x000008041e067980 */ /* 0x000ea4000c101b00 */
[----:B--2---:R-:W-:-:S05]  /*bdd50*/  IADD3 R4, P0, PT, R6, 0x30, RZ ;  /* 0x0000003006047810 */ /* 0x004fca0007f1e0ff */
[----:B------:R-:W-:-:S05]  /*bdd60*/  IMAD.X R5, RZ, RZ, R7, P0 ;  /* 0x000000ffff057224 */ /* 0x000fca00000e0607 */
[----:B------:R0:W-:Y:S03]  /*bdd70*/  ST.E.64 desc[UR4][R30.64+0x8], R4 ;  /* 0x000008041e007985 */ /* 0x0001e6000c101b04 */
.L_x_3793:
[----:B------:R-:W-:Y:S05]  /*bdd80*/  BSYNC B4 ;  /* 0x0000000000047941 */ /* 0x000fea0003800000 */
.L_x_3792:
        /* <DEDUP_REMOVED lines=54> */
.L_x_3798:
[----:B------:R-:W-:Y:S05]  /*be0f0*/  BSYNC B4 ;  /* 0x0000000000047941 */ /* 0x000fea0003800000 */
.L_x_3797:
        /* <DEDUP_REMOVED lines=40> */
.L_x_3800:
[----:B------:R-:W-:Y:S05]  /*be380*/  BSYNC B4 ;  /* 0x0000000000047941 */ /* 0x000fea0003800000 */
.L_x_3799:
[----:B------:R-:W-:Y:S02]  /*be390*/  R2UR UR4, R36 ;  /* 0x00000000240472ca */ /* 0x000fe400000e0000 */
[----:B------:R-:W-:Y:S02]  /*be3a0*/  R2UR UR5, R37 ;  /* 0x00000000250572ca */ /* 0x000fe400000e0000 */
[----:B------:R-:W-:-:S11]  /*be3b0*/  PRMT R9, RZ, 0x7610, R9 ;  /* 0x00007610ff097816 */ /* 0x000fd60000000009 */
[----:B------:R2:W-:Y:S01]  /*be3c0*/  ST.E desc[UR4][R28.64], R7 ;  /* 0x000000071c007985 */ /* 0x0005e2000c101904 */
[----:B------:R-:W-:Y:S05]  /*be3d0*/  BRA `(.L_x_3790) ;  /* 0x0000000000247947 */ /* 0x000fea0003800000 */
.L_x_3791:
        /* <DEDUP_REMOVED lines=9> */
.L_x_3790:
[----:B------:R-:W-:Y:S05]  /*be470*/  BSYNC B3 ;  /* 0x0000000000037941 */ /* 0x000fea0003800000 */
.L_x_3789:
[----:B-----5:R-:W-:Y:S01]  /*be480*/  ISETP.NE.AND P0, PT, R7, RZ, PT ;  /* 0x000000ff0700720c */ /* 0x020fe20003f05270 */
[----:B------:R-:W-:-:S12]  /*be490*/  IMAD.MOV.U32 R35, RZ, RZ, 0x5368 ;  /* 0x00005368ff237424 */ /* 0x000fd800078e00ff */
[----:B------:R-:W-:Y:S05]  /*be4a0*/  @P0 BREAK B2 ;  /* 0x0000000000020942 */ /* 0x000fea0003800000 */
        /* <DEDUP_REMOVED lines=35> */
.L_x_3808:
[----:B------:R-:W0:Y:S02]  /*be6e0*/  LDS.64 R8, [R5+0x8] ;  /* 0x0000080005087984 */ /* 0x000e240000000a00 */
[----:B0-----:R-:W-:-:S05]  /*be6f0*/  IADD3 R10, P0, PT, R8, 0x30, RZ ;  /* 0x00000030080a7810 */ /* 0x001fca0007f1e0ff */
[----:B------:R-:W-:-:S07]  /*be700*/  IMAD.X R11, RZ, RZ, R9, P0 ;  /* 0x000000ffff0b7224 */ /* 0x000fce00000e0609 */
[----:B------:R-:W0:Y:S02]  /*be710*/  ATOMS.CAST.SPIN.64 P0, [R5+0x8], R8, R10 ;  /* 0x000008080500758d */ /* 0x000e24000180040a */
[----:B0-----:R-:W-:Y:S05]  /*be720*/  @!P0 BRA `(.L_x_3808) ;  /* 0xfffffffc00ec8947 */ /* 0x001fea000383ffff */
[----:B------:R-:W-:Y:S05]  /*be730*/  BSYNC B5 ;  /* 0x0000000000057941 */ /* 0x000fea0003800000 */
.L_x_3807:
[----:B------:R-:W-:Y:S05]  /*be740*/  BRA `(.L_x_3805) ;  /* 0x0000000000187947 */ /* 0x000fea0003800000 */
.L_x_3806:
[----:B------:R-:W-:Y:S02]  /*be750*/  R2UR UR4, R36 ;  /* 0x00000000240472ca */ /* 0x000fe400000e0000 */
[----:B------:R-:W-:-:S13]  /*be760*/  R2UR UR5, R37 ;  /* 0x00000000250572ca */ /* 0x000fda00000e0000 */
[----:B------:R-:W2:Y:S02]  /*be770*/  LD.E.64 R8, desc[UR4][R30.64+0x8] ;  /* 0x000008041e087980 */ /* 0x000ea4000c101b00 */
[----:B--2---:R-:W-:-:S05]  /*be780*/  IADD3 R4, P0, PT, R8, 0x30, RZ ;  /* 0x0000003008047810 */ /* 0x004fca0007f1e0ff */
[----:B------:R-:W-:-:S05]  /*be790*/  IMAD.X R5, RZ, RZ, R9, P0 ;  /* 0x000000ffff057224 */ /* 0x000fca00000e0609 */
[----:B------:R0:W-:Y:S03]  /*be7a0*/  ST.E.64 desc[UR4][R30.64+0x8], R4 ;  /* 0x000008041e007985 */ /* 0x0001e6000c101b04 */
.L_x_3805:
[----:B------:R-:W-:Y:S05]  /*be7b0*/  BSYNC B4 ;  /* 0x0000000000047941 */ /* 0x000fea0003800000 */
.L_x_3804:
        /* <DEDUP_REMOVED lines=54> */
.L_x_3810:
[----:B------:R-:W-:Y:S05]  /*beb20*/  BSYNC B4 ;  /* 0x0000000000047941 */ /* 0x000fea0003800000 */
.L_x_3809:
        /* <DEDUP_REMOVED lines=40> */
.L_x_3812:
[----:B------:R-:W-:Y:S05]  /*bedb0*/  BSYNC B4 ;  /* 0x0000000000047941 */ /* 0x000fea0003800000 */
.L_x_3811:
[----:B------:R-:W-:Y:S02]  /*bedc0*/  R2UR UR4, R36 ;  /* 0x00000000240472ca */ /* 0x000fe400000e0000 */
[----:B------:R-:W-:-:S13]  /*bedd0*/  R2UR UR5, R37 ;  /* 0x00000000250572ca */ /* 0x000fda00000e0000 */
[----:B------:R2:W-:Y:S01]  /*bede0*/  ST.E desc[UR4][R28.64], R7 ;  /* 0x000000071c007985 */ /* 0x0005e2000c101904 */
[----:B------:R-:W-:Y:S05]  /*bedf0*/  BRA `(.L_x_3802) ;  /* 0x00000000002c7947 */ /* 0x000fea0003800000 */
.L_x_3803:
        /* <DEDUP_REMOVED lines=11> */
.L_x_3802:
[----:B------:R-:W-:Y:S05]  /*beeb0*/  BSYNC B3 ;  /* 0x0000000000037941 */ /* 0x000fea0003800000 */
.L_x_3801:
[----:B-----5:R-:W-:-:S13]  /*beec0*/  ISETP.NE.AND P0, PT, R7, RZ, PT ;  /* 0x000000ff0700720c */ /* 0x020fda0003f05270 */
[----:B------:R-:W-:Y:S05]  /*beed0*/  @P0 BREAK B2 ;  /* 0x0000000000020942 */ /* 0x000fea0003800000 */
[----:B------:R-:W-:Y:S05]  /*beee0*/  @P0 BRA `(.L_x_3750) ;  /* 0x00000008007c0947 */ /* 0x000fea0003800000 */
[----:B------:R-:W-:Y:S01]  /*beef0*/  ISETP.GT.U32.AND P0, PT, R15, 0x9, PT ;  /* 0x000000090f00780c */ /* 0x000fe20003f04070 */
[----:B------:R-:W-:-:S12]  /*bef00*/  IMAD.MOV.U32 R15, RZ, RZ, R32 ;  /* 0x000000ffff0f7224 */ /* 0x000fd800078e0020 */
[----:B------:R-:W-:Y:S05]  /*bef10*/  @P0 BRA `(.L_x_3813) ;  /* 0xffffffe800a40947 */ /* 0x000fea000383ffff */
[----:B------:R-:W-:Y:S05]  /*bef20*/  BSYNC B2 ;  /* 0x0000000000027941 */ /* 0x000fea0003800000 */
.L_x_3788:
[----:B------:R-:W-:Y:S01]  /*bef30*/  @!P2 R2UR UR4, R36 ;  /* 0x000000002404a2ca */ /* 0x000fe200000e0000 */
[----:B01----:R-:W-:Y:S01]  /*bef40*/  @!P2 IMAD.MOV.U32 R5, RZ, RZ, 0x5368 ;  /* 0x00005368ff05a424 */ /* 0x003fe200078e00ff */
[----:B------:R-:W-:Y:S01]  /*bef50*/  @!P2 R2UR UR5, R37 ;  /* 0x000000002505a2ca */ /* 0x000fe200000e0000 */
[----:B------:R-:W-:-:S12]  /*bef60*/  @!P2 IMAD.MOV.U32 R35, RZ, RZ, 0x5368 ;  /* 0x00005368ff23a424 */ /* 0x000fd800078e00ff */
[----:B------:R4:W-:Y:S01]  /*bef70*/  @!P2 ST.E desc[UR4][R28.64], R5 ;  /* 0x000000051c00a985 */ /* 0x0009e2000c101904 */
[----:B------:R-:W-:Y:S05]  /*bef80*/  @!P2 BRA `(.L_x_3750) ;  /* 0x000000080054a947 */ /* 0x000fea0003800000 */
[----:B----4-:R-:W0:Y:S01]  /*bef90*/  S2R R5, SR_CgaCtaId ;  /* 0x0000000000057919 */ /* 0x010e220000008800 */
        /* <DEDUP_REMOVED lines=25> */
.L_x_3819:
[----:B------:R-:W0:Y:S02]  /*bf130*/  LDS.64 R8, [R5+0x8] ;  /* 0x0000080005087984 */ /* 0x000e240000000a00 */
[----:B0-----:R-:W-:-:S05]  /*bf140*/  IADD3 R10, P0, PT, R8, 0x30, RZ ;  /* 0x00000030080a7810 */ /* 0x001fca0007f1e0ff */
[----:B------:R-:W-:-:S07]  /*bf150*/  IMAD.X R11, RZ, RZ, R9, P0 ;  /* 0x000000ffff0b7224 */ /* 0x000fce00000e0609 */
[----:B------:R-:W0:Y:S02]  /*bf160*/  ATOMS.CAST.SPIN.64 P0, [R5+0x8], R8, R10 ;  /* 0x000008080500758d */ /* 0x000e24000180040a */
[----:B0-----:R-:W-:Y:S05]  /*bf170*/  @!P0 BRA `(.L_x_3819) ;  /* 0xfffffffc00ec8947 */ /* 0x001fea000383ffff */
[----:B------:R-:W-:Y:S05]  /*bf180*/  BSYNC B3 ;  /* 0x0000000000037941 */ /* 0x000fea0003800000 */
.L_x_3818:
[----:B------:R-:W-:Y:S05]  /*bf190*/  BRA `(.L_x_3816) ;  /* 0x0000000000187947 */ /* 0x000fea0003800000 */
.L_x_3817:
[----:B------:R-:W-:Y:S02]  /*bf1a0*/  R2UR UR4, R36 ;  /* 0x00000000240472ca */ /* 0x000fe400000e0000 */
[----:B------:R-:W-:-:S13]  /*bf1b0*/  R2UR UR5, R37 ;  /* 0x00000000250572ca */ /* 0x000fda00000e0000 */
[----:B------:R-:W2:Y:S02]  /*bf1c0*/  LD.E.64 R8, desc[UR4][R30.64+0x8] ;  /* 0x000008041e087980 */ /* 0x000ea4000c101b00 */
[----:B--2---:R-:W-:-:S05]  /*bf1d0*/  IADD3 R4, P0, PT, R8, 0x30, RZ ;  /* 0x0000003008047810 */ /* 0x004fca0007f1e0ff */
[----:B------:R-:W-:-:S05]  /*bf1e0*/  IMAD.X R5, RZ, RZ, R9, P0 ;  /* 0x000000ffff057224 */ /* 0x000fca00000e0609 */
[----:B------:R0:W-:Y:S03]  /*bf1f0*/  ST.E.64 desc[UR4][R30.64+0x8], R4 ;  /* 0x000008041e007985 */ /* 0x0001e6000c101b04 */
.L_x_3816:
[----:B------:R-:W-:Y:S05]  /*bf200*/  BSYNC B2 ;  /* 0x0000000000027941 */ /* 0x000fea0003800000 */
.L_x_3815:
        /* <DEDUP_REMOVED lines=54> */
.L_x_3821:
[----:B------:R-:W-:Y:S05]  /*bf570*/  BSYNC B2 ;  /* 0x0000000000027941 */ /* 0x000fea0003800000 */
.L_x_3820:
        /* <DEDUP_REMOVED lines=40> */
.L_x_3823:
[----:B------:R-:W-:Y:S05]  /*bf800*/  BSYNC B2 ;  /* 0x0000000000027941 */ /* 0x000fea0003800000 */
.L_x_3822:
[----:B------:R-:W-:Y:S02]  /*bf810*/  R2UR UR4, R36 ;  /* 0x00000000240472ca */ /* 0x000fe400000e0000 */
[----:B------:R-:W-:-:S13]  /*bf820*/  R2UR UR5, R37 ;  /* 0x00000000250572ca */ /* 0x000fda00000e0000 */
[----:B------:R2:W-:Y:S01]  /*bf830*/  ST.E desc[UR4][R28.64], R35 ;  /* 0x000000231c007985 */ /* 0x0005e2000c101904 */
[----:B------:R-:W-:Y:S05]  /*bf840*/  BRA `(.L_x_3750) ;  /* 0x0000000000247947 */ /* 0x000fea0003800000 */
.L_x_3814:
        /* <DEDUP_REMOVED lines=9> */
.L_x_3750:
[----:B------:R-:W-:Y:S05]  /*bf8e0*/  BSYNC B1 ;  /* 0x0000000000017941 */ /* 0x000fea0003800000 */
.L_x_3736:
[----:B-----5:R-:W-:-:S13]  /*bf8f0*/  ISETP.NE.AND P0, PT, R35, RZ, PT ;  /* 0x000000ff2300720c */ /* 0x020fda0003f05270 */
[----:B------:R-:W-:Y:S05]  /*bf900*/  @P0 BRA `(.L_x_3689) ;  /* 0x0000000400ec0947 */ /* 0x000fea0003800000 */
[----:B01-34-:R-:W0:Y:S01]  /*bf910*/  S2R R5, SR_CgaCtaId ;  /* 0x0000000000057919 */ /* 0x01be220000008800 */
[----:B------:R-:W-:Y:S02]  /*bf920*/  R2UR UR4, R36 ;  /* 0x00000000240472ca */ /* 0x000fe400000e0000 */
[----:B------:R-:W-:Y:S02]  /*bf930*/  R2UR UR5, R37 ;  /* 0x00000000250572ca */ /* 0x000fe400000e0000 */
[----:B------:R-:W-:-:S04]  /*bf940*/  MOV R4, 0x400 ;  /* 0x0000040000047802 */ /* 0x000fc80000000f00 */
[----:B0-----:R-:W-:Y:S01]  /*bf950*/  LEA R12, R5, R4, 0x18 ;  /* 0x00000004050c7211 */ /* 0x001fe200078ec0ff */
[----:B------:R-:W-:Y:S02]  /*bf960*/  IMAD.MOV.U32 R4, RZ, RZ, 0x40 ;  /* 0x00000040ff047424 */ /* 0x000fe400078e00ff */
[----:B------:R-:W-:Y:S02]  /*bf970*/  IMAD.MOV.U32 R5, RZ, RZ, 0x0 ;  /* 0x00000000ff057424 */ /* 0x000fe400078e00ff */
[----:B------:R0:W1:Y:S04]  /*bf980*/  LDS.64 R8, [R12+0x8] ;  /* 0x000008000c087984 */ /* 0x0000680000000a00 */
[----:B------:R3:W4:Y:S01]  /*bf990*/  ATOM.E.ADD.64.STRONG.GPU P0, R4, desc[UR4][R30.64+0x8], R4 ;  /* 0x800008041e04798a */ /* 0x000722000810f504 */
[----:B------:R-:W-:Y:S01]  /*bf9a0*/  BSSY B1, `(.L_x_3824) ;  /* 0x0000018000017945 */ /* 0x000fe20003800000 */
[----:B----4-:R-:W-:-:S02]  /*bf9b0*/  IMAD.MOV.U32 R6, RZ, RZ, R4 ;  /* 0x000000ffff067224 */ /* 0x010fc400078e0004 */
[----:B--2---:R-:W-:Y:S01]  /*bf9c0*/  IMAD.MOV.U32 R7, RZ, RZ, R5 ;  /* 0x000000ffff077224 */ /* 0x004fe200078e0005 */
[----:B01-3--:R-:W-:Y:S06]  /*bf9d0*/  @P0 BRA `(.L_x_3825) ;  /* 0x0000000000500947 */ /* 0x00bfec0003800000 */
[----:B------:R-:W0:Y:S02]  /*bf9e0*/  QSPC.E.S P0, RZ, [R30+0x8] ;  /* 0x000008001eff73aa */ /* 0x000e240000000500 */
[----:B0-----:R-:W-:Y:S05]  /*bf9f0*/  @!P0 BRA `(.L_x_3826) ;  /* 0x0000000000308947 */ /* 0x001fea0003800000 */
[----:B------:R-:W-:Y:S01]  /*bfa00*/  IMAD.MOV.U32 R4, RZ, RZ, R30 ;  /* 0x000000ffff047224 */ /* 0x000fe200078e001e */
[----:B------:R-:W-:Y:S04]  /*bfa10*/  BSSY B2, `(.L_x_3827) ;  /* 0x0000007000027945 */ /* 0x000fe80003800000 */
[----:B------:R-:W-:-:S07]  /*bfa20*/  MOV R11, R4 ;  /* 0x00000004000b7202 */ /* 0x000fce0000000f00 */
.L_x_3828:
[----:B------:R-:W0:Y:S02]  /*bfa30*/  LDS.64 R4, [R11+0x8] ;  /* 0x000008000b047984 */ /* 0x000e240000000a00 */
[----:B0-----:R-:W-:-:S05]  /*bfa40*/  IADD3 R6, P0, PT, R4, 0x40, RZ ;  /* 0x0000004004067810 */ /* 0x001fca0007f1e0ff */
[----:B------:R-:W-:-:S07]  /*bfa50*/  IMAD.X R7, RZ, RZ, R5, P0 ;  /* 0x000000ffff077224 */ /* 0x000fce00000e0605 */
[----:B------:R-:W0:Y:S02]  /*bfa60*/  ATOMS.CAST.SPIN.64 P0, [R11+0x8], R4, R6 ;  /* 0x000008040b00758d */ /* 0x000e240001800406 */
[----:B0-----:R-:W-:Y:S05]  /*bfa70*/  @!P0 BRA `(.L_x_3828) ;  /* 0xfffffffc00ec8947 */ /* 0x001fea000383ffff */
[----:B------:R-:W-:Y:S05]  /*bfa80*/  BSYNC B2 ;  /* 0x0000000000027941 */ /* 0x000fea0003800000 */
.L_x_3827:
[----:B------:R-:W-:Y:S02]  /*bfa90*/  IMAD.MOV.U32 R6, RZ, RZ, R4 ;  /* 0x000000ffff067224 */ /* 0x000fe400078e0004 */
[----:B------:R-:W-:Y:S01]  /*bfaa0*/  IMAD.MOV.U32 R7, RZ, RZ, R5 ;  /* 0x000000ffff077224 */ /* 0x000fe200078e0005 */
[----:B------:R-:W-:Y:S06]  /*bfab0*/  BRA `(.L_x_3825) ;  /* 0x0000000000187947 */ /* 0x000fec0003800000 */
.L_x_3826:
[----:B------:R-:W-:Y:S02]  /*bfac0*/  R2UR UR4, R36 ;  /* 0x00000000240472ca */ /* 0x000fe400000e0000 */
[----:B------:R-:W-:-:S13]  /*bfad0*/  R2UR UR5, R37 ;  /* 0x00000000250572ca */ /* 0x000fda00000e0000 */
[----:B------:R-:W2:Y:S02]  /*bfae0*/  LD.E.64 R6, desc[UR4][R30.64+0x8] ;  /* 0x000008041e067980 */ /* 0x000ea4000c101b00 */
[----:B--2---:R-:W-:-:S05]  /*bfaf0*/  IADD3 R4, P0, PT, R6, 0x40, RZ ;  /* 0x0000004006047810 */ /* 0x004fca0007f1e0ff */
[----:B------:R-:W-:-:S05]  /*bfb00*/  IMAD.X R5, RZ, RZ, R7, P0 ;  /* 0x000000ffff057224 */ /* 0x000fca00000e0607 */
[----:B------:R0:W-:Y:S03]  /*bfb10*/  ST.E.64 desc[UR4][R30.64+0x8], R4 ;  /* 0x000008041e007985 */ /* 0x0001e6000c101b04 */
.L_x_3825:
[----:B------:R-:W-:Y:S05]  /*bfb20*/  BSYNC B1 ;  /* 0x0000000000017941 */ /* 0x000fea0003800000 */
.L_x_3824:
[C---:B0-----:R-:W-:Y:S02]  /*bfb30*/  LOP3.LUT R4, R6.reuse, 0xfffffff0, RZ, 0xc0, !PT ;  /* 0xfffffff006047812 */ /* 0x041fe400078ec0ff */
[----:B------:R-:W-:Y:S02]  /*bfb40*/  IADD3 R5, P2, PT, R6, 0x48, RZ ;  /* 0x0000004806057810 */ /* 0x000fe40007f5e0ff */
[----:B------:R-:W-:Y:S02]  /*bfb50*/  LOP3.LUT R10, R7, 0xf, RZ, 0xc0, !PT ;  /* 0x0000000f070a7812 */ /* 0x000fe400078ec0ff */
[----:B------:R-:W-:Y:S02]  /*bfb60*/  ISETP.NE.U32.AND P0, PT, R4, -0x10, PT ;  /* 0xfffffff00400780c */ /* 0x000fe40003f05070 */
[----:B------:R-:W-:Y:S01]  /*bfb70*/  ISETP.LT.U32.AND P1, PT, R5, R8, PT ;  /* 0x000000080500720c */ /* 0x000fe20003f21070 */
[----:B------:R-:W-:Y:S01]  /*bfb80*/  IMAD.X R5, RZ, RZ, R7, P2 ;  /* 0x000000ffff057224 */ /* 0x000fe200010e0607 */
[----:B------:R-:W-:-:S04]  /*bfb90*/  ISETP.NE.AND.EX P0, PT, R10, 0xf, PT, P0 ;  /* 0x0000000f0a00780c */ /* 0x000fc80003f05300 */
[----:B------:R-:W-:-:S13]  /*bfba0*/  ISETP.LT.U32.AND.EX P0, PT, R5, R9, P0, P1 ;  /* 0x000000090500720c */ /* 0x000fda0000701110 */
[----:B------:R-:W-:Y:S01]  /*bfbb0*/  @!P0 R2UR UR4, R36 ;  /* 0x00000000240482ca */ /* 0x000fe200000e0000 */
[----:B------:R-:W-:Y:S01]  /*bfbc0*/  @!P0 IMAD.MOV.U32 R5, RZ, RZ, 0x5272 ;  /* 0x00005272ff058424 */ /* 0x000fe200078e00ff */
[----:B------:R-:W-:-:S13]  /*bfbd0*/  @!P0 R2UR UR5, R37 ;  /* 0x00000000250582ca */ /* 0x000fda00000e0000 */
[----:B------:R0:W-:Y:S01]  /*bfbe0*/  @!P0 ST.E desc[UR4][R28.64], R5 ;  /* 0x000000051c008985 */ /* 0x0001e2000c101904 */
[----:B------:R-:W-:Y:S05]  /*bfbf0*/  @!P0 BRA `(.L_x_3689) ;  /* 0x0000000400308947 */ /* 0x000fea0003800000 */
[----:B0-----:R-:W0:Y:S01]  /*bfc00*/  LDS.64 R4, [R12] ;  /* 0x000000000c047984 */ /* 0x001e220000000a00 */
[C---:B------:R-:W-:Y:S01]  /*bfc10*/  SHF.L.U64.HI R7, R6.reuse, 0x1c, R7 ;  /* 0x0000001c06077819 */ /* 0x040fe20000010207 */
[----:B------:R-:W-:Y:S01]  /*bfc20*/  IMAD.SHL.U32 R6, R6, 0x10000000, RZ ;  /* 0x1000000006067824 */ /* 0x000fe200078e00ff */
[----:B------:R-:W-:Y:S01]  /*bfc30*/  R2UR UR8, R36 ;  /* 0x00000000240872ca */ /* 0x000fe200000e0000 */
[----:B------:R-:W-:Y:S01]  /*bfc40*/  IMAD.MOV.U32 R11, RZ, RZ, 0xb5a ;  /* 0x00000b5aff0b7424 */ /* 0x000fe200078e00ff */
[----:B------:R-:W-:Y:S01]  /*bfc50*/  R2UR UR9, R37 ;  /* 0x00000000250972ca */ /* 0x000fe200000e0000 */
[----:B------:R-:W-:Y:S01]  /*bfc60*/  IMAD.MOV.U32 R35, RZ, RZ, 0x40 ;  /* 0x00000040ff237424 */ /* 0x000fe200078e00ff */
[----:B------:R-:W-:Y:S01]  /*bfc70*/  SHF.R.S64 R6, R6, 0x1c, R7 ;  /* 0x0000001c06067819 */ /* 0x000fe20000001007 */
[----:B------:R-:W-:Y:S01]  /*bfc80*/  IMAD.MOV.U32 R39, RZ, RZ, -0x1 ;  /* 0xffffffffff277424 */ /* 0x000fe200078e00ff */
[----:B------:R-:W-:Y:S02]  /*bfc90*/  R2UR UR12, R36 ;  /* 0x00000000240c72ca */ /* 0x000fe400000e0000 */
[----:B------:R-:W-:-:S02]  /*bfca0*/  LOP3.LUT R15, R6, 0xfffffff0, RZ, 0xc0, !PT ;  /* 0xfffffff0060f7812 */ /* 0x000fc400078ec0ff */
        /* <DEDUP_REMOVED lines=39> */
[----:B------:R-:W2:Y:S02]  /*bff20*/  LD.E R6, desc[UR6][R28.64] ;  /* 0x000000061c067980 */ /* 0x000ea4000c101900 */
        /* <DEDUP_REMOVED lines=23> */
[----:B------:R-:W-:Y:S02]  /*c00a0*/  SEL R27, R15, RZ, !P0 ;  /* 0x000000ff0f1b7207 */ /* 0x000fe40004000000 */
[----:B0-----:R-:W-:-:S07]  /*c00b0*/  SEL R3, R13, RZ, !P0 ;  /* 0x000000ff0d037207 */ /* 0x001fce0004000000 */
.L_x_3689:
[----:B------:R-:W-:Y:S05]  /*c00c0*/  BSYNC B0 ;  /* 0x0000000000007941 */ /* 0x000fea0003800000 */
.L_x_3688:
[----:B------:R-:W2:Y:S01]  /*c00d0*/  S2UR UR5, SR_CgaCtaId ;  /* 0x00000000000579c3 */ /* 0x000ea20000008800 */
[----:B------:R-:W-:Y:S01]  /*c00e0*/  ISETP.NE.AND P0, PT, R0, -0x1, PT ;  /* 0xffffffff0000780c */ /* 0x000fe20003f05270 */
[----:B------:R-:W-:-:S12]  /*c00f0*/  UMOV UR4, 0x400 ;  /* 0x0000040000047882 */ /* 0x000fd80000000000 */
[----:B------:R-:W-:Y:S01]  /*c0100*/  @!P0 R2UR UR6, R36 ;  /* 0x00000000240682ca */ /* 0x000fe200000e0000 */
[----:B01----:R-:W-:Y:S01]  /*c0110*/  @!P0 IMAD.MOV.U32 R11, RZ, RZ, 0x5368 ;  /* 0x00005368ff0b8424 */ /* 0x003fe200078e00ff */
[C---:B------:R-:W-:Y:S01]  /*c0120*/  @!P0 R2UR UR7, R37.reuse ;  /* 0x00000000250782ca */ /* 0x040fe200000e0000 */
[----:B-----5:R-:W-:Y:S01]  /*c0130*/  @!P0 IMAD.MOV.U32 R12, RZ, RZ, RZ ;  /* 0x000000ffff0c8224 */ /* 0x020fe200078e00ff */
[----:B--2---:R-:W-:Y:S01]  /*c0140*/  ULEA UR4, UR5, UR4, 0x18 ;  /* 0x0000000405047291 */ /* 0x004fe2000f8ec0ff */
[----:B------:R-:W-:-:S10]  /*c0150*/  @P0 R2UR UR5, R37 ;  /* 0x00000000250502ca */ /* 0x000fd400000e0000 */
[----:B------:R-:W-:Y:S01]  /*c0160*/  @!P0 ST.E desc[UR6][R28.64], R11 ;  /* 0x0000000b1c008985 */ /* 0x000fe2000c101906 */
[----:B------:R-:W-:Y:S01]  /*c0170*/  @!P0 IMAD.U32 R16, RZ, RZ, UR4 ;  /* 0x00000004ff108e24 */ /* 0x000fe2000f8e00ff */
[C---:B------:R-:W-:Y:S02]  /*c0180*/  R2UR UR6, R36.reuse ;  /* 0x00000000240672ca */ /* 0x040fe400000e0000 */
[----:B------:R-:W-:Y:S02]  /*c0190*/  R2UR UR7, R37 ;  /* 0x00000000250772ca */ /* 0x000fe400000e0000 */
[----:B---34-:R-:W-:Y:S01]  /*c01a0*/  @!P0 LDS.64 R4, [R16] ;  /* 0x0000000010048984 */ /* 0x018fe20000000a00 */
[----:B------:R-:W-:Y:S01]  /*c01b0*/  @P0 IMAD.U32 R16, RZ, RZ, UR4 ;  /* 0x00000004ff100e24 */ /* 0x000fe2000f8e00ff */
[----:B------:R-:W-:-:S04]  /*c01c0*/  @P0 R2UR UR4, R36 ;  /* 0x00000000240402ca */ /* 0x000fc800000e0000 */
[----:B------:R-:W0:Y:S01]  /*c01d0*/  @P0 LDS.64 R4, [R16] ;  /* 0x0000000010040984 */ /* 0x000e220000000a00 */
[----:B------:R-:W-:Y:S02]  /*c01e0*/  R2UR UR8, R36 ;  /* 0x00000000240872ca */ /* 0x000fe400000e0000 */
[----:B------:R-:W-:Y:S01]  /*c01f0*/  R2UR UR9, R37 ;  /* 0x00000000250972ca */ /* 0x000fe200000e0000 */
[----:B------:R1:W2:Y:S01]  /*c0200*/  LDS.64 R32, [R16+0x8] ;  /* 0x0000080010207984 */ /* 0x0002a20000000a00 */
[----:B0-----:R-:W-:Y:S01]  /*c0210*/  IADD3 R8, P1, PT, R27, R4, RZ ;  /* 0x000000041b087210 */ /* 0x001fe20007f3e0ff */
[----:B------:R-:W-:-:S04]  /*c0220*/  @P0 IMAD.WIDE R6, R0, 0x10, R4 ;  /* 0x0000001000060825 */ /* 0x000fc800078e0204 */
[----:B------:R-:W-:Y:S01]  /*c0230*/  IMAD.X R9, R3, 0x1, R5, P1 ;  /* 0x0000000103097824 */ /* 0x000fe200008e0605 */
[----:B------:R-:W3:Y:S04]  /*c0240*/  @P0 LD.E R12, desc[UR4][R6.64+0x28] ;  /* 0x00002804060c0980 */ /* 0x000ee8000c101900 */
[----:B------:R-:W3:Y:S01]  /*c0250*/  LD.E R15, desc[UR6][R8.64+0x28] ;  /* 0x00002806080f7980 */ /* 0x000ee2000c101900 */
[----:B------:R-:W-:-:S03]  /*c0260*/  @!P0 IMAD.MOV.U32 R27, RZ, RZ, RZ ;  /* 0x000000ffff1b8224 */ /* 0x000fc600078e00ff */
[----:B------:R1:W5:Y:S04]  /*c0270*/  LD.E R13, desc[UR6][R8.64+0x20] ;  /* 0x00002006080d7980 */ /* 0x000368000c101900 */
[----:B------:R1:W5:Y:S01]  /*c0280*/  @P0 LD.E R27, desc[UR4][R6.64+0x20] ;  /* 0x00002004061b0980 */ /* 0x000362000c101900 */
[----:B---3--:R-:W-:-:S05]  /*c0290*/  IMAD.IADD R0, R12, 0x1, R15 ;  /* 0x000000010c007824 */ /* 0x008fca00078e020f */
        /* <DEDUP_REMOVED lines=25> */
.L_x_3833:
[----:B------:R-:W0:Y:S02]  /*c0430*/  LDS.64 R4, [R3+0x8] ;  /* 0x0000080003047984 */ /* 0x000e240000000a00 */
[----:B0-----:R-:W-:-:S05]  /*c0440*/  IADD3 R6, P0, PT, R10, R4, RZ ;  /* 0x000000040a067210 */ /* 0x001fca0007f1e0ff */
[----:B------:R-:W-:-:S07]  /*c0450*/  IMAD.X R7, R11, 0x1, R5, P0 ;  /* 0x000000010b077824 */ /* 0x000fce00000e0605 */
[----:B------:R-:W0:Y:S02]  /*c0460*/  ATOMS.CAST.SPIN.64 P0, [R3+0x8], R4, R6 ;  /* 0x000008040300758d */ /* 0x000e240001800406 */
[----:B0-----:R-:W-:Y:S05]  /*c0470*/  @!P0 BRA `(.L_x_3833) ;  /* 0xfffffffc00ec8947 */ /* 0x001fea000383ffff */
[----:B------:R-:W-:Y:S05]  /*c0480*/  BSYNC B1 ;  /* 0x0000000000017941 */ /* 0x000fea0003800000 */
.L_x_3832:
[----:B------:R-:W-:Y:S02]  /*c0490*/  IMAD.MOV.U32 R38, RZ, RZ, R4 ;  /* 0x000000ffff267224 */ /* 0x000fe400078e0004 */
[----:B------:R-:W-:Y:S01]  /*c04a0*/  IMAD.MOV.U32 R39, RZ, RZ, R5 ;  /* 0x000000ffff277224 */ /* 0x000fe200078e0005 */
[----:B------:R-:W-:Y:S06]  /*c04b0*/  BRA `(.L_x_3830) ;  /* 0x0000000000187947 */ /* 0x000fec0003800000 */
.L_x_3831:
[----:B------:R-:W-:Y:S02]  /*c04c0*/  R2UR UR4, R36 ;  /* 0x00000000240472ca */ /* 0x000fe400000e0000 */
[----:B------:R-:W-:-:S13]  /*c04d0*/  R2UR UR5, R37 ;  /* 0x00000000250572ca */ /* 0x000fda00000e0000 */
[----:B------:R-:W2:Y:S02]  /*c04e0*/  LD.E.64 R38, desc[UR4][R30.64+0x8] ;  /* 0x000008041e267980 */ /* 0x000ea4000c101b00 */
[----:B--2---:R-:W-:-:S05]  /*c04f0*/  IADD3 R4, P0, PT, R10, R38, RZ ;  /* 0x000000260a047210 */ /* 0x004fca0007f1e0ff */
[----:B------:R-:W-:-:S05]  /*c0500*/  IMAD.X R5, R11, 0x1, R39, P0 ;  /* 0x000000010b057824 */ /* 0x000fca00000e0627 */
[----:B------:R0:W-:Y:S03]  /*c0510*/  ST.E.64 desc[UR4][R30.64+0x8], R4 ;  /* 0x000008041e007985 */ /* 0x0001e6000c101b04 */
.L_x_3830:
[----:B------:R-:W-:Y:S05]  /*c0520*/  BSYNC B0 ;  /* 0x0000000000007941 */ /* 0x000fea0003800000 */
.L_x_3829:
        /* <DEDUP_REMOVED lines=45> */
.L_x_3863:
        /* <DEDUP_REMOVED lines=29> */
.L_x_3844:
[----:B------:R-:W0:Y:S02]  /*c09d0*/  LDS.64 R8, [R5+0x8] ;  /* 0x0000080005087984 */ /* 0x000e240000000a00 */
[----:B0-----:R-:W-:-:S05]  /*c09e0*/  IADD3 R10, P0, PT, R8, 0x30, RZ ;  /* 0x00000030080a7810 */ /* 0x001fca0007f1e0ff */
[----:B------:R-:W-:-:S07]  /*c09f0*/  IMAD.X R11, RZ, RZ, R9, P0 ;  /* 0x000000ffff0b7224 */ /* 0x000fce00000e0609 */
[----:B------:R-:W0:Y:S02]  /*c0a00*/  ATOMS.CAST.SPIN.64 P0, [R5+0x8], R8, R10 ;  /* 0x000008080500758d */ /* 0x000e24000180040a */
[----:B0-----:R-:W-:Y:S05]  /*c0a10*/  @!P0 BRA `(.L_x_3844) ;  /* 0xfffffffc00ec8947 */ /* 0x001fea000383ffff */
[----:B------:R-:W-:Y:S05]  /*c0a20*/  BSYNC B4 ;  /* 0x0000000000047941 */ /* 0x000fea0003800000 */
.L_x_3843:
[----:B------:R-:W-:Y:S05]  /*c0a30*/  BRA `(.L_x_3841) ;  /* 0x0000000000187947 */ /* 0x000fea0003800000 */
.L_x_3842:
[----:B------:R-:W-:Y:S02]  /*c0a40*/  R2UR UR4, R36 ;  /* 0x00000000240472ca */ /* 0x000fe400000e0000 */
[----:B------:R-:W-:-:S13]  /*c0a50*/  R2UR UR5, R37 ;  /* 0x00000000250572ca */ /* 0x000fda00000e0000 */
[----:B------:R-:W2:Y:S02]  /*c0a60*/  LD.E.64 R8, desc[UR4][R30.64+0x8] ;  /* 0x000008041e087980 */ /* 0x000ea4000c101b00 */
[----:B--2---:R-:W-:-:S05]  /*c0a70*/  IADD3 R4, P0, PT, R8, 0x30, RZ ;  /* 0x0000003008047810 */ /* 0x004fca0007f1e0ff */
[----:B------:R-:W-:-:S05]  /*c0a80*/  IMAD.X R5, RZ, RZ, R9, P0 ;  /* 0x000000ffff057224 */ /* 0x000fca00000e0609 */
[----:B------:R0:W-:Y:S03]  /*c0a90*/  ST.E.64 desc[UR4][R30.64+0x8], R4 ;  /* 0x000008041e007985 */ /* 0x0001e6000c101b04 */
.L_x_3841:
[----:B------:R-:W-:Y:S05]  /*c0aa0*/  BSYNC B3 ;  /* 0x0000000000037941 */ /* 0x000fea0003800000 */
.L_x_3840:
        /* <DEDUP_REMOVED lines=54> */
.L_x_3846:
[----:B------:R-:W-:Y:S05]  /*c0e10*/  BSYNC B3 ;  /* 0x0000000000037941 */ /* 0x000fea0003800000 */
.L_x_3845:
        /* <DEDUP_REMOVED lines=40> */
.L_x_3848:
[----:B------:R-:W-:Y:S05]  /*c10a0*/  BSYNC B3 ;  /* 0x0000000000037941 */ /* 0x000fea0003800000 */
.L_x_3847:
[----:B------:R-:W-:Y:S02]  /*c10b0*/  R2UR UR4, R36 ;  /* 0x00000000240472ca */ /* 0x000fe400000e0000 */
[----:B------:R-:W-:-:S13]  /*c10c0*/  R2UR UR5, R37 ;  /* 0x00000000250572ca */ /* 0x000fda00000e0000 */
[----:B------:R2:W-:Y:S01]  /*c10d0*/  ST.E desc[UR4][R28.64], R7 ;  /* 0x000000071c007985 */ /* 0x0005e2000c101904 */
[----:B------:R-:W-:Y:S05]  /*c10e0*/  BRA `(.L_x_3849) ;  /* 0x0000000000147947 */ /* 0x000fea0003800000 */
.L_x_3839:
[----:B------:R-:W-:Y:S02]  /*c10f0*/  R2UR UR4, R36 ;  /* 0x00000000240472ca */ /* 0x000fe400000e0000 */
[----:B------:R-:W-:Y:S02]  /*c1100*/  R2UR UR5, R37 ;  /* 0x00000000250572ca */ /* 0x000fe400000e0000 */
[----:B------:R-:W-:-:S05]  /*c1110*/  IADD3 R4, P0, PT, R4, R32, RZ ;  /* 0x0000002004047210 */ /* 0x000fca0007f1e0ff */
[----:B------:R-:W-:-:S06]  /*c1120*/  IMAD.X R5, RZ, RZ, R5, P0 ;  /* 0x000000ffff057224 */ /* 0x000fcc00000e0605 */
[----:B------:R0:W-:Y:S02]  /*c1130*/  ST.E desc[UR4][R4.64+0x20], RZ ;  /* 0x000020ff04007985 */ /* 0x0001e4000c101904 */
.L_x_3849:
[----:B------:R-:W-:Y:S05]  /*c1140*/  BSYNC B2 ;  /* 0x0000000000027941 */ /* 0x000fea0003800000 */
.L_x_3838:
        /* <DEDUP_REMOVED lines=26> */
.L_x_3856:
[----:B------:R-:W0:Y:S02]  /*c12f0*/  LDS.64 R8, [R5+0x8] ;  /* 0x0000080005087984 */ /* 0x000e240000000a00 */
[----:B0-----:R-:W-:-:S05]  /*c1300*/  IADD3 R10, P0, PT, R8, 0x30, RZ ;  /* 0x00000030080a7810 */ /* 0x001fca0007f1e0ff */
[----:B------:R-:W-:-:S07]  /*c1310*/  IMAD.X R11, RZ, RZ, R9, P0 ;  /* 0x000000ffff0b7224 */ /* 0x000fce00000e0609 */
[----:B------:R-:W0:Y:S02]  /*c1320*/  ATOMS.CAST.SPIN.64 P0, [R5+0x8], R8, R10 ;  /* 0x000008080500758d */ /* 0x000e24000180040a */
[----:B0-----:R-:W-:Y:S05]  /*c1330*/  @!P0 BRA `(.L_x_3856) ;  /* 0xfffffffc00ec8947 */ /* 0x001fea000383ffff */
[----:B------:R-:W-:Y:S05]  /*c1340*/  BSYNC B4 ;  /* 0x0000000000047941 */ /* 0x000fea0003800000 */
.L_x_3855:
[----:B------:R-:W-:Y:S05]  /*c1350*/  BRA `(.L_x_3853) ;  /* 0x0000000000187947 */ /* 0x000fea0003800000 */
.L_x_3854:
[----:B------:R-:W-:Y:S02]  /*c1360*/  R2UR UR4, R36 ;  /* 0x00000000240472ca */ /* 0x000fe400000e0000 */
[----:B------:R-:W-:-:S13]  /*c1370*/  R2UR UR5, R37 ;  /* 0x00000000250572ca */ /* 0x000fda00000e0000 */
[----:B------:R-:W2:Y:S02]  /*c1380*/  LD.E.64 R8, desc[UR4][R30.64+0x8] ;  /* 0x000008041e087980 */ /* 0x000ea4000c101b00 */
[----:B--2---:R-:W-:-:S05]  /*c1390*/  IADD3 R4, P0, PT, R8, 0x30, RZ ;  /* 0x0000003008047810 */ /* 0x004fca0007f1e0ff */
[----:B------:R-:W-:-:S05]  /*c13a0*/  IMAD.X R5, RZ, RZ, R9, P0 ;  /* 0x000000ffff057224 */ /* 0x000fca00000e0609 */
[----:B------:R0:W-:Y:S03]  /*c13b0*/  ST.E.64 desc[UR4][R30.64+0x8], R4 ;  /* 0x000008041e007985 */ /* 0x0001e6000c101b04 */
.L_x_3853:
[----:B------:R-:W-:Y:S05]  /*c13c0*/  BSYNC B3 ;  /* 0x0000000000037941 */ /* 0x000fea0003800000 */
.L_x_3852:
        /* <DEDUP_REMOVED lines=51> */
.L_x_3858:
[----:B------:R-:W-:Y:S01]  /*c1700*/  R2UR UR4, R36 ;  /* 0x00000000240472ca */ /* 0x000fe200000e0000 */
[----:B------:R-:W-:Y:S01]  /*c1710*/  IMAD.MOV.U32 R5, RZ, RZ, 0x5272 ;  /* 0x00005272ff057424 */ /* 0x000fe200078e00ff */
[----:B------:R-:W-:Y:S01]  /*c1720*/  R2UR UR5, R37 ;  /* 0x00000000250572ca */ /* 0x000fe200000e0000 */
[----:B------:R-:W-:Y:S01]  /*c1730*/  IMAD.MOV.U32 R9, RZ, RZ, -0x1 ;  /* 0xffffffffff097424 */ /* 0x000fe200078e00ff */
[----:B------:R-:W-:-:S11]  /*c1740*/  PLOP3.LUT P0, PT, PT, PT, PT, 0x8, 0x80 ;  /* 0x000000000080781c */ /* 0x000fd60003f0e170 */
[----:B------:R0:W-:Y:S02]  /*c1750*/  ST.E desc[UR4][R28.64], R5 ;  /* 0x000000051c007985 */ /* 0x0001e4000c101904 */
.L_x_3859:
[----:B------:R-:W-:Y:S05]  /*c1760*/  BSYNC B3 ;  /* 0x0000000000037941 */ /* 0x000fea0003800000 */
.L_x_3857:
        /* <DEDUP_REMOVED lines=39> */
.L_x_3861:
[----:B------:R-:W-:Y:S05]  /*c19e0*/  BSYNC B3 ;  /* 0x0000000000037941 */ /* 0x000fea0003800000 */
.L_x_3860:
[----:B------:R-:W-:Y:S02]  /*c19f0*/  R2UR UR4, R36 ;  /* 0x00000000240472ca */ /* 0x000fe400000e0000 */
[----:B------:R-:W-:-:S13]  /*c1a00*/  R2UR UR5, R37 ;  /* 0x00000000250572ca */ /* 0x000fda00000e0000 */
[----:B------:R2:W-:Y:S01]  /*c1a10*/  ST.E desc[UR4][R28.64], R7 ;  /* 0x000000071c007985 */ /* 0x0005e2000c101904 */
[----:B------:R-:W-:Y:S05]  /*c1a20*/  BRA `(.L_x_3862) ;  /* 0x0000000000187947 */ /* 0x000fea0003800000 */
.L_x_3851:
[----:B------:R-:W-:Y:S01]  /*c1a30*/  VIADD R7, R32, 0x4 ;  /* 0x0000000420077836 */ /* 0x000fe20000000000 */
[----:B------:R-:W-:Y:S02]  /*c1a40*/  R2UR UR4, R36 ;  /* 0x00000000240472ca */ /* 0x000fe400000e0000 */
[----:B------:R-:W-:Y:S02]  /*c1a50*/  R2UR UR5, R37 ;  /* 0x00000000250572ca */ /* 0x000fe400000e0000 */
[----:B------:R-:W-:-:S05]  /*c1a60*/  IADD3 R4, P0, PT, R4, R7, RZ ;  /* 0x0000000704047210 */ /* 0x000fca0007f1e0ff */
[----:B------:R-:W-:-:S06]  /*c1a70*/  IMAD.X R5, RZ, RZ, R5, P0 ;  /* 0x000000ffff057224 */ /* 0x000fcc00000e0605 */
[----:B------:R0:W-:Y:S02]  /*c1a80*/  ST.E desc[UR4][R4.64+0x20], RZ ;  /* 0x000020ff04007985 */ /* 0x0001e4000c101904 */
.L_x_3862:
[----:B------:R-:W-:Y:S05]  /*c1a90*/  BSYNC B2 ;  /* 0x0000000000027941 */ /* 0x000fea0003800000 */
.L_x_3850:
[----:B------:R-:W-:Y:S02]  /*c1aa0*/  VIADD R33, R33, 0x2 ;  /* 0x0000000221217836 */ /* 0x000fe40000000000 */
[----:B------:R-:W-:Y:S01]  /*c1ab0*/  VIADD R32, R32, 0x8 ;  /* 0x0000000820207836 */ /* 0x000fe20000000000 */
[----:B------:R-:W-:Y:S06]  /*c1ac0*/  @P2 BRA `(.L_x_3863) ;  /* 0xffffffec004c2947 */ /* 0x000fec000383ffff */
.L_x_3837:
[----:B------:R-:W-:Y:S05]  /*c1ad0*/  BSYNC B0 ;  /* 0x0000000000007941 */ /* 0x000fea0003800000 */
.L_x_3836:
        /* <DEDUP_REMOVED lines=24> */
.L_x_3869:
[----:B------:R-:W0:Y:S02]  /*c1c60*/  LDS.64 R8, [R5+0x8] ;  /* 0x0000080005087984 */ /* 0x000e240000000a00 */
[----:B0-----:R-:W-:-:S05]  /*c1c70*/  IADD3 R10, P0, PT, R8, 0x30, RZ ;  /* 0x00000030080a7810 */ /* 0x001fca0007f1e0ff */
[----:B------:R-:W-:-:S07]  /*c1c80*/  IMAD.X R11, RZ, RZ, R9, P0 ;  /* 0x000000ffff0b7224 */ /* 0x000fce00000e0609 */
[----:B------:R-:W0:Y:S02]  /*c1c90*/  ATOMS.CAST.SPIN.64 P0, [R5+0x8], R8, R10 ;  /* 0x000008080500758d */ /* 0x000e24000180040a */
[----:B0-----:R-:W-:Y:S05]  /*c1ca0*/  @!P0 BRA `(.L_x_3869) ;  /* 0xfffffffc00ec8947 */ /* 0x001fea000383ffff */
[----:B------:R-:W-:Y:S05]  /*c1cb0*/  BSYNC B2 ;  /* 0x0000000000027941 */ /* 0x000fea0003800000 */
.L_x_3868:
[----:B------:R-:W-:Y:S05]  /*c1cc0*/  BRA `(.L_x_3866) ;  /* 0x0000000000187947 */ /* 0x000fea0003800000 */
.L_x_3867:
[----:B------:R-:W-:Y:S02]  /*c1cd0*/  R2UR UR4, R36 ;  /* 0x00000000240472ca */ /* 0x000fe400000e0000 */
[----:B------:R-:W-:-:S13]  /*c1ce0*/  R2UR UR5, R37 ;  /* 0x00000000250572ca */ /* 0x000fda00000e0000 */
[----:B------:R-:W2:Y:S02]  /*c1cf0*/  LD.E.64 R8, desc[UR4][R30.64+0x8] ;  /* 0x000008041e087980 */ /* 0x000ea4000c101b00 */
[----:B--2---:R-:W-:-:S05]  /*c1d00*/  IADD3 R4, P0, PT, R8, 0x30, RZ ;  /* 0x0000003008047810 */ /* 0x004fca0007f1e0ff */
[----:B------:R-:W-:-:S05]  /*c1d10*/  IMAD.X R5, RZ, RZ, R9, P0 ;  /* 0x000000ffff057224 */ /* 0x000fca00000e0609 */
[----:B------:R0:W-:Y:S03]  /*c1d20*/  ST.E.64 desc[UR4][R30.64+0x8], R4 ;  /* 0x000008041e007985 */ /* 0x0001e6000c101b04 */
.L_x_3866:
[----:B------:R-:W-:Y:S05]  /*c1d30*/  BSYNC B0 ;  /* 0x0000000000007941 */ /* 0x000fea0003800000 */
.L_x_3865:
        /* <DEDUP_REMOVED lines=51> */
.L_x_3871:
[----:B------:R-:W-:Y:S01]  /*c2070*/  R2UR UR4, R36 ;  /* 0x00000000240472ca */ /* 0x000fe200000e0000 */
[----:B------:R-:W-:Y:S01]  /*c2080*/  IMAD.MOV.U32 R5, RZ, RZ, 0x5272 ;  /* 0x00005272ff057424 */ /* 0x000fe200078e00ff */
[----:B------:R-:W-:Y:S01]  /*c2090*/  R2UR UR5, R37 ;  /* 0x00000000250572ca */ /* 0x000fe200000e0000 */
[----:B------:R-:W-:Y:S01]  /*c20a0*/  IMAD.MOV.U32 R9, RZ, RZ, -0x1 ;  /* 0xffffffffff097424 */ /* 0x000fe200078e00ff */
[----:B------:R-:W-:-:S11]  /*c20b0*/  PLOP3.LUT P0, PT, PT, PT, PT, 0x8, 0x80 ;  /* 0x000000000080781c */ /* 0x000fd60003f0e170 */
[----:B------:R0:W-:Y:S02]  /*c20c0*/  ST.E desc[UR4][R28.64], R5 ;  /* 0x000000051c007985 */ /* 0x0001e4000c101904 */
.L_x_3872:
[----:B------:R-:W-:Y:S05]  /*c20d0*/  BSYNC B0 ;  /* 0x0000000000007941 */ /* 0x000fea0003800000 */
.L_x_3870:
        /* <DEDUP_REMOVED lines=39> */
.L_x_3874:
[----:B------:R-:W-:Y:S05]  /*c2350*/  BSYNC B0 ;  /* 0x0000000000007941 */ /* 0x000fea0003800000 */
.L_x_3873:
[----:B------:R-:W-:Y:S02]  /*c2360*/  R2UR UR4, R36 ;  /* 0x00000000240472ca */ /* 0x000fe400000e0000 */
[----:B------:R-:W-:-:S13]  /*c2370*/  R2UR UR5, R37 ;  /* 0x00000000250572ca */ /* 0x000fda00000e0000 */
[----:B------:R4:W-:Y:S01]  /*c2380*/  ST.E desc[UR4][R28.64], R7 ;  /* 0x000000071c007985 */ /* 0x0009e2000c101904 */
[----:B------:R-:W-:Y:S05]  /*c2390*/  BRA `(.L_x_3835) ;  /* 0x0000000000147947 */ /* 0x000fea0003800000 */
.L_x_3864:
[----:B------:R-:W-:Y:S02]  /*c23a0*/  R2UR UR4, R36 ;  /* 0x00000000240472ca */ /* 0x000fe400000e0000 */
[----:B------:R-:W-:Y:S02]  /*c23b0*/  R2UR UR5, R37 ;  /* 0x00000000250572ca */ /* 0x000fe400000e0000 */
[----:B------:R-:W-:-:S05]  /*c23c0*/  LEA R4, P0, R14, R4, 0x2 ;  /* 0x000000040e047211 */ /* 0x000fca00078010ff */
[----:B------:R-:W-:-:S06]  /*c23d0*/  IMAD.X R5, RZ, RZ, R5, P0 ;  /* 0x000000ffff057224 */ /* 0x000fcc00000e0605 */
[----:B------:R3:W-:Y:S02]  /*c23e0*/  ST.E desc[UR4][R4.64+0x20], RZ ;  /* 0x000020ff04007985 */ /* 0x0007e4000c101904 */
.L_x_3835:
[----:B------:R-:W-:Y:S05]  /*c23f0*/  BSYNC B1 ;  /* 0x0000000000017941 */ /* 0x000fea0003800000 */
.L_x_3834:
[----:B------:R-:W-:Y:S01]  /*c2400*/  ISETP.GE.AND P0, PT, R12, 0x1, PT ;  /* 0x000000010c00780c */ /* 0x000fe20003f06270 */
[----:B------:R-:W-:-:S12]  /*c2410*/  BSSY B0, `(.L_x_3875) ;  /* 0x000013e000007945 */ /* 0x000fd80003800000 */
[----:B------:R-:W-:Y:S05]  /*c2420*/  @!P0 BRA `(.L_x_3876) ;  /* 0x0000001000f08947 */ /* 0x000fea0003800000 */
[----:B-1----:R-:W-:Y:S02]  /*c2430*/  IMAD.MOV R0, RZ, RZ, -R12 ;  /* 0x000000ffff007224 */ /* 0x002fe400078e0a0c */
[----:B------:R-:W-:Y:S02]  /*c2440*/  IMAD.MOV.U32 R14, RZ, RZ, RZ ;  /* 0x000000ffff0e7224 */ /* 0x000fe400078e00ff */
[----:B------:R-:W-:-:S07]  /*c2450*/  IMAD.MOV.U32 R16, RZ, RZ, RZ ;  /* 0x000000ffff107224 */ /* 0x000fce00078e00ff */
.L_x_3901:
        /* <DEDUP_REMOVED lines=35> */
.L_x_3884:
[----:B------:R-:W0:Y:S02]  /*c2690*/  LDS.64 R8, [R5+0x8] ;  /* 0x0000080005087984 */ /* 0x000e240000000a00 */
[----:B0-----:R-:W-:-:S05]  /*c26a0*/  IADD3 R10, P0, PT, R8, 0x30, RZ ;  /* 0x00000030080a7810 */ /* 0x001fca0007f1e0ff */
[----:B------:R-:W-:-:S07]  /*c26b0*/  IMAD.X R11, RZ, RZ, R9, P0 ;  /* 0x000000ffff0b7224 */ /* 0x000fce00000e0609 */
[----:B------:R-:W0:Y:S02]  /*c26c0*/  ATOMS.CAST.SPIN.64 P0, [R5+0x8], R8, R10 ;  /* 0x000008080500758d */ /* 0x000e24000180040a */
[----:B0-----:R-:W-:Y:S05]  /*c26d0*/  @!P0 BRA `(.L_x_3884) ;  /* 0xfffffffc00ec8947 */ /* 0x001fea000383ffff */
[----:B------:R-:W-:Y:S05]  /*c26e0*/  BSYNC B3 ;  /* 0x0000000000037941 */ /* 0x000fea0003800000 */
.L_x_3883:
[----:B------:R-:W-:Y:S05]  /*c26f0*/  BRA `(.L_x_3881) ;  /* 0x0000000000187947 */ /* 0x000fea0003800000 */
.L_x_3882:
[----:B------:R-:W-:Y:S02]  /*c2700*/  R2UR UR4, R36 ;  /* 0x00000000240472ca */ /* 0x000fe400000e0000 */
[----:B------:R-:W-:-:S13]  /*c2710*/  R2UR UR5, R37 ;  /* 0x00000000250572ca */ /* 0x000fda00000e0000 */
[----:B------:R-:W2:Y:S02]  /*c2720*/  LD.E.64 R8, desc[UR4][R30.64+0x8] ;  /* 0x000008041e087980 */ /* 0x000ea4000c101b00 */
[----:B--2---:R-:W-:-:S05]  /*c2730*/  IADD3 R4, P0, PT, R8, 0x30, RZ ;  /* 0x0000003008047810 */ /* 0x004fca0007f1e0ff */
[----:B------:R-:W-:-:S05]  /*c2740*/  IMAD.X R5, RZ, RZ, R9, P0 ;  /* 0x000000ffff057224 */ /* 0x000fca00000e0609 */
[----:B------:R0:W-:Y:S03]  /*c2750*/  ST.E.64 desc[UR4][R30.64+0x8], R4 ;  /* 0x000008041e007985 */ /* 0x0001e6000c101b04 */
.L_x_3881:
[----:B------:R-:W-:Y:S05]  /*c2760*/  BSYNC B2 ;  /* 0x0000000000027941 */ /* 0x000fea0003800000 */
.L_x_3880:
        /* <DEDUP_REMOVED lines=54> */
.L_x_3886:
[----:B------:R-:W-:Y:S05]  /*c2ad0*/  BSYNC B2 ;  /* 0x0000000000027941 */ /* 0x000fea0003800000 */
.L_x_3885:
        /* <DEDUP_REMOVED lines=40> */
.L_x_3888:
[----:B------:R-:W-:Y:S05]  /*c2d60*/  BSYNC B2 ;  /* 0x0000000000027941 */ /* 0x000fea0003800000 */
.L_x_3887:
[----:B------:R-:W-:Y:S02]  /*c2d70*/  R2UR UR4, R36 ;  /* 0x00000000240472ca */ /* 0x000fe400000e0000 */
[----:B------:R-:W-:Y:S02]  /*c2d80*/  R2UR UR5, R37 ;  /* 0x00000000250572ca */ /* 0x000fe400000e0000 */
[----:B------:R-:W-:-:S11]  /*c2d90*/  PRMT R9, RZ, 0x7610, R9 ;  /* 0x00007610ff097816 */ /* 0x000fd60000000009 */
[----:B------:R3:W-:Y:S01]  /*c2da0*/  ST.E desc[UR4][R28.64], R7 ;  /* 0x000000071c007985 */ /* 0x0007e2000c101904 */
[----:B------:R-:W-:Y:S05]  /*c2db0*/  BRA `(.L_x_3878) ;  /* 0x0000000000147947 */ /* 0x000fea0003800000 */
.L_x_3879:
[----:B------:R-:W-:Y:S02]  /*c2dc0*/  R2UR UR4, R36 ;  /* 0x00000000240472ca */ /* 0x000fe400000e0000 */
[----:B------:R-:W-:Y:S02]  /*c2dd0*/  R2UR UR5, R37 ;  /* 0x00000000250572ca */ /* 0x000fe400000e0000 */
[----:B------:R-:W-:-:S05]  /*c2de0*/  IADD3 R4, P0, PT, R4, R14, RZ ;  /* 0x0000000e04047210 */ /* 0x000fca0007f1e0ff */
[----:B------:R-:W-:-:S06]  /*c2df0*/  IMAD.X R5, RZ, RZ, R5, P0 ;  /* 0x000000ffff057224 */ /* 0x000fcc00000e0605 */
[----:B------:R1:W5:Y:S02]  /*c2e00*/  LD.E.U8 R9, desc[UR4][R4.64+0x20] ;  /* 0x0000200404097980 */ /* 0x000364000c101100 */
.L_x_3878:
[----:B------:R-:W-:Y:S05]  /*c2e10*/  BSYNC B1 ;  /* 0x0000000000017941 */ /* 0x000fea0003800000 */
.L_x_3877:
        /* <DEDUP_REMOVED lines=31> */
.L_x_3896:
[----:B------:R-:W0:Y:S02]  /*c3010*/  LDS.64 R8, [R5+0x8] ;  /* 0x0000080005087984 */ /* 0x000e240000000a00 */
[----:B0-----:R-:W-:-:S05]  /*c3020*/  IADD3 R10, P0, PT, R8, 0x30, RZ ;  /* 0x00000030080a7810 */ /* 0x001fca0007f1e0ff */
[----:B------:R-:W-:-:S07]  /*c3030*/  IMAD.X R11, RZ, RZ, R9, P0 ;  /* 0x000000ffff0b7224 */ /* 0x000fce00000e0609 */
[----:B------:R-:W0:Y:S02]  /*c3040*/  ATOMS.CAST.SPIN.64 P0, [R5+0x8], R8, R10 ;  /* 0x000008080500758d */ /* 0x000e24000180040a */
[----:B0-----:R-:W-:Y:S05]  /*c3050*/  @!P0 BRA `(.L_x_3896) ;  /* 0xfffffffc00ec8947 */ /* 0x001fea000383ffff */
[----:B------:R-:W-:Y:S05]  /*c3060*/  BSYNC B3 ;  /* 0x0000000000037941 */ /* 0x000fea0003800000 */
.L_x_3895:
[----:B------:R-:W-:Y:S05]  /*c3070*/  BRA `(.L_x_3893) ;  /* 0x0000000000187947 */ /* 0x000fea0003800000 */
.L_x_3894:
[----:B------:R-:W-:Y:S02]  /*c3080*/  R2UR UR4, R36 ;  /* 0x00000000240472ca */ /* 0x000fe400000e0000 */
[----:B------:R-:W-:-:S13]  /*c3090*/  R2UR UR5, R37 ;  /* 0x00000000250572ca */ /* 0x000fda00000e0000 */
[----:B------:R-:W2:Y:S02]  /*c30a0*/  LD.E.64 R8, desc[UR4][R30.64+0x8] ;  /* 0x000008041e087980 */ /* 0x000ea4000c101b00 */
[----:B--2---:R-:W-:-:S05]  /*c30b0*/  IADD3 R4, P0, PT, R8, 0x30, RZ ;  /* 0x0000003008047810 */ /* 0x004fca0007f1e0ff */
[----:B------:R-:W-:-:S05]  /*c30c0*/  IMAD.X R5, RZ, RZ, R9, P0 ;  /* 0x000000ffff057224 */ /* 0x000fca00000e0609 */
[----:B------:R0:W-:Y:S03]  /*c30d0*/  ST.E.64 desc[UR4][R30.64+0x8], R4 ;  /* 0x000008041e007985 */ /* 0x0001e6000c101b04 */
.L_x_3893:
[----:B------:R-:W-:Y:S05]  /*c30e0*/  BSYNC B2 ;  /* 0x0000000000027941 */ /* 0x000fea0003800000 */
.L_x_3892:
        /* <DEDUP_REMOVED lines=54> */
.L_x_3898:
[----:B------:R-:W-:Y:S05]  /*c3450*/  BSYNC B2 ;  /* 0x0000000000027941 */ /* 0x000fea0003800000 */
.L_x_3897:
        /* <DEDUP_REMOVED lines=40> */
.L_x_3900:
[----:B------:R-:W-:Y:S05]  /*c36e0*/  BSYNC B2 ;  /* 0x0000000000027941 */ /* 0x000fea0003800000 */
.L_x_3899:
[----:B------:R-:W-:Y:S02]  /*c36f0*/  R2UR UR4, R36 ;  /* 0x00000000240472ca */ /* 0x000fe400000e0000 */
[----:B------:R-:W-:-:S13]  /*c3700*/  R2UR UR5, R37 ;  /* 0x00000000250572ca */ /* 0x000fda00000e0000 */
[----:B------:R2:W-:Y:S01]  /*c3710*/  ST.E desc[UR4][R28.64], R7 ;  /* 0x000000071c007985 */ /* 0x0005e2000c101904 */
[----:B------:R-:W-:Y:S05]  /*c3720*/  BRA `(.L_x_3890) ;  /* 0x0000000000207947 */ /* 0x000fea0003800000 */
.L_x_3891:
        /* <DEDUP_REMOVED lines=8> */
.L_x_3890:
[----:B------:R-:W-:Y:S05]  /*c37b0*/  BSYNC B1 ;  /* 0x0000000000017941 */ /* 0x000fea0003800000 */
.L_x_3889:
[----:B------:R-:W-:Y:S02]  /*c37c0*/  VIADD R16, R16, 0x1 ;  /* 0x0000000110107836 */ /* 0x000fe40000000000 */
[----:B------:R-:W-:Y:S01]  /*c37d0*/  VIADD R14, R14, 0x4 ;  /* 0x000000040e0e7836 */ /* 0x000fe20000000000 */
[----:B------:R-:W-:Y:S06]  /*c37e0*/  @P2 BRA `(.L_x_3901) ;  /* 0xffffffec001c2947 */ /* 0x000fec000383ffff */
.L_x_3876:
[----:B------:R-:W-:Y:S05]  /*c37f0*/  BSYNC B0 ;  /* 0x0000000000007941 */ /* 0x000fea0003800000 */
.L_x_3875:
[----:B------:R-:W-:Y:S01]  /*c3800*/  ISETP.GE.AND P0, PT, R15, 0x1, PT ;  /* 0x000000010f00780c */ /* 0x000fe20003f06270 */
[----:B------:R-:W-:-:S12]  /*c3810*/  BSSY B0, `(.L_x_3902) ;  /* 0x0000141000007945 */ /* 0x000fd80003800000 */
[----:B------:R-:W-:Y:S05]  /*c3820*/  @!P0 BRA `(.L_x_3903) ;  /* 0x0000001000fc8947 */ /* 0x000fea0003800000 */
[----:B------:R-:W-:Y:S01]  /*c3830*/  IMAD.MOV R15, RZ, RZ, -R15 ;  /* 0x000000ffff0f7224 */ /* 0x000fe200078e0a0f */
[----:B0----5:R-:W-:Y:S01]  /*c3840*/  CS2R R8, SRZ ;  /* 0x0000000000087805 */ /* 0x021fe2000001ff00 */
[----:B-1----:R-:W-:-:S07]  /*c3850*/  IMAD.SHL.U32 R0, R12, 0x4, RZ ;  /* 0x000000040c007824 */ /* 0x002fce00078e00ff */
.L_x_3928:
        /* <DEDUP_REMOVED lines=35> */
.L_x_3911:
[----:B------:R-:W0:Y:S02]  /*c3a90*/  LDS.64 R32, [R5+0x8] ;  /* 0x0000080005207984 */ /* 0x000e240000000a00 */
[----:B0-----:R-:W-:-:S05]  /*c3aa0*/  IADD3 R34, P0, PT, R32, 0x30, RZ ;  /* 0x0000003020227810 */ /* 0x001fca0007f1e0ff */
[----:B------:R-:W-:-:S07]  /*c3ab0*/  IMAD.X R35, RZ, RZ, R33, P0 ;  /* 0x000000ffff237224 */ /* 0x000fce00000e0621 */
[----:B------:R-:W0:Y:S02]  /*c3ac0*/  ATOMS.CAST.SPIN.64 P0, [R5+0x8], R32, R34 ;  /* 0x000008200500758d */ /* 0x000e240001800422 */
[----:B0-----:R-:W-:Y:S05]  /*c3ad0*/  @!P0 BRA `(.L_x_3911) ;  /* 0xfffffffc00ec8947 */ /* 0x001fea000383ffff */
[----:B------:R-:W-:Y:S05]  /*c3ae0*/  BSYNC B3 ;  /* 0x0000000000037941 */ /* 0x000fea0003800000 */
.L_x_3910:
[----:B------:R-:W-:Y:S05]  /*c3af0*/  BRA `(.L_x_3908) ;  /* 0x0000000000187947 */ /* 0x000fea0003800000 */
.L_x_3909:
[----:B------:R-:W-:Y:S02]  /*c3b00*/  R2UR UR4, R36 ;  /* 0x00000000240472ca */ /* 0x000fe400000e0000 */
[----:B------:R-:W-:-:S13]  /*c3b10*/  R2UR UR5, R37 ;  /* 0x00000000250572ca */ /* 0x000fda00000e0000 */
[----:B------:R-:W2:Y:S02]  /*c3b20*/  LD.E.64 R32, desc[UR4][R30.64+0x8] ;  /* 0x000008041e207980 */ /* 0x000ea4000c101b00 */
[----:B--2---:R-:W-:-:S05]  /*c3b30*/  IADD3 R4, P0, PT, R32, 0x30, RZ ;  /* 0x0000003020047810 */ /* 0x004fca0007f1e0ff */
[----:B------:R-:W-:-:S05]  /*c3b40*/  IMAD.X R5, RZ, RZ, R33, P0 ;  /* 0x000000ffff057224 */ /* 0x000fca00000e0621 */
[----:B------:R0:W-:Y:S03]  /*c3b50*/  ST.E.64 desc[UR4][R30.64+0x8], R4 ;  /* 0x000008041e007985 */ /* 0x0001e6000c101b04 */
.L_x_3908:
[----:B------:R-:W-:Y:S05]  /*c3b60*/  BSYNC B2 ;  /* 0x0000000000027941 */ /* 0x000fea0003800000 */
.L_x_3907:
        /* <DEDUP_REMOVED lines=54> */
.L_x_3913:
[----:B------:R-:W-:Y:S05]  /*c3ed0*/  BSYNC B2 ;  /* 0x0000000000027941 */ /* 0x000fea0003800000 */
.L_x_3912:
        /* <DEDUP_REMOVED lines=40> */
.L_x_3915:
[----:B------:R-:W-:Y:S05]  /*c4160*/  BSYNC B2 ;  /* 0x0000000000027941 */ /* 0x000fea0003800000 */
.L_x_3914:
[----:B------:R-:W-:Y:S02]  /*c4170*/  R2UR UR4, R36 ;  /* 0x00000000240472ca */ /* 0x000fe400000e0000 */
[----:B------:R-:W-:Y:S02]  /*c4180*/  R2UR UR5, R37 ;  /* 0x00000000250572ca */ /* 0x000fe400000e0000 */
[----:B------:R-:W-:-:S11]  /*c4190*/  PRMT R11, RZ, 0x7610, R11 ;  /* 0x00007610ff0b7816 */ /* 0x000fd6000000000b */
[----:B------:R3:W-:Y:S01]  /*c41a0*/  ST.E desc[UR4][R28.64], R7 ;  /* 0x000000071c007985 */ /* 0x0007e2000c101904 */
[----:B------:R-:W-:Y:S05]  /*c41b0*/  BRA `(.L_x_3905) ;  /* 0x0000000000147947 */ /* 0x000fea0003800000 */
.L_x_3906:
[----:B------:R-:W-:Y:S02]  /*c41c0*/  R2UR UR4, R36 ;  /* 0x00000000240472ca */ /* 0x000fe400000e0000 */
[----:B------:R-:W-:Y:S02]  /*c41d0*/  R2UR UR5, R37 ;  /* 0x00000000250572ca */ /* 0x000fe400000e0000 */
[----:B------:R-:W-:-:S05]  /*c41e0*/  IADD3 R4, P0, PT, R4, R8, RZ ;  /* 0x0000000804047210 */ /* 0x000fca0007f1e0ff */
[----:B------:R-:W-:-:S06]  /*c41f0*/  IMAD.X R5, RZ, RZ, R5, P0 ;  /* 0x000000ffff057224 */ /* 0x000fcc00000e0605 */
[----:B------:R1:W5:Y:S02]  /*c4200*/  LD.E.U8 R11, desc[UR4][R4.64+0x20] ;  /* 0x00002004040b7980 */ /* 0x000364000c101100 */
.L_x_3905:
[----:B------:R-:W-:Y:S05]  /*c4210*/  BSYNC B1 ;  /* 0x0000000000017941 */ /* 0x000fea0003800000 */
.L_x_3904:
        /* <DEDUP_REMOVED lines=32> */
.L_x_3923:
[----:B------:R-:W0:Y:S02]  /*c4420*/  LDS.64 R32, [R5+0x8] ;  /* 0x0000080005207984 */ /* 0x000e240000000a00 */
[----:B0-----:R-:W-:-:S05]  /*c4430*/  IADD3 R34, P0, PT, R32, 0x30, RZ ;  /* 0x0000003020227810 */ /* 0x001fca0007f1e0ff */
[----:B------:R-:W-:-:S07]  /*c4440*/  IMAD.X R35, RZ, RZ, R33, P0 ;  /* 0x000000ffff237224 */ /* 0x000fce00000e0621 */
[----:B------:R-:W0:Y:S02]  /*c4450*/  ATOMS.CAST.SPIN.64 P0, [R5+0x8], R32, R34 ;  /* 0x000008200500758d */ /* 0x000e240001800422 */
[----:B0-----:R-:W-:Y:S05]  /*c4460*/  @!P0 BRA `(.L_x_3923) ;  /* 0xfffffffc00ec8947 */ /* 0x001fea000383ffff */
[----:B------:R-:W-:Y:S05]  /*c4470*/  BSYNC B3 ;  /* 0x0000000000037941 */ /* 0x000fea0003800000 */
.L_x_3922:
[----:B------:R-:W-:Y:S05]  /*c4480*/  BRA `(.L_x_3920) ;  /* 0x0000000000187947 */ /* 0x000fea0003800000 */
.L_x_3921:
[----:B------:R-:W-:Y:S02]  /*c4490*/  R2UR UR4, R36 ;  /* 0x00000000240472ca */ /* 0x000fe400000e0000 */
[----:B------:R-:W-:-:S13]  /*c44a0*/  R2UR UR5, R37 ;  /* 0x00000000250572ca */ /* 0x000fda00000e0000 */
[----:B------:R-:W2:Y:S02]  /*c44b0*/  LD.E.64 R32, desc[UR4][R30.64+0x8] ;  /* 0x000008041e207980 */ /* 0x000ea4000c101b00 */
[----:B--2---:R-:W-:-:S05]  /*c44c0*/  IADD3 R4, P0, PT, R32, 0x30, RZ ;  /* 0x0000003020047810 */ /* 0x004fca0007f1e0ff */
[----:B------:R-:W-:-:S05]  /*c44d0*/  IMAD.X R5, RZ, RZ, R33, P0 ;  /* 0x000000ffff057224 */ /* 0x000fca00000e0621 */
[----:B------:R0:W-:Y:S03]  /*c44e0*/  ST.E.64 desc[UR4][R30.64+0x8], R4 ;  /* 0x000008041e007985 */ /* 0x0001e6000c101b04 */
.L_x_3920:
[----:B------:R-:W-:Y:S05]  /*c44f0*/  BSYNC B2 ;  /* 0x0000000000027941 */ /* 0x000fea0003800000 */
.L_x_3919:
        /* <DEDUP_REMOVED lines=54> */
.L_x_3925:
[----:B------:R-:W-:Y:S05]  /*c4860*/  BSYNC B2 ;  /* 0x0000000000027941 */ /* 0x000fea0003800000 */
.L_x_3924:
        /* <DEDUP_REMOVED lines=40> */
.L_x_3927:
[----:B------:R-:W-:Y:S05]  /*c4af0*/  BSYNC B2 ;  /* 0x0000000000027941 */ /* 0x000fea0003800000 */
.L_x_3926:
[----:B------:R-:W-:Y:S02]  /*c4b00*/  R2UR UR4, R36 ;  /* 0x00000000240472ca */ /* 0x000fe400000e0000 */
[----:B------:R-:W-:-:S13]  /*c4b10*/  R2UR UR5, R37 ;  /* 0x00000000250572ca */ /* 0x000fda00000e0000 */
[----:B------:R2:W-:Y:S01]  /*c4b20*/  ST.E desc[UR4][R28.64], R7 ;  /* 0x000000071c007985 */ /* 0x0005e2000c101904 */
[----:B------:R-:W-:Y:S05]  /*c4b30*/  BRA `(.L_x_3917) ;  /* 0x0000000000207947 */ /* 0x000fea0003800000 */
.L_x_3918:
        /* <DEDUP_REMOVED lines=8> */
.L_x_3917:
[----:B------:R-:W-:Y:S05]  /*c4bc0*/  BSYNC B1 ;  /* 0x0000000000017941 */ /* 0x000fea0003800000 */
.L_x_3916:
[----:B------:R-:W-:Y:S02]  /*c4bd0*/  VIADD R9, R9, 0x1 ;  /* 0x0000000109097836 */ /* 0x000fe40000000000 */
[----:B------:R-:W-:Y:S02]  /*c4be0*/  VIADD R12, R12, 0x1 ;  /* 0x000000010c0c7836 */ /* 0x000fe40000000000 */
[----:B------:R-:W-:Y:S02]  /*c4bf0*/  VIADD R0, R0, 0x4 ;  /* 0x0000000400007836 */ /* 0x000fe40000000000 */
[----:B------:R-:W-:Y:S01]  /*c4c00*/  VIADD R8, R8, 0x4 ;  /* 0x0000000408087836 */ /* 0x000fe20000000000 */
[----:B------:R-:W-:Y:S06]  /*c4c10*/  @P2 BRA `(.L_x_3928) ;  /* 0xffffffec00102947 */ /* 0x000fec000383ffff */
.L_x_3903:
[----:B------:R-:W-:Y:S05]  /*c4c20*/  BSYNC B0 ;  /* 0x0000000000007941 */ /* 0x000fea0003800000 */
.L_x_3902:
        /* <DEDUP_REMOVED lines=19> */
.L_x_3933:
[----:B------:R-:W0:Y:S02]  /*c4d60*/  LDS.64 R8, [R7+0x8] ;  /* 0x0000080007087984 */ /* 0x000e240000000a00 */
[----:B0-----:R-:W-:-:S05]  /*c4d70*/  IADD3 R10, P0, PT, R8, 0x30, RZ ;  /* 0x00000030080a7810 */ /* 0x001fca0007f1e0ff */
[----:B------:R-:W-:-:S07]  /*c4d80*/  IMAD.X R11, RZ, RZ, R9, P0 ;  /* 0x000000ffff0b7224 */ /* 0x000fce00000e0609 */
[----:B------:R-:W0:Y:S02]  /*c4d90*/  ATOMS.CAST.SPIN.64 P0, [R7+0x8], R8, R10 ;  /* 0x000008080700758d */ /* 0x000e24000180040a */
[----:B0-----:R-:W-:Y:S05]  /*c4da0*/  @!P0 BRA `(.L_x_3933) ;  /* 0xfffffffc00ec8947 */ /* 0x001fea000383ffff */
[----:B------:R-:W-:Y:S05]  /*c4db0*/  BSYNC B1 ;  /* 0x0000000000017941 */ /* 0x000fea0003800000 */
.L_x_3932:
[----:B------:R-:W-:Y:S05]  /*c4dc0*/  BRA `(.L_x_3930) ;  /* 0x0000000000187947 */ /* 0x000fea0003800000 */
.L_x_3931:
[----:B------:R-:W-:Y:S02]  /*c4dd0*/  R2UR UR4, R36 ;  /* 0x00000000240472ca */ /* 0x000fe400000e0000 */
[----:B------:R-:W-:-:S13]  /*c4de0*/  R2UR UR5, R37 ;  /* 0x00000000250572ca */ /* 0x000fda00000e0000 */
[----:B------:R-:W2:Y:S02]  /*c4df0*/  LD.E.64 R8, desc[UR4][R30.64+0x8] ;  /* 0x000008041e087980 */ /* 0x000ea4000c101b00 */
[----:B--2---:R-:W-:-:S05]  /*c4e00*/  IADD3 R6, P0, PT, R8, 0x30, RZ ;  /* 0x0000003008067810 */ /* 0x004fca0007f1e0ff */
[----:B------:R-:W-:-:S05]  /*c4e10*/  IMAD.X R7, RZ, RZ, R9, P0 ;  /* 0x000000ffff077224 */ /* 0x000fca00000e0609 */
[----:B------:R0:W-:Y:S03]  /*c4e20*/  ST.E.64 desc[UR4][R30.64+0x8], R6 ;  /* 0x000008061e007985 */ /* 0x0001e6000c101b04 */
.L_x_3930:
[----:B------:R-:W-:Y:S05]  /*c4e30*/  BSYNC B0 ;  /* 0x0000000000007941 */ /* 0x000fea0003800000 */
.L_x_3929:
        /* <DEDUP_REMOVED lines=65> */
.L_x_3940:
[----:B------:R-:W0:Y:S02]  /*c5250*/  LDS.64 R8, [R5+0x8] ;  /* 0x0000080005087984 */ /* 0x000e240000000a00 */
[----:B0-----:R-:W-:-:S05]  /*c5260*/  IADD3 R10, P0, PT, R32, R8, RZ ;  /* 0x00000008200a7210 */ /* 0x001fca0007f1e0ff */
[----:B------:R-:W-:-:S07]  /*c5270*/  IMAD.X R11, R33, 0x1, R9, P0 ;  /* 0x00000001210b7824 */ /* 0x000fce00000e0609 */
[----:B------:R-:W0:Y:S02]  /*c5280*/  ATOMS.CAST.SPIN.64 P0, [R5+0x8], R8, R10 ;  /* 0x000008080500758d */ /* 0x000e24000180040a */
[----:B0-----:R-:W-:Y:S05]  /*c5290*/  @!P0 BRA `(.L_x_3940) ;  /* 0xfffffffc00ec8947 */ /* 0x001fea000383ffff */
[----:B------:R-:W-:Y:S05]  /*c52a0*/  BSYNC B2 ;  /* 0x0000000000027941 */ /* 0x000fea0003800000 */
.L_x_3939:
[----:B------:R-:W-:Y:S05]  /*c52b0*/  BRA `(.L_x_3937) ;  /* 0x0000000000187947 */ /* 0x000fea0003800000 */
.L_x_3938:
[----:B------:R-:W-:Y:S02]  /*c52c0*/  R2UR UR4, R36 ;  /* 0x00000000240472ca */ /* 0x000fe400000e0000 */
[----:B------:R-:W-:-:S13]  /*c52d0*/  R2UR UR5, R37 ;  /* 0x00000000250572ca */ /* 0x000fda00000e0000 */
[----:B------:R-:W2:Y:S02]  /*c52e0*/  LD.E.64 R8, desc[UR4][R30.64+0x8] ;  /* 0x000008041e087980 */ /* 0x000ea4000c101b00 */
[----:B--2---:R-:W-:-:S05]  /*c52f0*/  IADD3 R4, P0, PT, R32, R8, RZ ;  /* 0x0000000820047210 */ /* 0x004fca0007f1e0ff */
[----:B------:R-:W-:-:S05]  /*c5300*/  IMAD.X R5, R33, 0x1, R9, P0 ;  /* 0x0000000121057824 */ /* 0x000fca00000e0609 */
[----:B------:R0:W-:Y:S03]  /*c5310*/  ST.E.64 desc[UR4][R30.64+0x8], R4 ;  /* 0x000008041e007985 */ /* 0x0001e6000c101b04 */
.L_x_3937:
[----:B------:R-:W-:Y:S05]  /*c5320*/  BSYNC B1 ;  /* 0x0000000000017941 */ /* 0x000fea0003800000 */
.L_x_3936:
        /* <DEDUP_REMOVED lines=47> */
.L_x_3972:
        /* <DEDUP_REMOVED lines=28> */
.L_x_3953:
[----:B------:R-:W0:Y:S02]  /*c57e0*/  LDS.64 R8, [R5+0x8] ;  /* 0x0000080005087984 */ /* 0x000e240000000a00 */
[----:B0-----:R-:W-:-:S05]  /*c57f0*/  IADD3 R10, P0, PT, R8, 0x30, RZ ;  /* 0x00000030080a7810 */ /* 0x001fca0007f1e0ff */
[----:B------:R-:W-:-:S07]  /*c5800*/  IMAD.X R11, RZ, RZ, R9, P0 ;  /* 0x000000ffff0b7224 */ /* 0x000fce00000e0609 */
[----:B------:R-:W0:Y:S02]  /*c5810*/  ATOMS.CAST.SPIN.64 P0, [R5+0x8], R8, R10 ;  /* 0x000008080500758d */ /* 0x000e24000180040a */
[----:B0-----:R-:W-:Y:S05]  /*c5820*/  @!P0 BRA `(.L_x_3953) ;  /* 0xfffffffc00ec8947 */ /* 0x001fea000383ffff */
[----:B------:R-:W-:Y:S05]  /*c5830*/  BSYNC B10 ;  /* 0x00000000000a7941 */ /* 0x000fea0003800000 */
.L_x_3952:
[----:B------:R-:W-:Y:S05]  /*c5840*/  BRA `(.L_x_3950) ;  /* 0x0000000000187947 */ /* 0x000fea0003800000 */
.L_x_3951:
[----:B------:R-:W-:Y:S02]  /*c5850*/  R2UR UR4, R36 ;  /* 0x00000000240472ca */ /* 0x000fe400000e0000 */
[----:B------:R-:W-:-:S13]  /*c5860*/  R2UR UR5, R37 ;  /* 0x00000000250572ca */ /* 0x000fda00000e0000 */
[----:B------:R-:W2:Y:S02]  /*c5870*/  LD.E.64 R8, desc[UR4][R30.64+0x8] ;  /* 0x000008041e087980 */ /* 0x000ea4000c101b00 */
[----:B--2---:R-:W-:-:S05]  /*c5880*/  IADD3 R4, P0, PT, R8, 0x30, RZ ;  /* 0x0000003008047810 */ /* 0x004fca0007f1e0ff */
[----:B------:R-:W-:-:S05]  /*c5890*/  IMAD.X R5, RZ, RZ, R9, P0 ;  /* 0x000000ffff057224 */ /* 0x000fca00000e0609 */
[----:B------:R0:W-:Y:S03]  /*c58a0*/  ST.E.64 desc[UR4][R30.64+0x8], R4 ;  /* 0x000008041e007985 */ /* 0x0001e6000c101b04 */
.L_x_3950:
[----:B------:R-:W-:Y:S05]  /*c58b0*/  BSYNC B5 ;  /* 0x0000000000057941 */ /* 0x000fea0003800000 */
.L_x_3949:
        /* <DEDUP_REMOVED lines=54> */
.L_x_3955:
[----:B------:R-:W-:Y:S05]  /*c5c20*/  BSYNC B5 ;  /* 0x0000000000057941 */ /* 0x000fea0003800000 */
.L_x_3954:
        /* <DEDUP_REMOVED lines=40> */
.L_x_3957:
[----:B------:R-:W-:Y:S05]  /*c5eb0*/  BSYNC B5 ;  /* 0x0000000000057941 */ /* 0x000fea0003800000 */
.L_x_3956:
[----:B------:R-:W-:Y:S02]  /*c5ec0*/  R2UR UR4, R36 ;  /* 0x00000000240472ca */ /* 0x000fe400000e0000 */
[----:B------:R-:W-:-:S13]  /*c5ed0*/  R2UR UR5, R37 ;  /* 0x00000000250572ca */ /* 0x000fda00000e0000 */
[----:B------:R2:W-:Y:S01]  /*c5ee0*/  ST.E desc[UR4][R28.64], R7 ;  /* 0x000000071c007985 */ /* 0x0005e2000c101904 */
[----:B------:R-:W-:Y:S05]  /*c5ef0*/  BRA `(.L_x_3958) ;  /* 0x0000000000147947 */ /* 0x000fea0003800000 */
.L_x_3948:
[----:B------:R-:W-:Y:S02]  /*c5f00*/  R2UR UR4, R36 ;  /* 0x00000000240472ca */ /* 0x000fe400000e0000 */
[----:B------:R-:W-:Y:S02]  /*c5f10*/  R2UR UR5, R37 ;  /* 0x00000000250572ca */ /* 0x000fe400000e0000 */
[----:B------:R-:W-:-:S05]  /*c5f20*/  IADD3 R4, P0, PT, R4, R16, RZ ;  /* 0x0000001004047210 */ /* 0x000fca0007f1e0ff */
[----:B------:R-:W-:-:S06]  /*c5f30*/  IMAD.X R5, RZ, RZ, R5, P0 ;  /* 0x000000ffff057224 */ /* 0x000fcc00000e0605 */
[----:B------:R3:W-:Y:S02]  /*c5f40*/  ST.E desc[UR4][R4.64+0x20], RZ ;  /* 0x000020ff04007985 */ /* 0x0007e4000c101904 */
.L_x_3958:
[----:B------:R-:W-:Y:S05]  /*c5f50*/  BSYNC B4 ;  /* 0x0000000000047941 */ /* 0x000fea0003800000 */
.L_x_3947:
        /* <DEDUP_REMOVED lines=27> */
.L_x_3965:
[----:B------:R-:W0:Y:S02]  /*c6110*/  LDS.64 R8, [R5+0x8] ;  /* 0x0000080005087984 */ /* 0x000e240000000a00 */
[----:B0-----:R-:W-:-:S05]  /*c6120*/  IADD3 R10, P0, PT, R8, 0x30, RZ ;  /* 0x00000030080a7810 */ /* 0x001fca0007f1e0ff */
[----:B------:R-:W-:-:S07]  /*c6130*/  IMAD.X R11, RZ, RZ, R9, P0 ;  /* 0x000000ffff0b7224 */ /* 0x000fce00000e0609 */
[----:B------:R-:W0:Y:S02]  /*c6140*/  ATOMS.CAST.SPIN.64 P0, [R5+0x8], R8, R10 ;  /* 0x000008080500758d */ /* 0x000e24000180040a */
[----:B0-----:R-:W-:Y:S05]  /*c6150*/  @!P0 BRA `(.L_x_3965) ;  /* 0xfffffffc00ec8947 */ /* 0x001fea000383ffff */
[----:B------:R-:W-:Y:S05]  /*c6160*/  BSYNC B10 ;  /* 0x00000000000a7941 */ /* 0x000fea0003800000 */
.L_x_3964:
[----:B------:R-:W-:Y:S05]  /*c6170*/  BRA `(.L_x_3962) ;  /* 0x0000000000187947 */ /* 0x000fea0003800000 */
.L_x_3963:
[----:B------:R-:W-:Y:S02]  /*c6180*/  R2UR UR4, R36 ;  /* 0x00000000240472ca */ /* 0x000fe400000e0000 */
[----:B------:R-:W-:-:S13]  /*c6190*/  R2UR UR5, R37 ;  /* 0x00000000250572ca */ /* 0x000fda00000e0000 */
[----:B------:R-:W2:Y:S02]  /*c61a0*/  LD.E.64 R8, desc[UR4][R30.64+0x8] ;  /* 0x000008041e087980 */ /* 0x000ea4000c101b00 */
[----:B--2---:R-:W-:-:S05]  /*c61b0*/  IADD3 R4, P0, PT, R8, 0x30, RZ ;  /* 0x0000003008047810 */ /* 0x004fca0007f1e0ff */
[----:B------:R-:W-:-:S05]  /*c61c0*/  IMAD.X R5, RZ, RZ, R9, P0 ;  /* 0x000000ffff057224 */ /* 0x000fca00000e0609 */
[----:B------:R0:W-:Y:S03]  /*c61d0*/  ST.E.64 desc[UR4][R30.64+0x8], R4 ;  /* 0x000008041e007985 */ /* 0x0001e6000c101b04 */
.L_x_3962:
[----:B------:R-:W-:Y:S05]  /*c61e0*/  BSYNC B5 ;  /* 0x0000000000057941 */ /* 0x000fea0003800000 */
.L_x_3961:
        /* <DEDUP_REMOVED lines=51> */
.L_x_3967:
[----:B------:R-:W-:Y:S01]  /*c6520*/  R2UR UR4, R36 ;  /* 0x00000000240472ca */ /* 0x000fe200000e0000 */
[----:B------:R-:W-:Y:S01]  /*c6530*/  IMAD.MOV.U32 R5, RZ, RZ, 0x5272 ;  /* 0x00005272ff057424 */ /* 0x000fe200078e00ff */
[----:B------:R-:W-:Y:S01]  /*c6540*/  R2UR UR5, R37 ;  /* 0x00000000250572ca */ /* 0x000fe200000e0000 */
[----:B------:R-:W-:Y:S01]  /*c6550*/  IMAD.MOV.U32 R9, RZ, RZ, -0x1 ;  /* 0xffffffffff097424 */ /* 0x000fe200078e00ff */
[----:B------:R-:W-:-:S11]  /*c6560*/  PLOP3.LUT P0, PT, PT, PT, PT, 0x8, 0x80 ;  /* 0x000000000080781c */ /* 0x000fd60003f0e170 */
[----:B------:R0:W-:Y:S02]  /*c6570*/  ST.E desc[UR4][R28.64], R5 ;  /* 0x000000051c007985 */ /* 0x0001e4000c101904 */
.L_x_3968:
[----:B------:R-:W-:Y:S05]  /*c6580*/  BSYNC B5 ;  /* 0x0000000000057941 */ /* 0x000fea0003800000 */
.L_x_3966:
        /* <DEDUP_REMOVED lines=39> */
.L_x_3970:
[----:B------:R-:W-:Y:S05]  /*c6800*/  BSYNC B5 ;  /* 0x0000000000057941 */ /* 0x000fea0003800000 */
.L_x_3969:
[----:B------:R-:W-:Y:S02]  /*c6810*/  R2UR UR4, R36 ;  /* 0x00000000240472ca */ /* 0x000fe400000e0000 */
[----:B------:R-:W-:-:S13]  /*c6820*/  R2UR UR5, R37 ;  /* 0x00000000250572ca */ /* 0x000fda00000e0000 */
[----:B------:R2:W-:Y:S01]  /*c6830*/  ST.E desc[UR4][R28.64], R7 ;  /* 0x000000071c007985 */ /* 0x0005e2000c101904 */
[----:B------:R-:W-:Y:S05]  /*c6840*/  BRA `(.L_x_3971) ;  /* 0x0000000000187947 */ /* 0x000fea0003800000 */
.L_x_3960:
[----:B------:R-:W-:Y:S01]  /*c6850*/  VIADD R7, R16, 0x4 ;  /* 0x0000000410077836 */ /* 0x000fe20000000000 */
[----:B------:R-:W-:Y:S02]  /*c6860*/  R2UR UR4, R36 ;  /* 0x00000000240472ca */ /* 0x000fe400000e0000 */
[----:B------:R-:W-:Y:S02]  /*c6870*/  R2UR UR5, R37 ;  /* 0x00000000250572ca */ /* 0x000fe400000e0000 */
[----:B------:R-:W-:-:S05]  /*c6880*/  IADD3 R4, P0, PT, R4, R7, RZ ;  /* 0x0000000704047210 */ /* 0x000fca0007f1e0ff */
[----:B------:R-:W-:-:S06]  /*c6890*/  IMAD.X R5, RZ, RZ, R5, P0 ;  /* 0x000000ffff057224 */ /* 0x000fcc00000e0605 */
[----:B------:R0:W-:Y:S02]  /*c68a0*/  ST.E desc[UR4][R4.64+0x20], RZ ;  /* 0x000020ff04007985 */ /* 0x0001e4000c101904 */
.L_x_3971:
[----:B------:R-:W-:Y:S05]  /*c68b0*/  BSYNC B4 ;  /* 0x0000000000047941 */ /* 0x000fea0003800000 */
.L_x_3959:
[----:B------:R-:W-:Y:S02]  /*c68c0*/  VIADD R27, R27, 0x2 ;  /* 0x000000021b1b7836 */ /* 0x000fe40000000000 */
[----:B------:R-:W-:Y:S01]  /*c68d0*/  VIADD R16, R16, 0x8 ;  /* 0x0000000810107836 */ /* 0x000fe20000000000 */
[----:B------:R-:W-:Y:S06]  /*c68e0*/  @P2 BRA `(.L_x_3972) ;  /* 0xffffffec004c2947 */ /* 0x000fec000383ffff */
.L_x_3946:
[----:B------:R-:W-:Y:S05]  /*c68f0*/  BSYNC B3 ;  /* 0x0000000000037941 */ /* 0x000fea0003800000 */
.L_x_3945:
        /* <DEDUP_REMOVED lines=25> */
.L_x_3979:
[----:B------:R-:W0:Y:S02]  /*c6a90*/  LDS.64 R8, [R5+0x8] ;  /* 0x0000080005087984 */ /* 0x000e240000000a00 */
[----:B0-----:R-:W-:-:S05]  /*c6aa0*/  IADD3 R10, P0, PT, R8, 0x30, RZ ;  /* 0x00000030080a7810 */ /* 0x001fca0007f1e0ff */
[----:B------:R-:W-:-:S07]  /*c6ab0*/  IMAD.X R11, RZ, RZ, R9, P0 ;  /* 0x000000ffff0b7224 */ /* 0x000fce00000e0609 */
[----:B------:R-:W0:Y:S02]  /*c6ac0*/  ATOMS.CAST.SPIN.64 P0, [R5+0x8], R8, R10 ;  /* 0x000008080500758d */ /* 0x000e24000180040a */
[----:B0-----:R-:W-:Y:S05]  /*c6ad0*/  @!P0 BRA `(.L_x_3979) ;  /* 0xfffffffc00ec8947 */ /* 0x001fea000383ffff */
[----:B------:R-:W-:Y:S05]  /*c6ae0*/  BSYNC B5 ;  /* 0x0000000000057941 */ /* 0x000fea0003800000 */
.L_x_3978:
[----:B------:R-:W-:Y:S05]  /*c6af0*/  BRA `(.L_x_3976) ;  /* 0x0000000000187947 */ /* 0x000fea0003800000 */
.L_x_3977:
[----:B------:R-:W-:Y:S02]  /*c6b00*/  R2UR UR4, R36 ;  /* 0x00000000240472ca */ /* 0x000fe400000e0000 */
[----:B------:R-:W-:-:S13]  /*c6b10*/  R2UR UR5, R37 ;  /* 0x00000000250572ca */ /* 0x000fda00000e0000 */
[----:B------:R-:W2:Y:S02]  /*c6b20*/  LD.E.64 R8, desc[UR4][R30.64+0x8] ;  /* 0x000008041e087980 */ /* 0x000ea4000c101b00 */
[----:B--2---:R-:W-:-:S05]  /*c6b30*/  IADD3 R4, P0, PT, R8, 0x30, RZ ;  /* 0x0000003008047810 */ /* 0x004fca0007f1e0ff */
[----:B------:R-:W-:-:S05]  /*c6b40*/  IMAD.X R5, RZ, RZ, R9, P0 ;  /* 0x000000ffff057224 */ /* 0x000fca00000e0609 */
[----:B------:R0:W-:Y:S03]  /*c6b50*/  ST.E.64 desc[UR4][R30.64+0x8], R4 ;  /* 0x000008041e007985 */ /* 0x0001e6000c101b04 */
.L_x_3976:
[----:B------:R-:W-:Y:S05]  /*c6b60*/  BSYNC B4 ;  /* 0x0000000000047941 */ /* 0x000fea0003800000 */
.L_x_3975:
        /* <DEDUP_REMOVED lines=51> */
.L_x_3981:
[----:B------:R-:W-:Y:S01]  /*c6ea0*/  R2UR UR4, R36 ;  /* 0x00000000240472ca */ /* 0x000fe200000e0000 */
[----:B------:R-:W-:Y:S01]  /*c6eb0*/  IMAD.MOV.U32 R5, RZ, RZ, 0x5272 ;  /* 0x00005272ff057424 */ /* 0x000fe200078e00ff */
[----:B------:R-:W-:Y:S01]  /*c6ec0*/  R2UR UR5, R37 ;  /* 0x00000000250572ca */ /* 0x000fe200000e0000 */
[----:B------:R-:W-:Y:S01]  /*c6ed0*/  IMAD.MOV.U32 R9, RZ, RZ, -0x1 ;  /* 0xffffffffff097424 */ /* 0x000fe200078e00ff */
[----:B------:R-:W-:-:S11]  /*c6ee0*/  PLOP3.LUT P0, PT, PT, PT, PT, 0x8, 0x80 ;  /* 0x000000000080781c */ /* 0x000fd60003f0e170 */
[----:B------:R0:W-:Y:S02]  /*c6ef0*/  ST.E desc[UR4][R28.64], R5 ;  /* 0x000000051c007985 */ /* 0x0001e4000c101904 */
.L_x_3982:
[----:B------:R-:W-:Y:S05]  /*c6f00*/  BSYNC B4 ;  /* 0x0000000000047941 */ /* 0x000fea0003800000 */
.L_x_3980:
        /* <DEDUP_REMOVED lines=39> */
.L_x_3984:
[----:B------:R-:W-:Y:S05]  /*c7180*/  BSYNC B4 ;  /* 0x0000000000047941 */ /* 0x000fea0003800000 */
.L_x_3983:
[----:B------:R-:W-:Y:S02]  /*c7190*/  R2UR UR4, R36 ;  /* 0x00000000240472ca */ /* 0x000fe400000e0000 */
[----:B------:R-:W-:-:S13]  /*c71a0*/  R2UR UR5, R37 ;  /* 0x00000000250572ca */ /* 0x000fda00000e0000 */
[----:B------:R3:W-:Y:S01]  /*c71b0*/  ST.E desc[UR4][R28.64], R7 ;  /* 0x000000071c007985 */ /* 0x0007e2000c101904 */
[----:B------:R-:W-:Y:S05]  /*c71c0*/  BRA `(.L_x_3973) ;  /* 0x0000000000147947 */ /* 0x000fea0003800000 */
.L_x_3974:
[----:B------:R-:W-:Y:S02]  /*c71d0*/  R2UR UR4, R36 ;  /* 0x00000000240472ca */ /* 0x000fe400000e0000 */
[----:B------:R-:W-:Y:S02]  /*c71e0*/  R2UR UR5, R37 ;  /* 0x00000000250572ca */ /* 0x000fe400000e0000 */
[----:B------:R-:W-:-:S05]  /*c71f0*/  LEA R14, P0, R14, R4, 0x2 ;  /* 0x000000040e0e7211 */ /* 0x000fca00078010ff */
[----:B------:R-:W-:-:S06]  /*c7200*/  IMAD.X R15, RZ, RZ, R5, P0 ;  /* 0x000000ffff0f7224 */ /* 0x000fcc00000e0605 */
[----:B------:R0:W-:Y:S02]  /*c7210*/  ST.E desc[UR4][R14.64+0x20], RZ ;  /* 0x000020ff0e007985 */ /* 0x0001e4000c101904 */
.L_x_3973:
[----:B------:R-:W-:Y:S05]  /*c7220*/  BSYNC B3 ;  /* 0x0000000000037941 */ /* 0x000fea0003800000 */
.L_x_3943:
[----:B------:R-:W-:-:S13]  /*c7230*/  ISETP.GE.AND P0, PT, R12, 0x1, PT ;  /* 0x000000010c00780c */ /* 0x000fda0003f06270 */
[----:B------:R-:W-:Y:S05]  /*c7240*/  @!P0 BREAK B1 ;  /* 0x0000000000018942 */ /* 0x000fea0003800000 */
[----:B------:R-:W-:Y:S05]  /*c7250*/  @!P0 BRA `(.L_x_3944) ;  /* 0x0000001000f48947 */ /* 0x000fea0003800000 */
[----:B------:R-:W-:Y:S05]  /*c7260*/  BSYNC B1 ;  /* 0x0000000000017941 */ /* 0x000fea0003800000 */
.L_x_3942:
[----:B------:R-:W-:Y:S02]  /*c7270*/  IMAD.MOV R8, RZ, RZ, -R12 ;  /* 0x000000ffff087224 */ /* 0x000fe400078e0a0c */
[----:B------:R-:W-:Y:S02]  /*c7280*/  IMAD.MOV.U32 R9, RZ, RZ, RZ ;  /* 0x000000ffff097224 */ /* 0x000fe400078e00ff */
[----:B------:R-:W-:-:S07]  /*c7290*/  IMAD.MOV.U32 R10, RZ, RZ, RZ ;  /* 0x000000ffff0a7224 */ /* 0x000fce00078e00ff */
.L_x_4009:
        /* <DEDUP_REMOVED lines=35> */
.L_x_3992:
[----:B------:R-:W0:Y:S02]  /*c74d0*/  LDS.64 R32, [R5+0x8] ;  /* 0x0000080005207984 */ /* 0x000e240000000a00 */
[----:B0-----:R-:W-:-:S05]  /*c74e0*/  IADD3 R34, P0, PT, R32, 0x30, RZ ;  /* 0x0000003020227810 */ /* 0x001fca0007f1e0ff */
[----:B------:R-:W-:-:S07]  /*c74f0*/  IMAD.X R35, RZ, RZ, R33, P0 ;  /* 0x000000ffff237224 */ /* 0x000fce00000e0621 */
[----:B------:R-:W0:Y:S02]  /*c7500*/  ATOMS.CAST.SPIN.64 P0, [R5+0x8], R32, R34 ;  /* 0x000008200500758d */ /* 0x000e240001800422 */
[----:B0-----:R-:W-:Y:S05]  /*c7510*/  @!P0 BRA `(.L_x_3992) ;  /* 0xfffffffc00ec8947 */ /* 0x001fea000383ffff */
[----:B------:R-:W-:Y:S05]  /*c7520*/  BSYNC B4 ;  /* 0x0000000000047941 */ /* 0x000fea0003800000 */
.L_x_3991:
[----:B------:R-:W-:Y:S05]  /*c7530*/  BRA `(.L_x_3989) ;  /* 0x0000000000187947 */ /* 0x000fea0003800000 */
.L_x_3990:
[----:B------:R-:W-:Y:S02]  /*c7540*/  R2UR UR4, R36 ;  /* 0x00000000240472ca */ /* 0x000fe400000e0000 */
[----:B------:R-:W-:-:S13]  /*c7550*/  R2UR UR5, R37 ;  /* 0x00000000250572ca */ /* 0x000fda00000e0000 */
[----:B------:R-:W2:Y:S02]  /*c7560*/  LD.E.64 R32, desc[UR4][R30.64+0x8] ;  /* 0x000008041e207980 */ /* 0x000ea4000c101b00 */
[----:B--2---:R-:W-:-:S05]  /*c7570*/  IADD3 R4, P0, PT, R32, 0x30, RZ ;  /* 0x0000003020047810 */ /* 0x004fca0007f1e0ff */
[----:B------:R-:W-:-:S05]  /*c7580*/  IMAD.X R5, RZ, RZ, R33, P0 ;  /* 0x000000ffff057224 */ /* 0x000fca00000e0621 */
[----:B------:R0:W-:Y:S03]  /*c7590*/  ST.E.64 desc[UR4][R30.64+0x8], R4 ;  /* 0x000008041e007985 */ /* 0x0001e6000c101b04 */
.L_x_3989:
[----:B------:R-:W-:Y:S05]  /*c75a0*/  BSYNC B3 ;  /* 0x0000000000037941 */ /* 0x000fea0003800000 */
.L_x_3988:
        /* <DEDUP_REMOVED lines=54> */
.L_x_3994:
[----:B------:R-:W-:Y:S05]  /*c7910*/  BSYNC B3 ;  /* 0x0000000000037941 */ /* 0x000fea0003800000 */
.L_x_3993:
        /* <DEDUP_REMOVED lines=40> */
.L_x_3996:
[----:B------:R-:W-:Y:S05]  /*c7ba0*/  BSYNC B3 ;  /* 0x0000000000037941 */ /* 0x000fea0003800000 */
.L_x_3995:
[----:B------:R-:W-:Y:S02]  /*c7bb0*/  R2UR UR4, R36 ;  /* 0x00000000240472ca */ /* 0x000fe400000e0000 */
[----:B------:R-:W-:Y:S02]  /*c7bc0*/  R2UR UR5, R37 ;  /* 0x00000000250572ca */ /* 0x000fe400000e0000 */
[----:B------:R-:W-:-:S11]  /*c7bd0*/  PRMT R11, RZ, 0x7610, R11 ;  /* 0x00007610ff0b7816 */ /* 0x000fd6000000000b */
[----:B------:R4:W-:Y:S01]  /*c7be0*/  ST.E desc[UR4][R28.64], R7 ;  /* 0x000000071c007985 */ /* 0x0009e2000c101904 */
[----:B------:R-:W-:Y:S05]  /*c7bf0*/  BRA `(.L_x_3986) ;  /* 0x0000000000147947 */ /* 0x000fea0003800000 */
.L_x_3987:
[----:B------:R-:W-:Y:S02]  /*c7c00*/  R2UR UR4, R36 ;  /* 0x00000000240472ca */ /* 0x000fe400000e0000 */
[----:B------:R-:W-:Y:S02]  /*c7c10*/  R2UR UR5, R37 ;  /* 0x00000000250572ca */ /* 0x000fe400000e0000 */
[----:B------:R-:W-:-:S05]  /*c7c20*/  IADD3 R4, P0, PT, R4, R9, RZ ;  /* 0x0000000904047210 */ /* 0x000fca0007f1e0ff */
[----:B------:R-:W-:-:S06]  /*c7c30*/  IMAD.X R5, RZ, RZ, R5, P0 ;  /* 0x000000ffff057224 */ /* 0x000fcc00000e0605 */
[----:B------:R0:W5:Y:S02]  /*c7c40*/  LD.E.U8 R11, desc[UR4][R4.64+0x20] ;  /* 0x00002004040b7980 */ /* 0x000164000c101100 */
.L_x_3986:
[----:B------:R-:W-:Y:S05]  /*c7c50*/  BSYNC B1 ;  /* 0x0000000000017941 */ /* 0x000fea0003800000 */
.L_x_3985:
        /* <DEDUP_REMOVED lines=31> */
.L_x_4004:
[----:B------:R-:W0:Y:S02]  /*c7e50*/  LDS.64 R32, [R5+0x8] ;  /* 0x0000080005207984 */ /* 0x000e240000000a00 */
[----:B0-----:R-:W-:-:S05]  /*c7e60*/  IADD3 R34, P0, PT, R32, 0x30, RZ ;  /* 0x0000003020227810 */ /* 0x001fca0007f1e0ff */
[----:B------:R-:W-:-:S07]  /*c7e70*/  IMAD.X R35, RZ, RZ, R33, P0 ;  /* 0x000000ffff237224 */ /* 0x000fce00000e0621 */
[----:B------:R-:W0:Y:S02]  /*c7e80*/  ATOMS.CAST.SPIN.64 P0, [R5+0x8], R32, R34 ;  /* 0x000008200500758d */ /* 0x000e240001800422 */
[----:B0-----:R-:W-:Y:S05]  /*c7e90*/  @!P0 BRA `(.L_x_4004) ;  /* 0xfffffffc00ec8947 */ /* 0x001fea000383ffff */
[----:B------:R-:W-:Y:S05]  /*c7ea0*/  BSYNC B4 ;  /* 0x0000000000047941 */ /* 0x000fea0003800000 */
.L_x_4003:
[----:B------:R-:W-:Y:S05]  /*c7eb0*/  BRA `(.L_x_4001) ;  /* 0x0000000000187947 */ /* 0x000fea0003800000 */
.L_x_4002:
[----:B------:R-:W-:Y:S02]  /*c7ec0*/  R2UR UR4, R36 ;  /* 0x00000000240472ca */ /* 0x000fe400000e0000 */
[----:B------:R-:W-:-:S13]  /*c7ed0*/  R2UR UR5, R37 ;  /* 0x00000000250572ca */ /* 0x000fda00000e0000 */
[----:B------:R-:W2:Y:S02]  /*c7ee0*/  LD.E.64 R32, desc[UR4][R30.64+0x8] ;  /* 0x000008041e207980 */ /* 0x000ea4000c101b00 */
[----:B--2---:R-:W-:-:S05]  /*c7ef0*/  IADD3 R4, P0, PT, R32, 0x30, RZ ;  /* 0x0000003020047810 */ /* 0x004fca0007f1e0ff */
[----:B------:R-:W-:-:S05]  /*c7f00*/  IMAD.X R5, RZ, RZ, R33, P0 ;  /* 0x000000ffff057224 */ /* 0x000fca00000e0621 */
[----:B------:R0:W-:Y:S03]  /*c7f10*/  ST.E.64 desc[UR4][R30.64+0x8], R4 ;  /* 0x000008041e007985 */ /* 0x0001e6000c101b04 */
.L_x_4001:
[----:B------:R-:W-:Y:S05]  /*c7f20*/  BSYNC B3 ;  /* 0x0000000000037941 */ /* 0x000fea0003800000 */
.L_x_4000:
        /* <DEDUP_REMOVED lines=54> */
.L_x_4006:
[----:B------:R-:W-:Y:S05]  /*c8290*/  BSYNC B3 ;  /* 0x0000000000037941 */ /* 0x000fea0003800000 */
.L_x_4005:
        /* <DEDUP_REMOVED lines=40> */
.L_x_4008:
[----:B------:R-:W-:Y:S05]  /*c8520*/  BSYNC B3 ;  /* 0x0000000000037941 */ /* 0x000fea0003800000 */
.L_x_4007:
[----:B------:R-:W-:Y:S02]  /*c8530*/  R2UR UR4, R36 ;  /* 0x00000000240472ca */ /* 0x000fe400000e0000 */
[----:B------:R-:W-:-:S13]  /*c8540*/  R2UR UR5, R37 ;  /* 0x00000000250572ca */ /* 0x000fda00000e0000 */
[----:B------:R2:W-:Y:S01]  /*c8550*/  ST.E desc[UR4][R28.64], R7 ;  /* 0x000000071c007985 */ /* 0x0005e2000c101904 */
[----:B------:R-:W-:Y:S05]  /*c8560*/  BRA `(.L_x_3998) ;  /* 0x0000000000207947 */ /* 0x000fea0003800000 */
.L_x_3999:
        /* <DEDUP_REMOVED lines=8> */
.L_x_3998:
[----:B------:R-:W-:Y:S05]  /*c85f0*/  BSYNC B1 ;  /* 0x0000000000017941 */ /* 0x000fea0003800000 */
.L_x_3997:
[----:B------:R-:W-:Y:S02]  /*c8600*/  VIADD R10, R10, 0x1 ;  /* 0x000000010a0a7836 */ /* 0x000fe40000000000 */
[----:B------:R-:W-:Y:S01]  /*c8610*/  VIADD R9, R9, 0x4 ;  /* 0x0000000409097836 */ /* 0x000fe20000000000 */
[----:B------:R-:W-:Y:S06]  /*c8620*/  @P2 BRA `(.L_x_4009) ;  /* 0xffffffec001c2947 */ /* 0x000fec000383ffff */
.L_x_3944:
[----:B------:R-:W-:Y:S05]  /*c8630*/  BSYNC B2 ;  /* 0x0000000000027941 */ /* 0x000fea0003800000 */
.L_x_3941:
        /* <DEDUP_REMOVED lines=15> */
.L_x_3935:
[----:B------:R-:W-:Y:S05]  /*c8730*/  BSYNC B0 ;  /* 0x0000000000007941 */ /* 0x000fea0003800000 */
.L_x_3934:
        /* <DEDUP_REMOVED lines=15> */
.L_x_4014:
[----:B------:R-:W0:Y:S02]  /*c8830*/  LDS.64 R8, [R7+0x8] ;  /* 0x0000080007087984 */ /* 0x000e240000000a00 */
[----:B0-----:R-:W-:-:S05]  /*c8840*/  IADD3 R10, P0, PT, R8, 0x30, RZ ;  /* 0x00000030080a7810 */ /* 0x001fca0007f1e0ff */
[----:B-----5:R-:W-:-:S07]  /*c8850*/  IMAD.X R11, RZ, RZ, R9, P0 ;  /* 0x000000ffff0b7224 */ /* 0x020fce00000e0609 */
[----:B------:R-:W0:Y:S02]  /*c8860*/  ATOMS.CAST.SPIN.64 P0, [R7+0x8], R8, R10 ;  /* 0x000008080700758d */ /* 0x000e24000180040a */
[----:B0-----:R-:W-:Y:S05]  /*c8870*/  @!P0 BRA `(.L_x_4014) ;  /* 0xfffffffc00ec8947 */ /* 0x001fea000383ffff */
[----:B------:R-:W-:Y:S05]  /*c8880*/  BSYNC B1 ;  /* 0x0000000000017941 */ /* 0x000fea0003800000 */
.L_x_4013:
[----:B------:R-:W-:Y:S05]  /*c8890*/  BRA `(.L_x_4011) ;  /* 0x0000000000187947 */ /* 0x000fea0003800000 */
.L_x_4012:
[----:B------:R-:W-:Y:S02]  /*c88a0*/  R2UR UR4, R36 ;  /* 0x00000000240472ca */ /* 0x000fe400000e0000 */
[----:B------:R-:W-:-:S13]  /*c88b0*/  R2UR UR5, R37 ;  /* 0x00000000250572ca */ /* 0x000fda00000e0000 */
[----:B------:R-:W2:Y:S02]  /*c88c0*/  LD.E.64 R8, desc[UR4][R30.64+0x8] ;  /* 0x000008041e087980 */ /* 0x000ea4000c101b00 */
[----:B--2---:R-:W-:-:S05]  /*c88d0*/  IADD3 R6, P0, PT, R8, 0x30, RZ ;  /* 0x0000003008067810 */ /* 0x004fca0007f1e0ff */
[----:B------:R-:W-:-:S05]  /*c88e0*/  IMAD.X R7, RZ, RZ, R9, P0 ;  /* 0x000000ffff077224 */ /* 0x000fca00000e0609 */
[----:B------:R0:W-:Y:S03]  /*c88f0*/  ST.E.64 desc[UR4][R30.64+0x8], R6 ;  /* 0x000008061e007985 */ /* 0x0001e6000c101b04 */
.L_x_4011:
[----:B------:R-:W-:Y:S05]  /*c8900*/  BSYNC B0 ;  /* 0x0000000000007941 */ /* 0x000fea0003800000 */
.L_x_4010:
        /* <DEDUP_REMOVED lines=21> */
[----:B-----5:R-:W-:Y:S01]  /*c8a60*/  IMAD.MOV.U32 R11, RZ, RZ, -0x1 ;  /* 0xffffffffff0b7424 */ /* 0x020fe200078e00ff */
        /* <DEDUP_REMOVED lines=42> */
.L_x_4016:
[----:B------:R-:W-:Y:S05]  /*c8d10*/  BSYNC B0 ;  /* 0x0000000000007941 */ /* 0x000fea0003800000 */
.L_x_4015:
[----:B-----5:R-:W-:Y:S01]  /*c8d20*/  ISETP.NE.AND P1, PT, R10, RZ, PT ;  /* 0x000000ff0a00720c */ /* 0x020fe20003f25270 */
[----:B0-----:R-:W-:Y:S02]  /*c8d30*/  IMAD.MOV.U32 R6, RZ, RZ, R12 ;  /* 0x000000ffff067224 */ /* 0x001fe400078e000c */
[----:B------:R-:W-:Y:S02]  /*c8d40*/  IMAD.MOV.U32 R27, RZ, RZ, RZ ;  /* 0x000000ffff1b7224 */ /* 0x000fe400078e00ff */
[----:B------:R-:W-:-:S08]  /*c8d50*/  @!P0 IMAD.MOV.U32 R6, RZ, RZ, -0x1 ;  /* 0xffffffffff068424 */ /* 0x000fd000078e00ff */
        /* <DEDUP_REMOVED lines=36> */
.L_x_3313:
[----:B------:R-:W-:Y:S05]  /*c8fa0*/  BSYNC B6 ;  /* 0x0000000000067941 */ /* 0x000fea0003800000 */
.L_x_3312:
[----:B-----5:R-:W-:Y:S01]  /*c8fb0*/  ISETP.NE.AND P0, PT, R10, RZ, PT ;  /* 0x000000ff0a00720c */ /* 0x020fe20003f05270 */
[----:B--2---:R-:W-:-:S12]  /*c8fc0*/  IMAD.MOV.U32 R35, RZ, RZ, RZ ;  /* 0x000000ffff237224 */ /* 0x004fd800078e00ff */
[----:B------:R-:W-:Y:S05]  /*c8fd0*/  @P0 BRA `(.L_x_2451) ;  /* 0x0000021800440947 */ /* 0x000fea0003800000 */
[----:B------:R-:W-:Y:S01]  /*c8fe0*/  R2UR UR4, R36 ;  /* 0x00000000240472ca */ /* 0x000fe200000e0000 */
[----:B------:R-:W-:Y:S01]  /*c8ff0*/  IMAD.MOV.U32 R10, RZ, RZ, R27 ;  /* 0x000000ffff0a7224 */ /* 0x000fe200078e001b */
[----:B------:R-:W-:-:S13]  /*c9000*/  R2UR UR5, R37 ;  /* 0x00000000250572ca */ /* 0x000fda00000e0000 */
[----:B------:R2:W-:Y:S01]  /*c9010*/  ST.E desc[UR4][R28.64], R27 ;  /* 0x0000001b1c007985 */ /* 0x0005e2000c101904 */
[----:B------:R-:W-:Y:S05]  /*c9020*/  BRA `(.L_x_2451) ;  /* 0x0000021800307947 */ /* 0x000fea0003800000 */
.L_x_3306:
[----:B0-----:R-:W0:Y:S01]  /*c9030*/  LDS.128 R8, [R12] ;  /* 0x000000000c087984 */ /* 0x001e220000000c00 */
[----:B------:R-:W-:Y:S02]  /*c9040*/  R2UR UR4, R36 ;  /* 0x00000000240472ca */ /* 0x000fe400000e0000 */
[----:B------:R-:W-:Y:S01]  /*c9050*/  R2UR UR5, R37 ;  /* 0x00000000250572ca */ /* 0x000fe200000e0000 */
[----:B0-----:R-:W-:-:S12]  /*c9060*/  IMAD.WIDE R32, R13, 0x10, R8 ;  /* 0x000000100d207825 */ /* 0x001fd800078e0208 */
[----:B------:R-:W2:Y:S02]  /*c9070*/  LD.E R32, desc[UR4][R32.64+0xc] ;  /* 0x00000c0420207980 */ /* 0x000ea4000c101900 */
[----:B--2---:R-:W-:-:S05]  /*c9080*/  IMAD.IADD R35, R32, 0x1, -R5 ;  /* 0x0000000120237824 */ /* 0x004fca00078e0a05 */
[----:B------:R-:W-:-:S13]  /*c9090*/  ISETP.GT.AND P0, PT, R0, R35, PT ;  /* 0x000000230000720c */ /* 0x000fda0003f04270 */
        /* <DEDUP_REMOVED lines=15> */
.L_x_4022:
[----:B------:R-:W0:Y:S02]  /*c9190*/  LDS.64 R40, [R3+0x8] ;  /* 0x0000080003287984 */ /* 0x000e240000000a00 */
[----:B0-----:R-:W-:-:S05]  /*c91a0*/  IADD3 R42, P0, PT, R40, 0x20, RZ ;  /* 0x00000020282a7810 */ /* 0x001fca0007f1e0ff */
[----:B------:R-:W-:-:S07]  /*c91b0*/  IMAD.X R43, RZ, RZ, R41, P0 ;  /* 0x000000ffff2b7224 */ /* 0x000fce00000e0629 */
[----:B------:R-:W0:Y:S02]  /*c91c0*/  ATOMS.CAST.SPIN.64 P0, [R3+0x8], R40, R42 ;  /* 0x000008280300758d */ /* 0x000e24000180042a */
[----:B0-----:R-:W-:Y:S05]  /*c91d0*/  @!P0 BRA `(.L_x_4022) ;  /* 0xfffffffc00ec8947 */ /* 0x001fea000383ffff */
[----:B------:R-:W-:Y:S05]  /*c91e0*/  BSYNC B1 ;  /* 0x0000000000017941 */ /* 0x000fea0003800000 */
.L_x_4021:
[----:B------:R-:W-:Y:S05]  /*c91f0*/  BRA `(.L_x_4019) ;  /* 0x0000000000187947 */ /* 0x000fea0003800000 */
.L_x_4020:
[----:B------:R-:W-:Y:S02]  /*c9200*/  R2UR UR4, R36 ;  /* 0x00000000240472ca */ /* 0x000fe400000e0000 */
[----:B------:R-:W-:-:S13]  /*c9210*/  R2UR UR5, R37 ;  /* 0x00000000250572ca */ /* 0x000fda00000e0000 */
[----:B------:R-:W2:Y:S02]  /*c9220*/  LD.E.64 R40, desc[UR4][R30.64+0x8] ;  /* 0x000008041e287980 */ /* 0x000ea4000c101b00 */
[----:B--2---:R-:W-:-:S05]  /*c9230*/  IADD3 R2, P0, PT, R40, 0x20, RZ ;  /* 0x0000002028027810 */ /* 0x004fca0007f1e0ff */
[----:B------:R-:W-:-:S05]  /*c9240*/  IMAD.X R3, RZ, RZ, R41, P0 ;  /* 0x000000ffff037224 */ /* 0x000fca00000e0629 */
[----:B------:R0:W-:Y:S03]  /*c9250*/  ST.E.64 desc[UR4][R30.64+0x8], R2 ;  /* 0x000008021e007985 */ /* 0x0001e6000c101b04 */
.L_x_4019:
[----:B------:R-:W-:Y:S05]  /*c9260*/  BSYNC B0 ;  /* 0x0000000000007941 */ /* 0x000fea0003800000 */
.L_x_4018:
        /* <DEDUP_REMOVED lines=15> */
[----:B------:R-:W1:Y:S01]  /*c9360*/  LDS.64 R8, [R12] ;  /* 0x000000000c087984 */ /* 0x000e620000000a00 */
        /* <DEDUP_REMOVED lines=16> */
[----:B-1----:R-:W-:-:S05]  /*c9470*/  IMAD.WIDE R8, R2, 0x10, R8 ;  /* 0x0000001002087825 */ /* 0x002fca00078e0208 */
        /* <DEDUP_REMOVED lines=23> */
.L_x_4029:
[----:B------:R-:W0:Y:S02]  /*c95f0*/  LDS.64 R8, [R3+0x8] ;  /* 0x0000080003087984 */ /* 0x000e240000000a00 */
[----:B0-----:R-:W-:-:S05]  /*c9600*/  IADD3 R10, P0, PT, R8, 0x30, RZ ;  /* 0x00000030080a7810 */ /* 0x001fca0007f1e0ff */
[----:B------:R-:W-:-:S07]  /*c9610*/  IMAD.X R11, RZ, RZ, R9, P0 ;  /* 0x000000ffff0b7224 */ /* 0x000fce00000e0609 */
[----:B------:R-:W0:Y:S02]  /*c9620*/  ATOMS.CAST.SPIN.64 P0, [R3+0x8], R8, R10 ;  /* 0x000008080300758d */ /* 0x000e24000180040a */
[----:B0-----:R-:W-:Y:S05]  /*c9630*/  @!P0 BRA `(.L_x_4029) ;  /* 0xfffffffc00ec8947 */ /* 0x001fea000383ffff */
[----:B------:R-:W-:Y:S05]  /*c9640*/  BSYNC B1 ;  /* 0x0000000000017941 */ /* 0x000fea0003800000 */
.L_x_4028:
[----:B------:R-:W-:Y:S02]  /*c9650*/  IMAD.MOV.U32 R42, RZ, RZ, R8 ;  /* 0x000000ffff2a7224 */ /* 0x000fe400078e0008 */
[----:B------:R-:W-:Y:S01]  /*c9660*/  IMAD.MOV.U32 R43, RZ, RZ, R9 ;  /* 0x000000ffff2b7224 */ /* 0x000fe200078e0009 */
[----:B------:R-:W-:Y:S06]  /*c9670*/  BRA `(.L_x_4026) ;  /* 0x0000000000187947 */ /* 0x000fec0003800000 */
.L_x_4027:
[----:B------:R-:W-:Y:S02]  /*c9680*/  R2UR UR4, R36 ;  /* 0x00000000240472ca */ /* 0x000fe400000e0000 */
[----:B------:R-:W-:-:S13]  /*c9690*/  R2UR UR5, R37 ;  /* 0x00000000250572ca */ /* 0x000fda00000e0000 */
[----:B------:R-:W2:Y:S02]  /*c96a0*/  LD.E.64 R42, desc[UR4][R30.64+0x8] ;  /* 0x000008041e2a7980 */ /* 0x000ea4000c101b00 */
[----:B--2---:R-:W-:-:S05]  /*c96b0*/  IADD3 R8, P0, PT, R42, 0x30, RZ ;  /* 0x000000302a087810 */ /* 0x004fca0007f1e0ff */
[----:B------:R-:W-:-:S05]  /*c96c0*/  IMAD.X R9, RZ, RZ, R43, P0 ;  /* 0x000000ffff097224 */ /* 0x000fca00000e062b */
[----:B------:R0:W-:Y:S03]  /*c96d0*/  ST.E.64 desc[UR4][R30.64+0x8], R8 ;  /* 0x000008081e007985 */ /* 0x0001e6000c101b04 */
.L_x_4026:
[----:B------:R-:W-:Y:S05]  /*c96e0*/  BSYNC B0 ;  /* 0x0000000000007941 */ /* 0x000fea0003800000 */
.L_x_4025:
        /* <DEDUP_REMOVED lines=17> */
[----:B-1----:R-:W-:Y:S01]  /*c9800*/  IMAD.MOV.U32 R5, RZ, RZ, 0x30 ;  /* 0x00000030ff057424 */ /* 0x002fe200078e00ff */
        /* <DEDUP_REMOVED lines=34> */
.L_x_4036:
[----:B------:R-:W0:Y:S02]  /*c9a30*/  LDS.64 R4, [R9+0x8] ;  /* 0x0000080009047984 */ /* 0x000e240000000a00 */
[----:B0-----:R-:W-:-:S05]  /*c9a40*/  IADD3 R6, P0, PT, R4, 0x20, RZ ;  /* 0x0000002004067810 */ /* 0x001fca0007f1e0ff */
[----:B------:R-:W-:-:S07]  /*c9a50*/  IMAD.X R7, RZ, RZ, R5, P0 ;  /* 0x000000ffff077224 */ /* 0x000fce00000e0605 */
[----:B------:R-:W0:Y:S02]  /*c9a60*/  ATOMS.CAST.SPIN.64 P0, [R9+0x8], R4, R6 ;  /* 0x000008040900758d */ /* 0x000e240001800406 */
[----:B0-----:R-:W-:Y:S05]  /*c9a70*/  @!P0 BRA `(.L_x_4036) ;  /* 0xfffffffc00ec8947 */ /* 0x001fea000383ffff */
[----:B------:R-:W-:Y:S05]  /*c9a80*/  BSYNC B2 ;  /* 0x0000000000027941 */ /* 0x000fea0003800000 */
.L_x_4035:
[----:B------:R-:W-:Y:S02]  /*c9a90*/  IMAD.MOV.U32 R34, RZ, RZ, R4 ;  /* 0x000000ffff227224 */ /* 0x000fe400078e0004 */
[----:B------:R-:W-:Y:S01]  /*c9aa0*/  IMAD.MOV.U32 R35, RZ, RZ, R5 ;  /* 0x000000ffff237224 */ /* 0x000fe200078e0005 */
[----:B------:R-:W-:Y:S06]  /*c9ab0*/  BRA `(.L_x_4033) ;  /* 0x0000000000187947 */ /* 0x000fec0003800000 */
.L_x_4034:
[----:B------:R-:W-:Y:S02]  /*c9ac0*/  R2UR UR4, R36 ;  /* 0x00000000240472ca */ /* 0x000fe400000e0000 */
[----:B------:R-:W-:-:S13]  /*c9ad0*/  R2UR UR5, R37 ;  /* 0x00000000250572ca */ /* 0x000fda00000e0000 */
[----:B------:R-:W2:Y:S02]  /*c9ae0*/  LD.E.64 R34, desc[UR4][R30.64+0x8] ;  /* 0x000008041e227980 */ /* 0x000ea4000c101b00 */
[----:B--2---:R-:W-:-:S05]  /*c9af0*/  IADD3 R4, P0, PT, R34, 0x20, RZ ;  /* 0x0000002022047810 */ /* 0x004fca0007f1e0ff */
[----:B------:R-:W-:-:S05]  /*c9b00*/  IMAD.X R5, RZ, RZ, R35, P0 ;  /* 0x000000ffff057224 */ /* 0x000fca00000e0623 */
[----:B------:R0:W-:Y:S03]  /*c9b10*/  ST.E.64 desc[UR4][R30.64+0x8], R4 ;  /* 0x000008041e007985 */ /* 0x0001e6000c101b04 */
.L_x_4033:
[----:B------:R-:W-:Y:S05]  /*c9b20*/  BSYNC B1 ;  /* 0x0000000000017941 */ /* 0x000fea0003800000 */
.L_x_4032:
        /* <DEDUP_REMOVED lines=35> */
.L_x_4038:
[----:B------:R-:W-:Y:S05]  /*c9d60*/  BSYNC B1 ;  /* 0x0000000000017941 */ /* 0x000fea0003800000 */
.L_x_4037:
[----:B01----:R-:W0:Y:S01]  /*c9d70*/  LDS.64 R4, [R12] ;  /* 0x000000000c047984 */ /* 0x003e220000000a00 */
[C---:B------:R-:W-:Y:S01]  /*c9d80*/  R2UR UR4, R36.reuse ;  /* 0x00000000240472ca */ /* 0x040fe200000e0000 */
[----:B------:R-:W-:Y:S01]  /*c9d90*/  @!P0 IMAD.MOV.U32 R9, RZ, RZ, -0x1 ;  /* 0xffffffffff098424 */ /* 0x000fe200078e00ff */
[C---:B------:R-:W-:Y:S02]  /*c9da0*/  R2UR UR5, R37.reuse ;  /* 0x00000000250572ca */ /* 0x040fe400000e0000 */
        /* <DEDUP_REMOVED lines=10> */
.L_x_4031:
[----:B------:R-:W-:Y:S05]  /*c9e50*/  BSYNC B0 ;  /* 0x0000000000007941 */ /* 0x000fea0003800000 */
.L_x_4030:
[----:B-----5:R-:W-:Y:S01]  /*c9e60*/  ISETP.NE.AND P0, PT, R10, RZ, PT ;  /* 0x000000ff0a00720c */ /* 0x020fe20003f05270 */
[----:B------:R-:W-:-:S12]  /*c9e70*/  IMAD.MOV.U32 R16, RZ, RZ, RZ ;  /* 0x000000ffff107224 */ /* 0x000fd800078e00ff */
[----:B------:R-:W-:Y:S05]  /*c9e80*/  @P0 BRA `(.L_x_4024) ;  /* 0x000001cc00b80947 */ /* 0x000fea0003800000 */
[----:B------:R-:W-:Y:S01]  /*c9e90*/  R2UR UR4, R36 ;  /* 0x00000000240472ca */ /* 0x000fe200000e0000 */
[----:B------:R-:W-:Y:S01]  /*c9ea0*/  IMAD.MOV.U32 R6, RZ, RZ, 0x90 ;  /* 0x00000090ff067424 */ /* 0x000fe200078e00ff */
[----:B------:R-:W-:Y:S01]  /*c9eb0*/  R2UR UR5, R37 ;  /* 0x00000000250572ca */ /* 0x000fe200000e0000 */
[----:B------:R-:W-:Y:S01]  /*c9ec0*/  IMAD.MOV.U32 R7, RZ, RZ, 0x0 ;  /* 0x00000000ff077424 */ /* 0x000fe200078e00ff */
[----:B-12---:R1:W2:Y:S11]  /*c9ed0*/  LDS.64 R4, [R12+0x8] ;  /* 0x000008000c047984 */ /* 0x0062b60000000a00 */
[----:B------:R3:W0:Y:S01]  /*c9ee0*/  ATOM.E.ADD.64.STRONG.GPU P0, R6, desc[UR4][R30.64+0x8], R6 ;  /* 0x800008061e06798a */ /* 0x000622000810f504 */
[----:B------:R-:W-:Y:S01]  /*c9ef0*/  BSSY B0, `(.L_x_4039) ;  /* 0x0000016000007945 */ /* 0x000fe20003800000 */
[----:B0-----:R-:W-:-:S02]  /*c9f00*/  IMAD.MOV.U32 R8, RZ, RZ, R6 ;  /* 0x000000ffff087224 */ /* 0x001fc400078e0006 */
[----:B------:R-:W-:Y:S01]  /*c9f10*/  IMAD.MOV.U32 R9, RZ, RZ, R7 ;  /* 0x000000ffff097224 */ /* 0x000fe200078e0007 */
[----:B-123--:R-:W-:Y:S06]  /*c9f20*/  @P0 BRA `(.L_x_4040) ;  /* 0x0000000000480947 */ /* 0x00efec0003800000 */
[----:B------:R-:W0:Y:S02]  /*c9f30*/  QSPC.E.S P0, RZ, [R30+0x8] ;  /* 0x000008001eff73aa */ /* 0x000e240000000500 */
[----:B0-----:R-:W-:Y:S05]  /*c9f40*/  @!P0 BRA `(.L_x_4041) ;  /* 0x0000000000288947 */ /* 0x001fea0003800000 */
[----:B------:R-:W-:Y:S01]  /*c9f50*/  IMAD.MOV.U32 R6, RZ, RZ, R30 ;  /* 0x000000ffff067224 */ /* 0x000fe200078e001e */
[----:B------:R-:W-:Y:S04]  /*c9f60*/  BSSY B1, `(.L_x_4042) ;  /* 0x0000007000017945 */ /* 0x000fe80003800000 */
[----:B------:R-:W-:-:S07]  /*c9f70*/  MOV R7, R6 ;  /* 0x0000000600077202 */ /* 0x000fce0000000f00 */
.L_x_4043:
[----:B------:R-:W0:Y:S02]  /*c9f80*/  LDS.64 R8, [R7+0x8] ;  /* 0x0000080007087984 */ /* 0x000e240000000a00 */
[----:B0-----:R-:W-:-:S05]  /*c9f90*/  IADD3 R10, P0, PT, R8, 0x90, RZ ;  /* 0x00000090080a7810 */ /* 0x001fca0007f1e0ff */
[----:B------:R-:W-:-:S07]  /*c9fa0*/  IMAD.X R11, RZ, RZ, R9, P0 ;  /* 0x000000ffff0b7224 */ /* 0x000fce00000e0609 */
[----:B------:R-:W0:Y:S02]  /*c9fb0*/  ATOMS.CAST.SPIN.64 P0, [R7+0x8], R8, R10 ;  /* 0x000008080700758d */ /* 0x000e24000180040a */
[----:B0-----:R-:W-:Y:S05]  /*c9fc0*/  @!P0 BRA `(.L_x_4043) ;  /* 0xfffffffc00ec8947 */ /* 0x001fea000383ffff */
[----:B------:R-:W-:Y:S05]  /*c9fd0*/  BSYNC B1 ;  /* 0x0000000000017941 */ /* 0x000fea0003800000 */
.L_x_4042:
[----:B------:R-:W-:Y:S05]  /*c9fe0*/  BRA `(.L_x_4040) ;  /* 0x0000000000187947 */ /* 0x000fea0003800000 */
.L_x_4041:
[----:B------:R-:W-:Y:S02]  /*c9ff0*/  R2UR UR4, R36 ;  /* 0x00000000240472ca */ /* 0x000fe400000e0000 */
[----:B------:R-:W-:-:S13]  /*ca000*/  R2UR UR5, R37 ;  /* 0x00000000250572ca */ /* 0x000fda00000e0000 */
[----:B------:R-:W2:Y:S02]  /*ca010*/  LD.E.64 R8, desc[UR4][R30.64+0x8] ;  /* 0x000008041e087980 */ /* 0x000ea4000c101b00 */
[----:B--2---:R-:W-:-:S05]  /*ca020*/  IADD3 R6, P0, PT, R8, 0x90, RZ ;  /* 0x0000009008067810 */ /* 0x004fca0007f1e0ff */
[----:B------:R-:W-:-:S05]  /*ca030*/  IMAD.X R7, RZ, RZ, R9, P0 ;  /* 0x000000ffff077224 */ /* 0x000fca00000e0609 */
[----:B------:R0:W-:Y:S03]  /*ca040*/  ST.E.64 desc[UR4][R30.64+0x8], R6 ;  /* 0x000008061e007985 */ /* 0x0001e6000c101b04 */
.L_x_4040:
[----:B------:R-:W-:Y:S05]  /*ca050*/  BSYNC B0 ;  /* 0x0000000000007941 */ /* 0x000fea0003800000 */
.L_x_4039:
        /* <DEDUP_REMOVED lines=14> */
[----:B------:R-:W-:Y:S01]  /*ca140*/  IMAD.WIDE R32, R0, 0x10, RZ ;  /* 0x0000001000207825 */ /* 0x000fe200078e02ff */
        /* <DEDUP_REMOVED lines=27> */
.L_x_4072:
[----:B0-----:R-:W0:Y:S01]  /*ca300*/  LDS.128 R12, [R12] ;  /* 0x000000000c0c7984 */ /* 0x001e220000000c00 */
[----:B------:R-:W-:Y:S05]  /*ca310*/  YIELD ;  /* 0x0000000000007946 */ /* 0x000fea0003800000 */
[----:B------:R-:W-:Y:S02]  /*ca320*/  R2UR UR4, R36 ;  /* 0x00000000240472ca */ /* 0x000fe400000e0000 */
[----:B------:R-:W-:Y:S02]  /*ca330*/  R2UR UR5, R37 ;  /* 0x00000000250572ca */ /* 0x000fe400000e0000 */
[----:B0-----:R-:W-:-:S05]  /*ca340*/  IADD3 R4, P0, PT, R32, R12, RZ ;  /* 0x0000000c20047210 */ /* 0x001fca0007f1e0ff */
        /* <DEDUP_REMOVED lines=24> */
.L_x_4052:
[----:B------:R-:W0:Y:S02]  /*ca4d0*/  LDS.64 R4, [R9+0x8] ;  /* 0x0000080009047984 */ /* 0x000e240000000a00 */
[----:B0-----:R-:W-:-:S05]  /*ca4e0*/  IADD3 R6, P0, PT, R4, 0x30, RZ ;  /* 0x0000003004067810 */ /* 0x001fca0007f1e0ff */
[----:B------:R-:W-:-:S07]  /*ca4f0*/  IMAD.X R7, RZ, RZ, R5, P0 ;  /* 0x000000ffff077224 */ /* 0x000fce00000e0605 */
[----:B------:R-:W0:Y:S02]  /*ca500*/  ATOMS.CAST.SPIN.64 P0, [R9+0x8], R4, R6 ;  /* 0x000008040900758d */ /* 0x000e240001800406 */
[----:B0-----:R-:W-:Y:S05]  /*ca510*/  @!P0 BRA `(.L_x_4052) ;  /* 0xfffffffc00ec8947 */ /* 0x001fea000383ffff */
[----:B------:R-:W-:Y:S05]  /*ca520*/  BSYNC B4 ;  /* 0x0000000000047941 */ /* 0x000fea0003800000 */
.L_x_4051:
[----:B------:R-:W-:Y:S02]  /*ca530*/  IMAD.MOV.U32 R6, RZ, RZ, R4 ;  /* 0x000000ffff067224 */ /* 0x000fe400078e0004 */
[----:B------:R-:W-:Y:S01]  /*ca540*/  IMAD.MOV.U32 R7, RZ, RZ, R5 ;  /* 0x000000ffff077224 */ /* 0x000fe200078e0005 */
[----:B------:R-:W-:Y:S06]  /*ca550*/  BRA `(.L_x_4049) ;  /* 0x0000000000187947 */ /* 0x000fec0003800000 */
.L_x_4050:
[----:B------:R-:W-:Y:S02]  /*ca560*/  R2UR UR4, R36 ;  /* 0x00000000240472ca */ /* 0x000fe400000e0000 */
[----:B------:R-:W-:-:S13]  /*ca570*/  R2UR UR5, R37 ;  /* 0x00000000250572ca */ /* 0x000fda00000e0000 */
[----:B------:R-:W2:Y:S02]  /*ca580*/  LD.E.64 R6, desc[UR4][R30.64+0x8] ;  /* 0x000008041e067980 */ /* 0x000ea4000c101b00 */
[----:B--2---:R-:W-:-:S05]  /*ca590*/  IADD3 R4, P0, PT, R6, 0x30, RZ ;  /* 0x0000003006047810 */ /* 0x004fca0007f1e0ff */
[----:B------:R-:W-:-:S05]  /*ca5a0*/  IMAD.X R5, RZ, RZ, R7, P0 ;  /* 0x000000ffff057224 */ /* 0x000fca00000e0607 */
[----:B------:R0:W-:Y:S03]  /*ca5b0*/  ST.E.64 desc[UR4][R30.64+0x8], R4 ;  /* 0x000008041e007985 */ /* 0x0001e6000c101b04 */
.L_x_4049:
[----:B------:R-:W-:Y:S05]  /*ca5c0*/  BSYNC B3 ;  /* 0x0000000000037941 */ /* 0x000fea0003800000 */
.L_x_4048:
        /* <DEDUP_REMOVED lines=54> */
.L_x_4054:
[----:B------:R-:W-:Y:S05]  /*ca930*/  BSYNC B3 ;  /* 0x0000000000037941 */ /* 0x000fea0003800000 */
.L_x_4053:
        /* <DEDUP_REMOVED lines=40> */
.L_x_4056:
[----:B------:R-:W-:Y:S05]  /*cabc0*/  BSYNC B3 ;  /* 0x0000000000037941 */ /* 0x000fea0003800000 */
.L_x_4055:
[----:B------:R-:W-:Y:S02]  /*cabd0*/  R2UR UR4, R36 ;  /* 0x00000000240472ca */ /* 0x000fe400000e0000 */
[----:B------:R-:W-:-:S13]  /*cabe0*/  R2UR UR5, R37 ;  /* 0x00000000250572ca */ /* 0x000fda00000e0000 */
[----:B------:R2:W-:Y:S01]  /*cabf0*/  ST.E desc[UR4][R28.64], R7 ;  /* 0x000000071c007985 */ /* 0x0005e2000c101904 */
[----:B------:R-:W-:Y:S05]  /*cac00*/  BRA `(.L_x_4057) ;  /* 0x0000000000147947 */ /* 0x000fea0003800000 */
.L_x_4047:
[----:B------:R-:W-:Y:S02]  /*cac10*/  R2UR UR4, R36 ;  /* 0x00000000240472ca */ /* 0x000fe400000e0000 */
[----:B------:R-:W-:Y:S02]  /*cac20*/  R2UR UR5, R37 ;  /* 0x00000000250572ca */ /* 0x000fe400000e0000 */
[----:B------:R-:W-:-:S05]  /*cac30*/  IADD3 R4, P0, PT, R12, R35, RZ ;  /* 0x000000230c047210 */ /* 0x000fca0007f1e0ff */
[----:B------:R-:W-:-:S06]  /*cac40*/  IMAD.X R5, R13, 0x1, R39, P0 ;  /* 0x000000010d057824 */ /* 0x000fcc00000e0627 */
[----:B------:R0:W-:Y:S02]  /*cac50*/  ST.E desc[UR4][R4.64+0x20], RZ ;  /* 0x000020ff04007985 */ /* 0x0001e4000c101904 */
.L_x_4057:
[----:B------:R-:W-:Y:S05]  /*cac60*/  BSYNC B2 ;  /* 0x0000000000027941 */ /* 0x000fea0003800000 */
.L_x_4046:
        /* <DEDUP_REMOVED lines=29> */
.L_x_4065:
[----:B------:R-:W0:Y:S02]  /*cae40*/  LDS.64 R8, [R5+0x8] ;  /* 0x0000080005087984 */ /* 0x000e240000000a00 */
[----:B0-----:R-:W-:-:S05]  /*cae50*/  IADD3 R10, P0, PT, R8, 0x30, RZ ;  /* 0x00000030080a7810 */ /* 0x001fca0007f1e0ff */
[----:B------:R-:W-:-:S07]  /*cae60*/  IMAD.X R11, RZ, RZ, R9, P0 ;  /* 0x000000ffff0b7224 */ /* 0x000fce00000e0609 */
[----:B------:R-:W0:Y:S02]  /*cae70*/  ATOMS.CAST.SPIN.64 P0, [R5+0x8], R8, R10 ;  /* 0x000008080500758d */ /* 0x000e24000180040a */
[----:B0-----:R-:W-:Y:S05]  /*cae80*/  @!P0 BRA `(.L_x_4065) ;  /* 0xfffffffc00ec8947 */ /* 0x001fea000383ffff */
[----:B------:R-:W-:Y:S05]  /*cae90*/  BSYNC B4 ;  /* 0x0000000000047941 */ /* 0x000fea0003800000 */
.L_x_4064:
[----:B------:R-:W-:Y:S05]  /*caea0*/  BRA `(.L_x_4062) ;  /* 0x0000000000187947 */ /* 0x000fea0003800000 */
.L_x_4063:
[----:B------:R-:W-:Y:S02]  /*caeb0*/  R2UR UR4, R36 ;  /* 0x00000000240472ca */ /* 0x000fe400000e0000 */
[----:B------:R-:W-:-:S13]  /*caec0*/  R2UR UR5, R37 ;  /* 0x00000000250572ca */ /* 0x000fda00000e0000 */
[----:B------:R-:W2:Y:S02]  /*caed0*/  LD.E.64 R8, desc[UR4][R30.64+0x8] ;  /* 0x000008041e087980 */ /* 0x000ea4000c101b00 */
[----:B--2---:R-:W-:-:S05]  /*caee0*/  IADD3 R4, P0, PT, R8, 0x30, RZ ;  /* 0x0000003008047810 */ /* 0x004fca0007f1e0ff */
[----:B------:R-:W-:-:S05]  /*caef0*/  IMAD.X R5, RZ, RZ, R9, P0 ;  /* 0x000000ffff057224 */ /* 0x000fca00000e0609 */
[----:B------:R0:W-:Y:S03]  /*caf00*/  ST.E.64 desc[UR4][R30.64+0x8], R4 ;  /* 0x000008041e007985 */ /* 0x0001e6000c101b04 */
.L_x_4062:
[----:B------:R-:W-:Y:S05]  /*caf10*/  BSYNC B3 ;  /* 0x0000000000037941 */ /* 0x000fea0003800000 */
.L_x_4061:
        /* <DEDUP_REMOVED lines=51> */
.L_x_4067:
[----:B------:R-:W-:Y:S01]  /*cb250*/  R2UR UR4, R36 ;  /* 0x00000000240472ca */ /* 0x000fe200000e0000 */
[----:B------:R-:W-:Y:S01]  /*cb260*/  IMAD.MOV.U32 R5, RZ, RZ, 0x5272 ;  /* 0x00005272ff057424 */ /* 0x000fe200078e00ff */
[----:B------:R-:W-:Y:S01]  /*cb270*/  R2UR UR5, R37 ;  /* 0x00000000250572ca */ /* 0x000fe200000e0000 */
[----:B------:R-:W-:Y:S01]  /*cb280*/  IMAD.MOV.U32 R9, RZ, RZ, -0x1 ;  /* 0xffffffffff097424 */ /* 0x000fe200078e00ff */
[----:B------:R-:W-:-:S11]  /*cb290*/  PLOP3.LUT P0, PT, PT, PT, PT, 0x8, 0x80 ;  /* 0x000000000080781c */ /* 0x000fd60003f0e170 */
[----:B------:R0:W-:Y:S02]  /*cb2a0*/  ST.E desc[UR4][R28.64], R5 ;  /* 0x000000051c007985 */ /* 0x0001e4000c101904 */
.L_x_4068:
[----:B------:R-:W-:Y:S05]  /*cb2b0*/  BSYNC B3 ;  /* 0x0000000000037941 */ /* 0x000fea0003800000 */
.L_x_4066:
        /* <DEDUP_REMOVED lines=39> */
.L_x_4070:
[----:B------:R-:W-:Y:S05]  /*cb530*/  BSYNC B3 ;  /* 0x0000000000037941 */ /* 0x000fea0003800000 */
.L_x_4069:
[----:B------:R-:W-:Y:S02]  /*cb540*/  R2UR UR4, R36 ;  /* 0x00000000240472ca */ /* 0x000fe400000e0000 */
[----:B------:R-:W-:-:S13]  /*cb550*/  R2UR UR5, R37 ;  /* 0x00000000250572ca */ /* 0x000fda00000e0000 */
[----:B------:R2:W-:Y:S01]  /*cb560*/  ST.E desc[UR4][R28.64], R7 ;  /* 0x000000071c007985 */ /* 0x0005e2000c101904 */
[----:B------:R-:W-:Y:S05]  /*cb570*/  BRA `(.L_x_4071) ;  /* 0x0000000000147947 */ /* 0x000fea0003800000 */
.L_x_4060:
[----:B------:R-:W-:Y:S02]  /*cb580*/  R2UR UR4, R36 ;  /* 0x00000000240472ca */ /* 0x000fe400000e0000 */
[----:B------:R-:W-:Y:S02]  /*cb590*/  R2UR UR5, R37 ;  /* 0x00000000250572ca */ /* 0x000fe400000e0000 */
[----:B------:R-:W-:-:S05]  /*cb5a0*/  IADD3 R4, P0, PT, R4, R35, RZ ;  /* 0x0000002304047210 */ /* 0x000fca0007f1e0ff */
[----:B------:R-:W-:-:S06]  /*cb5b0*/  IMAD.X R5, R5, 0x1, R39, P0 ;  /* 0x0000000105057824 */ /* 0x000fcc00000e0627 */
[----:B------:R0:W-:Y:S02]  /*cb5c0*/  ST.E desc[UR4][R4.64+0x24], RZ ;  /* 0x000024ff04007985 */ /* 0x0001e4000c101904 */
.L_x_4071:
[----:B------:R-:W-:Y:S05]  /*cb5d0*/  BSYNC B2 ;  /* 0x0000000000027941 */ /* 0x000fea0003800000 */
.L_x_4059:
[----:B------:R-:W-:Y:S01]  /*cb5e0*/  IADD3 R35, P0, PT, R35, 0x8, RZ ;  /* 0x0000000823237810 */ /* 0x000fe20007f1e0ff */
[----:B------:R-:W-:-:S04]  /*cb5f0*/  VIADD R27, R27, 0x2 ;  /* 0x000000021b1b7836 */ /* 0x000fc80000000000 */
[----:B------:R-:W-:Y:S01]  /*cb600*/  IMAD.X R39, RZ, RZ, R39, P0 ;  /* 0x000000ffff277224 */ /* 0x000fe200000e0627 */
[----:B------:R-:W-:Y:S07]  /*cb610*/  BRA `(.L_x_4072) ;  /* 0xffffffec00387947 */ /* 0x000fee000383ffff */
.L_x_4058:
[----:B------:R-:W-:Y:S05]  /*cb620*/  BSYNC B0 ;  /* 0x0000000000007941 */ /* 0x000fea0003800000 */
.L_x_4045:
[----:B------:R-:W-:Y:S05]  /*cb630*/  BSYNC B1 ;  /* 0x0000000000017941 */ /* 0x000fea0003800000 */
.L_x_4044:
[----:B------:R-:W3:Y:S01]  /*cb640*/  LDCU.64 UR4, c[0x4][0x100] ;  /* 0x01002000ff0477ac */ /* 0x000ee20008000a00 */
[----:B01----:R-:W-:Y:S01]  /*cb650*/  IMAD.WIDE R4, R0, 0x10, RZ ;  /* 0x0000001000047825 */ /* 0x003fe200078e02ff */
[----:B------:R-:W-:Y:S03]  /*cb660*/  BSSY B0, `(.L_x_4073) ;  /* 0x000014e000007945 */ /* 0x000fe60003800000 */
[----:B------:R-:W-:Y:S02]  /*cb670*/  IMAD.MOV.U32 R38, RZ, RZ, -0x1a ;  /* 0xffffffe6ff267424 */ /* 0x000fe400078e00ff */
[----:B------:R-:W-:Y:S02]  /*cb680*/  IMAD.MOV.U32 R27, RZ, RZ, R4 ;  /* 0x000000ffff1b7224 */ /* 0x000fe400078e0004 */
[----:B------:R-:W-:Y:S01]  /*cb690*/  IMAD.MOV.U32 R33, RZ, RZ, R5 ;  /* 0x000000ffff217224 */ /* 0x000fe200078e0005 */
[----:B---3--:R-:W-:-:S04]  /*cb6a0*/  UIADD3 UR4, UP0, UPT, UR4, 0x1, URZ ;  /* 0x0000000104047890 */ /* 0x008fc8000ff1e0ff */
[----:B------:R-:W-:Y:S02]  /*cb6b0*/  UIADD3.X UR5, UPT, UPT, URZ, UR5, URZ, UP0, !UPT ;  /* 0x00000005ff057290 */ /* 0x000fe400087fe4ff */
[----:B------:R-:W-:-:S04]  /*cb6c0*/  IMAD.U32 R6, RZ, RZ, UR4 ;  /* 0x00000004ff067e24 */ /* 0x000fc8000f8e00ff */
[----:B--2---:R-:W-:-:S07]  /*cb6d0*/  IMAD.U32 R7, RZ, RZ, UR5 ;  /* 0x00000005ff077e24 */ /* 0x004fce000f8e00ff */
.L_x_4101:
        /* <DEDUP_REMOVED lines=35> */
.L_x_4081:
[----:B------:R-:W0:Y:S02]  /*cb910*/  LDS.64 R12, [R9+0x8] ;  /* 0x00000800090c7984 */ /* 0x000e240000000a00 */
[----:B0-----:R-:W-:-:S05]  /*cb920*/  IADD3 R14, P0, PT, R12, 0x30, RZ ;  /* 0x000000300c0e7810 */ /* 0x001fca0007f1e0ff */
[----:B------:R-:W-:-:S07]  /*cb930*/  IMAD.X R15, RZ, RZ, R13, P0 ;  /* 0x000000ffff0f7224 */ /* 0x000fce00000e060d */
[----:B------:R-:W0:Y:S02]  /*cb940*/  ATOMS.CAST.SPIN.64 P0, [R9+0x8], R12, R14 ;  /* 0x0000080c0900758d */ /* 0x000e24000180040e */
[----:B0-----:R-:W-:Y:S05]  /*cb950*/  @!P0 BRA `(.L_x_4081) ;  /* 0xfffffffc00ec8947 */ /* 0x001fea000383ffff */
[----:B------:R-:W-:Y:S05]  /*cb960*/  BSYNC B3 ;  /* 0x0000000000037941 */ /* 0x000fea0003800000 */
.L_x_4080:
[----:B------:R-:W-:Y:S05]  /*cb970*/  BRA `(.L_x_4078) ;  /* 0x0000000000187947 */ /* 0x000fea0003800000 */
.L_x_4079:
[----:B------:R-:W-:Y:S02]  /*cb980*/  R2UR UR4, R36 ;  /* 0x00000000240472ca */ /* 0x000fe400000e0000 */
[----:B------:R-:W-:-:S13]  /*cb990*/  R2UR UR5, R37 ;  /* 0x00000000250572ca */ /* 0x000fda00000e0000 */
[----:B------:R-:W2:Y:S02]  /*cb9a0*/  LD.E.64 R12, desc[UR4][R30.64+0x8] ;  /* 0x000008041e0c7980 */ /* 0x000ea4000c101b00 */
[----:B--2---:R-:W-:-:S05]  /*cb9b0*/  IADD3 R8, P0, PT, R12, 0x30, RZ ;  /* 0x000000300c087810 */ /* 0x004fca0007f1e0ff */
[----:B------:R-:W-:-:S05]  /*cb9c0*/  IMAD.X R9, RZ, RZ, R13, P0 ;  /* 0x000000ffff097224 */ /* 0x000fca00000e060d */
[----:B------:R0:W-:Y:S03]  /*cb9d0*/  ST.E.64 desc[UR4][R30.64+0x8], R8 ;  /* 0x000008081e007985 */ /* 0x0001e6000c101b04 */
.L_x_4078:
[----:B------:R-:W-:Y:S05]  /*cb9e0*/  BSYNC B2 ;  /* 0x0000000000027941 */ /* 0x000fea0003800000 */
.L_x_4077:
        /* <DEDUP_REMOVED lines=54> */
.L_x_4083:
[----:B------:R-:W-:Y:S05]  /*cbd50*/  BSYNC B2 ;  /* 0x0000000000027941 */ /* 0x000fea0003800000 */
.L_x_4082:
        /* <DEDUP_REMOVED lines=40> */
.L_x_4085:
[----:B------:R-:W-:Y:S05]  /*cbfe0*/  BSYNC B2 ;  /* 0x0000000000027941 */ /* 0x000fea0003800000 */
.L_x_4084:
[----:B------:R-:W-:Y:S02]  /*cbff0*/  R2UR UR4, R36 ;  /* 0x00000000240472ca */ /* 0x000fe400000e0000 */
[----:B------:R-:W-:-:S13]  /*cc000*/  R2UR UR5, R37 ;  /* 0x00000000250572ca */ /* 0x000fda00000e0000 */
[----:B------:R2:W-:Y:S01]  /*cc010*/  ST.E desc[UR4][R28.64], R11 ;  /* 0x0000000b1c007985 */ /* 0x0005e2000c101904 */
[----:B------:R-:W-:Y:S05]  /*cc020*/  BRA `(.L_x_4075) ;  /* 0x0000000000247947 */ /* 0x000fea0003800000 */
.L_x_4076:
        /* <DEDUP_REMOVED lines=9> */
.L_x_4075:
[----:B------:R-:W-:Y:S05]  /*cc0c0*/  BSYNC B1 ;  /* 0x0000000000017941 */ /* 0x000fea0003800000 */
.L_x_4074:
        /* <DEDUP_REMOVED lines=30> */
.L_x_4094:
[----:B------:R-:W0:Y:S02]  /*cc2b0*/  LDS.64 R12, [R9+0x8] ;  /* 0x00000800090c7984 */ /* 0x000e240000000a00 */
[----:B0-----:R-:W-:-:S05]  /*cc2c0*/  IADD3 R14, P0, PT, R12, 0x30, RZ ;  /* 0x000000300c0e7810 */ /* 0x001fca0007f1e0ff */
[----:B------:R-:W-:-:S07]  /*cc2d0*/  IMAD.X R15, RZ, RZ, R13, P0 ;  /* 0x000000ffff0f7224 */ /* 0x000fce00000e060d */
[----:B------:R-:W0:Y:S02]  /*cc2e0*/  ATOMS.CAST.SPIN.64 P0, [R9+0x8], R12, R14 ;  /* 0x0000080c0900758d */ /* 0x000e24000180040e */
[----:B0-----:R-:W-:Y:S05]  /*cc2f0*/  @!P0 BRA `(.L_x_4094) ;  /* 0xfffffffc00ec8947 */ /* 0x001fea000383ffff */
[----:B------:R-:W-:Y:S05]  /*cc300*/  BSYNC B3 ;  /* 0x0000000000037941 */ /* 0x000fea0003800000 */
.L_x_4093:
[----:B------:R-:W-:Y:S05]  /*cc310*/  BRA `(.L_x_4091) ;  /* 0x0000000000187947 */ /* 0x000fea0003800000 */
.L_x_4092:
[----:B------:R-:W-:Y:S02]  /*cc320*/  R2UR UR4, R36 ;  /* 0x00000000240472ca */ /* 0x000fe400000e0000 */
[----:B------:R-:W-:-:S13]  /*cc330*/  R2UR UR5, R37 ;  /* 0x00000000250572ca */ /* 0x000fda00000e0000 */
[----:B------:R-:W2:Y:S02]  /*cc340*/  LD.E.64 R12, desc[UR4][R30.64+0x8] ;  /* 0x000008041e0c7980 */ /* 0x000ea4000c101b00 */
[----:B--2---:R-:W-:-:S05]  /*cc350*/  IADD3 R8, P0, PT, R12, 0x30, RZ ;  /* 0x000000300c087810 */ /* 0x004fca0007f1e0ff */
[----:B------:R-:W-:-:S05]  /*cc360*/  IMAD.X R9, RZ, RZ, R13, P0 ;  /* 0x000000ffff097224 */ /* 0x000fca00000e060d */
[----:B------:R0:W-:Y:S03]  /*cc370*/  ST.E.64 desc[UR4][R30.64+0x8], R8 ;  /* 0x000008081e007985 */ /* 0x0001e6000c101b04 */
.L_x_4091:
[----:B------:R-:W-:Y:S05]  /*cc380*/  BSYNC B2 ;  /* 0x0000000000027941 */ /* 0x000fea0003800000 */
.L_x_4090:
        /* <DEDUP_REMOVED lines=51> */
.L_x_4096:
[----:B------:R-:W-:Y:S01]  /*cc6c0*/  R2UR UR4, R36 ;  /* 0x00000000240472ca */ /* 0x000fe200000e0000 */
[----:B------:R-:W-:Y:S01]  /*cc6d0*/  IMAD.MOV.U32 R9, RZ, RZ, 0x5272 ;  /* 0x00005272ff097424 */ /* 0x000fe200078e00ff */
[----:B------:R-:W-:Y:S01]  /*cc6e0*/  R2UR UR5, R37 ;  /* 0x00000000250572ca */ /* 0x000fe200000e0000 */
[----:B------:R-:W-:Y:S01]  /*cc6f0*/  IMAD.MOV.U32 R13, RZ, RZ, -0x1 ;  /* 0xffffffffff0d7424 */ /* 0x000fe200078e00ff */
[----:B------:R-:W-:-:S11]  /*cc700*/  PLOP3.LUT P0, PT, PT, PT, PT, 0x8, 0x80 ;  /* 0x000000000080781c */ /* 0x000fd60003f0e170 */
[----:B------:R0:W-:Y:S02]  /*cc710*/  ST.E desc[UR4][R28.64], R9 ;  /* 0x000000091c007985 */ /* 0x0001e4000c101904 */
.L_x_4097:
[----:B------:R-:W-:Y:S05]  /*cc720*/  BSYNC B2 ;  /* 0x0000000000027941 */ /* 0x000fea0003800000 */
.L_x_4095:
        /* <DEDUP_REMOVED lines=39> */
.L_x_4099:
[----:B------:R-:W-:Y:S05]  /*cc9a0*/  BSYNC B2 ;  /* 0x0000000000027941 */ /* 0x000fea0003800000 */
.L_x_4098:
[----:B------:R-:W-:Y:S02]  /*cc9b0*/  R2UR UR4, R36 ;  /* 0x00000000240472ca */ /* 0x000fe400000e0000 */
[----:B------:R-:W-:-:S13]  /*cc9c0*/  R2UR UR5, R37 ;  /* 0x00000000250572ca */ /* 0x000fda00000e0000 */
[----:B------:R2:W-:Y:S01]  /*cc9d0*/  ST.E desc[UR4][R28.64], R11 ;  /* 0x0000000b1c007985 */ /* 0x0005e2000c101904 */
[----:B------:R-:W-:Y:S05]  /*cc9e0*/  BRA `(.L_x_4100) ;  /* 0x0000000000387947 */ /* 0x000fea0003800000 */
.L_x_4089:
        /* <DEDUP_REMOVED lines=10> */
.L_x_4088:
[----:B------:R-:W-:Y:S01]  /*cca90*/  R2UR UR4, R36 ;  /* 0x00000000240472ca */ /* 0x000fe200000e0000 */
[----:B01-3--:R-:W-:Y:S01]  /*ccaa0*/  IMAD.MOV.U32 R9, RZ, RZ, 0x5368 ;  /* 0x00005368ff097424 */ /* 0x00bfe200078e00ff */
[----:B------:R-:W-:-:S13]  /*ccab0*/  R2UR UR5, R37 ;  /* 0x00000000250572ca */ /* 0x000fda00000e0000 */
[----:B------:R4:W-:Y:S02]  /*ccac0*/  ST.E desc[UR4][R28.64], R9 ;  /* 0x000000091c007985 */ /* 0x0009e4000c101904 */
.L_x_4100:
[----:B------:R-:W-:Y:S05]  /*ccad0*/  BSYNC B1 ;  /* 0x0000000000017941 */ /* 0x000fea0003800000 */
.L_x_4087:
[----:B------:R-:W-:Y:S01]  /*ccae0*/  IADD3 R27, P0, PT, R27, 0x8, RZ ;  /* 0x000000081b1b7810 */ /* 0x000fe20007f1e0ff */
[----:B------:R-:W-:Y:S01]  /*ccaf0*/  VIADD R38, R38, 0x2 ;  /* 0x0000000226267836 */ /* 0x000fe20000000000 */
[----:B------:R-:W-:-:S03]  /*ccb00*/  IADD3 R6, P1, PT, R6, 0x2, RZ ;  /* 0x0000000206067810 */ /* 0x000fc60007f3e0ff */
[----:B------:R-:W-:Y:S02]  /*ccb10*/  IMAD.X R33, RZ, RZ, R33, P0 ;  /* 0x000000ffff217224 */ /* 0x000fe400000e0621 */
[----:B------:R-:W-:Y:S01]  /*ccb20*/  IMAD.X R7, RZ, RZ, R7, P1 ;  /* 0x000000ffff077224 */ /* 0x000fe200008e0607 */
[----:B------:R-:W-:Y:S07]  /*ccb30*/  BRA `(.L_x_4101) ;  /* 0xffffffe800e87947 */ /* 0x000fee000383ffff */
.L_x_4086:
[----:B------:R-:W-:Y:S05]  /*ccb40*/  BSYNC B0 ;  /* 0x0000000000007941 */ /* 0x000fea0003800000 */
.L_x_4073:
        /* <DEDUP_REMOVED lines=19> */
.L_x_4106:
[----:B------:R-:W0:Y:S02]  /*ccc80*/  LDS.64 R8, [R13+0x8] ;  /* 0x000008000d087984 */ /* 0x000e240000000a00 */
[----:B0-----:R-:W-:-:S05]  /*ccc90*/  IADD3 R10, P0, PT, R8, 0x30, RZ ;  /* 0x00000030080a7810 */ /* 0x001fca0007f1e0ff */
[----:B------:R-:W-:-:S07]  /*ccca0*/  IMAD.X R11, RZ, RZ, R9, P0 ;  /* 0x000000ffff0b7224 */ /* 0x000fce00000e0609 */
[----:B------:R-:W0:Y:S02]  /*cccb0*/  ATOMS.CAST.SPIN.64 P0, [R13+0x8], R8, R10 ;  /* 0x000008080d00758d */ /* 0x000e24000180040a */
[----:B0-----:R-:W-:Y:S05]  /*cccc0*/  @!P0 BRA `(.L_x_4106) ;  /* 0xfffffffc00ec8947 */ /* 0x001fea000383ffff */
[----:B------:R-:W-:Y:S05]  /*cccd0*/  BSYNC B1 ;  /* 0x0000000000017941 */ /* 0x000fea0003800000 */
.L_x_4105:
[----:B------:R-:W-:Y:S02]  /*ccce0*/  IMAD.MOV.U32 R10, RZ, RZ, R8 ;  /* 0x000000ffff0a7224 */ /* 0x000fe400078e0008 */
[----:B------:R-:W-:Y:S01]  /*cccf0*/  IMAD.MOV.U32 R11, RZ, RZ, R9 ;  /* 0x000000ffff0b7224 */ /* 0x000fe200078e0009 */
[----:B------:R-:W-:Y:S06]  /*ccd00*/  BRA `(.L_x_4103) ;  /* 0x0000000000187947 */ /* 0x000fec0003800000 */
.L_x_4104:
[----:B------:R-:W-:Y:S02]  /*ccd10*/  R2UR UR4, R36 ;  /* 0x00000000240472ca */ /* 0x000fe400000e0000 */
[----:B------:R-:W-:-:S13]  /*ccd20*/  R2UR UR5, R37 ;  /* 0x00000000250572ca */ /* 0x000fda00000e0000 */
[----:B------:R-:W2:Y:S02]  /*ccd30*/  LD.E.64 R10, desc[UR4][R30.64+0x8] ;  /* 0x000008041e0a7980 */ /* 0x000ea4000c101b00 */
[----:B--2---:R-:W-:-:S05]  /*ccd40*/  IADD3 R8, P0, PT, R10, 0x30, RZ ;  /* 0x000000300a087810 */ /* 0x004fca0007f1e0ff */
[----:B------:R-:W-:-:S05]  /*ccd50*/  IMAD.X R9, RZ, RZ, R11, P0 ;  /* 0x000000ffff097224 */ /* 0x000fca00000e060b */
[----:B------:R0:W-:Y:S03]  /*ccd60*/  ST.E.64 desc[UR4][R30.64+0x8], R8 ;  /* 0x000008081e007985 */ /* 0x0001e6000c101b04 */
.L_x_4103:
[----:B------:R-:W-:Y:S05]  /*ccd70*/  BSYNC B0 ;  /* 0x0000000000007941 */ /* 0x000fea0003800000 */
.L_x_4102:
[C---:B0-----:R-:W-:Y:S01]  /*ccd80*/  IADD3 R9, P1, PT, R10.reuse, 0x38, RZ ;  /* 0x000000380a097810 */ /* 0x041fe20007f3e0ff */
        /* <DEDUP_REMOVED lines=31> */
[----:B------:R-:W-:Y:S04]  /*ccf80*/  ST.E desc[UR12][R12.64+0x8], R33 ;  /* 0x000008210c007985 */ /* 0x000fe8000c10190c */
[----:B------:R-:W-:Y:S04]  /*ccf90*/  ST.E desc[UR14][R12.64+0x10], R39 ;  /* 0x000010270c007985 */ /* 0x000fe8000c10190e */
[----:B------:R-:W-:Y:S04]  /*ccfa0*/  ST.E.U8 desc[UR6][R12.64+0x1], RZ ;  /* 0x000001ff0c007985 */ /* 0x000fe8000c101106 */
[----:B------:R-:W-:Y:S04]  /*ccfb0*/  ST.E.U8 desc[UR4][R12.64], R34 ;  /* 0x000000220c007985 */ /* 0x000fe8000c101104 */
[----:B------:R-:W-:Y:S04]  /*ccfc0*/  ST.E.U8 desc[UR10][R12.64+0x3], R34 ;  /* 0x000003220c007985 */ /* 0x000fe8000c10110a */
[----:B------:R-:W1:Y:S02]  /*ccfd0*/  LDS.128 R8, [R27] ;  /* 0x000000001b087984 */ /* 0x000e640000000c00 */
[----:B-1----:R-:W-:-:S05]  /*ccfe0*/  IADD3 R8, P0, PT, R4, R8, RZ ;  /* 0x0000000804087210 */ /* 0x002fca0007f1e0ff */
[----:B------:R-:W-:-:S05]  /*ccff0*/  IMAD.X R9, R5, 0x1, R9, P0 ;  /* 0x0000000105097824 */ /* 0x000fca00000e0609 */
        /* <DEDUP_REMOVED lines=26> */
.L_x_4113:
[----:B------:R-:W0:Y:S02]  /*cd1a0*/  LDS.64 R12, [R9+0x8] ;  /* 0x00000800090c7984 */ /* 0x000e240000000a00 */
[----:B0-----:R-:W-:-:S05]  /*cd1b0*/  IADD3 R14, P0, PT, R32, R12, RZ ;  /* 0x0000000c200e7210 */ /* 0x001fca0007f1e0ff */
[----:B------:R-:W-:-:S07]  /*cd1c0*/  IMAD.X R15, R33, 0x1, R13, P0 ;  /* 0x00000001210f7824 */ /* 0x000fce00000e060d */
[----:B------:R-:W0:Y:S02]  /*cd1d0*/  ATOMS.CAST.SPIN.64 P0, [R9+0x8], R12, R14 ;  /* 0x0000080c0900758d */ /* 0x000e24000180040e */
[----:B0-----:R-:W-:Y:S05]  /*cd1e0*/  @!P0 BRA `(.L_x_4113) ;  /* 0xfffffffc00ec8947 */ /* 0x001fea000383ffff */
[----:B------:R-:W-:Y:S05]  /*cd1f0*/  BSYNC B1 ;  /* 0x0000000000017941 */ /* 0x000fea0003800000 */
.L_x_4112:
[----:B------:R-:W-:Y:S05]  /*cd200*/  BRA `(.L_x_4110) ;  /* 0x0000000000187947 */ /* 0x000fea0003800000 */
.L_x_4111:
[----:B------:R-:W-:Y:S02]  /*cd210*/  R2UR UR4, R36 ;  /* 0x00000000240472ca */ /* 0x000fe400000e0000 */
[----:B------:R-:W-:-:S13]  /*cd220*/  R2UR UR5, R37 ;  /* 0x00000000250572ca */ /* 0x000fda00000e0000 */
[----:B------:R-:W2:Y:S02]  /*cd230*/  LD.E.64 R12, desc[UR4][R30.64+0x8] ;  /* 0x000008041e0c7980 */ /* 0x000ea4000c101b00 */
[----:B--2---:R-:W-:-:S05]  /*cd240*/  IADD3 R8, P0, PT, R32, R12, RZ ;  /* 0x0000000c20087210 */ /* 0x004fca0007f1e0ff */
[----:B------:R-:W-:-:S05]  /*cd250*/  IMAD.X R9, R33, 0x1, R13, P0 ;  /* 0x0000000121097824 */ /* 0x000fca00000e060d */
[----:B------:R0:W-:Y:S03]  /*cd260*/  ST.E.64 desc[UR4][R30.64+0x8], R8 ;  /* 0x000008081e007985 */ /* 0x0001e6000c101b04 */
.L_x_4110:
[----:B------:R-:W-:Y:S05]  /*cd270*/  BSYNC B0 ;  /* 0x0000000000007941 */ /* 0x000fea0003800000 */
.L_x_4109:
        /* <DEDUP_REMOVED lines=47> */
.L_x_4145:
        /* <DEDUP_REMOVED lines=29> */
.L_x_4126:
[----:B------:R-:W0:Y:S02]  /*cd740*/  LDS.64 R12, [R9+0x8] ;  /* 0x00000800090c7984 */ /* 0x000e240000000a00 */
[----:B0-----:R-:W-:-:S05]  /*cd750*/  IADD3 R14, P0, PT, R12, 0x30, RZ ;  /* 0x000000300c0e7810 */ /* 0x001fca0007f1e0ff */
[----:B------:R-:W-:-:S07]  /*cd760*/  IMAD.X R15, RZ, RZ, R13, P0 ;  /* 0x000000ffff0f7224 */ /* 0x000fce00000e060d */
[----:B------:R-:W0:Y:S02]  /*cd770*/  ATOMS.CAST.SPIN.64 P0, [R9+0x8], R12, R14 ;  /* 0x0000080c0900758d */ /* 0x000e24000180040e */
[----:B0-----:R-:W-:Y:S05]  /*cd780*/  @!P0 BRA `(.L_x_4126) ;  /* 0xfffffffc00ec8947 */ /* 0x001fea000383ffff */
[----:B------:R-:W-:Y:S05]  /*cd790*/  BSYNC B11 ;  /* 0x00000000000b7941 */ /* 0x000fea0003800000 */
.L_x_4125:
[----:B------:R-:W-:Y:S05]  /*cd7a0*/  BRA `(.L_x_4123) ;  /* 0x0000000000187947 */ /* 0x000fea0003800000 */
.L_x_4124:
[----:B------:R-:W-:Y:S02]  /*cd7b0*/  R2UR UR4, R36 ;  /* 0x00000000240472ca */ /* 0x000fe400000e0000 */
[----:B------:R-:W-:-:S13]  /*cd7c0*/  R2UR UR5, R37 ;  /* 0x00000000250572ca */ /* 0x000fda00000e0000 */
[----:B------:R-:W2:Y:S02]  /*cd7d0*/  LD.E.64 R12, desc[UR4][R30.64+0x8] ;  /* 0x000008041e0c7980 */ /* 0x000ea4000c101b00 */
[----:B--2---:R-:W-:-:S05]  /*cd7e0*/  IADD3 R8, P0, PT, R12, 0x30, RZ ;  /* 0x000000300c087810 */ /* 0x004fca0007f1e0ff */
[----:B------:R-:W-:-:S05]  /*cd7f0*/  IMAD.X R9, RZ, RZ, R13, P0 ;  /* 0x000000ffff097224 */ /* 0x000fca00000e060d */
[----:B------:R0:W-:Y:S03]  /*cd800*/  ST.E.64 desc[UR4][R30.64+0x8], R8 ;  /* 0x000008081e007985 */ /* 0x0001e6000c101b04 */
.L_x_4123:
[----:B------:R-:W-:Y:S05]  /*cd810*/  BSYNC B10 ;  /* 0x00000000000a7941 */ /* 0x000fea0003800000 */
.L_x_4122:
        /* <DEDUP_REMOVED lines=54> */
.L_x_4128:
[----:B------:R-:W-:Y:S05]  /*cdb80*/  BSYNC B10 ;  /* 0x00000000000a7941 */ /* 0x000fea0003800000 */
.L_x_4127:
        /* <DEDUP_REMOVED lines=40> */
.L_x_4130:
[----:B------:R-:W-:Y:S05]  /*cde10*/  BSYNC B10 ;  /* 0x00000000000a7941 */ /* 0x000fea0003800000 */
.L_x_4129:
[----:B------:R-:W-:Y:S02]  /*cde20*/  R2UR UR4, R36 ;  /* 0x00000000240472ca */ /* 0x000fe400000e0000 */
[----:B------:R-:W-:-:S13]  /*cde30*/  R2UR UR5, R37 ;  /* 0x00000000250572ca */ /* 0x000fda00000e0000 */
[----:B------:R2:W-:Y:S01]  /*cde40*/  ST.E desc[UR4][R28.64], R11 ;  /* 0x0000000b1c007985 */ /* 0x0005e2000c101904 */
[----:B------:R-:W-:Y:S05]  /*cde50*/  BRA `(.L_x_4131) ;  /* 0x0000000000147947 */ /* 0x000fea0003800000 */
.L_x_4121:
[----:B------:R-:W-:Y:S02]  /*cde60*/  R2UR UR4, R36 ;  /* 0x00000000240472ca */ /* 0x000fe400000e0000 */
[----:B------:R-:W-:Y:S02]  /*cde70*/  R2UR UR5, R37 ;  /* 0x00000000250572ca */ /* 0x000fe400000e0000 */
[----:B------:R-:W-:-:S05]  /*cde80*/  IADD3 R8, P0, PT, R8, R34, RZ ;  /* 0x0000002208087210 */ /* 0x000fca0007f1e0ff */
[----:B------:R-:W-:-:S06]  /*cde90*/  IMAD.X R9, RZ, RZ, R9, P0 ;  /* 0x000000ffff097224 */ /* 0x000fcc00000e0609 */
[----:B------:R0:W-:Y:S02]  /*cdea0*/  ST.E desc[UR4][R8.64+0x20], RZ ;  /* 0x000020ff08007985 */ /* 0x0001e4000c101904 */
.L_x_4131:
[----:B------:R-:W-:Y:S05]  /*cdeb0*/  BSYNC B5 ;  /* 0x0000000000057941 */ /* 0x000fea0003800000 */
.L_x_4120:
        /* <DEDUP_REMOVED lines=28> */
.L_x_4138:
[----:B------:R-:W0:Y:S02]  /*ce080*/  LDS.64 R12, [R9+0x8] ;  /* 0x00000800090c7984 */ /* 0x000e240000000a00 */
[----:B0-----:R-:W-:-:S05]  /*ce090*/  IADD3 R14, P0, PT, R12, 0x30, RZ ;  /* 0x000000300c0e7810 */ /* 0x001fca0007f1e0ff */
[----:B------:R-:W-:-:S07]  /*ce0a0*/  IMAD.X R15, RZ, RZ, R13, P0 ;  /* 0x000000ffff0f7224 */ /* 0x000fce00000e060d */
[----:B------:R-:W0:Y:S02]  /*ce0b0*/  ATOMS.CAST.SPIN.64 P0, [R9+0x8], R12, R14 ;  /* 0x0000080c0900758d */ /* 0x000e24000180040e */
[----:B0-----:R-:W-:Y:S05]  /*ce0c0*/  @!P0 BRA `(.L_x_4138) ;  /* 0xfffffffc00ec8947 */ /* 0x001fea000383ffff */
[----:B------:R-:W-:Y:S05]  /*ce0d0*/  BSYNC B11 ;  /* 0x00000000000b7941 */ /* 0x000fea0003800000 */
.L_x_4137:
[----:B------:R-:W-:Y:S05]  /*ce0e0*/  BRA `(.L_x_4135) ;  /* 0x0000000000187947 */ /* 0x000fea0003800000 */
.L_x_4136:
[----:B------:R-:W-:Y:S02]  /*ce0f0*/  R2UR UR4, R36 ;  /* 0x00000000240472ca */ /* 0x000fe400000e0000 */
[----:B------:R-:W-:-:S13]  /*ce100*/  R2UR UR5, R37 ;  /* 0x00000000250572ca */ /* 0x000fda00000e0000 */
[----:B------:R-:W2:Y:S02]  /*ce110*/  LD.E.64 R12, desc[UR4][R30.64+0x8] ;  /* 0x000008041e0c7980 */ /* 0x000ea4000c101b00 */
[----:B--2---:R-:W-:-:S05]  /*ce120*/  IADD3 R8, P0, PT, R12, 0x30, RZ ;  /* 0x000000300c087810 */ /* 0x004fca0007f1e0ff */
[----:B------:R-:W-:-:S05]  /*ce130*/  IMAD.X R9, RZ, RZ, R13, P0 ;  /* 0x000000ffff097224 */ /* 0x000fca00000e060d */
[----:B------:R0:W-:Y:S03]  /*ce140*/  ST.E.64 desc[UR4][R30.64+0x8], R8 ;  /* 0x000008081e007985 */ /* 0x0001e6000c101b04 */
.L_x_4135:
[----:B------:R-:W-:Y:S05]  /*ce150*/  BSYNC B10 ;  /* 0x00000000000a7941 */ /* 0x000fea0003800000 */
.L_x_4134:
        /* <DEDUP_REMOVED lines=51> */
.L_x_4140:
[----:B------:R-:W-:Y:S01]  /*ce490*/  R2UR UR4, R36 ;  /* 0x00000000240472ca */ /* 0x000fe200000e0000 */
[----:B------:R-:W-:Y:S01]  /*ce4a0*/  IMAD.MOV.U32 R9, RZ, RZ, 0x5272 ;  /* 0x00005272ff097424 */ /* 0x000fe200078e00ff */
[----:B------:R-:W-:Y:S01]  /*ce4b0*/  R2UR UR5, R37 ;  /* 0x00000000250572ca */ /* 0x000fe200000e0000 */
[----:B------:R-:W-:Y:S01]  /*ce4c0*/  IMAD.MOV.U32 R13, RZ, RZ, -0x1 ;  /* 0xffffffffff0d7424 */ /* 0x000fe200078e00ff */
[----:B------:R-:W-:-:S11]  /*ce4d0*/  PLOP3.LUT P0, PT, PT, PT, PT, 0x8, 0x80 ;  /* 0x000000000080781c */ /* 0x000fd60003f0e170 */
[----:B------:R0:W-:Y:S02]  /*ce4e0*/  ST.E desc[UR4][R28.64], R9 ;  /* 0x000000091c007985 */ /* 0x0001e4000c101904 */
.L_x_4141:
[----:B------:R-:W-:Y:S05]  /*ce4f0*/  BSYNC B10 ;  /* 0x00000000000a7941 */ /* 0x000fea0003800000 */
.L_x_4139:
        /* <DEDUP_REMOVED lines=39> */
.L_x_4143:
[----:B------:R-:W-:Y:S05]  /*ce770*/  BSYNC B10 ;  /* 0x00000000000a7941 */ /* 0x000fea0003800000 */
.L_x_4142:
[----:B------:R-:W-:Y:S02]  /*ce780*/  R2UR UR4, R36 ;  /* 0x00000000240472ca */ /* 0x000fe400000e0000 */
[----:B------:R-:W-:-:S13]  /*ce790*/  R2UR UR5, R37 ;  /* 0x00000000250572ca */ /* 0x000fda00000e0000 */
[----:B------:R2:W-:Y:S01]  /*ce7a0*/  ST.E desc[UR4][R28.64], R11 ;  /* 0x0000000b1c007985 */ /* 0x0005e2000c101904 */
[----:B------:R-:W-:Y:S05]  /*ce7b0*/  BRA `(.L_x_4144) ;  /* 0x0000000000187947 */ /* 0x000fea0003800000 */
.L_x_4133:
[----:B------:R-:W-:Y:S01]  /*ce7c0*/  VIADD R11, R34, 0x4 ;  /* 0x00000004220b7836 */ /* 0x000fe20000000000 */
[----:B------:R-:W-:Y:S02]  /*ce7d0*/  R2UR UR4, R36 ;  /* 0x00000000240472ca */ /* 0x000fe400000e0000 */
[----:B------:R-:W-:Y:S02]  /*ce7e0*/  R2UR UR5, R37 ;  /* 0x00000000250572ca */ /* 0x000fe400000e0000 */
[----:B------:R-:W-:-:S05]  /*ce7f0*/  IADD3 R8, P0, PT, R8, R11, RZ ;  /* 0x0000000b08087210 */ /* 0x000fca0007f1e0ff */
[----:B------:R-:W-:-:S06]  /*ce800*/  IMAD.X R9, RZ, RZ, R9, P0 ;  /* 0x000000ffff097224 */ /* 0x000fcc00000e0609 */
[----:B------:R0:W-:Y:S02]  /*ce810*/  ST.E desc[UR4][R8.64+0x20], RZ ;  /* 0x000020ff08007985 */ /* 0x0001e4000c101904 */
.L_x_4144:
[----:B------:R-:W-:Y:S05]  /*ce820*/  BSYNC B5 ;  /* 0x0000000000057941 */ /* 0x000fea0003800000 */
.L_x_4132:
[----:B------:R-:W-:Y:S02]  /*ce830*/  VIADD R35, R35, 0x2 ;  /* 0x0000000223237836 */ /* 0x000fe40000000000 */
[----:B------:R-:W-:Y:S01]  /*ce840*/  VIADD R34, R34, 0x8 ;  /* 0x0000000822227836 */ /* 0x000fe20000000000 */
[----:B------:R-:W-:Y:S06]  /*ce850*/  @P2 BRA `(.L_x_4145) ;  /* 0xffffffec00442947 */ /* 0x000fec000383ffff */
[----:B------:R-:W-:Y:S05]  /*ce860*/  BSYNC B0 ;  /* 0x0000000000007941 */ /* 0x000fea0003800000 */
.L_x_4119:
[----:B------:R-:W-:Y:S05]  /*ce870*/  BSYNC B1 ;  /* 0x0000000000017941 */ /* 0x000fea0003800000 */
.L_x_4118:
        /* <DEDUP_REMOVED lines=25> */
.L_x_4152:
[----:B------:R-:W0:Y:S02]  /*cea10*/  LDS.64 R12, [R9+0x8] ;  /* 0x00000800090c7984 */ /* 0x000e240000000a00 */
[----:B0-----:R-:W-:-:S05]  /*cea20*/  IADD3 R14, P0, PT, R12, 0x30, RZ ;  /* 0x000000300c0e7810 */ /* 0x001fca0007f1e0ff */
[----:B------:R-:W-:-:S07]  /*cea30*/  IMAD.X R15, RZ, RZ, R13, P0 ;  /* 0x000000ffff0f7224 */ /* 0x000fce00000e060d */
[----:B------:R-:W0:Y:S02]  /*cea40*/  ATOMS.CAST.SPIN.64 P0, [R9+0x8], R12, R14 ;  /* 0x0000080c0900758d */ /* 0x000e24000180040e */
[----:B0-----:R-:W-:Y:S05]  /*cea50*/  @!P0 BRA `(.L_x_4152) ;  /* 0xfffffffc00ec8947 */ /* 0x001fea000383ffff */
[----:B------:R-:W-:Y:S05]  /*cea60*/  BSYNC B5 ;  /* 0x0000000000057941 */ /* 0x000fea0003800000 */
.L_x_4151:
[----:B------:R-:W-:Y:S05]  /*cea70*/  BRA `(.L_x_4149) ;  /* 0x0000000000187947 */ /* 0x000fea0003800000 */
.L_x_4150:
[----:B------:R-:W-:Y:S02]  /*cea80*/  R2UR UR4, R36 ;  /* 0x00000000240472ca */ /* 0x000fe400000e0000 */
[----:B------:R-:W-:-:S13]  /*cea90*/  R2UR UR5, R37 ;  /* 0x00000000250572ca */ /* 0x000fda00000e0000 */
[----:B------:R-:W2:Y:S02]  /*ceaa0*/  LD.E.64 R12, desc[UR4][R30.64+0x8] ;  /* 0x000008041e0c7980 */ /* 0x000ea4000c101b00 */
[----:B--2---:R-:W-:-:S05]  /*ceab0*/  IADD3 R8, P0, PT, R12, 0x30, RZ ;  /* 0x000000300c087810 */ /* 0x004fca0007f1e0ff */
[----:B------:R-:W-:-:S05]  /*ceac0*/  IMAD.X R9, RZ, RZ, R13, P0 ;  /* 0x000000ffff097224 */ /* 0x000fca00000e060d */
[----:B------:R0:W-:Y:S03]  /*cead0*/  ST.E.64 desc[UR4][R30.64+0x8], R8 ;  /* 0x000008081e007985 */ /* 0x0001e6000c101b04 */
.L_x_4149:
[----:B------:R-:W-:Y:S05]  /*ceae0*/  BSYNC B1 ;  /* 0x0000000000017941 */ /* 0x000fea0003800000 */
.L_x_4148:
        /* <DEDUP_REMOVED lines=51> */
.L_x_4154:
[----:B------:R-:W-:Y:S01]  /*cee20*/  R2UR UR4, R36 ;  /* 0x00000000240472ca */ /* 0x000fe200000e0000 */
[----:B------:R-:W-:Y:S01]  /*cee30*/  IMAD.MOV.U32 R9, RZ, RZ, 0x5272 ;  /* 0x00005272ff097424 */ /* 0x000fe200078e00ff */
[----:B------:R-:W-:Y:S01]  /*cee40*/  R2UR UR5, R37 ;  /* 0x00000000250572ca */ /* 0x000fe200000e0000 */
[----:B------:R-:W-:Y:S01]  /*cee50*/  IMAD.MOV.U32 R13, RZ, RZ, -0x1 ;  /* 0xffffffffff0d7424 */ /* 0x000fe200078e00ff */
[----:B------:R-:W-:-:S11]  /*cee60*/  PLOP3.LUT P0, PT, PT, PT, PT, 0x8, 0x80 ;  /* 0x000000000080781c */ /* 0x000fd60003f0e170 */
[----:B------:R0:W-:Y:S02]  /*cee70*/  ST.E desc[UR4][R28.64], R9 ;  /* 0x000000091c007985 */ /* 0x0001e4000c101904 */
.L_x_4155:
[----:B------:R-:W-:Y:S05]  /*cee80*/  BSYNC B1 ;  /* 0x0000000000017941 */ /* 0x000fea0003800000 */
.L_x_4153:
        /* <DEDUP_REMOVED lines=39> */
.L_x_4157:
[----:B------:R-:W-:Y:S05]  /*cf100*/  BSYNC B1 ;  /* 0x0000000000017941 */ /* 0x000fea0003800000 */
.L_x_4156:
[----:B------:R-:W-:Y:S02]  /*cf110*/  R2UR UR4, R36 ;  /* 0x00000000240472ca */ /* 0x000fe400000e0000 */
[----:B------:R-:W-:-:S13]  /*cf120*/  R2UR UR5, R37 ;  /* 0x00000000250572ca */ /* 0x000fda00000e0000 */
[----:B------:R3:W-:Y:S01]  /*cf130*/  ST.E desc[UR4][R28.64], R11 ;  /* 0x0000000b1c007985 */ /* 0x0007e2000c101904 */
[----:B------:R-:W-:Y:S05]  /*cf140*/  BRA `(.L_x_4146) ;  /* 0x0000000000147947 */ /* 0x000fea0003800000 */
.L_x_4147:
[----:B------:R-:W-:Y:S02]  /*cf150*/  R2UR UR4, R36 ;  /* 0x00000000240472ca */ /* 0x000fe400000e0000 */
[----:B------:R-:W-:Y:S02]  /*cf160*/  R2UR UR5, R37 ;  /* 0x00000000250572ca */ /* 0x000fe400000e0000 */
[----:B------:R-:W-:-:S05]  /*cf170*/  LEA R8, P0, R32, R8, 0x2 ;  /* 0x0000000820087211 */ /* 0x000fca00078010ff */
[----:B------:R-:W-:-:S06]  /*cf180*/  IMAD.X R9, RZ, RZ, R9, P0 ;  /* 0x000000ffff097224 */ /* 0x000fcc00000e0609 */
[----:B------:R0:W-:Y:S02]  /*cf190*/  ST.E desc[UR4][R8.64+0x20], RZ ;  /* 0x000020ff08007985 */ /* 0x0001e4000c101904 */
.L_x_4146:
[----:B------:R-:W-:Y:S05]  /*cf1a0*/  BSYNC B0 ;  /* 0x0000000000007941 */ /* 0x000fea0003800000 */
.L_x_4116:
[----:B------:R-:W-:-:S13]  /*cf1b0*/  ISETP.GE.AND P0, PT, R7, 0x1, PT ;  /* 0x000000010700780c */ /* 0x000fda0003f06270 */
[----:B------:R-:W-:Y:S05]  /*cf1c0*/  @!P0 BREAK B2 ;  /* 0x0000000000028942 */ /* 0x000fea0003800000 */
[----:B------:R-:W-:Y:S05]  /*cf1d0*/  @!P0 BRA `(.L_x_4117) ;  /* 0x0000001000f88947 */ /* 0x000fea0003800000 */
[----:B------:R-:W-:Y:S05]  /*cf1e0*/  BSYNC B2 ;  /* 0x0000000000027941 */ /* 0x000fea0003800000 */
.L_x_4115:
[----:B------:R-:W-:Y:S02]  /*cf1f0*/  IMAD.MOV R27, RZ, RZ, -R7 ;  /* 0x000000ffff1b7224 */ /* 0x000fe400078e0a07 */
[----:B------:R-:W-:Y:S02]  /*cf200*/  IMAD.MOV.U32 R32, RZ, RZ, RZ ;  /* 0x000000ffff207224 */ /* 0x000fe400078e00ff */
[----:B------:R-:W-:-:S07]  /*cf210*/  IMAD.MOV.U32 R34, RZ, RZ, RZ ;  /* 0x000000ffff227224 */ /* 0x000fce00078e00ff */
.L_x_4182:
        /* <DEDUP_REMOVED lines=36> */
.L_x_4165:
[----:B------:R-:W0:Y:S02]  /*cf460*/  LDS.64 R12, [R9+0x8] ;  /* 0x00000800090c7984 */ /* 0x000e240000000a00 */
[----:B0-----:R-:W-:-:S05]  /*cf470*/  IADD3 R14, P0, PT, R12, 0x30, RZ ;  /* 0x000000300c0e7810 */ /* 0x001fca0007f1e0ff */
[----:B------:R-:W-:-:S07]  /*cf480*/  IMAD.X R15, RZ, RZ, R13, P0 ;  /* 0x000000ffff0f7224 */ /* 0x000fce00000e060d */
[----:B------:R-:W0:Y:S02]  /*cf490*/  ATOMS.CAST.SPIN.64 P0, [R9+0x8], R12, R14 ;  /* 0x0000080c0900758d */ /* 0x000e24000180040e */
[----:B0-----:R-:W-:Y:S05]  /*cf4a0*/  @!P0 BRA `(.L_x_4165) ;  /* 0xfffffffc00ec8947 */ /* 0x001fea000383ffff */
[----:B------:R-:W-:Y:S05]  /*cf4b0*/  BSYNC B2 ;  /* 0x0000000000027941 */ /* 0x000fea0003800000 */
.L_x_4164:
[----:B------:R-:W-:Y:S05]  /*cf4c0*/  BRA `(.L_x_4162) ;  /* 0x0000000000187947 */ /* 0x000fea0003800000 */
.L_x_4163:
[----:B------:R-:W-:Y:S02]  /*cf4d0*/  R2UR UR4, R36 ;  /* 0x00000000240472ca */ /* 0x000fe400000e0000 */
[----:B------:R-:W-:-:S13]  /*cf4e0*/  R2UR UR5, R37 ;  /* 0x00000000250572ca */ /* 0x000fda00000e0000 */
[----:B------:R-:W2:Y:S02]  /*cf4f0*/  LD.E.64 R12, desc[UR4][R30.64+0x8] ;  /* 0x000008041e0c7980 */ /* 0x000ea4000c101b00 */
[----:B--2---:R-:W-:-:S05]  /*cf500*/  IADD3 R8, P0, PT, R12, 0x30, RZ ;  /* 0x000000300c087810 */ /* 0x004fca0007f1e0ff */
[----:B------:R-:W-:-:S05]  /*cf510*/  IMAD.X R9, RZ, RZ, R13, P0 ;  /* 0x000000ffff097224 */ /* 0x000fca00000e060d */
[----:B------:R0:W-:Y:S03]  /*cf520*/  ST.E.64 desc[UR4][R30.64+0x8], R8 ;  /* 0x000008081e007985 */ /* 0x0001e6000c101b04 */
.L_x_4162:
[----:B------:R-:W-:Y:S05]  /*cf530*/  BSYNC B1 ;  /* 0x0000000000017941 */ /* 0x000fea0003800000 */
.L_x_4161:
        /* <DEDUP_REMOVED lines=54> */
.L_x_4167:
[----:B------:R-:W-:Y:S05]  /*cf8a0*/  BSYNC B1 ;  /* 0x0000000000017941 */ /* 0x000fea0003800000 */
.L_x_4166:
        /* <DEDUP_REMOVED lines=40> */
.L_x_4169:
[----:B------:R-:W-:Y:S05]  /*cfb30*/  BSYNC B1 ;  /* 0x0000000000017941 */ /* 0x000fea0003800000 */
.L_x_4168:
[----:B------:R-:W-:Y:S02]  /*cfb40*/  R2UR UR4, R36 ;  /* 0x00000000240472ca */ /* 0x000fe400000e0000 */
[----:B------:R-:W-:Y:S02]  /*cfb50*/  R2UR UR5, R37 ;  /* 0x00000000250572ca */ /* 0x000fe400000e0000 */
[----:B------:R-:W-:-:S11]  /*cfb60*/  PRMT R13, RZ, 0x7610, R13 ;  /* 0x00007610ff0d7816 */ /* 0x000fd6000000000d */
[----:B------:R4:W-:Y:S01]  /*cfb70*/  ST.E desc[UR4][R28.64], R11 ;  /* 0x0000000b1c007985 */ /* 0x0009e2000c101904 */
[----:B------:R-:W-:Y:S05]  /*cfb80*/  BRA `(.L_x_4159) ;  /* 0x0000000000147947 */ /* 0x000fea0003800000 */
.L_x_4160:
[----:B------:R-:W-:Y:S02]  /*cfb90*/  R2UR UR4, R36 ;  /* 0x00000000240472ca */ /* 0x000fe400000e0000 */
[----:B------:R-:W-:Y:S02]  /*cfba0*/  R2UR UR5, R37 ;  /* 0x00000000250572ca */ /* 0x000fe400000e0000 */
[----:B------:R-:W-:-:S05]  /*cfbb0*/  IADD3 R8, P0, PT, R32, R8, RZ ;  /* 0x0000000820087210 */ /* 0x000fca0007f1e0ff */
[----:B------:R-:W-:-:S06]  /*cfbc0*/  IMAD.X R9, RZ, RZ, R9, P0 ;  /* 0x000000ffff097224 */ /* 0x000fcc00000e0609 */
[----:B------:R1:W5:Y:S02]  /*cfbd0*/  LD.E.U8 R13, desc[UR4][R8.64+0x20] ;  /* 0x00002004080d7980 */ /* 0x000364000c101100 */
.L_x_4159:
[----:B------:R-:W-:Y:S05]  /*cfbe0*/  BSYNC B0 ;  /* 0x0000000000007941 */ /* 0x000fea0003800000 */
.L_x_4158:
        /* <DEDUP_REMOVED lines=31> */
.L_x_4177:
[----:B------:R-:W0:Y:S02]  /*cfde0*/  LDS.64 R12, [R9+0x8] ;  /* 0x00000800090c7984 */ /* 0x000e240000000a00 */
[----:B0-----:R-:W-:-:S05]  /*cfdf0*/  IADD3 R14, P0, PT, R12, 0x30, RZ ;  /* 0x000000300c0e7810 */ /* 0x001fca0007f1e0ff */
[----:B------:R-:W-:-:S07]  /*cfe00*/  IMAD.X R15, RZ, RZ, R13, P0 ;  /* 0x000000ffff0f7224 */ /* 0x000fce00000e060d */
[----:B------:R-:W0:Y:S02]  /*cfe10*/  ATOMS.CAST.SPIN.64 P0, [R9+0x8], R12, R14 ;  /* 0x0000080c0900758d */ /* 0x000e24000180040e */
[----:B0-----:R-:W-:Y:S05]  /*cfe20*/  @!P0 BRA `(.L_x_4177) ;  /* 0xfffffffc00ec8947 */ /* 0x001fea000383ffff */
[----:B------:R-:W-:Y:S05]  /*cfe30*/  BSYNC B2 ;  /* 0x0000000000027941 */ /* 0x000fea0003800000 */
.L_x_4176:
[----:B------:R-:W-:Y:S05]  /*cfe40*/  BRA `(.L_x_4174) ;  /* 0x0000000000187947 */ /* 0x000fea0003800000 */
.L_x_4175:
[----:B------:R-:W-:Y:S02]  /*cfe50*/  R2UR UR4, R36 ;  /* 0x00000000240472ca */ /* 0x000fe400000e0000 */
[----:B------:R-:W-:-:S13]  /*cfe60*/  R2UR UR5, R37 ;  /* 0x00000000250572ca */ /* 0x000fda00000e0000 */
[----:B------:R-:W2:Y:S02]  /*cfe70*/  LD.E.64 R12, desc[UR4][R30.64+0x8] ;  /* 0x000008041e0c7980 */ /* 0x000ea4000c101b00 */
[----:B--2---:R-:W-:-:S05]  /*cfe80*/  IADD3 R8, P0, PT, R12, 0x30, RZ ;  /* 0x000000300c087810 */ /* 0x004fca0007f1e0ff */
[----:B------:R-:W-:-:S05]  /*cfe90*/  IMAD.X R9, RZ, RZ, R13, P0 ;  /* 0x000000ffff097224 */ /* 0x000fca00000e060d */
[----:B------:R0:W-:Y:S03]  /*cfea0*/  ST.E.64 desc[UR4][R30.64+0x8], R8 ;  /* 0x000008081e007985 */ /* 0x0001e6000c101b04 */
.L_x_4174:
[----:B------:R-:W-:Y:S05]  /*cfeb0*/  BSYNC B1 ;  /* 0x0000000000017941 */ /* 0x000fea0003800000 */
.L_x_4173:
        /* <DEDUP_REMOVED lines=54> */
.L_x_4179:
[----:B------:R-:W-:Y:S05]  /*d0220*/  BSYNC B1 ;  /* 0x0000000000017941 */ /* 0x000fea0003800000 */
.L_x_4178:
        /* <DEDUP_REMOVED lines=40> */
.L_x_4181:
[----:B------:R-:W-:Y:S05]  /*d04b0*/  BSYNC B1 ;  /* 0x0000000000017941 */ /* 0x000fea0003800000 */
.L_x_4180:
[----:B------:R-:W-:Y:S02]  /*d04c0*/  R2UR UR4, R36 ;  /* 0x00000000240472ca */ /* 0x000fe400000e0000 */
[----:B------:R-:W-:-:S13]  /*d04d0*/  R2UR UR5, R37 ;  /* 0x00000000250572ca */ /* 0x000fda00000e0000 */
[----:B------:R2:W-:Y:S01]  /*d04e0*/  ST.E desc[UR4][R28.64], R11 ;  /* 0x0000000b1c007985 */ /* 0x0005e2000c101904 */
[----:B------:R-:W-:Y:S05]  /*d04f0*/  BRA `(.L_x_4171) ;  /* 0x0000000000207947 */ /* 0x000fea0003800000 */
.L_x_4172:
        /* <DEDUP_REMOVED lines=8> */
.L_x_4171:
[----:B------:R-:W-:Y:S05]  /*d0580*/  BSYNC B0 ;  /* 0x0000000000007941 */ /* 0x000fea0003800000 */
.L_x_4170:
[----:B------:R-:W-:Y:S02]  /*d0590*/  VIADD R34, R34, 0x1 ;  /* 0x0000000122227836 */ /* 0x000fe40000000000 */
[----:B------:R-:W-:Y:S01]  /*d05a0*/  VIADD R32, R32, 0x4 ;  /* 0x0000000420207836 */ /* 0x000fe20000000000 */
[----:B------:R-:W-:Y:S06]  /*d05b0*/  @P2 BRA `(.L_x_4182) ;  /* 0xffffffec00182947 */ /* 0x000fec000383ffff */
.L_x_4117:
[----:B------:R-:W-:Y:S05]  /*d05c0*/  BSYNC B3 ;  /* 0x0000000000037941 */ /* 0x000fea0003800000 */
.L_x_4114:
        /* <DEDUP_REMOVED lines=15> */
.L_x_4108:
[----:B------:R-:W-:Y:S05]  /*d06c0*/  BSYNC B4 ;  /* 0x0000000000047941 */ /* 0x000fea0003800000 */
.L_x_4107:
[----:B------:R-:W-:Y:S02]  /*d06d0*/  ISETP.NE.AND P0, PT, R3, -0x1, PT ;  /* 0xffffffff0300780c */ /* 0x000fe40003f05270 */
[----:B------:R-:W-:-:S11]  /*d06e0*/  ISETP.NE.AND P1, PT, R6, -0x1, PT ;  /* 0xffffffff0600780c */ /* 0x000fd60003f25270 */
[C---:B------:R-:W-:Y:S01]  /*d06f0*/  @!P0 R2UR UR4, R36.reuse ;  /* 0x00000000240482ca */ /* 0x040fe200000e0000 */
[----:B0-----:R-:W-:Y:S01]  /*d0700*/  @!P0 IMAD.MOV.U32 R7, RZ, RZ, 0x5368 ;  /* 0x00005368ff078424 */ /* 0x001fe200078e00ff */
        /* <DEDUP_REMOVED lines=22> */
[----:B-----5:R-:W-:Y:S01]  /*d0870*/  @!P1 IMAD.MOV.U32 R13, RZ, RZ, RZ ;  /* 0x000000ffff0d9224 */ /* 0x020fe200078e00ff */
[----:B------:R4:W0:Y:S01]  /*d0880*/  LDS.64 R34, [R27+0x8] ;  /* 0x000008001b227984 */ /* 0x0008220000000a00 */
[----:B---3--:R-:W-:-:S05]  /*d0890*/  @P1 IMAD.WIDE R8, R6, 0x10, R8 ;  /* 0x0000001006081825 */ /* 0x008fca00078e0208 */
[----:B------:R-:W2:Y:S04]  /*d08a0*/  @P1 LD.E R33, desc[UR4][R8.64+0x28] ;  /* 0x0000280408211980 */ /* 0x000ea8000c101900 */
        /* <DEDUP_REMOVED lines=10> */
[----:B-1----:R-:W-:Y:S01]  /*d0950*/  IMAD.MOV.U32 R10, RZ, RZ, R39 ;  /* 0x000000ffff0a7224 */ /* 0x002fe200078e0027 */
        /* <DEDUP_REMOVED lines=16> */
.L_x_4187:
[----:B------:R-:W0:Y:S02]  /*d0a60*/  LDS.64 R4, [R3+0x8] ;  /* 0x0000080003047984 */ /* 0x000e240000000a00 */
[----:B0-----:R-:W-:-:S05]  /*d0a70*/  IADD3 R6, P0, PT, R10, R4, RZ ;  /* 0x000000040a067210 */ /* 0x001fca0007f1e0ff */
[----:B------:R-:W-:-:S07]  /*d0a80*/  IMAD.X R7, R11, 0x1, R5, P0 ;  /* 0x000000010b077824 */ /* 0x000fce00000e0605 */
[----:B------:R-:W0:Y:S02]  /*d0a90*/  ATOMS.CAST.SPIN.64 P0, [R3+0x8], R4, R6 ;  /* 0x000008040300758d */ /* 0x000e240001800406 */
[----:B0-----:R-:W-:Y:S05]  /*d0aa0*/  @!P0 BRA `(.L_x_4187) ;  /* 0xfffffffc00ec8947 */ /* 0x001fea000383ffff */
[----:B------:R-:W-:Y:S05]  /*d0ab0*/  BSYNC B1 ;  /* 0x0000000000017941 */ /* 0x000fea0003800000 */
.L_x_4186:
[----:B------:R-:W-:Y:S02]  /*d0ac0*/  IMAD.MOV.U32 R6, RZ, RZ, R4 ;  /* 0x000000ffff067224 */ /* 0x000fe400078e0004 */
[----:B------:R-:W-:Y:S01]  /*d0ad0*/  IMAD.MOV.U32 R7, RZ, RZ, R5 ;  /* 0x000000ffff077224 */ /* 0x000fe200078e0005 */
[----:B------:R-:W-:Y:S06]  /*d0ae0*/  BRA `(.L_x_4184) ;  /* 0x0000000000187947 */ /* 0x000fec0003800000 */
.L_x_4185:
[----:B------:R-:W-:Y:S02]  /*d0af0*/  R2UR UR4, R36 ;  /* 0x00000000240472ca */ /* 0x000fe400000e0000 */
[----:B------:R-:W-:-:S13]  /*d0b00*/  R2UR UR5, R37 ;  /* 0x00000000250572ca */ /* 0x000fda00000e0000 */
[----:B------:R-:W2:Y:S02]  /*d0b10*/  LD.E.64 R6, desc[UR4][R30.64+0x8] ;  /* 0x000008041e067980 */ /* 0x000ea4000c101b00 */
[----:B--2---:R-:W-:-:S05]  /*d0b20*/  IADD3 R4, P0, PT, R10, R6, RZ ;  /* 0x000000060a047210 */ /* 0x004fca0007f1e0ff */
[----:B------:R-:W-:-:S05]  /*d0b30*/  IMAD.X R5, R11, 0x1, R7, P0 ;  /* 0x000000010b057824 */ /* 0x000fca00000e0607 */
[----:B------:R0:W-:Y:S03]  /*d0b40*/  ST.E.64 desc[UR4][R30.64+0x8], R4 ;  /* 0x000008041e007985 */ /* 0x0001e6000c101b04 */
.L_x_4184:
[----:B------:R-:W-:Y:S05]  /*d0b50*/  BSYNC B0 ;  /* 0x0000000000007941 */ /* 0x000fea0003800000 */
.L_x_4183:
        /* <DEDUP_REMOVED lines=45> */
[----:B------:R-:W-:-:S07]  /*d0e30*/  IMAD.MOV R35, RZ, RZ, -R14 ;  /* 0x000000ffff237224 */ /* 0x000fce00078e0a0e */
.L_x_4217:
        /* <DEDUP_REMOVED lines=29> */
.L_x_4198:
[----:B------:R-:W0:Y:S02]  /*d1010*/  LDS.64 R8, [R5+0x8] ;  /* 0x0000080005087984 */ /* 0x000e240000000a00 */
[----:B0-----:R-:W-:-:S05]  /*d1020*/  IADD3 R10, P0, PT, R8, 0x30, RZ ;  /* 0x00000030080a7810 */ /* 0x001fca0007f1e0ff */
[----:B------:R-:W-:-:S07]  /*d1030*/  IMAD.X R11, RZ, RZ, R9, P0 ;  /* 0x000000ffff0b7224 */ /* 0x000fce00000e0609 */
[----:B------:R-:W0:Y:S02]  /*d1040*/  ATOMS.CAST.SPIN.64 P0, [R5+0x8], R8, R10 ;  /* 0x000008080500758d */ /* 0x000e24000180040a */
[----:B0-----:R-:W-:Y:S05]  /*d1050*/  @!P0 BRA `(.L_x_4198) ;  /* 0xfffffffc00ec8947 */ /* 0x001fea000383ffff */
[----:B------:R-:W-:Y:S05]  /*d1060*/  BSYNC B4 ;  /* 0x0000000000047941 */ /* 0x000fea0003800000 */
.L_x_4197:
[----:B------:R-:W-:Y:S05]  /*d1070*/  BRA `(.L_x_4195) ;  /* 0x0000000000187947 */ /* 0x000fea0003800000 */
.L_x_4196:
[----:B------:R-:W-:Y:S02]  /*d1080*/  R2UR UR4, R36 ;  /* 0x00000000240472ca */ /* 0x000fe400000e0000 */
[----:B------:R-:W-:-:S13]  /*d1090*/  R2UR UR5, R37 ;  /* 0x00000000250572ca */ /* 0x000fda00000e0000 */
[----:B------:R-:W2:Y:S02]  /*d10a0*/  LD.E.64 R8, desc[UR4][R30.64+0x8] ;  /* 0x000008041e087980 */ /* 0x000ea4000c101b00 */
[----:B--2---:R-:W-:-:S05]  /*d10b0*/  IADD3 R4, P0, PT, R8, 0x30, RZ ;  /* 0x0000003008047810 */ /* 0x004fca0007f1e0ff */
[----:B------:R-:W-:-:S05]  /*d10c0*/  IMAD.X R5, RZ, RZ, R9, P0 ;  /* 0x000000ffff057224 */ /* 0x000fca00000e0609 */
[----:B------:R0:W-:Y:S03]  /*d10d0*/  ST.E.64 desc[UR4][R30.64+0x8], R4 ;  /* 0x000008041e007985 */ /* 0x0001e6000c101b04 */
.L_x_4195:
[----:B------:R-:W-:Y:S05]  /*d10e0*/  BSYNC B3 ;  /* 0x0000000000037941 */ /* 0x000fea0003800000 */
.L_x_4194:
        /* <DEDUP_REMOVED lines=54> */
.L_x_4200:
[----:B------:R-:W-:Y:S05]  /*d1450*/  BSYNC B3 ;  /* 0x0000000000037941 */ /* 0x000fea0003800000 */
.L_x_4199:
        /* <DEDUP_REMOVED lines=40> */
.L_x_4202:
[----:B------:R-:W-:Y:S05]  /*d16e0*/  BSYNC B3 ;  /* 0x0000000000037941 */ /* 0x000fea0003800000 */
.L_x_4201:
[----:B------:R-:W-:Y:S02]  /*d16f0*/  R2UR UR4, R36 ;  /* 0x00000000240472ca */ /* 0x000fe400000e0000 */
[----:B------:R-:W-:-:S13]  /*d1700*/  R2UR UR5, R37 ;  /* 0x00000000250572ca */ /* 0x000fda00000e0000 */
[----:B------:R2:W-:Y:S01]  /*d1710*/  ST.E desc[UR4][R28.64], R7 ;  /* 0x000000071c007985 */ /* 0x0005e2000c101904 */
[----:B------:R-:W-:Y:S05]  /*d1720*/  BRA `(.L_x_4203) ;  /* 0x0000000000147947 */ /* 0x000fea0003800000 */
.L_x_4193:
[----:B------:R-:W-:Y:S02]  /*d1730*/  R2UR UR4, R36 ;  /* 0x00000000240472ca */ /* 0x000fe400000e0000 */
[----:B------:R-:W-:Y:S02]  /*d1740*/  R2UR UR5, R37 ;  /* 0x00000000250572ca */ /* 0x000fe400000e0000 */
[----:B------:R-:W-:-:S05]  /*d1750*/  IADD3 R4, P0, PT, R4, R32, RZ ;  /* 0x0000002004047210 */ /* 0x000fca0007f1e0ff */
[----:B------:R-:W-:-:S06]  /*d1760*/  IMAD.X R5, RZ, RZ, R5, P0 ;  /* 0x000000ffff057224 */ /* 0x000fcc00000e0605 */
[----:B------:R0:W-:Y:S02]  /*d1770*/  ST.E desc[UR4][R4.64+0x20], RZ ;  /* 0x000020ff04007985 */ /* 0x0001e4000c101904 */
.L_x_4203:
[----:B------:R-:W-:Y:S05]  /*d1780*/  BSYNC B2 ;  /* 0x0000000000027941 */ /* 0x000fea0003800000 */
.L_x_4192:
        /* <DEDUP_REMOVED lines=26> */
.L_x_4210:
[----:B------:R-:W0:Y:S02]  /*d1930*/  LDS.64 R8, [R5+0x8] ;  /* 0x0000080005087984 */ /* 0x000e240000000a00 */
[----:B0-----:R-:W-:-:S05]  /*d1940*/  IADD3 R10, P0, PT, R8, 0x30, RZ ;  /* 0x00000030080a7810 */ /* 0x001fca0007f1e0ff */
[----:B------:R-:W-:-:S07]  /*d1950*/  IMAD.X R11, RZ, RZ, R9, P0 ;  /* 0x000000ffff0b7224 */ /* 0x000fce00000e0609 */
[----:B------:R-:W0:Y:S02]  /*d1960*/  ATOMS.CAST.SPIN.64 P0, [R5+0x8], R8, R10 ;  /* 0x000008080500758d */ /* 0x000e24000180040a */
[----:B0-----:R-:W-:Y:S05]  /*d1970*/  @!P0 BRA `(.L_x_4210) ;  /* 0xfffffffc00ec8947 */ /* 0x001fea000383ffff */
[----:B------:R-:W-:Y:S05]  /*d1980*/  BSYNC B4 ;  /* 0x0000000000047941 */ /* 0x000fea0003800000 */
.L_x_4209:
[----:B------:R-:W-:Y:S05]  /*d1990*/  BRA `(.L_x_4207) ;  /* 0x0000000000187947 */ /* 0x000fea0003800000 */
.L_x_4208:
[----:B------:R-:W-:Y:S02]  /*d19a0*/  R2UR UR4, R36 ;  /* 0x00000000240472ca */ /* 0x000fe400000e0000 */
[----:B------:R-:W-:-:S13]  /*d19b0*/  R2UR UR5, R37 ;  /* 0x00000000250572ca */ /* 0x000fda00000e0000 */
[----:B------:R-:W2:Y:S02]  /*d19c0*/  LD.E.64 R8, desc[UR4][R30.64+0x8] ;  /* 0x000008041e087980 */ /* 0x000ea4000c101b00 */
[----:B--2---:R-:W-:-:S05]  /*d19d0*/  IADD3 R4, P0, PT, R8, 0x30, RZ ;  /* 0x0000003008047810 */ /* 0x004fca0007f1e0ff */
[----:B------:R-:W-:-:S05]  /*d19e0*/  IMAD.X R5, RZ, RZ, R9, P0 ;  /* 0x000000ffff057224 */ /* 0x000fca00000e0609 */
[----:B------:R0:W-:Y:S03]  /*d19f0*/  ST.E.64 desc[UR4][R30.64+0x8], R4 ;  /* 0x000008041e007985 */ /* 0x0001e6000c101b04 */
.L_x_4207:
[----:B------:R-:W-:Y:S05]  /*d1a00*/  BSYNC B3 ;  /* 0x0000000000037941 */ /* 0x000fea0003800000 */
.L_x_4206:
        /* <DEDUP_REMOVED lines=51> */
.L_x_4212:
[----:B------:R-:W-:Y:S01]  /*d1d40*/  R2UR UR4, R36 ;  /* 0x00000000240472ca */ /* 0x000fe200000e0000 */
[----:B------:R-:W-:Y:S01]  /*d1d50*/  IMAD.MOV.U32 R5, RZ, RZ, 0x5272 ;  /* 0x00005272ff057424 */ /* 0x000fe200078e00ff */
[----:B------:R-:W-:Y:S01]  /*d1d60*/  R2UR UR5, R37 ;  /* 0x00000000250572ca */ /* 0x000fe200000e0000 */
[----:B------:R-:W-:Y:S01]  /*d1d70*/  IMAD.MOV.U32 R9, RZ, RZ, -0x1 ;  /* 0xffffffffff097424 */ /* 0x000fe200078e00ff */
[----:B------:R-:W-:-:S11]  /*d1d80*/  PLOP3.LUT P0, PT, PT, PT, PT, 0x8, 0x80 ;  /* 0x000000000080781c */ /* 0x000fd60003f0e170 */
[----:B------:R0:W-:Y:S02]  /*d1d90*/  ST.E desc[UR4][R28.64], R5 ;  /* 0x000000051c007985 */ /* 0x0001e4000c101904 */
.L_x_4213:
[----:B------:R-:W-:Y:S05]  /*d1da0*/  BSYNC B3 ;  /* 0x0000000000037941 */ /* 0x000fea0003800000 */
.L_x_4211:
        /* <DEDUP_REMOVED lines=39> */
.L_x_4215:
[----:B------:R-:W-:Y:S05]  /*d2020*/  BSYNC B3 ;  /* 0x0000000000037941 */ /* 0x000fea0003800000 */
.L_x_4214:
[----:B------:R-:W-:Y:S02]  /*d2030*/  R2UR UR4, R36 ;  /* 0x00000000240472ca */ /* 0x000fe400000e0000 */
[----:B------:R-:W-:-:S13]  /*d2040*/  R2UR UR5, R37 ;  /* 0x00000000250572ca */ /* 0x000fda00000e0000 */
[----:B------:R2:W-:Y:S01]  /*d2050*/  ST.E desc[UR4][R28.64], R7 ;  /* 0x000000071c007985 */ /* 0x0005e2000c101904 */
[----:B------:R-:W-:Y:S05]  /*d2060*/  BRA `(.L_x_4216) ;  /* 0x0000000000187947 */ /* 0x000fea0003800000 */
.L_x_4205:
[----:B------:R-:W-:Y:S01]  /*d2070*/  VIADD R7, R32, 0x4 ;  /* 0x0000000420077836 */ /* 0x000fe20000000000 */
[----:B------:R-:W-:Y:S02]  /*d2080*/  R2UR UR4, R36 ;  /* 0x00000000240472ca */ /* 0x000fe400000e0000 */
[----:B------:R-:W-:Y:S02]  /*d2090*/  R2UR UR5, R37 ;  /* 0x00000000250572ca */ /* 0x000fe400000e0000 */
[----:B------:R-:W-:-:S05]  /*d20a0*/  IADD3 R4, P0, PT, R4, R7, RZ ;  /* 0x0000000704047210 */ /* 0x000fca0007f1e0ff */
[----:B------:R-:W-:-:S06]  /*d20b0*/  IMAD.X R5, RZ, RZ, R5, P0 ;  /* 0x000000ffff057224 */ /* 0x000fcc00000e0605 */
[----:B------:R3:W-:Y:S02]  /*d20c0*/  ST.E desc[UR4][R4.64+0x20], RZ ;  /* 0x000020ff04007985 */ /* 0x0007e4000c101904 */
.L_x_4216:
[----:B------:R-:W-:Y:S05]  /*d20d0*/  BSYNC B2 ;  /* 0x0000000000027941 */ /* 0x000fea0003800000 */
.L_x_4204:
[----:B------:R-:W-:Y:S02]  /*d20e0*/  VIADD R34, R34, 0x2 ;  /* 0x0000000222227836 */ /* 0x000fe40000000000 */
[----:B------:R-:W-:Y:S01]  /*d20f0*/  VIADD R32, R32, 0x8 ;  /* 0x0000000820207836 */ /* 0x000fe20000000000 */
[----:B------:R-:W-:Y:S06]  /*d2100*/  @P2 BRA `(.L_x_4217) ;  /* 0xffffffec004c2947 */ /* 0x000fec000383ffff */
.L_x_4191:
[----:B------:R-:W-:Y:S05]  /*d2110*/  BSYNC B0 ;  /* 0x0000000000007941 */ /* 0x000fea0003800000 */
.L_x_4190:
        /* <DEDUP_REMOVED lines=24> */
.L_x_4223:
[----:B------:R-:W0:Y:S02]  /*d22a0*/  LDS.64 R8, [R5+0x8] ;  /* 0x0000080005087984 */ /* 0x000e240000000a00 */
[----:B0-----:R-:W-:-:S05]  /*d22b0*/  IADD3 R10, P0, PT, R8, 0x30, RZ ;  /* 0x00000030080a7810 */ /* 0x001fca0007f1e0ff */
[----:B------:R-:W-:-:S07]  /*d22c0*/  IMAD.X R11, RZ, RZ, R9, P0 ;  /* 0x000000ffff0b7224 */ /* 0x000fce00000e0609 */
[----:B------:R-:W0:Y:S02]  /*d22d0*/  ATOMS.CAST.SPIN.64 P0, [R5+0x8], R8, R10 ;  /* 0x000008080500758d */ /* 0x000e24000180040a */
[----:B0-----:R-:W-:Y:S05]  /*d22e0*/  @!P0 BRA `(.L_x_4223) ;  /* 0xfffffffc00ec8947 */ /* 0x001fea000383ffff */
[----:B------:R-:W-:Y:S05]  /*d22f0*/  BSYNC B2 ;  /* 0x0000000000027941 */ /* 0x000fea0003800000 */
.L_x_4222:
[----:B------:R-:W-:Y:S05]  /*d2300*/  BRA `(.L_x_4220) ;  /* 0x0000000000187947 */ /* 0x000fea0003800000 */
.L_x_4221:
[----:B------:R-:W-:Y:S02]  /*d2310*/  R2UR UR4, R36 ;  /* 0x00000000240472ca */ /* 0x000fe400000e0000 */
[----:B------:R-:W-:-:S13]  /*d2320*/  R2UR UR5, R37 ;  /* 0x00000000250572ca */ /* 0x000fda00000e0000 */
[----:B------:R-:W2:Y:S02]  /*d2330*/  LD.E.64 R8, desc[UR4][R30.64+0x8] ;  /* 0x000008041e087980 */ /* 0x000ea4000c101b00 */
[----:B--2---:R-:W-:-:S05]  /*d2340*/  IADD3 R4, P0, PT, R8, 0x30, RZ ;  /* 0x0000003008047810 */ /* 0x004fca0007f1e0ff */
[----:B------:R-:W-:-:S05]  /*d2350*/  IMAD.X R5, RZ, RZ, R9, P0 ;  /* 0x000000ffff057224 */ /* 0x000fca00000e0609 */
[----:B------:R0:W-:Y:S03]  /*d2360*/  ST.E.64 desc[UR4][R30.64+0x8], R4 ;  /* 0x000008041e007985 */ /* 0x0001e6000c101b04 */
.L_x_4220:
[----:B------:R-:W-:Y:S05]  /*d2370*/  BSYNC B0 ;  /* 0x0000000000007941 */ /* 0x000fea0003800000 */
.L_x_4219:
        /* <DEDUP_REMOVED lines=51> */
.L_x_4225:
[----:B------:R-:W-:Y:S01]  /*d26b0*/  R2UR UR4, R36 ;  /* 0x00000000240472ca */ /* 0x000fe200000e0000 */
[----:B------:R-:W-:Y:S01]  /*d26c0*/  IMAD.MOV.U32 R5, RZ, RZ, 0x5272 ;  /* 0x00005272ff057424 */ /* 0x000fe200078e00ff */
[----:B------:R-:W-:Y:S01]  /*d26d0*/  R2UR UR5, R37 ;  /* 0x00000000250572ca */ /* 0x000fe200000e0000 */
[----:B------:R-:W-:Y:S01]  /*d26e0*/  IMAD.MOV.U32 R9, RZ, RZ, -0x1 ;  /* 0xffffffffff097424 */ /* 0x000fe200078e00ff */
[----:B------:R-:W-:-:S11]  /*d26f0*/  PLOP3.LUT P0, PT, PT, PT, PT, 0x8, 0x80 ;  /* 0x000000000080781c */ /* 0x000fd60003f0e170 */
[----:B------:R0:W-:Y:S02]  /*d2700*/  ST.E desc[UR4][R28.64], R5 ;  /* 0x000000051c007985 */ /* 0x0001e4000c101904 */
.L_x_4226:
[----:B------:R-:W-:Y:S05]  /*d2710*/  BSYNC B0 ;  /* 0x0000000000007941 */ /* 0x000fea0003800000 */
.L_x_4224:
        /* <DEDUP_REMOVED lines=39> */
.L_x_4228:
[----:B------:R-:W-:Y:S05]  /*d2990*/  BSYNC B0 ;  /* 0x0000000000007941 */ /* 0x000fea0003800000 */
.L_x_4227:
[----:B------:R-:W-:Y:S02]  /*d29a0*/  R2UR UR4, R36 ;  /* 0x00000000240472ca */ /* 0x000fe400000e0000 */
[----:B------:R-:W-:-:S13]  /*d29b0*/  R2UR UR5, R37 ;  /* 0x00000000250572ca */ /* 0x000fda00000e0000 */
[----:B------:R4:W-:Y:S01]  /*d29c0*/  ST.E desc[UR4][R28.64], R7 ;  /* 0x000000071c007985 */ /* 0x0009e2000c101904 */
[----:B------:R-:W-:Y:S05]  /*d29d0*/  BRA `(.L_x_4189) ;  /* 0x0000000000147947 */ /* 0x000fea0003800000 */
.L_x_4218:
[----:B------:R-:W-:Y:S02]  /*d29e0*/  R2UR UR4, R36 ;  /* 0x00000000240472ca */ /* 0x000fe400000e0000 */
[----:B------:R-:W-:Y:S02]  /*d29f0*/  R2UR UR5, R37 ;  /* 0x00000000250572ca */ /* 0x000fe400000e0000 */
[----:B------:R-:W-:-:S05]  /*d2a00*/  LEA R4, P0, R14, R4, 0x2 ;  /* 0x000000040e047211 */ /* 0x000fca00078010ff */
[----:B------:R-:W-:-:S06]  /*d2a10*/  IMAD.X R5, RZ, RZ, R5, P0 ;  /* 0x000000ffff057224 */ /* 0x000fcc00000e0605 */
[----:B------:R0:W-:Y:S02]  /*d2a20*/  ST.E desc[UR4][R4.64+0x20], RZ ;  /* 0x000020ff04007985 */ /* 0x0001e4000c101904 */
.L_x_4189:
[----:B------:R-:W-:Y:S05]  /*d2a30*/  BSYNC B1 ;  /* 0x0000000000017941 */ /* 0x000fea0003800000 */
.L_x_4188:
[----:B------:R-:W-:Y:S01]  /*d2a40*/  ISETP.GE.AND P0, PT, R0, 0x1, PT ;  /* 0x000000010000780c */ /* 0x000fe20003f06270 */
[----:B------:R-:W-:-:S12]  /*d2a50*/  BSSY B0, `(.L_x_4229) ;  /* 0x000013e000007945 */ /* 0x000fd80003800000 */
[----:B------:R-:W-:Y:S05]  /*d2a60*/  @!P0 BRA `(.L_x_4230) ;  /* 0x0000001000f08947 */ /* 0x000fea0003800000 */
[----:B-1----:R-:W-:Y:S02]  /*d2a70*/  IMAD.MOV R12, RZ, RZ, -R0 ;  /* 0x000000ffff0c7224 */ /* 0x002fe400078e0a00 */
[----:B------:R-:W-:Y:S02]  /*d2a80*/  IMAD.MOV.U32 R14, RZ, RZ, RZ ;  /* 0x000000ffff0e7224 */ /* 0x000fe400078e00ff */
[----:B------:R-:W-:-:S07]  /*d2a90*/  IMAD.MOV.U32 R27, RZ, RZ, RZ ;  /* 0x000000ffff1b7224 */ /* 0x000fce00078e00ff */
.L_x_4255:
        /* <DEDUP_REMOVED lines=35> */
.L_x_4238:
[----:B------:R-:W0:Y:S02]  /*d2cd0*/  LDS.64 R8, [R5+0x8] ;  /* 0x0000080005087984 */ /* 0x000e240000000a00 */
[----:B0-----:R-:W-:-:S05]  /*d2ce0*/  IADD3 R10, P0, PT, R8, 0x30, RZ ;  /* 0x00000030080a7810 */ /* 0x001fca0007f1e0ff */
[----:B------:R-:W-:-:S07]  /*d2cf0*/  IMAD.X R11, RZ, RZ, R9, P0 ;  /* 0x000000ffff0b7224 */ /* 0x000fce00000e0609 */
[----:B------:R-:W0:Y:S02]  /*d2d00*/  ATOMS.CAST.SPIN.64 P0, [R5+0x8], R8, R10 ;  /* 0x000008080500758d */ /* 0x000e24000180040a */
[----:B0-----:R-:W-:Y:S05]  /*d2d10*/  @!P0 BRA `(.L_x_4238) ;  /* 0xfffffffc00ec8947 */ /* 0x001fea000383ffff */
[----:B------:R-:W-:Y:S05]  /*d2d20*/  BSYNC B3 ;  /* 0x0000000000037941 */ /* 0x000fea0003800000 */
.L_x_4237:
[----:B------:R-:W-:Y:S05]  /*d2d30*/  BRA `(.L_x_4235) ;  /* 0x0000000000187947 */ /* 0x000fea0003800000 */
.L_x_4236:
[----:B------:R-:W-:Y:S02]  /*d2d40*/  R2UR UR4, R36 ;  /* 0x00000000240472ca */ /* 0x000fe400000e0000 */
[----:B------:R-:W-:-:S13]  /*d2d50*/  R2UR UR5, R37 ;  /* 0x00000000250572ca */ /* 0x000fda00000e0000 */
[----:B------:R-:W2:Y:S02]  /*d2d60*/  LD.E.64 R8, desc[UR4][R30.64+0x8] ;  /* 0x000008041e087980 */ /* 0x000ea4000c101b00 */
[----:B--2---:R-:W-:-:S05]  /*d2d70*/  IADD3 R4, P0, PT, R8, 0x30, RZ ;  /* 0x0000003008047810 */ /* 0x004fca0007f1e0ff */
[----:B------:R-:W-:-:S05]  /*d2d80*/  IMAD.X R5, RZ, RZ, R9, P0 ;  /* 0x000000ffff057224 */ /* 0x000fca00000e0609 */
[----:B------:R0:W-:Y:S03]  /*d2d90*/  ST.E.64 desc[UR4][R30.64+0x8], R4 ;  /* 0x000008041e007985 */ /* 0x0001e6000c101b04 */
.L_x_4235:
[----:B------:R-:W-:Y:S05]  /*d2da0*/  BSYNC B2 ;  /* 0x0000000000027941 */ /* 0x000fea0003800000 */
.L_x_4234:
        /* <DEDUP_REMOVED lines=54> */
.L_x_4240:
[----:B------:R-:W-:Y:S05]  /*d3110*/  BSYNC B2 ;  /* 0x0000000000027941 */ /* 0x000fea0003800000 */
.L_x_4239:
        /* <DEDUP_REMOVED lines=40> */
.L_x_4242:
[----:B------:R-:W-:Y:S05]  /*d33a0*/  BSYNC B2 ;  /* 0x0000000000027941 */ /* 0x000fea0003800000 */
.L_x_4241:
[----:B------:R-:W-:Y:S02]  /*d33b0*/  R2UR UR4, R36 ;  /* 0x00000000240472ca */ /* 0x000fe400000e0000 */
[----:B------:R-:W-:Y:S02]  /*d33c0*/  R2UR UR5, R37 ;  /* 0x00000000250572ca */ /* 0x000fe400000e0000 */
[----:B------:R-:W-:-:S11]  /*d33d0*/  PRMT R9, RZ, 0x7610, R9 ;  /* 0x00007610ff097816 */ /* 0x000fd60000000009 */
[----:B------:R3:W-:Y:S01]  /*d33e0*/  ST.E desc[UR4][R28.64], R7 ;  /* 0x000000071c007985 */ /* 0x0007e2000c101904 */
[----:B------:R-:W-:Y:S05]  /*d33f0*/  BRA `(.L_x_4232) ;  /* 0x0000000000147947 */ /* 0x000fea0003800000 */
.L_x_4233:
[----:B------:R-:W-:Y:S02]  /*d3400*/  R2UR UR4, R36 ;  /* 0x00000000240472ca */ /* 0x000fe400000e0000 */
[----:B------:R-:W-:Y:S02]  /*d3410*/  R2UR UR5, R37 ;  /* 0x00000000250572ca */ /* 0x000fe400000e0000 */
[----:B------:R-:W-:-:S05]  /*d3420*/  IADD3 R4, P0, PT, R4, R14, RZ ;  /* 0x0000000e04047210 */ /* 0x000fca0007f1e0ff */
[----:B------:R-:W-:-:S06]  /*d3430*/  IMAD.X R5, RZ, RZ, R5, P0 ;  /* 0x000000ffff057224 */ /* 0x000fcc00000e0605 */
[----:B------:R1:W5:Y:S02]  /*d3440*/  LD.E.U8 R9, desc[UR4][R4.64+0x20] ;  /* 0x0000200404097980 */ /* 0x000364000c101100 */
.L_x_4232:
[----:B------:R-:W-:Y:S05]  /*d3450*/  BSYNC B1 ;  /* 0x0000000000017941 */ /* 0x000fea0003800000 */
.L_x_4231:
        /* <DEDUP_REMOVED lines=31> */
.L_x_4250:
[----:B------:R-:W0:Y:S02]  /*d3650*/  LDS.64 R8, [R5+0x8] ;  /* 0x0000080005087984 */ /* 0x000e240000000a00 */
[----:B0-----:R-:W-:-:S05]  /*d3660*/  IADD3 R10, P0, PT, R8, 0x30, RZ ;  /* 0x00000030080a7810 */ /* 0x001fca0007f1e0ff */
[----:B------:R-:W-:-:S07]  /*d3670*/  IMAD.X R11, RZ, RZ, R9, P0 ;  /* 0x000000ffff0b7224 */ /* 0x000fce00000e0609 */
[----:B------:R-:W0:Y:S02]  /*d3680*/  ATOMS.CAST.SPIN.64 P0, [R5+0x8], R8, R10 ;  /* 0x000008080500758d */ /* 0x000e24000180040a */
[----:B0-----:R-:W-:Y:S05]  /*d3690*/  @!P0 BRA `(.L_x_4250) ;  /* 0xfffffffc00ec8947 */ /* 0x001fea000383ffff */
[----:B------:R-:W-:Y:S05]  /*d36a0*/  BSYNC B3 ;  /* 0x0000000000037941 */ /* 0x000fea0003800000 */
.L_x_4249:
[----:B------:R-:W-:Y:S05]  /*d36b0*/  BRA `(.L_x_4247) ;  /* 0x0000000000187947 */ /* 0x000fea0003800000 */
.L_x_4248:
[----:B------:R-:W-:Y:S02]  /*d36c0*/  R2UR UR4, R36 ;  /* 0x00000000240472ca */ /* 0x000fe400000e0000 */
[----:B------:R-:W-:-:S13]  /*d36d0*/  R2UR UR5, R37 ;  /* 0x00000000250572ca */ /* 0x000fda00000e0000 */
[----:B------:R-:W2:Y:S02]  /*d36e0*/  LD.E.64 R8, desc[UR4][R30.64+0x8] ;  /* 0x000008041e087980 */ /* 0x000ea4000c101b00 */
[----:B--2---:R-:W-:-:S05]  /*d36f0*/  IADD3 R4, P0, PT, R8, 0x30, RZ ;  /* 0x0000003008047810 */ /* 0x004fca0007f1e0ff */
[----:B------:R-:W-:-:S05]  /*d3700*/  IMAD.X R5, RZ, RZ, R9, P0 ;  /* 0x000000ffff057224 */ /* 0x000fca00000e0609 */
[----:B------:R0:W-:Y:S03]  /*d3710*/  ST.E.64 desc[UR4][R30.64+0x8], R4 ;  /* 0x000008041e007985 */ /* 0x0001e6000c101b04 */
.L_x_4247:
[----:B------:R-:W-:Y:S05]  /*d3720*/  BSYNC B2 ;  /* 0x0000000000027941 */ /* 0x000fea0003800000 */
.L_x_4246:
        /* <DEDUP_REMOVED lines=54> */
.L_x_4252:
[----:B------:R-:W-:Y:S05]  /*d3a90*/  BSYNC B2 ;  /* 0x0000000000027941 */ /* 0x000fea0003800000 */
.L_x_4251:
        /* <DEDUP_REMOVED lines=40> */
.L_x_4254:
[----:B------:R-:W-:Y:S05]  /*d3d20*/  BSYNC B2 ;  /* 0x0000000000027941 */ /* 0x000fea0003800000 */
.L_x_4253:
[----:B------:R-:W-:Y:S02]  /*d3d30*/  R2UR UR4, R36 ;  /* 0x00000000240472ca */ /* 0x000fe400000e0000 */
[----:B------:R-:W-:-:S13]  /*d3d40*/  R2UR UR5, R37 ;  /* 0x00000000250572ca */ /* 0x000fda00000e0000 */
[----:B------:R2:W-:Y:S01]  /*d3d50*/  ST.E desc[UR4][R28.64], R7 ;  /* 0x000000071c007985 */ /* 0x0005e2000c101904 */
[----:B------:R-:W-:Y:S05]  /*d3d60*/  BRA `(.L_x_4244) ;  /* 0x0000000000207947 */ /* 0x000fea0003800000 */
.L_x_4245:
        /* <DEDUP_REMOVED lines=8> */
.L_x_4244:
[----:B------:R-:W-:Y:S05]  /*d3df0*/  BSYNC B1 ;  /* 0x0000000000017941 */ /* 0x000fea0003800000 */
.L_x_4243:
[----:B------:R-:W-:Y:S02]  /*d3e00*/  VIADD R27, R27, 0x1 ;  /* 0x000000011b1b7836 */ /* 0x000fe40000000000 */
[----:B------:R-:W-:Y:S01]  /*d3e10*/  VIADD R14, R14, 0x4 ;  /* 0x000000040e0e7836 */ /* 0x000fe20000000000 */
[----:B------:R-:W-:Y:S06]  /*d3e20*/  @P2 BRA `(.L_x_4255) ;  /* 0xffffffec001c2947 */ /* 0x000fec000383ffff */
.L_x_4230:
[----:B------:R-:W-:Y:S05]  /*d3e30*/  BSYNC B0 ;  /* 0x0000000000007941 */ /* 0x000fea0003800000 */
.L_x_4229:
[----:B------:R-:W-:Y:S01]  /*d3e40*/  ISETP.GE.AND P0, PT, R33, 0x1, PT ;  /* 0x000000012100780c */ /* 0x000fe20003f06270 */
[----:B------:R-:W-:-:S12]  /*d3e50*/  BSSY B0, `(.L_x_4256) ;  /* 0x0000141000007945 */ /* 0x000fd80003800000 */
[----:B------:R-:W-:Y:S05]  /*d3e60*/  @!P0 BRA `(.L_x_4257) ;  /* 0x0000001000fc8947 */ /* 0x000fea0003800000 */
[----:B------:R-:W-:Y:S01]  /*d3e70*/  IMAD.MOV R33, RZ, RZ, -R33 ;  /* 0x000000ffff217224 */ /* 0x000fe200078e0a21 */
[----:B------:R-:W-:Y:S01]  /*d3e80*/  CS2R R14, SRZ ;  /* 0x00000000000e7805 */ /* 0x000fe2000001ff00 */
[----:B-1----:R-:W-:-:S07]  /*d3e90*/  IMAD.SHL.U32 R12, R0, 0x4, RZ ;  /* 0x00000004000c7824 */ /* 0x002fce00078e00ff */
.L_x_4282:
        /* <DEDUP_REMOVED lines=35> */
.L_x_4265:
[----:B------:R-:W0:Y:S02]  /*d40d0*/  LDS.64 R8, [R5+0x8] ;  /* 0x0000080005087984 */ /* 0x000e240000000a00 */
[----:B0-----:R-:W-:-:S05]  /*d40e0*/  IADD3 R10, P0, PT, R8, 0x30, RZ ;  /* 0x00000030080a7810 */ /* 0x001fca0007f1e0ff */
[----:B------:R-:W-:-:S07]  /*d40f0*/  IMAD.X R11, RZ, RZ, R9, P0 ;  /* 0x000000ffff0b7224 */ /* 0x000fce00000e0609 */
[----:B------:R-:W0:Y:S02]  /*d4100*/  ATOMS.CAST.SPIN.64 P0, [R5+0x8], R8, R10 ;  /* 0x000008080500758d */ /* 0x000e24000180040a */
[----:B0-----:R-:W-:Y:S05]  /*d4110*/  @!P0 BRA `(.L_x_4265) ;  /* 0xfffffffc00ec8947 */ /* 0x001fea000383ffff */
[----:B------:R-:W-:Y:S05]  /*d4120*/  BSYNC B3 ;  /* 0x0000000000037941 */ /* 0x000fea0003800000 */
.L_x_4264:
[----:B------:R-:W-:Y:S05]  /*d4130*/  BRA `(.L_x_4262) ;  /* 0x0000000000187947 */ /* 0x000fea0003800000 */
.L_x_4263:
[----:B------:R-:W-:Y:S02]  /*d4140*/  R2UR UR4, R36 ;  /* 0x00000000240472ca */ /* 0x000fe400000e0000 */
[----:B------:R-:W-:-:S13]  /*d4150*/  R2UR UR5, R37 ;  /* 0x00000000250572ca */ /* 0x000fda00000e0000 */
[----:B------:R-:W2:Y:S02]  /*d4160*/  LD.E.64 R8, desc[UR4][R30.64+0x8] ;  /* 0x000008041e087980 */ /* 0x000ea4000c101b00 */
[----:B--2---:R-:W-:-:S05]  /*d4170*/  IADD3 R4, P0, PT, R8, 0x30, RZ ;  /* 0x0000003008047810 */ /* 0x004fca0007f1e0ff */
[----:B------:R-:W-:-:S05]  /*d4180*/  IMAD.X R5, RZ, RZ, R9, P0 ;  /* 0x000000ffff057224 */ /* 0x000fca00000e0609 */
[----:B------:R0:W-:Y:S03]  /*d4190*/  ST.E.64 desc[UR4][R30.64+0x8], R4 ;  /* 0x000008041e007985 */ /* 0x0001e6000c101b04 */
.L_x_4262:
[----:B------:R-:W-:Y:S05]  /*d41a0*/  BSYNC B2 ;  /* 0x0000000000027941 */ /* 0x000fea0003800000 */
.L_x_4261:
        /* <DEDUP_REMOVED lines=54> */
.L_x_4267:
[----:B------:R-:W-:Y:S05]  /*d4510*/  BSYNC B2 ;  /* 0x0000000000027941 */ /* 0x000fea0003800000 */
.L_x_4266:
        /* <DEDUP_REMOVED lines=40> */
.L_x_4269:
[----:B------:R-:W-:Y:S05]  /*d47a0*/  BSYNC B2 ;  /* 0x0000000000027941 */ /* 0x000fea0003800000 */
.L_x_4268:
[----:B------:R-:W-:Y:S02]  /*d47b0*/  R2UR UR4, R36 ;  /* 0x00000000240472ca */ /* 0x000fe400000e0000 */
[----:B------:R-:W-:Y:S02]  /*d47c0*/  R2UR UR5, R37 ;  /* 0x00000000250572ca */ /* 0x000fe400000e0000 */
[----:B------:R-:W-:-:S11]  /*d47d0*/  PRMT R9, RZ, 0x7610, R9 ;  /* 0x00007610ff097816 */ /* 0x000fd60000000009 */
[----:B------:R3:W-:Y:S01]  /*d47e0*/  ST.E desc[UR4][R28.64], R7 ;  /* 0x000000071c007985 */ /* 0x0007e2000c101904 */
[----:B------:R-:W-:Y:S05]  /*d47f0*/  BRA `(.L_x_4259) ;  /* 0x0000000000147947 */ /* 0x000fea0003800000 */
.L_x_4260:
[----:B------:R-:W-:Y:S02]  /*d4800*/  R2UR UR4, R36 ;  /* 0x00000000240472ca */ /* 0x000fe400000e0000 */
[----:B------:R-:W-:Y:S02]  /*d4810*/  R2UR UR5, R37 ;  /* 0x00000000250572ca */ /* 0x000fe400000e0000 */
[----:B------:R-:W-:-:S05]  /*d4820*/  IADD3 R4, P0, PT, R4, R14, RZ ;  /* 0x0000000e04047210 */ /* 0x000fca0007f1e0ff */
[----:B------:R-:W-:-:S06]  /*d4830*/  IMAD.X R5, RZ, RZ, R5, P0 ;  /* 0x000000ffff057224 */ /* 0x000fcc00000e0605 */
[----:B------:R1:W5:Y:S02]  /*d4840*/  LD.E.U8 R9, desc[UR4][R4.64+0x20] ;  /* 0x0000200404097980 */ /* 0x000364000c101100 */
.L_x_4259:
[----:B------:R-:W-:Y:S05]  /*d4850*/  BSYNC B1 ;  /* 0x0000000000017941 */ /* 0x000fea0003800000 */
.L_x_4258:
        /* <DEDUP_REMOVED lines=32> */
.L_x_4277:
[----:B------:R-:W0:Y:S02]  /*d4a60*/  LDS.64 R8, [R5+0x8] ;  /* 0x0000080005087984 */ /* 0x000e240000000a00 */
[----:B0-----:R-:W-:-:S05]  /*d4a70*/  IADD3 R10, P0, PT, R8, 0x30, RZ ;  /* 0x00000030080a7810 */ /* 0x001fca0007f1e0ff */
[----:B------:R-:W-:-:S07]  /*d4a80*/  IMAD.X R11, RZ, RZ, R9, P0 ;  /* 0x000000ffff0b7224 */ /* 0x000fce00000e0609 */
[----:B------:R-:W0:Y:S02]  /*d4a90*/  ATOMS.CAST.SPIN.64 P0, [R5+0x8], R8, R10 ;  /* 0x000008080500758d */ /* 0x000e24000180040a */
[----:B0-----:R-:W-:Y:S05]  /*d4aa0*/  @!P0 BRA `(.L_x_4277) ;  /* 0xfffffffc00ec8947 */ /* 0x001fea000383ffff */
[----:B------:R-:W-:Y:S05]  /*d4ab0*/  BSYNC B3 ;  /* 0x0000000000037941 */ /* 0x000fea0003800000 */
.L_x_4276:
[----:B------:R-:W-:Y:S05]  /*d4ac0*/  BRA `(.L_x_4274) ;  /* 0x0000000000187947 */ /* 0x000fea0003800000 */
.L_x_4275:
[----:B------:R-:W-:Y:S02]  /*d4ad0*/  R2UR UR4, R36 ;  /* 0x00000000240472ca */ /* 0x000fe400000e0000 */
[----:B------:R-:W-:-:S13]  /*d4ae0*/  R2UR UR5, R37 ;  /* 0x00000000250572ca */ /* 0x000fda00000e0000 */
[----:B------:R-:W2:Y:S02]  /*d4af0*/  LD.E.64 R8, desc[UR4][R30.64+0x8] ;  /* 0x000008041e087980 */ /* 0x000ea4000c101b00 */
[----:B--2---:R-:W-:-:S05]  /*d4b00*/  IADD3 R4, P0, PT, R8, 0x30, RZ ;  /* 0x0000003008047810 */ /* 0x004fca0007f1e0ff */
[----:B------:R-:W-:-:S05]  /*d4b10*/  IMAD.X R5, RZ, RZ, R9, P0 ;  /* 0x000000ffff057224 */ /* 0x000fca00000e0609 */
[----:B------:R0:W-:Y:S03]  /*d4b20*/  ST.E.64 desc[UR4][R30.64+0x8], R4 ;  /* 0x000008041e007985 */ /* 0x0001e6000c101b04 */
.L_x_4274:
[----:B------:R-:W-:Y:S05]  /*d4b30*/  BSYNC B2 ;  /* 0x0000000000027941 */ /* 0x000fea0003800000 */
.L_x_4273:
        /* <DEDUP_REMOVED lines=54> */
.L_x_4279:
[----:B------:R-:W-:Y:S05]  /*d4ea0*/  BSYNC B2 ;  /* 0x0000000000027941 */ /* 0x000fea0003800000 */
.L_x_4278:
        /* <DEDUP_REMOVED lines=40> */
.L_x_4281:
[----:B------:R-:W-:Y:S05]  /*d5130*/  BSYNC B2 ;  /* 0x0000000000027941 */ /* 0x000fea0003800000 */
.L_x_4280:
[----:B------:R-:W-:Y:S02]  /*d5140*/  R2UR UR4, R36 ;  /* 0x00000000240472ca */ /* 0x000fe400000e0000 */
[----:B------:R-:W-:-:S13]  /*d5150*/  R2UR UR5, R37 ;  /* 0x00000000250572ca */ /* 0x000fda00000e0000 */
[----:B------:R2:W-:Y:S01]  /*d5160*/  ST.E desc[UR4][R28.64], R7 ;  /* 0x000000071c007985 */ /* 0x0005e2000c101904 */
[----:B------:R-:W-:Y:S05]  /*d5170*/  BRA `(.L_x_4271) ;  /* 0x0000000000207947 */ /* 0x000fea0003800000 */
.L_x_4272:
        /* <DEDUP_REMOVED lines=8> */
.L_x_4271:
[----:B------:R-:W-:Y:S05]  /*d5200*/  BSYNC B1 ;  /* 0x0000000000017941 */ /* 0x000fea0003800000 */
.L_x_4270:
[----:B------:R-:W-:Y:S02]  /*d5210*/  VIADD R15, R15, 0x1 ;  /* 0x000000010f0f7836 */ /* 0x000fe40000000000 */
[----:B------:R-:W-:Y:S02]  /*d5220*/  VIADD R0, R0, 0x1 ;  /* 0x0000000100007836 */ /* 0x000fe40000000000 */
[----:B------:R-:W-:Y:S02]  /*d5230*/  VIADD R12, R12, 0x4 ;  /* 0x000000040c0c7836 */ /* 0x000fe40000000000 */
[----:B------:R-:W-:Y:S01]  /*d5240*/  VIADD R14, R14, 0x4 ;  /* 0x000000040e0e7836 */ /* 0x000fe20000000000 */
[----:B------:R-:W-:Y:S06]  /*d5250*/  @P2 BRA `(.L_x_4282) ;  /* 0xffffffec00102947 */ /* 0x000fec000383ffff */
.L_x_4257:
[----:B------:R-:W-:Y:S05]  /*d5260*/  BSYNC B0 ;  /* 0x0000000000007941 */ /* 0x000fea0003800000 */
.L_x_4256:
        /* <DEDUP_REMOVED lines=19> */
.L_x_4287:
[----:B------:R-:W0:Y:S02]  /*d53a0*/  LDS.64 R8, [R7+0x8] ;  /* 0x0000080007087984 */ /* 0x000e240000000a00 */
[----:B0-----:R-:W-:-:S05]  /*d53b0*/  IADD3 R10, P0, PT, R8, 0x30, RZ ;  /* 0x00000030080a7810 */ /* 0x001fca0007f1e0ff */
[----:B------:R-:W-:-:S07]  /*d53c0*/  IMAD.X R11, RZ, RZ, R9, P0 ;  /* 0x000000ffff0b7224 */ /* 0x000fce00000e0609 */
[----:B------:R-:W0:Y:S02]  /*d53d0*/  ATOMS.CAST.SPIN.64 P0, [R7+0x8], R8, R10 ;  /* 0x000008080700758d */ /* 0x000e24000180040a */
[----:B0-----:R-:W-:Y:S05]  /*d53e0*/  @!P0 BRA `(.L_x_4287) ;  /* 0xfffffffc00ec8947 */ /* 0x001fea000383ffff */
[----:B------:R-:W-:Y:S05]  /*d53f0*/  BSYNC B1 ;  /* 0x0000000000017941 */ /* 0x000fea0003800000 */
.L_x_4286:
[----:B------:R-:W-:Y:S05]  /*d5400*/  BRA `(.L_x_4284) ;  /* 0x0000000000187947 */ /* 0x000fea0003800000 */
.L_x_4285:
[----:B------:R-:W-:Y:S02]  /*d5410*/  R2UR UR4, R36 ;  /* 0x00000000240472ca */ /* 0x000fe400000e0000 */
[----:B------:R-:W-:-:S13]  /*d5420*/  R2UR UR5, R37 ;  /* 0x00000000250572ca */ /* 0x000fda00000e0000 */
[----:B------:R-:W2:Y:S02]  /*d5430*/  LD.E.64 R8, desc[UR4][R30.64+0x8] ;  /* 0x000008041e087980 */ /* 0x000ea4000c101b00 */
[----:B--2---:R-:W-:-:S05]  /*d5440*/  IADD3 R6, P0, PT, R8, 0x30, RZ ;  /* 0x0000003008067810 */ /* 0x004fca0007f1e0ff */
[----:B------:R-:W-:-:S05]  /*d5450*/  IMAD.X R7, RZ, RZ, R9, P0 ;  /* 0x000000ffff077224 */ /* 0x000fca00000e0609 */
[----:B------:R0:W-:Y:S03]  /*d5460*/  ST.E.64 desc[UR4][R30.64+0x8], R6 ;  /* 0x000008061e007985 */ /* 0x0001e6000c101b04 */
.L_x_4284:
[----:B------:R-:W-:Y:S05]  /*d5470*/  BSYNC B0 ;  /* 0x0000000000007941 */ /* 0x000fea0003800000 */
.L_x_4283:
        /* <DEDUP_REMOVED lines=65> */
.L_x_4294:
[----:B------:R-:W0:Y:S02]  /*d5890*/  LDS.64 R8, [R5+0x8] ;  /* 0x0000080005087984 */ /* 0x000e240000000a00 */
[----:B0-----:R-:W-:-:S05]  /*d58a0*/  IADD3 R10, P0, PT, R32, R8, RZ ;  /* 0x00000008200a7210 */ /* 0x001fca0007f1e0ff */
[----:B------:R-:W-:-:S07]  /*d58b0*/  IMAD.X R11, R33, 0x1, R9, P0 ;  /* 0x00000001210b7824 */ /* 0x000fce00000e0609 */
[----:B------:R-:W0:Y:S02]  /*d58c0*/  ATOMS.CAST.SPIN.64 P0, [R5+0x8], R8, R10 ;  /* 0x000008080500758d */ /* 0x000e24000180040a */
[----:B0-----:R-:W-:Y:S05]  /*d58d0*/  @!P0 BRA `(.L_x_4294) ;  /* 0xfffffffc00ec8947 */ /* 0x001fea000383ffff */
[----:B------:R-:W-:Y:S05]  /*d58e0*/  BSYNC B1 ;  /* 0x0000000000017941 */ /* 0x000fea0003800000 */
.L_x_4293:
[----:B------:R-:W-:Y:S05]  /*d58f0*/  BRA `(.L_x_4291) ;  /* 0x0000000000187947 */ /* 0x000fea0003800000 */
.L_x_4292:
[----:B------:R-:W-:Y:S02]  /*d5900*/  R2UR UR4, R36 ;  /* 0x00000000240472ca */ /* 0x000fe400000e0000 */
[----:B------:R-:W-:-:S13]  /*d5910*/  R2UR UR5, R37 ;  /* 0x00000000250572ca */ /* 0x000fda00000e0000 */
[----:B------:R-:W2:Y:S02]  /*d5920*/  LD.E.64 R8, desc[UR4][R30.64+0x8] ;  /* 0x000008041e087980 */ /* 0x000ea4000c101b00 */
[----:B--2---:R-:W-:-:S05]  /*d5930*/  IADD3 R4, P0, PT, R32, R8, RZ ;  /* 0x0000000820047210 */ /* 0x004fca0007f1e0ff */
[----:B------:R-:W-:-:S05]  /*d5940*/  IMAD.X R5, R33, 0x1, R9, P0 ;  /* 0x0000000121057824 */ /* 0x000fca00000e0609 */
[----:B------:R0:W-:Y:S03]  /*d5950*/  ST.E.64 desc[UR4][R30.64+0x8], R4 ;  /* 0x000008041e007985 */ /* 0x0001e6000c101b04 */
.L_x_4291:
[----:B------:R-:W-:Y:S05]  /*d5960*/  BSYNC B0 ;  /* 0x0000000000007941 */ /* 0x000fea0003800000 */
.L_x_4290:
        /* <DEDUP_REMOVED lines=48> */
.L_x_4326:
        /* <DEDUP_REMOVED lines=29> */
.L_x_4307:
[----:B------:R-:W0:Y:S02]  /*d5e40*/  LDS.64 R8, [R5+0x8] ;  /* 0x0000080005087984 */ /* 0x000e240000000a00 */
[----:B0-----:R-:W-:-:S05]  /*d5e50*/  IADD3 R10, P0, PT, R8, 0x30, RZ ;  /* 0x00000030080a7810 */ /* 0x001fca0007f1e0ff */
[----:B------:R-:W-:-:S07]  /*d5e60*/  IMAD.X R11, RZ, RZ, R9, P0 ;  /* 0x000000ffff0b7224 */ /* 0x000fce00000e0609 */
[----:B------:R-:W0:Y:S02]  /*d5e70*/  ATOMS.CAST.SPIN.64 P0, [R5+0x8], R8, R10 ;  /* 0x000008080500758d */ /* 0x000e24000180040a */
[----:B0-----:R-:W-:Y:S05]  /*d5e80*/  @!P0 BRA `(.L_x_4307) ;  /* 0xfffffffc00ec8947 */ /* 0x001fea000383ffff */
[----:B------:R-:W-:Y:S05]  /*d5e90*/  BSYNC B11 ;  /* 0x00000000000b7941 */ /* 0x000fea0003800000 */
.L_x_4306:
[----:B------:R-:W-:Y:S05]  /*d5ea0*/  BRA `(.L_x_4304) ;  /* 0x0000000000187947 */ /* 0x000fea0003800000 */
.L_x_4305:
[----:B------:R-:W-:Y:S02]  /*d5eb0*/  R2UR UR4, R36 ;  /* 0x00000000240472ca */ /* 0x000fe400000e0000 */
[----:B------:R-:W-:-:S13]  /*d5ec0*/  R2UR UR5, R37 ;  /* 0x00000000250572ca */ /* 0x000fda00000e0000 */
[----:B------:R-:W2:Y:S02]  /*d5ed0*/  LD.E.64 R8, desc[UR4][R30.64+0x8] ;  /* 0x000008041e087980 */ /* 0x000ea4000c101b00 */
[----:B--2---:R-:W-:-:S05]  /*d5ee0*/  IADD3 R4, P0, PT, R8, 0x30, RZ ;  /* 0x0000003008047810 */ /* 0x004fca0007f1e0ff */
[----:B------:R-:W-:-:S05]  /*d5ef0*/  IMAD.X R5, RZ, RZ, R9, P0 ;  /* 0x000000ffff057224 */ /* 0x000fca00000e0609 */
[----:B------:R0:W-:Y:S03]  /*d5f00*/  ST.E.64 desc[UR4][R30.64+0x8], R4 ;  /* 0x000008041e007985 */ /* 0x0001e6000c101b04 */
.L_x_4304:
[----:B------:R-:W-:Y:S05]  /*d5f10*/  BSYNC B10 ;  /* 0x00000000000a7941 */ /* 0x000fea0003800000 */
.L_x_4303:
        /* <DEDUP_REMOVED lines=54> */
.L_x_4309:
[----:B------:R-:W-:Y:S05]  /*d6280*/  BSYNC B10 ;  /* 0x00000000000a7941 */ /* 0x000fea0003800000 */
.L_x_4308:
        /* <DEDUP_REMOVED lines=40> */
.L_x_4311:
[----:B------:R-:W-:Y:S05]  /*d6510*/  BSYNC B10 ;  /* 0x00000000000a7941 */ /* 0x000fea0003800000 */
.L_x_4310:
[----:B------:R-:W-:Y:S02]  /*d6520*/  R2UR UR4, R36 ;  /* 0x00000000240472ca */ /* 0x000fe400000e0000 */
[----:B------:R-:W-:-:S13]  /*d6530*/  R2UR UR5, R37 ;  /* 0x00000000250572ca */ /* 0x000fda00000e0000 */
[----:B------:R2:W-:Y:S01]  /*d6540*/  ST.E desc[UR4][R28.64], R7 ;  /* 0x000000071c007985 */ /* 0x0005e2000c101904 */
[----:B------:R-:W-:Y:S05]  /*d6550*/  BRA `(.L_x_4312) ;  /* 0x0000000000147947 */ /* 0x000fea0003800000 */
.L_x_4302:
[----:B------:R-:W-:Y:S02]  /*d6560*/  R2UR UR4, R36 ;  /* 0x00000000240472ca */ /* 0x000fe400000e0000 */
[----:B------:R-:W-:Y:S02]  /*d6570*/  R2UR UR5, R37 ;  /* 0x00000000250572ca */ /* 0x000fe400000e0000 */
[----:B------:R-:W-:-:S05]  /*d6580*/  IADD3 R4, P0, PT, R4, R27, RZ ;  /* 0x0000001b04047210 */ /* 0x000fca0007f1e0ff */
[----:B------:R-:W-:-:S06]  /*d6590*/  IMAD.X R5, RZ, RZ, R5, P0 ;  /* 0x000000ffff057224 */ /* 0x000fcc00000e0605 */
[----:B------:R3:W-:Y:S02]  /*d65a0*/  ST.E desc[UR4][R4.64+0x20], RZ ;  /* 0x000020ff04007985 */ /* 0x0007e4000c101904 */
.L_x_4312:
[----:B------:R-:W-:Y:S05]  /*d65b0*/  BSYNC B5 ;  /* 0x0000000000057941 */ /* 0x000fea0003800000 */
.L_x_4301:
        /* <DEDUP_REMOVED lines=28> */
.L_x_4319:
[----:B------:R-:W0:Y:S02]  /*d6780*/  LDS.64 R8, [R5+0x8] ;  /* 0x0000080005087984 */ /* 0x000e240000000a00 */
[----:B0-----:R-:W-:-:S05]  /*d6790*/  IADD3 R10, P0, PT, R8, 0x30, RZ ;  /* 0x00000030080a7810 */ /* 0x001fca0007f1e0ff */
[----:B------:R-:W-:-:S07]  /*d67a0*/  IMAD.X R11, RZ, RZ, R9, P0 ;  /* 0x000000ffff0b7224 */ /* 0x000fce00000e0609 */
[----:B------:R-:W0:Y:S02]  /*d67b0*/  ATOMS.CAST.SPIN.64 P0, [R5+0x8], R8, R10 ;  /* 0x000008080500758d */ /* 0x000e24000180040a */
[----:B0-----:R-:W-:Y:S05]  /*d67c0*/  @!P0 BRA `(.L_x_4319) ;  /* 0xfffffffc00ec8947 */ /* 0x001fea000383ffff */
[----:B------:R-:W-:Y:S05]  /*d67d0*/  BSYNC B11 ;  /* 0x00000000000b7941 */ /* 0x000fea0003800000 */
.L_x_4318:
[----:B------:R-:W-:Y:S05]  /*d67e0*/  BRA `(.L_x_4316) ;  /* 0x0000000000187947 */ /* 0x000fea0003800000 */
.L_x_4317:
[----:B------:R-:W-:Y:S02]  /*d67f0*/  R2UR UR4, R36 ;  /* 0x00000000240472ca */ /* 0x000fe400000e0000 */
[----:B------:R-:W-:-:S13]  /*d6800*/  R2UR UR5, R37 ;  /* 0x00000000250572ca */ /* 0x000fda00000e0000 */
[----:B------:R-:W2:Y:S02]  /*d6810*/  LD.E.64 R8, desc[UR4][R30.64+0x8] ;  /* 0x000008041e087980 */ /* 0x000ea4000c101b00 */
[----:B--2---:R-:W-:-:S05]  /*d6820*/  IADD3 R4, P0, PT, R8, 0x30, RZ ;  /* 0x0000003008047810 */ /* 0x004fca0007f1e0ff */
[----:B------:R-:W-:-:S05]  /*d6830*/  IMAD.X R5, RZ, RZ, R9, P0 ;  /* 0x000000ffff057224 */ /* 0x000fca00000e0609 */
[----:B------:R0:W-:Y:S03]  /*d6840*/  ST.E.64 desc[UR4][R30.64+0x8], R4 ;  /* 0x000008041e007985 */ /* 0x0001e6000c101b04 */
.L_x_4316:
[----:B------:R-:W-:Y:S05]  /*d6850*/  BSYNC B10 ;  /* 0x00000000000a7941 */ /* 0x000fea0003800000 */
.L_x_4315:
        /* <DEDUP_REMOVED lines=51> */
.L_x_4321:
[----:B------:R-:W-:Y:S01]  /*d6b90*/  R2UR UR4, R36 ;  /* 0x00000000240472ca */ /* 0x000fe200000e0000 */
[----:B------:R-:W-:Y:S01]  /*d6ba0*/  IMAD.MOV.U32 R5, RZ, RZ, 0x5272 ;  /* 0x00005272ff057424 */ /* 0x000fe200078e00ff */
[----:B------:R-:W-:Y:S01]  /*d6bb0*/  R2UR UR5, R37 ;  /* 0x00000000250572ca */ /* 0x000fe200000e0000 */
[----:B------:R-:W-:Y:S01]  /*d6bc0*/  IMAD.MOV.U32 R9, RZ, RZ, -0x1 ;  /* 0xffffffffff097424 */ /* 0x000fe200078e00ff */
[----:B------:R-:W-:-:S11]  /*d6bd0*/  PLOP3.LUT P0, PT, PT, PT, PT, 0x8, 0x80 ;  /* 0x000000000080781c */ /* 0x000fd60003f0e170 */
[----:B------:R0:W-:Y:S02]  /*d6be0*/  ST.E desc[UR4][R28.64], R5 ;  /* 0x000000051c007985 */ /* 0x0001e4000c101904 */
.L_x_4322:
[----:B------:R-:W-:Y:S05]  /*d6bf0*/  BSYNC B10 ;  /* 0x00000000000a7941 */ /* 0x000fea0003800000 */
.L_x_4320:
        /* <DEDUP_REMOVED lines=39> */
.L_x_4324:
[----:B------:R-:W-:Y:S05]  /*d6e70*/  BSYNC B10 ;  /* 0x00000000000a7941 */ /* 0x000fea0003800000 */
.L_x_4323:
[----:B------:R-:W-:Y:S02]  /*d6e80*/  R2UR UR4, R36 ;  /* 0x00000000240472ca */ /* 0x000fe400000e0000 */
[----:B------:R-:W-:-:S13]  /*d6e90*/  R2UR UR5, R37 ;  /* 0x00000000250572ca */ /* 0x000fda00000e0000 */
[----:B------:R2:W-:Y:S01]  /*d6ea0*/  ST.E desc[UR4][R28.64], R7 ;  /* 0x000000071c007985 */ /* 0x0005e2000c101904 */
[----:B------:R-:W-:Y:S05]  /*d6eb0*/  BRA `(.L_x_4325) ;  /* 0x0000000000187947 */ /* 0x000fea0003800000 */
.L_x_4314:
[----:B------:R-:W-:Y:S01]  /*d6ec0*/  VIADD R7, R27, 0x4 ;  /* 0x000000041b077836 */ /* 0x000fe20000000000 */
[----:B------:R-:W-:Y:S02]  /*d6ed0*/  R2UR UR4, R36 ;  /* 0x00000000240472ca */ /* 0x000fe400000e0000 */
[----:B------:R-:W-:Y:S02]  /*d6ee0*/  R2UR UR5, R37 ;  /* 0x00000000250572ca */ /* 0x000fe400000e0000 */
[----:B------:R-:W-:-:S05]  /*d6ef0*/  IADD3 R4, P0, PT, R4, R7, RZ ;  /* 0x0000000704047210 */ /* 0x000fca0007f1e0ff */
[----:B------:R-:W-:-:S06]  /*d6f00*/  IMAD.X R5, RZ, RZ, R5, P0 ;  /* 0x000000ffff057224 */ /* 0x000fcc00000e0605 */
[----:B------:R3:W-:Y:S02]  /*d6f10*/  ST.E desc[UR4][R4.64+0x20], RZ ;  /* 0x000020ff04007985 */ /* 0x0007e4000c101904 */
.L_x_4325:
[----:B------:R-:W-:Y:S05]  /*d6f20*/  BSYNC B5 ;  /* 0x0000000000057941 */ /* 0x000fea0003800000 */
.L_x_4313:
[----:B------:R-:W-:Y:S02]  /*d6f30*/  VIADD R32, R32, 0x2 ;  /* 0x0000000220207836 */ /* 0x000fe40000000000 */
[----:B------:R-:W-:Y:S01]  /*d6f40*/  VIADD R27, R27, 0x8 ;  /* 0x000000081b1b7836 */ /* 0x000fe20000000000 */
[----:B------:R-:W-:Y:S06]  /*d6f50*/  @P2 BRA `(.L_x_4326) ;  /* 0xffffffec00442947 */ /* 0x000fec000383ffff */
[----:B------:R-:W-:Y:S05]  /*d6f60*/  BSYNC B0 ;  /* 0x0000000000007941 */ /* 0x000fea0003800000 */
.L_x_4300:
[----:B------:R-:W-:Y:S05]  /*d6f70*/  BSYNC B1 ;  /* 0x0000000000017941 */ /* 0x000fea0003800000 */
.L_x_4299:
        /* <DEDUP_REMOVED lines=25> */
.L_x_4333:
[----:B------:R-:W0:Y:S02]  /*d7110*/  LDS.64 R8, [R5+0x8] ;  /* 0x0000080005087984 */ /* 0x000e240000000a00 */
[----:B0-----:R-:W-:-:S05]  /*d7120*/  IADD3 R10, P0, PT, R8, 0x30, RZ ;  /* 0x00000030080a7810 */ /* 0x001fca0007f1e0ff */
[----:B------:R-:W-:-:S07]  /*d7130*/  IMAD.X R11, RZ, RZ, R9, P0 ;  /* 0x000000ffff0b7224 */ /* 0x000fce00000e0609 */
[----:B------:R-:W0:Y:S02]  /*d7140*/  ATOMS.CAST.SPIN.64 P0, [R5+0x8], R8, R10 ;  /* 0x000008080500758d */ /* 0x000e24000180040a */
[----:B0-----:R-:W-:Y:S05]  /*d7150*/  @!P0 BRA `(.L_x_4333) ;  /* 0xfffffffc00ec8947 */ /* 0x001fea000383ffff */
[----:B------:R-:W-:Y:S05]  /*d7160*/  BSYNC B5 ;  /* 0x0000000000057941 */ /* 0x000fea0003800000 */
.L_x_4332:
[----:B------:R-:W-:Y:S05]  /*d7170*/  BRA `(.L_x_4330) ;  /* 0x0000000000187947 */ /* 0x000fea0003800000 */
.L_x_4331:
[----:B------:R-:W-:Y:S02]  /*d7180*/  R2UR UR4, R36 ;  /* 0x00000000240472ca */ /* 0x000fe400000e0000 */
[----:B------:R-:W-:-:S13]  /*d7190*/  R2UR UR5, R37 ;  /* 0x00000000250572ca */ /* 0x000fda00000e0000 */
[----:B------:R-:W2:Y:S02]  /*d71a0*/  LD.E.64 R8, desc[UR4][R30.64+0x8] ;  /* 0x000008041e087980 */ /* 0x000ea4000c101b00 */
[----:B--2---:R-:W-:-:S05]  /*d71b0*/  IADD3 R4, P0, PT, R8, 0x30, RZ ;  /* 0x0000003008047810 */ /* 0x004fca0007f1e0ff */
[----:B------:R-:W-:-:S05]  /*d71c0*/  IMAD.X R5, RZ, RZ, R9, P0 ;  /* 0x000000ffff057224 */ /* 0x000fca00000e0609 */
[----:B------:R0:W-:Y:S03]  /*d71d0*/  ST.E.64 desc[UR4][R30.64+0x8], R4 ;  /* 0x000008041e007985 */ /* 0x0001e6000c101b04 */
.L_x_4330:
[----:B------:R-:W-:Y:S05]  /*d71e0*/  BSYNC B1 ;  /* 0x0000000000017941 */ /* 0x000fea0003800000 */
.L_x_4329:
        /* <DEDUP_REMOVED lines=51> */
.L_x_4335:
[----:B------:R-:W-:Y:S01]  /*d7520*/  R2UR UR4, R36 ;  /* 0x00000000240472ca */ /* 0x000fe200000e0000 */
[----:B------:R-:W-:Y:S01]  /*d7530*/  IMAD.MOV.U32 R5, RZ, RZ, 0x5272 ;  /* 0x00005272ff057424 */ /* 0x000fe200078e00ff */
[----:B------:R-:W-:Y:S01]  /*d7540*/  R2UR UR5, R37 ;  /* 0x00000000250572ca */ /* 0x000fe200000e0000 */
[----:B------:R-:W-:Y:S01]  /*d7550*/  IMAD.MOV.U32 R9, RZ, RZ, -0x1 ;  /* 0xffffffffff097424 */ /* 0x000fe200078e00ff */
[----:B------:R-:W-:-:S11]  /*d7560*/  PLOP3.LUT P0, PT, PT, PT, PT, 0x8, 0x80 ;  /* 0x000000000080781c */ /* 0x000fd60003f0e170 */
[----:B------:R0:W-:Y:S02]  /*d7570*/  ST.E desc[UR4][R28.64], R5 ;  /* 0x000000051c007985 */ /* 0x0001e4000c101904 */
.L_x_4336:
[----:B------:R-:W-:Y:S05]  /*d7580*/  BSYNC B1 ;  /* 0x0000000000017941 */ /* 0x000fea0003800000 */
.L_x_4334:
        /* <DEDUP_REMOVED lines=39> */
.L_x_4338:
[----:B------:R-:W-:Y:S05]  /*d7800*/  BSYNC B1 ;  /* 0x0000000000017941 */ /* 0x000fea0003800000 */
.L_x_4337:
[----:B------:R-:W-:Y:S02]  /*d7810*/  R2UR UR4, R36 ;  /* 0x00000000240472ca */ /* 0x000fe400000e0000 */
[----:B------:R-:W-:-:S13]  /*d7820*/  R2UR UR5, R37 ;  /* 0x00000000250572ca */ /* 0x000fda00000e0000 */
[----:B------:R4:W-:Y:S01]  /*d7830*/  ST.E desc[UR4][R28.64], R7 ;  /* 0x000000071c007985 */ /* 0x0009e2000c101904 */
[----:B------:R-:W-:Y:S05]  /*d7840*/  BRA `(.L_x_4327) ;  /* 0x0000000000147947 */ /* 0x000fea0003800000 */
.L_x_4328:
[----:B------:R-:W-:Y:S02]  /*d7850*/  R2UR UR4, R36 ;  /* 0x00000000240472ca */ /* 0x000fe400000e0000 */
[----:B------:R-:W-:Y:S02]  /*d7860*/  R2UR UR5, R37 ;  /* 0x00000000250572ca */ /* 0x000fe400000e0000 */
[----:B------:R-:W-:-:S05]  /*d7870*/  LEA R4, P0, R15, R4, 0x2 ;  /* 0x000000040f047211 */ /* 0x000fca00078010ff */
[----:B------:R-:W-:-:S06]  /*d7880*/  IMAD.X R5, RZ, RZ, R5, P0 ;  /* 0x000000ffff057224 */ /* 0x000fcc00000e0605 */
[----:B------:R3:W-:Y:S02]  /*d7890*/  ST.E desc[UR4][R4.64+0x20], RZ ;  /* 0x000020ff04007985 */ /* 0x0007e4000c101904 */
.L_x_4327:
[----:B------:R-:W-:Y:S05]  /*d78a0*/  BSYNC B0 ;  /* 0x0000000000007941 */ /* 0x000fea0003800000 */
.L_x_4297:
[----:B------:R-:W-:-:S13]  /*d78b0*/  ISETP.GE.AND P0, PT, R12, 0x1, PT ;  /* 0x000000010c00780c */ /* 0x000fda0003f06270 */
[----:B------:R-:W-:Y:S05]  /*d78c0*/  @!P0 BREAK B2 ;  /* 0x0000000000028942 */ /* 0x000fea0003800000 */
[----:B------:R-:W-:Y:S05]  /*d78d0*/  @!P0 BRA `(.L_x_4298) ;  /* 0x0000001000f48947 */ /* 0x000fea0003800000 */
[----:B------:R-:W-:Y:S05]  /*d78e0*/  BSYNC B2 ;  /* 0x0000000000027941 */ /* 0x000fea0003800000 */
.L_x_4296:
[----:B------:R-:W-:Y:S02]  /*d78f0*/  IMAD.MOV R14, RZ, RZ, -R12 ;  /* 0x000000ffff0e7224 */ /* 0x000fe400078e0a0c */
[----:B------:R-:W-:Y:S02]  /*d7900*/  IMAD.MOV.U32 R15, RZ, RZ, RZ ;  /* 0x000000ffff0f7224 */ /* 0x000fe400078e00ff */
[----:B------:R-:W-:-:S07]  /*d7910*/  IMAD.MOV.U32 R27, RZ, RZ, RZ ;  /* 0x000000ffff1b7224 */ /* 0x000fce00078e00ff */
.L_x_4363:
        /* <DEDUP_REMOVED lines=35> */
.L_x_4346:
[----:B------:R-:W0:Y:S02]  /*d7b50*/  LDS.64 R8, [R5+0x8] ;  /* 0x0000080005087984 */ /* 0x000e240000000a00 */
[----:B0-----:R-:W-:-:S05]  /*d7b60*/  IADD3 R10, P0, PT, R8, 0x30, RZ ;  /* 0x00000030080a7810 */ /* 0x001fca0007f1e0ff */
[----:B------:R-:W-:-:S07]  /*d7b70*/  IMAD.X R11, RZ, RZ, R9, P0 ;  /* 0x000000ffff0b7224 */ /* 0x000fce00000e0609 */
[----:B------:R-:W0:Y:S02]  /*d7b80*/  ATOMS.CAST.SPIN.64 P0, [R5+0x8], R8, R10 ;  /* 0x000008080500758d */ /* 0x000e24000180040a */
[----:B0-----:R-:W-:Y:S05]  /*d7b90*/  @!P0 BRA `(.L_x_4346) ;  /* 0xfffffffc00ec8947 */ /* 0x001fea000383ffff */
[----:B------:R-:W-:Y:S05]  /*d7ba0*/  BSYNC B2 ;  /* 0x0000000000027941 */ /* 0x000fea0003800000 */
.L_x_4345:
[----:B------:R-:W-:Y:S05]  /*d7bb0*/  BRA `(.L_x_4343) ;  /* 0x0000000000187947 */ /* 0x000fea0003800000 */
.L_x_4344:
[----:B------:R-:W-:Y:S02]  /*d7bc0*/  R2UR UR4, R36 ;  /* 0x00000000240472ca */ /* 0x000fe400000e0000 */
[----:B------:R-:W-:-:S13]  /*d7bd0*/  R2UR UR5, R37 ;  /* 0x00000000250572ca */ /* 0x000fda00000e0000 */
[----:B------:R-:W2:Y:S02]  /*d7be0*/  LD.E.64 R8, desc[UR4][R30.64+0x8] ;  /* 0x000008041e087980 */ /* 0x000ea4000c101b00 */
[----:B--2---:R-:W-:-:S05]  /*d7bf0*/  IADD3 R4, P0, PT, R8, 0x30, RZ ;  /* 0x0000003008047810 */ /* 0x004fca0007f1e0ff */
[----:B------:R-:W-:-:S05]  /*d7c00*/  IMAD.X R5, RZ, RZ, R9, P0 ;  /* 0x000000ffff057224 */ /* 0x000fca00000e0609 */
[----:B------:R0:W-:Y:S03]  /*d7c10*/  ST.E.64 desc[UR4][R30.64+0x8], R4 ;  /* 0x000008041e007985 */ /* 0x0001e6000c101b04 */
.L_x_4343:
[----:B------:R-:W-:Y:S05]  /*d7c20*/  BSYNC B1 ;  /* 0x0000000000017941 */ /* 0x000fea0003800000 */
.L_x_4342:
        /* <DEDUP_REMOVED lines=54> */
.L_x_4348:
[----:B------:R-:W-:Y:S05]  /*d7f90*/  BSYNC B1 ;  /* 0x0000000000017941 */ /* 0x000fea0003800000 */
.L_x_4347:
        /* <DEDUP_REMOVED lines=40> */
.L_x_4350:
[----:B------:R-:W-:Y:S05]  /*d8220*/  BSYNC B1 ;  /* 0x0000000000017941 */ /* 0x000fea0003800000 */
.L_x_4349:
[----:B------:R-:W-:Y:S02]  /*d8230*/  R2UR UR4, R36 ;  /* 0x00000000240472ca */ /* 0x000fe400000e0000 */
[----:B------:R-:W-:Y:S02]  /*d8240*/  R2UR UR5, R37 ;  /* 0x00000000250572ca */ /* 0x000fe400000e0000 */
[----:B------:R-:W-:-:S11]  /*d8250*/  PRMT R9, RZ, 0x7610, R9 ;  /* 0x00007610ff097816 */ /* 0x000fd60000000009 */
[----:B------:R3:W-:Y:S01]  /*d8260*/  ST.E desc[UR4][R28.64], R7 ;  /* 0x000000071c007985 */ /* 0x0007e2000c101904 */
[----:B------:R-:W-:Y:S05]  /*d8270*/  BRA `(.L_x_4340) ;  /* 0x0000000000147947 */ /* 0x000fea0003800000 */
.L_x_4341:
[----:B------:R-:W-:Y:S02]  /*d8280*/  R2UR UR4, R36 ;  /* 0x00000000240472ca */ /* 0x000fe400000e0000 */
[----:B------:R-:W-:Y:S02]  /*d8290*/  R2UR UR5, R37 ;  /* 0x00000000250572ca */ /* 0x000fe400000e0000 */
[----:B------:R-:W-:-:S05]  /*d82a0*/  IADD3 R4, P0, PT, R4, R15, RZ ;  /* 0x0000000f04047210 */ /* 0x000fca0007f1e0ff */
[----:B------:R-:W-:-:S06]  /*d82b0*/  IMAD.X R5, RZ, RZ, R5, P0 ;  /* 0x000000ffff057224 */ /* 0x000fcc00000e0605 */
[----:B------:R0:W5:Y:S02]  /*d82c0*/  LD.E.U8 R9, desc[UR4][R4.64+0x20] ;  /* 0x0000200404097980 */ /* 0x000164000c101100 */
.L_x_4340:
[----:B------:R-:W-:Y:S05]  /*d82d0*/  BSYNC B0 ;  /* 0x0000000000007941 */ /* 0x000fea0003800000 */
.L_x_4339:
        /* <DEDUP_REMOVED lines=31> */
.L_x_4358:
[----:B------:R-:W0:Y:S02]  /*d84d0*/  LDS.64 R8, [R5+0x8] ;  /* 0x0000080005087984 */ /* 0x000e240000000a00 */
[----:B0-----:R-:W-:-:S05]  /*d84e0*/  IADD3 R10, P0, PT, R8, 0x30, RZ ;  /* 0x00000030080a7810 */ /* 0x001fca0007f1e0ff */
[----:B------:R-:W-:-:S07]  /*d84f0*/  IMAD.X R11, RZ, RZ, R9, P0 ;  /* 0x000000ffff0b7224 */ /* 0x000fce00000e0609 */
[----:B------:R-:W0:Y:S02]  /*d8500*/  ATOMS.CAST.SPIN.64 P0, [R5+0x8], R8, R10 ;  /* 0x000008080500758d */ /* 0x000e24000180040a */
[----:B0-----:R-:W-:Y:S05]  /*d8510*/  @!P0 BRA `(.L_x_4358) ;  /* 0xfffffffc00ec8947 */ /* 0x001fea000383ffff */
[----:B------:R-:W-:Y:S05]  /*d8520*/  BSYNC B2 ;  /* 0x0000000000027941 */ /* 0x000fea0003800000 */
.L_x_4357:
[----:B------:R-:W-:Y:S05]  /*d8530*/  BRA `(.L_x_4355) ;  /* 0x0000000000187947 */ /* 0x000fea0003800000 */
.L_x_4356:
[----:B------:R-:W-:Y:S02]  /*d8540*/  R2UR UR4, R36 ;  /* 0x00000000240472ca */ /* 0x000fe400000e0000 */
[----:B------:R-:W-:-:S13]  /*d8550*/  R2UR UR5, R37 ;  /* 0x00000000250572ca */ /* 0x000fda00000e0000 */
[----:B------:R-:W2:Y:S02]  /*d8560*/  LD.E.64 R8, desc[UR4][R30.64+0x8] ;  /* 0x000008041e087980 */ /* 0x000ea4000c101b00 */
[----:B--2---:R-:W-:-:S05]  /*d8570*/  IADD3 R4, P0, PT, R8, 0x30, RZ ;  /* 0x0000003008047810 */ /* 0x004fca0007f1e0ff */
[----:B------:R-:W-:-:S05]  /*d8580*/  IMAD.X R5, RZ, RZ, R9, P0 ;  /* 0x000000ffff057224 */ /* 0x000fca00000e0609 */
[----:B------:R0:W-:Y:S03]  /*d8590*/  ST.E.64 desc[UR4][R30.64+0x8], R4 ;  /* 0x000008041e007985 */ /* 0x0001e6000c101b04 */
.L_x_4355:
[----:B------:R-:W-:Y:S05]  /*d85a0*/  BSYNC B1 ;  /* 0x0000000000017941 */ /* 0x000fea0003800000 */
.L_x_4354:
        /* <DEDUP_REMOVED lines=54> */
.L_x_4360:
[----:B------:R-:W-:Y:S05]  /*d8910*/  BSYNC B1 ;  /* 0x0000000000017941 */ /* 0x000fea0003800000 */
.L_x_4359:
        /* <DEDUP_REMOVED lines=40> */
.L_x_4362:
[----:B------:R-:W-:Y:S05]  /*d8ba0*/  BSYNC B1 ;  /* 0x0000000000017941 */ /* 0x000fea0003800000 */
.L_x_4361:
[----:B------:R-:W-:Y:S02]  /*d8bb0*/  R2UR UR4, R36 ;  /* 0x00000000240472ca */ /* 0x000fe400000e0000 */
[----:B------:R-:W-:-:S13]  /*d8bc0*/  R2UR UR5, R37 ;  /* 0x00000000250572ca */ /* 0x000fda00000e0000 */
[----:B------:R2:W-:Y:S01]  /*d8bd0*/  ST.E desc[UR4][R28.64], R7 ;  /* 0x000000071c007985 */ /* 0x0005e2000c101904 */
[----:B------:R-:W-:Y:S05]  /*d8be0*/  BRA `(.L_x_4352) ;  /* 0x0000000000207947 */ /* 0x000fea0003800000 */
.L_x_4353:
        /* <DEDUP_REMOVED lines=8> */
.L_x_4352:
[----:B------:R-:W-:Y:S05]  /*d8c70*/  BSYNC B0 ;  /* 0x0000000000007941 */ /* 0x000fea0003800000 */
.L_x_4351:
[----:B------:R-:W-:Y:S02]  /*d8c80*/  VIADD R27, R27, 0x1 ;  /* 0x000000011b1b7836 */ /* 0x000fe40000000000 */
[----:B------:R-:W-:Y:S01]  /*d8c90*/  VIADD R15, R15, 0x4 ;  /* 0x000000040f0f7836 */ /* 0x000fe20000000000 */
[----:B------:R-:W-:Y:S06]  /*d8ca0*/  @P2 BRA `(.L_x_4363) ;  /* 0xffffffec001c2947 */ /* 0x000fec000383ffff */
.L_x_4298:
[----:B------:R-:W-:Y:S05]  /*d8cb0*/  BSYNC B3 ;  /* 0x0000000000037941 */ /* 0x000fea0003800000 */
.L_x_4295:
[----:B------:R-:W0:Y:S01]  /*d8cc0*/  S2UR UR5, SR_CgaCtaId ;  /* 0x00000000000579c3 */ /* 0x000e220000008800 */
[----:B------:R-:W-:Y:S02]  /*d8cd0*/  UMOV UR4, 0x400 ;  /* 0x0000040000047882 */ /* 0x000fe40000000000 */
[----:B0-----:R-:W-:Y:S01]  /*d8ce0*/  ULEA UR4, UR5, UR4, 0x18 ;  /* 0x0000000405047291 */ /* 0x001fe2000f8ec0ff */
[----:B------:R-:W-:-:S05]  /*d8cf0*/  R2UR UR5, R37 ;  /* 0x00000000250572ca */ /* 0x000fca00000e0000 */
[----:B------:R-:W-:Y:S01]  /*d8d00*/  IMAD.U32 R14, RZ, RZ, UR4 ;  /* 0x00000004ff0e7e24 */ /* 0x000fe2000f8e00ff */
[----:B------:R-:W-:-:S04]  /*d8d10*/  R2UR UR4, R36 ;  /* 0x00000000240472ca */ /* 0x000fc800000e0000 */
[----:B-1-3--:R-:W0:Y:S02]  /*d8d20*/  LDS.64 R4, [R14] ;  /* 0x000000000e047984 */ /* 0x00ae240000000a00 */
        /* <DEDUP_REMOVED lines=8> */
.L_x_4289:
[----:B------:R-:W-:Y:S05]  /*d8db0*/  BSYNC B4 ;  /* 0x0000000000047941 */ /* 0x000fea0003800000 */
.L_x_4288:
        /* <DEDUP_REMOVED lines=15> */
.L_x_4368:
[----:B------:R-:W0:Y:S02]  /*d8eb0*/  LDS.64 R8, [R7+0x8] ;  /* 0x0000080007087984 */ /* 0x000e240000000a00 */
[----:B0-----:R-:W-:-:S05]  /*d8ec0*/  IADD3 R10, P0, PT, R8, 0x30, RZ ;  /* 0x00000030080a7810 */ /* 0x001fca0007f1e0ff */
[----:B------:R-:W-:-:S07]  /*d8ed0*/  IMAD.X R11, RZ, RZ, R9, P0 ;  /* 0x000000ffff0b7224 */ /* 0x000fce00000e0609 */
[----:B------:R-:W0:Y:S02]  /*d8ee0*/  ATOMS.CAST.SPIN.64 P0, [R7+0x8], R8, R10 ;  /* 0x000008080700758d */ /* 0x000e24000180040a */
[----:B0-----:R-:W-:Y:S05]  /*d8ef0*/  @!P0 BRA `(.L_x_4368) ;  /* 0xfffffffc00ec8947 */ /* 0x001fea000383ffff */
[----:B------:R-:W-:Y:S05]  /*d8f00*/  BSYNC B1 ;  /* 0x0000000000017941 */ /* 0x000fea0003800000 */
.L_x_4367:
[----:B------:R-:W-:Y:S05]  /*d8f10*/  BRA `(.L_x_4365) ;  /* 0x0000000000187947 */ /* 0x000fea0003800000 */
.L_x_4366:
[----:B------:R-:W-:Y:S02]  /*d8f20*/  R2UR UR4, R36 ;  /* 0x00000000240472ca */ /* 0x000fe400000e0000 */
[----:B------:R-:W-:-:S13]  /*d8f30*/  R2UR UR5, R37 ;  /* 0x00000000250572ca */ /* 0x000fda00000e0000 */
[----:B------:R-:W2:Y:S02]  /*d8f40*/  LD.E.64 R8, desc[UR4][R30.64+0x8] ;  /* 0x000008041e087980 */ /* 0x000ea4000c101b00 */
[----:B--2---:R-:W-:-:S05]  /*d8f50*/  IADD3 R6, P0, PT, R8, 0x30, RZ ;  /* 0x0000003008067810 */ /* 0x004fca0007f1e0ff */
[----:B------:R-:W-:-:S05]  /*d8f60*/  IMAD.X R7, RZ, RZ, R9, P0 ;  /* 0x000000ffff077224 */ /* 0x000fca00000e0609 */
[----:B------:R0:W-:Y:S03]  /*d8f70*/  ST.E.64 desc[UR4][R30.64+0x8], R6 ;  /* 0x000008061e007985 */ /* 0x0001e6000c101b04 */
.L_x_4365:
[----:B------:R-:W-:Y:S05]  /*d8f80*/  BSYNC B0 ;  /* 0x0000000000007941 */ /* 0x000fea0003800000 */
.L_x_4364:
        /* <DEDUP_REMOVED lines=64> */
.L_x_4370:
[----:B------:R-:W-:Y:S05]  /*d9390*/  BSYNC B0 ;  /* 0x0000000000007941 */ /* 0x000fea0003800000 */
.L_x_4369:
[----:B-----5:R-:W-:Y:S01]  /*d93a0*/  ISETP.NE.AND P1, PT, R10, RZ, PT ;  /* 0x000000ff0a00720c */ /* 0x020fe20003f25270 */
[----:B-1----:R-:W-:Y:S02]  /*d93b0*/  IMAD.MOV.U32 R3, RZ, RZ, R12 ;  /* 0x000000ffff037224 */ /* 0x002fe400078e000c */
[----:B------:R-:W-:-:S10]  /*d93c0*/  @!P0 IMAD.MOV.U32 R3, RZ, RZ, -0x1 ;  /* 0xffffffffff038424 */ /* 0x000fd400078e00ff */
[----:B------:R-:W-:Y:S05]  /*d93d0*/  @P1 BRA `(.L_x_4024) ;  /* 0x000000d800641947 */ /* 0x000fea0003800000 */
[----:B------:R-:W-:Y:S01]  /*d93e0*/  BSSY B0, `(.L_x_4371) ;  /* 0x00000af000007945 */ /* 0x000fe20003800000 */
[----:B0-----:R-:W-:Y:S02]  /*d93f0*/  IMAD.MOV.U32 R7, RZ, RZ, RZ ;  /* 0x000000ffff077224 */ /* 0x001fe400078e00ff */
[----:B------:R-:W-:-:S07]  /*d9400*/  IMAD.MOV.U32 R8, RZ, RZ, RZ ;  /* 0x000000ffff087224 */ /* 0x000fce00078e00ff */
.L_x_4385:
[----:B012---:R-:W0:Y:S01]  /*d9410*/  LDS.64 R4, [R14] ;  /* 0x000000000e047984 */ /* 0x007e220000000a00 */
[----:B------:R-:W-:Y:S05]  /*d9420*/  YIELD ;  /* 0x0000000000007946 */ /* 0x000fea0003800000 */
[----:B------:R-:W-:Y:S02]  /*d9430*/  R2UR UR4, R36 ;  /* 0x00000000240472ca */ /* 0x000fe400000e0000 */
[----:B------:R-:W-:-:S13]  /*d9440*/  R2UR UR5, R37 ;  /* 0x00000000250572ca */ /* 0x000fda00000e0000 */
[----:B0-----:R-:W2:Y:S01]  /*d9450*/  LD.E R13, desc[UR4][R4.64+0x8] ;  /* 0x00000804040d7980 */ /* 0x001ea2000c101900 */
[----:B------:R-:W-:Y:S01]  /*d9460*/  BSSY B1, `(.L_x_4372) ;  /* 0x00000a1000017945 */ /* 0x000fe20003800000 */
[----:B------:R-:W-:Y:S01]  /*d9470*/  IMAD.MOV.U32 R9, RZ, RZ, R8 ;  /* 0x000000ffff097224 */ /* 0x000fe200078e0008 */
[----:B--2---:R-:W-:-:S13]  /*d9480*/  ISETP.NE.AND P2, PT, R13, -0x1, PT ;  /* 0xffffffff0d00780c */ /* 0x004fda0003f45270 */
[----:B------:R-:W-:Y:S01]  /*d9490*/  @!P2 R2UR UR4, R36 ;  /* 0x000000002404a2ca */ /* 0x000fe200000e0000 */
[----:B------:R-:W-:Y:S01]  /*d94a0*/  @!P2 IMAD.MOV.U32 R11, RZ, RZ, 0x5368 ;  /* 0x00005368ff0ba424 */ /* 0x000fe200078e00ff */
[----:B------:R-:W-:Y:S01]  /*d94b0*/  @!P2 R2UR UR5, R37 ;  /* 0x000000002505a2ca */ /* 0x000fe200000e0000 */
[----:B------:R-:W-:Y:S01]  /*d94c0*/  @!P2 IMAD.MOV.U32 R7, RZ, RZ, 0x5368 ;  /* 0x00005368ff07a424 */ /* 0x000fe200078e00ff */
[----:B------:R-:W-:Y:S02]  /*d94d0*/  @!P2 PLOP3.LUT P0, PT, PT, PT, PT, 0x80, 0x8 ;  /* 0x000000000008a81c */ /* 0x000fe40003f0f070 */
[----:B------:R-:W-:-:S09]  /*d94e0*/  @!P2 PLOP3.LUT P1, PT, PT, PT, PT, 0x8, 0x80 ;  /* 0x000000000080a81c */ /* 0x000fd20003f2e170 */
        /* <DEDUP_REMOVED lines=27> */
.L_x_4379:
[----:B------:R-:W0:Y:S02]  /*d96a0*/  LDS.64 R4, [R27+0x8] ;  /* 0x000008001b047984 */ /* 0x000e240000000a00 */
[----:B0-----:R-:W-:-:S05]  /*d96b0*/  IADD3 R6, P0, PT, R4, 0x30, RZ ;  /* 0x0000003004067810 */ /* 0x001fca0007f1e0ff */
[----:B------:R-:W-:-:S07]  /*d96c0*/  IMAD.X R7, RZ, RZ, R5, P0 ;  /* 0x000000ffff077224 */ /* 0x000fce00000e0605 */
[----:B------:R-:W0:Y:S02]  /*d96d0*/  ATOMS.CAST.SPIN.64 P0, [R27+0x8], R4, R6 ;  /* 0x000008041b00758d */ /* 0x000e240001800406 */
[----:B0-----:R-:W-:Y:S05]  /*d96e0*/  @!P0 BRA `(.L_x_4379) ;  /* 0xfffffffc00ec8947 */ /* 0x001fea000383ffff */
[----:B------:R-:W-:Y:S05]  /*d96f0*/  BSYNC B3 ;  /* 0x0000000000037941 */ /* 0x000fea0003800000 */
.L_x_4378:
[----:B------:R-:W-:Y:S02]  /*d9700*/  IMAD.MOV.U32 R6, RZ, RZ, R4 ;  /* 0x000000ffff067224 */ /* 0x000fe400078e0004 */
[----:B------:R-:W-:Y:S01]  /*d9710*/  IMAD.MOV.U32 R7, RZ, RZ, R5 ;  /* 0x000000ffff077224 */ /* 0x000fe200078e0005 */
[----:B------:R-:W-:Y:S06]  /*d9720*/  BRA `(.L_x_4376) ;  /* 0x0000000000187947 */ /* 0x000fec0003800000 */
.L_x_4377:
[----:B------:R-:W-:Y:S02]  /*d9730*/  R2UR UR4, R36 ;  /* 0x00000000240472ca */ /* 0x000fe400000e0000 */
[----:B------:R-:W-:-:S13]  /*d9740*/  R2UR UR5, R37 ;  /* 0x00000000250572ca */ /* 0x000fda00000e0000 */
[----:B------:R-:W2:Y:S02]  /*d9750*/  LD.E.64 R6, desc[UR4][R30.64+0x8] ;  /* 0x000008041e067980 */ /* 0x000ea4000c101b00 */
[----:B--2---:R-:W-:-:S05]  /*d9760*/  IADD3 R4, P0, PT, R6, 0x30, RZ ;  /* 0x0000003006047810 */ /* 0x004fca0007f1e0ff */
[----:B------:R-:W-:-:S05]  /*d9770*/  IMAD.X R5, RZ, RZ, R7, P0 ;  /* 0x000000ffff057224 */ /* 0x000fca00000e0607 */
[----:B------:R0:W-:Y:S03]  /*d9780*/  ST.E.64 desc[UR4][R30.64+0x8], R4 ;  /* 0x000008041e007985 */ /* 0x0001e6000c101b04 */
.L_x_4376:
[----:B------:R-:W-:Y:S05]  /*d9790*/  BSYNC B2 ;  /* 0x0000000000027941 */ /* 0x000fea0003800000 */
.L_x_4375:
        /* <DEDUP_REMOVED lines=54> */
.L_x_4381:
[----:B------:R-:W-:Y:S05]  /*d9b00*/  BSYNC B2 ;  /* 0x0000000000027941 */ /* 0x000fea0003800000 */
.L_x_4380:
        /* <DEDUP_REMOVED lines=40> */
.L_x_4383:
[----:B------:R-:W-:Y:S05]  /*d9d90*/  BSYNC B2 ;  /* 0x0000000000027941 */ /* 0x000fea0003800000 */
.L_x_4382:
[----:B------:R-:W-:Y:S02]  /*d9da0*/  R2UR UR4, R36 ;  /* 0x00000000240472ca */ /* 0x000fe400000e0000 */
[----:B------:R-:W-:Y:S02]  /*d9db0*/  R2UR UR5, R37 ;  /* 0x00000000250572ca */ /* 0x000fe400000e0000 */
[----:B------:R-:W-:Y:S02]  /*d9dc0*/  ISETP.EQ.AND P1, PT, R7, RZ, PT ;  /* 0x000000ff0700720c */ /* 0x000fe40003f22270 */
[----:B------:R-:W-:-:S09]  /*d9dd0*/  PLOP3.LUT P0, PT, PT, PT, PT, 0x80, 0x8 ;  /* 0x000000000008781c */ /* 0x000fd20003f0f070 */
[----:B------:R2:W-:Y:S01]  /*d9de0*/  ST.E desc[UR4][R28.64], R7 ;  /* 0x000000071c007985 */ /* 0x0005e2000c101904 */
[----:B------:R-:W-:Y:S05]  /*d9df0*/  BRA `(.L_x_4373) ;  /* 0x00000000001c7947 */ /* 0x000fea0003800000 */
.L_x_4374:
[----:B------:R-:W-:Y:S02]  /*d9e00*/  R2UR UR4, R36 ;  /* 0x00000000240472ca */ /* 0x000fe400000e0000 */
[----:B------:R-:W-:Y:S02]  /*d9e10*/  R2UR UR5, R37 ;  /* 0x00000000250572ca */ /* 0x000fe400000e0000 */
[----:B------:R-:W-:-:S05]  /*d9e20*/  LEA R4, P0, R8, R4, 0x2 ;  /* 0x0000000408047211 */ /* 0x000fca00078010ff */
[----:B------:R-:W-:-:S06]  /*d9e30*/  IMAD.X R5, RZ, RZ, R5, P0 ;  /* 0x000000ffff057224 */ /* 0x000fcc00000e0605 */
[----:B------:R-:W2:Y:S01]  /*d9e40*/  LD.E R4, desc[UR4][R4.64+0x20] ;  /* 0x0000200404047980 */ /* 0x000ea2000c101900 */
[----:B------:R-:W-:Y:S02]  /*d9e50*/  PLOP3.LUT P1, PT, PT, PT, PT, 0x80, 0x8 ;  /* 0x000000000008781c */ /* 0x000fe40003f2f070 */
[----:B--2---:R-:W-:-:S13]  /*d9e60*/  ISETP.LT.AND P0, PT, R4, 0x20, PT ;  /* 0x000000200400780c */ /* 0x004fda0003f01270 */
.L_x_4373:
[----:B------:R-:W-:Y:S05]  /*d9e70*/  BSYNC B1 ;  /* 0x0000000000017941 */ /* 0x000fea0003800000 */
.L_x_4372:
[----:B------:R-:W-:Y:S01]  /*d9e80*/  IMAD.MOV.U32 R0, RZ, RZ, RZ ;  /* 0x000000ffff007224 */ /* 0x000fe200078e00ff */
[----:B------:R-:W-:Y:S06]  /*d9e90*/  @!P1 BRA `(.L_x_4384) ;  /* 0x00000000000c9947 */ /* 0x000fec0003800000 */
[----:B------:R-:W-:Y:S01]  /*d9ea0*/  @P0 VIADD R8, R8, 0x1 ;  /* 0x0000000108080836 */ /* 0x000fe20000000000 */
[----:B------:R-:W-:Y:S06]  /*d9eb0*/  @P0 BRA `(.L_x_4385) ;  /* 0xfffffff400540947 */ /* 0x000fec000383ffff */
[----:B------:R-:W-:-:S07]  /*d9ec0*/  VIADD R0, R9, 0x1 ;  /* 0x0000000109007836 */ /* 0x000fce0000000000 */
.L_x_4384:
[----:B------:R-:W-:Y:S05]  /*d9ed0*/  BSYNC B0 ;  /* 0x0000000000007941 */ /* 0x000fea0003800000 */
.L_x_4371:
[----:B------:R-:W-:Y:S01]  /*d9ee0*/  ISETP.NE.AND P0, PT, R7, RZ, PT ;  /* 0x000000ff0700720c */ /* 0x000fe20003f05270 */
[----:B------:R-:W-:Y:S01]  /*d9ef0*/  BSSY B0, `(.L_x_4386) ;  /* 0x00003f5000007945 */ /* 0x000fe20003800000 */
[----:B------:R-:W-:-:S11]  /*d9f00*/  CS2R R12, SRZ ;  /* 0x00000000000c7805 */ /* 0x000fd6000001ff00 */
[----:B------:R-:W-:Y:S05]  /*d9f10*/  @P0 BRA `(.L_x_4387) ;  /* 0x0000003c00c80947 */ /* 0x000fea0003800000 */
[----:B------:R-:W-:Y:S01]  /*d9f20*/  LEA R27, R0, 0x20, 0x2 ;  /* 0x00000020001b7811 */ /* 0x000fe200078e10ff */
[----:B------:R-:W3:Y:S01]  /*d9f30*/  S2UR UR5, SR_CgaCtaId ;  /* 0x00000000000579c3 */ /* 0x000ee20000008800 */
[----:B------:R-:W-:Y:S01]  /*d9f40*/  UMOV UR4, 0x400 ;  /* 0x0000040000047882 */ /* 0x000fe20000000000 */
[----:B------:R-:W-:Y:S02]  /*d9f50*/  R2UR UR6, R36 ;  /* 0x00000000240672ca */ /* 0x000fe400000e0000 */
[----:B------:R-:W-:Y:S02]  /*d9f60*/  SHF.R.S32.HI R4, RZ, 0x1f, R27 ;  /* 0x0000001fff047819 */ /* 0x000fe4000001141b */
[----:B------:R-:W-:Y:S02]  /*d9f70*/  R2UR UR7, R37 ;  /* 0x00000000250772ca */ /* 0x000fe400000e0000 */
[----:B------:R-:W-:-:S04]  /*d9f80*/  LEA.HI R4, R4, R27, RZ, 0x3 ;  /* 0x0000001b04047211 */ /* 0x000fc800078f18ff */
[----:B------:R-:W-:-:S05]  /*d9f90*/  LOP3.LUT R4, R4, 0xfffffff8, RZ, 0xc0, !PT ;  /* 0xfffffff804047812 */ /* 0x000fca00078ec0ff */
[----:B01----:R-:W-:-:S05]  /*d9fa0*/  IMAD.IADD R5, R27, 0x1, -R4 ;  /* 0x000000011b057824 */ /* 0x003fca00078e0a04 */
[----:B------:R-:W-:Y:S01]  /*d9fb0*/  ISETP.NE.AND P0, PT, R5, RZ, PT ;  /* 0x000000ff0500720c */ /* 0x000fe20003f05270 */
[----:B------:R-:W-:Y:S01]  /*d9fc0*/  IMAD R5, R0, 0x4, -R5 ;  /* 0x0000000400057824 */ /* 0x000fe200078e0a05 */
[----:B---3--:R-:W-:-:S06]  /*d9fd0*/  ULEA UR4, UR5, UR4, 0x18 ;  /* 0x0000000405047291 */ /* 0x008fcc000f8ec0ff */
[----:B------:R-:W-:-:S05]  /*d9fe0*/  IMAD.U32 R16, RZ, RZ, UR4 ;  /* 0x00000004ff107e24 */ /* 0x000fca000f8e00ff */
[----:B------:R-:W-:Y:S01]  /*d9ff0*/  @P0 VIADD R27, R5, 0x28 ;  /* 0x00000028051b0836 */ /* 0x000fe20000000000 */
[----:B------:R0:W1:Y:S03]  /*da000*/  LDS.64 R8, [R16+0x8] ;  /* 0x0000080010087984 */ /* 0x0000660000000a00 */
[----:B------:R-:W-:Y:S01]  /*da010*/  IMAD.MOV.U32 R10, RZ, RZ, R27 ;  /* 0x000000ffff0a7224 */ /* 0x000fe200078e001b */
[----:B------:R-:W-:-:S13]  /*da020*/  LOP3.LUT P0, RZ, R27, 0xc, RZ, 0xc0, !PT ;  /* 0x0000000c1bff7812 */ /* 0x000fda000780c0ff */
[----:B------:R-:W-:-:S04]  /*da030*/  @P0 SHF.R.S32.HI R4, RZ, 0x1f, R27 ;  /* 0x0000001fff040819 */ /* 0x000fc8000001141b */
[----:B------:R-:W-:-:S04]  /*da040*/  @P0 LEA.HI R4, R4, R27, RZ, 0x4 ;  /* 0x0000001b04040211 */ /* 0x000fc800078f20ff */
[----:B------:R-:W-:-:S05]  /*da050*/  @P0 LOP3.LUT R4, R4, 0xfffffff0, RZ, 0xc0, !PT ;  /* 0xfffffff004040812 */ /* 0x000fca00078ec0ff */
[----:B------:R-:W-:-:S05]  /*da060*/  @P0 VIADD R10, R4, 0x10 ;  /* 0x00000010040a0836 */ /* 0x000fca0000000000 */
[----:B------:R-:W-:-:S05]  /*da070*/  SHF.R.S32.HI R11, RZ, 0x1f, R10 ;  /* 0x0000001fff0b7819 */ /* 0x000fca000001140a */
        /* <DEDUP_REMOVED lines=10> */
.L_x_4392:
[----:B------:R-:W0:Y:S02]  /*da120*/  LDS.64 R4, [R15+0x8] ;  /* 0x000008000f047984 */ /* 0x000e240000000a00 */
[----:B0-----:R-:W-:-:S05]  /*da130*/  IADD3 R6, P0, PT, R10, R4, RZ ;  /* 0x000000040a067210 */ /* 0x001fca0007f1e0ff */
[----:B--2---:R-:W-:-:S07]  /*da140*/  IMAD.X R7, R11, 0x1, R5, P0 ;  /* 0x000000010b077824 */ /* 0x004fce00000e0605 */
[----:B------:R-:W0:Y:S02]  /*da150*/  ATOMS.CAST.SPIN.64 P0, [R15+0x8], R4, R6 ;  /* 0x000008040f00758d */ /* 0x000e240001800406 */
[----:B0-----:R-:W-:Y:S05]  /*da160*/  @!P0 BRA `(.L_x_4392) ;  /* 0xfffffffc00ec8947 */ /* 0x001fea000383ffff */
[----:B------:R-:W-:Y:S05]  /*da170*/  BSYNC B2 ;  /* 0x0000000000027941 */ /* 0x000fea0003800000 */
.L_x_4391:
[----:B------:R-:W-:Y:S02]  /*da180*/  IMAD.MOV.U32 R14, RZ, RZ, R4 ;  /* 0x000000ffff0e7224 */ /* 0x000fe400078e0004 */
[----:B------:R-:W-:Y:S01]  /*da190*/  IMAD.MOV.U32 R15, RZ, RZ, R5 ;  /* 0x000000ffff0f7224 */ /* 0x000fe200078e0005 */
[----:B------:R-:W-:Y:S06]  /*da1a0*/  BRA `(.L_x_4389) ;  /* 0x0000000000187947 */ /* 0x000fec0003800000 */
.L_x_4390:
[----:B------:R-:W-:Y:S02]  /*da1b0*/  R2UR UR4, R36 ;  /* 0x00000000240472ca */ /* 0x000fe400000e0000 */
[----:B------:R-:W-:-:S13]  /*da1c0*/  R2UR UR5, R37 ;  /* 0x00000000250572ca */ /* 0x000fda00000e0000 */
[----:B------:R-:W3:Y:S02]  /*da1d0*/  LD.E.64 R14, desc[UR4][R30.64+0x8] ;  /* 0x000008041e0e7980 */ /* 0x000ee4000c101b00 */
[----:B---3--:R-:W-:-:S05]  /*da1e0*/  IADD3 R4, P0, PT, R10, R14, RZ ;  /* 0x0000000e0a047210 */ /* 0x008fca0007f1e0ff */
[----:B------:R-:W-:-:S05]  /*da1f0*/  IMAD.X R5, R11, 0x1, R15, P0 ;  /* 0x000000010b057824 */ /* 0x000fca00000e060f */
[----:B------:R0:W-:Y:S03]  /*da200*/  ST.E.64 desc[UR4][R30.64+0x8], R4 ;  /* 0x000008041e007985 */ /* 0x0001e6000c101b04 */
.L_x_4389:
[----:B------:R-:W-:Y:S05]  /*da210*/  BSYNC B1 ;  /* 0x0000000000017941 */ /* 0x000fea0003800000 */
.L_x_4388:
        /* <DEDUP_REMOVED lines=18> */
[----:B--2---:R-:W-:Y:S01]  /*da340*/  IMAD.MOV.U32 R7, RZ, RZ, 0x10ef ;  /* 0x000010efff077424 */ /* 0x004fe200078e00ff */
        /* <DEDUP_REMOVED lines=27> */
.L_x_4422:
        /* <DEDUP_REMOVED lines=29> */
.L_x_4403:
[----:B------:R-:W0:Y:S02]  /*da6d0*/  LDS.64 R8, [R5+0x8] ;  /* 0x0000080005087984 */ /* 0x000e240000000a00 */
[----:B0-----:R-:W-:-:S05]  /*da6e0*/  IADD3 R10, P0, PT, R8, 0x30, RZ ;  /* 0x00000030080a7810 */ /* 0x001fca0007f1e0ff */
[----:B------:R-:W-:-:S07]  /*da6f0*/  IMAD.X R11, RZ, RZ, R9, P0 ;  /* 0x000000ffff0b7224 */ /* 0x000fce00000e0609 */
[----:B------:R-:W0:Y:S02]  /*da700*/  ATOMS.CAST.SPIN.64 P0, [R5+0x8], R8, R10 ;  /* 0x000008080500758d */ /* 0x000e24000180040a */
[----:B0-----:R-:W-:Y:S05]  /*da710*/  @!P0 BRA `(.L_x_4403) ;  /* 0xfffffffc00ec8947 */ /* 0x001fea000383ffff */
[----:B------:R-:W-:Y:S05]  /*da720*/  BSYNC B5 ;  /* 0x0000000000057941 */ /* 0x000fea0003800000 */
.L_x_4402:
[----:B------:R-:W-:Y:S05]  /*da730*/  BRA `(.L_x_4400) ;  /* 0x0000000000187947 */ /* 0x000fea0003800000 */
.L_x_4401:
[----:B------:R-:W-:Y:S02]  /*da740*/  R2UR UR4, R36 ;  /* 0x00000000240472ca */ /* 0x000fe400000e0000 */
[----:B------:R-:W-:-:S13]  /*da750*/  R2UR UR5, R37 ;  /* 0x00000000250572ca */ /* 0x000fda00000e0000 */
[----:B------:R-:W2:Y:S02]  /*da760*/  LD.E.64 R8, desc[UR4][R30.64+0x8] ;  /* 0x000008041e087980 */ /* 0x000ea4000c101b00 */
[----:B--2---:R-:W-:-:S05]  /*da770*/  IADD3 R4, P0, PT, R8, 0x30, RZ ;  /* 0x0000003008047810 */ /* 0x004fca0007f1e0ff */
[----:B------:R-:W-:-:S05]  /*da780*/  IMAD.X R5, RZ, RZ, R9, P0 ;  /* 0x000000ffff057224 */ /* 0x000fca00000e0609 */
[----:B------:R0:W-:Y:S03]  /*da790*/  ST.E.64 desc[UR4][R30.64+0x8], R4 ;  /* 0x000008041e007985 */ /* 0x0001e6000c101b04 */
.L_x_4400:
[----:B------:R-:W-:Y:S05]  /*da7a0*/  BSYNC B4 ;  /* 0x0000000000047941 */ /* 0x000fea0003800000 */
.L_x_4399:
        /* <DEDUP_REMOVED lines=54> */
.L_x_4405:
[----:B------:R-:W-:Y:S05]  /*dab10*/  BSYNC B4 ;  /* 0x0000000000047941 */ /* 0x000fea0003800000 */
.L_x_4404:
        /* <DEDUP_REMOVED lines=40> */
.L_x_4407:
[----:B------:R-:W-:Y:S05]  /*dada0*/  BSYNC B4 ;  /* 0x0000000000047941 */ /* 0x000fea0003800000 */
.L_x_4406:
[----:B------:R-:W-:Y:S02]  /*dadb0*/  R2UR UR4, R36 ;  /* 0x00000000240472ca */ /* 0x000fe400000e0000 */
[----:B------:R-:W-:-:S13]  /*dadc0*/  R2UR UR5, R37 ;  /* 0x00000000250572ca */ /* 0x000fda00000e0000 */
[----:B------:R2:W-:Y:S01]  /*dadd0*/  ST.E desc[UR4][R28.64], R7 ;  /* 0x000000071c007985 */ /* 0x0005e2000c101904 */
[----:B------:R-:W-:Y:S05]  /*dade0*/  BRA `(.L_x_4408) ;  /* 0x0000000000147947 */ /* 0x000fea0003800000 */
.L_x_4398:
[----:B------:R-:W-:Y:S02]  /*dadf0*/  R2UR UR4, R36 ;  /* 0x00000000240472ca */ /* 0x000fe400000e0000 */
[----:B------:R-:W-:Y:S02]  /*dae00*/  R2UR UR5, R37 ;  /* 0x00000000250572ca */ /* 0x000fe400000e0000 */
[----:B------:R-:W-:-:S05]  /*dae10*/  IADD3 R4, P0, PT, R4, R27, RZ ;  /* 0x0000001b04047210 */ /* 0x000fca0007f1e0ff */
[----:B------:R-:W-:-:S06]  /*dae20*/  IMAD.X R5, RZ, RZ, R5, P0 ;  /* 0x000000ffff057224 */ /* 0x000fcc00000e0605 */
[----:B------:R3:W-:Y:S02]  /*dae30*/  ST.E desc[UR4][R4.64+0x20], RZ ;  /* 0x000020ff04007985 */ /* 0x0007e4000c101904 */
.L_x_4408:
[----:B------:R-:W-:Y:S05]  /*dae40*/  BSYNC B3 ;  /* 0x0000000000037941 */ /* 0x000fea0003800000 */
.L_x_4397:
        /* <DEDUP_REMOVED lines=26> */
.L_x_4415:
[----:B------:R-:W0:Y:S02]  /*daff0*/  LDS.64 R8, [R5+0x8] ;  /* 0x0000080005087984 */ /* 0x000e240000000a00 */
[----:B0-----:R-:W-:-:S05]  /*db000*/  IADD3 R10, P0, PT, R8, 0x30, RZ ;  /* 0x00000030080a7810 */ /* 0x001fca0007f1e0ff */
[----:B------:R-:W-:-:S07]  /*db010*/  IMAD.X R11, RZ, RZ, R9, P0 ;  /* 0x000000ffff0b7224 */ /* 0x000fce00000e0609 */
[----:B------:R-:W0:Y:S02]  /*db020*/  ATOMS.CAST.SPIN.64 P0, [R5+0x8], R8, R10 ;  /* 0x000008080500758d */ /* 0x000e24000180040a */
[----:B0-----:R-:W-:Y:S05]  /*db030*/  @!P0 BRA `(.L_x_4415) ;  /* 0xfffffffc00ec8947 */ /* 0x001fea000383ffff */
[----:B------:R-:W-:Y:S05]  /*db040*/  BSYNC B5 ;  /* 0x0000000000057941 */ /* 0x000fea0003800000 */
.L_x_4414:
[----:B------:R-:W-:Y:S05]  /*db050*/  BRA `(.L_x_4412) ;  /* 0x0000000000187947 */ /* 0x000fea0003800000 */
.L_x_4413:
[----:B------:R-:W-:Y:S02]  /*db060*/  R2UR UR4, R36 ;  /* 0x00000000240472ca */ /* 0x000fe400000e0000 */
[----:B------:R-:W-:-:S13]  /*db070*/  R2UR UR5, R37 ;  /* 0x00000000250572ca */ /* 0x000fda00000e0000 */
[----:B------:R-:W2:Y:S02]  /*db080*/  LD.E.64 R8, desc[UR4][R30.64+0x8] ;  /* 0x000008041e087980 */ /* 0x000ea4000c101b00 */
[----:B--2---:R-:W-:-:S05]  /*db090*/  IADD3 R4, P0, PT, R8, 0x30, RZ ;  /* 0x0000003008047810 */ /* 0x004fca0007f1e0ff */
[----:B------:R-:W-:-:S05]  /*db0a0*/  IMAD.X R5, RZ, RZ, R9, P0 ;  /* 0x000000ffff057224 */ /* 0x000fca00000e0609 */
[----:B------:R0:W-:Y:S03]  /*db0b0*/  ST.E.64 desc[UR4][R30.64+0x8], R4 ;  /* 0x000008041e007985 */ /* 0x0001e6000c101b04 */
.L_x_4412:
[----:B------:R-:W-:Y:S05]  /*db0c0*/  BSYNC B4 ;  /* 0x0000000000047941 */ /* 0x000fea0003800000 */
.L_x_4411:
        /* <DEDUP_REMOVED lines=51> */
.L_x_4417:
[----:B------:R-:W-:Y:S01]  /*db400*/  R2UR UR4, R36 ;  /* 0x00000000240472ca */ /* 0x000fe200000e0000 */
[----:B------:R-:W-:Y:S01]  /*db410*/  IMAD.MOV.U32 R5, RZ, RZ, 0x5272 ;  /* 0x00005272ff057424 */ /* 0x000fe200078e00ff */
[----:B------:R-:W-:Y:S01]  /*db420*/  R2UR UR5, R37 ;  /* 0x00000000250572ca */ /* 0x000fe200000e0000 */
[----:B------:R-:W-:Y:S01]  /*db430*/  IMAD.MOV.U32 R9, RZ, RZ, -0x1 ;  /* 0xffffffffff097424 */ /* 0x000fe200078e00ff */
[----:B------:R-:W-:-:S11]  /*db440*/  PLOP3.LUT P0, PT, PT, PT, PT, 0x8, 0x80 ;  /* 0x000000000080781c */ /* 0x000fd60003f0e170 */
[----:B------:R0:W-:Y:S02]  /*db450*/  ST.E desc[UR4][R28.64], R5 ;  /* 0x000000051c007985 */ /* 0x0001e4000c101904 */
.L_x_4418:
[----:B------:R-:W-:Y:S05]  /*db460*/  BSYNC B4 ;  /* 0x0000000000047941 */ /* 0x000fea0003800000 */
.L_x_4416:
        /* <DEDUP_REMOVED lines=39> */
.L_x_4420:
[----:B------:R-:W-:Y:S05]  /*db6e0*/  BSYNC B4 ;  /* 0x0000000000047941 */ /* 0x000fea0003800000 */
.L_x_4419:
[----:B------:R-:W-:Y:S02]  /*db6f0*/  R2UR UR4, R36 ;  /* 0x00000000240472ca */ /* 0x000fe400000e0000 */
[----:B------:R-:W-:-:S13]  /*db700*/  R2UR UR5, R37 ;  /* 0x00000000250572ca */ /* 0x000fda00000e0000 */
[----:B------:R2:W-:Y:S01]  /*db710*/  ST.E desc[UR4][R28.64], R7 ;  /* 0x000000071c007985 */ /* 0x0005e2000c101904 */
[----:B------:R-:W-:Y:S05]  /*db720*/  BRA `(.L_x_4421) ;  /* 0x0000000000187947 */ /* 0x000fea0003800000 */
.L_x_4410:
[----:B------:R-:W-:Y:S01]  /*db730*/  VIADD R7, R27, 0x4 ;  /* 0x000000041b077836 */ /* 0x000fe20000000000 */
[----:B------:R-:W-:Y:S02]  /*db740*/  R2UR UR4, R36 ;  /* 0x00000000240472ca */ /* 0x000fe400000e0000 */
[----:B------:R-:W-:Y:S02]  /*db750*/  R2UR UR5, R37 ;  /* 0x00000000250572ca */ /* 0x000fe400000e0000 */
[----:B------:R-:W-:-:S05]  /*db760*/  IADD3 R4, P0, PT, R4, R7, RZ ;  /* 0x0000000704047210 */ /* 0x000fca0007f1e0ff */
[----:B------:R-:W-:-:S06]  /*db770*/  IMAD.X R5, RZ, RZ, R5, P0 ;  /* 0x000000ffff057224 */ /* 0x000fcc00000e0605 */
[----:B------:R0:W-:Y:S02]  /*db780*/  ST.E desc[UR4][R4.64+0x20], RZ ;  /* 0x000020ff04007985 */ /* 0x0001e4000c101904 */
.L_x_4421:
[----:B------:R-:W-:Y:S05]  /*db790*/  BSYNC B3 ;  /* 0x0000000000037941 */ /* 0x000fea0003800000 */
.L_x_4409:
[----:B------:R-:W-:Y:S02]  /*db7a0*/  VIADD R32, R32, 0x2 ;  /* 0x0000000220207836 */ /* 0x000fe40000000000 */
[----:B------:R-:W-:Y:S01]  /*db7b0*/  VIADD R27, R27, 0x8 ;  /* 0x000000081b1b7836 */ /* 0x000fe20000000000 */
[----:B------:R-:W-:Y:S06]  /*db7c0*/  @P2 BRA `(.L_x_4422) ;  /* 0xffffffec004c2947 */ /* 0x000fec000383ffff */
.L_x_4396:
[----:B------:R-:W-:Y:S05]  /*db7d0*/  BSYNC B1 ;  /* 0x0000000000017941 */ /* 0x000fea0003800000 */
.L_x_4395:
[----:B01----:R-:W-:-:S04]  /*db7e0*/  LOP3.LUT R4, R0, 0x1, RZ, 0xc0, !PT ;  /* 0x0000000100047812 */ /* 0x003fc800078ec0ff */
        /* <DEDUP_REMOVED lines=23> */
.L_x_4428:
[----:B------:R-:W0:Y:S02]  /*db960*/  LDS.64 R8, [R5+0x8] ;  /* 0x0000080005087984 */ /* 0x000e240000000a00 */
[----:B0-----:R-:W-:-:S05]  /*db970*/  IADD3 R10, P0, PT, R8, 0x30, RZ ;  /* 0x00000030080a7810 */ /* 0x001fca0007f1e0ff */
[----:B------:R-:W-:-:S07]  /*db980*/  IMAD.X R11, RZ, RZ, R9, P0 ;  /* 0x000000ffff0b7224 */ /* 0x000fce00000e0609 */
[----:B------:R-:W0:Y:S02]  /*db990*/  ATOMS.CAST.SPIN.64 P0, [R5+0x8], R8, R10 ;  /* 0x000008080500758d */ /* 0x000e24000180040a */
[----:B0-----:R-:W-:Y:S05]  /*db9a0*/  @!P0 BRA `(.L_x_4428) ;  /* 0xfffffffc00ec8947 */ /* 0x001fea000383ffff */
[----:B------:R-:W-:Y:S05]  /*db9b0*/  BSYNC B3 ;  /* 0x0000000000037941 */ /* 0x000fea0003800000 */
.L_x_4427:
[----:B------:R-:W-:Y:S05]  /*db9c0*/  BRA `(.L_x_4425) ;  /* 0x0000000000187947 */ /* 0x000fea0003800000 */
.L_x_4426:
[----:B------:R-:W-:Y:S02]  /*db9d0*/  R2UR UR4, R36 ;  /* 0x00000000240472ca */ /* 0x000fe400000e0000 */
[----:B------:R-:W-:-:S13]  /*db9e0*/  R2UR UR5, R37 ;  /* 0x00000000250572ca */ /* 0x000fda00000e0000 */
[----:B------:R-:W2:Y:S02]  /*db9f0*/  LD.E.64 R8, desc[UR4][R30.64+0x8] ;  /* 0x000008041e087980 */ /* 0x000ea4000c101b00 */
[----:B--2---:R-:W-:-:S05]  /*dba00*/  IADD3 R4, P0, PT, R8, 0x30, RZ ;  /* 0x0000003008047810 */ /* 0x004fca0007f1e0ff */
[----:B------:R-:W-:-:S05]  /*dba10*/  IMAD.X R5, RZ, RZ, R9, P0 ;  /* 0x000000ffff057224 */ /* 0x000fca00000e0609 */
[----:B------:R0:W-:Y:S03]  /*dba20*/  ST.E.64 desc[UR4][R30.64+0x8], R4 ;  /* 0x000008041e007985 */ /* 0x0001e6000c101b04 */
.L_x_4425:
[----:B------:R-:W-:Y:S05]  /*dba30*/  BSYNC B1 ;  /* 0x0000000000017941 */ /* 0x000fea0003800000 */
.L_x_4424:
        /* <DEDUP_REMOVED lines=51> */
.L_x_4430:
[----:B------:R-:W-:Y:S01]  /*dbd70*/  R2UR UR4, R36 ;  /* 0x00000000240472ca */ /* 0x000fe200000e0000 */
[----:B------:R-:W-:Y:S01]  /*dbd80*/  IMAD.MOV.U32 R5, RZ, RZ, 0x5272 ;  /* 0x00005272ff057424 */ /* 0x000fe200078e00ff */
[----:B------:R-:W-:Y:S01]  /*dbd90*/  R2UR UR5, R37 ;  /* 0x00000000250572ca */ /* 0x000fe200000e0000 */
[----:B------:R-:W-:Y:S01]  /*dbda0*/  IMAD.MOV.U32 R9, RZ, RZ, -0x1 ;  /* 0xffffffffff097424 */ /* 0x000fe200078e00ff */
[----:B------:R-:W-:-:S11]  /*dbdb0*/  PLOP3.LUT P0, PT, PT, PT, PT, 0x8, 0x80 ;  /* 0x000000000080781c */ /* 0x000fd60003f0e170 */
[----:B------:R0:W-:Y:S02]  /*dbdc0*/  ST.E desc[UR4][R28.64], R5 ;  /* 0x000000051c007985 */ /* 0x0001e4000c101904 */
.L_x_4431:
[----:B------:R-:W-:Y:S05]  /*dbdd0*/  BSYNC B1 ;  /* 0x0000000000017941 */ /* 0x000fea0003800000 */
.L_x_4429:
        /* <DEDUP_REMOVED lines=39> */
.L_x_4433:
[----:B------:R-:W-:Y:S05]  /*dc050*/  BSYNC B1 ;  /* 0x0000000000017941 */ /* 0x000fea0003800000 */
.L_x_4432:
[----:B------:R-:W-:Y:S02]  /*dc060*/  R2UR UR4, R36 ;  /* 0x00000000240472ca */ /* 0x000fe400000e0000 */
[----:B------:R-:W-:-:S13]  /*dc070*/  R2UR UR5, R37 ;  /* 0x00000000250572ca */ /* 0x000fda00000e0000 */
[----:B------:R4:W-:Y:S01]  /*dc080*/  ST.E desc[UR4][R28.64], R7 ;  /* 0x000000071c007985 */ /* 0x0009e2000c101904 */
[----:B------:R-:W-:Y:S05]  /*dc090*/  BRA `(.L_x_4394) ;  /* 0x0000000000147947 */ /* 0x000fea0003800000 */
.L_x_4423:
[----:B------:R-:W-:Y:S02]  /*dc0a0*/  R2UR UR4, R36 ;  /* 0x00000000240472ca */ /* 0x000fe400000e0000 */
[----:B------:R-:W-:Y:S02]  /*dc0b0*/  R2UR UR5, R37 ;  /* 0x00000000250572ca */ /* 0x000fe400000e0000 */
[----:B------:R-:W-:-:S05]  /*dc0c0*/  LEA R4, P0, R14, R4, 0x2 ;  /* 0x000000040e047211 */ /* 0x000fca00078010ff */
[----:B------:R-:W-:-:S06]  /*dc0d0*/  IMAD.X R5, RZ, RZ, R5, P0 ;  /* 0x000000ffff057224 */ /* 0x000fcc00000e0605 */
[----:B------:R3:W-:Y:S02]  /*dc0e0*/  ST.E desc[UR4][R4.64+0x20], RZ ;  /* 0x000020ff04007985 */ /* 0x0007e4000c101904 */
.L_x_4394:
[----:B------:R-:W-:Y:S05]  /*dc0f0*/  BSYNC B2 ;  /* 0x0000000000027941 */ /* 0x000fea0003800000 */
.L_x_4393:
[----:B------:R-:W-:Y:S01]  /*dc100*/  BSSY B1, `(.L_x_4434) ;  /* 0x0000156000017945 */ /* 0x000fe20003800000 */
[----:B------:R-:W-:Y:S02]  /*dc110*/  IMAD.MOV.U32 R14, RZ, RZ, 0x20 ;  /* 0x00000020ff0e7424 */ /* 0x000fe400078e00ff */
[----:B-1----:R-:W-:-:S07]  /*dc120*/  IMAD.MOV.U32 R27, RZ, RZ, R0 ;  /* 0x000000ffff1b7224 */ /* 0x002fce00078e0000 */
.L_x_4460:
        /* <DEDUP_REMOVED lines=8> */
[----:B------:R-:W-:Y:S01]  /*dc1b0*/  IMAD.MOV.U32 R8, RZ, RZ, R27 ;  /* 0x000000ffff087224 */ /* 0x000fe200078e001b */
[----:B------:R-:W-:Y:S01]  /*dc1c0*/  SHF.R.U32.HI R14, RZ, 0x13, R6 ;  /* 0x00000013ff0e7819 */ /* 0x000fe20000011606 */
[----:B------:R-:W-:-:S04]  /*dc1d0*/  VIADD R27, R27, 0xffffffff ;  /* 0xffffffff1b1b7836 */ /* 0x000fc80000000000 */
[----:B------:R-:W-:Y:S01]  /*dc1e0*/  IMAD R35, R14, 0x4, R14 ;  /* 0x000000040e237824 */ /* 0x000fe200078e020e */
        /* <DEDUP_REMOVED lines=11> */
[----:B0-----:R-:W2:Y:S01]  /*dc2a0*/  LD.E R33, desc[UR4][R4.64+0xc] ;  /* 0x00000c0404217980 */ /* 0x001ea2000c101900 */
[----:B------:R-:W-:-:S05]  /*dc2b0*/  IMAD R34, R35, -0x2, R32 ;  /* 0xfffffffe23227824 */ /* 0x000fca00078e0220 */
[C---:B------:R-:W-:Y:S02]  /*dc2c0*/  ISETP.GT.AND P1, PT, R34.reuse, -0x1, PT ;  /* 0xffffffff2200780c */ /* 0x040fe40003f24270 */
[----:B--2---:R-:W-:-:S13]  /*dc2d0*/  ISETP.GE.AND P0, PT, R34, R33, PT ;  /* 0x000000212200720c */ /* 0x004fda0003f06270 */
[----:B------:R-:W-:Y:S05]  /*dc2e0*/  @!P0 BRA P1, `(.L_x_4437) ;  /* 0x0000000800208947 */ /* 0x000fea0000800000 */
        /* <DEDUP_REMOVED lines=19> */
.L_x_4442:
[----:B------:R-:W0:Y:S02]  /*dc420*/  LDS.64 R4, [R35+0x8] ;  /* 0x0000080023047984 */ /* 0x000e240000000a00 */
[----:B0-----:R-:W-:-:S05]  /*dc430*/  IADD3 R6, P0, PT, R4, 0x30, RZ ;  /* 0x0000003004067810 */ /* 0x001fca0007f1e0ff */
[----:B------:R-:W-:-:S07]  /*dc440*/  IMAD.X R7, RZ, RZ, R5, P0 ;  /* 0x000000ffff077224 */ /* 0x000fce00000e0605 */
[----:B------:R-:W0:Y:S02]  /*dc450*/  ATOMS.CAST.SPIN.64 P0, [R35+0x8], R4, R6 ;  /* 0x000008042300758d */ /* 0x000e240001800406 */
[----:B0-----:R-:W-:Y:S05]  /*dc460*/  @!P0 BRA `(.L_x_4442) ;  /* 0xfffffffc00ec8947 */ /* 0x001fea000383ffff */
[----:B------:R-:W-:Y:S05]  /*dc470*/  BSYNC B4 ;  /* 0x0000000000047941 */ /* 0x000fea0003800000 */
.L_x_4441:
[----:B------:R-:W-:Y:S02]  /*dc480*/  IMAD.MOV.U32 R6, RZ, RZ, R4 ;  /* 0x000000ffff067224 */ /* 0x000fe400078e0004 */
[----:B------:R-:W-:Y:S01]  /*dc490*/  IMAD.MOV.U32 R7, RZ, RZ, R5 ;  /* 0x000000ffff077224 */ /* 0x000fe200078e0005 */
[----:B------:R-:W-:Y:S06]  /*dc4a0*/  BRA `(.L_x_4439) ;  /* 0x0000000000187947 */ /* 0x000fec0003800000 */
.L_x_4440:
[----:B------:R-:W-:Y:S02]  /*dc4b0*/  R2UR UR4, R36 ;  /* 0x00000000240472ca */ /* 0x000fe400000e0000 */
[----:B------:R-:W-:-:S13]  /*dc4c0*/  R2UR UR5, R37 ;  /* 0x00000000250572ca */ /* 0x000fda00000e0000 */
[----:B------:R-:W2:Y:S02]  /*dc4d0*/  LD.E.64 R6, desc[UR4][R30.64+0x8] ;  /* 0x000008041e067980 */ /* 0x000ea4000c101b00 */
[----:B--2---:R-:W-:-:S05]  /*dc4e0*/  IADD3 R4, P0, PT, R6, 0x30, RZ ;  /* 0x0000003006047810 */ /* 0x004fca0007f1e0ff */
[----:B------:R-:W-:-:S05]  /*dc4f0*/  IMAD.X R5, RZ, RZ, R7, P0 ;  /* 0x000000ffff057224 */ /* 0x000fca00000e0607 */
[----:B------:R0:W-:Y:S03]  /*dc500*/  ST.E.64 desc[UR4][R30.64+0x8], R4 ;  /* 0x000008041e007985 */ /* 0x0001e6000c101b04 */
.L_x_4439:
[----:B------:R-:W-:Y:S05]  /*dc510*/  BSYNC B3 ;  /* 0x0000000000037941 */ /* 0x000fea0003800000 */
.L_x_4438:
        /* <DEDUP_REMOVED lines=54> */
.L_x_4444:
[----:B------:R-:W-:Y:S05]  /*dc880*/  BSYNC B3 ;  /* 0x0000000000037941 */ /* 0x000fea0003800000 */
.L_x_4443:
        /* <DEDUP_REMOVED lines=40> */
.L_x_4446:
[----:B------:R-:W-:Y:S05]  /*dcb10*/  BSYNC B3 ;  /* 0x0000000000037941 */ /* 0x000fea0003800000 */
.L_x_4445:
[----:B------:R-:W-:Y:S02]  /*dcb20*/  R2UR UR4, R36 ;  /* 0x00000000240472ca */ /* 0x000fe400000e0000 */
[----:B------:R-:W-:Y:S02]  /*dcb30*/  R2UR UR5, R37 ;  /* 0x00000000250572ca */ /* 0x000fe400000e0000 */
[----:B------:R-:W-:-:S11]  /*dcb40*/  PRMT R11, RZ, 0x7610, R11 ;  /* 0x00007610ff0b7816 */ /* 0x000fd6000000000b */
[----:B------:R2:W-:Y:S01]  /*dcb50*/  ST.E desc[UR4][R28.64], R7 ;  /* 0x000000071c007985 */ /* 0x0005e2000c101904 */
[----:B------:R-:W-:Y:S05]  /*dcb60*/  BRA `(.L_x_4436) ;  /* 0x0000000000247947 */ /* 0x000fea0003800000 */
.L_x_4437:
        /* <DEDUP_REMOVED lines=9> */
.L_x_4436:
[----:B------:R-:W-:Y:S05]  /*dcc00*/  BSYNC B2 ;  /* 0x0000000000027941 */ /* 0x000fea0003800000 */
.L_x_4435:
[----:B-----5:R-:W-:-:S13]  /*dcc10*/  ISETP.NE.AND P0, PT, R7, RZ, PT ;  /* 0x000000ff0700720c */ /* 0x020fda0003f05270 */
        /* <DEDUP_REMOVED lines=35> */
.L_x_4455:
[----:B------:R-:W0:Y:S02]  /*dce50*/  LDS.64 R8, [R5+0x8] ;  /* 0x0000080005087984 */ /* 0x000e240000000a00 */
[----:B0-----:R-:W-:-:S05]  /*dce60*/  IADD3 R10, P0, PT, R8, 0x30, RZ ;  /* 0x00000030080a7810 */ /* 0x001fca0007f1e0ff */
[----:B------:R-:W-:-:S07]  /*dce70*/  IMAD.X R11, RZ, RZ, R9, P0 ;  /* 0x000000ffff0b7224 */ /* 0x000fce00000e0609 */
[----:B------:R-:W0:Y:S02]  /*dce80*/  ATOMS.CAST.SPIN.64 P0, [R5+0x8], R8, R10 ;  /* 0x000008080500758d */ /* 0x000e24000180040a */
[----:B0-----:R-:W-:Y:S05]  /*dce90*/  @!P0 BRA `(.L_x_4455) ;  /* 0xfffffffc00ec8947 */ /* 0x001fea000383ffff */
[----:B------:R-:W-:Y:S05]  /*dcea0*/  BSYNC B4 ;  /* 0x0000000000047941 */ /* 0x000fea0003800000 */
.L_x_4454:
[----:B------:R-:W-:Y:S05]  /*dceb0*/  BRA `(.L_x_4452) ;  /* 0x0000000000187947 */ /* 0x000fea0003800000 */
.L_x_4453:
[----:B------:R-:W-:Y:S02]  /*dcec0*/  R2UR UR4, R36 ;  /* 0x00000000240472ca */ /* 0x000fe400000e0000 */
[----:B------:R-:W-:-:S13]  /*dced0*/  R2UR UR5, R37 ;  /* 0x00000000250572ca */ /* 0x000fda00000e0000 */
[----:B------:R-:W2:Y:S02]  /*dcee0*/  LD.E.64 R8, desc[UR4][R30.64+0x8] ;  /* 0x000008041e087980 */ /* 0x000ea4000c101b00 */
[----:B--2---:R-:W-:-:S05]  /*dcef0*/  IADD3 R4, P0, PT, R8, 0x30, RZ ;  /* 0x0000003008047810 */ /* 0x004fca0007f1e0ff */
[----:B------:R-:W-:-:S05]  /*dcf00*/  IMAD.X R5, RZ, RZ, R9, P0 ;  /* 0x000000ffff057224 */ /* 0x000fca00000e0609 */
[----:B------:R0:W-:Y:S03]  /*dcf10*/  ST.E.64 desc[UR4][R30.64+0x8], R4 ;  /* 0x000008041e007985 */ /* 0x0001e6000c101b04 */
.L_x_4452:
[----:B------:R-:W-:Y:S05]  /*dcf20*/  BSYNC B3 ;  /* 0x0000000000037941 */ /* 0x000fea0003800000 */
.L_x_4451:
        /* <DEDUP_REMOVED lines=54> */
.L_x_4457:
[----:B------:R-:W-:Y:S05]  /*dd290*/  BSYNC B3 ;  /* 0x0000000000037941 */ /* 0x000fea0003800000 */
.L_x_4456:
        /* <DEDUP_REMOVED lines=40> */
.L_x_4459:
[----:B------:R-:W-:Y:S05]  /*dd520*/  BSYNC B3 ;  /* 0x0000000000037941 */ /* 0x000fea0003800000 */
.L_x_4458:
[----:B------:R-:W-:Y:S02]  /*dd530*/  R2UR UR4, R36 ;  /* 0x00000000240472ca */ /* 0x000fe400000e0000 */
[----:B------:R-:W-:-:S13]  /*dd540*/  R2UR UR5, R37 ;  /* 0x00000000250572ca */ /* 0x000fda00000e0000 */
[----:B------:R2:W-:Y:S01]  /*dd550*/  ST.E desc[UR4][R28.64], R7 ;  /* 0x000000071c007985 */ /* 0x0005e2000c101904 */
[----:B------:R-:W-:Y:S05]  /*dd560*/  BRA `(.L_x_4449) ;  /* 0x00000000002c7947 */ /* 0x000fea0003800000 */
.L_x_4450:
        /* <DEDUP_REMOVED lines=11> */
.L_x_4449:
[----:B------:R-:W-:Y:S05]  /*dd620*/  BSYNC B2 ;  /* 0x0000000000027941 */ /* 0x000fea0003800000 */
.L_x_4448:
[----:B------:R-:W-:Y:S02]  /*dd630*/  ISETP.GT.U32.AND P0, PT, R32, 0x9, PT ;  /* 0x000000092000780c */ /* 0x000fe40003f04070 */
[----:B-----5:R-:W-:-:S13]  /*dd640*/  ISETP.EQ.AND P1, PT, R7, RZ, PT ;  /* 0x000000ff0700720c */ /* 0x020fda0003f22270 */
[----:B------:R-:W-:Y:S05]  /*dd650*/  @P0 BRA P1, `(.L_x_4460) ;  /* 0xffffffe800b40947 */ /* 0x000fea000083ffff */
.L_x_4447:
[----:B------:R-:W-:Y:S05]  /*dd660*/  BSYNC B1 ;  /* 0x0000000000017941 */ /* 0x000fea0003800000 */
.L_x_4434:
[----:B------:R-:W-:-:S13]  /*dd670*/  ISETP.NE.AND P0, PT, R7, RZ, PT ;  /* 0x000000ff0700720c */ /* 0x000fda0003f05270 */
[----:B------:R-:W-:Y:S05]  /*dd680*/  @P0 BRA `(.L_x_4387) ;  /* 0x0000000400ec0947 */ /* 0x000fea0003800000 */
[----:B01-3--:R-:W0:Y:S01]  /*dd690*/  S2R R5, SR_CgaCtaId ;  /* 0x0000000000057919 */ /* 0x00be220000008800 */
        /* <DEDUP_REMOVED lines=17> */
.L_x_4465:
[----:B------:R-:W0:Y:S02]  /*dd7b0*/  LDS.64 R4, [R11+0x8] ;  /* 0x000008000b047984 */ /* 0x000e240000000a00 */
[----:B0-----:R-:W-:-:S05]  /*dd7c0*/  IADD3 R6, P0, PT, R4, 0x40, RZ ;  /* 0x0000004004067810 */ /* 0x001fca0007f1e0ff */
[----:B------:R-:W-:-:S07]  /*dd7d0*/  IMAD.X R7, RZ, RZ, R5, P0 ;  /* 0x000000ffff077224 */ /* 0x000fce00000e0605 */
[----:B------:R-:W0:Y:S02]  /*dd7e0*/  ATOMS.CAST.SPIN.64 P0, [R11+0x8], R4, R6 ;  /* 0x000008040b00758d */ /* 0x000e240001800406 */
[----:B0-----:R-:W-:Y:S05]  /*dd7f0*/  @!P0 BRA `(.L_x_4465) ;  /* 0xfffffffc00ec8947 */ /* 0x001fea000383ffff */
[----:B------:R-:W-:Y:S05]  /*dd800*/  BSYNC B2 ;  /* 0x0000000000027941 */ /* 0x000fea0003800000 */
.L_x_4464:
[----:B------:R-:W-:Y:S02]  /*dd810*/  IMAD.MOV.U32 R6, RZ, RZ, R4 ;  /* 0x000000ffff067224 */ /* 0x000fe400078e0004 */
[----:B------:R-:W-:Y:S01]  /*dd820*/  IMAD.MOV.U32 R7, RZ, RZ, R5 ;  /* 0x000000ffff077224 */ /* 0x000fe200078e0005 */
[----:B------:R-:W-:Y:S06]  /*dd830*/  BRA `(.L_x_4462) ;  /* 0x0000000000187947 */ /* 0x000fec0003800000 */
.L_x_4463:
[----:B------:R-:W-:Y:S02]  /*dd840*/  R2UR UR4, R36 ;  /* 0x00000000240472ca */ /* 0x000fe400000e0000 */
[----:B------:R-:W-:-:S13]  /*dd850*/  R2UR UR5, R37 ;  /* 0x00000000250572ca */ /* 0x000fda00000e0000 */
[----:B------:R-:W2:Y:S02]  /*dd860*/  LD.E.64 R6, desc[UR4][R30.64+0x8] ;  /* 0x000008041e067980 */ /* 0x000ea4000c101b00 */
[----:B--2---:R-:W-:-:S05]  /*dd870*/  IADD3 R4, P0, PT, R6, 0x40, RZ ;  /* 0x0000004006047810 */ /* 0x004fca0007f1e0ff */
[----:B------:R-:W-:-:S05]  /*dd880*/  IMAD.X R5, RZ, RZ, R7, P0 ;  /* 0x000000ffff057224 */ /* 0x000fca00000e0607 */
[----:B------:R0:W-:Y:S03]  /*dd890*/  ST.E.64 desc[UR4][R30.64+0x8], R4 ;  /* 0x000008041e007985 */ /* 0x0001e6000c101b04 */
.L_x_4462:
[----:B------:R-:W-:Y:S05]  /*dd8a0*/  BSYNC B1 ;  /* 0x0000000000017941 */ /* 0x000fea0003800000 */
.L_x_4461:
        /* <DEDUP_REMOVED lines=13> */
[----:B----4-:R-:W0:Y:S01]  /*dd980*/  LDS.64 R4, [R14] ;  /* 0x000000000e047984 */ /* 0x010e220000000a00 */
        /* <DEDUP_REMOVED lines=75> */
.L_x_4387:
[----:B------:R-:W-:Y:S05]  /*dde40*/  BSYNC B0 ;  /* 0x0000000000007941 */ /* 0x000fea0003800000 */
.L_x_4386:
[----:B------:R-:W1:Y:S01]  /*dde50*/  S2UR UR5, SR_CgaCtaId ;  /* 0x00000000000579c3 */ /* 0x000e620000008800 */
[----:B------:R-:W-:Y:S01]  /*dde60*/  ISETP.NE.AND P0, PT, R3, -0x1, PT ;  /* 0xffffffff0300780c */ /* 0x000fe20003f05270 */
[----:B------:R-:W-:-:S12]  /*dde70*/  UMOV UR4, 0x400 ;  /* 0x0000040000047882 */ /* 0x000fd80000000000 */
[----:B------:R-:W-:Y:S01]  /*dde80*/  @!P0 R2UR UR6, R36 ;  /* 0x00000000240682ca */ /* 0x000fe200000e0000 */
[----:B0--3--:R-:W-:Y:S01]  /*dde90*/  @!P0 IMAD.MOV.U32 R11, RZ, RZ, 0x5368 ;  /* 0x00005368ff0b8424 */ /* 0x009fe200078e00ff */
[C---:B------:R-:W-:Y:S01]  /*ddea0*/  @!P0 R2UR UR7, R37.reuse ;  /* 0x00000000250782ca */ /* 0x040fe200000e0000 */
[----:B------:R-:W-:Y:S01]  /*ddeb0*/  @!P0 IMAD.MOV.U32 R0, RZ, RZ, RZ ;  /* 0x000000ffff008224 */ /* 0x000fe200078e00ff */
[----:B-1----:R-:W-:Y:S01]  /*ddec0*/  ULEA UR4, UR5, UR4, 0x18 ;  /* 0x0000000405047291 */ /* 0x002fe2000f8ec0ff */
[----:B------:R-:W-:-:S10]  /*dded0*/  @P0 R2UR UR5, R37 ;  /* 0x00000000250502ca */ /* 0x000fd400000e0000 */
[----:B------:R-:W-:Y:S01]  /*ddee0*/  @!P0 ST.E desc[UR6][R28.64], R11 ;  /* 0x0000000b1c008985 */ /* 0x000fe2000c101906 */
[----:B------:R-:W-:Y:S01]  /*ddef0*/  @!P0 IMAD.U32 R16, RZ, RZ, UR4 ;  /* 0x00000004ff108e24 */ /* 0x000fe2000f8e00ff */
[C---:B------:R-:W-:Y:S02]  /*ddf00*/  R2UR UR6, R36.reuse ;  /* 0x00000000240672ca */ /* 0x040fe400000e0000 */
[----:B------:R-:W-:Y:S02]  /*ddf10*/  R2UR UR7, R37 ;  /* 0x00000000250772ca */ /* 0x000fe400000e0000 */
[----:B----4-:R-:W-:Y:S01]  /*ddf20*/  @!P0 LDS.64 R4, [R16] ;  /* 0x0000000010048984 */ /* 0x010fe20000000a00 */
[----:B------:R-:W-:Y:S01]  /*ddf30*/  @P0 IMAD.U32 R16, RZ, RZ, UR4 ;  /* 0x00000004ff100e24 */ /* 0x000fe2000f8e00ff */
[----:B------:R-:W-:-:S04]  /*ddf40*/  @P0 R2UR UR4, R36 ;  /* 0x00000000240402ca */ /* 0x000fc800000e0000 */
[----:B------:R-:W0:Y:S01]  /*ddf50*/  @P0 LDS.64 R4, [R16] ;  /* 0x0000000010040984 */ /* 0x000e220000000a00 */
[----:B------:R-:W-:Y:S02]  /*ddf60*/  R2UR UR8, R36 ;  /* 0x00000000240872ca */ /* 0x000fe400000e0000 */
[----:B------:R-:W-:Y:S01]  /*ddf70*/  R2UR UR9, R37 ;  /* 0x00000000250972ca */ /* 0x000fe200000e0000 */
[----:B------:R-:W-:Y:S01]  /*ddf80*/  @!P0 IMAD.MOV.U32 R27, RZ, RZ, RZ ;  /* 0x000000ffff1b8224 */ /* 0x000fe200078e00ff */
[----:B------:R1:W3:Y:S01]  /*ddf90*/  LDS.64 R32, [R16+0x8] ;  /* 0x0000080010207984 */ /* 0x0002e20000000a00 */
[----:B0-----:R-:W-:Y:S01]  /*ddfa0*/  IADD3 R8, P1, PT, R12, R4, RZ ;  /* 0x000000040c087210 */ /* 0x001fe20007f3e0ff */
[----:B--2---:R-:W-:-:S04]  /*ddfb0*/  @P0 IMAD.WIDE R6, R3, 0x10, R4 ;  /* 0x0000001003060825 */ /* 0x004fc800078e0204 */
[----:B------:R-:W-:Y:S01]  /*ddfc0*/  IMAD.X R9, R13, 0x1, R5, P1 ;  /* 0x000000010d097824 */ /* 0x000fe200008e0605 */
[----:B------:R-:W2:Y:S04]  /*ddfd0*/  @P0 LD.E R0, desc[UR4][R6.64+0x28] ;  /* 0x0000280406000980 */ /* 0x000ea8000c101900 */
[----:B------:R-:W2:Y:S04]  /*ddfe0*/  LD.E R15, desc[UR6][R8.64+0x28] ;  /* 0x00002806080f7980 */ /* 0x000ea8000c101900 */
[----:B------:R1:W5:Y:S04]  /*ddff0*/  @P0 LD.E R27, desc[UR4][R6.64+0x20] ;  /* 0x00002004061b0980 */ /* 0x000368000c101900 */
[----:B------:R1:W5:Y:S01]  /*de000*/  LD.E R13, desc[UR6][R8.64+0x20] ;  /* 0x00002006080d7980 */ /* 0x000362000c101900 */
        /* <DEDUP_REMOVED lines=26> */
.L_x_4470:
[----:B------:R-:W0:Y:S02]  /*de1b0*/  LDS.64 R4, [R3+0x8] ;  /* 0x0000080003047984 */ /* 0x000e240000000a00 */
[----:B0-----:R-:W-:-:S05]  /*de1c0*/  IADD3 R6, P0, PT, R10, R4, RZ ;  /* 0x000000040a067210 */ /* 0x001fca0007f1e0ff */
[----:B------:R-:W-:-:S07]  /*de1d0*/  IMAD.X R7, R11, 0x1, R5, P0 ;  /* 0x000000010b077824 */ /* 0x000fce00000e0605 */
[----:B------:R-:W0:Y:S02]  /*de1e0*/  ATOMS.CAST.SPIN.64 P0, [R3+0x8], R4, R6 ;  /* 0x000008040300758d */ /* 0x000e240001800406 */
[----:B0-----:R-:W-:Y:S05]  /*de1f0*/  @!P0 BRA `(.L_x_4470) ;  /* 0xfffffffc00ec8947 */ /* 0x001fea000383ffff */
[----:B------:R-:W-:Y:S05]  /*de200*/  BSYNC B1 ;  /* 0x0000000000017941 */ /* 0x000fea0003800000 */
.L_x_4469:
[----:B------:R-:W-:Y:S02]  /*de210*/  IMAD.MOV.U32 R38, RZ, RZ, R4 ;  /* 0x000000ffff267224 */ /* 0x000fe400078e0004 */
[----:B------:R-:W-:Y:S01]  /*de220*/  IMAD.MOV.U32 R39, RZ, RZ, R5 ;  /* 0x000000ffff277224 */ /* 0x000fe200078e0005 */
[----:B------:R-:W-:Y:S06]  /*de230*/  BRA `(.L_x_4467) ;  /* 0x0000000000187947 */ /* 0x000fec0003800000 */
.L_x_4468:
[----:B------:R-:W-:Y:S02]  /*de240*/  R2UR UR4, R36 ;  /* 0x00000000240472ca */ /* 0x000fe400000e0000 */
[----:B------:R-:W-:-:S13]  /*de250*/  R2UR UR5, R37 ;  /* 0x00000000250572ca */ /* 0x000fda00000e0000 */
[----:B------:R-:W2:Y:S02]  /*de260*/  LD.E.64 R38, desc[UR4][R30.64+0x8] ;  /* 0x000008041e267980 */ /* 0x000ea4000c101b00 */
[----:B--2---:R-:W-:-:S05]  /*de270*/  IADD3 R4, P0, PT, R10, R38, RZ ;  /* 0x000000260a047210 */ /* 0x004fca0007f1e0ff */
[----:B------:R-:W-:-:S05]  /*de280*/  IMAD.X R5, R11, 0x1, R39, P0 ;  /* 0x000000010b057824 */ /* 0x000fca00000e0627 */
[----:B------:R0:W-:Y:S03]  /*de290*/  ST.E.64 desc[UR4][R30.64+0x8], R4 ;  /* 0x000008041e007985 */ /* 0x0001e6000c101b04 */
.L_x_4467:
[----:B------:R-:W-:Y:S05]  /*de2a0*/  BSYNC B0 ;  /* 0x0000000000007941 */ /* 0x000fea0003800000 */
.L_x_4466:
        /* <DEDUP_REMOVED lines=45> */
.L_x_4500:
        /* <DEDUP_REMOVED lines=29> */
.L_x_4481:
[----:B------:R-:W0:Y:S02]  /*de750*/  LDS.64 R8, [R5+0x8] ;  /* 0x0000080005087984 */ /* 0x000e240000000a00 */
[----:B0-----:R-:W-:-:S05]  /*de760*/  IADD3 R10, P0, PT, R8, 0x30, RZ ;  /* 0x00000030080a7810 */ /* 0x001fca0007f1e0ff */
[----:B------:R-:W-:-:S07]  /*de770*/  IMAD.X R11, RZ, RZ, R9, P0 ;  /* 0x000000ffff0b7224 */ /* 0x000fce00000e0609 */
[----:B------:R-:W0:Y:S02]  /*de780*/  ATOMS.CAST.SPIN.64 P0, [R5+0x8], R8, R10 ;  /* 0x000008080500758d */ /* 0x000e24000180040a */
[----:B0-----:R-:W-:Y:S05]  /*de790*/  @!P0 BRA `(.L_x_4481) ;  /* 0xfffffffc00ec8947 */ /* 0x001fea000383ffff */
[----:B------:R-:W-:Y:S05]  /*de7a0*/  BSYNC B4 ;  /* 0x0000000000047941 */ /* 0x000fea0003800000 */
.L_x_4480:
[----:B------:R-:W-:Y:S05]  /*de7b0*/  BRA `(.L_x_4478) ;  /* 0x0000000000187947 */ /* 0x000fea0003800000 */
.L_x_4479:
[----:B------:R-:W-:Y:S02]  /*de7c0*/  R2UR UR4, R36 ;  /* 0x00000000240472ca */ /* 0x000fe400000e0000 */
[----:B------:R-:W-:-:S13]  /*de7d0*/  R2UR UR5, R37 ;  /* 0x00000000250572ca */ /* 0x000fda00000e0000 */
[----:B------:R-:W2:Y:S02]  /*de7e0*/  LD.E.64 R8, desc[UR4][R30.64+0x8] ;  /* 0x000008041e087980 */ /* 0x000ea4000c101b00 */
[----:B--2---:R-:W-:-:S05]  /*de7f0*/  IADD3 R4, P0, PT, R8, 0x30, RZ ;  /* 0x0000003008047810 */ /* 0x004fca0007f1e0ff */
[----:B------:R-:W-:-:S05]  /*de800*/  IMAD.X R5, RZ, RZ, R9, P0 ;  /* 0x000000ffff057224 */ /* 0x000fca00000e0609 */
[----:B------:R0:W-:Y:S03]  /*de810*/  ST.E.64 desc[UR4][R30.64+0x8], R4 ;  /* 0x000008041e007985 */ /* 0x0001e6000c101b04 */
.L_x_4478:
[----:B------:R-:W-:Y:S05]  /*de820*/  BSYNC B3 ;  /* 0x0000000000037941 */ /* 0x000fea0003800000 */
.L_x_4477:
        /* <DEDUP_REMOVED lines=54> */
.L_x_4483:
[----:B------:R-:W-:Y:S05]  /*deb90*/  BSYNC B3 ;  /* 0x0000000000037941 */ /* 0x000fea0003800000 */
.L_x_4482:
        /* <DEDUP_REMOVED lines=40> */
.L_x_4485:
[----:B------:R-:W-:Y:S05]  /*dee20*/  BSYNC B3 ;  /* 0x0000000000037941 */ /* 0x000fea0003800000 */
.L_x_4484:
[----:B------:R-:W-:Y:S02]  /*dee30*/  R2UR UR4, R36 ;  /* 0x00000000240472ca */ /* 0x000fe400000e0000 */
[----:B------:R-:W-:-:S13]  /*dee40*/  R2UR UR5, R37 ;  /* 0x00000000250572ca */ /* 0x000fda00000e0000 */
[----:B------:R2:W-:Y:S01]  /*dee50*/  ST.E desc[UR4][R28.64], R7 ;  /* 0x000000071c007985 */ /* 0x0005e2000c101904 */
[----:B------:R-:W-:Y:S05]  /*dee60*/  BRA `(.L_x_4486) ;  /* 0x0000000000147947 */ /* 0x000fea0003800000 */
.L_x_4476:
[----:B------:R-:W-:Y:S02]  /*dee70*/  R2UR UR4, R36 ;  /* 0x00000000240472ca */ /* 0x000fe400000e0000 */
[----:B------:R-:W-:Y:S02]  /*dee80*/  R2UR UR5, R37 ;  /* 0x00000000250572ca */ /* 0x000fe400000e0000 */
[----:B------:R-:W-:-:S05]  /*dee90*/  IADD3 R4, P0, PT, R4, R32, RZ ;  /* 0x0000002004047210 */ /* 0x000fca0007f1e0ff */
[----:B------:R-:W-:-:S06]  /*deea0*/  IMAD.X R5, RZ, RZ, R5, P0 ;  /* 0x000000ffff057224 */ /* 0x000fcc00000e0605 */
[----:B------:R3:W-:Y:S02]  /*deeb0*/  ST.E desc[UR4][R4.64+0x20], RZ ;  /* 0x000020ff04007985 */ /* 0x0007e4000c101904 */
.L_x_4486:
[----:B------:R-:W-:Y:S05]  /*deec0*/  BSYNC B2 ;  /* 0x0000000000027941 */ /* 0x000fea0003800000 */
.L_x_4475:
        /* <DEDUP_REMOVED lines=26> */
.L_x_4493:
[----:B------:R-:W0:Y:S02]  /*df070*/  LDS.64 R8, [R5+0x8] ;  /* 0x0000080005087984 */ /* 0x000e240000000a00 */
[----:B0-----:R-:W-:-:S05]  /*df080*/  IADD3 R10, P0, PT, R8, 0x30, RZ ;  /* 0x00000030080a7810 */ /* 0x001fca0007f1e0ff */
[----:B------:R-:W-:-:S07]  /*df090*/  IMAD.X R11, RZ, RZ, R9, P0 ;  /* 0x000000ffff0b7224 */ /* 0x000fce00000e0609 */
[----:B------:R-:W0:Y:S02]  /*df0a0*/  ATOMS.CAST.SPIN.64 P0, [R5+0x8], R8, R10 ;  /* 0x000008080500758d */ /* 0x000e24000180040a */
[----:B0-----:R-:W-:Y:S05]  /*df0b0*/  @!P0 BRA `(.L_x_4493) ;  /* 0xfffffffc00ec8947 */ /* 0x001fea000383ffff */
[----:B------:R-:W-:Y:S05]  /*df0c0*/  BSYNC B4 ;  /* 0x0000000000047941 */ /* 0x000fea0003800000 */
.L_x_4492:
[----:B------:R-:W-:Y:S05]  /*df0d0*/  BRA `(.L_x_4490) ;  /* 0x0000000000187947 */ /* 0x000fea0003800000 */
.L_x_4491:
[----:B------:R-:W-:Y:S02]  /*df0e0*/  R2UR UR4, R36 ;  /* 0x00000000240472ca */ /* 0x000fe400000e0000 */
[----:B------:R-:W-:-:S13]  /*df0f0*/  R2UR UR5, R37 ;  /* 0x00000000250572ca */ /* 0x000fda00000e0000 */
[----:B------:R-:W2:Y:S02]  /*df100*/  LD.E.64 R8, desc[UR4][R30.64+0x8] ;  /* 0x000008041e087980 */ /* 0x000ea4000c101b00 */
[----:B--2---:R-:W-:-:S05]  /*df110*/  IADD3 R4, P0, PT, R8, 0x30, RZ ;  /* 0x0000003008047810 */ /* 0x004fca0007f1e0ff */
[----:B------:R-:W-:-:S05]  /*df120*/  IMAD.X R5, RZ, RZ, R9, P0 ;  /* 0x000000ffff057224 */ /* 0x000fca00000e0609 */
[----:B------:R0:W-:Y:S03]  /*df130*/  ST.E.64 desc[UR4][R30.64+0x8], R4 ;  /* 0x000008041e007985 */ /* 0x0001e6000c101b04 */
.L_x_4490:
[----:B------:R-:W-:Y:S05]  /*df140*/  BSYNC B3 ;  /* 0x0000000000037941 */ /* 0x000fea0003800000 */
.L_x_4489:
        /* <DEDUP_REMOVED lines=51> */
.L_x_4495:
[----:B------:R-:W-:Y:S01]  /*df480*/  R2UR UR4, R36 ;  /* 0x00000000240472ca */ /* 0x000fe200000e0000 */
[----:B------:R-:W-:Y:S01]  /*df490*/  IMAD.MOV.U32 R5, RZ, RZ, 0x5272 ;  /* 0x00005272ff057424 */ /* 0x000fe200078e00ff */
[----:B------:R-:W-:Y:S01]  /*df4a0*/  R2UR UR5, R37 ;  /* 0x00000000250572ca */ /* 0x000fe200000e0000 */
[----:B------:R-:W-:Y:S01]  /*df4b0*/  IMAD.MOV.U32 R9, RZ, RZ, -0x1 ;  /* 0xffffffffff097424 */ /* 0x000fe200078e00ff */
[----:B------:R-:W-:-:S11]  /*df4c0*/  PLOP3.LUT P0, PT, PT, PT, PT, 0x8, 0x80 ;  /* 0x000000000080781c */ /* 0x000fd60003f0e170 */
[----:B------:R0:W-:Y:S02]  /*df4d0*/  ST.E desc[UR4][R28.64], R5 ;  /* 0x000000051c007985 */ /* 0x0001e4000c101904 */
.L_x_4496:
[----:B------:R-:W-:Y:S05]  /*df4e0*/  BSYNC B3 ;  /* 0x0000000000037941 */ /* 0x000fea0003800000 */
.L_x_4494:
        /* <DEDUP_REMOVED lines=39> */
.L_x_4498:
[----:B------:R-:W-:Y:S05]  /*df760*/  BSYNC B3 ;  /* 0x0000000000037941 */ /* 0x000fea0003800000 */
.L_x_4497:
[----:B------:R-:W-:Y:S02]  /*df770*/  R2UR UR4, R36 ;  /* 0x00000000240472ca */ /* 0x000fe400000e0000 */
[----:B------:R-:W-:-:S13]  /*df780*/  R2UR UR5, R37 ;  /* 0x00000000250572ca */ /* 0x000fda00000e0000 */
[----:B------:R2:W-:Y:S01]  /*df790*/  ST.E desc[UR4][R28.64], R7 ;  /* 0x000000071c007985 */ /* 0x0005e2000c101904 */
[----:B------:R-:W-:Y:S05]  /*df7a0*/  BRA `(.L_x_4499) ;  /* 0x0000000000187947 */ /* 0x000fea0003800000 */
.L_x_4488:
[----:B------:R-:W-:Y:S01]  /*df7b0*/  VIADD R7, R32, 0x4 ;  /* 0x0000000420077836 */ /* 0x000fe20000000000 */
[----:B------:R-:W-:Y:S02]  /*df7c0*/  R2UR UR4, R36 ;  /* 0x00000000240472ca */ /* 0x000fe400000e0000 */
[----:B------:R-:W-:Y:S02]  /*df7d0*/  R2UR UR5, R37 ;  /* 0x00000000250572ca */ /* 0x000fe400000e0000 */
[----:B------:R-:W-:-:S05]  /*df7e0*/  IADD3 R4, P0, PT, R4, R7, RZ ;  /* 0x0000000704047210 */ /* 0x000fca0007f1e0ff */
[----:B------:R-:W-:-:S06]  /*df7f0*/  IMAD.X R5, RZ, RZ, R5, P0 ;  /* 0x000000ffff057224 */ /* 0x000fcc00000e0605 */
[----:B------:R0:W-:Y:S02]  /*df800*/  ST.E desc[UR4][R4.64+0x20], RZ ;  /* 0x000020ff04007985 */ /* 0x0001e4000c101904 */
.L_x_4499:
[----:B------:R-:W-:Y:S05]  /*df810*/  BSYNC B2 ;  /* 0x0000000000027941 */ /* 0x000fea0003800000 */
.L_x_4487:
[----:B------:R-:W-:Y:S02]  /*df820*/  VIADD R33, R33, 0x2 ;  /* 0x0000000221217836 */ /* 0x000fe40000000000 */
[----:B------:R-:W-:Y:S01]  /*df830*/  VIADD R32, R32, 0x8 ;  /* 0x0000000820207836 */ /* 0x000fe20000000000 */
[----:B------:R-:W-:Y:S06]  /*df840*/  @P2 BRA `(.L_x_4500) ;  /* 0xffffffec004c2947 */ /* 0x000fec000383ffff */
.L_x_4474:
[----:B------:R-:W-:Y:S05]  /*df850*/  BSYNC B0 ;  /* 0x0000000000007941 */ /* 0x000fea0003800000 */
.L_x_4473:
        /* <DEDUP_REMOVED lines=24> */
.L_x_4506:
[----:B------:R-:W0:Y:S02]  /*df9e0*/  LDS.64 R8, [R5+0x8] ;  /* 0x0000080005087984 */ /* 0x000e240000000a00 */
[----:B0-----:R-:W-:-:S05]  /*df9f0*/  IADD3 R10, P0, PT, R8, 0x30, RZ ;  /* 0x00000030080a7810 */ /* 0x001fca0007f1e0ff */
[----:B------:R-:W-:-:S07]  /*dfa00*/  IMAD.X R11, RZ, RZ, R9, P0 ;  /* 0x000000ffff0b7224 */ /* 0x000fce00000e0609 */
[----:B------:R-:W0:Y:S02]  /*dfa10*/  ATOMS.CAST.SPIN.64 P0, [R5+0x8], R8, R10 ;  /* 0x000008080500758d */ /* 0x000e24000180040a */
[----:B0-----:R-:W-:Y:S05]  /*dfa20*/  @!P0 BRA `(.L_x_4506) ;  /* 0xfffffffc00ec8947 */ /* 0x001fea000383ffff */
[----:B------:R-:W-:Y:S05]  /*dfa30*/  BSYNC B2 ;  /* 0x0000000000027941 */ /* 0x000fea0003800000 */
.L_x_4505:
[----:B------:R-:W-:Y:S05]  /*dfa40*/  BRA `(.L_x_4503) ;  /* 0x0000000000187947 */ /* 0x000fea0003800000 */
.L_x_4504:
[----:B------:R-:W-:Y:S02]  /*dfa50*/  R2UR UR4, R36 ;  /* 0x00000000240472ca */ /* 0x000fe400000e0000 */
[----:B------:R-:W-:-:S13]  /*dfa60*/  R2UR UR5, R37 ;  /* 0x00000000250572ca */ /* 0x000fda00000e0000 */
[----:B------:R-:W2:Y:S02]  /*dfa70*/  LD.E.64 R8, desc[UR4][R30.64+0x8] ;  /* 0x000008041e087980 */ /* 0x000ea4000c101b00 */
[----:B--2---:R-:W-:-:S05]  /*dfa80*/  IADD3 R4, P0, PT, R8, 0x30, RZ ;  /* 0x0000003008047810 */ /* 0x004fca0007f1e0ff */
[----:B------:R-:W-:-:S05]  /*dfa90*/  IMAD.X R5, RZ, RZ, R9, P0 ;  /* 0x000000ffff057224 */ /* 0x000fca00000e0609 */
[----:B------:R0:W-:Y:S03]  /*dfaa0*/  ST.E.64 desc[UR4][R30.64+0x8], R4 ;  /* 0x000008041e007985 */ /* 0x0001e6000c101b04 */
.L_x_4503:
[----:B------:R-:W-:Y:S05]  /*dfab0*/  BSYNC B0 ;  /* 0x0000000000007941 */ /* 0x000fea0003800000 */
.L_x_4502:
        /* <DEDUP_REMOVED lines=51> */
.L_x_4508:
[----:B------:R-:W-:Y:S01]  /*dfdf0*/  R2UR UR4, R36 ;  /* 0x00000000240472ca */ /* 0x000fe200000e0000 */
[----:B------:R-:W-:Y:S01]  /*dfe00*/  IMAD.MOV.U32 R5, RZ, RZ, 0x5272 ;  /* 0x00005272ff057424 */ /* 0x000fe200078e00ff */
[----:B------:R-:W-:Y:S01]  /*dfe10*/  R2UR UR5, R37 ;  /* 0x00000000250572ca */ /* 0x000fe200000e0000 */
[----:B------:R-:W-:Y:S01]  /*dfe20*/  IMAD.MOV.U32 R9, RZ, RZ, -0x1 ;  /* 0xffffffffff097424 */ /* 0x000fe200078e00ff */
[----:B------:R-:W-:-:S11]  /*dfe30*/  PLOP3.LUT P0, PT, PT, PT, PT, 0x8, 0x80 ;  /* 0x000000000080781c */ /* 0x000fd60003f0e170 */
[----:B------:R0:W-:Y:S02]  /*dfe40*/  ST.E desc[UR4][R28.64], R5 ;  /* 0x000000051c007985 */ /* 0x0001e4000c101904 */
.L_x_4509:
[----:B------:R-:W-:Y:S05]  /*dfe50*/  BSYNC B0 ;  /* 0x0000000000007941 */ /* 0x000fea0003800000 */
.L_x_4507:
        /* <DEDUP_REMOVED lines=39> */
.L_x_4511:
[----:B------:R-:W-:Y:S05]  /*e00d0*/  BSYNC B0 ;  /* 0x0000000000007941 */ /* 0x000fea0003800000 */
.L_x_4510:
[----:B------:R-:W-:Y:S02]  /*e00e0*/  R2UR UR4, R36 ;  /* 0x00000000240472ca */ /* 0x000fe400000e0000 */
[----:B------:R-:W-:-:S13]  /*e00f0*/  R2UR UR5, R37 ;  /* 0x00000000250572ca */ /* 0x000fda00000e0000 */
[----:B------:R4:W-:Y:S01]  /*e0100*/  ST.E desc[UR4][R28.64], R7 ;  /* 0x000000071c007985 */ /* 0x0009e2000c101904 */
[----:B------:R-:W-:Y:S05]  /*e0110*/  BRA `(.L_x_4472) ;  /* 0x0000000000147947 */ /* 0x000fea0003800000 */
.L_x_4501:
[----:B------:R-:W-:Y:S02]  /*e0120*/  R2UR UR4, R36 ;  /* 0x00000000240472ca */ /* 0x000fe400000e0000 */
[----:B------:R-:W-:Y:S02]  /*e0130*/  R2UR UR5, R37 ;  /* 0x00000000250572ca */ /* 0x000fe400000e0000 */
[----:B------:R-:W-:-:S05]  /*e0140*/  LEA R4, P0, R14, R4, 0x2 ;  /* 0x000000040e047211 */ /* 0x000fca00078010ff */
[----:B------:R-:W-:-:S06]  /*e0150*/  IMAD.X R5, RZ, RZ, R5, P0 ;  /* 0x000000ffff057224 */ /* 0x000fcc00000e0605 */
[----:B------:R3:W-:Y:S02]  /*e0160*/  ST.E desc[UR4][R4.64+0x20], RZ ;  /* 0x000020ff04007985 */ /* 0x0007e4000c101904 */
.L_x_4472:
[----:B------:R-:W-:Y:S05]  /*e0170*/  BSYNC B1 ;  /* 0x0000000000017941 */ /* 0x000fea0003800000 */
.L_x_4471:
[----:B------:R-:W-:Y:S01]  /*e0180*/  ISETP.GE.AND P0, PT, R0, 0x1, PT ;  /* 0x000000010000780c */ /* 0x000fe20003f06270 */
[----:B------:R-:W-:-:S12]  /*e0190*/  BSSY B0, `(.L_x_4512) ;  /* 0x000013e000007945 */ /* 0x000fd80003800000 */
[----:B------:R-:W-:Y:S05]  /*e01a0*/  @!P0 BRA `(.L_x_4513) ;  /* 0x0000001000f08947 */ /* 0x000fea0003800000 */
[----:B-1----:R-:W-:Y:S02]  /*e01b0*/  IMAD.MOV R12, RZ, RZ, -R0 ;  /* 0x000000ffff0c7224 */ /* 0x002fe400078e0a00 */
[----:B------:R-:W-:Y:S02]  /*e01c0*/  IMAD.MOV.U32 R14, RZ, RZ, RZ ;  /* 0x000000ffff0e7224 */ /* 0x000fe400078e00ff */
[----:B------:R-:W-:-:S07]  /*e01d0*/  IMAD.MOV.U32 R16, RZ, RZ, RZ ;  /* 0x000000ffff107224 */ /* 0x000fce00078e00ff */
.L_x_4538:
        /* <DEDUP_REMOVED lines=35> */
.L_x_4521:
[----:B------:R-:W0:Y:S02]  /*e0410*/  LDS.64 R8, [R5+0x8] ;  /* 0x0000080005087984 */ /* 0x000e240000000a00 */
[----:B0-----:R-:W-:-:S05]  /*e0420*/  IADD3 R10, P0, PT, R8, 0x30, RZ ;  /* 0x00000030080a7810 */ /* 0x001fca0007f1e0ff */
[----:B------:R-:W-:-:S07]  /*e0430*/  IMAD.X R11, RZ, RZ, R9, P0 ;  /* 0x000000ffff0b7224 */ /* 0x000fce00000e0609 */
[----:B------:R-:W0:Y:S02]  /*e0440*/  ATOMS.CAST.SPIN.64 P0, [R5+0x8], R8, R10 ;  /* 0x000008080500758d */ /* 0x000e24000180040a */
[----:B0-----:R-:W-:Y:S05]  /*e0450*/  @!P0 BRA `(.L_x_4521) ;  /* 0xfffffffc00ec8947 */ /* 0x001fea000383ffff */
[----:B------:R-:W-:Y:S05]  /*e0460*/  BSYNC B3 ;  /* 0x0000000000037941 */ /* 0x000fea0003800000 */
.L_x_4520:
[----:B------:R-:W-:Y:S05]  /*e0470*/  BRA `(.L_x_4518) ;  /* 0x0000000000187947 */ /* 0x000fea0003800000 */
.L_x_4519:
[----:B------:R-:W-:Y:S02]  /*e0480*/  R2UR UR4, R36 ;  /* 0x00000000240472ca */ /* 0x000fe400000e0000 */
[----:B------:R-:W-:-:S13]  /*e0490*/  R2UR UR5, R37 ;  /* 0x00000000250572ca */ /* 0x000fda00000e0000 */
[----:B------:R-:W2:Y:S02]  /*e04a0*/  LD.E.64 R8, desc[UR4][R30.64+0x8] ;  /* 0x000008041e087980 */ /* 0x000ea4000c101b00 */
[----:B--2---:R-:W-:-:S05]  /*e04b0*/  IADD3 R4, P0, PT, R8, 0x30, RZ ;  /* 0x0000003008047810 */ /* 0x004fca0007f1e0ff */
[----:B------:R-:W-:-:S05]  /*e04c0*/  IMAD.X R5, RZ, RZ, R9, P0 ;  /* 0x000000ffff057224 */ /* 0x000fca00000e0609 */
[----:B------:R0:W-:Y:S03]  /*e04d0*/  ST.E.64 desc[UR4][R30.64+0x8], R4 ;  /* 0x000008041e007985 */ /* 0x0001e6000c101b04 */
.L_x_4518:
[----:B------:R-:W-:Y:S05]  /*e04e0*/  BSYNC B2 ;  /* 0x0000000000027941 */ /* 0x000fea0003800000 */
.L_x_4517:
        /* <DEDUP_REMOVED lines=54> */
.L_x_4523:
[----:B------:R-:W-:Y:S05]  /*e0850*/  BSYNC B2 ;  /* 0x0000000000027941 */ /* 0x000fea0003800000 */
.L_x_4522:
        /* <DEDUP_REMOVED lines=40> */
.L_x_4525:
[----:B------:R-:W-:Y:S05]  /*e0ae0*/  BSYNC B2 ;  /* 0x0000000000027941 */ /* 0x000fea0003800000 */
.L_x_4524:
[----:B------:R-:W-:Y:S02]  /*e0af0*/  R2UR UR4, R36 ;  /* 0x00000000240472ca */ /* 0x000fe400000e0000 */
[----:B------:R-:W-:Y:S02]  /*e0b00*/  R2UR UR5, R37 ;  /* 0x00000000250572ca */ /* 0x000fe400000e0000 */
[----:B------:R-:W-:-:S11]  /*e0b10*/  PRMT R9, RZ, 0x7610, R9 ;  /* 0x00007610ff097816 */ /* 0x000fd60000000009 */
[----:B------:R3:W-:Y:S01]  /*e0b20*/  ST.E desc[UR4][R28.64], R7 ;  /* 0x000000071c007985 */ /* 0x0007e2000c101904 */
[----:B------:R-:W-:Y:S05]  /*e0b30*/  BRA `(.L_x_4515) ;  /* 0x0000000000147947 */ /* 0x000fea0003800000 */
.L_x_4516:
[----:B------:R-:W-:Y:S02]  /*e0b40*/  R2UR UR4, R36 ;  /* 0x00000000240472ca */ /* 0x000fe400000e0000 */
[----:B------:R-:W-:Y:S02]  /*e0b50*/  R2UR UR5, R37 ;  /* 0x00000000250572ca */ /* 0x000fe400000e0000 */
[----:B------:R-:W-:-:S05]  /*e0b60*/  IADD3 R4, P0, PT, R4, R14, RZ ;  /* 0x0000000e04047210 */ /* 0x000fca0007f1e0ff */
[----:B------:R-:W-:-:S06]  /*e0b70*/  IMAD.X R5, RZ, RZ, R5, P0 ;  /* 0x000000ffff057224 */ /* 0x000fcc00000e0605 */
[----:B------:R1:W5:Y:S02]  /*e0b80*/  LD.E.U8 R9, desc[UR4][R4.64+0x20] ;  /* 0x0000200404097980 */ /* 0x000364000c101100 */
.L_x_4515:
[----:B------:R-:W-:Y:S05]  /*e0b90*/  BSYNC B1 ;  /* 0x0000000000017941 */ /* 0x000fea0003800000 */
.L_x_4514:
        /* <DEDUP_REMOVED lines=31> */
.L_x_4533:
[----:B------:R-:W0:Y:S02]  /*e0d90*/  LDS.64 R8, [R5+0x8] ;  /* 0x0000080005087984 */ /* 0x000e240000000a00 */
[----:B0-----:R-:W-:-:S05]  /*e0da0*/  IADD3 R10, P0, PT, R8, 0x30, RZ ;  /* 0x00000030080a7810 */ /* 0x001fca0007f1e0ff */
[----:B------:R-:W-:-:S07]  /*e0db0*/  IMAD.X R11, RZ, RZ, R9, P0 ;  /* 0x000000ffff0b7224 */ /* 0x000fce00000e0609 */
[----:B------:R-:W0:Y:S02]  /*e0dc0*/  ATOMS.CAST.SPIN.64 P0, [R5+0x8], R8, R10 ;  /* 0x000008080500758d */ /* 0x000e24000180040a */
[----:B0-----:R-:W-:Y:S05]  /*e0dd0*/  @!P0 BRA `(.L_x_4533) ;  /* 0xfffffffc00ec8947 */ /* 0x001fea000383ffff */
[----:B------:R-:W-:Y:S05]  /*e0de0*/  BSYNC B3 ;  /* 0x0000000000037941 */ /* 0x000fea0003800000 */
.L_x_4532:
[----:B------:R-:W-:Y:S05]  /*e0df0*/  BRA `(.L_x_4530) ;  /* 0x0000000000187947 */ /* 0x000fea0003800000 */
.L_x_4531:
[----:B------:R-:W-:Y:S02]  /*e0e00*/  R2UR UR4, R36 ;  /* 0x00000000240472ca */ /* 0x000fe400000e0000 */
[----:B------:R-:W-:-:S13]  /*e0e10*/  R2UR UR5, R37 ;  /* 0x00000000250572ca */ /* 0x000fda00000e0000 */
[----:B------:R-:W2:Y:S02]  /*e0e20*/  LD.E.64 R8, desc[UR4][R30.64+0x8] ;  /* 0x000008041e087980 */ /* 0x000ea4000c101b00 */
[----:B--2---:R-:W-:-:S05]  /*e0e30*/  IADD3 R4, P0, PT, R8, 0x30, RZ ;  /* 0x0000003008047810 */ /* 0x004fca0007f1e0ff */
[----:B------:R-:W-:-:S05]  /*e0e40*/  IMAD.X R5, RZ, RZ, R9, P0 ;  /* 0x000000ffff057224 */ /* 0x000fca00000e0609 */
[----:B------:R0:W-:Y:S03]  /*e0e50*/  ST.E.64 desc[UR4][R30.64+0x8], R4 ;  /* 0x000008041e007985 */ /* 0x0001e6000c101b04 */
.L_x_4530:
[----:B------:R-:W-:Y:S05]  /*e0e60*/  BSYNC B2 ;  /* 0x0000000000027941 */ /* 0x000fea0003800000 */
.L_x_4529:
        /* <DEDUP_REMOVED lines=54> */
.L_x_4535:
[----:B------:R-:W-:Y:S05]  /*e11d0*/  BSYNC B2 ;  /* 0x0000000000027941 */ /* 0x000fea0003800000 */
.L_x_4534:
        /* <DEDUP_REMOVED lines=40> */
.L_x_4537:
[----:B------:R-:W-:Y:S05]  /*e1460*/  BSYNC B2 ;  /* 0x0000000000027941 */ /* 0x000fea0003800000 */
.L_x_4536:
[----:B------:R-:W-:Y:S02]  /*e1470*/  R2UR UR4, R36 ;  /* 0x00000000240472ca */ /* 0x000fe400000e0000 */
[----:B------:R-:W-:-:S13]  /*e1480*/  R2UR UR5, R37 ;  /* 0x00000000250572ca */ /* 0x000fda00000e0000 */
[----:B------:R2:W-:Y:S01]  /*e1490*/  ST.E desc[UR4][R28.64], R7 ;  /* 0x000000071c007985 */ /* 0x0005e2000c101904 */
[----:B------:R-:W-:Y:S05]  /*e14a0*/  BRA `(.L_x_4527) ;  /* 0x0000000000207947 */ /* 0x000fea0003800000 */
.L_x_4528:
        /* <DEDUP_REMOVED lines=8> */
.L_x_4527:
[----:B------:R-:W-:Y:S05]  /*e1530*/  BSYNC B1 ;  /* 0x0000000000017941 */ /* 0x000fea0003800000 */
.L_x_4526:
[----:B------:R-:W-:Y:S02]  /*e1540*/  VIADD R16, R16, 0x1 ;  /* 0x0000000110107836 */ /* 0x000fe40000000000 */
[----:B------:R-:W-:Y:S01]  /*e1550*/  VIADD R14, R14, 0x4 ;  /* 0x000000040e0e7836 */ /* 0x000fe20000000000 */
[----:B------:R-:W-:Y:S06]  /*e1560*/  @P2 BRA `(.L_x_4538) ;  /* 0xffffffec001c2947 */ /* 0x000fec000383ffff */
.L_x_4513:
[----:B------:R-:W-:Y:S05]  /*e1570*/  BSYNC B0 ;  /* 0x0000000000007941 */ /* 0x000fea0003800000 */
.L_x_4512:
[----:B------:R-:W-:Y:S01]  /*e1580*/  ISETP.GE.AND P0, PT, R15, 0x1, PT ;  /* 0x000000010f00780c */ /* 0x000fe20003f06270 */
[----:B------:R-:W-:-:S12]  /*e1590*/  BSSY B0, `(.L_x_4539) ;  /* 0x0000142000007945 */ /* 0x000fd80003800000 */
[----:B------:R-:W-:Y:S05]  /*e15a0*/  @!P0 BRA `(.L_x_4540) ;  /* 0x0000001400008947 */ /* 0x000fea0003800000 */
[----:B------:R-:W-:Y:S02]  /*e15b0*/  IMAD.MOV R15, RZ, RZ, -R15 ;  /* 0x000000ffff0f7224 */ /* 0x000fe400078e0a0f */
[----:B------:R-:W-:Y:S02]  /*e15c0*/  IMAD.SHL.U32 R8, R0, 0x4, RZ ;  /* 0x0000000400087824 */ /* 0x000fe400078e00ff */
[----:B0----5:R-:W-:Y:S02]  /*e15d0*/  IMAD.MOV.U32 R9, RZ, RZ, RZ ;  /* 0x000000ffff097224 */ /* 0x021fe400078e00ff */
[----:B------:R-:W-:-:S07]  /*e15e0*/  IMAD.MOV.U32 R10, RZ, RZ, RZ ;  /* 0x000000ffff0a7224 */ /* 0x000fce00078e00ff */
.L_x_4565:
        /* <DEDUP_REMOVED lines=35> */
.L_x_4548:
[----:B------:R-:W0:Y:S02]  /*e1820*/  LDS.64 R32, [R5+0x8] ;  /* 0x0000080005207984 */ /* 0x000e240000000a00 */
[----:B0-----:R-:W-:-:S05]  /*e1830*/  IADD3 R34, P0, PT, R32, 0x30, RZ ;  /* 0x0000003020227810 */ /* 0x001fca0007f1e0ff */
[----:B------:R-:W-:-:S07]  /*e1840*/  IMAD.X R35, RZ, RZ, R33, P0 ;  /* 0x000000ffff237224 */ /* 0x000fce00000e0621 */
[----:B------:R-:W0:Y:S02]  /*e1850*/  ATOMS.CAST.SPIN.64 P0, [R5+0x8], R32, R34 ;  /* 0x000008200500758d */ /* 0x000e240001800422 */
[----:B0-----:R-:W-:Y:S05]  /*e1860*/  @!P0 BRA `(.L_x_4548) ;  /* 0xfffffffc00ec8947 */ /* 0x001fea000383ffff */
[----:B------:R-:W-:Y:S05]  /*e1870*/  BSYNC B3 ;  /* 0x0000000000037941 */ /* 0x000fea0003800000 */
.L_x_4547:
[----:B------:R-:W-:Y:S05]  /*e1880*/  BRA `(.L_x_4545) ;  /* 0x0000000000187947 */ /* 0x000fea0003800000 */
.L_x_4546:
[----:B------:R-:W-:Y:S02]  /*e1890*/  R2UR UR4, R36 ;  /* 0x00000000240472ca */ /* 0x000fe400000e0000 */
[----:B------:R-:W-:-:S13]  /*e18a0*/  R2UR UR5, R37 ;  /* 0x00000000250572ca */ /* 0x000fda00000e0000 */
[----:B------:R-:W2:Y:S02]  /*e18b0*/  LD.E.64 R32, desc[UR4][R30.64+0x8] ;  /* 0x000008041e207980 */ /* 0x000ea4000c101b00 */
[----:B--2---:R-:W-:-:S05]  /*e18c0*/  IADD3 R4, P0, PT, R32, 0x30, RZ ;  /* 0x0000003020047810 */ /* 0x004fca0007f1e0ff */
[----:B------:R-:W-:-:S05]  /*e18d0*/  IMAD.X R5, RZ, RZ, R33, P0 ;  /* 0x000000ffff057224 */ /* 0x000fca00000e0621 */
[----:B------:R0:W-:Y:S03]  /*e18e0*/  ST.E.64 desc[UR4][R30.64+0x8], R4 ;  /* 0x000008041e007985 */ /* 0x0001e6000c101b04 */
.L_x_4545:
[----:B------:R-:W-:Y:S05]  /*e18f0*/  BSYNC B2 ;  /* 0x0000000000027941 */ /* 0x000fea0003800000 */
.L_x_4544:
        /* <DEDUP_REMOVED lines=54> */
.L_x_4550:
[----:B------:R-:W-:Y:S05]  /*e1c60*/  BSYNC B2 ;  /* 0x0000000000027941 */ /* 0x000fea0003800000 */
.L_x_4549:
        /* <DEDUP_REMOVED lines=40> */
.L_x_4552:
[----:B------:R-:W-:Y:S05]  /*e1ef0*/  BSYNC B2 ;  /* 0x0000000000027941 */ /* 0x000fea0003800000 */
.L_x_4551:
[----:B------:R-:W-:Y:S02]  /*e1f00*/  R2UR UR4, R36 ;  /* 0x00000000240472ca */ /* 0x000fe400000e0000 */
[----:B------:R-:W-:Y:S02]  /*e1f10*/  R2UR UR5, R37 ;  /* 0x00000000250572ca */ /* 0x000fe400000e0000 */
[----:B------:R-:W-:-:S11]  /*e1f20*/  PRMT R11, RZ, 0x7610, R11 ;  /* 0x00007610ff0b7816 */ /* 0x000fd6000000000b */
[----:B------:R3:W-:Y:S01]  /*e1f30*/  ST.E desc[UR4][R28.64], R7 ;  /* 0x000000071c007985 */ /* 0x0007e2000c101904 */
[----:B------:R-:W-:Y:S05]  /*e1f40*/  BRA `(.L_x_4542) ;  /* 0x0000000000147947 */ /* 0x000fea0003800000 */
.L_x_4543:
[----:B------:R-:W-:Y:S02]  /*e1f50*/  R2UR UR4, R36 ;  /* 0x00000000240472ca */ /* 0x000fe400000e0000 */
[----:B------:R-:W-:Y:S02]  /*e1f60*/  R2UR UR5, R37 ;  /* 0x00000000250572ca */ /* 0x000fe400000e0000 */
[----:B------:R-:W-:-:S05]  /*e1f70*/  IADD3 R4, P0, PT, R4, R9, RZ ;  /* 0x0000000904047210 */ /* 0x000fca0007f1e0ff */
[----:B------:R-:W-:-:S06]  /*e1f80*/  IMAD.X R5, RZ, RZ, R5, P0 ;  /* 0x000000ffff057224 */ /* 0x000fcc00000e0605 */
[----:B------:R1:W5:Y:S02]  /*e1f90*/  LD.E.U8 R11, desc[UR4][R4.64+0x20] ;  /* 0x00002004040b7980 */ /* 0x000364000c101100 */
.L_x_4542:
[----:B------:R-:W-:Y:S05]  /*e1fa0*/  BSYNC B1 ;  /* 0x0000000000017941 */ /* 0x000fea0003800000 */
.L_x_4541:
        /* <DEDUP_REMOVED lines=32> */
.L_x_4560:
[----:B------:R-:W0:Y:S02]  /*e21b0*/  LDS.64 R32, [R5+0x8] ;  /* 0x0000080005207984 */ /* 0x000e240000000a00 */
[----:B0-----:R-:W-:-:S05]  /*e21c0*/  IADD3 R34, P0, PT, R32, 0x30, RZ ;  /* 0x0000003020227810 */ /* 0x001fca0007f1e0ff */
[----:B------:R-:W-:-:S07]  /*e21d0*/  IMAD.X R35, RZ, RZ, R33, P0 ;  /* 0x000000ffff237224 */ /* 0x000fce00000e0621 */
[----:B------:R-:W0:Y:S02]  /*e21e0*/  ATOMS.CAST.SPIN.64 P0, [R5+0x8], R32, R34 ;  /* 0x000008200500758d */ /* 0x000e240001800422 */
[----:B0-----:R-:W-:Y:S05]  /*e21f0*/  @!P0 BRA `(.L_x_4560) ;  /* 0xfffffffc00ec8947 */ /* 0x001fea000383ffff */
[----:B------:R-:W-:Y:S05]  /*e2200*/  BSYNC B3 ;  /* 0x0000000000037941 */ /* 0x000fea0003800000 */
.L_x_4559:
[----:B------:R-:W-:Y:S05]  /*e2210*/  BRA `(.L_x_4557) ;  /* 0x0000000000187947 */ /* 0x000fea0003800000 */
.L_x_4558:
[----:B------:R-:W-:Y:S02]  /*e2220*/  R2UR UR4, R36 ;  /* 0x00000000240472ca */ /* 0x000fe400000e0000 */
[----:B------:R-:W-:-:S13]  /*e2230*/  R2UR UR5, R37 ;  /* 0x00000000250572ca */ /* 0x000fda00000e0000 */
[----:B------:R-:W2:Y:S02]  /*e2240*/  LD.E.64 R32, desc[UR4][R30.64+0x8] ;  /* 0x000008041e207980 */ /* 0x000ea4000c101b00 */
[----:B--2---:R-:W-:-:S05]  /*e2250*/  IADD3 R4, P0, PT, R32, 0x30, RZ ;  /* 0x0000003020047810 */ /* 0x004fca0007f1e0ff */
[----:B------:R-:W-:-:S05]  /*e2260*/  IMAD.X R5, RZ, RZ, R33, P0 ;  /* 0x000000ffff057224 */ /* 0x000fca00000e0621 */
[----:B------:R0:W-:Y:S03]  /*e2270*/  ST.E.64 desc[UR4][R30.64+0x8], R4 ;  /* 0x000008041e007985 */ /* 0x0001e6000c101b04 */
.L_x_4557:
[----:B------:R-:W-:Y:S05]  /*e2280*/  BSYNC B2 ;  /* 0x0000000000027941 */ /* 0x000fea0003800000 */
.L_x_4556:
        /* <DEDUP_REMOVED lines=54> */
.L_x_4562:
[----:B------:R-:W-:Y:S05]  /*e25f0*/  BSYNC B2 ;  /* 0x0000000000027941 */ /* 0x000fea0003800000 */
.L_x_4561:
        /* <DEDUP_REMOVED lines=40> */
.L_x_4564:
[----:B------:R-:W-:Y:S05]  /*e2880*/  BSYNC B2 ;  /* 0x0000000000027941 */ /* 0x000fea0003800000 */
.L_x_4563:
[----:B------:R-:W-:Y:S02]  /*e2890*/  R2UR UR4, R36 ;  /* 0x00000000240472ca */ /* 0x000fe400000e0000 */
[----:B------:R-:W-:-:S13]  /*e28a0*/  R2UR UR5, R37 ;  /* 0x00000000250572ca */ /* 0x000fda00000e0000 */
[----:B------:R2:W-:Y:S01]  /*e28b0*/  ST.E desc[UR4][R28.64], R7 ;  /* 0x000000071c007985 */ /* 0x0005e2000c101904 */
[----:B------:R-:W-:Y:S05]  /*e28c0*/  BRA `(.L_x_4554) ;  /* 0x0000000000207947 */ /* 0x000fea0003800000 */
.L_x_4555:
        /* <DEDUP_REMOVED lines=8> */
.L_x_4554:
[----:B------:R-:W-:Y:S05]  /*e2950*/  BSYNC B1 ;  /* 0x0000000000017941 */ /* 0x000fea0003800000 */
.L_x_4553:
[----:B------:R-:W-:Y:S02]  /*e2960*/  VIADD R10, R10, 0x1 ;  /* 0x000000010a0a7836 */ /* 0x000fe40000000000 */
[----:B------:R-:W-:Y:S02]  /*e2970*/  VIADD R0, R0, 0x1 ;  /* 0x0000000100007836 */ /* 0x000fe40000000000 */
[----:B------:R-:W-:Y:S02]  /*e2980*/  VIADD R8, R8, 0x4 ;  /* 0x0000000408087836 */ /* 0x000fe40000000000 */
[----:B------:R-:W-:Y:S01]  /*e2990*/  VIADD R9, R9, 0x4 ;  /* 0x0000000409097836 */ /* 0x000fe20000000000 */
[----:B------:R-:W-:Y:S06]  /*e29a0*/  @P2 BRA `(.L_x_4565) ;  /* 0xffffffec00102947 */ /* 0x000fec000383ffff */
.L_x_4540:
[----:B------:R-:W-:Y:S05]  /*e29b0*/  BSYNC B0 ;  /* 0x0000000000007941 */ /* 0x000fea0003800000 */
.L_x_4539:
        /* <DEDUP_REMOVED lines=19> */
.L_x_4570:
[----:B------:R-:W0:Y:S02]  /*e2af0*/  LDS.64 R8, [R7+0x8] ;  /* 0x0000080007087984 */ /* 0x000e240000000a00 */
[----:B0-----:R-:W-:-:S05]  /*e2b00*/  IADD3 R10, P0, PT, R8, 0x30, RZ ;  /* 0x00000030080a7810 */ /* 0x001fca0007f1e0ff */
[----:B------:R-:W-:-:S07]  /*e2b10*/  IMAD.X R11, RZ, RZ, R9, P0 ;  /* 0x000000ffff0b7224 */ /* 0x000fce00000e0609 */
[----:B------:R-:W0:Y:S02]  /*e2b20*/  ATOMS.CAST.SPIN.64 P0, [R7+0x8], R8, R10 ;  /* 0x000008080700758d */ /* 0x000e24000180040a */
[----:B0-----:R-:W-:Y:S05]  /*e2b30*/  @!P0 BRA `(.L_x_4570) ;  /* 0xfffffffc00ec8947 */ /* 0x001fea000383ffff */
[----:B------:R-:W-:Y:S05]  /*e2b40*/  BSYNC B1 ;  /* 0x0000000000017941 */ /* 0x000fea0003800000 */
.L_x_4569:
[----:B------:R-:W-:Y:S05]  /*e2b50*/  BRA `(.L_x_4567) ;  /* 0x0000000000187947 */ /* 0x000fea0003800000 */
.L_x_4568:
[----:B------:R-:W-:Y:S02]  /*e2b60*/  R2UR UR4, R36 ;  /* 0x00000000240472ca */ /* 0x000fe400000e0000 */
[----:B------:R-:W-:-:S13]  /*e2b70*/  R2UR UR5, R37 ;  /* 0x00000000250572ca */ /* 0x000fda00000e0000 */
[----:B------:R-:W2:Y:S02]  /*e2b80*/  LD.E.64 R8, desc[UR4][R30.64+0x8] ;  /* 0x000008041e087980 */ /* 0x000ea4000c101b00 */
[----:B--2---:R-:W-:-:S05]  /*e2b90*/  IADD3 R6, P0, PT, R8, 0x30, RZ ;  /* 0x0000003008067810 */ /* 0x004fca0007f1e0ff */
[----:B------:R-:W-:-:S05]  /*e2ba0*/  IMAD.X R7, RZ, RZ, R9, P0 ;  /* 0x000000ffff077224 */ /* 0x000fca00000e0609 */
[----:B------:R0:W-:Y:S03]  /*e2bb0*/  ST.E.64 desc[UR4][R30.64+0x8], R6 ;  /* 0x000008061e007985 */ /* 0x0001e6000c101b04 */
.L_x_4567:
[----:B------:R-:W-:Y:S05]  /*e2bc0*/  BSYNC B0 ;  /* 0x0000000000007941 */ /* 0x000fea0003800000 */
.L_x_4566:
        /* <DEDUP_REMOVED lines=65> */
.L_x_4577:
[----:B------:R-:W0:Y:S02]  /*e2fe0*/  LDS.64 R8, [R5+0x8] ;  /* 0x0000080005087984 */ /* 0x000e240000000a00 */
[----:B0-----:R-:W-:-:S05]  /*e2ff0*/  IADD3 R10, P0, PT, R32, R8, RZ ;  /* 0x00000008200a7210 */ /* 0x001fca0007f1e0ff */
[----:B------:R-:W-:-:S07]  /*e3000*/  IMAD.X R11, R33, 0x1, R9, P0 ;  /* 0x00000001210b7824 */ /* 0x000fce00000e0609 */
[----:B------:R-:W0:Y:S02]  /*e3010*/  ATOMS.CAST.SPIN.64 P0, [R5+0x8], R8, R10 ;  /* 0x000008080500758d */ /* 0x000e24000180040a */
[----:B0-----:R-:W-:Y:S05]  /*e3020*/  @!P0 BRA `(.L_x_4577) ;  /* 0xfffffffc00ec8947 */ /* 0x001fea000383ffff */
[----:B------:R-:W-:Y:S05]  /*e3030*/  BSYNC B1 ;  /* 0x0000000000017941 */ /* 0x000fea0003800000 */
.L_x_4576:
[----:B------:R-:W-:Y:S05]  /*e3040*/  BRA `(.L_x_4574) ;  /* 0x0000000000187947 */ /* 0x000fea0003800000 */
.L_x_4575:
[----:B------:R-:W-:Y:S02]  /*e3050*/  R2UR UR4, R36 ;  /* 0x00000000240472ca */ /* 0x000fe400000e0000 */
[----:B------:R-:W-:-:S13]  /*e3060*/  R2UR UR5, R37 ;  /* 0x00000000250572ca */ /* 0x000fda00000e0000 */
[----:B------:R-:W2:Y:S02]  /*e3070*/  LD.E.64 R8, desc[UR4][R30.64+0x8] ;  /* 0x000008041e087980 */ /* 0x000ea4000c101b00 */
[----:B--2---:R-:W-:-:S05]  /*e3080*/  IADD3 R4, P0, PT, R32, R8, RZ ;  /* 0x0000000820047210 */ /* 0x004fca0007f1e0ff */
[----:B------:R-:W-:-:S05]  /*e3090*/  IMAD.X R5, R33, 0x1, R9, P0 ;  /* 0x0000000121057824 */ /* 0x000fca00000e0609 */
[----:B------:R0:W-:Y:S03]  /*e30a0*/  ST.E.64 desc[UR4][R30.64+0x8], R4 ;  /* 0x000008041e007985 */ /* 0x0001e6000c101b04 */
.L_x_4574:
[----:B------:R-:W-:Y:S05]  /*e30b0*/  BSYNC B0 ;  /* 0x0000000000007941 */ /* 0x000fea0003800000 */
.L_x_4573:
        /* <DEDUP_REMOVED lines=48> */
.L_x_4609:
        /* <DEDUP_REMOVED lines=29> */
.L_x_4590:
[----:B------:R-:W0:Y:S02]  /*e3590*/  LDS.64 R8, [R5+0x8] ;  /* 0x0000080005087984 */ /* 0x000e240000000a00 */
[----:B0-----:R-:W-:-:S05]  /*e35a0*/  IADD3 R10, P0, PT, R8, 0x30, RZ ;  /* 0x00000030080a7810 */ /* 0x001fca0007f1e0ff */
[----:B------:R-:W-:-:S07]  /*e35b0*/  IMAD.X R11, RZ, RZ, R9, P0 ;  /* 0x000000ffff0b7224 */ /* 0x000fce00000e0609 */
[----:B------:R-:W0:Y:S02]  /*e35c0*/  ATOMS.CAST.SPIN.64 P0, [R5+0x8], R8, R10 ;  /* 0x000008080500758d */ /* 0x000e24000180040a */
[----:B0-----:R-:W-:Y:S05]  /*e35d0*/  @!P0 BRA `(.L_x_4590) ;  /* 0xfffffffc00ec8947 */ /* 0x001fea000383ffff */
[----:B------:R-:W-:Y:S05]  /*e35e0*/  BSYNC B11 ;  /* 0x00000000000b7941 */ /* 0x000fea0003800000 */
.L_x_4589:
[----:B------:R-:W-:Y:S05]  /*e35f0*/  BRA `(.L_x_4587) ;  /* 0x0000000000187947 */ /* 0x000fea0003800000 */
.L_x_4588:
[----:B------:R-:W-:Y:S02]  /*e3600*/  R2UR UR4, R36 ;  /* 0x00000000240472ca */ /* 0x000fe400000e0000 */
[----:B------:R-:W-:-:S13]  /*e3610*/  R2UR UR5, R37 ;  /* 0x00000000250572ca */ /* 0x000fda00000e0000 */
[----:B------:R-:W2:Y:S02]  /*e3620*/  LD.E.64 R8, desc[UR4][R30.64+0x8] ;  /* 0x000008041e087980 */ /* 0x000ea4000c101b00 */
[----:B--2---:R-:W-:-:S05]  /*e3630*/  IADD3 R4, P0, PT, R8, 0x30, RZ ;  /* 0x0000003008047810 */ /* 0x004fca0007f1e0ff */
[----:B------:R-:W-:-:S05]  /*e3640*/  IMAD.X R5, RZ, RZ, R9, P0 ;  /* 0x000000ffff057224 */ /* 0x000fca00000e0609 */
[----:B------:R0:W-:Y:S03]  /*e3650*/  ST.E.64 desc[UR4][R30.64+0x8], R4 ;  /* 0x000008041e007985 */ /* 0x0001e6000c101b04 */
.L_x_4587:
[----:B------:R-:W-:Y:S05]  /*e3660*/  BSYNC B10 ;  /* 0x00000000000a7941 */ /* 0x000fea0003800000 */
.L_x_4586:
        /* <DEDUP_REMOVED lines=54> */
.L_x_4592:
[----:B------:R-:W-:Y:S05]  /*e39d0*/  BSYNC B10 ;  /* 0x00000000000a7941 */ /* 0x000fea0003800000 */
.L_x_4591:
        /* <DEDUP_REMOVED lines=40> */
.L_x_4594:
[----:B------:R-:W-:Y:S05]  /*e3c60*/  BSYNC B10 ;  /* 0x00000000000a7941 */ /* 0x000fea0003800000 */
.L_x_4593:
[----:B------:R-:W-:Y:S02]  /*e3c70*/  R2UR UR4, R36 ;  /* 0x00000000240472ca */ /* 0x000fe400000e0000 */
[----:B------:R-:W-:-:S13]  /*e3c80*/  R2UR UR5, R37 ;  /* 0x00000000250572ca */ /* 0x000fda00000e0000 */
[----:B------:R2:W-:Y:S01]  /*e3c90*/  ST.E desc[UR4][R28.64], R7 ;  /* 0x000000071c007985 */ /* 0x0005e2000c101904 */
[----:B------:R-:W-:Y:S05]  /*e3ca0*/  BRA `(.L_x_4595) ;  /* 0x0000000000147947 */ /* 0x000fea0003800000 */
.L_x_4585:
[----:B------:R-:W-:Y:S02]  /*e3cb0*/  R2UR UR4, R36 ;  /* 0x00000000240472ca */ /* 0x000fe400000e0000 */
[----:B------:R-:W-:Y:S02]  /*e3cc0*/  R2UR UR5, R37 ;  /* 0x00000000250572ca */ /* 0x000fe400000e0000 */
[----:B------:R-:W-:-:S05]  /*e3cd0*/  IADD3 R4, P0, PT, R4, R16, RZ ;  /* 0x0000001004047210 */ /* 0x000fca0007f1e0ff */
[----:B------:R-:W-:-:S06]  /*e3ce0*/  IMAD.X R5, RZ, RZ, R5, P0 ;  /* 0x000000ffff057224 */ /* 0x000fcc00000e0605 */
[----:B------:R3:W-:Y:S02]  /*e3cf0*/  ST.E desc[UR4][R4.64+0x20], RZ ;  /* 0x000020ff04007985 */ /* 0x0007e4000c101904 */
.L_x_4595:
[----:B------:R-:W-:Y:S05]  /*e3d00*/  BSYNC B5 ;  /* 0x0000000000057941 */ /* 0x000fea0003800000 */
.L_x_4584:
        /* <DEDUP_REMOVED lines=28> */
.L_x_4602:
[----:B------:R-:W0:Y:S02]  /*e3ed0*/  LDS.64 R8, [R5+0x8] ;  /* 0x0000080005087984 */ /* 0x000e240000000a00 */
[----:B0-----:R-:W-:-:S05]  /*e3ee0*/  IADD3 R10, P0, PT, R8, 0x30, RZ ;  /* 0x00000030080a7810 */ /* 0x001fca0007f1e0ff */
[----:B------:R-:W-:-:S07]  /*e3ef0*/  IMAD.X R11, RZ, RZ, R9, P0 ;  /* 0x000000ffff0b7224 */ /* 0x000fce00000e0609 */
[----:B------:R-:W0:Y:S02]  /*e3f00*/  ATOMS.CAST.SPIN.64 P0, [R5+0x8], R8, R10 ;  /* 0x000008080500758d */ /* 0x000e24000180040a */
[----:B0-----:R-:W-:Y:S05]  /*e3f10*/  @!P0 BRA `(.L_x_4602) ;  /* 0xfffffffc00ec8947 */ /* 0x001fea000383ffff */
[----:B------:R-:W-:Y:S05]  /*e3f20*/  BSYNC B11 ;  /* 0x00000000000b7941 */ /* 0x000fea0003800000 */
.L_x_4601:
[----:B------:R-:W-:Y:S05]  /*e3f30*/  BRA `(.L_x_4599) ;  /* 0x0000000000187947 */ /* 0x000fea0003800000 */
.L_x_4600:
[----:B------:R-:W-:Y:S02]  /*e3f40*/  R2UR UR4, R36 ;  /* 0x00000000240472ca */ /* 0x000fe400000e0000 */
[----:B------:R-:W-:-:S13]  /*e3f50*/  R2UR UR5, R37 ;  /* 0x00000000250572ca */ /* 0x000fda00000e0000 */
[----:B------:R-:W2:Y:S02]  /*e3f60*/  LD.E.64 R8, desc[UR4][R30.64+0x8] ;  /* 0x000008041e087980 */ /* 0x000ea4000c101b00 */
[----:B--2---:R-:W-:-:S05]  /*e3f70*/  IADD3 R4, P0, PT, R8, 0x30, RZ ;  /* 0x0000003008047810 */ /* 0x004fca0007f1e0ff */
[----:B------:R-:W-:-:S05]  /*e3f80*/  IMAD.X R5, RZ, RZ, R9, P0 ;  /* 0x000000ffff057224 */ /* 0x000fca00000e0609 */
[----:B------:R0:W-:Y:S03]  /*e3f90*/  ST.E.64 desc[UR4][R30.64+0x8], R4 ;  /* 0x000008041e007985 */ /* 0x0001e6000c101b04 */
.L_x_4599:
[----:B------:R-:W-:Y:S05]  /*e3fa0*/  BSYNC B10 ;  /* 0x00000000000a7941 */ /* 0x000fea0003800000 */
.L_x_4598:
        /* <DEDUP_REMOVED lines=51> */
.L_x_4604:
[----:B------:R-:W-:Y:S01]  /*e42e0*/  R2UR UR4, R36 ;  /* 0x00000000240472ca */ /* 0x000fe200000e0000 */
[----:B------:R-:W-:Y:S01]  /*e42f0*/  IMAD.MOV.U32 R5, RZ, RZ, 0x5272 ;  /* 0x00005272ff057424 */ /* 0x000fe200078e00ff */
[----:B------:R-:W-:Y:S01]  /*e4300*/  R2UR UR5, R37 ;  /* 0x00000000250572ca */ /* 0x000fe200000e0000 */
[----:B------:R-:W-:Y:S01]  /*e4310*/  IMAD.MOV.U32 R9, RZ, RZ, -0x1 ;  /* 0xffffffffff097424 */ /* 0x000fe200078e00ff */
[----:B------:R-:W-:-:S11]  /*e4320*/  PLOP3.LUT P0, PT, PT, PT, PT, 0x8, 0x80 ;  /* 0x000000000080781c */ /* 0x000fd60003f0e170 */
[----:B------:R0:W-:Y:S02]  /*e4330*/  ST.E desc[UR4][R28.64], R5 ;  /* 0x000000051c007985 */ /* 0x0001e4000c101904 */
.L_x_4605:
[----:B------:R-:W-:Y:S05]  /*e4340*/  BSYNC B10 ;  /* 0x00000000000a7941 */ /* 0x000fea0003800000 */
.L_x_4603:
        /* <DEDUP_REMOVED lines=39> */
.L_x_4607:
[----:B------:R-:W-:Y:S05]  /*e45c0*/  BSYNC B10 ;  /* 0x00000000000a7941 */ /* 0x000fea0003800000 */
.L_x_4606:
[----:B------:R-:W-:Y:S02]  /*e45d0*/  R2UR UR4, R36 ;  /* 0x00000000240472ca */ /* 0x000fe400000e0000 */
[----:B------:R-:W-:-:S13]  /*e45e0*/  R2UR UR5, R37 ;  /* 0x00000000250572ca */ /* 0x000fda00000e0000 */
[----:B------:R2:W-:Y:S01]  /*e45f0*/  ST.E desc[UR4][R28.64], R7 ;  /* 0x000000071c007985 */ /* 0x0005e2000c101904 */
[----:B------:R-:W-:Y:S05]  /*e4600*/  BRA `(.L_x_4608) ;  /* 0x0000000000187947 */ /* 0x000fea0003800000 */
.L_x_4597:
[----:B------:R-:W-:Y:S01]  /*e4610*/  VIADD R7, R16, 0x4 ;  /* 0x0000000410077836 */ /* 0x000fe20000000000 */
[----:B------:R-:W-:Y:S02]  /*e4620*/  R2UR UR4, R36 ;  /* 0x00000000240472ca */ /* 0x000fe400000e0000 */
[----:B------:R-:W-:Y:S02]  /*e4630*/  R2UR UR5, R37 ;  /* 0x00000000250572ca */ /* 0x000fe400000e0000 */
[----:B------:R-:W-:-:S05]  /*e4640*/  IADD3 R4, P0, PT, R4, R7, RZ ;  /* 0x0000000704047210 */ /* 0x000fca0007f1e0ff */
[----:B------:R-:W-:-:S06]  /*e4650*/  IMAD.X R5, RZ, RZ, R5, P0 ;  /* 0x000000ffff057224 */ /* 0x000fcc00000e0605 */
[----:B------:R0:W-:Y:S02]  /*e4660*/  ST.E desc[UR4][R4.64+0x20], RZ ;  /* 0x000020ff04007985 */ /* 0x0001e4000c101904 */
.L_x_4608:
[----:B------:R-:W-:Y:S05]  /*e4670*/  BSYNC B5 ;  /* 0x0000000000057941 */ /* 0x000fea0003800000 */
.L_x_4596:
[----:B------:R-:W-:Y:S02]  /*e4680*/  VIADD R27, R27, 0x2 ;  /* 0x000000021b1b7836 */ /* 0x000fe40000000000 */
[----:B------:R-:W-:Y:S01]  /*e4690*/  VIADD R16, R16, 0x8 ;  /* 0x0000000810107836 */ /* 0x000fe20000000000 */
[----:B------:R-:W-:Y:S06]  /*e46a0*/  @P2 BRA `(.L_x_4609) ;  /* 0xffffffec00442947 */ /* 0x000fec000383ffff */
[----:B------:R-:W-:Y:S05]  /*e46b0*/  BSYNC B0 ;  /* 0x0000000000007941 */ /* 0x000fea0003800000 */
.L_x_4583:
[----:B------:R-:W-:Y:S05]  /*e46c0*/  BSYNC B1 ;  /* 0x0000000000017941 */ /* 0x000fea0003800000 */
.L_x_4582:
        /* <DEDUP_REMOVED lines=25> */
.L_x_4616:
[----:B------:R-:W0:Y:S02]  /*e4860*/  LDS.64 R8, [R5+0x8] ;  /* 0x0000080005087984 */ /* 0x000e240000000a00 */
[----:B0-----:R-:W-:-:S05]  /*e4870*/  IADD3 R10, P0, PT, R8, 0x30, RZ ;  /* 0x00000030080a7810 */ /* 0x001fca0007f1e0ff */
[----:B------:R-:W-:-:S07]  /*e4880*/  IMAD.X R11, RZ, RZ, R9, P0 ;  /* 0x000000ffff0b7224 */ /* 0x000fce00000e0609 */
[----:B------:R-:W0:Y:S02]  /*e4890*/  ATOMS.CAST.SPIN.64 P0, [R5+0x8], R8, R10 ;  /* 0x000008080500758d */ /* 0x000e24000180040a */
[----:B0-----:R-:W-:Y:S05]  /*e48a0*/  @!P0 BRA `(.L_x_4616) ;  /* 0xfffffffc00ec8947 */ /* 0x001fea000383ffff */
[----:B------:R-:W-:Y:S05]  /*e48b0*/  BSYNC B5 ;  /* 0x0000000000057941 */ /* 0x000fea0003800000 */
.L_x_4615:
[----:B------:R-:W-:Y:S05]  /*e48c0*/  BRA `(.L_x_4613) ;  /* 0x0000000000187947 */ /* 0x000fea0003800000 */
.L_x_4614:
[----:B------:R-:W-:Y:S02]  /*e48d0*/  R2UR UR4, R36 ;  /* 0x00000000240472ca */ /* 0x000fe400000e0000 */
[----:B------:R-:W-:-:S13]  /*e48e0*/  R2UR UR5, R37 ;  /* 0x00000000250572ca */ /* 0x000fda00000e0000 */
[----:B------:R-:W2:Y:S02]  /*e48f0*/  LD.E.64 R8, desc[UR4][R30.64+0x8] ;  /* 0x000008041e087980 */ /* 0x000ea4000c101b00 */
[----:B--2---:R-:W-:-:S05]  /*e4900*/  IADD3 R4, P0, PT, R8, 0x30, RZ ;  /* 0x0000003008047810 */ /* 0x004fca0007f1e0ff */
[----:B------:R-:W-:-:S05]  /*e4910*/  IMAD.X R5, RZ, RZ, R9, P0 ;  /* 0x000000ffff057224 */ /* 0x000fca00000e0609 */
[----:B------:R0:W-:Y:S03]  /*e4920*/  ST.E.64 desc[UR4][R30.64+0x8], R4 ;  /* 0x000008041e007985 */ /* 0x0001e6000c101b04 */
.L_x_4613:
[----:B------:R-:W-:Y:S05]  /*e4930*/  BSYNC B1 ;  /* 0x0000000000017941 */ /* 0x000fea0003800000 */
.L_x_4612:
        /* <DEDUP_REMOVED lines=51> */
.L_x_4618:
[----:B------:R-:W-:Y:S01]  /*e4c70*/  R2UR UR4, R36 ;  /* 0x00000000240472ca */ /* 0x000fe200000e0000 */
[----:B------:R-:W-:Y:S01]  /*e4c80*/  IMAD.MOV.U32 R5, RZ, RZ, 0x5272 ;  /* 0x00005272ff057424 */ /* 0x000fe200078e00ff */
[----:B------:R-:W-:Y:S01]  /*e4c90*/  R2UR UR5, R37 ;  /* 0x00000000250572ca */ /* 0x000fe200000e0000 */
[----:B------:R-:W-:Y:S01]  /*e4ca0*/  IMAD.MOV.U32 R9, RZ, RZ, -0x1 ;  /* 0xffffffffff097424 */ /* 0x000fe200078e00ff */
[----:B------:R-:W-:-:S11]  /*e4cb0*/  PLOP3.LUT P0, PT, PT, PT, PT, 0x8, 0x80 ;  /* 0x000000000080781c */ /* 0x000fd60003f0e170 */
[----:B------:R0:W-:Y:S02]  /*e4cc0*/  ST.E desc[UR4][R28.64], R5 ;  /* 0x000000051c007985 */ /* 0x0001e4000c101904 */
.L_x_4619:
[----:B------:R-:W-:Y:S05]  /*e4cd0*/  BSYNC B1 ;  /* 0x0000000000017941 */ /* 0x000fea0003800000 */
.L_x_4617:
        /* <DEDUP_REMOVED lines=39> */
.L_x_4621:
[----:B------:R-:W-:Y:S05]  /*e4f50*/  BSYNC B1 ;  /* 0x0000000000017941 */ /* 0x000fea0003800000 */
.L_x_4620:
[----:B------:R-:W-:Y:S02]  /*e4f60*/  R2UR UR4, R36 ;  /* 0x00000000240472ca */ /* 0x000fe400000e0000 */
[----:B------:R-:W-:-:S13]  /*e4f70*/  R2UR UR5, R37 ;  /* 0x00000000250572ca */ /* 0x000fda00000e0000 */
[----:B------:R3:W-:Y:S01]  /*e4f80*/  ST.E desc[UR4][R28.64], R7 ;  /* 0x000000071c007985 */ /* 0x0007e2000c101904 */
[----:B------:R-:W-:Y:S05]  /*e4f90*/  BRA `(.L_x_4610) ;  /* 0x0000000000147947 */ /* 0x000fea0003800000 */
.L_x_4611:
[----:B------:R-:W-:Y:S02]  /*e4fa0*/  R2UR UR4, R36 ;  /* 0x00000000240472ca */ /* 0x000fe400000e0000 */
[----:B------:R-:W-:Y:S02]  /*e4fb0*/  R2UR UR5, R37 ;  /* 0x00000000250572ca */ /* 0x000fe400000e0000 */
[----:B------:R-:W-:-:S05]  /*e4fc0*/  LEA R4, P0, R15, R4, 0x2 ;  /* 0x000000040f047211 */ /* 0x000fca00078010ff */
[----:B------:R-:W-:-:S06]  /*e4fd0*/  IMAD.X R5, RZ, RZ, R5, P0 ;  /* 0x000000ffff057224 */ /* 0x000fcc00000e0605 */
[----:B------:R4:W-:Y:S02]  /*e4fe0*/  ST.E desc[UR4][R4.64+0x20], RZ ;  /* 0x000020ff04007985 */ /* 0x0009e4000c101904 */
.L_x_4610:
[----:B------:R-:W-:Y:S05]  /*e4ff0*/  BSYNC B0 ;  /* 0x0000000000007941 */ /* 0x000fea0003800000 */
.L_x_4580:
[----:B------:R-:W-:-:S13]  /*e5000*/  ISETP.GE.AND P0, PT, R12, 0x1, PT ;  /* 0x000000010c00780c */ /* 0x000fda0003f06270 */
[----:B------:R-:W-:Y:S05]  /*e5010*/  @!P0 BREAK B2 ;  /* 0x0000000000028942 */ /* 0x000fea0003800000 */
[----:B------:R-:W-:Y:S05]  /*e5020*/  @!P0 BRA `(.L_x_4581) ;  /* 0x0000001000f48947 */ /* 0x000fea0003800000 */
[----:B------:R-:W-:Y:S05]  /*e5030*/  BSYNC B2 ;  /* 0x0000000000027941 */ /* 0x000fea0003800000 */
.L_x_4579:
[----:B------:R-:W-:Y:S02]  /*e5040*/  IMAD.MOV R8, RZ, RZ, -R12 ;  /* 0x000000ffff087224 */ /* 0x000fe400078e0a0c */
[----:B------:R-:W-:Y:S02]  /*e5050*/  IMAD.MOV.U32 R9, RZ, RZ, RZ ;  /* 0x000000ffff097224 */ /* 0x000fe400078e00ff */
[----:B------:R-:W-:-:S07]  /*e5060*/  IMAD.MOV.U32 R10, RZ, RZ, RZ ;  /* 0x000000ffff0a7224 */ /* 0x000fce00078e00ff */
.L_x_4646:
        /* <DEDUP_REMOVED lines=35> */
.L_x_4629:
[----:B------:R-:W0:Y:S02]  /*e52a0*/  LDS.64 R32, [R5+0x8] ;  /* 0x0000080005207984 */ /* 0x000e240000000a00 */
[----:B0-----:R-:W-:-:S05]  /*e52b0*/  IADD3 R34, P0, PT, R32, 0x30, RZ ;  /* 0x0000003020227810 */ /* 0x001fca0007f1e0ff */
[----:B------:R-:W-:-:S07]  /*e52c0*/  IMAD.X R35, RZ, RZ, R33, P0 ;  /* 0x000000ffff237224 */ /* 0x000fce00000e0621 */
[----:B------:R-:W0:Y:S02]  /*e52d0*/  ATOMS.CAST.SPIN.64 P0, [R5+0x8], R32, R34 ;  /* 0x000008200500758d */ /* 0x000e240001800422 */
[----:B0-----:R-:W-:Y:S05]  /*e52e0*/  @!P0 BRA `(.L_x_4629) ;  /* 0xfffffffc00ec8947 */ /* 0x001fea000383ffff */
[----:B------:R-:W-:Y:S05]  /*e52f0*/  BSYNC B2 ;  /* 0x0000000000027941 */ /* 0x000fea0003800000 */
.L_x_4628:
[----:B------:R-:W-:Y:S05]  /*e5300*/  BRA `(.L_x_4626) ;  /* 0x0000000000187947 */ /* 0x000fea0003800000 */
.L_x_4627:
[----:B------:R-:W-:Y:S02]  /*e5310*/  R2UR UR4, R36 ;  /* 0x00000000240472ca */ /* 0x000fe400000e0000 */
[----:B------:R-:W-:-:S13]  /*e5320*/  R2UR UR5, R37 ;  /* 0x00000000250572ca */ /* 0x000fda00000e0000 */
[----:B------:R-:W2:Y:S02]  /*e5330*/  LD.E.64 R32, desc[UR4][R30.64+0x8] ;  /* 0x000008041e207980 */ /* 0x000ea4000c101b00 */
[----:B--2---:R-:W-:-:S05]  /*e5340*/  IADD3 R4, P0, PT, R32, 0x30, RZ ;  /* 0x0000003020047810 */ /* 0x004fca0007f1e0ff */
[----:B------:R-:W-:-:S05]  /*e5350*/  IMAD.X R5, RZ, RZ, R33, P0 ;  /* 0x000000ffff057224 */ /* 0x000fca00000e0621 */
[----:B------:R0:W-:Y:S03]  /*e5360*/  ST.E.64 desc[UR4][R30.64+0x8], R4 ;  /* 0x000008041e007985 */ /* 0x0001e6000c101b04 */
.L_x_4626:
[----:B------:R-:W-:Y:S05]  /*e5370*/  BSYNC B1 ;  /* 0x0000000000017941 */ /* 0x000fea0003800000 */
.L_x_4625:
        /* <DEDUP_REMOVED lines=54> */
.L_x_4631:
[----:B------:R-:W-:Y:S05]  /*e56e0*/  BSYNC B1 ;  /* 0x0000000000017941 */ /* 0x000fea0003800000 */
.L_x_4630:
        /* <DEDUP_REMOVED lines=40> */
.L_x_4633:
[----:B------:R-:W-:Y:S05]  /*e5970*/  BSYNC B1 ;  /* 0x0000000000017941 */ /* 0x000fea0003800000 */
.L_x_4632:
[----:B------:R-:W-:Y:S02]  /*e5980*/  R2UR UR4, R36 ;  /* 0x00000000240472ca */ /* 0x000fe400000e0000 */
[----:B------:R-:W-:Y:S02]  /*e5990*/  R2UR UR5, R37 ;  /* 0x00000000250572ca */ /* 0x000fe400000e0000 */
[----:B------:R-:W-:-:S11]  /*e59a0*/  PRMT R11, RZ, 0x7610, R11 ;  /* 0x00007610ff0b7816 */ /* 0x000fd6000000000b */
[----:B------:R4:W-:Y:S01]  /*e59b0*/  ST.E desc[UR4][R28.64], R7 ;  /* 0x000000071c007985 */ /* 0x0009e2000c101904 */
[----:B------:R-:W-:Y:S05]  /*e59c0*/  BRA `(.L_x_4623) ;  /* 0x0000000000147947 */ /* 0x000fea0003800000 */
.L_x_4624:
[----:B------:R-:W-:Y:S02]  /*e59d0*/  R2UR UR4, R36 ;  /* 0x00000000240472ca */ /* 0x000fe400000e0000 */
[----:B------:R-:W-:Y:S02]  /*e59e0*/  R2UR UR5, R37 ;  /* 0x00000000250572ca */ /* 0x000fe400000e0000 */
[----:B------:R-:W-:-:S05]  /*e59f0*/  IADD3 R4, P0, PT, R4, R9, RZ ;  /* 0x0000000904047210 */ /* 0x000fca0007f1e0ff */
[----:B------:R-:W-:-:S06]  /*e5a00*/  IMAD.X R5, RZ, RZ, R5, P0 ;  /* 0x000000ffff057224 */ /* 0x000fcc00000e0605 */
[----:B------:R1:W5:Y:S02]  /*e5a10*/  LD.E.U8 R11, desc[UR4][R4.64+0x20] ;  /* 0x00002004040b7980 */ /* 0x000364000c101100 */
.L_x_4623:
[----:B------:R-:W-:Y:S05]  /*e5a20*/  BSYNC B0 ;  /* 0x0000000000007941 */ /* 0x000fea0003800000 */
.L_x_4622:
        /* <DEDUP_REMOVED lines=31> */
.L_x_4641:
[----:B------:R-:W0:Y:S02]  /*e5c20*/  LDS.64 R32, [R5+0x8] ;  /* 0x0000080005207984 */ /* 0x000e240000000a00 */
[----:B0-----:R-:W-:-:S05]  /*e5c30*/  IADD3 R34, P0, PT, R32, 0x30, RZ ;  /* 0x0000003020227810 */ /* 0x001fca0007f1e0ff */
[----:B------:R-:W-:-:S07]  /*e5c40*/  IMAD.X R35, RZ, RZ, R33, P0 ;  /* 0x000000ffff237224 */ /* 0x000fce00000e0621 */
[----:B------:R-:W0:Y:S02]  /*e5c50*/  ATOMS.CAST.SPIN.64 P0, [R5+0x8], R32, R34 ;  /* 0x000008200500758d */ /* 0x000e240001800422 */
[----:B0-----:R-:W-:Y:S05]  /*e5c60*/  @!P0 BRA `(.L_x_4641) ;  /* 0xfffffffc00ec8947 */ /* 0x001fea000383ffff */
[----:B------:R-:W-:Y:S05]  /*e5c70*/  BSYNC B2 ;  /* 0x0000000000027941 */ /* 0x000fea0003800000 */
.L_x_4640:
[----:B------:R-:W-:Y:S05]  /*e5c80*/  BRA `(.L_x_4638) ;  /* 0x0000000000187947 */ /* 0x000fea0003800000 */
.L_x_4639:
[----:B------:R-:W-:Y:S02]  /*e5c90*/  R2UR UR4, R36 ;  /* 0x00000000240472ca */ /* 0x000fe400000e0000 */
[----:B------:R-:W-:-:S13]  /*e5ca0*/  R2UR UR5, R37 ;  /* 0x00000000250572ca */ /* 0x000fda00000e0000 */
[----:B------:R-:W2:Y:S02]  /*e5cb0*/  LD.E.64 R32, desc[UR4][R30.64+0x8] ;  /* 0x000008041e207980 */ /* 0x000ea4000c101b00 */
[----:B--2---:R-:W-:-:S05]  /*e5cc0*/  IADD3 R4, P0, PT, R32, 0x30, RZ ;  /* 0x0000003020047810 */ /* 0x004fca0007f1e0ff */
[----:B------:R-:W-:-:S05]  /*e5cd0*/  IMAD.X R5, RZ, RZ, R33, P0 ;  /* 0x000000ffff057224 */ /* 0x000fca00000e0621 */
[----:B------:R0:W-:Y:S03]  /*e5ce0*/  ST.E.64 desc[UR4][R30.64+0x8], R4 ;  /* 0x000008041e007985 */ /* 0x0001e6000c101b04 */
.L_x_4638:
[----:B------:R-:W-:Y:S05]  /*e5cf0*/  BSYNC B1 ;  /* 0x0000000000017941 */ /* 0x000fea0003800000 */
.L_x_4637:
        /* <DEDUP_REMOVED lines=54> */
.L_x_4643:
[----:B------:R-:W-:Y:S05]  /*e6060*/  BSYNC B1 ;  /* 0x0000000000017941 */ /* 0x000fea0003800000 */
.L_x_4642:
        /* <DEDUP_REMOVED lines=40> */
.L_x_4645:
[----:B------:R-:W-:Y:S05]  /*e62f0*/  BSYNC B1 ;  /* 0x0000000000017941 */ /* 0x000fea0003800000 */
.L_x_4644:
[----:B------:R-:W-:Y:S02]  /*e6300*/  R2UR UR4, R36 ;  /* 0x00000000240472ca */ /* 0x000fe400000e0000 */
[----:B------:R-:W-:-:S13]  /*e6310*/  R2UR UR5, R37 ;  /* 0x00000000250572ca */ /* 0x000fda00000e0000 */
[----:B------:R2:W-:Y:S01]  /*e6320*/  ST.E desc[UR4][R28.64], R7 ;  /* 0x000000071c007985 */ /* 0x0005e2000c101904 */
[----:B------:R-:W-:Y:S05]  /*e6330*/  BRA `(.L_x_4635) ;  /* 0x0000000000207947 */ /* 0x000fea0003800000 */
.L_x_4636:
        /* <DEDUP_REMOVED lines=8> */
.L_x_4635:
[----:B------:R-:W-:Y:S05]  /*e63c0*/  BSYNC B0 ;  /* 0x0000000000007941 */ /* 0x000fea0003800000 */
.L_x_4634:
[----:B------:R-:W-:Y:S02]  /*e63d0*/  VIADD R10, R10, 0x1 ;  /* 0x000000010a0a7836 */ /* 0x000fe40000000000 */
[----:B------:R-:W-:Y:S01]  /*e63e0*/  VIADD R9, R9, 0x4 ;  /* 0x0000000409097836 */ /* 0x000fe20000000000 */
[----:B------:R-:W-:Y:S06]  /*e63f0*/  @P2 BRA `(.L_x_4646) ;  /* 0xffffffec001c2947 */ /* 0x000fec000383ffff */
.L_x_4581:
[----:B------:R-:W-:Y:S05]  /*e6400*/  BSYNC B3 ;  /* 0x0000000000037941 */ /* 0x000fea0003800000 */
.L_x_4578:
        /* <DEDUP_REMOVED lines=15> */
.L_x_4572:
[----:B------:R-:W-:Y:S05]  /*e6500*/  BSYNC B4 ;  /* 0x0000000000047941 */ /* 0x000fea0003800000 */
.L_x_4571:
        /* <DEDUP_REMOVED lines=15> */
.L_x_4651:
[----:B------:R-:W0:Y:S02]  /*e6600*/  LDS.64 R8, [R7+0x8] ;  /* 0x0000080007087984 */ /* 0x000e240000000a00 */
[----:B0-----:R-:W-:-:S05]  /*e6610*/  IADD3 R10, P0, PT, R8, 0x30, RZ ;  /* 0x00000030080a7810 */ /* 0x001fca0007f1e0ff */
[----:B-----5:R-:W-:-:S07]  /*e6620*/  IMAD.X R11, RZ, RZ, R9, P0 ;  /* 0x000000ffff0b7224 */ /* 0x020fce00000e0609 */
[----:B------:R-:W0:Y:S02]  /*e6630*/  ATOMS.CAST.SPIN.64 P0, [R7+0x8], R8, R10 ;  /* 0x000008080700758d */ /* 0x000e24000180040a */
[----:B0-----:R-:W-:Y:S05]  /*e6640*/  @!P0 BRA `(.L_x_4651) ;  /* 0xfffffffc00ec8947 */ /* 0x001fea000383ffff */
[----:B------:R-:W-:Y:S05]  /*e6650*/  BSYNC B1 ;  /* 0x0000000000017941 */ /* 0x000fea0003800000 */
.L_x_4650:
[----:B------:R-:W-:Y:S05]  /*e6660*/  BRA `(.L_x_4648) ;  /* 0x0000000000187947 */ /* 0x000fea0003800000 */
.L_x_4649:
[----:B------:R-:W-:Y:S02]  /*e6670*/  R2UR UR4, R36 ;  /* 0x00000000240472ca */ /* 0x000fe400000e0000 */
[----:B------:R-:W-:-:S13]  /*e6680*/  R2UR UR5, R37 ;  /* 0x00000000250572ca */ /* 0x000fda00000e0000 */
[----:B------:R-:W2:Y:S02]  /*e6690*/  LD.E.64 R8, desc[UR4][R30.64+0x8] ;  /* 0x000008041e087980 */ /* 0x000ea4000c101b00 */
[----:B--2---:R-:W-:-:S05]  /*e66a0*/  IADD3 R6, P0, PT, R8, 0x30, RZ ;  /* 0x0000003008067810 */ /* 0x004fca0007f1e0ff */
[----:B------:R-:W-:-:S05]  /*e66b0*/  IMAD.X R7, RZ, RZ, R9, P0 ;  /* 0x000000ffff077224 */ /* 0x000fca00000e0609 */
[----:B------:R0:W-:Y:S03]  /*e66c0*/  ST.E.64 desc[UR4][R30.64+0x8], R6 ;  /* 0x000008061e007985 */ /* 0x0001e6000c101b04 */
.L_x_4648:
[----:B------:R-:W-:Y:S05]  /*e66d0*/  BSYNC B0 ;  /* 0x0000000000007941 */ /* 0x000fea0003800000 */
.L_x_4647:
        /* <DEDUP_REMOVED lines=64> */
.L_x_4653:
[----:B------:R-:W-:Y:S05]  /*e6ae0*/  BSYNC B0 ;  /* 0x0000000000007941 */ /* 0x000fea0003800000 */
.L_x_4652:
[----:B-----5:R-:W-:Y:S01]  /*e6af0*/  ISETP.NE.AND P1, PT, R10, RZ, PT ;  /* 0x000000ff0a00720c */ /* 0x020fe20003f25270 */
[----:B0-2---:R-:W-:Y:S02]  /*e6b00*/  IMAD.MOV.U32 R6, RZ, RZ, R12 ;  /* 0x000000ffff067224 */ /* 0x005fe400078e000c */
[----:B------:R-:W-:Y:S02]  /*e6b10*/  IMAD.MOV.U32 R16, RZ, RZ, RZ ;  /* 0x000000ffff107224 */ /* 0x000fe400078e00ff */
[----:B------:R-:W-:-:S08]  /*e6b20*/  @!P0 IMAD.MOV.U32 R6, RZ, RZ, -0x1 ;  /* 0xffffffffff068424 */ /* 0x000fd000078e00ff */
[----:B------:R-:W-:Y:S05]  /*e6b30*/  @P1 BRA `(.L_x_4024) ;  /* 0x00000000008c1947 */ /* 0x000fea0003800000 */
[----:B------:R-:W-:Y:S01]  /*e6b40*/  IMAD.MOV.U32 R4, RZ, RZ, R30 ;  /* 0x000000ffff047224 */ /* 0x000fe200078e001e */
        /* <DEDUP_REMOVED lines=34> */
.L_x_4024:
[----:B------:R-:W-:Y:S05]  /*e6d70*/  BSYNC B6 ;  /* 0x0000000000067941 */ /* 0x000fea0003800000 */
.L_x_4023:
        /* <DEDUP_REMOVED lines=8> */
.L_x_4017:
[C---:B------:R-:W-:Y:S02]  /*e6e00*/  R2UR UR4, R36.reuse ;  /* 0x00000000240472ca */ /* 0x040fe400000e0000 */
[C---:B------:R-:W-:Y:S02]  /*e6e10*/  R2UR UR5, R37.reuse ;  /* 0x00000000250572ca */ /* 0x040fe400000e0000 */
[----:B------:R-:W-:Y:S02]  /*e6e20*/  R2UR UR6, R36 ;  /* 0x00000000240672ca */ /* 0x000fe400000e0000 */
[----:B------:R-:W-:Y:S02]  /*e6e30*/  R2UR UR7, R37 ;  /* 0x00000000250772ca */ /* 0x000fe400000e0000 */
[----:B------:R-:W-:-:S05]  /*e6e40*/  IADD3 R6, P0, PT, R8, R41, RZ ;  /* 0x0000002908067210 */ /* 0x000fca0007f1e0ff */
        /* <DEDUP_REMOVED lines=15> */
[----:B--2---:R-:W-:-:S13]  /*e6f40*/  ISETP.NE.AND P0, PT, R10, RZ, PT ;  /* 0x000000ff0a00720c */ /* 0x004fda0003f05270 */
[----:B0-----:R-:W-:Y:S05]  /*e6f50*/  @P0 BRA `(.L_x_2451) ;  /* 0x0000003800640947 */ /* 0x001fea0003800000 */
[----:B------:R-:W-:Y:S01]  /*e6f60*/  LEA R35, R5, 0x20, 0x2 ;  /* 0x0000002005237811 */ /* 0x000fe200078e10ff */
[----:B------:R0:W1:Y:S01]  /*e6f70*/  LDS.64 R6, [R12+0x8] ;  /* 0x000008000c067984 */ /* 0x0000620000000a00 */
[----:B------:R-:W-:Y:S02]  /*e6f80*/  R2UR UR4, R36 ;  /* 0x00000000240472ca */ /* 0x000fe400000e0000 */
[----:B------:R-:W-:Y:S02]  /*e6f90*/  SHF.R.S32.HI R4, RZ, 0x1f, R35 ;  /* 0x0000001fff047819 */ /* 0x000fe40000011423 */
[----:B------:R-:W-:Y:S02]  /*e6fa0*/  R2UR UR5, R37 ;  /* 0x00000000250572ca */ /* 0x000fe400000e0000 */
        /* <DEDUP_REMOVED lines=23> */
.L_x_4658:
[----:B------:R-:W0:Y:S02]  /*e7120*/  LDS.64 R8, [R43+0x8] ;  /* 0x000008002b087984 */ /* 0x000e240000000a00 */
[----:B0-----:R-:W-:-:S05]  /*e7130*/  IADD3 R10, P0, PT, R32, R8, RZ ;  /* 0x00000008200a7210 */ /* 0x001fca0007f1e0ff */
[----:B------:R-:W-:-:S07]  /*e7140*/  IMAD.X R11, R33, 0x1, R9, P0 ;  /* 0x00000001210b7824 */ /* 0x000fce00000e0609 */
[----:B------:R-:W0:Y:S02]  /*e7150*/  ATOMS.CAST.SPIN.64 P0, [R43+0x8], R8, R10 ;  /* 0x000008082b00758d */ /* 0x000e24000180040a */
[----:B0-----:R-:W-:Y:S05]  /*e7160*/  @!P0 BRA `(.L_x_4658) ;  /* 0xfffffffc00ec8947 */ /* 0x001fea000383ffff */
[----:B------:R-:W-:Y:S05]  /*e7170*/  BSYNC B1 ;  /* 0x0000000000017941 */ /* 0x000fea0003800000 */
.L_x_4657:
[----:B------:R-:W-:Y:S02]  /*e7180*/  IMAD.MOV.U32 R42, RZ, RZ, R8 ;  /* 0x000000ffff2a7224 */ /* 0x000fe400078e0008 */
[----:B------:R-:W-:Y:S01]  /*e7190*/  IMAD.MOV.U32 R43, RZ, RZ, R9 ;  /* 0x000000ffff2b7224 */ /* 0x000fe200078e0009 */
[----:B------:R-:W-:Y:S06]  /*e71a0*/  BRA `(.L_x_4655) ;  /* 0x0000000000187947 */ /* 0x000fec0003800000 */
.L_x_4656:
[----:B------:R-:W-:Y:S02]  /*e71b0*/  R2UR UR4, R36 ;  /* 0x00000000240472ca */ /* 0x000fe400000e0000 */
[----:B------:R-:W-:-:S13]  /*e71c0*/  R2UR UR5, R37 ;  /* 0x00000000250572ca */ /* 0x000fda00000e0000 */
[----:B------:R-:W2:Y:S02]  /*e71d0*/  LD.E.64 R42, desc[UR4][R30.64+0x8] ;  /* 0x000008041e2a7980 */ /* 0x000ea4000c101b00 */
[----:B--2---:R-:W-:-:S05]  /*e71e0*/  IADD3 R8, P0, PT, R32, R42, RZ ;  /* 0x0000002a20087210 */ /* 0x004fca0007f1e0ff */
[----:B------:R-:W-:-:S05]  /*e71f0*/  IMAD.X R9, R33, 0x1, R43, P0 ;  /* 0x0000000121097824 */ /* 0x000fca00000e062b */
[----:B------:R0:W-:Y:S03]  /*e7200*/  ST.E.64 desc[UR4][R30.64+0x8], R8 ;  /* 0x000008081e007985 */ /* 0x0001e6000c101b04 */
.L_x_4655:
[----:B------:R-:W-:Y:S05]  /*e7210*/  BSYNC B0 ;  /* 0x0000000000007941 */ /* 0x000fea0003800000 */
.L_x_4654:
        /* <DEDUP_REMOVED lines=28> */
[----:B------:R-:W-:Y:S01]  /*e73e0*/  ISETP.NE.AND P0, PT, R3, 0x21, PT ;  /* 0x000000210300780c */ /* 0x000fe20003f05270 */
        /* <DEDUP_REMOVED lines=8> */
[C---:B------:R-:W-:Y:S01]  /*e7470*/  ISETP.GE.AND P0, PT, R27.reuse, 0x2, PT ;  /* 0x000000021b00780c */ /* 0x040fe20003f06270 */
[----:B------:R-:W-:Y:S01]  /*e7480*/  BSSY B1, `(.L_x_4661) ;  /* 0x000013a000017945 */ /* 0x000fe20003800000 */
[----:B------:R-:W-:Y:S01]  /*e7490*/  VIMNMX R3, PT, PT, R27, 0x1, !PT ;  /* 0x000000011b037848 */ /* 0x000fe20007fe0100 */
[----:B-1----:R-:W-:-:S10]  /*e74a0*/  IMAD.MOV.U32 R7, RZ, RZ, RZ ;  /* 0x000000ffff077224 */ /* 0x002fd400078e00ff */
[----:B------:R-:W-:Y:S05]  /*e74b0*/  @!P0 BRA `(.L_x_4662) ;  /* 0x0000001000d88947 */ /* 0x000fea0003800000 */
[----:B------:R-:W-:Y:S01]  /*e74c0*/  LOP3.LUT R14, R27, 0xfffffffe, RZ, 0xc0, !PT ;  /* 0xfffffffe1b0e7812 */ /* 0x000fe200078ec0ff */
[----:B------:R-:W-:Y:S01]  /*e74d0*/  BSSY B0, `(.L_x_4662) ;  /* 0x0000134000007945 */ /* 0x000fe20003800000 */
[----:B------:R-:W-:Y:S01]  /*e74e0*/  IMAD.MOV.U32 R4, RZ, RZ, RZ ;  /* 0x000000ffff047224 */ /* 0x000fe200078e00ff */
[----:B------:R-:W-:Y:S01]  /*e74f0*/  LOP3.LUT R7, R3, 0x7ffffffe, RZ, 0xc0, !PT ;  /* 0x7ffffffe03077812 */ /* 0x000fe200078ec0ff */
[----:B------:R-:W-:Y:S02]  /*e7500*/  IMAD.MOV.U32 R6, RZ, RZ, RZ ;  /* 0x000000ffff067224 */ /* 0x000fe400078e00ff */
[----:B------:R-:W-:-:S07]  /*e7510*/  IMAD.MOV R14, RZ, RZ, -R14 ;  /* 0x000000ffff0e7224 */ /* 0x000fce00078e0a0e */
.L_x_4688:
        /* <DEDUP_REMOVED lines=28> */
.L_x_4669:
[----:B------:R-:W0:Y:S02]  /*e76e0*/  LDS.64 R32, [R9+0x8] ;  /* 0x0000080009207984 */ /* 0x000e240000000a00 */
[----:B0-----:R-:W-:-:S05]  /*e76f0*/  IADD3 R34, P0, PT, R32, 0x30, RZ ;  /* 0x0000003020227810 */ /* 0x001fca0007f1e0ff */
[----:B------:R-:W-:-:S07]  /*e7700*/  IMAD.X R35, RZ, RZ, R33, P0 ;  /* 0x000000ffff237224 */ /* 0x000fce00000e0621 */
[----:B------:R-:W0:Y:S02]  /*e7710*/  ATOMS.CAST.SPIN.64 P0, [R9+0x8], R32, R34 ;  /* 0x000008200900758d */ /* 0x000e240001800422 */
[----:B0-----:R-:W-:Y:S05]  /*e7720*/  @!P0 BRA `(.L_x_4669) ;  /* 0xfffffffc00ec8947 */ /* 0x001fea000383ffff */
[----:B------:R-:W-:Y:S05]  /*e7730*/  BSYNC B5 ;  /* 0x0000000000057941 */ /* 0x000fea0003800000 */
.L_x_4668:
[----:B------:R-:W-:Y:S05]  /*e7740*/  BRA `(.L_x_4666) ;  /* 0x0000000000187947 */ /* 0x000fea0003800000 */
.L_x_4667:
[----:B------:R-:W-:Y:S02]  /*e7750*/  R2UR UR4, R36 ;  /* 0x00000000240472ca */ /* 0x000fe400000e0000 */
[----:B------:R-:W-:-:S13]  /*e7760*/  R2UR UR5, R37 ;  /* 0x00000000250572ca */ /* 0x000fda00000e0000 */
[----:B------:R-:W2:Y:S02]  /*e7770*/  LD.E.64 R32, desc[UR4][R30.64+0x8] ;  /* 0x000008041e207980 */ /* 0x000ea4000c101b00 */
[----:B--2---:R-:W-:-:S05]  /*e7780*/  IADD3 R8, P0, PT, R32, 0x30, RZ ;  /* 0x0000003020087810 */ /* 0x004fca0007f1e0ff */
[----:B------:R-:W-:-:S05]  /*e7790*/  IMAD.X R9, RZ, RZ, R33, P0 ;  /* 0x000000ffff097224 */ /* 0x000fca00000e0621 */
[----:B------:R0:W-:Y:S03]  /*e77a0*/  ST.E.64 desc[UR4][R30.64+0x8], R8 ;  /* 0x000008081e007985 */ /* 0x0001e6000c101b04 */
.L_x_4666:
[----:B------:R-:W-:Y:S05]  /*e77b0*/  BSYNC B4 ;  /* 0x0000000000047941 */ /* 0x000fea0003800000 */
.L_x_4665:
        /* <DEDUP_REMOVED lines=54> */
.L_x_4671:
[----:B------:R-:W-:Y:S05]  /*e7b20*/  BSYNC B4 ;  /* 0x0000000000047941 */ /* 0x000fea0003800000 */
.L_x_4670:
        /* <DEDUP_REMOVED lines=40> */
.L_x_4673:
[----:B------:R-:W-:Y:S05]  /*e7db0*/  BSYNC B4 ;  /* 0x0000000000047941 */ /* 0x000fea0003800000 */
.L_x_4672:
[----:B------:R-:W-:Y:S02]  /*e7dc0*/  R2UR UR4, R36 ;  /* 0x00000000240472ca */ /* 0x000fe400000e0000 */
[----:B------:R-:W-:-:S13]  /*e7dd0*/  R2UR UR5, R37 ;  /* 0x00000000250572ca */ /* 0x000fda00000e0000 */
[----:B------:R2:W-:Y:S01]  /*e7de0*/  ST.E desc[UR4][R28.64], R11 ;  /* 0x0000000b1c007985 */ /* 0x0005e2000c101904 */
[----:B------:R-:W-:Y:S05]  /*e7df0*/  BRA `(.L_x_4674) ;  /* 0x0000000000147947 */ /* 0x000fea0003800000 */
.L_x_4664:
[----:B------:R-:W-:Y:S02]  /*e7e00*/  R2UR UR4, R36 ;  /* 0x00000000240472ca */ /* 0x000fe400000e0000 */
[----:B------:R-:W-:Y:S02]  /*e7e10*/  R2UR UR5, R37 ;  /* 0x00000000250572ca */ /* 0x000fe400000e0000 */
[----:B------:R-:W-:-:S05]  /*e7e20*/  IADD3 R8, P0, PT, R8, R4, RZ ;  /* 0x0000000408087210 */ /* 0x000fca0007f1e0ff */
[----:B------:R-:W-:-:S06]  /*e7e30*/  IMAD.X R9, RZ, RZ, R9, P0 ;  /* 0x000000ffff097224 */ /* 0x000fcc00000e0609 */
[----:B------:R0:W-:Y:S02]  /*e7e40*/  ST.E desc[UR4][R8.64+0x20], RZ ;  /* 0x000020ff08007985 */ /* 0x0001e4000c101904 */
.L_x_4674:
[----:B------:R-:W-:Y:S05]  /*e7e50*/  BSYNC B3 ;  /* 0x0000000000037941 */ /* 0x000fea0003800000 */
.L_x_4663:
        /* <DEDUP_REMOVED lines=27> */
.L_x_4681:
[----:B------:R-:W0:Y:S02]  /*e8010*/  LDS.64 R32, [R9+0x8] ;  /* 0x0000080009207984 */ /* 0x000e240000000a00 */
[----:B0-----:R-:W-:-:S05]  /*e8020*/  IADD3 R34, P0, PT, R32, 0x30, RZ ;  /* 0x0000003020227810 */ /* 0x001fca0007f1e0ff */
[----:B------:R-:W-:-:S07]  /*e8030*/  IMAD.X R35, RZ, RZ, R33, P0 ;  /* 0x000000ffff237224 */ /* 0x000fce00000e0621 */
[----:B------:R-:W0:Y:S02]  /*e8040*/  ATOMS.CAST.SPIN.64 P0, [R9+0x8], R32, R34 ;  /* 0x000008200900758d */ /* 0x000e240001800422 */
[----:B0-----:R-:W-:Y:S05]  /*e8050*/  @!P0 BRA `(.L_x_4681) ;  /* 0xfffffffc00ec8947 */ /* 0x001fea000383ffff */
[----:B------:R-:W-:Y:S05]  /*e8060*/  BSYNC B5 ;  /* 0x0000000000057941 */ /* 0x000fea0003800000 */
.L_x_4680:
[----:B------:R-:W-:Y:S02]  /*e8070*/  IMAD.MOV.U32 R34, RZ, RZ, R32 ;  /* 0x000000ffff227224 */ /* 0x000fe400078e0020 */
[----:B------:R-:W-:Y:S01]  /*e8080*/  IMAD.MOV.U32 R35, RZ, RZ, R33 ;  /* 0x000000ffff237224 */ /* 0x000fe200078e0021 */
[----:B------:R-:W-:Y:S06]  /*e8090*/  BRA `(.L_x_4678) ;  /* 0x0000000000187947 */ /* 0x000fec0003800000 */
.L_x_4679:
[----:B------:R-:W-:Y:S02]  /*e80a0*/  R2UR UR4, R36 ;  /* 0x00000000240472ca */ /* 0x000fe400000e0000 */
[----:B------:R-:W-:-:S13]  /*e80b0*/  R2UR UR5, R37 ;  /* 0x00000000250572ca */ /* 0x000fda00000e0000 */
[----:B------:R-:W2:Y:S02]  /*e80c0*/  LD.E.64 R34, desc[UR4][R30.64+0x8] ;  /* 0x000008041e227980 */ /* 0x000ea4000c101b00 */
[----:B--2---:R-:W-:-:S05]  /*e80d0*/  IADD3 R32, P0, PT, R34, 0x30, RZ ;  /* 0x0000003022207810 */ /* 0x004fca0007f1e0ff */
[----:B------:R-:W-:-:S05]  /*e80e0*/  IMAD.X R33, RZ, RZ, R35, P0 ;  /* 0x000000ffff217224 */ /* 0x000fca00000e0623 */
[----:B------:R0:W-:Y:S03]  /*e80f0*/  ST.E.64 desc[UR4][R30.64+0x8], R32 ;  /* 0x000008201e007985 */ /* 0x0001e6000c101b04 */
.L_x_4678:
[----:B------:R-:W-:Y:S05]  /*e8100*/  BSYNC B4 ;  /* 0x0000000000047941 */ /* 0x000fea0003800000 */
.L_x_4677:
        /* <DEDUP_REMOVED lines=51> */
.L_x_4683:
[----:B------:R-:W-:Y:S01]  /*e8440*/  R2UR UR4, R36 ;  /* 0x00000000240472ca */ /* 0x000fe200000e0000 */
[----:B------:R-:W-:Y:S01]  /*e8450*/  IMAD.MOV.U32 R9, RZ, RZ, 0x5272 ;  /* 0x00005272ff097424 */ /* 0x000fe200078e00ff */
[----:B------:R-:W-:Y:S01]  /*e8460*/  R2UR UR5, R37 ;  /* 0x00000000250572ca */ /* 0x000fe200000e0000 */
[----:B------:R-:W-:Y:S01]  /*e8470*/  IMAD.MOV.U32 R35, RZ, RZ, -0x1 ;  /* 0xffffffffff237424 */ /* 0x000fe200078e00ff */
[----:B------:R-:W-:-:S11]  /*e8480*/  PLOP3.LUT P0, PT, PT, PT, PT, 0x8, 0x80 ;  /* 0x000000000080781c */ /* 0x000fd60003f0e170 */
[----:B------:R1:W-:Y:S02]  /*e8490*/  ST.E desc[UR4][R28.64], R9 ;  /* 0x000000091c007985 */ /* 0x0003e4000c101904 */
.L_x_4684:
[----:B------:R-:W-:Y:S05]  /*e84a0*/  BSYNC B4 ;  /* 0x0000000000047941 */ /* 0x000fea0003800000 */
.L_x_4682:
        /* <DEDUP_REMOVED lines=39> */
.L_x_4686:
[----:B------:R-:W-:Y:S05]  /*e8720*/  BSYNC B4 ;  /* 0x0000000000047941 */ /* 0x000fea0003800000 */
.L_x_4685:
[----:B------:R-:W-:Y:S02]  /*e8730*/  R2UR UR4, R36 ;  /* 0x00000000240472ca */ /* 0x000fe400000e0000 */
[----:B------:R-:W-:-:S13]  /*e8740*/  R2UR UR5, R37 ;  /* 0x00000000250572ca */ /* 0x000fda00000e0000 */
[----:B------:R2:W-:Y:S01]  /*e8750*/  ST.E desc[UR4][R28.64], R33 ;  /* 0x000000211c007985 */ /* 0x0005e2000c101904 */
[----:B------:R-:W-:Y:S05]  /*e8760*/  BRA `(.L_x_4687) ;  /* 0x0000000000187947 */ /* 0x000fea0003800000 */
.L_x_4676:
[----:B------:R-:W-:Y:S01]  /*e8770*/  VIADD R9, R4, 0x4 ;  /* 0x0000000404097836 */ /* 0x000fe20000000000 */
[----:B------:R-:W-:Y:S02]  /*e8780*/  R2UR UR4, R36 ;  /* 0x00000000240472ca */ /* 0x000fe400000e0000 */
[----:B------:R-:W-:Y:S02]  /*e8790*/  R2UR UR5, R37 ;  /* 0x00000000250572ca */ /* 0x000fe400000e0000 */
[----:B------:R-:W-:-:S05]  /*e87a0*/  IADD3 R8, P0, PT, R32, R9, RZ ;  /* 0x0000000920087210 */ /* 0x000fca0007f1e0ff */
[----:B------:R-:W-:-:S06]  /*e87b0*/  IMAD.X R9, RZ, RZ, R33, P0 ;  /* 0x000000ffff097224 */ /* 0x000fcc00000e0621 */
[----:B------:R3:W-:Y:S02]  /*e87c0*/  ST.E desc[UR4][R8.64+0x20], RZ ;  /* 0x000020ff08007985 */ /* 0x0007e4000c101904 */
.L_x_4687:
[----:B------:R-:W-:Y:S05]  /*e87d0*/  BSYNC B3 ;  /* 0x0000000000037941 */ /* 0x000fea0003800000 */
.L_x_4675:
[----:B------:R-:W-:Y:S02]  /*e87e0*/  VIADD R6, R6, 0x2 ;  /* 0x0000000206067836 */ /* 0x000fe40000000000 */
[----:B------:R-:W-:Y:S01]  /*e87f0*/  VIADD R4, R4, 0x8 ;  /* 0x0000000804047836 */ /* 0x000fe20000000000 */
[----:B------:R-:W-:Y:S06]  /*e8800*/  @P2 BRA `(.L_x_4688) ;  /* 0xffffffec00442947 */ /* 0x000fec000383ffff */
[----:B------:R-:W-:Y:S05]  /*e8810*/  BSYNC B0 ;  /* 0x0000000000007941 */ /* 0x000fea0003800000 */
.L_x_4662:
[----:B------:R-:W-:Y:S05]  /*e8820*/  BSYNC B1 ;  /* 0x0000000000017941 */ /* 0x000fea0003800000 */
.L_x_4661:
[----:B------:R-:W-:-:S04]  /*e8830*/  LOP3.LUT R3, R3, 0x1, RZ, 0xc0, !PT ;  /* 0x0000000103037812 */ /* 0x000fc800078ec0ff */
[----:B------:R-:W-:-:S13]  /*e8840*/  ISETP.NE.U32.AND P0, PT, R3, 0x1, PT ;  /* 0x000000010300780c */ /* 0x000fda0003f05070 */
[----:B------:R-:W-:Y:S05]  /*e8850*/  @P0 BRA `(.L_x_4660) ;  /* 0x0000000800380947 */ /* 0x000fea0003800000 */
[----:B01-3--:R-:W0:Y:S01]  /*e8860*/  LDS.128 R8, [R12] ;  /* 0x000000000c087984 */ /* 0x00be220000000c00 */
        /* <DEDUP_REMOVED lines=20> */
.L_x_4694:
[----:B------:R-:W0:Y:S02]  /*e89b0*/  LDS.64 R32, [R9+0x8] ;  /* 0x0000080009207984 */ /* 0x000e240000000a00 */
[----:B0-----:R-:W-:-:S05]  /*e89c0*/  IADD3 R34, P0, PT, R32, 0x30, RZ ;  /* 0x0000003020227810 */ /* 0x001fca0007f1e0ff */
[----:B------:R-:W-:-:S07]  /*e89d0*/  IMAD.X R35, RZ, RZ, R33, P0 ;  /* 0x000000ffff237224 */ /* 0x000fce00000e0621 */
[----:B------:R-:W0:Y:S02]  /*e89e0*/  ATOMS.CAST.SPIN.64 P0, [R9+0x8], R32, R34 ;  /* 0x000008200900758d */ /* 0x000e240001800422 */
[----:B0-----:R-:W-:Y:S05]  /*e89f0*/  @!P0 BRA `(.L_x_4694) ;  /* 0xfffffffc00ec8947 */ /* 0x001fea000383ffff */
[----:B------:R-:W-:Y:S05]  /*e8a00*/  BSYNC B1 ;  /* 0x0000000000017941 */ /* 0x000fea0003800000 */
.L_x_4693:
[----:B------:R-:W-:Y:S05]  /*e8a10*/  BRA `(.L_x_4691) ;  /* 0x0000000000187947 */ /* 0x000fea0003800000 */
.L_x_4692:
[----:B------:R-:W-:Y:S02]  /*e8a20*/  R2UR UR4, R36 ;  /* 0x00000000240472ca */ /* 0x000fe400000e0000 */
[----:B------:R-:W-:-:S13]  /*e8a30*/  R2UR UR5, R37 ;  /* 0x00000000250572ca */ /* 0x000fda00000e0000 */
[----:B------:R-:W2:Y:S02]  /*e8a40*/  LD.E.64 R32, desc[UR4][R30.64+0x8] ;  /* 0x000008041e207980 */ /* 0x000ea4000c101b00 */
[----:B--2---:R-:W-:-:S05]  /*e8a50*/  IADD3 R8, P0, PT, R32, 0x30, RZ ;  /* 0x0000003020087810 */ /* 0x004fca0007f1e0ff */
[----:B------:R-:W-:-:S05]  /*e8a60*/  IMAD.X R9, RZ, RZ, R33, P0 ;  /* 0x000000ffff097224 */ /* 0x000fca00000e0621 */
[----:B------:R0:W-:Y:S03]  /*e8a70*/  ST.E.64 desc[UR4][R30.64+0x8], R8 ;  /* 0x000008081e007985 */ /* 0x0001e6000c101b04 */
.L_x_4691:
[----:B------:R-:W-:Y:S05]  /*e8a80*/  BSYNC B0 ;  /* 0x0000000000007941 */ /* 0x000fea0003800000 */
.L_x_4690:
        /* <DEDUP_REMOVED lines=51> */
.L_x_4696:
[----:B------:R-:W-:Y:S01]  /*e8dc0*/  R2UR UR4, R36 ;  /* 0x00000000240472ca */ /* 0x000fe200000e0000 */
[----:B0-----:R-:W-:Y:S01]  /*e8dd0*/  IMAD.MOV.U32 R9, RZ, RZ, 0x5272 ;  /* 0x00005272ff097424 */ /* 0x001fe200078e00ff */
[----:B------:R-:W-:Y:S01]  /*e8de0*/  R2UR UR5, R37 ;  /* 0x00000000250572ca */ /* 0x000fe200000e0000 */
[----:B------:R-:W-:Y:S01]  /*e8df0*/  IMAD.MOV.U32 R3, RZ, RZ, -0x1 ;  /* 0xffffffffff037424 */ /* 0x000fe200078e00ff */
[----:B------:R-:W-:-:S11]  /*e8e00*/  PLOP3.LUT P0, PT, PT, PT, PT, 0x8, 0x80 ;  /* 0x000000000080781c */ /* 0x000fd60003f0e170 */
[----:B------:R0:W-:Y:S02]  /*e8e10*/  ST.E desc[UR4][R28.64], R9 ;  /* 0x000000091c007985 */ /* 0x0001e4000c101904 */
.L_x_4697:
[----:B------:R-:W-:Y:S05]  /*e8e20*/  BSYNC B0 ;  /* 0x0000000000007941 */ /* 0x000fea0003800000 */
.L_x_4695:
        /* <DEDUP_REMOVED lines=39> */
.L_x_4699:
[----:B------:R-:W-:Y:S05]  /*e90a0*/  BSYNC B0 ;  /* 0x0000000000007941 */ /* 0x000fea0003800000 */
.L_x_4698:
[----:B------:R-:W-:Y:S02]  /*e90b0*/  R2UR UR4, R36 ;  /* 0x00000000240472ca */ /* 0x000fe400000e0000 */
[----:B------:R-:W-:-:S13]  /*e90c0*/  R2UR UR5, R37 ;  /* 0x00000000250572ca */ /* 0x000fda00000e0000 */
[----:B------:R2:W-:Y:S01]  /*e90d0*/  ST.E desc[UR4][R28.64], R11 ;  /* 0x0000000b1c007985 */ /* 0x0005e2000c101904 */
[----:B------:R-:W-:Y:S05]  /*e90e0*/  BRA `(.L_x_4660) ;  /* 0x0000000000147947 */ /* 0x000fea0003800000 */
.L_x_4689:
[----:B------:R-:W-:Y:S02]  /*e90f0*/  R2UR UR4, R36 ;  /* 0x00000000240472ca */ /* 0x000fe400000e0000 */
[----:B------:R-:W-:Y:S02]  /*e9100*/  R2UR UR5, R37 ;  /* 0x00000000250572ca */ /* 0x000fe400000e0000 */
[----:B------:R-:W-:-:S05]  /*e9110*/  LEA R6, P0, R7, R8, 0x2 ;  /* 0x0000000807067211 */ /* 0x000fca00078010ff */
[----:B------:R-:W-:-:S06]  /*e9120*/  IMAD.X R7, RZ, RZ, R9, P0 ;  /* 0x000000ffff077224 */ /* 0x000fcc00000e0609 */
[----:B------:R4:W-:Y:S02]  /*e9130*/  ST.E desc[UR4][R6.64+0x20], RZ ;  /* 0x000020ff06007985 */ /* 0x0009e4000c101904 */
.L_x_4660:
[----:B------:R-:W-:Y:S05]  /*e9140*/  BSYNC B2 ;  /* 0x0000000000027941 */ /* 0x000fea0003800000 */
.L_x_4659:
[----:B01--4-:R-:W3:Y:S01]  /*e9150*/  LDS.64 R6, [R12] ;  /* 0x000000000c067984 */ /* 0x013ee20000000a00 */
[C---:B------:R-:W-:Y:S02]  /*e9160*/  R2UR UR6, R36.reuse ;  /* 0x00000000240672ca */ /* 0x040fe400000e0000 */
[C---:B------:R-:W-:Y:S02]  /*e9170*/  R2UR UR7, R37.reuse ;  /* 0x00000000250772ca */ /* 0x040fe400000e0000 */
[----:B------:R-:W-:Y:S02]  /*e9180*/  R2UR UR4, R36 ;  /* 0x00000000240472ca */ /* 0x000fe400000e0000 */
[----:B------:R-:W-:-:S09]  /*e9190*/  R2UR UR5, R37 ;  /* 0x00000000250572ca */ /* 0x000fd200000e0000 */
[----:B------:R-:W4:Y:S01]  /*e91a0*/  LD.E R10, desc[UR6][R28.64] ;  /* 0x000000061c0a7980 */ /* 0x000f22000c101900 */
[----:B---3--:R-:W-:-:S05]  /*e91b0*/  IMAD.WIDE R8, R13, 0x10, R6 ;  /* 0x000000100d087825 */ /* 0x008fca00078e0206 */
[----:B------:R-:W3:Y:S01]  /*e91c0*/  LD.E R3, desc[UR4][R8.64+0xc] ;  /* 0x00000c0408037980 */ /* 0x000ee2000c101900 */
[----:B------:R-:W-:Y:S01]  /*e91d0*/  BSSY B2, `(.L_x_4700) ;  /* 0x0000160000027945 */ /* 0x000fe20003800000 */
[----:B--2---:R-:W-:Y:S01]  /*e91e0*/  IMAD.MOV.U32 R11, RZ, RZ, RZ ;  /* 0x000000ffff0b7224 */ /* 0x004fe200078e00ff */
[----:B----4-:R-:W-:Y:S02]  /*e91f0*/  ISETP.NE.AND P0, PT, R10, RZ, PT ;  /* 0x000000ff0a00720c */ /* 0x010fe40003f05270 */
[----:B---3--:R-:W-:-:S11]  /*e9200*/  VIADDMNMX R0, R3, -R0, R5, PT ;  /* 0x8000000003007246 */ /* 0x008fd60003800105 */
[----:B------:R-:W-:Y:S05]  /*e9210*/  @P0 BRA `(.L_x_4701) ;  /* 0x00000014006c0947 */ /* 0x000fea0003800000 */
[C---:B------:R-:W-:Y:S01]  /*e9220*/  R2UR UR6, R36.reuse ;  /* 0x00000000240672ca */ /* 0x040fe200000e0000 */
[----:B------:R-:W-:Y:S01]  /*e9230*/  IMAD.WIDE R6, R43, 0x10, R6 ;  /* 0x000000102b067825 */ /* 0x000fe200078e0206 */
[C---:B------:R-:W-:Y:S02]  /*e9240*/  R2UR UR7, R37.reuse ;  /* 0x00000000250772ca */ /* 0x040fe400000e0000 */
[----:B------:R-:W-:Y:S02]  /*e9250*/  R2UR UR4, R36 ;  /* 0x00000000240472ca */ /* 0x000fe400000e0000 */
[----:B------:R-:W-:-:S09]  /*e9260*/  R2UR UR5, R37 ;  /* 0x00000000250572ca */ /* 0x000fd200000e0000 */
[----:B------:R-:W2:Y:S04]  /*e9270*/  LD.E R6, desc[UR6][R6.64+0x4] ;  /* 0x0000040606067980 */ /* 0x000ea8000c101900 */
[----:B------:R-:W3:Y:S01]  /*e9280*/  LD.E R8, desc[UR4][R8.64+0x4] ;  /* 0x0000040408087980 */ /* 0x000ee2000c101900 */
[----:B------:R-:W-:Y:S01]  /*e9290*/  BSSY B1, `(.L_x_4702) ;  /* 0x0000151000017945 */ /* 0x000fe20003800000 */
[----:B------:R-:W-:Y:S01]  /*e92a0*/  IMAD.MOV.U32 R10, RZ, RZ, RZ ;  /* 0x000000ffff0a7224 */ /* 0x000fe200078e00ff */
[----:B--2---:R-:W-:-:S04]  /*e92b0*/  ISETP.NE.AND P0, PT, R6, 0x10ef, PT ;  /* 0x000010ef0600780c */ /* 0x004fc80003f05270 */
[----:B---3--:R-:W-:-:S04]  /*e92c0*/  ISETP.NE.OR P0, PT, R8, 0x10ef, P0 ;  /* 0x000010ef0800780c */ /* 0x008fc80000705670 */
[----:B------:R-:W-:-:S13]  /*e92d0*/  ISETP.LT.OR P0, PT, R0, 0x1, P0 ;  /* 0x000000010000780c */ /* 0x000fda0000701670 */
[----:B------:R-:W-:Y:S05]  /*e92e0*/  @P0 BRA `(.L_x_4703) ;  /* 0x00000014002c0947 */ /* 0x000fea0003800000 */
[----:B------:R-:W-:Y:S01]  /*e92f0*/  VIADDMNMX R16, R3, R16, R27, PT ;  /* 0x0000001003107246 */ /* 0x000fe2000380011b */
[----:B------:R-:W-:Y:S04]  /*e9300*/  BSSY B0, `(.L_x_4704) ;  /* 0x0000146000007945 */ /* 0x000fe80003800000 */
[C---:B------:R-:W-:Y:S02]  /*e9310*/  IMAD.IADD R15, R16.reuse, 0x1, R15 ;  /* 0x00000001100f7824 */ /* 0x040fe400078e020f */
[C---:B------:R-:W-:Y:S02]  /*e9320*/  IMAD.IADD R2, R16.reuse, 0x1, R2 ;  /* 0x0000000110027824 */ /* 0x040fe400078e0202 */
[C---:B------:R-:W-:Y:S02]  /*e9330*/  VIADD R0, R16.reuse, 0x1f ;  /* 0x0000001f10007836 */ /* 0x040fe40000000000 */
[----:B------:R-:W-:-:S02]  /*e9340*/  IMAD.SHL.U32 R3, R16, 0x4, RZ ;  /* 0x0000000410037824 */ /* 0x000fc400078e00ff */
[----:B------:R-:W-:-:S07]  /*e9350*/  IMAD.SHL.U32 R12, R15, 0x4, RZ ;  /* 0x000000040f0c7824 */ /* 0x000fce00078e00ff */
.L_x_4729:
[----:B------:R-:W-:Y:S01]  /*e9360*/  ISETP.NE.AND P0, PT, R13, -0x1, PT ;  /* 0xffffffff0d00780c */ /* 0x000fe20003f05270 */
[----:B------:R-:W-:Y:S05]  /*e9370*/  YIELD ;  /* 0x0000000000007946 */ /* 0x000fea0003800000 */
[----:B------:R-:W-:Y:S07]  /*e9380*/  BSSY B3, `(.L_x_4705) ;  /* 0x0000099000037945 */ /* 0x000fee0003800000 */
[----:B------:R-:W-:Y:S01]  /*e9390*/  @!P0 R2UR UR4, R36 ;  /* 0x00000000240482ca */ /* 0x000fe200000e0000 */
[----:B0-----:R-:W-:Y:S01]  /*e93a0*/  @!P0 IMAD.MOV.U32 R5, RZ, RZ, 0x5368 ;  /* 0x00005368ff058424 */ /* 0x001fe200078e00ff */
[----:B------:R-:W-:-:S02]  /*e93b0*/  @!P0 R2UR UR5, R37 ;  /* 0x00000000250582ca */ /* 0x000fc400000e0000 */
[----:B-----5:R-:W-:-:S11]  /*e93c0*/  @!P0 PRMT R9, RZ, 0x7610, R9 ;  /* 0x00007610ff098816 */ /* 0x020fd60000000009 */
[----:B------:R0:W-:Y:S01]  /*e93d0*/  @!P0 ST.E desc[UR4][R28.64], R5 ;  /* 0x000000051c008985 */ /* 0x0001e2000c101904 */
[----:B--23--:R-:W-:Y:S05]  /*e93e0*/  @!P0 BRA `(.L_x_4706) ;  /* 0x0000000800488947 */ /* 0x00cfea0003800000 */
        /* <DEDUP_REMOVED lines=8> */
[----:B------:R-:W-:-:S05]  /*e9470*/  VIADD R33, R2, 0x1f ;  /* 0x0000001f02217836 */ /* 0x000fca0000000000 */
        /* <DEDUP_REMOVED lines=17> */
.L_x_4712:
[----:B------:R-:W0:Y:S02]  /*e9590*/  LDS.64 R8, [R5+0x8] ;  /* 0x0000080005087984 */ /* 0x000e240000000a00 */
[----:B0-----:R-:W-:-:S05]  /*e95a0*/  IADD3 R10, P0, PT, R8, 0x30, RZ ;  /* 0x00000030080a7810 */ /* 0x001fca0007f1e0ff */
[----:B------:R-:W-:-:S07]  /*e95b0*/  IMAD.X R11, RZ, RZ, R9, P0 ;  /* 0x000000ffff0b7224 */ /* 0x000fce00000e0609 */
[----:B------:R-:W0:Y:S02]  /*e95c0*/  ATOMS.CAST.SPIN.64 P0, [R5+0x8], R8, R10 ;  /* 0x000008080500758d */ /* 0x000e24000180040a */
[----:B0-----:R-:W-:Y:S05]  /*e95d0*/  @!P0 BRA `(.L_x_4712) ;  /* 0xfffffffc00ec8947 */ /* 0x001fea000383ffff */
[----:B------:R-:W-:Y:S05]  /*e95e0*/  BSYNC B5 ;  /* 0x0000000000057941 */ /* 0x000fea0003800000 */
.L_x_4711:
[----:B------:R-:W-:Y:S05]  /*e95f0*/  BRA `(.L_x_4709) ;  /* 0x0000000000187947 */ /* 0x000fea0003800000 */
.L_x_4710:
[----:B------:R-:W-:Y:S02]  /*e9600*/  R2UR UR4, R36 ;  /* 0x00000000240472ca */ /* 0x000fe400000e0000 */
[----:B------:R-:W-:-:S13]  /*e9610*/  R2UR UR5, R37 ;  /* 0x00000000250572ca */ /* 0x000fda00000e0000 */
[----:B------:R-:W2:Y:S02]  /*e9620*/  LD.E.64 R8, desc[UR4][R30.64+0x8] ;  /* 0x000008041e087980 */ /* 0x000ea4000c101b00 */
[----:B--2---:R-:W-:-:S05]  /*e9630*/  IADD3 R4, P0, PT, R8, 0x30, RZ ;  /* 0x0000003008047810 */ /* 0x004fca0007f1e0ff */
[----:B------:R-:W-:-:S05]  /*e9640*/  IMAD.X R5, RZ, RZ, R9, P0 ;  /* 0x000000ffff057224 */ /* 0x000fca00000e0609 */
[----:B------:R0:W-:Y:S03]  /*e9650*/  ST.E.64 desc[UR4][R30.64+0x8], R4 ;  /* 0x000008041e007985 */ /* 0x0001e6000c101b04 */
.L_x_4709:
[----:B------:R-:W-:Y:S05]  /*e9660*/  BSYNC B4 ;  /* 0x0000000000047941 */ /* 0x000fea0003800000 */
.L_x_4708:
        /* <DEDUP_REMOVED lines=54> */
.L_x_4714:
[----:B------:R-:W-:Y:S05]  /*e99d0*/  BSYNC B4 ;  /* 0x0000000000047941 */ /* 0x000fea0003800000 */
.L_x_4713:
        /* <DEDUP_REMOVED lines=40> */
.L_x_4716:
[----:B------:R-:W-:Y:S05]  /*e9c60*/  BSYNC B4 ;  /* 0x0000000000047941 */ /* 0x000fea0003800000 */
.L_x_4715:
[----:B------:R-:W-:Y:S02]  /*e9c70*/  R2UR UR4, R36 ;  /* 0x00000000240472ca */ /* 0x000fe400000e0000 */
[----:B------:R-:W-:Y:S02]  /*e9c80*/  R2UR UR5, R37 ;  /* 0x00000000250572ca */ /* 0x000fe400000e0000 */
[----:B------:R-:W-:-:S11]  /*e9c90*/  PRMT R9, RZ, 0x7610, R9 ;  /* 0x00007610ff097816 */ /* 0x000fd60000000009 */
[----:B------:R2:W-:Y:S01]  /*e9ca0*/  ST.E desc[UR4][R28.64], R7 ;  /* 0x000000071c007985 */ /* 0x0005e2000c101904 */
[----:B------:R-:W-:Y:S05]  /*e9cb0*/  BRA `(.L_x_4706) ;  /* 0x0000000000147947 */ /* 0x000fea0003800000 */
.L_x_4707:
[----:B------:R-:W-:Y:S02]  /*e9cc0*/  R2UR UR4, R36 ;  /* 0x00000000240472ca */ /* 0x000fe400000e0000 */
[----:B------:R-:W-:Y:S02]  /*e9cd0*/  R2UR UR5, R37 ;  /* 0x00000000250572ca */ /* 0x000fe400000e0000 */
[----:B------:R-:W-:-:S05]  /*e9ce0*/  IADD3 R4, P0, PT, R4, R12, RZ ;  /* 0x0000000c04047210 */ /* 0x000fca0007f1e0ff */
[----:B------:R-:W-:-:S06]  /*e9cf0*/  IMAD.X R5, RZ, RZ, R5, P0 ;  /* 0x000000ffff057224 */ /* 0x000fcc00000e0605 */
[----:B------:R1:W5:Y:S02]  /*e9d00*/  LD.E.U8 R9, desc[UR4][R4.64] ;  /* 0x0000000404097980 */ /* 0x000364000c101100 */
.L_x_4706:
[----:B------:R-:W-:Y:S05]  /*e9d10*/  BSYNC B3 ;  /* 0x0000000000037941 */ /* 0x000fea0003800000 */
.L_x_4705:
        /* <DEDUP_REMOVED lines=15> */
[----:B------:R-:W-:-:S05]  /*e9e10*/  VIADD R8, R0, 0xffffffe1 ;  /* 0xffffffe100087836 */ /* 0x000fca0000000000 */
[----:B--2---:R-:W-:-:S13]  /*e9e20*/  ISETP.GT.AND P0, PT, R8, R33, PT ;  /* 0x000000210800720c */ /* 0x004fda0003f04270 */
        /* <DEDUP_REMOVED lines=15> */
.L_x_4724:
[----:B------:R-:W0:Y:S02]  /*e9f20*/  LDS.64 R8, [R5+0x8] ;  /* 0x0000080005087984 */ /* 0x000e240000000a00 */
[----:B0-----:R-:W-:-:S05]  /*e9f30*/  IADD3 R10, P0, PT, R8, 0x30, RZ ;  /* 0x00000030080a7810 */ /* 0x001fca0007f1e0ff */
[----:B------:R-:W-:-:S07]  /*e9f40*/  IMAD.X R11, RZ, RZ, R9, P0 ;  /* 0x000000ffff0b7224 */ /* 0x000fce00000e0609 */
[----:B------:R-:W0:Y:S02]  /*e9f50*/  ATOMS.CAST.SPIN.64 P0, [R5+0x8], R8, R10 ;  /* 0x000008080500758d */ /* 0x000e24000180040a */
[----:B0-----:R-:W-:Y:S05]  /*e9f60*/  @!P0 BRA `(.L_x_4724) ;  /* 0xfffffffc00ec8947 */ /* 0x001fea000383ffff */
[----:B------:R-:W-:Y:S05]  /*e9f70*/  BSYNC B5 ;  /* 0x0000000000057941 */ /* 0x000fea0003800000 */
.L_x_4723:
[----:B------:R-:W-:Y:S05]  /*e9f80*/  BRA `(.L_x_4721) ;  /* 0x0000000000187947 */ /* 0x000fea0003800000 */
.L_x_4722:
[----:B------:R-:W-:Y:S02]  /*e9f90*/  R2UR UR4, R36 ;  /* 0x00000000240472ca */ /* 0x000fe400000e0000 */
[----:B------:R-:W-:-:S13]  /*e9fa0*/  R2UR UR5, R37 ;  /* 0x00000000250572ca */ /* 0x000fda00000e0000 */
[----:B------:R-:W2:Y:S02]  /*e9fb0*/  LD.E.64 R8, desc[UR4][R30.64+0x8] ;  /* 0x000008041e087980 */ /* 0x000ea4000c101b00 */
[----:B--2---:R-:W-:-:S05]  /*e9fc0*/  IADD3 R4, P0, PT, R8, 0x30, RZ ;  /* 0x0000003008047810 */ /* 0x004fca0007f1e0ff */
[----:B------:R-:W-:-:S05]  /*e9fd0*/  IMAD.X R5, RZ, RZ, R9, P0 ;  /* 0x000000ffff057224 */ /* 0x000fca00000e0609 */
[----:B------:R0:W-:Y:S03]  /*e9fe0*/  ST.E.64 desc[UR4][R30.64+0x8], R4 ;  /* 0x000008041e007985 */ /* 0x0001e6000c101b04 */
.L_x_4721:
[----:B------:R-:W-:Y:S05]  /*e9ff0*/  BSYNC B4 ;  /* 0x0000000000047941 */ /* 0x000fea0003800000 */
.L_x_4720:
        /* <DEDUP_REMOVED lines=54> */
.L_x_4726:
[----:B------:R-:W-:Y:S05]  /*ea360*/  BSYNC B4 ;  /* 0x0000000000047941 */ /* 0x000fea0003800000 */
.L_x_4725:
        /* <DEDUP_REMOVED lines=21> */
[----:B------:R-:W-:Y:S01]  /*ea4c0*/  R2UR UR4, R36 ;  /* 0x00000000240472ca */ /* 0x000fe200000e0000 */
[----:B------:R-:W-:Y:S01]  /*ea4d0*/  VIADD R9, R0, 0xffffffe0 ;  /* 0xffffffe000097836 */ /* 0x000fe20000000000 */
        /* <DEDUP_REMOVED lines=18> */
.L_x_4728:
[----:B------:R-:W-:Y:S05]  /*ea600*/  BSYNC B4 ;  /* 0x0000000000047941 */ /* 0x000fea0003800000 */
.L_x_4727:
[----:B------:R-:W-:Y:S02]  /*ea610*/  R2UR UR4, R36 ;  /* 0x00000000240472ca */ /* 0x000fe400000e0000 */
[----:B------:R-:W-:-:S13]  /*ea620*/  R2UR UR5, R37 ;  /* 0x00000000250572ca */ /* 0x000fda00000e0000 */
[----:B------:R3:W-:Y:S01]  /*ea630*/  ST.E desc[UR4][R28.64], R7 ;  /* 0x000000071c007985 */ /* 0x0007e2000c101904 */
[----:B------:R-:W-:Y:S05]  /*ea640*/  BRA `(.L_x_4718) ;  /* 0x0000000000247947 */ /* 0x000fea0003800000 */
.L_x_4719:
        /* <DEDUP_REMOVED lines=9> */
.L_x_4718:
[----:B------:R-:W-:Y:S05]  /*ea6e0*/  BSYNC B3 ;  /* 0x0000000000037941 */ /* 0x000fea0003800000 */
.L_x_4717:
[C---:B-1----:R-:W-:Y:S02]  /*ea6f0*/  VIADD R4, R0.reuse, 0xffffffe1 ;  /* 0xffffffe100047836 */ /* 0x042fe40000000000 */
[----:B------:R-:W-:Y:S02]  /*ea700*/  VIADD R0, R0, 0xffffffff ;  /* 0xffffffff00007836 */ /* 0x000fe40000000000 */
[----:B------:R-:W-:Y:S01]  /*ea710*/  VIADD R3, R3, 0xfffffffc ;  /* 0xfffffffc03037836 */ /* 0x000fe20000000000 */
[----:B------:R-:W-:Y:S01]  /*ea720*/  ISETP.GT.U32.AND P0, PT, R4, 0x1, PT ;  /* 0x000000010400780c */ /* 0x000fe20003f04070 */
[----:B------:R-:W-:Y:S02]  /*ea730*/  VIADD R12, R12, 0xfffffffc ;  /* 0xfffffffc0c0c7836 */ /* 0x000fe40000000000 */
[----:B------:R-:W-:-:S10]  /*ea740*/  VIADD R2, R2, 0xffffffff ;  /* 0xffffffff02027836 */ /* 0x000fd40000000000 */
[----:B------:R-:W-:Y:S05]  /*ea750*/  @P0 BRA `(.L_x_4729) ;  /* 0xffffffec00000947 */ /* 0x000fea000383ffff */
[----:B------:R-:W-:Y:S05]  /*ea760*/  BSYNC B0 ;  /* 0x0000000000007941 */ /* 0x000fea0003800000 */
.L_x_4704:
[----:B------:R-:W-:Y:S02]  /*ea770*/  R2UR UR4, R36 ;  /* 0x00000000240472ca */ /* 0x000fe400000e0000 */
[----:B------:R-:W-:-:S13]  /*ea780*/  R2UR UR5, R37 ;  /* 0x00000000250572ca */ /* 0x000fda00000e0000 */
[----:B------:R1:W5:Y:S02]  /*ea790*/  LD.E R10, desc[UR4][R28.64] ;  /* 0x000000041c0a7980 */ /* 0x000364000c101900 */
.L_x_4703:
[----:B------:R-:W-:Y:S05]  /*ea7a0*/  BSYNC B1 ;  /* 0x0000000000017941 */ /* 0x000fea0003800000 */
.L_x_4702:
[----:B-----5:R-:W-:-:S04]  /*ea7b0*/  ISETP.NE.AND P0, PT, R10, RZ, PT ;  /* 0x000000ff0a00720c */ /* 0x020fc80003f05270 */
[----:B------:R-:W-:-:S09]  /*ea7c0*/  SEL R11, R43, RZ, !P0 ;  /* 0x000000ff2b0b7207 */ /* 0x000fd20004000000 */
.L_x_4701:
[----:B------:R-:W-:Y:S05]  /*ea7d0*/  BSYNC B2 ;  /* 0x0000000000027941 */ /* 0x000fea0003800000 */
.L_x_4700:
[----:B------:R-:W-:Y:S01]  /*ea7e0*/  ISETP.NE.AND P0, PT, R10, RZ, PT ;  /* 0x000000ff0a00720c */ /* 0x000fe20003f05270 */
[----:B------:R-:W-:-:S12]  /*ea7f0*/  IMAD.MOV.U32 R35, RZ, RZ, RZ ;  /* 0x000000ffff237224 */ /* 0x000fd800078e00ff */
[----:B------:R-:W-:Y:S05]  /*ea800*/  @P0 BRA `(.L_x_2451) ;  /* 0x0000000000380947 */ /* 0x000fea0003800000 */
[----:B------:R-:W4:Y:S01]  /*ea810*/  S2UR UR5, SR_CgaCtaId ;  /* 0x00000000000579c3 */ /* 0x000f220000008800 */
[----:B------:R-:W-:Y:S01]  /*ea820*/  UMOV UR4, 0x400 ;  /* 0x0000040000047882 */ /* 0x000fe20000000000 */
[----:B------:R-:W-:Y:S02]  /*ea830*/  R2UR UR6, R36 ;  /* 0x00000000240672ca */ /* 0x000fe400000e0000 */
[C---:B------:R-:W-:Y:S01]  /*ea840*/  R2UR UR7, R37.reuse ;  /* 0x00000000250772ca */ /* 0x040fe200000e0000 */
[----:B----4-:R-:W-:Y:S01]  /*ea850*/  ULEA UR4, UR5, UR4, 0x18 ;  /* 0x0000000405047291 */ /* 0x010fe2000f8ec0ff */
[----:B------:R-:W-:-:S08]  /*ea860*/  R2UR UR5, R37 ;  /* 0x00000000250572ca */ /* 0x000fd000000e0000 */
[----:B------:R-:W4:Y:S01]  /*ea870*/  LDS.64 R2, [UR4] ;  /* 0x00000004ff027984 */ /* 0x000f220008000a00 */
[----:B------:R-:W-:Y:S02]  /*ea880*/  R2UR UR4, R36 ;  /* 0x00000000240472ca */ /* 0x000fe400000e0000 */
[----:B----4-:R-:W-:-:S05]  /*ea890*/  IADD3 R2, P0, PT, R2, R41, RZ ;  /* 0x0000002902027210 */ /* 0x010fca0007f1e0ff */
[----:B------:R-:W-:-:S06]  /*ea8a0*/  IMAD.X R3, R3, 0x1, R39, P0 ;  /* 0x0000000103037824 */ /* 0x000fcc00000e0627 */
[----:B------:R4:W-:Y:S04]  /*ea8b0*/  ST.E desc[UR4][R2.64+0x20], R11 ;  /* 0x0000200b02007985 */ /* 0x0009e8000c101904 */
[----:B------:R-:W5:Y:S02]  /*ea8c0*/  LD.E R10, desc[UR6][R28.64] ;  /* 0x000000061c0a7980 */ /* 0x000f64000c101900 */
[----:B-----5:R-:W-:-:S04]  /*ea8d0*/  ISETP.NE.AND P0, PT, R10, RZ, PT ;  /* 0x000000ff0a00720c */ /* 0x020fc80003f05270 */
[----:B----4-:R-:W-:-:S09]  /*ea8e0*/  SEL R35, R38, RZ, !P0 ;  /* 0x000000ff26237207 */ /* 0x010fd20004000000 */
.L_x_2451:
[----:B------:R0:W-:Y:S05]  /*ea8f0*/  BMOV.32 B11, R18 ;  /* 0x000000120b007356 */ /* 0x0001ea0000000000 */
[----:B------:R-:W-:Y:S05]  /*ea900*/  BSYNC B11 ;  /* 0x00000000000b7941 */ /* 0x000fea0003800000 */
.L_x_2450:
[----:B------:R-:W-:-:S04]  /*ea910*/  ISETP.NE.AND P0, PT, R10, RZ, PT ;  /* 0x000000ff0a00720c */ /* 0x000fc80003f05270 */
[----:B------:R-:W-:Y:S02]  /*ea920*/  PLOP3.LUT P2, PT, P0, PT, PT, 0x8, 0x80 ;  /* 0x000000000080781c */ /* 0x000fe4000074e170 */
[----:B------:R-:W-:-:S11]  /*ea930*/  SEL R35, R35, RZ, !P0 ;  /* 0x000000ff23237207 */ /* 0x000fd60004000000 */
.L_x_2431:
[----:B------:R-:W-:Y:S05]  /*ea940*/  BSYNC B7 ;  /* 0x0000000000077941 */ /* 0x000fea0003800000 */
.L_x_2417:
[----:B-1234-:R-:W-:Y:S01]  /*ea950*/  IMAD.MOV.U32 R4, RZ, RZ, RZ ;  /* 0x000000ffff047224 */ /* 0x01efe200078e00ff */
[----:B------:R-:W-:Y:S06]  /*ea960*/  @!P2 BRA `(.L_x_1863) ;  /* 0x000000c80050a947 */ /* 0x000fec0003800000 */
[----:B------:R-:W1:Y:S01]  /*ea970*/  S2UR UR5, SR_CgaCtaId ;  /* 0x00000000000579c3 */ /* 0x000e620000008800 */
[----:B------:R-:W-:Y:S01]  /*ea980*/  ISETP.NE.AND P0, PT, R17, -0x1, PT ;  /* 0xffffffff1100780c */ /* 0x000fe20003f05270 */
[----:B------:R-:W-:Y:S01]  /*ea990*/  UMOV UR4, 0x400 ;  /* 0x0000040000047882 */ /* 0x000fe20000000000 */
[----:B------:R-:W-:-:S11]  /*ea9a0*/  ISETP.NE.AND P1, PT, R35, -0x1, PT ;  /* 0xffffffff2300780c */ /* 0x000fd60003f25270 */
[C---:B------:R-:W-:Y:S01]  /*ea9b0*/  @!P0 R2UR UR6, R36.reuse ;  /* 0x00000000240682ca */ /* 0x040fe200000e0000 */
[----:B0-----:R-:W-:Y:S01]  /*ea9c0*/  @!P0 IMAD.MOV.U32 R5, RZ, RZ, 0x5368 ;  /* 0x00005368ff058424 */ /* 0x001fe200078e00ff */
[C---:B------:R-:W-:Y:S01]  /*ea9d0*/  @!P0 R2UR UR7, R37.reuse ;  /* 0x00000000250782ca */ /* 0x040fe200000e0000 */
[----:B------:R-:W0:Y:S01]  /*ea9e0*/  @P1 S2R R11, SR_CgaCtaId ;  /* 0x00000000000b1919 */ /* 0x000e220000008800 */
[C---:B------:R-:W-:Y:S01]  /*ea9f0*/  @P0 R2UR UR8, R36.reuse ;  /* 0x00000000240802ca */ /* 0x040fe200000e0000 */
[----:B------:R-:W-:Y:S01]  /*eaa00*/  @!P0 IMAD.MOV.U32 R7, RZ, RZ, RZ ;  /* 0x000000ffff078224 */ /* 0x000fe200078e00ff */
[C---:B------:R-:W-:Y:S01]  /*eaa10*/  @P0 R2UR UR9, R37.reuse ;  /* 0x00000000250902ca */ /* 0x040fe200000e0000 */
[----:B------:R-:W-:Y:S01]  /*eaa20*/  @!P0 IMAD.MOV.U32 R0, RZ, RZ, RZ ;  /* 0x000000ffff008224 */ /* 0x000fe200078e00ff */
[----:B------:R-:W-:Y:S01]  /*eaa30*/  @!P1 R2UR UR10, R36 ;  /* 0x00000000240a92ca */ /* 0x000fe200000e0000 */
[----:B------:R-:W-:Y:S01]  /*eaa40*/  @!P1 IMAD.MOV.U32 R13, RZ, RZ, 0x5368 ;  /* 0x00005368ff0d9424 */ /* 0x000fe200078e00ff */
[----:B-1----:R-:W-:Y:S01]  /*eaa50*/  ULEA UR4, UR5, UR4, 0x18 ;  /* 0x0000000405047291 */ /* 0x002fe2000f8ec0ff */
        /* <DEDUP_REMOVED lines=18> */
[----:B------:R-:W-:Y:S01]  /*eab80*/  @!P1 IMAD.MOV.U32 R5, RZ, RZ, RZ ;  /* 0x000000ffff059224 */ /* 0x000fe200078e00ff */
        /* <DEDUP_REMOVED lines=30> */
.L_x_4734:
[----:B------:R-:W0:Y:S02]  /*ead70*/  LDS.64 R8, [R3+0x8] ;  /* 0x0000080003087984 */ /* 0x000e240000000a00 */
[----:B0-----:R-:W-:-:S05]  /*ead80*/  IADD3 R10, P0, PT, R12, R8, RZ ;  /* 0x000000080c0a7210 */ /* 0x001fca0007f1e0ff */
[----:B------:R-:W-:-:S07]  /*ead90*/  IMAD.X R11, R13, 0x1, R9, P0 ;  /* 0x000000010d0b7824 */ /* 0x000fce00000e0609 */
[----:B------:R-:W0:Y:S02]  /*eada0*/  ATOMS.CAST.SPIN.64 P0, [R3+0x8], R8, R10 ;  /* 0x000008080300758d */ /* 0x000e24000180040a */
[----:B0-----:R-:W-:Y:S05]  /*eadb0*/  @!P0 BRA `(.L_x_4734) ;  /* 0xfffffffc00ec8947 */ /* 0x001fea000383ffff */
[----:B------:R-:W-:Y:S05]  /*eadc0*/  BSYNC B1 ;  /* 0x0000000000017941 */ /* 0x000fea0003800000 */
.L_x_4733:
[----:B------:R-:W-:Y:S02]  /*eadd0*/  IMAD.MOV.U32 R32, RZ, RZ, R8 ;  /* 0x000000ffff207224 */ /* 0x000fe400078e0008 */
[----:B------:R-:W-:Y:S01]  /*eade0*/  IMAD.MOV.U32 R33, RZ, RZ, R9 ;  /* 0x000000ffff217224 */ /* 0x000fe200078e0009 */
[----:B------:R-:W-:Y:S06]  /*eadf0*/  BRA `(.L_x_4731) ;  /* 0x0000000000187947 */ /* 0x000fec0003800000 */
.L_x_4732:
[----:B------:R-:W-:Y:S02]  /*eae00*/  R2UR UR4, R36 ;  /* 0x00000000240472ca */ /* 0x000fe400000e0000 */
[----:B------:R-:W-:-:S13]  /*eae10*/  R2UR UR5, R37 ;  /* 0x00000000250572ca */ /* 0x000fda00000e0000 */
[----:B------:R-:W2:Y:S02]  /*eae20*/  LD.E.64 R32, desc[UR4][R30.64+0x8] ;  /* 0x000008041e207980 */ /* 0x000ea4000c101b00 */
[----:B--2---:R-:W-:-:S05]  /*eae30*/  IADD3 R8, P0, PT, R12, R32, RZ ;  /* 0x000000200c087210 */ /* 0x004fca0007f1e0ff */
[----:B------:R-:W-:-:S05]  /*eae40*/  IMAD.X R9, R13, 0x1, R33, P0 ;  /* 0x000000010d097824 */ /* 0x000fca00000e0621 */
[----:B------:R0:W-:Y:S03]  /*eae50*/  ST.E.64 desc[UR4][R30.64+0x8], R8 ;  /* 0x000008081e007985 */ /* 0x0001e6000c101b04 */
.L_x_4731:
[----:B------:R-:W-:Y:S05]  /*eae60*/  BSYNC B0 ;  /* 0x0000000000007941 */ /* 0x000fea0003800000 */
.L_x_4730:
        /* <DEDUP_REMOVED lines=46> */
.L_x_4764:
        /* <DEDUP_REMOVED lines=29> */
.L_x_4745:
[----:B------:R-:W0:Y:S02]  /*eb320*/  LDS.64 R12, [R9+0x8] ;  /* 0x00000800090c7984 */ /* 0x000e240000000a00 */
[----:B0-----:R-:W-:-:S05]  /*eb330*/  IADD3 R14, P0, PT, R12, 0x30, RZ ;  /* 0x000000300c0e7810 */ /* 0x001fca0007f1e0ff */
[----:B------:R-:W-:-:S07]  /*eb340*/  IMAD.X R15, RZ, RZ, R13, P0 ;  /* 0x000000ffff0f7224 */ /* 0x000fce00000e060d */
[----:B------:R-:W0:Y:S02]  /*eb350*/  ATOMS.CAST.SPIN.64 P0, [R9+0x8], R12, R14 ;  /* 0x0000080c0900758d */ /* 0x000e24000180040e */
[----:B0-----:R-:W-:Y:S05]  /*eb360*/  @!P0 BRA `(.L_x_4745) ;  /* 0xfffffffc00ec8947 */ /* 0x001fea000383ffff */
[----:B------:R-:W-:Y:S05]  /*eb370*/  BSYNC B4 ;  /* 0x0000000000047941 */ /* 0x000fea0003800000 */
.L_x_4744:
[----:B------:R-:W-:Y:S05]  /*eb380*/  BRA `(.L_x_4742) ;  /* 0x0000000000187947 */ /* 0x000fea0003800000 */
.L_x_4743:
[----:B------:R-:W-:Y:S02]  /*eb390*/  R2UR UR4, R36 ;  /* 0x00000000240472ca */ /* 0x000fe400000e0000 */
[----:B------:R-:W-:-:S13]  /*eb3a0*/  R2UR UR5, R37 ;  /* 0x00000000250572ca */ /* 0x000fda00000e0000 */
[----:B------:R-:W2:Y:S02]  /*eb3b0*/  LD.E.64 R12, desc[UR4][R30.64+0x8] ;  /* 0x000008041e0c7980 */ /* 0x000ea4000c101b00 */
[----:B--2---:R-:W-:-:S05]  /*eb3c0*/  IADD3 R8, P0, PT, R12, 0x30, RZ ;  /* 0x000000300c087810 */ /* 0x004fca0007f1e0ff */
[----:B------:R-:W-:-:S05]  /*eb3d0*/  IMAD.X R9, RZ, RZ, R13, P0 ;  /* 0x000000ffff097224 */ /* 0x000fca00000e060d */
[----:B------:R0:W-:Y:S03]  /*eb3e0*/  ST.E.64 desc[UR4][R30.64+0x8], R8 ;  /* 0x000008081e007985 */ /* 0x0001e6000c101b04 */
.L_x_4742:
[----:B------:R-:W-:Y:S05]  /*eb3f0*/  BSYNC B3 ;  /* 0x0000000000037941 */ /* 0x000fea0003800000 */
.L_x_4741:
        /* <DEDUP_REMOVED lines=54> */
.L_x_4747:
[----:B------:R-:W-:Y:S05]  /*eb760*/  BSYNC B3 ;  /* 0x0000000000037941 */ /* 0x000fea0003800000 */
.L_x_4746:
        /* <DEDUP_REMOVED lines=40> */
.L_x_4749:
[----:B------:R-:W-:Y:S05]  /*eb9f0*/  BSYNC B3 ;  /* 0x0000000000037941 */ /* 0x000fea0003800000 */
.L_x_4748:
[----:B------:R-:W-:Y:S02]  /*eba00*/  R2UR UR4, R36 ;  /* 0x00000000240472ca */ /* 0x000fe400000e0000 */
[----:B------:R-:W-:-:S13]  /*eba10*/  R2UR UR5, R37 ;  /* 0x00000000250572ca */ /* 0x000fda00000e0000 */
[----:B------:R2:W-:Y:S01]  /*eba20*/  ST.E desc[UR4][R28.64], R11 ;  /* 0x0000000b1c007985 */ /* 0x0005e2000c101904 */
[----:B------:R-:W-:Y:S05]  /*eba30*/  BRA `(.L_x_4750) ;  /* 0x0000000000147947 */ /* 0x000fea0003800000 */
.L_x_4740:
[----:B------:R-:W-:Y:S02]  /*eba40*/  R2UR UR4, R36 ;  /* 0x00000000240472ca */ /* 0x000fe400000e0000 */
[----:B------:R-:W-:Y:S02]  /*eba50*/  R2UR UR5, R37 ;  /* 0x00000000250572ca */ /* 0x000fe400000e0000 */
[----:B------:R-:W-:-:S05]  /*eba60*/  IADD3 R8, P0, PT, R8, R18, RZ ;  /* 0x0000001208087210 */ /* 0x000fca0007f1e0ff */
[----:B------:R-:W-:-:S06]  /*eba70*/  IMAD.X R9, RZ, RZ, R9, P0 ;  /* 0x000000ffff097224 */ /* 0x000fcc00000e0609 */
[----:B------:R3:W-:Y:S02]  /*eba80*/  ST.E desc[UR4][R8.64+0x20], RZ ;  /* 0x000020ff08007985 */ /* 0x0007e4000c101904 */
.L_x_4750:
[----:B------:R-:W-:Y:S05]  /*eba90*/  BSYNC B2 ;  /* 0x0000000000027941 */ /* 0x000fea0003800000 */
.L_x_4739:
        /* <DEDUP_REMOVED lines=26> */
.L_x_4757:
[----:B------:R-:W0:Y:S02]  /*ebc40*/  LDS.64 R12, [R9+0x8] ;  /* 0x00000800090c7984 */ /* 0x000e240000000a00 */
[----:B0-----:R-:W-:-:S05]  /*ebc50*/  IADD3 R14, P0, PT, R12, 0x30, RZ ;  /* 0x000000300c0e7810 */ /* 0x001fca0007f1e0ff */
[----:B------:R-:W-:-:S07]  /*ebc60*/  IMAD.X R15, RZ, RZ, R13, P0 ;  /* 0x000000ffff0f7224 */ /* 0x000fce00000e060d */
[----:B------:R-:W0:Y:S02]  /*ebc70*/  ATOMS.CAST.SPIN.64 P0, [R9+0x8], R12, R14 ;  /* 0x0000080c0900758d */ /* 0x000e24000180040e */
[----:B0-----:R-:W-:Y:S05]  /*ebc80*/  @!P0 BRA `(.L_x_4757) ;  /* 0xfffffffc00ec8947 */ /* 0x001fea000383ffff */
[----:B------:R-:W-:Y:S05]  /*ebc90*/  BSYNC B4 ;  /* 0x0000000000047941 */ /* 0x000fea0003800000 */
.L_x_4756:
[----:B------:R-:W-:Y:S05]  /*ebca0*/  BRA `(.L_x_4754) ;  /* 0x0000000000187947 */ /* 0x000fea0003800000 */
.L_x_4755:
[----:B------:R-:W-:Y:S02]  /*ebcb0*/  R2UR UR4, R36 ;  /* 0x00000000240472ca */ /* 0x000fe400000e0000 */
[----:B------:R-:W-:-:S13]  /*ebcc0*/  R2UR UR5, R37 ;  /* 0x00000000250572ca */ /* 0x000fda00000e0000 */
[----:B------:R-:W2:Y:S02]  /*ebcd0*/  LD.E.64 R12, desc[UR4][R30.64+0x8] ;  /* 0x000008041e0c7980 */ /* 0x000ea4000c101b00 */
[----:B--2---:R-:W-:-:S05]  /*ebce0*/  IADD3 R8, P0, PT, R12, 0x30, RZ ;  /* 0x000000300c087810 */ /* 0x004fca0007f1e0ff */
[----:B------:R-:W-:-:S05]  /*ebcf0*/  IMAD.X R9, RZ, RZ, R13, P0 ;  /* 0x000000ffff097224 */ /* 0x000fca00000e060d */
[----:B------:R0:W-:Y:S03]  /*ebd00*/  ST.E.64 desc[UR4][R30.64+0x8], R8 ;  /* 0x000008081e007985 */ /* 0x0001e6000c101b04 */
.L_x_4754:
[----:B------:R-:W-:Y:S05]  /*ebd10*/  BSYNC B3 ;  /* 0x0000000000037941 */ /* 0x000fea0003800000 */
.L_x_4753:
        /* <DEDUP_REMOVED lines=51> */
.L_x_4759:
[----:B------:R-:W-:Y:S01]  /*ec050*/  R2UR UR4, R36 ;  /* 0x00000000240472ca */ /* 0x000fe200000e0000 */
[----:B------:R-:W-:Y:S01]  /*ec060*/  IMAD.MOV.U32 R9, RZ, RZ, 0x5272 ;  /* 0x00005272ff097424 */ /* 0x000fe200078e00ff */
[----:B------:R-:W-:Y:S01]  /*ec070*/  R2UR UR5, R37 ;  /* 0x00000000250572ca */ /* 0x000fe200000e0000 */
[----:B------:R-:W-:Y:S01]  /*ec080*/  IMAD.MOV.U32 R13, RZ, RZ, -0x1 ;  /* 0xffffffffff0d7424 */ /* 0x000fe200078e00ff */
[----:B------:R-:W-:-:S11]  /*ec090*/  PLOP3.LUT P0, PT, PT, PT, PT, 0x8, 0x80 ;  /* 0x000000000080781c */ /* 0x000fd60003f0e170 */
[----:B------:R0:W-:Y:S02]  /*ec0a0*/  ST.E desc[UR4][R28.64], R9 ;  /* 0x000000091c007985 */ /* 0x0001e4000c101904 */
.L_x_4760:
[----:B------:R-:W-:Y:S05]  /*ec0b0*/  BSYNC B3 ;  /* 0x0000000000037941 */ /* 0x000fea0003800000 */
.L_x_4758:
        /* <DEDUP_REMOVED lines=39> */
.L_x_4762:
[----:B------:R-:W-:Y:S05]  /*ec330*/  BSYNC B3 ;  /* 0x0000000000037941 */ /* 0x000fea0003800000 */
.L_x_4761:
[----:B------:R-:W-:Y:S02]  /*ec340*/  R2UR UR4, R36 ;  /* 0x00000000240472ca */ /* 0x000fe400000e0000 */
[----:B------:R-:W-:-:S13]  /*ec350*/  R2UR UR5, R37 ;  /* 0x00000000250572ca */ /* 0x000fda00000e0000 */
[----:B------:R2:W-:Y:S01]  /*ec360*/  ST.E desc[UR4][R28.64], R11 ;  /* 0x0000000b1c007985 */ /* 0x0005e2000c101904 */
[----:B------:R-:W-:Y:S05]  /*ec370*/  BRA `(.L_x_4763) ;  /* 0x0000000000187947 */ /* 0x000fea0003800000 */
.L_x_4752:
[----:B------:R-:W-:Y:S01]  /*ec380*/  VIADD R11, R18, 0x4 ;  /* 0x00000004120b7836 */ /* 0x000fe20000000000 */
[----:B------:R-:W-:Y:S02]  /*ec390*/  R2UR UR4, R36 ;  /* 0x00000000240472ca */ /* 0x000fe400000e0000 */
[----:B------:R-:W-:Y:S02]  /*ec3a0*/  R2UR UR5, R37 ;  /* 0x00000000250572ca */ /* 0x000fe400000e0000 */
[----:B------:R-:W-:-:S05]  /*ec3b0*/  IADD3 R8, P0, PT, R8, R11, RZ ;  /* 0x0000000b08087210 */ /* 0x000fca0007f1e0ff */
[----:B------:R-:W-:-:S06]  /*ec3c0*/  IMAD.X R9, RZ, RZ, R9, P0 ;  /* 0x000000ffff097224 */ /* 0x000fcc00000e0609 */
[----:B------:R3:W-:Y:S02]  /*ec3d0*/  ST.E desc[UR4][R8.64+0x20], RZ ;  /* 0x000020ff08007985 */ /* 0x0007e4000c101904 */
.L_x_4763:
[----:B------:R-:W-:Y:S05]  /*ec3e0*/  BSYNC B2 ;  /* 0x0000000000027941 */ /* 0x000fea0003800000 */
.L_x_4751:
[----:B------:R-:W-:Y:S02]  /*ec3f0*/  VIADD R27, R27, 0x2 ;  /* 0x000000021b1b7836 */ /* 0x000fe40000000000 */
[----:B------:R-:W-:Y:S01]  /*ec400*/  VIADD R18, R18, 0x8 ;  /* 0x0000000812127836 */ /* 0x000fe20000000000 */
[----:B------:R-:W-:Y:S06]  /*ec410*/  @P2 BRA `(.L_x_4764) ;  /* 0xffffffec004c2947 */ /* 0x000fec000383ffff */
.L_x_4738:
[----:B------:R-:W-:Y:S05]  /*ec420*/  BSYNC B0 ;  /* 0x0000000000007941 */ /* 0x000fea0003800000 */
.L_x_4737:
        /* <DEDUP_REMOVED lines=24> */
.L_x_4770:
[----:B------:R-:W0:Y:S02]  /*ec5b0*/  LDS.64 R12, [R9+0x8] ;  /* 0x00000800090c7984 */ /* 0x000e240000000a00 */
[----:B0-----:R-:W-:-:S05]  /*ec5c0*/  IADD3 R14, P0, PT, R12, 0x30, RZ ;  /* 0x000000300c0e7810 */ /* 0x001fca0007f1e0ff */
[----:B------:R-:W-:-:S07]  /*ec5d0*/  IMAD.X R15, RZ, RZ, R13, P0 ;  /* 0x000000ffff0f7224 */ /* 0x000fce00000e060d */
[----:B------:R-:W0:Y:S02]  /*ec5e0*/  ATOMS.CAST.SPIN.64 P0, [R9+0x8], R12, R14 ;  /* 0x0000080c0900758d */ /* 0x000e24000180040e */
[----:B0-----:R-:W-:Y:S05]  /*ec5f0*/  @!P0 BRA `(.L_x_4770) ;  /* 0xfffffffc00ec8947 */ /* 0x001fea000383ffff */
[----:B------:R-:W-:Y:S05]  /*ec600*/  BSYNC B2 ;  /* 0x0000000000027941 */ /* 0x000fea0003800000 */
.L_x_4769:
[----:B------:R-:W-:Y:S05]  /*ec610*/  BRA `(.L_x_4767) ;  /* 0x0000000000187947 */ /* 0x000fea0003800000 */
.L_x_4768:
[----:B------:R-:W-:Y:S02]  /*ec620*/  R2UR UR4, R36 ;  /* 0x00000000240472ca */ /* 0x000fe400000e0000 */
[----:B------:R-:W-:-:S13]  /*ec630*/  R2UR UR5, R37 ;  /* 0x00000000250572ca */ /* 0x000fda00000e0000 */
[----:B------:R-:W2:Y:S02]  /*ec640*/  LD.E.64 R12, desc[UR4][R30.64+0x8] ;  /* 0x000008041e0c7980 */ /* 0x000ea4000c101b00 */
[----:B--2---:R-:W-:-:S05]  /*ec650*/  IADD3 R8, P0, PT, R12, 0x30, RZ ;  /* 0x000000300c087810 */ /* 0x004fca0007f1e0ff */
[----:B------:R-:W-:-:S05]  /*ec660*/  IMAD.X R9, RZ, RZ, R13, P0 ;  /* 0x000000ffff097224 */ /* 0x000fca00000e060d */
[----:B------:R0:W-:Y:S03]  /*ec670*/  ST.E.64 desc[UR4][R30.64+0x8], R8 ;  /* 0x000008081e007985 */ /* 0x0001e6000c101b04 */
.L_x_4767:
[----:B------:R-:W-:Y:S05]  /*ec680*/  BSYNC B0 ;  /* 0x0000000000007941 */ /* 0x000fea0003800000 */
.L_x_4766:
        /* <DEDUP_REMOVED lines=51> */
.L_x_4772:
[----:B------:R-:W-:Y:S01]  /*ec9c0*/  R2UR UR4, R36 ;  /* 0x00000000240472ca */ /* 0x000fe200000e0000 */
[----:B------:R-:W-:Y:S01]  /*ec9d0*/  IMAD.MOV.U32 R9, RZ, RZ, 0x5272 ;  /* 0x00005272ff097424 */ /* 0x000fe200078e00ff */
[----:B------:R-:W-:Y:S01]  /*ec9e0*/  R2UR UR5, R37 ;  /* 0x00000000250572ca */ /* 0x000fe200000e0000 */
[----:B------:R-:W-:Y:S01]  /*ec9f0*/  IMAD.MOV.U32 R13, RZ, RZ, -0x1 ;  /* 0xffffffffff0d7424 */ /* 0x000fe200078e00ff */
[----:B------:R-:W-:-:S11]  /*eca00*/  PLOP3.LUT P0, PT, PT, PT, PT, 0x8, 0x80 ;  /* 0x000000000080781c */ /* 0x000fd60003f0e170 */
[----:B------:R0:W-:Y:S02]  /*eca10*/  ST.E desc[UR4][R28.64], R9 ;  /* 0x000000091c007985 */ /* 0x0001e4000c101904 */
.L_x_4773:
[----:B------:R-:W-:Y:S05]  /*eca20*/  BSYNC B0 ;  /* 0x0000000000007941 */ /* 0x000fea0003800000 */
.L_x_4771:
        /* <DEDUP_REMOVED lines=39> */
.L_x_4775:
[----:B------:R-:W-:Y:S05]  /*ecca0*/  BSYNC B0 ;  /* 0x0000000000007941 */ /* 0x000fea0003800000 */
.L_x_4774:
[----:B------:R-:W-:Y:S02]  /*eccb0*/  R2UR UR4, R36 ;  /* 0x00000000240472ca */ /* 0x000fe400000e0000 */
[----:B------:R-:W-:-:S13]  /*eccc0*/  R2UR UR5, R37 ;  /* 0x00000000250572ca */ /* 0x000fda00000e0000 */
[----:B------:R4:W-:Y:S01]  /*eccd0*/  ST.E desc[UR4][R28.64], R11 ;  /* 0x0000000b1c007985 */ /* 0x0009e2000c101904 */
[----:B------:R-:W-:Y:S05]  /*ecce0*/  BRA `(.L_x_4736) ;  /* 0x0000000000147947 */ /* 0x000fea0003800000 */
.L_x_4765:
[----:B------:R-:W-:Y:S02]  /*eccf0*/  R2UR UR4, R36 ;  /* 0x00000000240472ca */ /* 0x000fe400000e0000 */
[----:B------:R-:W-:Y:S02]  /*ecd00*/  R2UR UR5, R37 ;  /* 0x00000000250572ca */ /* 0x000fe400000e0000 */
[----:B------:R-:W-:-:S05]  /*ecd10*/  LEA R8, P0, R6, R8, 0x2 ;  /* 0x0000000806087211 */ /* 0x000fca00078010ff */
[----:B------:R-:W-:-:S06]  /*ecd20*/  IMAD.X R9, RZ, RZ, R9, P0 ;  /* 0x000000ffff097224 */ /* 0x000fcc00000e0609 */
[----:B------:R0:W-:Y:S02]  /*ecd30*/  ST.E desc[UR4][R8.64+0x20], RZ ;  /* 0x000020ff08007985 */ /* 0x0001e4000c101904 */
.L_x_4736:
[----:B------:R-:W-:Y:S05]  /*ecd40*/  BSYNC B1 ;  /* 0x0000000000017941 */ /* 0x000fea0003800000 */
.L_x_4735:
[----:B------:R-:W-:Y:S01]  /*ecd50*/  ISETP.GE.AND P0, PT, R0, 0x1, PT ;  /* 0x000000010000780c */ /* 0x000fe20003f06270 */
[----:B------:R-:W-:-:S12]  /*ecd60*/  BSSY B0, `(.L_x_4776) ;  /* 0x000013e000007945 */ /* 0x000fd80003800000 */
[----:B------:R-:W-:Y:S05]  /*ecd70*/  @!P0 BRA `(.L_x_4777) ;  /* 0x0000001000f08947 */ /* 0x000fea0003800000 */
[----:B-1----:R-:W-:Y:S02]  /*ecd80*/  IMAD.MOV R2, RZ, RZ, -R0 ;  /* 0x000000ffff027224 */ /* 0x002fe400078e0a00 */
[----:B------:R-:W-:Y:S02]  /*ecd90*/  IMAD.MOV.U32 R6, RZ, RZ, RZ ;  /* 0x000000ffff067224 */ /* 0x000fe400078e00ff */
[----:B------:R-:W-:-:S07]  /*ecda0*/  IMAD.MOV.U32 R12, RZ, RZ, RZ ;  /* 0x000000ffff0c7224 */ /* 0x000fce00078e00ff */
.L_x_4802:
        /* <DEDUP_REMOVED lines=35> */
.L_x_4785:
[----:B------:R-:W0:Y:S02]  /*ecfe0*/  LDS.64 R32, [R9+0x8] ;  /* 0x0000080009207984 */ /* 0x000e240000000a00 */
[----:B0-----:R-:W-:-:S05]  /*ecff0*/  IADD3 R34, P0, PT, R32, 0x30, RZ ;  /* 0x0000003020227810 */ /* 0x001fca0007f1e0ff */
[----:B------:R-:W-:-:S07]  /*ed000*/  IMAD.X R35, RZ, RZ, R33, P0 ;  /* 0x000000ffff237224 */ /* 0x000fce00000e0621 */
[----:B------:R-:W0:Y:S02]  /*ed010*/  ATOMS.CAST.SPIN.64 P0, [R9+0x8], R32, R34 ;  /* 0x000008200900758d */ /* 0x000e240001800422 */
[----:B0-----:R-:W-:Y:S05]  /*ed020*/  @!P0 BRA `(.L_x_4785) ;  /* 0xfffffffc00ec8947 */ /* 0x001fea000383ffff */
[----:B------:R-:W-:Y:S05]  /*ed030*/  BSYNC B3 ;  /* 0x0000000000037941 */ /* 0x000fea0003800000 */
.L_x_4784:
[----:B------:R-:W-:Y:S05]  /*ed040*/  BRA `(.L_x_4782) ;  /* 0x0000000000187947 */ /* 0x000fea0003800000 */
.L_x_4783:
[----:B------:R-:W-:Y:S02]  /*ed050*/  R2UR UR4, R36 ;  /* 0x00000000240472ca */ /* 0x000fe400000e0000 */
[----:B------:R-:W-:-:S13]  /*ed060*/  R2UR UR5, R37 ;  /* 0x00000000250572ca */ /* 0x000fda00000e0000 */
[----:B------:R-:W2:Y:S02]  /*ed070*/  LD.E.64 R32, desc[UR4][R30.64+0x8] ;  /* 0x000008041e207980 */ /* 0x000ea4000c101b00 */
[----:B--2---:R-:W-:-:S05]  /*ed080*/  IADD3 R8, P0, PT, R32, 0x30, RZ ;  /* 0x0000003020087810 */ /* 0x004fca0007f1e0ff */
[----:B------:R-:W-:-:S05]  /*ed090*/  IMAD.X R9, RZ, RZ, R33, P0 ;  /* 0x000000ffff097224 */ /* 0x000fca00000e0621 */
[----:B------:R0:W-:Y:S03]  /*ed0a0*/  ST.E.64 desc[UR4][R30.64+0x8], R8 ;  /* 0x000008081e007985 */ /* 0x0001e6000c101b04 */
.L_x_4782:
[----:B------:R-:W-:Y:S05]  /*ed0b0*/  BSYNC B2 ;  /* 0x0000000000027941 */ /* 0x000fea0003800000 */
.L_x_4781:
        /* <DEDUP_REMOVED lines=54> */
.L_x_4787:
[----:B------:R-:W-:Y:S05]  /*ed420*/  BSYNC B2 ;  /* 0x0000000000027941 */ /* 0x000fea0003800000 */
.L_x_4786:
        /* <DEDUP_REMOVED lines=40> */
.L_x_4789:
[----:B------:R-:W-:Y:S05]  /*ed6b0*/  BSYNC B2 ;  /* 0x0000000000027941 */ /* 0x000fea0003800000 */
.L_x_4788:
[----:B------:R-:W-:Y:S02]  /*ed6c0*/  R2UR UR4, R36 ;  /* 0x00000000240472ca */ /* 0x000fe400000e0000 */
[----:B------:R-:W-:Y:S02]  /*ed6d0*/  R2UR UR5, R37 ;  /* 0x00000000250572ca */ /* 0x000fe400000e0000 */
[----:B------:R-:W-:-:S11]  /*ed6e0*/  PRMT R13, RZ, 0x7610, R13 ;  /* 0x00007610ff0d7816 */ /* 0x000fd6000000000d */
[----:B------:R3:W-:Y:S01]  /*ed6f0*/  ST.E desc[UR4][R28.64], R11 ;  /* 0x0000000b1c007985 */ /* 0x0007e2000c101904 */
[----:B------:R-:W-:Y:S05]  /*ed700*/  BRA `(.L_x_4779) ;  /* 0x0000000000147947 */ /* 0x000fea0003800000 */
.L_x_4780:
[----:B------:R-:W-:Y:S02]  /*ed710*/  R2UR UR4, R36 ;  /* 0x00000000240472ca */ /* 0x000fe400000e0000 */
[----:B------:R-:W-:Y:S02]  /*ed720*/  R2UR UR5, R37 ;  /* 0x00000000250572ca */ /* 0x000fe400000e0000 */
[----:B------:R-:W-:-:S05]  /*ed730*/  IADD3 R8, P0, PT, R8, R6, RZ ;  /* 0x0000000608087210 */ /* 0x000fca0007f1e0ff */
[----:B------:R-:W-:-:S06]  /*ed740*/  IMAD.X R9, RZ, RZ, R9, P0 ;  /* 0x000000ffff097224 */ /* 0x000fcc00000e0609 */
[----:B------:R0:W5:Y:S02]  /*ed750*/  LD.E.U8 R13, desc[UR4][R8.64+0x20] ;  /* 0x00002004080d7980 */ /* 0x000164000c101100 */
.L_x_4779:
[----:B------:R-:W-:Y:S05]  /*ed760*/  BSYNC B1 ;  /* 0x0000000000017941 */ /* 0x000fea0003800000 */
.L_x_4778:
        /* <DEDUP_REMOVED lines=31> */
.L_x_4797:
[----:B------:R-:W0:Y:S02]  /*ed960*/  LDS.64 R32, [R9+0x8] ;  /* 0x0000080009207984 */ /* 0x000e240000000a00 */
[----:B0-----:R-:W-:-:S05]  /*ed970*/  IADD3 R34, P0, PT, R32, 0x30, RZ ;  /* 0x0000003020227810 */ /* 0x001fca0007f1e0ff */
[----:B------:R-:W-:-:S07]  /*ed980*/  IMAD.X R35, RZ, RZ, R33, P0 ;  /* 0x000000ffff237224 */ /* 0x000fce00000e0621 */
[----:B------:R-:W0:Y:S02]  /*ed990*/  ATOMS.CAST.SPIN.64 P0, [R9+0x8], R32, R34 ;  /* 0x000008200900758d */ /* 0x000e240001800422 */
[----:B0-----:R-:W-:Y:S05]  /*ed9a0*/  @!P0 BRA `(.L_x_4797) ;  /* 0xfffffffc00ec8947 */ /* 0x001fea000383ffff */
[----:B------:R-:W-:Y:S05]  /*ed9b0*/  BSYNC B3 ;  /* 0x0000000000037941 */ /* 0x000fea0003800000 */
.L_x_4796:
[----:B------:R-:W-:Y:S05]  /*ed9c0*/  BRA `(.L_x_4794) ;  /* 0x0000000000187947 */ /* 0x000fea0003800000 */
.L_x_4795:
[----:B------:R-:W-:Y:S02]  /*ed9d0*/  R2UR UR4, R36 ;  /* 0x00000000240472ca */ /* 0x000fe400000e0000 */
[----:B------:R-:W-:-:S13]  /*ed9e0*/  R2UR UR5, R37 ;  /* 0x00000000250572ca */ /* 0x000fda00000e0000 */
[----:B------:R-:W2:Y:S02]  /*ed9f0*/  LD.E.64 R32, desc[UR4][R30.64+0x8] ;  /* 0x000008041e207980 */ /* 0x000ea4000c101b00 */
[----:B--2---:R-:W-:-:S05]  /*eda00*/  IADD3 R8, P0, PT, R32, 0x30, RZ ;  /* 0x0000003020087810 */ /* 0x004fca0007f1e0ff */
[----:B------:R-:W-:-:S05]  /*eda10*/  IMAD.X R9, RZ, RZ, R33, P0 ;  /* 0x000000ffff097224 */ /* 0x000fca00000e0621 */
[----:B------:R0:W-:Y:S03]  /*eda20*/  ST.E.64 desc[UR4][R30.64+0x8], R8 ;  /* 0x000008081e007985 */ /* 0x0001e6000c101b04 */
.L_x_4794:
[----:B------:R-:W-:Y:S05]  /*eda30*/  BSYNC B2 ;  /* 0x0000000000027941 */ /* 0x000fea0003800000 */
.L_x_4793:
        /* <DEDUP_REMOVED lines=54> */
.L_x_4799:
[----:B------:R-:W-:Y:S05]  /*edda0*/  BSYNC B2 ;  /* 0x0000000000027941 */ /* 0x000fea0003800000 */
.L_x_4798:
        /* <DEDUP_REMOVED lines=40> */
.L_x_4801:
[----:B------:R-:W-:Y:S05]  /*ee030*/  BSYNC B2 ;  /* 0x0000000000027941 */ /* 0x000fea0003800000 */
.L_x_4800:
[----:B------:R-:W-:Y:S02]  /*ee040*/  R2UR UR4, R36 ;  /* 0x00000000240472ca */ /* 0x000fe400000e0000 */
[----:B------:R-:W-:-:S13]  /*ee050*/  R2UR UR5, R37 ;  /* 0x00000000250572ca */ /* 0x000fda00000e0000 */
[----:B------:R2:W-:Y:S01]  /*ee060*/  ST.E desc[UR4][R28.64], R11 ;  /* 0x0000000b1c007985 */ /* 0x0005e2000c101904 */
[----:B------:R-:W-:Y:S05]  /*ee070*/  BRA `(.L_x_4791) ;  /* 0x0000000000207947 */ /* 0x000fea0003800000 */
.L_x_4792:
        /* <DEDUP_REMOVED lines=8> */
.L_x_4791:
[----:B------:R-:W-:Y:S05]  /*ee100*/  BSYNC B1 ;  /* 0x0000000000017941 */ /* 0x000fea0003800000 */
.L_x_4790:
[----:B------:R-:W-:Y:S02]  /*ee110*/  VIADD R12, R12, 0x1 ;  /* 0x000000010c0c7836 */ /* 0x000fe40000000000 */
[----:B------:R-:W-:Y:S01]  /*ee120*/  VIADD R6, R6, 0x4 ;  /* 0x0000000406067836 */ /* 0x000fe20000000000 */
[----:B------:R-:W-:Y:S06]  /*ee130*/  @P2 BRA `(.L_x_4802) ;  /* 0xffffffec001c2947 */ /* 0x000fec000383ffff */
.L_x_4777:
[----:B------:R-:W-:Y:S05]  /*ee140*/  BSYNC B0 ;  /* 0x0000000000007941 */ /* 0x000fea0003800000 */
.L_x_4776:
[----:B------:R-:W-:Y:S01]  /*ee150*/  ISETP.GE.AND P0, PT, R17, 0x1, PT ;  /* 0x000000011100780c */ /* 0x000fe20003f06270 */
[----:B------:R-:W-:-:S12]  /*ee160*/  BSSY B0, `(.L_x_4803) ;  /* 0x0000141000007945 */ /* 0x000fd80003800000 */
[----:B------:R-:W-:Y:S05]  /*ee170*/  @!P0 BRA `(.L_x_4804) ;  /* 0x0000001000fc8947 */ /* 0x000fea0003800000 */
[----:B------:R-:W-:Y:S01]  /*ee180*/  IMAD.MOV R17, RZ, RZ, -R17 ;  /* 0x000000ffff117224 */ /* 0x000fe200078e0a11 */
[----:B-1---5:R-:W-:Y:S01]  /*ee190*/  CS2R R6, SRZ ;  /* 0x0000000000067805 */ /* 0x022fe2000001ff00 */
[----:B------:R-:W-:-:S07]  /*ee1a0*/  IMAD.SHL.U32 R2, R0, 0x4, RZ ;  /* 0x0000000400027824 */ /* 0x000fce00078e00ff */
.L_x_4829:
        /* <DEDUP_REMOVED lines=35> */
.L_x_4812:
[----:B------:R-:W0:Y:S02]  /*ee3e0*/  LDS.64 R12, [R9+0x8] ;  /* 0x00000800090c7984 */ /* 0x000e240000000a00 */
[----:B0-----:R-:W-:-:S05]  /*ee3f0*/  IADD3 R14, P0, PT, R12, 0x30, RZ ;  /* 0x000000300c0e7810 */ /* 0x001fca0007f1e0ff */
[----:B------:R-:W-:-:S07]  /*ee400*/  IMAD.X R15, RZ, RZ, R13, P0 ;  /* 0x000000ffff0f7224 */ /* 0x000fce00000e060d */
[----:B------:R-:W0:Y:S02]  /*ee410*/  ATOMS.CAST.SPIN.64 P0, [R9+0x8], R12, R14 ;  /* 0x0000080c0900758d */ /* 0x000e24000180040e */
[----:B0-----:R-:W-:Y:S05]  /*ee420*/  @!P0 BRA `(.L_x_4812) ;  /* 0xfffffffc00ec8947 */ /* 0x001fea000383ffff */
[----:B------:R-:W-:Y:S05]  /*ee430*/  BSYNC B3 ;  /* 0x0000000000037941 */ /* 0x000fea0003800000 */
.L_x_4811:
[----:B------:R-:W-:Y:S05]  /*ee440*/  BRA `(.L_x_4809) ;  /* 0x0000000000187947 */ /* 0x000fea0003800000 */
.L_x_4810:
[----:B------:R-:W-:Y:S02]  /*ee450*/  R2UR UR4, R36 ;  /* 0x00000000240472ca */ /* 0x000fe400000e0000 */
[----:B------:R-:W-:-:S13]  /*ee460*/  R2UR UR5, R37 ;  /* 0x00000000250572ca */ /* 0x000fda00000e0000 */
[----:B------:R-:W2:Y:S02]  /*ee470*/  LD.E.64 R12, desc[UR4][R30.64+0x8] ;  /* 0x000008041e0c7980 */ /* 0x000ea4000c101b00 */
[----:B--2---:R-:W-:-:S05]  /*ee480*/  IADD3 R8, P0, PT, R12, 0x30, RZ ;  /* 0x000000300c087810 */ /* 0x004fca0007f1e0ff */
[----:B------:R-:W-:-:S05]  /*ee490*/  IMAD.X R9, RZ, RZ, R13, P0 ;  /* 0x000000ffff097224 */ /* 0x000fca00000e060d */
[----:B------:R0:W-:Y:S03]  /*ee4a0*/  ST.E.64 desc[UR4][R30.64+0x8], R8 ;  /* 0x000008081e007985 */ /* 0x0001e6000c101b04 */
.L_x_4809:
[----:B------:R-:W-:Y:S05]  /*ee4b0*/  BSYNC B2 ;  /* 0x0000000000027941 */ /* 0x000fea0003800000 */
.L_x_4808:
        /* <DEDUP_REMOVED lines=54> */
.L_x_4814:
[----:B------:R-:W-:Y:S05]  /*ee820*/  BSYNC B2 ;  /* 0x0000000000027941 */ /* 0x000fea0003800000 */
.L_x_4813:
        /* <DEDUP_REMOVED lines=40> */
.L_x_4816:
[----:B------:R-:W-:Y:S05]  /*eeab0*/  BSYNC B2 ;  /* 0x0000000000027941 */ /* 0x000fea0003800000 */
.L_x_4815:
[----:B------:R-:W-:Y:S02]  /*eeac0*/  R2UR UR4, R36 ;  /* 0x00000000240472ca */ /* 0x000fe400000e0000 */
[----:B------:R-:W-:Y:S02]  /*eead0*/  R2UR UR5, R37 ;  /* 0x00000000250572ca */ /* 0x000fe400000e0000 */
[----:B------:R-:W-:-:S11]  /*eeae0*/  PRMT R13, RZ, 0x7610, R13 ;  /* 0x00007610ff0d7816 */ /* 0x000fd6000000000d */
[----:B------:R3:W-:Y:S01]  /*eeaf0*/  ST.E desc[UR4][R28.64], R11 ;  /* 0x0000000b1c007985 */ /* 0x0007e2000c101904 */
[----:B------:R-:W-:Y:S05]  /*eeb00*/  BRA `(.L_x_4806) ;  /* 0x0000000000147947 */ /* 0x000fea0003800000 */
.L_x_4807:
[----:B------:R-:W-:Y:S02]  /*eeb10*/  R2UR UR4, R36 ;  /* 0x00000000240472ca */ /* 0x000fe400000e0000 */
[----:B------:R-:W-:Y:S02]  /*eeb20*/  R2UR UR5, R37 ;  /* 0x00000000250572ca */ /* 0x000fe400000e0000 */
[----:B------:R-:W-:-:S05]  /*eeb30*/  IADD3 R8, P0, PT, R8, R6, RZ ;  /* 0x0000000608087210 */ /* 0x000fca0007f1e0ff */
[----:B------:R-:W-:-:S06]  /*eeb40*/  IMAD.X R9, RZ, RZ, R9, P0 ;  /* 0x000000ffff097224 */ /* 0x000fcc00000e0609 */
[----:B------:R0:W5:Y:S02]  /*eeb50*/  LD.E.U8 R13, desc[UR4][R8.64+0x20] ;  /* 0x00002004080d7980 */ /* 0x000164000c101100 */
.L_x_4806:
[----:B------:R-:W-:Y:S05]  /*eeb60*/  BSYNC B1 ;  /* 0x0000000000017941 */ /* 0x000fea0003800000 */
.L_x_4805:
        /* <DEDUP_REMOVED lines=32> */
.L_x_4824:
[----:B------:R-:W0:Y:S02]  /*eed70*/  LDS.64 R12, [R9+0x8] ;  /* 0x00000800090c7984 */ /* 0x000e240000000a00 */
[----:B0-----:R-:W-:-:S05]  /*eed80*/  IADD3 R14, P0, PT, R12, 0x30, RZ ;  /* 0x000000300c0e7810 */ /* 0x001fca0007f1e0ff */
[----:B------:R-:W-:-:S07]  /*eed90*/  IMAD.X R15, RZ, RZ, R13, P0 ;  /* 0x000000ffff0f7224 */ /* 0x000fce00000e060d */
[----:B------:R-:W0:Y:S02]  /*eeda0*/  ATOMS.CAST.SPIN.64 P0, [R9+0x8], R12, R14 ;  /* 0x0000080c0900758d */ /* 0x000e24000180040e */
[----:B0-----:R-:W-:Y:S05]  /*eedb0*/  @!P0 BRA `(.L_x_4824) ;  /* 0xfffffffc00ec8947 */ /* 0x001fea000383ffff */
[----:B------:R-:W-:Y:S05]  /*eedc0*/  BSYNC B3 ;  /* 0x0000000000037941 */ /* 0x000fea0003800000 */
.L_x_4823:
[----:B------:R-:W-:Y:S05]  /*eedd0*/  BRA `(.L_x_4821) ;  /* 0x0000000000187947 */ /* 0x000fea0003800000 */
.L_x_4822:
[----:B------:R-:W-:Y:S02]  /*eede0*/  R2UR UR4, R36 ;  /* 0x00000000240472ca */ /* 0x000fe400000e0000 */
[----:B------:R-:W-:-:S13]  /*eedf0*/  R2UR UR5, R37 ;  /* 0x00000000250572ca */ /* 0x000fda00000e0000 */
[----:B------:R-:W2:Y:S02]  /*eee00*/  LD.E.64 R12, desc[UR4][R30.64+0x8] ;  /* 0x000008041e0c7980 */ /* 0x000ea4000c101b00 */
[----:B--2---:R-:W-:-:S05]  /*eee10*/  IADD3 R8, P0, PT, R12, 0x30, RZ ;  /* 0x000000300c087810 */ /* 0x004fca0007f1e0ff */
[----:B------:R-:W-:-:S05]  /*eee20*/  IMAD.X R9, RZ, RZ, R13, P0 ;  /* 0x000000ffff097224 */ /* 0x000fca00000e060d */
[----:B------:R0:W-:Y:S03]  /*eee30*/  ST.E.64 desc[UR4][R30.64+0x8], R8 ;  /* 0x000008081e007985 */ /* 0x0001e6000c101b04 */
.L_x_4821:
[----:B------:R-:W-:Y:S05]  /*eee40*/  BSYNC B2 ;  /* 0x0000000000027941 */ /* 0x000fea0003800000 */
.L_x_4820:
        /* <DEDUP_REMOVED lines=54> */
.L_x_4826:
[----:B------:R-:W-:Y:S05]  /*ef1b0*/  BSYNC B2 ;  /* 0x0000000000027941 */ /* 0x000fea0003800000 */
.L_x_4825:
        /* <DEDUP_REMOVED lines=40> */
.L_x_4828:
[----:B------:R-:W-:Y:S05]  /*ef440*/  BSYNC B2 ;  /* 0x0000000000027941 */ /* 0x000fea0003800000 */
.L_x_4827:
[----:B------:R-:W-:Y:S02]  /*ef450*/  R2UR UR4, R36 ;  /* 0x00000000240472ca */ /* 0x000fe400000e0000 */
[----:B------:R-:W-:-:S13]  /*ef460*/  R2UR UR5, R37 ;  /* 0x00000000250572ca */ /* 0x000fda00000e0000 */
[----:B------:R2:W-:Y:S01]  /*ef470*/  ST.E desc[UR4][R28.64], R11 ;  /* 0x0000000b1c007985 */ /* 0x0005e2000c101904 */
[----:B------:R-:W-:Y:S05]  /*ef480*/  BRA `(.L_x_4818) ;  /* 0x0000000000207947 */ /* 0x000fea0003800000 */
.L_x_4819:
        /* <DEDUP_REMOVED lines=8> */
.L_x_4818:
[----:B------:R-:W-:Y:S05]  /*ef510*/  BSYNC B1 ;  /* 0x0000000000017941 */ /* 0x000fea0003800000 */
.L_x_4817:
[----:B------:R-:W-:Y:S02]  /*ef520*/  VIADD R7, R7, 0x1 ;  /* 0x0000000107077836 */ /* 0x000fe40000000000 */
[----:B------:R-:W-:Y:S02]  /*ef530*/  VIADD R2, R2, 0x4 ;  /* 0x0000000402027836 */ /* 0x000fe40000000000 */
[----:B------:R-:W-:Y:S02]  /*ef540*/  VIADD R0, R0, 0x1 ;  /* 0x0000000100007836 */ /* 0x000fe40000000000 */
[----:B------:R-:W-:Y:S01]  /*ef550*/  VIADD R6, R6, 0x4 ;  /* 0x0000000406067836 */ /* 0x000fe20000000000 */
[----:B------:R-:W-:Y:S06]  /*ef560*/  @P2 BRA `(.L_x_4829) ;  /* 0xffffffec00102947 */ /* 0x000fec000383ffff */
.L_x_4804:
[----:B------:R-:W-:Y:S05]  /*ef570*/  BSYNC B0 ;  /* 0x0000000000007941 */ /* 0x000fea0003800000 */
.L_x_4803:
[----:B------:R-:W0:Y:S01]  /*ef580*/  S2UR UR5, SR_CgaCtaId ;  /* 0x00000000000579c3 */ /* 0x000e220000008800 */
[----:B------:R-:W-:Y:S01]  /*ef590*/  UMOV UR4, 0x400 ;  /* 0x0000040000047882 */ /* 0x000fe20000000000 */
[----:B------:R-:W-:Y:S01]  /*ef5a0*/  R2UR UR6, R36 ;  /* 0x00000000240672ca */ /* 0x000fe200000e0000 */
[----:B------:R-:W-:Y:S01]  /*ef5b0*/  IMAD.MOV.U32 R10, RZ, RZ, 0x30 ;  /* 0x00000030ff0a7424 */ /* 0x000fe200078e00ff */
[----:B------:R-:W-:Y:S01]  /*ef5c0*/  R2UR UR7, R37 ;  /* 0x00000000250772ca */ /* 0x000fe200000e0000 */
[----:B-1234-:R-:W-:Y:S01]  /*ef5d0*/  IMAD.MOV.U32 R11, RZ, RZ, 0x0 ;  /* 0x00000000ff0b7424 */ /* 0x01efe200078e00ff */
[----:B0-----:R-:W-:-:S06]  /*ef5e0*/  ULEA UR4, UR5, UR4, 0x18 ;  /* 0x0000000405047291 */ /* 0x001fcc000f8ec0ff */
[----:B-----5:R-:W-:-:S05]  /*ef5f0*/  IMAD.U32 R7, RZ, RZ, UR4 ;  /* 0x00000004ff077e24 */ /* 0x020fca000f8e00ff */
        /* <DEDUP_REMOVED lines=11> */
.L_x_4834:
[----:B------:R-:W0:Y:S02]  /*ef6b0*/  LDS.64 R12, [R11+0x8] ;  /* 0x000008000b0c7984 */ /* 0x000e240000000a00 */
[----:B0-----:R-:W-:-:S05]  /*ef6c0*/  IADD3 R14, P0, PT, R12, 0x30, RZ ;  /* 0x000000300c0e7810 */ /* 0x001fca0007f1e0ff */
[----:B------:R-:W-:-:S07]  /*ef6d0*/  IMAD.X R15, RZ, RZ, R13, P0 ;  /* 0x000000ffff0f7224 */ /* 0x000fce00000e060d */
[----:B------:R-:W0:Y:S02]  /*ef6e0*/  ATOMS.CAST.SPIN.64 P0, [R11+0x8], R12, R14 ;  /* 0x0000080c0b00758d */ /* 0x000e24000180040e */
[----:B0-----:R-:W-:Y:S05]  /*ef6f0*/  @!P0 BRA `(.L_x_4834) ;  /* 0xfffffffc00ec8947 */ /* 0x001fea000383ffff */
[----:B------:R-:W-:Y:S05]  /*ef700*/  BSYNC B1 ;  /* 0x0000000000017941 */ /* 0x000fea0003800000 */
.L_x_4833:
[----:B------:R-:W-:Y:S05]  /*ef710*/  BRA `(.L_x_4831) ;  /* 0x0000000000187947 */ /* 0x000fea0003800000 */
.L_x_4832:
[----:B------:R-:W-:Y:S02]  /*ef720*/  R2UR UR4, R36 ;  /* 0x00000000240472ca */ /* 0x000fe400000e0000 */
[----:B------:R-:W-:-:S13]  /*ef730*/  R2UR UR5, R37 ;  /* 0x00000000250572ca */ /* 0x000fda00000e0000 */
[----:B------:R-:W2:Y:S02]  /*ef740*/  LD.E.64 R12, desc[UR4][R30.64+0x8] ;  /* 0x000008041e0c7980 */ /* 0x000ea4000c101b00 */
[----:B--2---:R-:W-:-:S05]  /*ef750*/  IADD3 R10, P0, PT, R12, 0x30, RZ ;  /* 0x000000300c0a7810 */ /* 0x004fca0007f1e0ff */
[----:B------:R-:W-:-:S05]  /*ef760*/  IMAD.X R11, RZ, RZ, R13, P0 ;  /* 0x000000ffff0b7224 */ /* 0x000fca00000e060d */
[----:B------:R0:W-:Y:S03]  /*ef770*/  ST.E.64 desc[UR4][R30.64+0x8], R10 ;  /* 0x0000080a1e007985 */ /* 0x0001e6000c101b04 */
.L_x_4831:
[----:B------:R-:W-:Y:S05]  /*ef780*/  BSYNC B0 ;  /* 0x0000000000007941 */ /* 0x000fea0003800000 */
.L_x_4830:
        /* <DEDUP_REMOVED lines=65> */
.L_x_4841:
[----:B------:R-:W0:Y:S02]  /*efba0*/  LDS.64 R12, [R9+0x8] ;  /* 0x00000800090c7984 */ /* 0x000e240000000a00 */
[----:B0-----:R-:W-:-:S05]  /*efbb0*/  IADD3 R14, P0, PT, R16, R12, RZ ;  /* 0x0000000c100e7210 */ /* 0x001fca0007f1e0ff */
[----:B------:R-:W-:-:S07]  /*efbc0*/  IMAD.X R15, R17, 0x1, R13, P0 ;  /* 0x00000001110f7824 */ /* 0x000fce00000e060d */
[----:B------:R-:W0:Y:S02]  /*efbd0*/  ATOMS.CAST.SPIN.64 P0, [R9+0x8], R12, R14 ;  /* 0x0000080c0900758d */ /* 0x000e24000180040e */
[----:B0-----:R-:W-:Y:S05]  /*efbe0*/  @!P0 BRA `(.L_x_4841) ;  /* 0xfffffffc00ec8947 */ /* 0x001fea000383ffff */
[----:B------:R-:W-:Y:S05]  /*efbf0*/  BSYNC B2 ;  /* 0x0000000000027941 */ /* 0x000fea0003800000 */
.L_x_4840:
[----:B------:R-:W-:Y:S05]  /*efc00*/  BRA `(.L_x_4838) ;  /* 0x0000000000187947 */ /* 0x000fea0003800000 */
.L_x_4839:
[----:B------:R-:W-:Y:S02]  /*efc10*/  R2UR UR4, R36 ;  /* 0x00000000240472ca */ /* 0x000fe400000e0000 */
[----:B------:R-:W-:-:S13]  /*efc20*/  R2UR UR5, R37 ;  /* 0x00000000250572ca */ /* 0x000fda00000e0000 */
[----:B------:R-:W2:Y:S02]  /*efc30*/  LD.E.64 R12, desc[UR4][R30.64+0x8] ;  /* 0x000008041e0c7980 */ /* 0x000ea4000c101b00 */
[----:B--2---:R-:W-:-:S05]  /*efc40*/  IADD3 R8, P0, PT, R16, R12, RZ ;  /* 0x0000000c10087210 */ /* 0x004fca0007f1e0ff */
[----:B------:R-:W-:-:S05]  /*efc50*/  IMAD.X R9, R17, 0x1, R13, P0 ;  /* 0x0000000111097824 */ /* 0x000fca00000e060d */
[----:B------:R0:W-:Y:S03]  /*efc60*/  ST.E.64 desc[UR4][R30.64+0x8], R8 ;  /* 0x000008081e007985 */ /* 0x0001e6000c101b04 */
.L_x_4838:
[----:B------:R-:W-:Y:S05]  /*efc70*/  BSYNC B1 ;  /* 0x0000000000017941 */ /* 0x000fea0003800000 */
.L_x_4837:
[----:B------:R-:W-:Y:S01]  /*efc80*/  IADD3 R5, P1, P2, R27, 0x8, R12 ;  /* 0x000000081b057810 */ /* 0x000fe20007a3e00c */
[----:B------:R-:W-:Y:S01]  /*efc90*/  BSSY B3, `(.L_x_4842) ;  /* 0x000032f000037945 */ /* 0x000fe20003800000 */
[----:B------:R-:W-:-:S03]  /*efca0*/  SHF.R.S32.HI R6, RZ, 0x1f, R27 ;  /* 0x0000001fff067819 */ /* 0x000fc6000001141b */
[----:B------:R-:W-:Y:S01]  /*efcb0*/  BSSY B2, `(.L_x_4843) ;  /* 0x00001f0000027945 */ /* 0x000fe20003800000 */
        /* <DEDUP_REMOVED lines=41> */
[----:B0-----:R-:W-:-:S07]  /*eff50*/  IMAD.MOV R18, RZ, RZ, -R6 ;  /* 0x000000ffff127224 */ /* 0x001fce00078e0a06 */
.L_x_4873:
        /* <DEDUP_REMOVED lines=29> */
.L_x_4854:
[----:B------:R-:W0:Y:S02]  /*f0130*/  LDS.64 R12, [R9+0x8] ;  /* 0x00000800090c7984 */ /* 0x000e240000000a00 */
[----:B0-----:R-:W-:-:S05]  /*f0140*/  IADD3 R14, P0, PT, R12, 0x30, RZ ;  /* 0x000000300c0e7810 */ /* 0x001fca0007f1e0ff */
[----:B------:R-:W-:-:S07]  /*f0150*/  IMAD.X R15, RZ, RZ, R13, P0 ;  /* 0x000000ffff0f7224 */ /* 0x000fce00000e060d */
[----:B------:R-:W0:Y:S02]  /*f0160*/  ATOMS.CAST.SPIN.64 P0, [R9+0x8], R12, R14 ;  /* 0x0000080c0900758d */ /* 0x000e24000180040e */
[----:B0-----:R-:W-:Y:S05]  /*f0170*/  @!P0 BRA `(.L_x_4854) ;  /* 0xfffffffc00ec8947 */ /* 0x001fea000383ffff */
[----:B------:R-:W-:Y:S05]  /*f0180*/  BSYNC B6 ;  /* 0x0000000000067941 */ /* 0x000fea0003800000 */
.L_x_4853:
[----:B------:R-:W-:Y:S05]  /*f0190*/  BRA `(.L_x_4851) ;  /* 0x0000000000187947 */ /* 0x000fea0003800000 */
.L_x_4852:
[----:B------:R-:W-:Y:S02]  /*f01a0*/  R2UR UR4, R36 ;  /* 0x00000000240472ca */ /* 0x000fe400000e0000 */
[----:B------:R-:W-:-:S13]  /*f01b0*/  R2UR UR5, R37 ;  /* 0x00000000250572ca */ /* 0x000fda00000e0000 */
[----:B------:R-:W2:Y:S02]  /*f01c0*/  LD.E.64 R12, desc[UR4][R30.64+0x8] ;  /* 0x000008041e0c7980 */ /* 0x000ea4000c101b00 */
[----:B--2---:R-:W-:-:S05]  /*f01d0*/  IADD3 R8, P0, PT, R12, 0x30, RZ ;  /* 0x000000300c087810 */ /* 0x004fca0007f1e0ff */
[----:B------:R-:W-:-:S05]  /*f01e0*/  IMAD.X R9, RZ, RZ, R13, P0 ;  /* 0x000000ffff097224 */ /* 0x000fca00000e060d */
[----:B------:R0:W-:Y:S03]  /*f01f0*/  ST.E.64 desc[UR4][R30.64+0x8], R8 ;  /* 0x000008081e007985 */ /* 0x0001e6000c101b04 */
.L_x_4851:
[----:B------:R-:W-:Y:S05]  /*f0200*/  BSYNC B5 ;  /* 0x0000000000057941 */ /* 0x000fea0003800000 */
.L_x_4850:
        /* <DEDUP_REMOVED lines=55> */
.L_x_4856:
[----:B------:R-:W-:Y:S05]  /*f0580*/  BSYNC B5 ;  /* 0x0000000000057941 */ /* 0x000fea0003800000 */
.L_x_4855:
        /* <DEDUP_REMOVED lines=40> */
.L_x_4858:
[----:B------:R-:W-:Y:S05]  /*f0810*/  BSYNC B5 ;  /* 0x0000000000057941 */ /* 0x000fea0003800000 */
.L_x_4857:
[----:B------:R-:W-:Y:S02]  /*f0820*/  R2UR UR4, R36 ;  /* 0x00000000240472ca */ /* 0x000fe400000e0000 */
[----:B------:R-:W-:-:S13]  /*f0830*/  R2UR UR5, R37 ;  /* 0x00000000250572ca */ /* 0x000fda00000e0000 */
[----:B------:R2:W-:Y:S01]  /*f0840*/  ST.E desc[UR4][R28.64], R11 ;  /* 0x0000000b1c007985 */ /* 0x0005e2000c101904 */
[----:B------:R-:W-:Y:S05]  /*f0850*/  BRA `(.L_x_4859) ;  /* 0x0000000000147947 */ /* 0x000fea0003800000 */
.L_x_4849:
[----:B------:R-:W-:Y:S02]  /*f0860*/  R2UR UR4, R36 ;  /* 0x00000000240472ca */ /* 0x000fe400000e0000 */
[----:B------:R-:W-:Y:S02]  /*f0870*/  R2UR UR5, R37 ;  /* 0x00000000250572ca */ /* 0x000fe400000e0000 */
[----:B------:R-:W-:-:S05]  /*f0880*/  IADD3 R8, P0, PT, R8, R16, RZ ;  /* 0x0000001008087210 */ /* 0x000fca0007f1e0ff */
[----:B------:R-:W-:-:S06]  /*f0890*/  IMAD.X R9, RZ, RZ, R9, P0 ;  /* 0x000000ffff097224 */ /* 0x000fcc00000e0609 */
[----:B------:R0:W-:Y:S02]  /*f08a0*/  ST.E desc[UR4][R8.64+0x20], RZ ;  /* 0x000020ff08007985 */ /* 0x0001e4000c101904 */
.L_x_4859:
[----:B------:R-:W-:Y:S05]  /*f08b0*/  BSYNC B4 ;  /* 0x0000000000047941 */ /* 0x000fea0003800000 */
.L_x_4848:
        /* <DEDUP_REMOVED lines=26> */
.L_x_4866:
[----:B------:R-:W0:Y:S02]  /*f0a60*/  LDS.64 R12, [R9+0x8] ;  /* 0x00000800090c7984 */ /* 0x000e240000000a00 */
[----:B0-----:R-:W-:-:S05]  /*f0a70*/  IADD3 R14, P0, PT, R12, 0x30, RZ ;  /* 0x000000300c0e7810 */ /* 0x001fca0007f1e0ff */
[----:B------:R-:W-:-:S07]  /*f0a80*/  IMAD.X R15, RZ, RZ, R13, P0 ;  /* 0x000000ffff0f7224 */ /* 0x000fce00000e060d */
[----:B------:R-:W0:Y:S02]  /*f0a90*/  ATOMS.CAST.SPIN.64 P0, [R9+0x8], R12, R14 ;  /* 0x0000080c0900758d */ /* 0x000e24000180040e */
[----:B0-----:R-:W-:Y:S05]  /*f0aa0*/  @!P0 BRA `(.L_x_4866) ;  /* 0xfffffffc00ec8947 */ /* 0x001fea000383ffff */
[----:B------:R-:W-:Y:S05]  /*f0ab0*/  BSYNC B6 ;  /* 0x0000000000067941 */ /* 0x000fea0003800000 */
.L_x_4865:
[----:B------:R-:W-:Y:S05]  /*f0ac0*/  BRA `(.L_x_4863) ;  /* 0x0000000000187947 */ /* 0x000fea0003800000 */
.L_x_4864:
[----:B------:R-:W-:Y:S02]  /*f0ad0*/  R2UR UR4, R36 ;  /* 0x00000000240472ca */ /* 0x000fe400000e0000 */
[----:B------:R-:W-:-:S13]  /*f0ae0*/  R2UR UR5, R37 ;  /* 0x00000000250572ca */ /* 0x000fda00000e0000 */
[----:B------:R-:W2:Y:S02]  /*f0af0*/  LD.E.64 R12, desc[UR4][R30.64+0x8] ;  /* 0x000008041e0c7980 */ /* 0x000ea4000c101b00 */
[----:B--2---:R-:W-:-:S05]  /*f0b00*/  IADD3 R8, P0, PT, R12, 0x30, RZ ;  /* 0x000000300c087810 */ /* 0x004fca0007f1e0ff */
[----:B------:R-:W-:-:S05]  /*f0b10*/  IMAD.X R9, RZ, RZ, R13, P0 ;  /* 0x000000ffff097224 */ /* 0x000fca00000e060d */
[----:B------:R0:W-:Y:S03]  /*f0b20*/  ST.E.64 desc[UR4][R30.64+0x8], R8 ;  /* 0x000008081e007985 */ /* 0x0001e6000c101b04 */
.L_x_4863:
[----:B------:R-:W-:Y:S05]  /*f0b30*/  BSYNC B5 ;  /* 0x0000000000057941 */ /* 0x000fea0003800000 */
.L_x_4862:
        /* <DEDUP_REMOVED lines=51> */
.L_x_4868:
[----:B------:R-:W-:Y:S01]  /*f0e70*/  R2UR UR4, R36 ;  /* 0x00000000240472ca */ /* 0x000fe200000e0000 */
[----:B------:R-:W-:Y:S01]  /*f0e80*/  IMAD.MOV.U32 R9, RZ, RZ, 0x5272 ;  /* 0x00005272ff097424 */ /* 0x000fe200078e00ff */
[----:B------:R-:W-:Y:S01]  /*f0e90*/  R2UR UR5, R37 ;  /* 0x00000000250572ca */ /* 0x000fe200000e0000 */
[----:B------:R-:W-:Y:S01]  /*f0ea0*/  IMAD.MOV.U32 R13, RZ, RZ, -0x1 ;  /* 0xffffffffff0d7424 */ /* 0x000fe200078e00ff */
[----:B------:R-:W-:-:S11]  /*f0eb0*/  PLOP3.LUT P0, PT, PT, PT, PT, 0x8, 0x80 ;  /* 0x000000000080781c */ /* 0x000fd60003f0e170 */
[----:B------:R0:W-:Y:S02]  /*f0ec0*/  ST.E desc[UR4][R28.64], R9 ;  /* 0x000000091c007985 */ /* 0x0001e4000c101904 */
.L_x_4869:
[----:B------:R-:W-:Y:S05]  /*f0ed0*/  BSYNC B5 ;  /* 0x0000000000057941 */ /* 0x000fea0003800000 */
.L_x_4867:
        /* <DEDUP_REMOVED lines=39> */
.L_x_4871:
[----:B------:R-:W-:Y:S05]  /*f1150*/  BSYNC B5 ;  /* 0x0000000000057941 */ /* 0x000fea0003800000 */
.L_x_4870:
[----:B------:R-:W-:Y:S02]  /*f1160*/  R2UR UR4, R36 ;  /* 0x00000000240472ca */ /* 0x000fe400000e0000 */
[----:B------:R-:W-:-:S13]  /*f1170*/  R2UR UR5, R37 ;  /* 0x00000000250572ca */ /* 0x000fda00000e0000 */
[----:B------:R2:W-:Y:S01]  /*f1180*/  ST.E desc[UR4][R28.64], R11 ;  /* 0x0000000b1c007985 */ /* 0x0005e2000c101904 */
[----:B------:R-:W-:Y:S05]  /*f1190*/  BRA `(.L_x_4872) ;  /* 0x0000000000187947 */ /* 0x000fea0003800000 */
.L_x_4861:
[----:B------:R-:W-:Y:S01]  /*f11a0*/  VIADD R11, R16, 0x4 ;  /* 0x00000004100b7836 */ /* 0x000fe20000000000 */
[----:B------:R-:W-:Y:S02]  /*f11b0*/  R2UR UR4, R36 ;  /* 0x00000000240472ca */ /* 0x000fe400000e0000 */
[----:B------:R-:W-:Y:S02]  /*f11c0*/  R2UR UR5, R37 ;  /* 0x00000000250572ca */ /* 0x000fe400000e0000 */
[----:B------:R-:W-:-:S05]  /*f11d0*/  IADD3 R8, P0, PT, R8, R11, RZ ;  /* 0x0000000b08087210 */ /* 0x000fca0007f1e0ff */
[----:B------:R-:W-:-:S06]  /*f11e0*/  IMAD.X R9, RZ, RZ, R9, P0 ;  /* 0x000000ffff097224 */ /* 0x000fcc00000e0609 */
[----:B------:R3:W-:Y:S02]  /*f11f0*/  ST.E desc[UR4][R8.64+0x20], RZ ;  /* 0x000020ff08007985 */ /* 0x0007e4000c101904 */
.L_x_4872:
[----:B------:R-:W-:Y:S05]  /*f1200*/  BSYNC B4 ;  /* 0x0000000000047941 */ /* 0x000fea0003800000 */
.L_x_4860:
[----:B------:R-:W-:Y:S02]  /*f1210*/  VIADD R17, R17, 0x2 ;  /* 0x0000000211117836 */ /* 0x000fe40000000000 */
[----:B------:R-:W-:Y:S01]  /*f1220*/  VIADD R16, R16, 0x8 ;  /* 0x0000000810107836 */ /* 0x000fe20000000000 */
[----:B------:R-:W-:Y:S06]  /*f1230*/  @P2 BRA `(.L_x_4873) ;  /* 0xffffffec00482947 */ /* 0x000fec000383ffff */
.L_x_4847:
[----:B------:R-:W-:Y:S05]  /*f1240*/  BSYNC B1 ;  /* 0x0000000000017941 */ /* 0x000fea0003800000 */
.L_x_4846:
        /* <DEDUP_REMOVED lines=25> */
.L_x_4880:
[----:B------:R-:W0:Y:S02]  /*f13e0*/  LDS.64 R12, [R9+0x8] ;  /* 0x00000800090c7984 */ /* 0x000e240000000a00 */
[----:B0-----:R-:W-:-:S05]  /*f13f0*/  IADD3 R14, P0, PT, R12, 0x30, RZ ;  /* 0x000000300c0e7810 */ /* 0x001fca0007f1e0ff */
[----:B------:R-:W-:-:S07]  /*f1400*/  IMAD.X R15, RZ, RZ, R13, P0 ;  /* 0x000000ffff0f7224 */ /* 0x000fce00000e060d */
[----:B------:R-:W0:Y:S02]  /*f1410*/  ATOMS.CAST.SPIN.64 P0, [R9+0x8], R12, R14 ;  /* 0x0000080c0900758d */ /* 0x000e24000180040e */
[----:B0-----:R-:W-:Y:S05]  /*f1420*/  @!P0 BRA `(.L_x_4880) ;  /* 0xfffffffc00ec8947 */ /* 0x001fea000383ffff */
[----:B------:R-:W-:Y:S05]  /*f1430*/  BSYNC B5 ;  /* 0x0000000000057941 */ /* 0x000fea0003800000 */
.L_x_4879:
[----:B------:R-:W-:Y:S05]  /*f1440*/  BRA `(.L_x_4877) ;  /* 0x0000000000187947 */ /* 0x000fea0003800000 */
.L_x_4878:
[----:B------:R-:W-:Y:S02]  /*f1450*/  R2UR UR4, R36 ;  /* 0x00000000240472ca */ /* 0x000fe400000e0000 */
[----:B------:R-:W-:-:S13]  /*f1460*/  R2UR UR5, R37 ;  /* 0x00000000250572ca */ /* 0x000fda00000e0000 */
[----:B------:R-:W2:Y:S02]  /*f1470*/  LD.E.64 R12, desc[UR4][R30.64+0x8] ;  /* 0x000008041e0c7980 */ /* 0x000ea4000c101b00 */
[----:B--2---:R-:W-:-:S05]  /*f1480*/  IADD3 R8, P0, PT, R12, 0x30, RZ ;  /* 0x000000300c087810 */ /* 0x004fca0007f1e0ff */
[----:B------:R-:W-:-:S05]  /*f1490*/  IMAD.X R9, RZ, RZ, R13, P0 ;  /* 0x000000ffff097224 */ /* 0x000fca00000e060d */
[----:B------:R0:W-:Y:S03]  /*f14a0*/  ST.E.64 desc[UR4][R30.64+0x8], R8 ;  /* 0x000008081e007985 */ /* 0x0001e6000c101b04 */
.L_x_4877:
[----:B------:R-:W-:Y:S05]  /*f14b0*/  BSYNC B4 ;  /* 0x0000000000047941 */ /* 0x000fea0003800000 */
.L_x_4876:
        /* <DEDUP_REMOVED lines=51> */
.L_x_4882:
[----:B------:R-:W-:Y:S01]  /*f17f0*/  R2UR UR4, R36 ;  /* 0x00000000240472ca */ /* 0x000fe200000e0000 */
[----:B------:R-:W-:Y:S01]  /*f1800*/  IMAD.MOV.U32 R9, RZ, RZ, 0x5272 ;  /* 0x00005272ff097424 */ /* 0x000fe200078e00ff */
[----:B------:R-:W-:Y:S01]  /*f1810*/  R2UR UR5, R37 ;  /* 0x00000000250572ca */ /* 0x000fe200000e0000 */
[----:B------:R-:W-:Y:S01]  /*f1820*/  IMAD.MOV.U32 R13, RZ, RZ, -0x1 ;  /* 0xffffffffff0d7424 */ /* 0x000fe200078e00ff */
[----:B------:R-:W-:-:S11]  /*f1830*/  PLOP3.LUT P0, PT, PT, PT, PT, 0x8, 0x80 ;  /* 0x000000000080781c */ /* 0x000fd60003f0e170 */
[----:B------:R0:W-:Y:S02]  /*f1840*/  ST.E desc[UR4][R28.64], R9 ;  /* 0x000000091c007985 */ /* 0x0001e4000c101904 */
.L_x_4883:
[----:B------:R-:W-:Y:S05]  /*f1850*/  BSYNC B4 ;  /* 0x0000000000047941 */ /* 0x000fea0003800000 */
.L_x_4881:
        /* <DEDUP_REMOVED lines=39> */
.L_x_4885:
[----:B------:R-:W-:Y:S05]  /*f1ad0*/  BSYNC B4 ;  /* 0x0000000000047941 */ /* 0x000fea0003800000 */
.L_x_4884:
[----:B------:R-:W-:Y:S02]  /*f1ae0*/  R2UR UR4, R36 ;  /* 0x00000000240472ca */ /* 0x000fe400000e0000 */
[----:B------:R-:W-:-:S13]  /*f1af0*/  R2UR UR5, R37 ;  /* 0x00000000250572ca */ /* 0x000fda00000e0000 */
[----:B------:R3:W-:Y:S01]  /*f1b00*/  ST.E desc[UR4][R28.64], R11 ;  /* 0x0000000b1c007985 */ /* 0x0007e2000c101904 */
[----:B------:R-:W-:Y:S05]  /*f1b10*/  BRA `(.L_x_4874) ;  /* 0x0000000000147947 */ /* 0x000fea0003800000 */
.L_x_4875:
[----:B------:R-:W-:Y:S02]  /*f1b20*/  R2UR UR4, R36 ;  /* 0x00000000240472ca */ /* 0x000fe400000e0000 */
[----:B------:R-:W-:Y:S02]  /*f1b30*/  R2UR UR5, R37 ;  /* 0x00000000250572ca */ /* 0x000fe400000e0000 */
[----:B------:R-:W-:-:S05]  /*f1b40*/  LEA R6, P0, R6, R8, 0x2 ;  /* 0x0000000806067211 */ /* 0x000fca00078010ff */
[----:B------:R-:W-:-:S06]  /*f1b50*/  IMAD.X R7, RZ, RZ, R9, P0 ;  /* 0x000000ffff077224 */ /* 0x000fcc00000e0609 */
[----:B------:R4:W-:Y:S02]  /*f1b60*/  ST.E desc[UR4][R6.64+0x20], RZ ;  /* 0x000020ff06007985 */ /* 0x0009e4000c101904 */
.L_x_4874:
[----:B------:R-:W-:Y:S05]  /*f1b70*/  BSYNC B1 ;  /* 0x0000000000017941 */ /* 0x000fea0003800000 */
.L_x_4844:
[----:B------:R-:W-:-:S13]  /*f1b80*/  ISETP.GE.AND P0, PT, R2, 0x1, PT ;  /* 0x000000010200780c */ /* 0x000fda0003f06270 */
[----:B------:R-:W-:Y:S05]  /*f1b90*/  @!P0 BREAK B2 ;  /* 0x0000000000028942 */ /* 0x000fea0003800000 */
[----:B------:R-:W-:Y:S05]  /*f1ba0*/  @!P0 BRA `(.L_x_4845) ;  /* 0x0000001000f48947 */ /* 0x000fea0003800000 */
[----:B------:R-:W-:Y:S05]  /*f1bb0*/  BSYNC B2 ;  /* 0x0000000000027941 */ /* 0x000fea0003800000 */
.L_x_4843:
[----:B----4-:R-:W-:Y:S02]  /*f1bc0*/  IMAD.MOV R6, RZ, RZ, -R2 ;  /* 0x000000ffff067224 */ /* 0x010fe400078e0a02 */
[----:B------:R-:W-:Y:S02]  /*f1bd0*/  IMAD.MOV.U32 R7, RZ, RZ, RZ ;  /* 0x000000ffff077224 */ /* 0x000fe400078e00ff */
[----:B------:R-:W-:-:S07]  /*f1be0*/  IMAD.MOV.U32 R12, RZ, RZ, RZ ;  /* 0x000000ffff0c7224 */ /* 0x000fce00078e00ff */
.L_x_4910:
        /* <DEDUP_REMOVED lines=35> */
.L_x_4893:
[----:B------:R-:W0:Y:S02]  /*f1e20*/  LDS.64 R32, [R9+0x8] ;  /* 0x0000080009207984 */ /* 0x000e240000000a00 */
[----:B0-----:R-:W-:-:S05]  /*f1e30*/  IADD3 R34, P0, PT, R32, 0x30, RZ ;  /* 0x0000003020227810 */ /* 0x001fca0007f1e0ff */
[----:B------:R-:W-:-:S07]  /*f1e40*/  IMAD.X R35, RZ, RZ, R33, P0 ;  /* 0x000000ffff237224 */ /* 0x000fce00000e0621 */
[----:B------:R-:W0:Y:S02]  /*f1e50*/  ATOMS.CAST.SPIN.64 P0, [R9+0x8], R32, R34 ;  /* 0x000008200900758d */ /* 0x000e240001800422 */
[----:B0-----:R-:W-:Y:S05]  /*f1e60*/  @!P0 BRA `(.L_x_4893) ;  /* 0xfffffffc00ec8947 */ /* 0x001fea000383ffff */
[----:B------:R-:W-:Y:S05]  /*f1e70*/  BSYNC B4 ;  /* 0x0000000000047941 */ /* 0x000fea0003800000 */
.L_x_4892:
[----:B------:R-:W-:Y:S05]  /*f1e80*/  BRA `(.L_x_4890) ;  /* 0x0000000000187947 */ /* 0x000fea0003800000 */
.L_x_4891:
[----:B------:R-:W-:Y:S02]  /*f1e90*/  R2UR UR4, R36 ;  /* 0x00000000240472ca */ /* 0x000fe400000e0000 */
[----:B------:R-:W-:-:S13]  /*f1ea0*/  R2UR UR5, R37 ;  /* 0x00000000250572ca */ /* 0x000fda00000e0000 */
[----:B------:R-:W2:Y:S02]  /*f1eb0*/  LD.E.64 R32, desc[UR4][R30.64+0x8] ;  /* 0x000008041e207980 */ /* 0x000ea4000c101b00 */
[----:B--2---:R-:W-:-:S05]  /*f1ec0*/  IADD3 R8, P0, PT, R32, 0x30, RZ ;  /* 0x0000003020087810 */ /* 0x004fca0007f1e0ff */
[----:B------:R-:W-:-:S05]  /*f1ed0*/  IMAD.X R9, RZ, RZ, R33, P0 ;  /* 0x000000ffff097224 */ /* 0x000fca00000e0621 */
[----:B------:R0:W-:Y:S03]  /*f1ee0*/  ST.E.64 desc[UR4][R30.64+0x8], R8 ;  /* 0x000008081e007985 */ /* 0x0001e6000c101b04 */
.L_x_4890:
[----:B------:R-:W-:Y:S05]  /*f1ef0*/  BSYNC B2 ;  /* 0x0000000000027941 */ /* 0x000fea0003800000 */
.L_x_4889:
        /* <DEDUP_REMOVED lines=54> */
.L_x_4895:
[----:B------:R-:W-:Y:S05]  /*f2260*/  BSYNC B2 ;  /* 0x0000000000027941 */ /* 0x000fea0003800000 */
.L_x_4894:
        /* <DEDUP_REMOVED lines=40> */
.L_x_4897:
[----:B------:R-:W-:Y:S05]  /*f24f0*/  BSYNC B2 ;  /* 0x0000000000027941 */ /* 0x000fea0003800000 */
.L_x_4896:
[----:B------:R-:W-:Y:S02]  /*f2500*/  R2UR UR4, R36 ;  /* 0x00000000240472ca */ /* 0x000fe400000e0000 */
[----:B------:R-:W-:Y:S02]  /*f2510*/  R2UR UR5, R37 ;  /* 0x00000000250572ca */ /* 0x000fe400000e0000 */
[----:B------:R-:W-:-:S11]  /*f2520*/  PRMT R13, RZ, 0x7610, R13 ;  /* 0x00007610ff0d7816 */ /* 0x000fd6000000000d */
[----:B------:R4:W-:Y:S01]  /*f2530*/  ST.E desc[UR4][R28.64], R11 ;  /* 0x0000000b1c007985 */ /* 0x0009e2000c101904 */
[----:B------:R-:W-:Y:S05]  /*f2540*/  BRA `(.L_x_4887) ;  /* 0x0000000000147947 */ /* 0x000fea0003800000 */
.L_x_4888:
[----:B------:R-:W-:Y:S02]  /*f2550*/  R2UR UR4, R36 ;  /* 0x00000000240472ca */ /* 0x000fe400000e0000 */
[----:B------:R-:W-:Y:S02]  /*f2560*/  R2UR UR5, R37 ;  /* 0x00000000250572ca */ /* 0x000fe400000e0000 */
[----:B------:R-:W-:-:S05]  /*f2570*/  IADD3 R8, P0, PT, R8, R7, RZ ;  /* 0x0000000708087210 */ /* 0x000fca0007f1e0ff */
[----:B------:R-:W-:-:S06]  /*f2580*/  IMAD.X R9, RZ, RZ, R9, P0 ;  /* 0x000000ffff097224 */ /* 0x000fcc00000e0609 */
[----:B------:R1:W5:Y:S02]  /*f2590*/  LD.E.U8 R13, desc[UR4][R8.64+0x20] ;  /* 0x00002004080d7980 */ /* 0x000364000c101100 */
.L_x_4887:
[----:B------:R-:W-:Y:S05]  /*f25a0*/  BSYNC B1 ;  /* 0x0000000000017941 */ /* 0x000fea0003800000 */
.L_x_4886:
        /* <DEDUP_REMOVED lines=31> */
.L_x_4905:
[----:B------:R-:W0:Y:S02]  /*f27a0*/  LDS.64 R32, [R9+0x8] ;  /* 0x0000080009207984 */ /* 0x000e240000000a00 */
[----:B0-----:R-:W-:-:S05]  /*f27b0*/  IADD3 R34, P0, PT, R32, 0x30, RZ ;  /* 0x0000003020227810 */ /* 0x001fca0007f1e0ff */
[----:B------:R-:W-:-:S07]  /*f27c0*/  IMAD.X R35, RZ, RZ, R33, P0 ;  /* 0x000000ffff237224 */ /* 0x000fce00000e0621 */
[----:B------:R-:W0:Y:S02]  /*f27d0*/  ATOMS.CAST.SPIN.64 P0, [R9+0x8], R32, R34 ;  /* 0x000008200900758d */ /* 0x000e240001800422 */
[----:B0-----:R-:W-:Y:S05]  /*f27e0*/  @!P0 BRA `(.L_x_4905) ;  /* 0xfffffffc00ec8947 */ /* 0x001fea000383ffff */
[----:B------:R-:W-:Y:S05]  /*f27f0*/  BSYNC B4 ;  /* 0x0000000000047941 */ /* 0x000fea0003800000 */
.L_x_4904:
[----:B------:R-:W-:Y:S05]  /*f2800*/  BRA `(.L_x_4902) ;  /* 0x0000000000187947 */ /* 0x000fea0003800000 */
.L_x_4903:
[----:B------:R-:W-:Y:S02]  /*f2810*/  R2UR UR4, R36 ;  /* 0x00000000240472ca */ /* 0x000fe400000e0000 */
[----:B------:R-:W-:-:S13]  /*f2820*/  R2UR UR5, R37 ;  /* 0x00000000250572ca */ /* 0x000fda00000e0000 */
[----:B------:R-:W2:Y:S02]  /*f2830*/  LD.E.64 R32, desc[UR4][R30.64+0x8] ;  /* 0x000008041e207980 */ /* 0x000ea4000c101b00 */
[----:B--2---:R-:W-:-:S05]  /*f2840*/  IADD3 R8, P0, PT, R32, 0x30, RZ ;  /* 0x0000003020087810 */ /* 0x004fca0007f1e0ff */
[----:B------:R-:W-:-:S05]  /*f2850*/  IMAD.X R9, RZ, RZ, R33, P0 ;  /* 0x000000ffff097224 */ /* 0x000fca00000e0621 */
[----:B------:R0:W-:Y:S03]  /*f2860*/  ST.E.64 desc[UR4][R30.64+0x8], R8 ;  /* 0x000008081e007985 */ /* 0x0001e6000c101b04 */
.L_x_4902:
[----:B------:R-:W-:Y:S05]  /*f2870*/  BSYNC B2 ;  /* 0x0000000000027941 */ /* 0x000fea0003800000 */
.L_x_4901:
        /* <DEDUP_REMOVED lines=54> */
.L_x_4907:
[----:B------:R-:W-:Y:S05]  /*f2be0*/  BSYNC B2 ;  /* 0x0000000000027941 */ /* 0x000fea0003800000 */
.L_x_4906:
        /* <DEDUP_REMOVED lines=40> */
.L_x_4909:
[----:B------:R-:W-:Y:S05]  /*f2e70*/  BSYNC B2 ;  /* 0x0000000000027941 */ /* 0x000fea0003800000 */
.L_x_4908:
[----:B------:R-:W-:Y:S02]  /*f2e80*/  R2UR UR4, R36 ;  /* 0x00000000240472ca */ /* 0x000fe400000e0000 */
[----:B------:R-:W-:-:S13]  /*f2e90*/  R2UR UR5, R37 ;  /* 0x00000000250572ca */ /* 0x000fda00000e0000 */
[----:B------:R2:W-:Y:S01]  /*f2ea0*/  ST.E desc[UR4][R28.64], R11 ;  /* 0x0000000b1c007985 */ /* 0x0005e2000c101904 */
[----:B------:R-:W-:Y:S05]  /*f2eb0*/  BRA `(.L_x_4899) ;  /* 0x0000000000207947 */ /* 0x000fea0003800000 */
.L_x_4900:
        /* <DEDUP_REMOVED lines=8> */
.L_x_4899:
[----:B------:R-:W-:Y:S05]  /*f2f40*/  BSYNC B1 ;  /* 0x0000000000017941 */ /* 0x000fea0003800000 */
.L_x_4898:
[----:B------:R-:W-:Y:S02]  /*f2f50*/  VIADD R12, R12, 0x1 ;  /* 0x000000010c0c7836 */ /* 0x000fe40000000000 */
[----:B------:R-:W-:Y:S01]  /*f2f60*/  VIADD R7, R7, 0x4 ;  /* 0x0000000407077836 */ /* 0x000fe20000000000 */
[----:B------:R-:W-:Y:S06]  /*f2f70*/  @P2 BRA `(.L_x_4910) ;  /* 0xffffffec001c2947 */ /* 0x000fec000383ffff */
.L_x_4845:
[----:B------:R-:W-:Y:S05]  /*f2f80*/  BSYNC B3 ;  /* 0x0000000000037941 */ /* 0x000fea0003800000 */
.L_x_4842:
[----:B------:R-:W0:Y:S01]  /*f2f90*/  S2UR UR5, SR_CgaCtaId ;  /* 0x00000000000579c3 */ /* 0x000e220000008800 */
[----:B------:R-:W-:Y:S02]  /*f2fa0*/  UMOV UR4, 0x400 ;  /* 0x0000040000047882 */ /* 0x000fe40000000000 */
[----:B0-----:R-:W-:Y:S01]  /*f2fb0*/  ULEA UR4, UR5, UR4, 0x18 ;  /* 0x0000000405047291 */ /* 0x001fe2000f8ec0ff */
[----:B------:R-:W-:-:S05]  /*f2fc0*/  R2UR UR5, R37 ;  /* 0x00000000250572ca */ /* 0x000fca00000e0000 */
[----:B----4-:R-:W-:Y:S01]  /*f2fd0*/  IMAD.U32 R7, RZ, RZ, UR4 ;  /* 0x00000004ff077e24 */ /* 0x010fe2000f8e00ff */
[----:B------:R-:W-:-:S04]  /*f2fe0*/  R2UR UR4, R36 ;  /* 0x00000000240472ca */ /* 0x000fc800000e0000 */
[----:B-1----:R-:W0:Y:S02]  /*f2ff0*/  LDS.64 R8, [R7] ;  /* 0x0000000007087984 */ /* 0x002e240000000a00 */
        /* <DEDUP_REMOVED lines=8> */
.L_x_4836:
[----:B------:R-:W-:Y:S05]  /*f3080*/  BSYNC B0 ;  /* 0x0000000000007941 */ /* 0x000fea0003800000 */
.L_x_4835:
        /* <DEDUP_REMOVED lines=9> */
[----:B---345:R-:W-:Y:S06]  /*f3120*/  @P0 BRA `(.L_x_4912) ;  /* 0x0000000000500947 */ /* 0x038fec0003800000 */
[----:B------:R-:W0:Y:S02]  /*f3130*/  QSPC.E.S P0, RZ, [R30+0x8] ;  /* 0x000008001eff73aa */ /* 0x000e240000000500 */
[----:B0-----:R-:W-:Y:S05]  /*f3140*/  @!P0 BRA `(.L_x_4913) ;  /* 0x0000000000308947 */ /* 0x001fea0003800000 */
[----:B------:R-:W-:Y:S01]  /*f3150*/  IMAD.MOV.U32 R8, RZ, RZ, R30 ;  /* 0x000000ffff087224 */ /* 0x000fe200078e001e */
[----:B------:R-:W-:Y:S04]  /*f3160*/  BSSY B1, `(.L_x_4914) ;  /* 0x0000007000017945 */ /* 0x000fe80003800000 */
[----:B-1----:R-:W-:-:S07]  /*f3170*/  MOV R5, R8 ;  /* 0x0000000800057202 */ /* 0x002fce0000000f00 */
.L_x_4915:
[----:B------:R-:W0:Y:S02]  /*f3180*/  LDS.64 R8, [R5+0x8] ;  /* 0x0000080005087984 */ /* 0x000e240000000a00 */
[----:B0-----:R-:W-:-:S05]  /*f3190*/  IADD3 R10, P0, PT, R8, 0x30, RZ ;  /* 0x00000030080a7810 */ /* 0x001fca0007f1e0ff */
[----:B------:R-:W-:-:S07]  /*f31a0*/  IMAD.X R11, RZ, RZ, R9, P0 ;  /* 0x000000ffff0b7224 */ /* 0x000fce00000e0609 */
[----:B------:R-:W0:Y:S02]  /*f31b0*/  ATOMS.CAST.SPIN.64 P0, [R5+0x8], R8, R10 ;  /* 0x000008080500758d */ /* 0x000e24000180040a */
[----:B0-----:R-:W-:Y:S05]  /*f31c0*/  @!P0 BRA `(.L_x_4915) ;  /* 0xfffffffc00ec8947 */ /* 0x001fea000383ffff */
[----:B------:R-:W-:Y:S05]  /*f31d0*/  BSYNC B1 ;  /* 0x0000000000017941 */ /* 0x000fea0003800000 */
.L_x_4914:
[----:B------:R-:W-:Y:S02]  /*f31e0*/  IMAD.MOV.U32 R10, RZ, RZ, R8 ;  /* 0x000000ffff0a7224 */ /* 0x000fe400078e0008 */
[----:B------:R-:W-:Y:S01]  /*f31f0*/  IMAD.MOV.U32 R11, RZ, RZ, R9 ;  /* 0x000000ffff0b7224 */ /* 0x000fe200078e0009 */
[----:B------:R-:W-:Y:S06]  /*f3200*/  BRA `(.L_x_4912) ;  /* 0x0000000000187947 */ /* 0x000fec0003800000 */
.L_x_4913:
[----:B------:R-:W-:Y:S02]  /*f3210*/  R2UR UR4, R36 ;  /* 0x00000000240472ca */ /* 0x000fe400000e0000 */
[----:B------:R-:W-:-:S13]  /*f3220*/  R2UR UR5, R37 ;  /* 0x00000000250572ca */ /* 0x000fda00000e0000 */
[----:B------:R-:W3:Y:S02]  /*f3230*/  LD.E.64 R10, desc[UR4][R30.64+0x8] ;  /* 0x000008041e0a7980 */ /* 0x000ee4000c101b00 */
[----:B---3--:R-:W-:-:S05]  /*f3240*/  IADD3 R8, P0, PT, R10, 0x30, RZ ;  /* 0x000000300a087810 */ /* 0x008fca0007f1e0ff */
[----:B------:R-:W-:-:S05]  /*f3250*/  IMAD.X R9, RZ, RZ, R11, P0 ;  /* 0x000000ffff097224 */ /* 0x000fca00000e060b */
[----:B------:R0:W-:Y:S03]  /*f3260*/  ST.E.64 desc[UR4][R30.64+0x8], R8 ;  /* 0x000008081e007985 */ /* 0x0001e6000c101b04 */
.L_x_4912:
[----:B------:R-:W-:Y:S05]  /*f3270*/  BSYNC B0 ;  /* 0x0000000000007941 */ /* 0x000fea0003800000 */
.L_x_4911:
[C---:B-1----:R-:W-:Y:S01]  /*f3280*/  IADD3 R5, P0, PT, R10.reuse, 0x38, RZ ;  /* 0x000000380a057810 */ /* 0x042fe20007f1e0ff */
        /* <DEDUP_REMOVED lines=20> */
[----:B--2---:R-:W-:Y:S01]  /*f33d0*/  IMAD.MOV.U32 R13, RZ, RZ, -0x1 ;  /* 0xffffffffff0d7424 */ /* 0x004fe200078e00ff */
        /* <DEDUP_REMOVED lines=43> */
.L_x_4917:
[----:B------:R-:W-:Y:S05]  /*f3690*/  BSYNC B0 ;  /* 0x0000000000007941 */ /* 0x000fea0003800000 */
.L_x_4916:
[----:B------:R-:W-:Y:S01]  /*f36a0*/  @!P0 IMAD.MOV.U32 R6, RZ, RZ, -0x1 ;  /* 0xffffffffff068424 */ /* 0x000fe200078e00ff */
[----:B------:R-:W-:Y:S06]  /*f36b0*/  @!P1 BRA `(.L_x_1863) ;  /* 0x0000003800fc9947 */ /* 0x000fec0003800000 */
[----:B------:R-:W-:Y:S01]  /*f36c0*/  IMAD.MOV.U32 R4, RZ, RZ, R30 ;  /* 0x000000ffff047224 */ /* 0x000fe200078e001e */
[----:B------:R-:W-:Y:S01]  /*f36d0*/  MOV R20, 0xf3730 ;  /* 0x000f373000147802 */ /* 0x000fe20000000f00 */
[----:B------:R-:W-:Y:S02]  /*f36e0*/  IMAD.MOV.U32 R5, RZ, RZ, R31 ;  /* 0x000000ffff057224 */ /* 0x000fe400078e001f */
[----:B0-----:R-:W-:Y:S02]  /*f36f0*/  IMAD.MOV.U32 R8, RZ, RZ, R28 ;  /* 0x000000ffff087224 */ /* 0x001fe400078e001c */
[----:B------:R-:W-:Y:S02]  /*f3700*/  IMAD.MOV.U32 R9, RZ, RZ, R29 ;  /* 0x000000ffff097224 */ /* 0x000fe400078e001d */
[----:B------:R-:W-:-:S07]  /*f3710*/  IMAD.MOV.U32 R21, RZ, RZ, 0x0 ;  /* 0x00000000ff157424 */ /* 0x000fce00078e00ff */
[----:B-12---:R-:W-:Y:S05]  /*f3720*/  CALL.REL.NOINC `($_Z5entryPcS_PiPxS1_S0_S0_P19HostDeviceInterfacei$_Z41invoke_java_lang_StringBuilder_toString9_PciPi) ;  /* 0xfffff4bc00287944 */ /* 0x006fea0003c3ffff */
[----:B------:R-:W-:Y:S02]  /*f3730*/  R2UR UR4, R36 ;  /* 0x00000000240472ca */ /* 0x000fe400000e0000 */
[----:B------:R-:W-:-:S13]  /*f3740*/  R2UR UR5, R37 ;  /* 0x00000000250572ca */ /* 0x000fda00000e0000 */
[----:B------:R-:W2:Y:S02]  /*f3750*/  LD.E R0, desc[UR4][R28.64] ;  /* 0x000000041c007980 */ /* 0x000ea4000c101900 */
[----:B--2---:R-:W-:-:S04]  /*f3760*/  ISETP.NE.AND P0, PT, R0, RZ, PT ;  /* 0x000000ff0000720c */ /* 0x004fc80003f05270 */
[----:B------:R-:W-:Y:S01]  /*f3770*/  SEL R4, R4, RZ, !P0 ;  /* 0x000000ff04047207 */ /* 0x000fe20004000000 */
[----:B------:R-:W-:Y:S08]  /*f3780*/  BRA `(.L_x_1863) ;  /* 0x0000003800c87947 */ /* 0x000ff00003800000 */
.L_x_1864:
[C---:B------:R-:W-:Y:S01]  /*f3790*/  R2UR UR4, R36.reuse ;  /* 0x00000000240472ca */ /* 0x040fe200000e0000 */
[----:B------:R0:W1:Y:S01]  /*f37a0*/  LDS.64 R6, [R0+0x8] ;  /* 0x0000080000067984 */ /* 0x0000620000000a00 */
[C---:B------:R-:W-:Y:S02]  /*f37b0*/  R2UR UR5, R37.reuse ;  /* 0x00000000250572ca */ /* 0x040fe400000e0000 */
[----:B------:R-:W-:Y:S02]  /*f37c0*/  R2UR UR6, R36 ;  /* 0x00000000240672ca */ /* 0x000fe400000e0000 */
[----:B------:R-:W-:-:S09]  /*f37d0*/  R2UR UR7, R37 ;  /* 0x00000000250772ca */ /* 0x000fd200000e0000 */
[----:B------:R0:W5:Y:S04]  /*f37e0*/  LD.E R3, desc[UR4][R10.64+0x20] ;  /* 0x000020040a037980 */ /* 0x000168000c101900 */
        /* <DEDUP_REMOVED lines=10> */
.L_x_4922:
[----:B------:R-:W0:Y:S02]  /*f3890*/  LDS.64 R8, [R5+0x8] ;  /* 0x0000080005087984 */ /* 0x000e240000000a00 */
[----:B0-----:R-:W-:-:S05]  /*f38a0*/  IADD3 R10, P0, PT, R8, 0x30, RZ ;  /* 0x00000030080a7810 */ /* 0x001fca0007f1e0ff */
[----:B------:R-:W-:-:S07]  /*f38b0*/  IMAD.X R11, RZ, RZ, R9, P0 ;  /* 0x000000ffff0b7224 */ /* 0x000fce00000e0609 */
[----:B------:R-:W0:Y:S02]  /*f38c0*/  ATOMS.CAST.SPIN.64 P0, [R5+0x8], R8, R10 ;  /* 0x000008080500758d */ /* 0x000e24000180040a */
[----:B0-----:R-:W-:Y:S05]  /*f38d0*/  @!P0 BRA `(.L_x_4922) ;  /* 0xfffffffc00ec8947 */ /* 0x001fea000383ffff */
[----:B------:R-:W-:Y:S05]  /*f38e0*/  BSYNC B1 ;  /* 0x0000000000017941 */ /* 0x000fea0003800000 */
.L_x_4921:
[----:B------:R-:W-:Y:S02]  /*f38f0*/  IMAD.MOV.U32 R12, RZ, RZ, R8 ;  /* 0x000000ffff0c7224 */ /* 0x000fe400078e0008 */
[----:B------:R-:W-:Y:S01]  /*f3900*/  IMAD.MOV.U32 R13, RZ, RZ, R9 ;  /* 0x000000ffff0d7224 */ /* 0x000fe200078e0009 */
[----:B------:R-:W-:Y:S06]  /*f3910*/  BRA `(.L_x_4919) ;  /* 0x0000000000187947 */ /* 0x000fec0003800000 */
.L_x_4920:
[----:B------:R-:W-:Y:S02]  /*f3920*/  R2UR UR4, R36 ;  /* 0x00000000240472ca */ /* 0x000fe400000e0000 */
[----:B------:R-:W-:-:S13]  /*f3930*/  R2UR UR5, R37 ;  /* 0x00000000250572ca */ /* 0x000fda00000e0000 */
[----:B------:R-:W2:Y:S02]  /*f3940*/  LD.E.64 R12, desc[UR4][R30.64+0x8] ;  /* 0x000008041e0c7980 */ /* 0x000ea4000c101b00 */
[----:B--2---:R-:W-:-:S05]  /*f3950*/  IADD3 R8, P0, PT, R12, 0x30, RZ ;  /* 0x000000300c087810 */ /* 0x004fca0007f1e0ff */
[----:B------:R-:W-:-:S05]  /*f3960*/  IMAD.X R9, RZ, RZ, R13, P0 ;  /* 0x000000ffff097224 */ /* 0x000fca00000e060d */
[----:B------:R0:W-:Y:S03]  /*f3970*/  ST.E.64 desc[UR4][R30.64+0x8], R8 ;  /* 0x000008081e007985 */ /* 0x0001e6000c101b04 */
.L_x_4919:
[----:B------:R-:W-:Y:S05]  /*f3980*/  BSYNC B0 ;  /* 0x0000000000007941 */ /* 0x000fea0003800000 */
.L_x_4918:
[C---:B------:R-:W-:Y:S02]  /*f3990*/  IADD3 R5, P1, PT, R12.reuse, 0x38, RZ ;  /* 0x000000380c057810 */ /* 0x040fe40007f3e0ff */
        /* <DEDUP_REMOVED lines=11> */
[----:B--2---:R-:W0:Y:S01]  /*f3a50*/  LDS.64 R4, [R0] ;  /* 0x0000000000047984 */ /* 0x004e220000000a00 */
        /* <DEDUP_REMOVED lines=24> */
[----:B0----5:R-:W-:-:S06]  /*f3be0*/  IMAD.WIDE R4, R3, 0x10, R4 ;  /* 0x0000001003047825 */ /* 0x021fcc00078e0204 */
        /* <DEDUP_REMOVED lines=26> */
.L_x_4927:
[----:B------:R-:W0:Y:S02]  /*f3d90*/  LDS.64 R8, [R17+0x8] ;  /* 0x0000080011087984 */ /* 0x000e240000000a00 */
[----:B0-----:R-:W-:-:S05]  /*f3da0*/  IADD3 R10, P0, PT, R12, R8, RZ ;  /* 0x000000080c0a7210 */ /* 0x001fca0007f1e0ff */
[----:B------:R-:W-:-:S07]  /*f3db0*/  IMAD.X R11, R13, 0x1, R9, P0 ;  /* 0x000000010d0b7824 */ /* 0x000fce00000e0609 */
[----:B------:R-:W0:Y:S02]  /*f3dc0*/  ATOMS.CAST.SPIN.64 P0, [R17+0x8], R8, R10 ;  /* 0x000008081100758d */ /* 0x000e24000180040a */
[----:B0-----:R-:W-:Y:S05]  /*f3dd0*/  @!P0 BRA `(.L_x_4927) ;  /* 0xfffffffc00ec8947 */ /* 0x001fea000383ffff */
[----:B------:R-:W-:Y:S05]  /*f3de0*/  BSYNC B1 ;  /* 0x0000000000017941 */ /* 0x000fea0003800000 */
.L_x_4926:
[----:B------:R-:W-:Y:S02]  /*f3df0*/  IMAD.MOV.U32 R10, RZ, RZ, R8 ;  /* 0x000000ffff0a7224 */ /* 0x000fe400078e0008 */
[----:B------:R-:W-:Y:S01]  /*f3e00*/  IMAD.MOV.U32 R11, RZ, RZ, R9 ;  /* 0x000000ffff0b7224 */ /* 0x000fe200078e0009 */
[----:B------:R-:W-:Y:S06]  /*f3e10*/  BRA `(.L_x_4924) ;  /* 0x0000000000187947 */ /* 0x000fec0003800000 */
.L_x_4925:
[----:B------:R-:W-:Y:S02]  /*f3e20*/  R2UR UR4, R36 ;  /* 0x00000000240472ca */ /* 0x000fe400000e0000 */
[----:B------:R-:W-:-:S13]  /*f3e30*/  R2UR UR5, R37 ;  /* 0x00000000250572ca */ /* 0x000fda00000e0000 */
[----:B------:R-:W2:Y:S02]  /*f3e40*/  LD.E.64 R10, desc[UR4][R30.64+0x8] ;  /* 0x000008041e0a7980 */ /* 0x000ea4000c101b00 */
[----:B--2---:R-:W-:-:S05]  /*f3e50*/  IADD3 R8, P0, PT, R12, R10, RZ ;  /* 0x0000000a0c087210 */ /* 0x004fca0007f1e0ff */
[----:B------:R-:W-:-:S05]  /*f3e60*/  IMAD.X R9, R13, 0x1, R11, P0 ;  /* 0x000000010d097824 */ /* 0x000fca00000e060b */
[----:B------:R0:W-:Y:S03]  /*f3e70*/  ST.E.64 desc[UR4][R30.64+0x8], R8 ;  /* 0x000008081e007985 */ /* 0x0001e6000c101b04 */
.L_x_4924:
[----:B------:R-:W-:Y:S05]  /*f3e80*/  BSYNC B0 ;  /* 0x0000000000007941 */ /* 0x000fea0003800000 */
.L_x_4923:
        /* <DEDUP_REMOVED lines=47> */
.L_x_4959:
        /* <DEDUP_REMOVED lines=29> */
.L_x_4940:
[----:B------:R-:W0:Y:S02]  /*f4350*/  LDS.64 R32, [R9+0x8] ;  /* 0x0000080009207984 */ /* 0x000e240000000a00 */
[----:B0-----:R-:W-:-:S05]  /*f4360*/  IADD3 R34, P0, PT, R32, 0x30, RZ ;  /* 0x0000003020227810 */ /* 0x001fca0007f1e0ff */
[----:B------:R-:W-:-:S07]  /*f4370*/  IMAD.X R35, RZ, RZ, R33, P0 ;  /* 0x000000ffff237224 */ /* 0x000fce00000e0621 */
[----:B------:R-:W0:Y:S02]  /*f4380*/  ATOMS.CAST.SPIN.64 P0, [R9+0x8], R32, R34 ;  /* 0x000008200900758d */ /* 0x000e240001800422 */
[----:B0-----:R-:W-:Y:S05]  /*f4390*/  @!P0 BRA `(.L_x_4940) ;  /* 0xfffffffc00ec8947 */ /* 0x001fea000383ffff */
[----:B------:R-:W-:Y:S05]  /*f43a0*/  BSYNC B5 ;  /* 0x0000000000057941 */ /* 0x000fea0003800000 */
.L_x_4939:
[----:B------:R-:W-:Y:S05]  /*f43b0*/  BRA `(.L_x_4937) ;  /* 0x0000000000187947 */ /* 0x000fea0003800000 */
.L_x_4938:
[----:B------:R-:W-:Y:S02]  /*f43c0*/  R2UR UR4, R36 ;  /* 0x00000000240472ca */ /* 0x000fe400000e0000 */
[----:B------:R-:W-:-:S13]  /*f43d0*/  R2UR UR5, R37 ;  /* 0x00000000250572ca */ /* 0x000fda00000e0000 */
[----:B------:R-:W2:Y:S02]  /*f43e0*/  LD.E.64 R32, desc[UR4][R30.64+0x8] ;  /* 0x000008041e207980 */ /* 0x000ea4000c101b00 */
[----:B--2---:R-:W-:-:S05]  /*f43f0*/  IADD3 R8, P0, PT, R32, 0x30, RZ ;  /* 0x0000003020087810 */ /* 0x004fca0007f1e0ff */
[----:B------:R-:W-:-:S05]  /*f4400*/  IMAD.X R9, RZ, RZ, R33, P0 ;  /* 0x000000ffff097224 */ /* 0x000fca00000e0621 */
[----:B------:R0:W-:Y:S03]  /*f4410*/  ST.E.64 desc[UR4][R30.64+0x8], R8 ;  /* 0x000008081e007985 */ /* 0x0001e6000c101b04 */
.L_x_4937:
[----:B------:R-:W-:Y:S05]  /*f4420*/  BSYNC B4 ;  /* 0x0000000000047941 */ /* 0x000fea0003800000 */
.L_x_4936:
        /* <DEDUP_REMOVED lines=54> */
.L_x_4942:
[----:B------:R-:W-:Y:S05]  /*f4790*/  BSYNC B4 ;  /* 0x0000000000047941 */ /* 0x000fea0003800000 */
.L_x_4941:
        /* <DEDUP_REMOVED lines=40> */
.L_x_4944:
[----:B------:R-:W-:Y:S05]  /*f4a20*/  BSYNC B4 ;  /* 0x0000000000047941 */ /* 0x000fea0003800000 */
.L_x_4943:
[----:B------:R-:W-:Y:S02]  /*f4a30*/  R2UR UR4, R36 ;  /* 0x00000000240472ca */ /* 0x000fe400000e0000 */
[----:B------:R-:W-:-:S13]  /*f4a40*/  R2UR UR5, R37 ;  /* 0x00000000250572ca */ /* 0x000fda00000e0000 */
[----:B------:R2:W-:Y:S01]  /*f4a50*/  ST.E desc[UR4][R28.64], R11 ;  /* 0x0000000b1c007985 */ /* 0x0005e2000c101904 */
[----:B------:R-:W-:Y:S05]  /*f4a60*/  BRA `(.L_x_4945) ;  /* 0x0000000000147947 */ /* 0x000fea0003800000 */
.L_x_4935:
[----:B------:R-:W-:Y:S02]  /*f4a70*/  R2UR UR4, R36 ;  /* 0x00000000240472ca */ /* 0x000fe400000e0000 */
[----:B------:R-:W-:Y:S02]  /*f4a80*/  R2UR UR5, R37 ;  /* 0x00000000250572ca */ /* 0x000fe400000e0000 */
[----:B------:R-:W-:-:S05]  /*f4a90*/  IADD3 R8, P0, PT, R8, R6, RZ ;  /* 0x0000000608087210 */ /* 0x000fca0007f1e0ff */
[----:B------:R-:W-:-:S06]  /*f4aa0*/  IMAD.X R9, RZ, RZ, R9, P0 ;  /* 0x000000ffff097224 */ /* 0x000fcc00000e0609 */
[----:B------:R0:W-:Y:S02]  /*f4ab0*/  ST.E desc[UR4][R8.64+0x20], RZ ;  /* 0x000020ff08007985 */ /* 0x0001e4000c101904 */
.L_x_4945:
[----:B------:R-:W-:Y:S05]  /*f4ac0*/  BSYNC B3 ;  /* 0x0000000000037941 */ /* 0x000fea0003800000 */
.L_x_4934:
        /* <DEDUP_REMOVED lines=26> */
.L_x_4952:
[----:B------:R-:W0:Y:S02]  /*f4c70*/  LDS.64 R32, [R9+0x8] ;  /* 0x0000080009207984 */ /* 0x000e240000000a00 */
[----:B0-----:R-:W-:-:S05]  /*f4c80*/  IADD3 R34, P0, PT, R32, 0x30, RZ ;  /* 0x0000003020227810 */ /* 0x001fca0007f1e0ff */
[----:B------:R-:W-:-:S07]  /*f4c90*/  IMAD.X R35, RZ, RZ, R33, P0 ;  /* 0x000000ffff237224 */ /* 0x000fce00000e0621 */
[----:B------:R-:W0:Y:S02]  /*f4ca0*/  ATOMS.CAST.SPIN.64 P0, [R9+0x8], R32, R34 ;  /* 0x000008200900758d */ /* 0x000e240001800422 */
[----:B0-----:R-:W-:Y:S05]  /*f4cb0*/  @!P0 BRA `(.L_x_4952) ;  /* 0xfffffffc00ec8947 */ /* 0x001fea000383ffff */
[----:B------:R-:W-:Y:S05]  /*f4cc0*/  BSYNC B5 ;  /* 0x0000000000057941 */ /* 0x000fea0003800000 */
.L_x_4951:
[----:B------:R-:W-:Y:S05]  /*f4cd0*/  BRA `(.L_x_4949) ;  /* 0x0000000000187947 */ /* 0x000fea0003800000 */
.L_x_4950:
[----:B------:R-:W-:Y:S02]  /*f4ce0*/  R2UR UR4, R36 ;  /* 0x00000000240472ca */ /* 0x000fe400000e0000 */
[----:B------:R-:W-:-:S13]  /*f4cf0*/  R2UR UR5, R37 ;  /* 0x00000000250572ca */ /* 0x000fda00000e0000 */
[----:B------:R-:W2:Y:S02]  /*f4d00*/  LD.E.64 R32, desc[UR4][R30.64+0x8] ;  /* 0x000008041e207980 */ /* 0x000ea4000c101b00 */
[----:B--2---:R-:W-:-:S05]  /*f4d10*/  IADD3 R8, P0, PT, R32, 0x30, RZ ;  /* 0x0000003020087810 */ /* 0x004fca0007f1e0ff */
[----:B------:R-:W-:-:S05]  /*f4d20*/  IMAD.X R9, RZ, RZ, R33, P0 ;  /* 0x000000ffff097224 */ /* 0x000fca00000e0621 */
[----:B------:R0:W-:Y:S03]  /*f4d30*/  ST.E.64 desc[UR4][R30.64+0x8], R8 ;  /* 0x000008081e007985 */ /* 0x0001e6000c101b04 */
.L_x_4949:
[----:B------:R-:W-:Y:S05]  /*f4d40*/  BSYNC B4 ;  /* 0x0000000000047941 */ /* 0x000fea0003800000 */
.L_x_4948:
        /* <DEDUP_REMOVED lines=51> */
.L_x_4954:
[----:B------:R-:W-:Y:S01]  /*f5080*/  R2UR UR4, R36 ;  /* 0x00000000240472ca */ /* 0x000fe200000e0000 */
[----:B------:R-:W-:Y:S01]  /*f5090*/  IMAD.MOV.U32 R9, RZ, RZ, 0x5272 ;  /* 0x00005272ff097424 */ /* 0x000fe200078e00ff */
[----:B------:R-:W-:Y:S01]  /*f50a0*/  R2UR UR5, R37 ;  /* 0x00000000250572ca */ /* 0x000fe200000e0000 */
[----:B------:R-:W-:Y:S01]  /*f50b0*/  IMAD.MOV.U32 R15, RZ, RZ, -0x1 ;  /* 0xffffffffff0f7424 */ /* 0x000fe200078e00ff */
[----:B------:R-:W-:-:S11]  /*f50c0*/  PLOP3.LUT P0, PT, PT, PT, PT, 0x8, 0x80 ;  /* 0x000000000080781c */ /* 0x000fd60003f0e170 */
[----:B------:R0:W-:Y:S02]  /*f50d0*/  ST.E desc[UR4][R28.64], R9 ;  /* 0x000000091c007985 */ /* 0x0001e4000c101904 */
.L_x_4955:
[----:B------:R-:W-:Y:S05]  /*f50e0*/  BSYNC B4 ;  /* 0x0000000000047941 */ /* 0x000fea0003800000 */
.L_x_4953:
        /* <DEDUP_REMOVED lines=39> */
.L_x_4957:
[----:B------:R-:W-:Y:S05]  /*f5360*/  BSYNC B4 ;  /* 0x0000000000047941 */ /* 0x000fea0003800000 */
.L_x_4956:
[----:B------:R-:W-:Y:S02]  /*f5370*/  R2UR UR4, R36 ;  /* 0x00000000240472ca */ /* 0x000fe400000e0000 */
[----:B------:R-:W-:-:S13]  /*f5380*/  R2UR UR5, R37 ;  /* 0x00000000250572ca */ /* 0x000fda00000e0000 */
[----:B------:R2:W-:Y:S01]  /*f5390*/  ST.E desc[UR4][R28.64], R11 ;  /* 0x0000000b1c007985 */ /* 0x0005e2000c101904 */
[----:B------:R-:W-:Y:S05]  /*f53a0*/  BRA `(.L_x_4958) ;  /* 0x0000000000187947 */ /* 0x000fea0003800000 */
.L_x_4947:
[----:B------:R-:W-:Y:S01]  /*f53b0*/  VIADD R11, R6, 0x4 ;  /* 0x00000004060b7836 */ /* 0x000fe20000000000 */
[----:B------:R-:W-:Y:S02]  /*f53c0*/  R2UR UR4, R36 ;  /* 0x00000000240472ca */ /* 0x000fe400000e0000 */
[----:B------:R-:W-:Y:S02]  /*f53d0*/  R2UR UR5, R37 ;  /* 0x00000000250572ca */ /* 0x000fe400000e0000 */
[----:B------:R-:W-:-:S05]  /*f53e0*/  IADD3 R8, P0, PT, R8, R11, RZ ;  /* 0x0000000b08087210 */ /* 0x000fca0007f1e0ff */
[----:B------:R-:W-:-:S06]  /*f53f0*/  IMAD.X R9, RZ, RZ, R9, P0 ;  /* 0x000000ffff097224 */ /* 0x000fcc00000e0609 */
[----:B------:R0:W-:Y:S02]  /*f5400*/  ST.E desc[UR4][R8.64+0x20], RZ ;  /* 0x000020ff08007985 */ /* 0x0001e4000c101904 */
.L_x_4958:
[----:B------:R-:W-:Y:S05]  /*f5410*/  BSYNC B3 ;  /* 0x0000000000037941 */ /* 0x000fea0003800000 */
.L_x_4946:
[----:B------:R-:W-:Y:S02]  /*f5420*/  VIADD R12, R12, 0x2 ;  /* 0x000000020c0c7836 */ /* 0x000fe40000000000 */
[----:B------:R-:W-:Y:S01]  /*f5430*/  VIADD R6, R6, 0x8 ;  /* 0x0000000806067836 */ /* 0x000fe20000000000 */
[----:B------:R-:W-:Y:S06]  /*f5440*/  @P2 BRA `(.L_x_4959) ;  /* 0xffffffec004c2947 */ /* 0x000fec000383ffff */
.L_x_4933:
[----:B------:R-:W-:Y:S05]  /*f5450*/  BSYNC B0 ;  /* 0x0000000000007941 */ /* 0x000fea0003800000 */
.L_x_4932:
[----:B------:R-:W-:Y:S01]  /*f5460*/  LOP3.LUT R6, R5, 0x1, RZ, 0xc0, !PT ;  /* 0x0000000105067812 */ /* 0x000fe200078ec0ff */
        /* <DEDUP_REMOVED lines=24> */
.L_x_4966:
[----:B------:R-:W0:Y:S02]  /*f55f0*/  LDS.64 R12, [R9+0x8] ;  /* 0x00000800090c7984 */ /* 0x000e240000000a00 */
[----:B0-----:R-:W-:-:S05]  /*f5600*/  IADD3 R14, P0, PT, R12, 0x30, RZ ;  /* 0x000000300c0e7810 */ /* 0x001fca0007f1e0ff */
[----:B------:R-:W-:-:S07]  /*f5610*/  IMAD.X R15, RZ, RZ, R13, P0 ;  /* 0x000000ffff0f7224 */ /* 0x000fce00000e060d */
[----:B------:R-:W0:Y:S02]  /*f5620*/  ATOMS.CAST.SPIN.64 P0, [R9+0x8], R12, R14 ;  /* 0x0000080c0900758d */ /* 0x000e24000180040e */
[----:B0-----:R-:W-:Y:S05]  /*f5630*/  @!P0 BRA `(.L_x_4966) ;  /* 0xfffffffc00ec8947 */ /* 0x001fea000383ffff */
[----:B------:R-:W-:Y:S05]  /*f5640*/  BSYNC B4 ;  /* 0x0000000000047941 */ /* 0x000fea0003800000 */
.L_x_4965:
[----:B------:R-:W-:Y:S05]  /*f5650*/  BRA `(.L_x_4963) ;  /* 0x0000000000187947 */ /* 0x000fea0003800000 */
.L_x_4964:
[----:B------:R-:W-:Y:S02]  /*f5660*/  R2UR UR4, R36 ;  /* 0x00000000240472ca */ /* 0x000fe400000e0000 */
[----:B------:R-:W-:-:S13]  /*f5670*/  R2UR UR5, R37 ;  /* 0x00000000250572ca */ /* 0x000fda00000e0000 */
[----:B------:R-:W2:Y:S02]  /*f5680*/  LD.E.64 R12, desc[UR4][R30.64+0x8] ;  /* 0x000008041e0c7980 */ /* 0x000ea4000c101b00 */
[----:B--2---:R-:W-:-:S05]  /*f5690*/  IADD3 R8, P0, PT, R12, 0x30, RZ ;  /* 0x000000300c087810 */ /* 0x004fca0007f1e0ff */
[----:B------:R-:W-:-:S05]  /*f56a0*/  IMAD.X R9, RZ, RZ, R13, P0 ;  /* 0x000000ffff097224 */ /* 0x000fca00000e060d */
[----:B------:R0:W-:Y:S03]  /*f56b0*/  ST.E.64 desc[UR4][R30.64+0x8], R8 ;  /* 0x000008081e007985 */ /* 0x0001e6000c101b04 */
.L_x_4963:
[----:B------:R-:W-:Y:S05]  /*f56c0*/  BSYNC B3 ;  /* 0x0000000000037941 */ /* 0x000fea0003800000 */
.L_x_4962:
        /* <DEDUP_REMOVED lines=51> */
.L_x_4968:
[----:B------:R-:W-:Y:S01]  /*f5a00*/  R2UR UR4, R36 ;  /* 0x00000000240472ca */ /* 0x000fe200000e0000 */
[----:B------:R-:W-:Y:S01]  /*f5a10*/  IMAD.MOV.U32 R9, RZ, RZ, 0x5272 ;  /* 0x00005272ff097424 */ /* 0x000fe200078e00ff */
[----:B------:R-:W-:Y:S01]  /*f5a20*/  R2UR UR5, R37 ;  /* 0x00000000250572ca */ /* 0x000fe200000e0000 */
[----:B------:R-:W-:Y:S01]  /*f5a30*/  IMAD.MOV.U32 R13, RZ, RZ, -0x1 ;  /* 0xffffffffff0d7424 */ /* 0x000fe200078e00ff */
[----:B------:R-:W-:-:S11]  /*f5a40*/  PLOP3.LUT P0, PT, PT, PT, PT, 0x8, 0x80 ;  /* 0x000000000080781c */ /* 0x000fd60003f0e170 */
[----:B------:R0:W-:Y:S02]  /*f5a50*/  ST.E desc[UR4][R28.64], R9 ;  /* 0x000000091c007985 */ /* 0x0001e4000c101904 */
.L_x_4969:
[----:B------:R-:W-:Y:S05]  /*f5a60*/  BSYNC B3 ;  /* 0x0000000000037941 */ /* 0x000fea0003800000 */
.L_x_4967:
        /* <DEDUP_REMOVED lines=39> */
.L_x_4971:
[----:B------:R-:W-:Y:S05]  /*f5ce0*/  BSYNC B3 ;  /* 0x0000000000037941 */ /* 0x000fea0003800000 */
.L_x_4970:
[----:B------:R-:W-:Y:S02]  /*f5cf0*/  R2UR UR4, R36 ;  /* 0x00000000240472ca */ /* 0x000fe400000e0000 */
[----:B------:R-:W-:-:S13]  /*f5d00*/  R2UR UR5, R37 ;  /* 0x00000000250572ca */ /* 0x000fda00000e0000 */
[----:B------:R4:W-:Y:S01]  /*f5d10*/  ST.E desc[UR4][R28.64], R11 ;  /* 0x0000000b1c007985 */ /* 0x0009e2000c101904 */
[----:B------:R-:W-:Y:S05]  /*f5d20*/  BRA `(.L_x_4960) ;  /* 0x0000000000147947 */ /* 0x000fea0003800000 */
.L_x_4961:
[----:B------:R-:W-:Y:S02]  /*f5d30*/  R2UR UR4, R36 ;  /* 0x00000000240472ca */ /* 0x000fe400000e0000 */
[----:B------:R-:W-:Y:S02]  /*f5d40*/  R2UR UR5, R37 ;  /* 0x00000000250572ca */ /* 0x000fe400000e0000 */
[----:B------:R-:W-:-:S05]  /*f5d50*/  LEA R8, P0, R4, R8, 0x2 ;  /* 0x0000000804087211 */ /* 0x000fca00078010ff */
[----:B------:R-:W-:-:S06]  /*f5d60*/  IMAD.X R9, RZ, RZ, R9, P0 ;  /* 0x000000ffff097224 */ /* 0x000fcc00000e0609 */
[----:B------:R3:W-:Y:S02]  /*f5d70*/  ST.E desc[UR4][R8.64+0x20], RZ ;  /* 0x000020ff08007985 */ /* 0x0007e4000c101904 */
.L_x_4960:
[----:B------:R-:W-:Y:S05]  /*f5d80*/  BSYNC B0 ;  /* 0x0000000000007941 */ /* 0x000fea0003800000 */
.L_x_4930:
[----:B------:R-:W-:-:S13]  /*f5d90*/  ISETP.GE.AND P0, PT, R5, 0x1, PT ;  /* 0x000000010500780c */ /* 0x000fda0003f06270 */
[----:B------:R-:W-:Y:S05]  /*f5da0*/  @!P0 BREAK B1 ;  /* 0x0000000000018942 */ /* 0x000fea0003800000 */
[----:B------:R-:W-:Y:S05]  /*f5db0*/  @!P0 BRA `(.L_x_4931) ;  /* 0x0000001000f48947 */ /* 0x000fea0003800000 */
[----:B------:R-:W-:Y:S05]  /*f5dc0*/  BSYNC B1 ;  /* 0x0000000000017941 */ /* 0x000fea0003800000 */
.L_x_4929:
[----:B------:R-:W-:Y:S02]  /*f5dd0*/  IMAD.MOV R0, RZ, RZ, -R5 ;  /* 0x000000ffff007224 */ /* 0x000fe400078e0a05 */
[----:B------:R-:W-:Y:S02]  /*f5de0*/  IMAD.MOV.U32 R4, RZ, RZ, RZ ;  /* 0x000000ffff047224 */ /* 0x000fe400078e00ff */
[----:B------:R-:W-:-:S07]  /*f5df0*/  IMAD.MOV.U32 R6, RZ, RZ, RZ ;  /* 0x000000ffff067224 */ /* 0x000fce00078e00ff */
.L_x_4996:
        /* <DEDUP_REMOVED lines=35> */
.L_x_4979:
[----:B------:R-:W0:Y:S02]  /*f6030*/  LDS.64 R12, [R9+0x8] ;  /* 0x00000800090c7984 */ /* 0x000e240000000a00 */
[----:B0-----:R-:W-:-:S05]  /*f6040*/  IADD3 R14, P0, PT, R12, 0x30, RZ ;  /* 0x000000300c0e7810 */ /* 0x001fca0007f1e0ff */
[----:B------:R-:W-:-:S07]  /*f6050*/  IMAD.X R15, RZ, RZ, R13, P0 ;  /* 0x000000ffff0f7224 */ /* 0x000fce00000e060d */
[----:B------:R-:W0:Y:S02]  /*f6060*/  ATOMS.CAST.SPIN.64 P0, [R9+0x8], R12, R14 ;  /* 0x0000080c0900758d */ /* 0x000e24000180040e */
[----:B0-----:R-:W-:Y:S05]  /*f6070*/  @!P0 BRA `(.L_x_4979) ;  /* 0xfffffffc00ec8947 */ /* 0x001fea000383ffff */
[----:B------:R-:W-:Y:S05]  /*f6080*/  BSYNC B3 ;  /* 0x0000000000037941 */ /* 0x000fea0003800000 */
.L_x_4978:
[----:B------:R-:W-:Y:S05]  /*f6090*/  BRA `(.L_x_4976) ;  /* 0x0000000000187947 */ /* 0x000fea0003800000 */
.L_x_4977:
[----:B------:R-:W-:Y:S02]  /*f60a0*/  R2UR UR4, R36 ;  /* 0x00000000240472ca */ /* 0x000fe400000e0000 */
[----:B------:R-:W-:-:S13]  /*f60b0*/  R2UR UR5, R37 ;  /* 0x00000000250572ca */ /* 0x000fda00000e0000 */
[----:B------:R-:W2:Y:S02]  /*f60c0*/  LD.E.64 R12, desc[UR4][R30.64+0x8] ;  /* 0x000008041e0c7980 */ /* 0x000ea4000c101b00 */
[----:B--2---:R-:W-:-:S05]  /*f60d0*/  IADD3 R8, P0, PT, R12, 0x30, RZ ;  /* 0x000000300c087810 */ /* 0x004fca0007f1e0ff */
[----:B------:R-:W-:-:S05]  /*f60e0*/  IMAD.X R9, RZ, RZ, R13, P0 ;  /* 0x000000ffff097224 */ /* 0x000fca00000e060d */
[----:B------:R0:W-:Y:S03]  /*f60f0*/  ST.E.64 desc[UR4][R30.64+0x8], R8 ;  /* 0x000008081e007985 */ /* 0x0001e6000c101b04 */
.L_x_4976:
[----:B------:R-:W-:Y:S05]  /*f6100*/  BSYNC B1 ;  /* 0x0000000000017941 */ /* 0x000fea0003800000 */
.L_x_4975:
        /* <DEDUP_REMOVED lines=54> */
.L_x_4981:
[----:B------:R-:W-:Y:S05]  /*f6470*/  BSYNC B1 ;  /* 0x0000000000017941 */ /* 0x000fea0003800000 */
.L_x_4980:
        /* <DEDUP_REMOVED lines=40> */
.L_x_4983:
[----:B------:R-:W-:Y:S05]  /*f6700*/  BSYNC B1 ;  /* 0x0000000000017941 */ /* 0x000fea0003800000 */
.L_x_4982:
[----:B------:R-:W-:Y:S02]  /*f6710*/  R2UR UR4, R36 ;  /* 0x00000000240472ca */ /* 0x000fe400000e0000 */
[----:B------:R-:W-:Y:S02]  /*f6720*/  R2UR UR5, R37 ;  /* 0x00000000250572ca */ /* 0x000fe400000e0000 */
[----:B------:R-:W-:-:S11]  /*f6730*/  PRMT R13, RZ, 0x7610, R13 ;  /* 0x00007610ff0d7816 */ /* 0x000fd6000000000d */
[----:B------:R3:W-:Y:S01]  /*f6740*/  ST.E desc[UR4][R28.64], R11 ;  /* 0x0000000b1c007985 */ /* 0x0007e2000c101904 */
[----:B------:R-:W-:Y:S05]  /*f6750*/  BRA `(.L_x_4973) ;  /* 0x0000000000147947 */ /* 0x000fea0003800000 */
.L_x_4974:
[----:B------:R-:W-:Y:S02]  /*f6760*/  R2UR UR4, R36 ;  /* 0x00000000240472ca */ /* 0x000fe400000e0000 */
[----:B------:R-:W-:Y:S02]  /*f6770*/  R2UR UR5, R37 ;  /* 0x00000000250572ca */ /* 0x000fe400000e0000 */
[----:B------:R-:W-:-:S05]  /*f6780*/  IADD3 R8, P0, PT, R8, R4, RZ ;  /* 0x0000000408087210 */ /* 0x000fca0007f1e0ff */
[----:B------:R-:W-:-:S06]  /*f6790*/  IMAD.X R9, RZ, RZ, R9, P0 ;  /* 0x000000ffff097224 */ /* 0x000fcc00000e0609 */
[----:B------:R1:W5:Y:S02]  /*f67a0*/  LD.E.U8 R13, desc[UR4][R8.64+0x20] ;  /* 0x00002004080d7980 */ /* 0x000364000c101100 */
.L_x_4973:
[----:B------:R-:W-:Y:S05]  /*f67b0*/  BSYNC B0 ;  /* 0x0000000000007941 */ /* 0x000fea0003800000 */
.L_x_4972:
        /* <DEDUP_REMOVED lines=31> */
.L_x_4991:
[----:B------:R-:W0:Y:S02]  /*f69b0*/  LDS.64 R12, [R9+0x8] ;  /* 0x00000800090c7984 */ /* 0x000e240000000a00 */
[----:B0-----:R-:W-:-:S05]  /*f69c0*/  IADD3 R14, P0, PT, R12, 0x30, RZ ;  /* 0x000000300c0e7810 */ /* 0x001fca0007f1e0ff */
[----:B------:R-:W-:-:S07]  /*f69d0*/  IMAD.X R15, RZ, RZ, R13, P0 ;  /* 0x000000ffff0f7224 */ /* 0x000fce00000e060d */
[----:B------:R-:W0:Y:S02]  /*f69e0*/  ATOMS.CAST.SPIN.64 P0, [R9+0x8], R12, R14 ;  /* 0x0000080c0900758d */ /* 0x000e24000180040e */
[----:B0-----:R-:W-:Y:S05]  /*f69f0*/  @!P0 BRA `(.L_x_4991) ;  /* 0xfffffffc00ec8947 */ /* 0x001fea000383ffff */
[----:B------:R-:W-:Y:S05]  /*f6a00*/  BSYNC B3 ;  /* 0x0000000000037941 */ /* 0x000fea0003800000 */
.L_x_4990:
[----:B------:R-:W-:Y:S05]  /*f6a10*/  BRA `(.L_x_4988) ;  /* 0x0000000000187947 */ /* 0x000fea0003800000 */
.L_x_4989:
[----:B------:R-:W-:Y:S02]  /*f6a20*/  R2UR UR4, R36 ;  /* 0x00000000240472ca */ /* 0x000fe400000e0000 */
[----:B------:R-:W-:-:S13]  /*f6a30*/  R2UR UR5, R37 ;  /* 0x00000000250572ca */ /* 0x000fda00000e0000 */
[----:B------:R-:W2:Y:S02]  /*f6a40*/  LD.E.64 R12, desc[UR4][R30.64+0x8] ;  /* 0x000008041e0c7980 */ /* 0x000ea4000c101b00 */
[----:B--2---:R-:W-:-:S05]  /*f6a50*/  IADD3 R8, P0, PT, R12, 0x30, RZ ;  /* 0x000000300c087810 */ /* 0x004fca0007f1e0ff */
[----:B------:R-:W-:-:S05]  /*f6a60*/  IMAD.X R9, RZ, RZ, R13, P0 ;  /* 0x000000ffff097224 */ /* 0x000fca00000e060d */
[----:B------:R0:W-:Y:S03]  /*f6a70*/  ST.E.64 desc[UR4][R30.64+0x8], R8 ;  /* 0x000008081e007985 */ /* 0x0001e6000c101b04 */
.L_x_4988:
[----:B------:R-:W-:Y:S05]  /*f6a80*/  BSYNC B1 ;  /* 0x0000000000017941 */ /* 0x000fea0003800000 */
.L_x_4987:
        /* <DEDUP_REMOVED lines=54> */
.L_x_4993:
[----:B------:R-:W-:Y:S05]  /*f6df0*/  BSYNC B1 ;  /* 0x0000000000017941 */ /* 0x000fea0003800000 */
.L_x_4992:
        /* <DEDUP_REMOVED lines=40> */
.L_x_4995:
[----:B------:R-:W-:Y:S05]  /*f7080*/  BSYNC B1 ;  /* 0x0000000000017941 */ /* 0x000fea0003800000 */
.L_x_4994:
[----:B------:R-:W-:Y:S02]  /*f7090*/  R2UR UR4, R36 ;  /* 0x00000000240472ca */ /* 0x000fe400000e0000 */
[----:B------:R-:W-:-:S13]  /*f70a0*/  R2UR UR5, R37 ;  /* 0x00000000250572ca */ /* 0x000fda00000e0000 */
[----:B------:R2:W-:Y:S01]  /*f70b0*/  ST.E desc[UR4][R28.64], R11 ;  /* 0x0000000b1c007985 */ /* 0x0005e2000c101904 */
[----:B------:R-:W-:Y:S05]  /*f70c0*/  BRA `(.L_x_4985) ;  /* 0x0000000000207947 */ /* 0x000fea0003800000 */
.L_x_4986:
        /* <DEDUP_REMOVED lines=8> */
.L_x_4985:
[----:B------:R-:W-:Y:S05]  /*f7150*/  BSYNC B0 ;  /* 0x0000000000007941 */ /* 0x000fea0003800000 */
.L_x_4984:
[----:B------:R-:W-:Y:S02]  /*f7160*/  VIADD R6, R6, 0x1 ;  /* 0x0000000106067836 */ /* 0x000fe40000000000 */
[----:B------:R-:W-:Y:S01]  /*f7170*/  VIADD R4, R4, 0x4 ;  /* 0x0000000404047836 */ /* 0x000fe20000000000 */
[----:B------:R-:W-:Y:S06]  /*f7180*/  @P2 BRA `(.L_x_4996) ;  /* 0xffffffec001c2947 */ /* 0x000fec000383ffff */
.L_x_4931:
[----:B------:R-:W-:Y:S05]  /*f7190*/  BSYNC B2 ;  /* 0x0000000000027941 */ /* 0x000fea0003800000 */
.L_x_4928:
[----:B------:R-:W0:Y:S01]  /*f71a0*/  S2UR UR5, SR_CgaCtaId ;  /* 0x00000000000579c3 */ /* 0x000e220000008800 */
[----:B------:R-:W-:Y:S01]  /*f71b0*/  UMOV UR4, 0x400 ;  /* 0x0000040000047882 */ /* 0x000fe20000000000 */
[----:B------:R-:W-:Y:S01]  /*f71c0*/  R2UR UR6, R36 ;  /* 0x00000000240672ca */ /* 0x000fe200000e0000 */
[----:B------:R-:W-:Y:S01]  /*f71d0*/  IMAD.MOV.U32 R4, RZ, RZ, R2 ;  /* 0x000000ffff047224 */ /* 0x000fe200078e0002 */
[C---:B------:R-:W-:Y:S01]  /*f71e0*/  R2UR UR7, R37.reuse ;  /* 0x00000000250772ca */ /* 0x040fe200000e0000 */
[----:B0-----:R-:W-:Y:S01]  /*f71f0*/  ULEA UR4, UR5, UR4, 0x18 ;  /* 0x0000000405047291 */ /* 0x001fe2000f8ec0ff */
[----:B------:R-:W-:-:S08]  /*f7200*/  R2UR UR5, R37 ;  /* 0x00000000250572ca */ /* 0x000fd000000e0000 */
[----:B-1-3--:R-:W0:Y:S02]  /*f7210*/  LDS.64 R8, [UR4] ;  /* 0x00000004ff087984 */ /* 0x00ae240008000a00 */
[----:B0-----:R-:W-:-:S05]  /*f7220*/  IMAD.WIDE R8, R2, 0x10, R8 ;  /* 0x0000001002087825 */ /* 0x001fca00078e0208 */
[----:B------:R-:W-:Y:S04]  /*f7230*/  ST.E desc[UR6][R8.64+0x20], R7 ;  /* 0x0000200708007985 */ /* 0x000fe8000c101906 */
[----:B--2-4-:R-:W0:Y:S02]  /*f7240*/  LDS.64 R10, [UR4] ;  /* 0x00000004ff0a7984 */ /* 0x014e240008000a00 */
[----:B0-----:R-:W-:-:S05]  /*f7250*/  IMAD.WIDE R10, R2, 0x10, R10 ;  /* 0x00000010020a7825 */ /* 0x001fca00078e020a */
[----:B------:R-:W-:Y:S04]  /*f7260*/  ST.E desc[UR6][R10.64+0x28], R5 ;  /* 0x000028050a007985 */ /* 0x000fe8000c101906 */
[----:B-----5:R-:W0:Y:S01]  /*f7270*/  LDS.64 R12, [UR4] ;  /* 0x00000004ff0c7984 */ /* 0x020e220008000a00 */
[----:B------:R-:W-:Y:S01]  /*f7280*/  R2UR UR4, R36 ;  /* 0x00000000240472ca */ /* 0x000fe200000e0000 */
[----:B0-----:R-:W-:-:S12]  /*f7290*/  IMAD.WIDE R12, R2, 0x10, R12 ;  /* 0x00000010020c7825 */ /* 0x001fd800078e020c */
[----:B------:R3:W-:Y:S02]  /*f72a0*/  ST.E desc[UR4][R12.64+0x30], RZ ;  /* 0x000030ff0c007985 */ /* 0x0007e4000c101904 */
.L_x_1863:
[----:B------:R-:W-:Y:S05]  /*f72b0*/  BSYNC B8 ;  /* 0x0000000000087941 */ /* 0x000fea0003800000 */
.L_x_1862:
[----:B------:R-:W-:Y:S02]  /*f72c0*/  R2UR UR4, R36 ;  /* 0x00000000240472ca */ /* 0x000fe400000e0000 */
[----:B------:R-:W-:-:S13]  /*f72d0*/  R2UR UR5, R37 ;  /* 0x00000000250572ca */ /* 0x000fda00000e0000 */
[----:B012---:R-:W2:Y:S02]  /*f72e0*/  LD.E R28, desc[UR4][R28.64] ;  /* 0x000000041c1c7980 */ /* 0x007ea4000c101900 */
[----:B--2---:R-:W-:-:S04]  /*f72f0*/  ISETP.NE.AND P0, PT, R28, RZ, PT ;  /* 0x000000ff1c00720c */ /* 0x004fc80003f05270 */
[----:B------:R-:W-:Y:S01]  /*f7300*/  SEL R4, R4, RZ, !P0 ;  /* 0x000000ff04047207 */ /* 0x000fe20004000000 */
[----:B------:R-:W-:Y:S08]  /*f7310*/  BRA `(.L_x_1092) ;  /* 0x0000003800f47947 */ /* 0x000ff00003800000 */
.L_x_1093:
[C---:B------:R-:W-:Y:S01]  /*f7320*/  R2UR UR4, R36.reuse ;  /* 0x00000000240472ca */ /* 0x040fe200000e0000 */
[----:B------:R-:W-:Y:S01]  /*f7330*/  IMAD.MOV.U32 R8, RZ, RZ, 0x30 ;  /* 0x00000030ff087424 */ /* 0x000fe200078e00ff */
[C---:B------:R-:W-:Y:S01]  /*f7340*/  R2UR UR5, R37.reuse ;  /* 0x00000000250572ca */ /* 0x040fe200000e0000 */
[----:B------:R-:W-:Y:S01]  /*f7350*/  IMAD.MOV.U32 R9, RZ, RZ, 0x0 ;  /* 0x00000000ff097424 */ /* 0x000fe200078e00ff */
[----:B------:R-:W-:Y:S01]  /*f7360*/  R2UR UR6, R36 ;  /* 0x00000000240672ca */ /* 0x000fe200000e0000 */
[----:B------:R0:W2:Y:S01]  /*f7370*/  LDS.64 R6, [R2+0x8] ;  /* 0x0000080002067984 */ /* 0x0000a20000000a00 */
[----:B------:R-:W-:-:S09]  /*f7380*/  R2UR UR7, R37 ;  /* 0x00000000250772ca */ /* 0x000fd200000e0000 */
[----:B-1----:R0:W5:Y:S04]  /*f7390*/  LD.E R3, desc[UR4][R12.64+0x20] ;  /* 0x000020040c037980 */ /* 0x002168000c101900 */
        /* <DEDUP_REMOVED lines=10> */
.L_x_5001:
[----:B------:R-:W0:Y:S02]  /*f7440*/  LDS.64 R8, [R5+0x8] ;  /* 0x0000080005087984 */ /* 0x000e240000000a00 */
[----:B0-----:R-:W-:-:S05]  /*f7450*/  IADD3 R10, P0, PT, R8, 0x30, RZ ;  /* 0x00000030080a7810 */ /* 0x001fca0007f1e0ff */
[----:B------:R-:W-:-:S07]  /*f7460*/  IMAD.X R11, RZ, RZ, R9, P0 ;  /* 0x000000ffff0b7224 */ /* 0x000fce00000e0609 */
[----:B------:R-:W0:Y:S02]  /*f7470*/  ATOMS.CAST.SPIN.64 P0, [R5+0x8], R8, R10 ;  /* 0x000008080500758d */ /* 0x000e24000180040a */
[----:B0-----:R-:W-:Y:S05]  /*f7480*/  @!P0 BRA `(.L_x_5001) ;  /* 0xfffffffc00ec8947 */ /* 0x001fea000383ffff */
[----:B------:R-:W-:Y:S05]  /*f7490*/  BSYNC B1 ;  /* 0x0000000000017941 */ /* 0x000fea0003800000 */
.L_x_5000:
[----:B------:R-:W-:Y:S02]  /*f74a0*/  IMAD.MOV.U32 R10, RZ, RZ, R8 ;  /* 0x000000ffff0a7224 */ /* 0x000fe400078e0008 */
[----:B------:R-:W-:Y:S01]  /*f74b0*/  IMAD.MOV.U32 R11, RZ, RZ, R9 ;  /* 0x000000ffff0b7224 */ /* 0x000fe200078e0009 */
[----:B------:R-:W-:Y:S06]  /*f74c0*/  BRA `(.L_x_4998) ;  /* 0x0000000000187947 */ /* 0x000fec0003800000 */
.L_x_4999:
[----:B------:R-:W-:Y:S02]  /*f74d0*/  R2UR UR4, R36 ;  /* 0x00000000240472ca */ /* 0x000fe400000e0000 */
[----:B------:R-:W-:-:S13]  /*f74e0*/  R2UR UR5, R37 ;  /* 0x00000000250572ca */ /* 0x000fda00000e0000 */
[----:B------:R-:W2:Y:S02]  /*f74f0*/  LD.E.64 R10, desc[UR4][R30.64+0x8] ;  /* 0x000008041e0a7980 */ /* 0x000ea4000c101b00 */
[----:B--2---:R-:W-:-:S05]  /*f7500*/  IADD3 R8, P0, PT, R10, 0x30, RZ ;  /* 0x000000300a087810 */ /* 0x004fca0007f1e0ff */
[----:B------:R-:W-:-:S05]  /*f7510*/  IMAD.X R9, RZ, RZ, R11, P0 ;  /* 0x000000ffff097224 */ /* 0x000fca00000e060b */
[----:B------:R0:W-:Y:S03]  /*f7520*/  ST.E.64 desc[UR4][R30.64+0x8], R8 ;  /* 0x000008081e007985 */ /* 0x0001e6000c101b04 */
.L_x_4998:
[----:B------:R-:W-:Y:S05]  /*f7530*/  BSYNC B0 ;  /* 0x0000000000007941 */ /* 0x000fea0003800000 */
.L_x_4997:
        /* <DEDUP_REMOVED lines=64> */
.L_x_5006:
[----:B------:R-:W0:Y:S02]  /*f7940*/  LDS.64 R8, [R17+0x8] ;  /* 0x0000080011087984 */ /* 0x000e240000000a00 */
[----:B0-----:R-:W-:-:S05]  /*f7950*/  IADD3 R10, P0, PT, R12, R8, RZ ;  /* 0x000000080c0a7210 */ /* 0x001fca0007f1e0ff */
[----:B------:R-:W-:-:S07]  /*f7960*/  IMAD.X R11, R13, 0x1, R9, P0 ;  /* 0x000000010d0b7824 */ /* 0x000fce00000e0609 */
[----:B------:R-:W0:Y:S02]  /*f7970*/  ATOMS.CAST.SPIN.64 P0, [R17+0x8], R8, R10 ;  /* 0x000008081100758d */ /* 0x000e24000180040a */
[----:B0-----:R-:W-:Y:S05]  /*f7980*/  @!P0 BRA `(.L_x_5006) ;  /* 0xfffffffc00ec8947 */ /* 0x001fea000383ffff */
[----:B------:R-:W-:Y:S05]  /*f7990*/  BSYNC B1 ;  /* 0x0000000000017941 */ /* 0x000fea0003800000 */
.L_x_5005:
[----:B------:R-:W-:Y:S02]  /*f79a0*/  IMAD.MOV.U32 R10, RZ, RZ, R8 ;  /* 0x000000ffff0a7224 */ /* 0x000fe400078e0008 */
[----:B------:R-:W-:Y:S01]  /*f79b0*/  IMAD.MOV.U32 R11, RZ, RZ, R9 ;  /* 0x000000ffff0b7224 */ /* 0x000fe200078e0009 */
[----:B------:R-:W-:Y:S06]  /*f79c0*/  BRA `(.L_x_5003) ;  /* 0x0000000000187947 */ /* 0x000fec0003800000 */
.L_x_5004:
[----:B------:R-:W-:Y:S02]  /*f79d0*/  R2UR UR4, R36 ;  /* 0x00000000240472ca */ /* 0x000fe400000e0000 */
[----:B------:R-:W-:-:S13]  /*f79e0*/  R2UR UR5, R37 ;  /* 0x00000000250572ca */ /* 0x000fda00000e0000 */
[----:B------:R-:W2:Y:S02]  /*f79f0*/  LD.E.64 R10, desc[UR4][R30.64+0x8] ;  /* 0x000008041e0a7980 */ /* 0x000ea4000c101b00 */
[----:B--2---:R-:W-:-:S05]  /*f7a00*/  IADD3 R8, P0, PT, R12, R10, RZ ;  /* 0x0000000a0c087210 */ /* 0x004fca0007f1e0ff */
[----:B------:R-:W-:-:S05]  /*f7a10*/  IMAD.X R9, R13, 0x1, R11, P0 ;  /* 0x000000010d097824 */ /* 0x000fca00000e060b */
[----:B------:R0:W-:Y:S03]  /*f7a20*/  ST.E.64 desc[UR4][R30.64+0x8], R8 ;  /* 0x000008081e007985 */ /* 0x0001e6000c101b04 */
.L_x_5003:
[----:B------:R-:W-:Y:S05]  /*f7a30*/  BSYNC B0 ;  /* 0x0000000000007941 */ /* 0x000fea0003800000 */
.L_x_5002:
        /* <DEDUP_REMOVED lines=47> */
.L_x_5038:
        /* <DEDUP_REMOVED lines=29> */
.L_x_5019:
[----:B------:R-:W0:Y:S02]  /*f7f00*/  LDS.64 R32, [R9+0x8] ;  /* 0x0000080009207984 */ /* 0x000e240000000a00 */
[----:B0-----:R-:W-:-:S05]  /*f7f10*/  IADD3 R34, P0, PT, R32, 0x30, RZ ;  /* 0x0000003020227810 */ /* 0x001fca0007f1e0ff */
[----:B------:R-:W-:-:S07]  /*f7f20*/  IMAD.X R35, RZ, RZ, R33, P0 ;  /* 0x000000ffff237224 */ /* 0x000fce00000e0621 */
[----:B------:R-:W0:Y:S02]  /*f7f30*/  ATOMS.CAST.SPIN.64 P0, [R9+0x8], R32, R34 ;  /* 0x000008200900758d */ /* 0x000e240001800422 */
[----:B0-----:R-:W-:Y:S05]  /*f7f40*/  @!P0 BRA `(.L_x_5019) ;  /* 0xfffffffc00ec8947 */ /* 0x001fea000383ffff */
[----:B------:R-:W-:Y:S05]  /*f7f50*/  BSYNC B5 ;  /* 0x0000000000057941 */ /* 0x000fea0003800000 */
.L_x_5018:
[----:B------:R-:W-:Y:S05]  /*f7f60*/  BRA `(.L_x_5016) ;  /* 0x0000000000187947 */ /* 0x000fea0003800000 */
.L_x_5017:
[----:B------:R-:W-:Y:S02]  /*f7f70*/  R2UR UR4, R36 ;  /* 0x00000000240472ca */ /* 0x000fe400000e0000 */
[----:B------:R-:W-:-:S13]  /*f7f80*/  R2UR UR5, R37 ;  /* 0x00000000250572ca */ /* 0x000fda00000e0000 */
[----:B------:R-:W2:Y:S02]  /*f7f90*/  LD.E.64 R32, desc[UR4][R30.64+0x8] ;  /* 0x000008041e207980 */ /* 0x000ea4000c101b00 */
[----:B--2---:R-:W-:-:S05]  /*f7fa0*/  IADD3 R8, P0, PT, R32, 0x30, RZ ;  /* 0x0000003020087810 */ /* 0x004fca0007f1e0ff */
[----:B------:R-:W-:-:S05]  /*f7fb0*/  IMAD.X R9, RZ, RZ, R33, P0 ;  /* 0x000000ffff097224 */ /* 0x000fca00000e0621 */
[----:B------:R0:W-:Y:S03]  /*f7fc0*/  ST.E.64 desc[UR4][R30.64+0x8], R8 ;  /* 0x000008081e007985 */ /* 0x0001e6000c101b04 */
.L_x_5016:
[----:B------:R-:W-:Y:S05]  /*f7fd0*/  BSYNC B4 ;  /* 0x0000000000047941 */ /* 0x000fea0003800000 */
.L_x_5015:
        /* <DEDUP_REMOVED lines=54> */
.L_x_5021:
[----:B------:R-:W-:Y:S05]  /*f8340*/  BSYNC B4 ;  /* 0x0000000000047941 */ /* 0x000fea0003800000 */
.L_x_5020:
        /* <DEDUP_REMOVED lines=40> */
.L_x_5023:
[----:B------:R-:W-:Y:S05]  /*f85d0*/  BSYNC B4 ;  /* 0x0000000000047941 */ /* 0x000fea0003800000 */
.L_x_5022:
[----:B------:R-:W-:Y:S02]  /*f85e0*/  R2UR UR4, R36 ;  /* 0x00000000240472ca */ /* 0x000fe400000e0000 */
[----:B------:R-:W-:-:S13]  /*f85f0*/  R2UR UR5, R37 ;  /* 0x00000000250572ca */ /* 0x000fda00000e0000 */
[----:B------:R2:W-:Y:S01]  /*f8600*/  ST.E desc[UR4][R28.64], R11 ;  /* 0x0000000b1c007985 */ /* 0x0005e2000c101904 */
[----:B------:R-:W-:Y:S05]  /*f8610*/  BRA `(.L_x_5024) ;  /* 0x0000000000207947 */ /* 0x000fea0003800000 */
.L_x_5014:
        /* <DEDUP_REMOVED lines=8> */
.L_x_5024:
[----:B------:R-:W-:Y:S05]  /*f86a0*/  BSYNC B3 ;  /* 0x0000000000037941 */ /* 0x000fea0003800000 */
.L_x_5013:
        /* <DEDUP_REMOVED lines=26> */
.L_x_5031:
[----:B------:R-:W0:Y:S02]  /*f8850*/  LDS.64 R32, [R9+0x8] ;  /* 0x0000080009207984 */ /* 0x000e240000000a00 */
[----:B0-----:R-:W-:-:S05]  /*f8860*/  IADD3 R34, P0, PT, R32, 0x30, RZ ;  /* 0x0000003020227810 */ /* 0x001fca0007f1e0ff */
[----:B------:R-:W-:-:S07]  /*f8870*/  IMAD.X R35, RZ, RZ, R33, P0 ;  /* 0x000000ffff237224 */ /* 0x000fce00000e0621 */
[----:B------:R-:W0:Y:S02]  /*f8880*/  ATOMS.CAST.SPIN.64 P0, [R9+0x8], R32, R34 ;  /* 0x000008200900758d */ /* 0x000e240001800422 */
[----:B0-----:R-:W-:Y:S05]  /*f8890*/  @!P0 BRA `(.L_x_5031) ;  /* 0xfffffffc00ec8947 */ /* 0x001fea000383ffff */
[----:B------:R-:W-:Y:S05]  /*f88a0*/  BSYNC B5 ;  /* 0x0000000000057941 */ /* 0x000fea0003800000 */
.L_x_5030:
[----:B------:R-:W-:Y:S05]  /*f88b0*/  BRA `(.L_x_5028) ;  /* 0x0000000000187947 */ /* 0x000fea0003800000 */
.L_x_5029:
[----:B------:R-:W-:Y:S02]  /*f88c0*/  R2UR UR4, R36 ;  /* 0x00000000240472ca */ /* 0x000fe400000e0000 */
[----:B------:R-:W-:-:S13]  /*f88d0*/  R2UR UR5, R37 ;  /* 0x00000000250572ca */ /* 0x000fda00000e0000 */
[----:B------:R-:W2:Y:S02]  /*f88e0*/  LD.E.64 R32, desc[UR4][R30.64+0x8] ;  /* 0x000008041e207980 */ /* 0x000ea4000c101b00 */
[----:B--2---:R-:W-:-:S05]  /*f88f0*/  IADD3 R8, P0, PT, R32, 0x30, RZ ;  /* 0x0000003020087810 */ /* 0x004fca0007f1e0ff */
[----:B------:R-:W-:-:S05]  /*f8900*/  IMAD.X R9, RZ, RZ, R33, P0 ;  /* 0x000000ffff097224 */ /* 0x000fca00000e0621 */
[----:B------:R0:W-:Y:S03]  /*f8910*/  ST.E.64 desc[UR4][R30.64+0x8], R8 ;  /* 0x000008081e007985 */ /* 0x0001e6000c101b04 */
.L_x_5028:
[----:B------:R-:W-:Y:S05]  /*f8920*/  BSYNC B4 ;  /* 0x0000000000047941 */ /* 0x000fea0003800000 */
.L_x_5027:
        /* <DEDUP_REMOVED lines=51> */
.L_x_5033:
[----:B------:R-:W-:Y:S01]  /*f8c60*/  R2UR UR4, R36 ;  /* 0x00000000240472ca */ /* 0x000fe200000e0000 */
[----:B------:R-:W-:Y:S01]  /*f8c70*/  IMAD.MOV.U32 R9, RZ, RZ, 0x5272 ;  /* 0x00005272ff097424 */ /* 0x000fe200078e00ff */
[----:B------:R-:W-:Y:S01]  /*f8c80*/  R2UR UR5, R37 ;  /* 0x00000000250572ca */ /* 0x000fe200000e0000 */
[----:B------:R-:W-:Y:S01]  /*f8c90*/  IMAD.MOV.U32 R15, RZ, RZ, -0x1 ;  /* 0xffffffffff0f7424 */ /* 0x000fe200078e00ff */
[----:B------:R-:W-:-:S11]  /*f8ca0*/  PLOP3.LUT P0, PT, PT, PT, PT, 0x8, 0x80 ;  /* 0x000000000080781c */ /* 0x000fd60003f0e170 */
[----:B------:R0:W-:Y:S02]  /*f8cb0*/  ST.E desc[UR4][R28.64], R9 ;  /* 0x000000091c007985 */ /* 0x0001e4000c101904 */
.L_x_5034:
[----:B------:R-:W-:Y:S05]  /*f8cc0*/  BSYNC B4 ;  /* 0x0000000000047941 */ /* 0x000fea0003800000 */
.L_x_5032:
        /* <DEDUP_REMOVED lines=39> */
.L_x_5036:
[----:B------:R-:W-:Y:S05]  /*f8f40*/  BSYNC B4 ;  /* 0x0000000000047941 */ /* 0x000fea0003800000 */
.L_x_5035:
[----:B------:R-:W-:Y:S02]  /*f8f50*/  R2UR UR4, R36 ;  /* 0x00000000240472ca */ /* 0x000fe400000e0000 */
[----:B------:R-:W-:-:S13]  /*f8f60*/  R2UR UR5, R37 ;  /* 0x00000000250572ca */ /* 0x000fda00000e0000 */
[----:B------:R2:W-:Y:S01]  /*f8f70*/  ST.E desc[UR4][R28.64], R11 ;  /* 0x0000000b1c007985 */ /* 0x0005e2000c101904 */
[----:B------:R-:W-:Y:S05]  /*f8f80*/  BRA `(.L_x_5037) ;  /* 0x0000000000247947 */ /* 0x000fea0003800000 */
.L_x_5026:
        /* <DEDUP_REMOVED lines=9> */
.L_x_5037:
[----:B------:R-:W-:Y:S05]  /*f9020*/  BSYNC B3 ;  /* 0x0000000000037941 */ /* 0x000fea0003800000 */
.L_x_5025:
[----:B------:R-:W-:Y:S02]  /*f9030*/  VIADD R12, R12, 0x2 ;  /* 0x000000020c0c7836 */ /* 0x000fe40000000000 */
[----:B------:R-:W-:Y:S01]  /*f9040*/  VIADD R6, R6, 0x8 ;  /* 0x0000000806067836 */ /* 0x000fe20000000000 */
[----:B------:R-:W-:Y:S06]  /*f9050*/  @P2 BRA `(.L_x_5038) ;  /* 0xffffffec00342947 */ /* 0x000fec000383ffff */
.L_x_5012:
[----:B------:R-:W-:Y:S05]  /*f9060*/  BSYNC B0 ;  /* 0x0000000000007941 */ /* 0x000fea0003800000 */
.L_x_5011:
[----:B------:R-:W-:Y:S01]  /*f9070*/  LOP3.LUT R6, R5, 0x1, RZ, 0xc0, !PT ;  /* 0x0000000105067812 */ /* 0x000fe200078ec0ff */
[----:B------:R-:W-:Y:S03]  /*f9080*/  BSSY B0, `(.L_x_5009) ;  /* 0x0000094000007945 */ /* 0x000fe60003800000 */
        /* <DEDUP_REMOVED lines=23> */
.L_x_5045:
[----:B------:R-:W0:Y:S02]  /*f9200*/  LDS.64 R12, [R9+0x8] ;  /* 0x00000800090c7984 */ /* 0x000e240000000a00 */
[----:B0-----:R-:W-:-:S05]  /*f9210*/  IADD3 R14, P0, PT, R12, 0x30, RZ ;  /* 0x000000300c0e7810 */ /* 0x001fca0007f1e0ff */
[----:B------:R-:W-:-:S07]  /*f9220*/  IMAD.X R15, RZ, RZ, R13, P0 ;  /* 0x000000ffff0f7224 */ /* 0x000fce00000e060d */
[----:B------:R-:W0:Y:S02]  /*f9230*/  ATOMS.CAST.SPIN.64 P0, [R9+0x8], R12, R14 ;  /* 0x0000080c0900758d */ /* 0x000e24000180040e */
[----:B0-----:R-:W-:Y:S05]  /*f9240*/  @!P0 BRA `(.L_x_5045) ;  /* 0xfffffffc00ec8947 */ /* 0x001fea000383ffff */
[----:B------:R-:W-:Y:S05]  /*f9250*/  BSYNC B4 ;  /* 0x0000000000047941 */ /* 0x000fea0003800000 */
.L_x_5044:
[----:B------:R-:W-:Y:S05]  /*f9260*/  BRA `(.L_x_5042) ;  /* 0x0000000000187947 */ /* 0x000fea0003800000 */
.L_x_5043:
[----:B------:R-:W-:Y:S02]  /*f9270*/  R2UR UR4, R36 ;  /* 0x00000000240472ca */ /* 0x000fe400000e0000 */
[----:B------:R-:W-:-:S13]  /*f9280*/  R2UR UR5, R37 ;  /* 0x00000000250572ca */ /* 0x000fda00000e0000 */
[----:B------:R-:W2:Y:S02]  /*f9290*/  LD.E.64 R12, desc[UR4][R30.64+0x8] ;  /* 0x000008041e0c7980 */ /* 0x000ea4000c101b00 */
[----:B--2---:R-:W-:-:S05]  /*f92a0*/  IADD3 R8, P0, PT, R12, 0x30, RZ ;  /* 0x000000300c087810 */ /* 0x004fca0007f1e0ff */
[----:B------:R-:W-:-:S05]  /*f92b0*/  IMAD.X R9, RZ, RZ, R13, P0 ;  /* 0x000000ffff097224 */ /* 0x000fca00000e060d */
[----:B------:R0:W-:Y:S03]  /*f92c0*/  ST.E.64 desc[UR4][R30.64+0x8], R8 ;  /* 0x000008081e007985 */ /* 0x0001e6000c101b04 */
.L_x_5042:
[----:B------:R-:W-:Y:S05]  /*f92d0*/  BSYNC B3 ;  /* 0x0000000000037941 */ /* 0x000fea0003800000 */
.L_x_5041:
        /* <DEDUP_REMOVED lines=51> */
.L_x_5047:
[----:B------:R-:W-:Y:S01]  /*f9610*/  R2UR UR4, R36 ;  /* 0x00000000240472ca */ /* 0x000fe200000e0000 */
[----:B------:R-:W-:Y:S01]  /*f9620*/  IMAD.MOV.U32 R9, RZ, RZ, 0x5272 ;  /* 0x00005272ff097424 */ /* 0x000fe200078e00ff */
[----:B------:R-:W-:Y:S01]  /*f9630*/  R2UR UR5, R37 ;  /* 0x00000000250572ca */ /* 0x000fe200000e0000 */
[----:B------:R-:W-:Y:S01]  /*f9640*/  IMAD.MOV.U32 R13, RZ, RZ, -0x1 ;  /* 0xffffffffff0d7424 */ /* 0x000fe200078e00ff */
[----:B------:R-:W-:-:S11]  /*f9650*/  PLOP3.LUT P0, PT, PT, PT, PT, 0x8, 0x80 ;  /* 0x000000000080781c */ /* 0x000fd60003f0e170 */
[----:B------:R0:W-:Y:S02]  /*f9660*/  ST.E desc[UR4][R28.64], R9 ;  /* 0x000000091c007985 */ /* 0x0001e4000c101904 */
.L_x_5048:
[----:B------:R-:W-:Y:S05]  /*f9670*/  BSYNC B3 ;  /* 0x0000000000037941 */ /* 0x000fea0003800000 */
.L_x_5046:
        /* <DEDUP_REMOVED lines=39> */
.L_x_5050:
[----:B------:R-:W-:Y:S05]  /*f98f0*/  BSYNC B3 ;  /* 0x0000000000037941 */ /* 0x000fea0003800000 */
.L_x_5049:
[----:B------:R-:W-:Y:S02]  /*f9900*/  R2UR UR4, R36 ;  /* 0x00000000240472ca */ /* 0x000fe400000e0000 */
[----:B------:R-:W-:-:S13]  /*f9910*/  R2UR UR5, R37 ;  /* 0x00000000250572ca */ /* 0x000fda00000e0000 */
[----:B------:R4:W-:Y:S01]  /*f9920*/  ST.E desc[UR4][R28.64], R11 ;  /* 0x0000000b1c007985 */ /* 0x0009e2000c101904 */
[----:B------:R-:W-:Y:S05]  /*f9930*/  BRA `(.L_x_5039) ;  /* 0x0000000000207947 */ /* 0x000fea0003800000 */
.L_x_5040:
        /* <DEDUP_REMOVED lines=8> */
.L_x_5039:
[----:B------:R-:W-:Y:S05]  /*f99c0*/  BSYNC B0 ;  /* 0x0000000000007941 */ /* 0x000fea0003800000 */
.L_x_5009:
[----:B------:R-:W-:-:S13]  /*f99d0*/  ISETP.GE.AND P0, PT, R5, 0x1, PT ;  /* 0x000000010500780c */ /* 0x000fda0003f06270 */
[----:B------:R-:W-:Y:S05]  /*f99e0*/  @!P0 BREAK B1 ;  /* 0x0000000000018942 */ /* 0x000fea0003800000 */
[----:B------:R-:W-:Y:S05]  /*f99f0*/  @!P0 BRA `(.L_x_5010) ;  /* 0x0000001000f48947 */ /* 0x000fea0003800000 */
[----:B------:R-:W-:Y:S05]  /*f9a00*/  BSYNC B1 ;  /* 0x0000000000017941 */ /* 0x000fea0003800000 */
.L_x_5008:
[----:B------:R-:W-:Y:S02]  /*f9a10*/  IMAD.MOV R2, RZ, RZ, -R5 ;  /* 0x000000ffff027224 */ /* 0x000fe400078e0a05 */
[----:B------:R-:W-:Y:S02]  /*f9a20*/  IMAD.MOV.U32 R4, RZ, RZ, RZ ;  /* 0x000000ffff047224 */ /* 0x000fe400078e00ff */
[----:B------:R-:W-:-:S07]  /*f9a30*/  IMAD.MOV.U32 R6, RZ, RZ, RZ ;  /* 0x000000ffff067224 */ /* 0x000fce00078e00ff */
.L_x_5075:
        /* <DEDUP_REMOVED lines=35> */
.L_x_5058:
[----:B------:R-:W0:Y:S02]  /*f9c70*/  LDS.64 R12, [R9+0x8] ;  /* 0x00000800090c7984 */ /* 0x000e240000000a00 */
[----:B0-----:R-:W-:-:S05]  /*f9c80*/  IADD3 R14, P0, PT, R12, 0x30, RZ ;  /* 0x000000300c0e7810 */ /* 0x001fca0007f1e0ff */
[----:B------:R-:W-:-:S07]  /*f9c90*/  IMAD.X R15, RZ, RZ, R13, P0 ;  /* 0x000000ffff0f7224 */ /* 0x000fce00000e060d */
[----:B------:R-:W0:Y:S02]  /*f9ca0*/  ATOMS.CAST.SPIN.64 P0, [R9+0x8], R12, R14 ;  /* 0x0000080c0900758d */ /* 0x000e24000180040e */
[----:B0-----:R-:W-:Y:S05]  /*f9cb0*/  @!P0 BRA `(.L_x_5058) ;  /* 0xfffffffc00ec8947 */ /* 0x001fea000383ffff */
[----:B------:R-:W-:Y:S05]  /*f9cc0*/  BSYNC B3 ;  /* 0x0000000000037941 */ /* 0x000fea0003800000 */
.L_x_5057:
[----:B------:R-:W-:Y:S05]  /*f9cd0*/  BRA `(.L_x_5055) ;  /* 0x0000000000187947 */ /* 0x000fea0003800000 */
.L_x_5056:
[----:B------:R-:W-:Y:S02]  /*f9ce0*/  R2UR UR4, R36 ;  /* 0x00000000240472ca */ /* 0x000fe400000e0000 */
[----:B------:R-:W-:-:S13]  /*f9cf0*/  R2UR UR5, R37 ;  /* 0x00000000250572ca */ /* 0x000fda00000e0000 */
[----:B------:R-:W2:Y:S02]  /*f9d00*/  LD.E.64 R12, desc[UR4][R30.64+0x8] ;  /* 0x000008041e0c7980 */ /* 0x000ea4000c101b00 */
[----:B--2---:R-:W-:-:S05]  /*f9d10*/  IADD3 R8, P0, PT, R12, 0x30, RZ ;  /* 0x000000300c087810 */ /* 0x004fca0007f1e0ff */
[----:B------:R-:W-:-:S05]  /*f9d20*/  IMAD.X R9, RZ, RZ, R13, P0 ;  /* 0x000000ffff097224 */ /* 0x000fca00000e060d */
[----:B------:R0:W-:Y:S03]  /*f9d30*/  ST.E.64 desc[UR4][R30.64+0x8], R8 ;  /* 0x000008081e007985 */ /* 0x0001e6000c101b04 */
.L_x_5055:
[----:B------:R-:W-:Y:S05]  /*f9d40*/  BSYNC B1 ;  /* 0x0000000000017941 */ /* 0x000fea0003800000 */
.L_x_5054:
        /* <DEDUP_REMOVED lines=54> */
.L_x_5060:
[----:B------:R-:W-:Y:S05]  /*fa0b0*/  BSYNC B1 ;  /* 0x0000000000017941 */ /* 0x000fea0003800000 */
.L_x_5059:
        /* <DEDUP_REMOVED lines=40> */
.L_x_5062:
[----:B------:R-:W-:Y:S05]  /*fa340*/  BSYNC B1 ;  /* 0x0000000000017941 */ /* 0x000fea0003800000 */
.L_x_5061:
[----:B------:R-:W-:Y:S02]  /*fa350*/  R2UR UR4, R36 ;  /* 0x00000000240472ca */ /* 0x000fe400000e0000 */
[----:B------:R-:W-:Y:S02]  /*fa360*/  R2UR UR5, R37 ;  /* 0x00000000250572ca */ /* 0x000fe400000e0000 */
[----:B------:R-:W-:-:S11]  /*fa370*/  PRMT R13, RZ, 0x7610, R13 ;  /* 0x00007610ff0d7816 */ /* 0x000fd6000000000d */
[----:B------:R3:W-:Y:S01]  /*fa380*/  ST.E desc[UR4][R28.64], R11 ;  /* 0x0000000b1c007985 */ /* 0x0007e2000c101904 */
[----:B------:R-:W-:Y:S05]  /*fa390*/  BRA `(.L_x_5052) ;  /* 0x0000000000147947 */ /* 0x000fea0003800000 */
.L_x_5053:
[----:B------:R-:W-:Y:S02]  /*fa3a0*/  R2UR UR4, R36 ;  /* 0x00000000240472ca */ /* 0x000fe400000e0000 */
[----:B------:R-:W-:Y:S02]  /*fa3b0*/  R2UR UR5, R37 ;  /* 0x00000000250572ca */ /* 0x000fe400000e0000 */
[----:B------:R-:W-:-:S05]  /*fa3c0*/  IADD3 R8, P0, PT, R8, R4, RZ ;  /* 0x0000000408087210 */ /* 0x000fca0007f1e0ff */
[----:B------:R-:W-:-:S06]  /*fa3d0*/  IMAD.X R9, RZ, RZ, R9, P0 ;  /* 0x000000ffff097224 */ /* 0x000fcc00000e0609 */
[----:B------:R0:W5:Y:S02]  /*fa3e0*/  LD.E.U8 R13, desc[UR4][R8.64+0x20] ;  /* 0x00002004080d7980 */ /* 0x000164000c101100 */
.L_x_5052:
[----:B------:R-:W-:Y:S05]  /*fa3f0*/  BSYNC B0 ;  /* 0x0000000000007941 */ /* 0x000fea0003800000 */
.L_x_5051:
        /* <DEDUP_REMOVED lines=31> */
.L_x_5070:
[----:B------:R-:W0:Y:S02]  /*fa5f0*/  LDS.64 R12, [R9+0x8] ;  /* 0x00000800090c7984 */ /* 0x000e240000000a00 */
[----:B0-----:R-:W-:-:S05]  /*fa600*/  IADD3 R14, P0, PT, R12, 0x30, RZ ;  /* 0x000000300c0e7810 */ /* 0x001fca0007f1e0ff */
[----:B------:R-:W-:-:S07]  /*fa610*/  IMAD.X R15, RZ, RZ, R13, P0 ;  /* 0x000000ffff0f7224 */ /* 0x000fce00000e060d */
[----:B------:R-:W0:Y:S02]  /*fa620*/  ATOMS.CAST.SPIN.64 P0, [R9+0x8], R12, R14 ;  /* 0x0000080c0900758d */ /* 0x000e24000180040e */
[----:B0-----:R-:W-:Y:S05]  /*fa630*/  @!P0 BRA `(.L_x_5070) ;  /* 0xfffffffc00ec8947 */ /* 0x001fea000383ffff */
[----:B------:R-:W-:Y:S05]  /*fa640*/  BSYNC B3 ;  /* 0x0000000000037941 */ /* 0x000fea0003800000 */
.L_x_5069:
[----:B------:R-:W-:Y:S05]  /*fa650*/  BRA `(.L_x_5067) ;  /* 0x0000000000187947 */ /* 0x000fea0003800000 */
.L_x_5068:
[----:B------:R-:W-:Y:S02]  /*fa660*/  R2UR UR4, R36 ;  /* 0x00000000240472ca */ /* 0x000fe400000e0000 */
[----:B------:R-:W-:-:S13]  /*fa670*/  R2UR UR5, R37 ;  /* 0x00000000250572ca */ /* 0x000fda00000e0000 */
[----:B------:R-:W2:Y:S02]  /*fa680*/  LD.E.64 R12, desc[UR4][R30.64+0x8] ;  /* 0x000008041e0c7980 */ /* 0x000ea4000c101b00 */
[----:B--2---:R-:W-:-:S05]  /*fa690*/  IADD3 R8, P0, PT, R12, 0x30, RZ ;  /* 0x000000300c087810 */ /* 0x004fca0007f1e0ff */
[----:B------:R-:W-:-:S05]  /*fa6a0*/  IMAD.X R9, RZ, RZ, R13, P0 ;  /* 0x000000ffff097224 */ /* 0x000fca00000e060d */
[----:B------:R0:W-:Y:S03]  /*fa6b0*/  ST.E.64 desc[UR4][R30.64+0x8], R8 ;  /* 0x000008081e007985 */ /* 0x0001e6000c101b04 */
.L_x_5067:
[----:B------:R-:W-:Y:S05]  /*fa6c0*/  BSYNC B1 ;  /* 0x0000000000017941 */ /* 0x000fea0003800000 */
.L_x_5066:
        /* <DEDUP_REMOVED lines=54> */
.L_x_5072:
[----:B------:R-:W-:Y:S05]  /*faa30*/  BSYNC B1 ;  /* 0x0000000000017941 */ /* 0x000fea0003800000 */
.L_x_5071:
        /* <DEDUP_REMOVED lines=40> */
.L_x_5074:
[----:B------:R-:W-:Y:S05]  /*facc0*/  BSYNC B1 ;  /* 0x0000000000017941 */ /* 0x000fea0003800000 */
.L_x_5073:
[----:B------:R-:W-:Y:S02]  /*facd0*/  R2UR UR4, R36 ;  /* 0x00000000240472ca */ /* 0x000fe400000e0000 */
[----:B------:R-:W-:-:S13]  /*face0*/  R2UR UR5, R37 ;  /* 0x00000000250572ca */ /* 0x000fda00000e0000 */
[----:B------:R2:W-:Y:S01]  /*facf0*/  ST.E desc[UR4][R28.64], R11 ;  /* 0x0000000b1c007985 */ /* 0x0005e2000c101904 */
[----:B------:R-:W-:Y:S05]  /*fad00*/  BRA `(.L_x_5064) ;  /* 0x0000000000207947 */ /* 0x000fea0003800000 */
.L_x_5065:
        /* <DEDUP_REMOVED lines=8> */
.L_x_5064:
[----:B------:R-:W-:Y:S05]  /*fad90*/  BSYNC B0 ;  /* 0x0000000000007941 */ /* 0x000fea0003800000 */
.L_x_5063:
[----:B------:R-:W-:Y:S02]  /*fada0*/  VIADD R6, R6, 0x1 ;  /* 0x0000000106067836 */ /* 0x000fe40000000000 */
[----:B------:R-:W-:Y:S01]  /*fadb0*/  VIADD R4, R4, 0x4 ;  /* 0x0000000404047836 */ /* 0x000fe20000000000 */
[----:B------:R-:W-:Y:S06]  /*fadc0*/  @P2 BRA `(.L_x_5075) ;  /* 0xffffffec001c2947 */ /* 0x000fec000383ffff */
.L_x_5010:
[----:B------:R-:W-:Y:S05]  /*fadd0*/  BSYNC B2 ;  /* 0x0000000000027941 */ /* 0x000fea0003800000 */
.L_x_5007:
[----:B------:R-:W0:Y:S01]  /*fade0*/  S2UR UR5, SR_CgaCtaId ;  /* 0x00000000000579c3 */ /* 0x000e220000008800 */
[----:B------:R-:W-:Y:S01]  /*fadf0*/  UMOV UR4, 0x400 ;  /* 0x0000040000047882 */ /* 0x000fe20000000000 */
[----:B------:R-:W-:Y:S01]  /*fae00*/  R2UR UR6, R36 ;  /* 0x00000000240672ca */ /* 0x000fe200000e0000 */
[----:B------:R-:W-:Y:S01]  /*fae10*/  IMAD.MOV.U32 R4, RZ, RZ, R0 ;  /* 0x000000ffff047224 */ /* 0x000fe200078e0000 */
[C---:B------:R-:W-:Y:S01]  /*fae20*/  R2UR UR7, R37.reuse ;  /* 0x00000000250772ca */ /* 0x040fe200000e0000 */
[----:B0-----:R-:W-:Y:S01]  /*fae30*/  ULEA UR4, UR5, UR4, 0x18 ;  /* 0x0000000405047291 */ /* 0x001fe2000f8ec0ff */
[----:B------:R-:W-:-:S08]  /*fae40*/  R2UR UR5, R37 ;  /* 0x00000000250572ca */ /* 0x000fd000000e0000 */
[----:B------:R-:W0:Y:S02]  /*fae50*/  LDS.64 R2, [UR4] ;  /* 0x00000004ff027984 */ /* 0x000e240008000a00 */
[----:B0-----:R-:W-:-:S05]  /*fae60*/  IMAD.WIDE R2, R0, 0x10, R2 ;  /* 0x0000001000027825 */ /* 0x001fca00078e0202 */
[----:B------:R-:W-:Y:S04]  /*fae70*/  ST.E desc[UR6][R2.64+0x20], R7 ;  /* 0x0000200702007985 */ /* 0x000fe8000c101906 */
[----:B-1-3--:R-:W0:Y:S02]  /*fae80*/  LDS.64 R8, [UR4] ;  /* 0x00000004ff087984 */ /* 0x00ae240008000a00 */
[----:B0-----:R-:W-:-:S05]  /*fae90*/  IMAD.WIDE R8, R0, 0x10, R8 ;  /* 0x0000001000087825 */ /* 0x001fca00078e0208 */
[----:B------:R-:W-:Y:S04]  /*faea0*/  ST.E desc[UR6][R8.64+0x28], R5 ;  /* 0x0000280508007985 */ /* 0x000fe8000c101906 */
[----:B--2-4-:R-:W0:Y:S01]  /*faeb0*/  LDS.64 R10, [UR4] ;  /* 0x00000004ff0a7984 */ /* 0x014e220008000a00 */
[----:B------:R-:W-:Y:S01]  /*faec0*/  R2UR UR4, R36 ;  /* 0x00000000240472ca */ /* 0x000fe200000e0000 */
[----:B0-----:R-:W-:-:S12]  /*faed0*/  IMAD.WIDE R10, R0, 0x10, R10 ;  /* 0x00000010000a7825 */ /* 0x001fd800078e020a */
[----:B------:R3:W-:Y:S02]  /*faee0*/  ST.E desc[UR4][R10.64+0x30], RZ ;  /* 0x000030ff0a007985 */ /* 0x0007e4000c101904 */
.L_x_1092:
[----:B------:R-:W-:Y:S05]  /*faef0*/  BSYNC B9 ;  /* 0x0000000000097941 */ /* 0x000fea0003800000 */
.L_x_1091:
[----:B------:R-:W3:Y:S01]  /*faf00*/  LDL R20, [R1+0x14] ;  /* 0x0000140001147983 */ /* 0x000ee20000100800 */
[----:B------:R4:W-:Y:S05]  /*faf10*/  BMOV.32 B6, R19 ;  /* 0x0000001306007356 */ /* 0x0009ea0000000000 */
[----:B------:R-:W3:Y:S01]  /*faf20*/  LDL R21, [R1+0x18] ;  /* 0x0000180001157983 */ /* 0x000ee20000100800 */
[----:B------:R0:W-:Y:S05]  /*faf30*/  BMOV.32 B7, R22 ;  /* 0x0000001607007356 */ /* 0x0001ea0000000000 */
[----:B------:R1:W-:Y:S05]  /*faf40*/  BMOV.32 B8, R23 ;  /* 0x0000001708007356 */ /* 0x0003ea0000000000 */
[----:B------:R2:W-:Y:S05]  /*faf50*/  BMOV.32 B9, R24 ;  /* 0x0000001809007356 */ /* 0x0005ea0000000000 */
[----:B------:R2:W-:Y:S05]  /*faf60*/  BMOV.32 B10, R25 ;  /* 0x000000190a007356 */ /* 0x0005ea0000000000 */
[----:B------:R2:W-:Y:S05]  /*faf70*/  BMOV.32 B11, R26 ;  /* 0x0000001a0b007356 */ /* 0x0005ea0000000000 */
[----:B------:R-:W3:Y:S04]  /*faf80*/  LDL R2, [R1] ;  /* 0x0000000001027983 */ /* 0x000ee80000100800 */
[----:B------:R-:W3:Y:S04]  /*faf90*/  LDL R16, [R1+0x4] ;  /* 0x0000040001107983 */ /* 0x000ee80000100800 */
[----:B------:R-:W3:Y:S04]  /*fafa0*/  LDL R17, [R1+0x8] ;  /* 0x0000080001117983 */ /* 0x000ee80000100800 */
[----:B------:R-:W3:Y:S04]  /*fafb0*/  LDL R18, [R1+0xc] ;  /* 0x00000c0001127983 */ /* 0x000ee80000100800 */
[----:B----4-:R-:W3:Y:S04]  /*fafc0*/  LDL R19, [R1+0x10] ;  /* 0x0000100001137983 */ /* 0x010ee80000100800 */
[----:B0-----:R-:W3:Y:S04]  /*fafd0*/  LDL R22, [R1+0x1c] ;  /* 0x00001c0001167983 */ /* 0x001ee80000100800 */
[----:B-1----:R-:W3:Y:S04]  /*fafe0*/  LDL R23, [R1+0x20] ;  /* 0x0000200001177983 */ /* 0x002ee80000100800 */
[----:B--2---:R-:W3:Y:S04]  /*faff0*/  LDL R24, [R1+0x24] ;  /* 0x0000240001187983 */ /* 0x004ee80000100800 */
[----:B------:R-:W3:Y:S04]  /*fb000*/  LDL R25, [R1+0x28] ;  /* 0x0000280001197983 */ /* 0x000ee80000100800 */
        /* <DEDUP_REMOVED lines=13> */
[----:B------:R0:W3:Y:S02]  /*fb0e0*/  LDL R55, [R1+0x60] ;  /* 0x0000600001377983 */ /* 0x0000e40000100800 */
[----:B0-----:R-:W-:Y:S01]  /*fb0f0*/  VIADD R1, R1, 0x68 ;  /* 0x0000006801017836 */ /* 0x001fe20000000000 */
[----:B---3-5:R-:W-:Y:S06]  /*fb100*/  RET.REL.NODEC R20 `(_Z5entryPcS_PiPxS1_S0_S0_P19HostDeviceInterfacei) ;  /* 0xfffff04c14bc7950 */ /* 0x028fec0003c3ffff */
        .type           $_Z5entryPcS_PiPxS1_S0_S0_P19HostDeviceInterfacei$_Z47edu_syr_pcpratts_rootbeer_runtime_HamaPeer_sendPciiPi,@function
        .size           $_Z5entryPcS_PiPxS1_S0_S0_P19HostDeviceInterfacei$_Z47edu_syr_pcpratts_rootbeer_runtime_HamaPeer_sendPciiPi,($_Z5entryPcS_PiPxS1_S0_S0_P19HostDeviceInterfacei$_Z63java_lang_String_initab850b60f96d11de8a390800200c9a660_a14_5_5_PciiiPi - $_Z5entryPcS_PiPxS1_S0_S0_P19HostDeviceInterfacei$_Z47edu_syr_pcpratts_rootbeer_runtime_HamaPeer_sendPciiPi)
$_Z5entryPcS_PiPxS1_S0_S0_P19HostDeviceInterfacei$_Z47edu_syr_pcpratts_rootbeer_runtime_HamaPeer_sendPciiPi:
[----:B------:R-:W0:Y:S01]  /*fb110*/  LDCU UR4, c[0x0][0x2f8] ;  /* 0x00005f00ff0477ac */ /* 0x000e220008000800 */
[----:B------:R-:W1:Y:S01]  /*fb120*/  LDC R60, c[0x0][0x2f8] ;  /* 0x0000be00ff3c7b82 */ /* 0x000e620000000800 */
[----:B------:R-:W-:Y:S01]  /*fb130*/  ISETP.NE.AND P0, PT, R32, -0x1, PT ;  /* 0xffffffff2000780c */ /* 0x000fe20003f05270 */
[----:B------:R-:W-:Y:S01]  /*fb140*/  VIADD R33, R1, 0x160 ;  /* 0x0000016001217836 */ /* 0x000fe20000000000 */
[----:B------:R-:W2:Y:S01]  /*fb150*/  LDCU UR5, c[0x0][0x2fc] ;  /* 0x00005f80ff0577ac */ /* 0x000ea20008000800 */
[----:B------:R-:W-:-:S04]  /*fb160*/  IMAD.MOV.U32 R61, RZ, RZ, R32 ;  /* 0x000000ffff3d7224 */ /* 0x000fc800078e0020 */
[----:B------:R-:W3:Y:S01]  /*fb170*/  LDC.64 R6, c[0x0][0x358] ;  /* 0x0000d600ff067b82 */ /* 0x000ee20000000a00 */
[----:B0-----:R-:W-:-:S05]  /*fb180*/  IADD3 R33, P1, PT, R33, UR4, RZ ;  /* 0x0000000421217c10 */ /* 0x001fca000ff3e0ff */
[----:B--2---:R-:W-:Y:S01]  /*fb190*/  IMAD.X R16, RZ, RZ, UR5, P1 ;  /* 0x00000005ff107e24 */ /* 0x004fe200088e06ff */
[----:B-1----:R-:W-:Y:S01]  /*fb1a0*/  IADD3 R60, PT, PT, -R60, UR40, RZ ;  /* 0x000000283c3c7c10 */ /* 0x002fe2000fffe1ff */
[----:B------:R-:W-:Y:S06]  /*fb1b0*/  @P0 BRA `(.L_x_5076) ;  /* 0x0000000000280947 */ /* 0x000fec0003800000 */
[----:B------:R-:W-:Y:S01]  /*fb1c0*/  MOV R0, 0x0 ;  /* 0x0000000000007802 */ /* 0x000fe20000000f00 */
[----:B------:R-:W0:Y:S01]  /*fb1d0*/  LDCU.64 UR4, c[0x4][0x58] ;  /* 0x01000b00ff0477ac */ /* 0x000e220008000a00 */
[----:B---3--:R-:W-:Y:S02]  /*fb1e0*/  CS2R R6, SRZ ;  /* 0x0000000000067805 */ /* 0x008fe4000001ff00 */
[----:B------:R1:W2:Y:S01]  /*fb1f0*/  LDC.64 R8, c[0x4][R0] ;  /* 0x0100000000087b82 */ /* 0x0002a20000000a00 */
[----:B0-----:R-:W-:Y:S02]  /*fb200*/  IMAD.U32 R4, RZ, RZ, UR4 ;  /* 0x00000004ff047e24 */ /* 0x001fe4000f8e00ff */
[----:B-1----:R-:W-:-:S07]  /*fb210*/  IMAD.U32 R5, RZ, RZ, UR5 ;  /* 0x00000005ff057e24 */ /* 0x002fce000f8e00ff */
[----:B------:R-:W-:-:S07]  /*fb220*/  LEPC R20, `(.L_x_5077) ;  /* 0x000000001014794e */ /* 0x000fce0000000000 */
[----:B--2---:R-:W-:Y:S05]  /*fb230*/  CALL.ABS.NOINC R8 ;  /* 0x0000000008007343 */ /* 0x004fea0003c00000 */
.L_x_5077:
[----:B------:R-:W-:-:S04]  /*fb240*/  IMAD.MOV.U32 R63, RZ, RZ, 0x0 ;  /* 0x00000000ff3f7424 */ /* 0x000fc800078e00ff */
[----:B------:R-:W-:Y:S05]  /*fb250*/  RET.REL.NODEC R62 `(_Z5entryPcS_PiPxS1_S0_S0_P19HostDeviceInterfacei) ;  /* 0xfffff04c3e687950 */ /* 0x000fea0003c3ffff */
.L_x_5076:
[----:B------:R-:W0:Y:S01]  /*fb260*/  S2UR UR5, SR_CgaCtaId ;  /* 0x00000000000579c3 */ /* 0x000e220000008800 */
[----:B------:R-:W-:Y:S02]  /*fb270*/  UMOV UR4, 0x400 ;  /* 0x0000040000047882 */ /* 0x000fe40000000000 */
[----:B0-----:R-:W-:Y:S01]  /*fb280*/  ULEA UR4, UR5, UR4, 0x18 ;  /* 0x0000000405047291 */ /* 0x001fe2000f8ec0ff */
[----:B---3--:R-:W-:-:S08]  /*fb290*/  R2UR UR5, R7 ;  /* 0x00000000070572ca */ /* 0x008fd000000e0000 */
[----:B------:R-:W0:Y:S01]  /*fb2a0*/  LDS.64 R4, [UR4] ;  /* 0x00000004ff047984 */ /* 0x000e220008000a00 */
[----:B------:R-:W-:Y:S01]  /*fb2b0*/  R2UR UR4, R6 ;  /* 0x00000000060472ca */ /* 0x000fe200000e0000 */
[----:B0-----:R-:W-:-:S12]  /*fb2c0*/  IMAD.WIDE R4, R61, 0x10, R4 ;  /* 0x000000103d047825 */ /* 0x001fd800078e0204 */
[----:B------:R-:W2:Y:S01]  /*fb2d0*/  LD.E R59, desc[UR4][R4.64+0x4] ;  /* 0x00000404043b7980 */ /* 0x000ea2000c101900 */
[----:B------:R-:W-:Y:S01]  /*fb2e0*/  BSSY B6, `(.L_x_5078) ;  /* 0x000005c000067945 */ /* 0x000fe20003800000 */
[----:B------:R-:W-:Y:S01]  /*fb2f0*/  IMAD.MOV.U32 R58, RZ, RZ, RZ ;  /* 0x000000ffff3a7224 */ /* 0x000fe200078e00ff */
[----:B------:R-:W-:Y:S02]  /*fb300*/  CS2R R34, SRZ ;  /* 0x0000000000227805 */ /* 0x000fe4000001ff00 */
[----:B--2---:R-:W-:-:S13]  /*fb310*/  ISETP.NE.AND P0, PT, R59, 0x3167, PT ;  /* 0x000031673b00780c */ /* 0x004fda0003f05270 */
[----:B------:R-:W-:Y:S05]  /*fb320*/  @P0 BRA `(.L_x_5079) ;  /* 0x0000000000380947 */ /* 0x000fea0003800000 */
[----:B------:R-:W-:Y:S02]  /*fb330*/  R2UR UR4, R6 ;  /* 0x00000000060472ca */ /* 0x000fe400000e0000 */
[----:B------:R-:W-:-:S13]  /*fb340*/  R2UR UR5, R7 ;  /* 0x00000000070572ca */ /* 0x000fda00000e0000 */
[----:B------:R0:W5:Y:S01]  /*fb350*/  LD.E R57, desc[UR4][R4.64+0x20] ;  /* 0x0000200404397980 */ /* 0x000162000c101900 */
[----:B------:R-:W-:Y:S01]  /*fb360*/  PLOP3.LUT P0, PT, PT, PT, PT, 0x80, 0x8 ;  /* 0x000000000008781c */ /* 0x000fe20003f0f070 */
[----:B------:R-:W-:Y:S01]  /*fb370*/  IMAD.MOV.U32 R61, RZ, RZ, RZ ;  /* 0x000000ffff3d7224 */ /* 0x000fe200078e00ff */
[----:B------:R-:W-:Y:S02]  /*fb380*/  PLOP3.LUT P2, PT, PT, PT, PT, 0x80, 0x8 ;  /* 0x000000000008781c */ /* 0x000fe40003f4f070 */
[----:B------:R-:W-:Y:S02]  /*fb390*/  CS2R R40, SRZ ;  /* 0x0000000000287805 */ /* 0x000fe4000001ff00 */
[----:B------:R-:W-:Y:S02]  /*fb3a0*/  P2R R54, PR, RZ, 0x1 ;  /* 0x00000001ff367803 */ /* 0x000fe40000000000 */
[----:B------:R-:W-:Y:S02]  /*fb3b0*/  PLOP3.LUT P1, PT, PT, PT, PT, 0x80, 0x8 ;  /* 0x000000000008781c */ /* 0x000fe40003f2f070 */
[----:B------:R-:W-:-:S02]  /*fb3c0*/  PLOP3.LUT P0, PT, PT, PT, PT, 0x80, 0x8 ;  /* 0x000000000008781c */ /* 0x000fc40003f0f070 */
[----:B------:R-:W-:Y:S02]  /*fb3d0*/  P2R R51, PR, RZ, 0x4 ;  /* 0x00000004ff337803 */ /* 0x000fe40000000000 */
[----:B------:R-:W-:Y:S02]  /*fb3e0*/  P2R R50, PR, RZ, 0x2 ;  /* 0x00000002ff327803 */ /* 0x000fe40000000000 */
[----:B------:R-:W-:Y:S01]  /*fb3f0*/  P2R R63, PR, RZ, 0x1 ;  /* 0x00000001ff3f7803 */ /* 0x000fe20000000000 */
[----:B0-----:R-:W-:Y:S06]  /*fb400*/  BRA `(.L_x_5080) ;  /* 0x0000000400247947 */ /* 0x001fec0003800000 */
.L_x_5079:
[----:B------:R-:W-:Y:S02]  /*fb410*/  ISETP.GT.AND P0, PT, R59, 0x315e, PT ;  /* 0x0000315e3b00780c */ /* 0x000fe40003f04270 */
[----:B------:R-:W-:-:S11]  /*fb420*/  CS2R R40, SRZ ;  /* 0x0000000000287805 */ /* 0x000fd6000001ff00 */
[----:B------:R-:W-:Y:S05]  /*fb430*/  @P0 BRA `(.L_x_5081) ;  /* 0x0000000000700947 */ /* 0x000fea0003800000 */
[----:B------:R-:W-:Y:S01]  /*fb440*/  ISETP.NE.AND P0, PT, R59, 0xb5a, PT ;  /* 0x00000b5a3b00780c */ /* 0x000fe20003f05270 */
[----:B------:R-:W-:Y:S01]  /*fb450*/  IMAD.MOV.U32 R57, RZ, RZ, RZ ;  /* 0x000000ffff397224 */ /* 0x000fe200078e00ff */
[----:B------:R-:W-:Y:S02]  /*fb460*/  PLOP3.LUT P2, PT, PT, PT, PT, 0x8, 0x80 ;  /* 0x000000000080781c */ /* 0x000fe40003f4e170 */
[----:B------:R-:W-:Y:S02]  /*fb470*/  PLOP3.LUT P1, PT, PT, PT, PT, 0x80, 0x8 ;  /* 0x000000000008781c */ /* 0x000fe40003f2f070 */
[----:B------:R-:W-:Y:S02]  /*fb480*/  P2R R63, PR, RZ, 0x4 ;  /* 0x00000004ff3f7803 */ /* 0x000fe40000000000 */
[----:B------:R-:W-:Y:S02]  /*fb490*/  P2R R54, PR, RZ, 0x2 ;  /* 0x00000002ff367803 */ /* 0x000fe40000000000 */
[----:B------:R-:W-:-:S02]  /*fb4a0*/  PLOP3.LUT P2, PT, PT, PT, PT, 0x80, 0x8 ;  /* 0x000000000008781c */ /* 0x000fc40003f4f070 */
[----:B------:R-:W-:Y:S02]  /*fb4b0*/  PLOP3.LUT P1, PT, PT, PT, PT, 0x80, 0x8 ;  /* 0x000000000008781c */ /* 0x000fe40003f2f070 */
[----:B------:R-:W-:Y:S02]  /*fb4c0*/  P2R R51, PR, RZ, 0x4 ;  /* 0x00000004ff337803 */ /* 0x000fe40000000000 */
[----:B------:R-:W-:Y:S01]  /*fb4d0*/  P2R R50, PR, RZ, 0x2 ;  /* 0x00000002ff327803 */ /* 0x000fe20000000000 */
[----:B------:R-:W-:Y:S08]  /*fb4e0*/  @!P0 BRA `(.L_x_5080) ;  /* 0x0000000000ec8947 */ /* 0x000ff00003800000 */
[----:B------:R-:W-:-:S13]  /*fb4f0*/  ISETP.NE.AND P0, PT, R59, 0x315d, PT ;  /* 0x0000315d3b00780c */ /* 0x000fda0003f05270 */
[----:B------:R-:W-:Y:S05]  /*fb500*/  @P0 BREAK B6 ;  /* 0x0000000000060942 */ /* 0x000fea0003800000 */
[----:B------:R-:W-:Y:S05]  /*fb510*/  @P0 BRA `(.L_x_5082) ;  /* 0x0000000000840947 */ /* 0x000fea0003800000 */
[----:B------:R-:W-:Y:S02]  /*fb520*/  R2UR UR4, R6 ;  /* 0x00000000060472ca */ /* 0x000fe400000e0000 */
[----:B------:R-:W-:-:S13]  /*fb530*/  R2UR UR5, R7 ;  /* 0x00000000070572ca */ /* 0x000fda00000e0000 */
[----:B------:R0:W5:Y:S01]  /*fb540*/  LD.E.64 R34, desc[UR4][R4.64+0x20] ;  /* 0x0000200404227980 */ /* 0x000162000c101b00 */
[----:B------:R-:W-:Y:S01]  /*fb550*/  PLOP3.LUT P0, PT, PT, PT, PT, 0x8, 0x80 ;  /* 0x000000000080781c */ /* 0x000fe20003f0e170 */
[----:B------:R-:W-:Y:S01]  /*fb560*/  IMAD.MOV.U32 R57, RZ, RZ, RZ ;  /* 0x000000ffff397224 */ /* 0x000fe200078e00ff */
[----:B------:R-:W-:Y:S01]  /*fb570*/  PLOP3.LUT P2, PT, PT, PT, PT, 0x80, 0x8 ;  /* 0x000000000008781c */ /* 0x000fe20003f4f070 */
[----:B------:R-:W-:Y:S01]  /*fb580*/  IMAD.MOV.U32 R61, RZ, RZ, RZ ;  /* 0x000000ffff3d7224 */ /* 0x000fe200078e00ff */
[----:B------:R-:W-:Y:S02]  /*fb590*/  P2R R50, PR, RZ, 0x1 ;  /* 0x00000001ff327803 */ /* 0x000fe40000000000 */
[----:B------:R-:W-:Y:S02]  /*fb5a0*/  PLOP3.LUT P1, PT, PT, PT, PT, 0x80, 0x8 ;  /* 0x000000000008781c */ /* 0x000fe40003f2f070 */
[----:B------:R-:W-:Y:S02]  /*fb5b0*/  PLOP3.LUT P0, PT, PT, PT, PT, 0x80, 0x8 ;  /* 0x000000000008781c */ /* 0x000fe40003f0f070 */
[----:B------:R-:W-:-:S02]  /*fb5c0*/  P2R R54, PR, RZ, 0x4 ;  /* 0x00000004ff367803 */ /* 0x000fc40000000000 */
[----:B------:R-:W-:Y:S02]  /*fb5d0*/  P2R R51, PR, RZ, 0x2 ;  /* 0x00000002ff337803 */ /* 0x000fe40000000000 */
[----:B------:R-:W-:Y:S01]  /*fb5e0*/  P2R R63, PR, RZ, 0x1 ;  /* 0x00000001ff3f7803 */ /* 0x000fe20000000000 */
[----:B0-----:R-:W-:Y:S06]  /*fb5f0*/  BRA `(.L_x_5080) ;  /* 0x0000000000a87947 */ /* 0x001fec0003800000 */
.L_x_5081:
[----:B------:R-:W-:-:S13]  /*fb600*/  ISETP.NE.AND P0, PT, R59, 0x3163, PT ;  /* 0x000031633b00780c */ /* 0x000fda0003f05270 */
[----:B------:R-:W-:Y:S05]  /*fb610*/  @!P0 BRA `(.L_x_5083) ;  /* 0x00000000006c8947 */ /* 0x000fea0003800000 */
        /* <DEDUP_REMOVED lines=17> */
.L_x_5082:
[----:B------:R-:W-:Y:S01]  /*fb730*/  MOV R0, 0x0 ;  /* 0x0000000000007802 */ /* 0x000fe20000000f00 */
[----:B------:R-:W0:Y:S01]  /*fb740*/  LDCU.64 UR4, c[0x4][0x60] ;  /* 0x01000c00ff0477ac */ /* 0x000e220008000a00 */
[----:B------:R-:W-:Y:S02]  /*fb750*/  CS2R R6, SRZ ;  /* 0x0000000000067805 */ /* 0x000fe4000001ff00 */
[----:B------:R1:W2:Y:S01]  /*fb760*/  LDC.64 R8, c[0x4][R0] ;  /* 0x0100000000087b82 */ /* 0x0002a20000000a00 */
[----:B0-----:R-:W-:Y:S02]  /*fb770*/  IMAD.U32 R4, RZ, RZ, UR4 ;  /* 0x00000004ff047e24 */ /* 0x001fe4000f8e00ff */
[----:B-1----:R-:W-:-:S07]  /*fb780*/  IMAD.U32 R5, RZ, RZ, UR5 ;  /* 0x00000005ff057e24 */ /* 0x002fce000f8e00ff */
[----:B------:R-:W-:-:S07]  /*fb790*/  LEPC R20, `(.L_x_5084) ;  /* 0x000000001014794e */ /* 0x000fce0000000000 */
[----:B--2---:R-:W-:Y:S05]  /*fb7a0*/  CALL.ABS.NOINC R8 ;  /* 0x0000000008007343 */ /* 0x004fea0003c00000 */
.L_x_5084:
[----:B------:R-:W-:-:S04]  /*fb7b0*/  IMAD.MOV.U32 R63, RZ, RZ, 0x0 ;  /* 0x00000000ff3f7424 */ /* 0x000fc800078e00ff */
[----:B------:R-:W-:Y:S05]  /*fb7c0*/  RET.REL.NODEC R62 `(_Z5entryPcS_PiPxS1_S0_S0_P19HostDeviceInterfacei) ;  /* 0xfffff0483e0c7950 */ /* 0x000fea0003c3ffff */
.L_x_5083:
[----:B------:R-:W-:Y:S02]  /*fb7d0*/  R2UR UR4, R6 ;  /* 0x00000000060472ca */ /* 0x000fe400000e0000 */
[----:B------:R-:W-:-:S13]  /*fb7e0*/  R2UR UR5, R7 ;  /* 0x00000000070572ca */ /* 0x000fda00000e0000 */
[----:B------:R0:W5:Y:S01]  /*fb7f0*/  LD.E R58, desc[UR4][R4.64+0x20] ;  /* 0x00002004043a7980 */ /* 0x000162000c101900 */
        /* <DEDUP_REMOVED lines=9> */
[----:B0-----:R-:W-:-:S07]  /*fb890*/  P2R R63, PR, RZ, 0x1 ;  /* 0x00000001ff3f7803 */ /* 0x001fce0000000000 */
.L_x_5080:
[----:B------:R-:W-:Y:S05]  /*fb8a0*/  BSYNC B6 ;  /* 0x0000000000067941 */ /* 0x000fea0003800000 */
.L_x_5078:
[----:B------:R-:W0:Y:S01]  /*fb8b0*/  S2R R53, SR_TID.X ;  /* 0x0000000000357919 */ /* 0x000e220000002100 */
[----:B------:R-:W0:Y:S01]  /*fb8c0*/  S2UR UR4, SR_CTAID.X ;  /* 0x00000000000479c3 */ /* 0x000e220000002500 */
[----:B------:R-:W-:Y:S01]  /*fb8d0*/  IMAD.MOV.U32 R56, RZ, RZ, RZ ;  /* 0x000000ffff387224 */ /* 0x000fe200078e00ff */
[----:B------:R-:W-:Y:S01]  /*fb8e0*/  PRMT R0, RZ, 0x7610, R0 ;  /* 0x00007610ff007816 */ /* 0x000fe20000000000 */
[----:B------:R-:W-:-:S05]  /*fb8f0*/  IMAD.MOV.U32 R55, RZ, RZ, RZ ;  /* 0x000000ffff377224 */ /* 0x000fca00078e00ff */
[----:B------:R-:W0:Y:S02]  /*fb900*/  LDC R4, c[0x0][0x360] ;  /* 0x0000d800ff047b82 */ /* 0x000e240000000800 */
[----:B0-----:R-:W-:-:S07]  /*fb910*/  IMAD R53, R4, UR4, R53 ;  /* 0x0000000404357c24 */ /* 0x001fce000f8e0235 */
.L_x_5121:
[----:B------:R-:W-:Y:S01]  /*fb920*/  ISETP.NE.AND P0, PT, R56, 0x186a0, PT ;  /* 0x000186a03800780c */ /* 0x000fe20003f05270 */
[----:B------:R-:W-:Y:S01]  /*fb930*/  IMAD.MOV.U32 R4, RZ, RZ, R62 ;  /* 0x000000ffff047224 */ /* 0x000fe200078e003e */
[----:B------:R-:W-:Y:S05]  /*fb940*/  YIELD ;  /* 0x0000000000007946 */ /* 0x000fea0003800000 */
[----:B------:R-:W-:-:S06]  /*fb950*/  IMAD.MOV.U32 R5, RZ, RZ, 0x0 ;  /* 0x00000000ff057424 */ /* 0x000fcc00078e00ff */
[----:B---3-5:R-:W-:Y:S05]  /*fb960*/  @!P0 RET.REL.NODEC R4 `(_Z5entryPcS_PiPxS1_S0_S0_P19HostDeviceInterfacei) ;  /* 0xfffff04404a48950 */ /* 0x028fea0003c3ffff */
[----:B------:R-:W-:Y:S05]  /*fb970*/  WARPSYNC.ALL ;  /* 0x0000000000007948 */ /* 0x000fea0003800000 */
[----:B------:R-:W-:Y:S01]  /*fb980*/  BAR.SYNC.DEFER_BLOCKING 0x0 ;  /* 0x0000000000007b1d */ /* 0x000fe20000010000 */
[----:B------:R-:W-:Y:S01]  /*fb990*/  LOP3.LUT P0, RZ, R0, 0xff, RZ, 0xc0, !PT ;  /* 0x000000ff00ff7812 */ /* 0x000fe2000780c0ff */
[----:B------:R-:W-:Y:S02]  /*fb9a0*/  IMAD.MOV.U32 R4, RZ, RZ, R62 ;  /* 0x000000ffff047224 */ /* 0x000fe400078e003e */
[----:B------:R-:W-:-:S10]  /*fb9b0*/  IMAD.MOV.U32 R5, RZ, RZ, 0x0 ;  /* 0x00000000ff057424 */ /* 0x000fd400078e00ff */
[----:B------:R-:W-:Y:S05]  /*fb9c0*/  @P0 RET.REL.NODEC R4 `(_Z5entryPcS_PiPxS1_S0_S0_P19HostDeviceInterfacei) ;  /* 0xfffff044048c0950 */ /* 0x000fea0003c3ffff */
[----:B------:R-:W0:Y:S08]  /*fb9d0*/  LDC.64 R48, c[0x0][0x358] ;  /* 0x0000d600ff307b82 */ /* 0x000e300000000a00 */
[----:B------:R-:W1:Y:S01]  /*fb9e0*/  LDC.64 R10, c[0x4][0x10] ;  /* 0x01000400ff0a7b82 */ /* 0x000e620000000a00 */
[----:B0-----:R-:W-:Y:S02]  /*fb9f0*/  R2UR UR4, R48 ;  /* 0x00000000300472ca */ /* 0x001fe400000e0000 */
[----:B------:R-:W-:-:S13]  /*fba00*/  R2UR UR5, R49 ;  /* 0x00000000310572ca */ /* 0x000fda00000e0000 */
[----:B-1----:R-:W2:Y:S01]  /*fba10*/  LDG.E.64 R4, desc[UR4][R10.64] ;  /* 0x000000040a047981 */ /* 0x002ea2000c1e1b00 */
[----:B------:R-:W-:-:S05]  /*fba20*/  IMAD.MOV.U32 R52, RZ, RZ, -0x1 ;  /* 0xffffffffff347424 */ /* 0x000fca00078e00ff */
[----:B--2---:R-:W2:Y:S01]  /*fba30*/  ATOM.E.CAS.STRONG.GPU PT, R4, [R4+0x4], R52, R53 ;  /* 0x000004340404738b */ /* 0x004ea200001ee135 */
[----:B------:R-:W-:Y:S01]  /*fba40*/  BSSY B6, `(.L_x_5085) ;  /* 0x0000254000067945 */ /* 0x000fe20003800000 */
[C---:B--2---:R-:W-:Y:S02]  /*fba50*/  ISETP.NE.AND P0, PT, R4.reuse, R53, PT ;  /* 0x000000350400720c */ /* 0x044fe40003f05270 */
[----:B------:R-:W-:-:S13]  /*fba60*/  ISETP.NE.AND P1, PT, R4, -0x1, PT ;  /* 0xffffffff0400780c */ /* 0x000fda0003f25270 */
[----:B------:R-:W-:Y:S05]  /*fba70*/  @P0 BRA P1, `(.L_x_5086) ;  /* 0x0000002400300947 */ /* 0x000fea0000800000 */
[----:B------:R-:W-:Y:S02]  /*fba80*/  R2UR UR4, R48 ;  /* 0x00000000300472ca */ /* 0x000fe400000e0000 */
[----:B------:R-:W-:-:S13]  /*fba90*/  R2UR UR5, R49 ;  /* 0x00000000310572ca */ /* 0x000fda00000e0000 */
[----:B------:R-:W2:Y:S04]  /*fbaa0*/  LDG.E.64 R10, desc[UR4][R10.64] ;  /* 0x000000040a0a7981 */ /* 0x000ea8000c1e1b00 */
[----:B--2---:R-:W2:Y:S01]  /*fbab0*/  LD.E.U8.STRONG.SYS R0, desc[UR4][R10.64] ;  /* 0x000000040a007980 */ /* 0x004ea2000c115100 */
[----:B------:R-:W-:Y:S01]  /*fbac0*/  BSSY B10, `(.L_x_5087) ;  /* 0x00000150000a7945 */ /* 0x000fe20003800000 */
[----:B--2---:R-:W-:-:S13]  /*fbad0*/  ISETP.NE.AND P0, PT, R0, RZ, PT ;  /* 0x000000ff0000720c */ /* 0x004fda0003f05270 */
[----:B------:R-:W-:Y:S05]  /*fbae0*/  @!P0 BRA `(.L_x_5088) ;  /* 0x0000000000488947 */ /* 0x000fea0003800000 */
[----:B------:R-:W-:Y:S02]  /*fbaf0*/  R2UR UR4, R48 ;  /* 0x00000000300472ca */ /* 0x000fe400000e0000 */
[----:B------:R-:W-:-:S13]  /*fbb00*/  R2UR UR5, R49 ;  /* 0x00000000310572ca */ /* 0x000fda00000e0000 */
[----:B------:R-:W2:Y:S01]  /*fbb10*/  LD.E.STRONG.SYS R13, desc[UR4][R10.64+0x4] ;  /* 0x000004040a0d7980 */ /* 0x000ea2000c115900 */
[----:B------:R-:W-:Y:S01]  /*fbb20*/  MOV R8, 0x0 ;  /* 0x0000000000087802 */ /* 0x000fe20000000f00 */
[----:B------:R-:W-:Y:S01]  /*fbb30*/  IMAD.MOV.U32 R12, RZ, RZ, R53 ;  /* 0x000000ffff0c7224 */ /* 0x000fe200078e0035 */
[----:B------:R-:W0:Y:S01]  /*fbb40*/  LDCU.64 UR4, c[0x4][0x68] ;  /* 0x01000d00ff0477ac */ /* 0x000e220008000a00 */
[----:B------:R-:W-:Y:S02]  /*fbb50*/  IMAD.MOV.U32 R6, RZ, RZ, R33 ;  /* 0x000000ffff067224 */ /* 0x000fe400078e0021 */
[----:B------:R-:W-:Y:S01]  /*fbb60*/  IMAD.MOV.U32 R7, RZ, RZ, R16 ;  /* 0x000000ffff077224 */ /* 0x000fe200078e0010 */
[----:B------:R-:W1:Y:S01]  /*fbb70*/  LDC.64 R8, c[0x4][R8] ;  /* 0x0100000008087b82 */ /* 0x000e620000000a00 */
[----:B0-----:R-:W-:Y:S02]  /*fbb80*/  IMAD.U32 R4, RZ, RZ, UR4 ;  /* 0x00000004ff047e24 */ /* 0x001fe4000f8e00ff */
[----:B------:R-:W-:Y:S01]  /*fbb90*/  IMAD.U32 R5, RZ, RZ, UR5 ;  /* 0x00000005ff057e24 */ /* 0x000fe2000f8e00ff */
[----:B-12---:R0:W-:Y:S06]  /*fbba0*/  STL.64 [R1+0x160], R12 ;  /* 0x0001600c01007387 */ /* 0x0061ec0000100a00 */
[----:B------:R-:W-:-:S07]  /*fbbb0*/  LEPC R20, `(.L_x_5089) ;  /* 0x000000001014794e */ /* 0x000fce0000000000 */
[----:B0-----:R-:W-:Y:S05]  /*fbbc0*/  CALL.ABS.NOINC R8 ;  /* 0x0000000008007343 */ /* 0x001fea0003c00000 */
.L_x_5089:
[----:B------:R-:W0:Y:S01]  /*fbbd0*/  LDC.64 R10, c[0x4][0x10] ;  /* 0x01000400ff0a7b82 */ /* 0x000e220000000a00 */
[----:B------:R-:W-:Y:S02]  /*fbbe0*/  R2UR UR4, R48 ;  /* 0x00000000300472ca */ /* 0x000fe400000e0000 */
[----:B------:R-:W-:-:S13]  /*fbbf0*/  R2UR UR5, R49 ;  /* 0x00000000310572ca */ /* 0x000fda00000e0000 */
[----:B0-----:R-:W5:Y:S02]  /*fbc00*/  LDG.E.64 R10, desc[UR4][R10.64] ;  /* 0x000000040a0a7981 */ /* 0x001f64000c1e1b00 */
.L_x_5088:
[----:B------:R-:W-:Y:S05]  /*fbc10*/  BSYNC B10 ;  /* 0x00000000000a7941 */ /* 0x000fea0003800000 */
.L_x_5087:
[----:B------:R-:W-:Y:S01]  /*fbc20*/  BSSY B0, `(.L_x_5090) ;  /* 0x000000b000007945 */ /* 0x000fe20003800000 */
[----:B------:R-:W-:-:S07]  /*fbc30*/  IMAD.MOV.U32 R0, RZ, RZ, RZ ;  /* 0x000000ffff007224 */ /* 0x000fce00078e00ff */
.L_x_5091:
[----:B------:R-:W0:Y:S01]  /*fbc40*/  LDC.64 R4, c[0x0][0x358] ;  /* 0x0000d600ff047b82 */ /* 0x000e220000000a00 */
[----:B------:R-:W-:Y:S05]  /*fbc50*/  YIELD ;  /* 0x0000000000007946 */ /* 0x000fea0003800000 */
[----:B0-----:R-:W-:Y:S02]  /*fbc60*/  R2UR UR4, R4 ;  /* 0x00000000040472ca */ /* 0x001fe400000e0000 */
[----:B------:R-:W-:-:S13]  /*fbc70*/  R2UR UR5, R5 ;  /* 0x00000000050572ca */ /* 0x000fda00000e0000 */
[----:B-----5:R-:W2:Y:S01]  /*fbc80*/  LD.E.U8.STRONG.SYS R3, desc[UR4][R10.64+0x8] ;  /* 0x000008040a037980 */ /* 0x020ea2000c115100 */
[C---:B------:R-:W-:Y:S01]  /*fbc90*/  ISETP.GE.U32.AND P0, PT, R0.reuse, 0x2710, PT ;  /* 0x000027100000780c */ /* 0x040fe20003f06070 */
[----:B------:R-:W-:Y:S01]  /*fbca0*/  VIADD R0, R0, 0x1 ;  /* 0x0000000100007836 */ /* 0x000fe20000000000 */
[----:B--2---:R-:W-:-:S13]  /*fbcb0*/  ISETP.NE.AND P1, PT, R3, RZ, PT ;  /* 0x000000ff0300720c */ /* 0x004fda0003f25270 */
[----:B------:R-:W-:Y:S05]  /*fbcc0*/  @!P0 BRA P1, `(.L_x_5091) ;  /* 0xfffffffc00dc8947 */ /* 0x000fea000083ffff */
[----:B------:R-:W-:Y:S05]  /*fbcd0*/  BSYNC B0 ;  /* 0x0000000000007941 */ /* 0x000fea0003800000 */
.L_x_5090:
[C---:B------:R-:W-:Y:S01]  /*fbce0*/  R2UR UR4, R4.reuse ;  /* 0x00000000040472ca */ /* 0x040fe200000e0000 */
[----:B------:R-:W-:Y:S01]  /*fbcf0*/  IMAD.MOV.U32 R3, RZ, RZ, 0xa ;  /* 0x0000000aff037424 */ /* 0x000fe200078e00ff */
[----:B------:R-:W-:Y:S01]  /*fbd00*/  R2UR UR5, R5 ;  /* 0x00000000050572ca */ /* 0x000fe200000e0000 */
[----:B------:R-:W-:Y:S01]  /*fbd10*/  IMAD.MOV.U32 R7, RZ, RZ, 0x8 ;  /* 0x00000008ff077424 */ /* 0x000fe200078e00ff */
[----:B------:R-:W-:Y:S01]  /*fbd20*/  ISETP.NE.AND P1, PT, R59, 0x3167, PT ;  /* 0x000031673b00780c */ /* 0x000fe20003f25270 */
[----:B------:R-:W-:Y:S01]  /*fbd30*/  IMAD.MOV.U32 R0, RZ, RZ, 0x1 ;  /* 0x00000001ff007424 */ /* 0x000fe200078e00ff */
[----:B------:R-:W-:Y:S01]  /*fbd40*/  R2UR UR6, R4 ;  /* 0x00000000040672ca */ /* 0x000fe200000e0000 */
[----:B------:R-:W-:Y:S01]  /*fbd50*/  IMAD.MOV.U32 R6, RZ, RZ, 0x1 ;  /* 0x00000001ff067424 */ /* 0x000fe200078e00ff */
[----:B------:R-:W-:Y:S01]  /*fbd60*/  R2UR UR7, R5 ;  /* 0x00000000050772ca */ /* 0x000fe200000e0000 */
[----:B------:R-:W-:Y:S01]  /*fbd70*/  IMAD.MOV.U32 R8, RZ, RZ, 0x1 ;  /* 0x00000001ff087424 */ /* 0x000fe200078e00ff */
[----:B------:R-:W-:Y:S01]  /*fbd80*/  ISETP.NE.AND P4, PT, R54, RZ, PT ;  /* 0x000000ff3600720c */ /* 0x000fe20003f85270 */
[----:B------:R-:W-:Y:S01]  /*fbd90*/  IMAD.MOV.U32 R9, RZ, RZ, 0x1 ;  /* 0x00000001ff097424 */ /* 0x000fe200078e00ff */
[----:B------:R-:W-:Y:S01]  /*fbda0*/  ISETP.NE.AND P3, PT, R51, RZ, PT ;  /* 0x000000ff3300720c */ /* 0x000fe20003f65270 */
[----:B------:R-:W-:Y:S01]  /*fbdb0*/  BSSY B0, `(.L_x_5092) ;  /* 0x000002d000007945 */ /* 0x000fe20003800000 */
[----:B------:R-:W-:Y:S01]  /*fbdc0*/  ISETP.NE.AND P2, PT, R50, RZ, PT ;  /* 0x000000ff3200720c */ /* 0x000fe20003f45270 */
[----:B------:R0:W-:Y:S01]  /*fbdd0*/  ST.E.STRONG.SYS desc[UR4][R10.64+0xc], R3 ;  /* 0x00000c030a007985 */ /* 0x0001e2000c115904 */
[----:B------:R-:W-:-:S02]  /*fbde0*/  ISETP.NE.AND P0, PT, R43, -0x1, PT ;  /* 0xffffffff2b00780c */ /* 0x000fc40003f05270 */
[C---:B------:R-:W-:Y:S02]  /*fbdf0*/  @!P1 R2UR UR4, R4.reuse ;  /* 0x00000000040492ca */ /* 0x040fe400000e0000 */
[C---:B------:R-:W-:Y:S01]  /*fbe00*/  @!P1 R2UR UR5, R5.reuse ;  /* 0x00000000050592ca */ /* 0x040fe200000e0000 */
[----:B------:R1:W-:Y:S01]  /*fbe10*/  ST.E.STRONG.SYS desc[UR6][R10.64+0x950], R7 ;  /* 0x000950070a007985 */ /* 0x0003e2000c115906 */
[C---:B------:R-:W-:Y:S02]  /*fbe20*/  @!P1 R2UR UR6, R4.reuse ;  /* 0x00000000040692ca */ /* 0x040fe400000e0000 */
[C---:B------:R-:W-:Y:S02]  /*fbe30*/  @!P1 R2UR UR7, R5.reuse ;  /* 0x00000000050792ca */ /* 0x040fe400000e0000 */
[C---:B------:R-:W-:Y:S02]  /*fbe40*/  @!P4 R2UR UR8, R4.reuse ;  /* 0x000000000408c2ca */ /* 0x040fe400000e0000 */
[----:B------:R-:W-:Y:S01]  /*fbe50*/  @!P4 R2UR UR9, R5 ;  /* 0x000000000509c2ca */ /* 0x000fe200000e0000 */
[----:B0-----:R-:W-:Y:S01]  /*fbe60*/  @!P0 IMAD.MOV.U32 R3, RZ, RZ, RZ ;  /* 0x000000ffff038224 */ /* 0x001fe200078e00ff */
[----:B------:R-:W-:-:S02]  /*fbe70*/  @!P4 R2UR UR10, R4 ;  /* 0x00000000040ac2ca */ /* 0x000fc400000e0000 */
[C---:B------:R-:W-:Y:S01]  /*fbe80*/  @!P4 R2UR UR11, R5.reuse ;  /* 0x00000000050bc2ca */ /* 0x040fe200000e0000 */
[----:B------:R0:W-:Y:S01]  /*fbe90*/  @!P1 ST.E.U8.STRONG.SYS desc[UR4][R10.64+0x10], R0 ;  /* 0x000010000a009985 */ /* 0x0001e2000c115104 */
[C---:B------:R-:W-:Y:S01]  /*fbea0*/  @!P3 R2UR UR12, R4.reuse ;  /* 0x00000000040cb2ca */ /* 0x040fe200000e0000 */
[----:B-1----:R-:W-:Y:S01]  /*fbeb0*/  @!P0 IMAD.MOV.U32 R7, RZ, RZ, 0x5368 ;  /* 0x00005368ff078424 */ /* 0x002fe200078e00ff */
[C---:B------:R-:W-:Y:S01]  /*fbec0*/  @!P3 R2UR UR13, R5.reuse ;  /* 0x00000000050db2ca */ /* 0x040fe200000e0000 */
[----:B------:R1:W-:Y:S01]  /*fbed0*/  @!P1 ST.E.STRONG.SYS desc[UR6][R10.64+0x1c], R57 ;  /* 0x00001c390a009985 */ /* 0x0003e2000c115906 */
[C---:B------:R-:W-:Y:S02]  /*fbee0*/  @!P3 R2UR UR14, R4.reuse ;  /* 0x00000000040eb2ca */ /* 0x040fe400000e0000 */
[----:B------:R-:W-:Y:S01]  /*fbef0*/  @!P3 R2UR UR15, R5 ;  /* 0x00000000050fb2ca */ /* 0x000fe200000e0000 */
[----:B------:R1:W-:Y:S01]  /*fbf00*/  @!P4 ST.E.U8.STRONG.SYS desc[UR8][R10.64+0x13], R6 ;  /* 0x000013060a00c985 */ /* 0x0003e2000c115108 */
[----:B------:R-:W-:-:S02]  /*fbf10*/  @!P2 R2UR UR16, R4 ;  /* 0x000000000410a2ca */ /* 0x000fc400000e0000 */
[C---:B------:R-:W-:Y:S01]  /*fbf20*/  @!P2 R2UR UR17, R5.reuse ;  /* 0x000000000511a2ca */ /* 0x040fe200000e0000 */
[----:B------:R1:W-:Y:S01]  /*fbf30*/  @!P4 ST.E.64.STRONG.SYS desc[UR10][R10.64+0x28], R40 ;  /* 0x000028280a00c985 */ /* 0x0003e2000c115b0a */
[----:B------:R-:W-:Y:S01]  /*fbf40*/  @!P2 R2UR UR18, R4 ;  /* 0x000000000412a2ca */ /* 0x000fe200000e0000 */
[----:B0-----:R-:W-:Y:S01]  /*fbf50*/  @!P0 IMAD.MOV.U32 R0, RZ, RZ, RZ ;  /* 0x000000ffff008224 */ /* 0x001fe200078e00ff */
[----:B------:R-:W-:Y:S01]  /*fbf60*/  @!P2 R2UR UR19, R5 ;  /* 0x000000000513a2ca */ /* 0x000fe200000e0000 */
[----:B------:R1:W-:Y:S04]  /*fbf70*/  @!P3 ST.E.U8.STRONG.SYS desc[UR12][R10.64+0x15], R8 ;  /* 0x000015080a00b985 */ /* 0x0003e8000c11510c */
[----:B------:R1:W-:Y:S04]  /*fbf80*/  @!P3 ST.E.STRONG.SYS desc[UR14][R10.64+0x38], R58 ;  /* 0x0000383a0a00b985 */ /* 0x0003e8000c11590e */
[----:B------:R1:W-:Y:S04]  /*fbf90*/  @!P2 ST.E.U8.STRONG.SYS desc[UR16][R10.64+0x17], R9 ;  /* 0x000017090a00a985 */ /* 0x0003e8000c115110 */
[----:B------:R1:W-:Y:S04]  /*fbfa0*/  @!P2 ST.E.64.STRONG.SYS desc[UR18][R10.64+0x40], R34 ;  /* 0x000040220a00a985 */ /* 0x0003e8000c115b12 */
[----:B------:R1:W-:Y:S01]  /*fbfb0*/  @!P0 STL [R60], R7 ;  /* 0x000000073c008387 */ /* 0x0003e20000100800 */
[----:B------:R-:W-:Y:S05]  /*fbfc0*/  @!P0 BRA `(.L_x_5093) ;  /* 0x00000000002c8947 */ /* 0x000fea0003800000 */
[----:B------:R-:W0:Y:S01]  /*fbfd0*/  S2UR UR5, SR_CgaCtaId ;  /* 0x00000000000579c3 */ /* 0x000e220000008800 */
[----:B------:R-:W-:Y:S01]  /*fbfe0*/  UMOV UR4, 0x400 ;  /* 0x0000040000047882 */ /* 0x000fe20000000000 */
[----:B------:R-:W-:Y:S02]  /*fbff0*/  R2UR UR6, R4 ;  /* 0x00000000040672ca */ /* 0x000fe400000e0000 */
[C---:B------:R-:W-:Y:S01]  /*fc000*/  R2UR UR7, R5.reuse ;  /* 0x00000000050772ca */ /* 0x040fe200000e0000 */
[----:B0-----:R-:W-:Y:S01]  /*fc010*/  ULEA UR4, UR5, UR4, 0x18 ;  /* 0x0000000405047291 */ /* 0x001fe2000f8ec0ff */
[----:B------:R-:W-:-:S08]  /*fc020*/  R2UR UR5, R5 ;  /* 0x00000000050572ca */ /* 0x000fd000000e0000 */
[----:B-1----:R-:W0:Y:S01]  /*fc030*/  LDS.64 R6, [UR4] ;  /* 0x00000004ff067984 */ /* 0x002e220008000a00 */
[----:B------:R-:W-:Y:S01]  /*fc040*/  R2UR UR4, R4 ;  /* 0x00000000040472ca */ /* 0x000fe200000e0000 */
[----:B0-----:R-:W-:-:S12]  /*fc050*/  IMAD.WIDE R6, R43, 0x10, R6 ;  /* 0x000000102b067825 */ /* 0x001fd800078e0206 */
[----:B------:R0:W5:Y:S04]  /*fc060*/  LD.E R3, desc[UR4][R6.64+0x20] ;  /* 0x0000200406037980 */ /* 0x000168000c101900 */
[----:B------:R0:W5:Y:S02]  /*fc070*/  LD.E R0, desc[UR6][R6.64+0x28] ;  /* 0x0000280606007980 */ /* 0x000164000c101900 */
.L_x_5093:
[----:B------:R-:W-:Y:S05]  /*fc080*/  BSYNC B0 ;  /* 0x0000000000007941 */ /* 0x000fea0003800000 */
.L_x_5092:
[----:B-----5:R-:W-:Y:S01]  /*fc090*/  ISETP.GE.AND P0, PT, R0, 0x1, PT ;  /* 0x000000010000780c */ /* 0x020fe20003f06270 */
[----:B------:R-:W-:-:S12]  /*fc0a0*/  BSSY B0, `(.L_x_5094) ;  /* 0x000008e000007945 */ /* 0x000fd80003800000 */
[----:B------:R-:W-:Y:S05]  /*fc0b0*/  @!P0 BRA `(.L_x_5095) ;  /* 0x0000000800308947 */ /* 0x000fea0003800000 */
[----:B------:R-:W-:Y:S01]  /*fc0c0*/  BSSY B1, `(.L_x_5096) ;  /* 0x0000088000017945 */ /* 0x000fe20003800000 */
[----:B------:R-:W-:Y:S02]  /*fc0d0*/  IMAD.MOV R12, RZ, RZ, -R0 ;  /* 0x000000ffff0c7224 */ /* 0x000fe400078e0a00 */
[----:B------:R-:W-:Y:S02]  /*fc0e0*/  IMAD.MOV.U32 R13, RZ, RZ, 0x50 ;  /* 0x00000050ff0d7424 */ /* 0x000fe400078e00ff */
[----:B------:R-:W-:Y:S02]  /*fc0f0*/  IMAD.MOV.U32 R15, RZ, RZ, RZ ;  /* 0x000000ffff0f7224 */ /* 0x000fe400078e00ff */
[----:B------:R-:W-:Y:S02]  /*fc100*/  IMAD.MOV.U32 R21, RZ, RZ, RZ ;  /* 0x000000ffff157224 */ /* 0x000fe400078e00ff */
[----:B------:R-:W-:-:S07]  /*fc110*/  IMAD.MOV.U32 R49, RZ, RZ, RZ ;  /* 0x000000ffff317224 */ /* 0x000fce00078e00ff */
.L_x_5104:
[----:B------:R-:W-:Y:S01]  /*fc120*/  ISETP.NE.AND P0, PT, R3, -0x1, PT ;  /* 0xffffffff0300780c */ /* 0x000fe20003f05270 */
[----:B------:R-:W-:Y:S05]  /*fc130*/  YIELD ;  /* 0x0000000000007946 */ /* 0x000fea0003800000 */
[----:B------:R-:W-:Y:S07]  /*fc140*/  BSSY B2, `(.L_x_5097) ;  /* 0x0000071000027945 */ /* 0x000fee0003800000 */
[----:B01----:R-:W-:Y:S01]  /*fc150*/  @!P0 IMAD.MOV.U32 R7, RZ, RZ, 0x5368 ;  /* 0x00005368ff078424 */ /* 0x003fe200078e00ff */
[----:B--2---:R-:W-:-:S04]  /*fc160*/  @!P0 PRMT R11, RZ, 0x7610, R11 ;  /* 0x00007610ff0b8816 */ /* 0x004fc8000000000b */
[----:B------:R0:W-:Y:S01]  /*fc170*/  @!P0 STL [R60], R7 ;  /* 0x000000073c008387 */ /* 0x0001e20000100800 */
        /* <DEDUP_REMOVED lines=17> */
[----:B--2---:R-:W-:-:S04]  /*fc290*/  IADD3 R67, P1, PT, R6, 0x38, RZ ;  /* 0x0000003806437810 */ /* 0x004fc80007f3e0ff */
[----:B------:R-:W-:Y:S01]  /*fc2a0*/  ISETP.LT.U32.AND P0, PT, R67, R10, PT ;  /* 0x0000000a4300720c */ /* 0x000fe20003f01070 */
[--C-:B------:R-:W-:Y:S01]  /*fc2b0*/  IMAD.X R10, RZ, RZ, R7.reuse, P1 ;  /* 0x000000ffff0a7224 */ /* 0x100fe200008e0607 */
[----:B------:R-:W-:-:S04]  /*fc2c0*/  SHF.R.U64 R67, R6, 0x4, R7 ;  /* 0x0000000406437819 */ /* 0x000fc80000001207 */
        /* <DEDUP_REMOVED lines=24> */
[----:B0-----:R-:W-:Y:S02]  /*fc450*/  IMAD.X R11, R9, 0x1, R71, P1 ;  /* 0x00000001090b7824 */ /* 0x001fe400008e0647 */
        /* <DEDUP_REMOVED lines=21> */
.L_x_5101:
[----:B------:R-:W-:Y:S05]  /*fc5b0*/  BSYNC B3 ;  /* 0x0000000000037941 */ /* 0x000fea0003800000 */
.L_x_5100:
        /* <DEDUP_REMOVED lines=32> */
.L_x_5103:
[----:B------:R-:W-:Y:S05]  /*fc7c0*/  BSYNC B3 ;  /* 0x0000000000037941 */ /* 0x000fea0003800000 */
.L_x_5102:
[----:B------:R2:W-:Y:S01]  /*fc7d0*/  STL [R60], R9 ;  /* 0x000000093c007387 */ /* 0x0005e20000100800 */
[----:B0-----:R-:W-:Y:S01]  /*fc7e0*/  PRMT R11, RZ, 0x7610, R11 ;  /* 0x00007610ff0b7816 */ /* 0x001fe2000000000b */
[----:B------:R-:W-:Y:S06]  /*fc7f0*/  BRA `(.L_x_5098) ;  /* 0x0000000000147947 */ /* 0x000fec0003800000 */
.L_x_5099:
[----:B------:R-:W-:Y:S02]  /*fc800*/  R2UR UR4, R4 ;  /* 0x00000000040472ca */ /* 0x000fe400000e0000 */
[----:B------:R-:W-:Y:S02]  /*fc810*/  R2UR UR5, R5 ;  /* 0x00000000050572ca */ /* 0x000fe400000e0000 */
[----:B------:R-:W-:-:S05]  /*fc820*/  IADD3 R6, P0, PT, R6, R21, RZ ;  /* 0x0000001506067210 */ /* 0x000fca0007f1e0ff */
[----:B------:R-:W-:-:S06]  /*fc830*/  IMAD.X R7, RZ, RZ, R7, P0 ;  /* 0x000000ffff077224 */ /* 0x000fcc00000e0607 */
[----:B------:R3:W5:Y:S02]  /*fc840*/  LD.E.U8 R11, desc[UR4][R6.64+0x20] ;  /* 0x00002004060b7980 */ /* 0x000764000c101100 */
.L_x_5098:
[----:B------:R-:W-:Y:S05]  /*fc850*/  BSYNC B2 ;  /* 0x0000000000027941 */ /* 0x000fea0003800000 */
.L_x_5097:
[----:B01-3--:R-:W2:Y:S01]  /*fc860*/  LDC.64 R6, c[0x4][0x10] ;  /* 0x01000400ff067b82 */ /* 0x00bea20000000a00 */
[----:B------:R-:W-:Y:S02]  /*fc870*/  R2UR UR4, R4 ;  /* 0x00000000040472ca */ /* 0x000fe400000e0000 */
[----:B------:R-:W-:-:S13]  /*fc880*/  R2UR UR5, R5 ;  /* 0x00000000050572ca */ /* 0x000fda00000e0000 */
[----:B--2---:R-:W2:Y:S01]  /*fc890*/  LDG.E.64 R8, desc[UR4][R6.64] ;  /* 0x0000000406087981 */ /* 0x004ea2000c1e1b00 */
[----:B------:R-:W-:Y:S02]  /*fc8a0*/  VIADD R12, R12, 0x1 ;  /* 0x000000010c0c7836 */ /* 0x000fe40000000000 */
[----:B------:R-:W-:Y:S02]  /*fc8b0*/  VIADD R49, R49, 0x1 ;  /* 0x0000000131317836 */ /* 0x000fe40000000000 */
[----:B------:R-:W-:Y:S01]  /*fc8c0*/  VIADD R21, R21, 0x4 ;  /* 0x0000000415157836 */ /* 0x000fe20000000000 */
[----:B--2---:R-:W-:Y:S02]  /*fc8d0*/  IADD3 R8, P0, PT, R8, R13, RZ ;  /* 0x0000000d08087210 */ /* 0x004fe40007f1e0ff */
[----:B------:R-:W-:-:S03]  /*fc8e0*/  IADD3 R13, P1, PT, R13, 0x1, RZ ;  /* 0x000000010d0d7810 */ /* 0x000fc60007f3e0ff */
[--C-:B------:R-:W-:Y:S01]  /*fc8f0*/  IMAD.X R9, R9, 0x1, R15.reuse, P0 ;  /* 0x0000000109097824 */ /* 0x100fe200000e060f */
[----:B------:R-:W-:Y:S01]  /*fc900*/  ISETP.NE.AND P0, PT, R12, RZ, PT ;  /* 0x000000ff0c00720c */ /* 0x000fe20003f05270 */
[----:B------:R-:W-:-:S03]  /*fc910*/  IMAD.X R15, RZ, RZ, R15, P1 ;  /* 0x000000ffff0f7224 */ /* 0x000fc600008e060f */
[----:B-----5:R2:W-:Y:S09]  /*fc920*/  ST.E.U8.STRONG.SYS desc[UR4][R8.64], R11 ;  /* 0x0000000b08007985 */ /* 0x0205f2000c115104 */
[----:B------:R-:W-:Y:S05]  /*fc930*/  @P0 BRA `(.L_x_5104) ;  /* 0xfffffff400f80947 */ /* 0x000fea000383ffff */
[----:B------:R-:W-:Y:S05]  /*fc940*/  BSYNC B1 ;  /* 0x0000000000017941 */ /* 0x000fea0003800000 */
.L_x_5096:
[----:B------:R-:W-:Y:S02]  /*fc950*/  R2UR UR4, R4 ;  /* 0x00000000040472ca */ /* 0x000fe400000e0000 */
[----:B------:R-:W-:-:S13]  /*fc960*/  R2UR UR5, R5 ;  /* 0x00000000050572ca */ /* 0x000fda00000e0000 */
[----:B--2---:R2:W5:Y:S02]  /*fc970*/  LDG.E.64 R10, desc[UR4][R6.64] ;  /* 0x00000004060a7981 */ /* 0x004564000c1e1b00 */
.L_x_5095:
[----:B------:R-:W-:Y:S05]  /*fc980*/  BSYNC B0 ;  /* 0x0000000000007941 */ /* 0x000fea0003800000 */
.L_x_5094:
[----:B012---:R-:W0:Y:S01]  /*fc990*/  LDC.64 R6, c[0x4][0x10] ;  /* 0x01000400ff067b82 */ /* 0x007e220000000a00 */
[C---:B------:R-:W-:Y:S01]  /*fc9a0*/  R2UR UR4, R4.reuse ;  /* 0x00000000040472ca */ /* 0x040fe200000e0000 */
[----:B------:R-:W-:Y:S01]  /*fc9b0*/  IMAD.MOV.U32 R3, RZ, RZ, 0x1 ;  /* 0x00000001ff037424 */ /* 0x000fe200078e00ff */
[C---:B------:R-:W-:Y:S01]  /*fc9c0*/  R2UR UR5, R5.reuse ;  /* 0x00000000050572ca */ /* 0x040fe200000e0000 */
[----:B------:R-:W-:Y:S01]  /*fc9d0*/  BSSY B0, `(.L_x_5105) ;  /* 0x00000a1000007945 */ /* 0x000fe20003800000 */
[----:B------:R-:W-:Y:S02]  /*fc9e0*/  R2UR UR6, R4 ;  /* 0x00000000040672ca */ /* 0x000fe400000e0000 */
[----:B------:R-:W-:Y:S02]  /*fc9f0*/  R2UR UR7, R5 ;  /* 0x00000000050772ca */ /* 0x000fe400000e0000 */
[----:B------:R-:W-:Y:S02]  /*fca00*/  ISETP.NE.AND P1, PT, R63, RZ, PT ;  /* 0x000000ff3f00720c */ /* 0x000fe40003f25270 */
[----:B-----5:R-:W-:-:S04]  /*fca10*/  IADD3 R8, P0, PT, R0, R10, RZ ;  /* 0x0000000a00087210 */ /* 0x020fc80007f1e0ff */
[----:B------:R-:W-:Y:S01]  /*fca20*/  LEA.HI.X.SX32 R9, R0, R11, 0x1, P0 ;  /* 0x0000000b00097211 */ /* 0x000fe200000f0eff */
[----:B------:R1:W-:Y:S04]  /*fca30*/  ST.E.U8.STRONG.SYS desc[UR4][R10.64+0x19], R3 ;  /* 0x000019030a007985 */ /* 0x0003e8000c115104 */
[----:B------:R1:W-:Y:S02]  /*fca40*/  ST.E.U8.STRONG.SYS desc[UR6][R8.64+0x50], RZ ;  /* 0x000050ff08007985 */ /* 0x0003e4000c115106 */
[----:B------:R-:W-:Y:S05]  /*fca50*/  @P1 BRA `(.L_x_5106) ;  /* 0x0000000800601947 */ /* 0x000fea0003800000 */
[----:B------:R-:W2:Y:S01]  /*fca60*/  S2UR UR5, SR_CgaCtaId ;  /* 0x00000000000579c3 */ /* 0x000ea20000008800 */
[----:B------:R-:W-:Y:S02]  /*fca70*/  UMOV UR4, 0x400 ;  /* 0x0000040000047882 */ /* 0x000fe40000000000 */
[----:B--2---:R-:W-:Y:S01]  /*fca80*/  ULEA UR4, UR5, UR4, 0x18 ;  /* 0x0000000405047291 */ /* 0x004fe2000f8ec0ff */
[----:B------:R-:W-:-:S08]  /*fca90*/  R2UR UR5, R5 ;  /* 0x00000000050572ca */ /* 0x000fd000000e0000 */
[----:B-1----:R-:W1:Y:S01]  /*fcaa0*/  LDS.64 R8, [UR4] ;  /* 0x00000004ff087984 */ /* 0x002e620008000a00 */
[----:B------:R-:W-:Y:S01]  /*fcab0*/  R2UR UR4, R4 ;  /* 0x00000000040472ca */ /* 0x000fe200000e0000 */
[----:B-1----:R-:W-:-:S12]  /*fcac0*/  IMAD.WIDE R8, R61, 0x10, R8 ;  /* 0x000000103d087825 */ /* 0x002fd800078e0208 */
[----:B------:R-:W2:Y:S01]  /*fcad0*/  LD.E R0, desc[UR4][R8.64+0x28] ;  /* 0x0000280408007980 */ /* 0x000ea2000c101900 */
[----:B------:R-:W-:Y:S01]  /*fcae0*/  BSSY B1, `(.L_x_5107) ;  /* 0x0000086000017945 */ /* 0x000fe20003800000 */
[----:B--2---:R-:W-:-:S13]  /*fcaf0*/  ISETP.GE.AND P0, PT, R0, 0x1, PT ;  /* 0x000000010000780c */ /* 0x004fda0003f06270 */
[----:B------:R-:W-:Y:S05]  /*fcb00*/  @!P0 BRA `(.L_x_5108) ;  /* 0x00000008000c8947 */ /* 0x000fea0003800000 */
[----:B------:R-:W-:Y:S02]  /*fcb10*/  R2UR UR4, R4 ;  /* 0x00000000040472ca */ /* 0x000fe400000e0000 */
[----:B------:R-:W-:-:S13]  /*fcb20*/  R2UR UR5, R5 ;  /* 0x00000000050572ca */ /* 0x000fda00000e0000 */
[----:B------:R-:W2:Y:S01]  /*fcb30*/  LD.E R15, desc[UR4][R8.64+0x20] ;  /* 0x00002004080f7980 */ /* 0x000ea2000c101900 */
[----:B------:R-:W-:Y:S01]  /*fcb40*/  IMAD.MOV.U32 R21, RZ, RZ, RZ ;  /* 0x000000ffff157224 */ /* 0x000fe200078e00ff */
[----:B--2---:R-:W-:-:S13]  /*fcb50*/  ISETP.NE.AND P2, PT, R15, -0x1, PT ;  /* 0xffffffff0f00780c */ /* 0x004fda0003f45270 */
.L_x_5116:
[----:B-1----:R-:W-:Y:S01]  /*fcb60*/  @!P2 IMAD.MOV.U32 R9, RZ, RZ, 0x5368 ;  /* 0x00005368ff09a424 */ /* 0x002fe200078e00ff */
[----:B------:R-:W-:Y:S05]  /*fcb70*/  YIELD ;  /* 0x0000000000007946 */ /* 0x000fea0003800000 */
[----:B------:R1:W-:Y:S01]  /*fcb80*/  @!P2 STL [R60], R9 ;  /* 0x000000093c00a387 */ /* 0x0003e20000100800 */
[----:B------:R-:W-:Y:S01]  /*fcb90*/  BSSY B2, `(.L_x_5109) ;  /* 0x0000071000027945 */ /* 0x000fe20003800000 */
[----:B------:R-:W-:-:S03]  /*fcba0*/  @!P2 PRMT R11, RZ, 0x7610, R11 ;  /* 0x00007610ff0ba816 */ /* 0x000fc6000000000b */
[----:B---3--:R-:W-:Y:S05]  /*fcbb0*/  @!P2 BRA `(.L_x_5110) ;  /* 0x0000000400b8a947 */ /* 0x008fea0003800000 */
[----:B-1----:R-:W1:Y:S01]  /*fcbc0*/  S2R R9, SR_CgaCtaId ;  /* 0x0000000000097919 */ /* 0x002e620000008800 */
[----:B------:R-:W-:Y:S02]  /*fcbd0*/  MOV R14, 0x400 ;  /* 0x00000400000e7802 */ /* 0x000fe40000000f00 */
[----:B------:R-:W-:Y:S02]  /*fcbe0*/  R2UR UR4, R4 ;  /* 0x00000000040472ca */ /* 0x000fe400000e0000 */
[----:B------:R-:W-:Y:S02]  /*fcbf0*/  R2UR UR5, R5 ;  /* 0x00000000050572ca */ /* 0x000fe400000e0000 */
[----:B-1----:R-:W-:-:S05]  /*fcc00*/  LEA R14, R9, R14, 0x18 ;  /* 0x0000000e090e7211 */ /* 0x002fca00078ec0ff */
[----:B------:R-:W1:Y:S02]  /*fcc10*/  LDS.128 R8, [R14] ;  /* 0x000000000e087984 */ /* 0x000e640000000c00 */
[----:B-1----:R-:W-:-:S05]  /*fcc20*/  IMAD.WIDE R12, R15, 0x10, R8 ;  /* 0x000000100f0c7825 */ /* 0x002fca00078e0208 */
        /* <DEDUP_REMOVED lines=10> */
[----:B------:R-:W-:-:S03]  /*fccd0*/  SHF.R.U64 R48, R12, 0x4, R13 ;  /* 0x000000040c307819 */ /* 0x000fc6000000120d */
[----:B------:R-:W-:Y:S01]  /*fcce0*/  IMAD.X R67, RZ, RZ, R13, P0 ;  /* 0x000000ffff437224 */ /* 0x000fe200000e060d */
[----:B------:R-:W-:Y:S01]  /*fccf0*/  ISETP.LT.U32.AND P0, PT, R49, R10, PT ;  /* 0x0000000a3100720c */ /* 0x000fe20003f01070 */
[----:B------:R-:W-:Y:S01]  /*fcd00*/  IMAD.MOV.U32 R49, RZ, RZ, R48 ;  /* 0x000000ffff317224 */ /* 0x000fe200078e0030 */
[----:B------:R-:W-:-:S04]  /*fcd10*/  ISETP.NE.AND P1, PT, R48, -0x1, PT ;  /* 0xffffffff3000780c */ /* 0x000fc80003f25270 */
[----:B------:R-:W-:-:S13]  /*fcd20*/  ISETP.LT.U32.AND.EX P0, PT, R67, R11, P1, P0 ;  /* 0x0000000b4300720c */ /* 0x000fda0000f01100 */
[----:B------:R-:W-:Y:S01]  /*fcd30*/  @!P0 IMAD.MOV.U32 R11, RZ, RZ, 0x5272 ;  /* 0x00005272ff0b8424 */ /* 0x000fe200078e00ff */
[----:B------:R-:W-:Y:S01]  /*fcd40*/  @!P0 PLOP3.LUT P1, PT, PT, PT, PT, 0x8, 0x80 ;  /* 0x000000000080881c */ /* 0x000fe20003f2e170 */
[----:B------:R-:W-:-:S03]  /*fcd50*/  @!P0 IMAD.MOV.U32 R49, RZ, RZ, -0x1 ;  /* 0xffffffffff318424 */ /* 0x000fc600078e00ff */
[----:B------:R1:W-:Y:S01]  /*fcd60*/  @!P0 STL [R60], R11 ;  /* 0x0000000b3c008387 */ /* 0x0003e20000100800 */
[----:B------:R-:W-:Y:S08]  /*fcd70*/  @!P0 BRA `(.L_x_5113) ;  /* 0x0000000000a48947 */ /* 0x000ff00003800000 */
[----:B------:R-:W-:Y:S01]  /*fcd80*/  SHF.R.S64 R67, RZ, 0x1c, R48 ;  /* 0x0000001cff437819 */ /* 0x000fe20000001030 */
[----:B-1----:R-:W-:Y:S01]  /*fcd90*/  IMAD.MOV.U32 R11, RZ, RZ, 0xe18 ;  /* 0x00000e18ff0b7424 */ /* 0x002fe200078e00ff */
        /* <DEDUP_REMOVED lines=15> */
[----:B------:R-:W-:Y:S01]  /*fce90*/  IADD3 R12, P0, PT, R8, R67, RZ ;  /* 0x00000043080c7210 */ /* 0x000fe20007f1e0ff */
[----:B------:R-:W-:-:S04]  /*fcea0*/  IMAD.MOV.U32 R8, RZ, RZ, 0x1 ;  /* 0x00000001ff087424 */ /* 0x000fc800078e00ff */
[----:B------:R-:W-:Y:S01]  /*fceb0*/  IMAD.X R13, R9, 0x1, R69, P0 ;  /* 0x00000001090d7824 */ /* 0x000fe200000e0645 */
[----:B------:R-:W-:-:S04]  /*fcec0*/  PRMT R9, R8, 0x7610, R9 ;  /* 0x0000761008097816 */ /* 0x000fc80000000009 */
        /* <DEDUP_REMOVED lines=20> */
.L_x_5113:
[----:B------:R-:W-:Y:S05]  /*fd010*/  BSYNC B3 ;  /* 0x0000000000037941 */ /* 0x000fea0003800000 */
.L_x_5112:
[----:B------:R-:W-:Y:S01]  /*fd020*/  BSSY B3, `(.L_x_5114) ;  /* 0x000001f000037945 */ /* 0x000fe20003800000 */
[----:B------:R-:W-:-:S03]  /*fd030*/  IMAD.MOV.U32 R13, RZ, RZ, RZ ;  /* 0x000000ffff0d7224 */ /* 0x000fc600078e00ff */
[----:B------:R-:W-:Y:S05]  /*fd040*/  @!P1 BRA `(.L_x_5115) ;  /* 0x0000000000709947 */ /* 0x000fea0003800000 */
[----:B------:R-:W-:-:S13]  /*fd050*/  ISETP.NE.AND P0, PT, R49, -0x1, PT ;  /* 0xffffffff3100780c */ /* 0x000fda0003f05270 */
[----:B------:R-:W-:-:S05]  /*fd060*/  @!P0 IMAD.MOV.U32 R9, RZ, RZ, 0x5368 ;  /* 0x00005368ff098424 */ /* 0x000fca00078e00ff */
[----:B------:R2:W-:Y:S01]  /*fd070*/  @!P0 STL [R60], R9 ;  /* 0x000000093c008387 */ /* 0x0005e20000100800 */
[----:B------:R-:W-:Y:S05]  /*fd080*/  @!P0 BRA `(.L_x_5115) ;  /* 0x0000000000608947 */ /* 0x000fea0003800000 */
[----:B--2---:R-:W2:Y:S01]  /*fd090*/  LDS.64 R8, [R14] ;  /* 0x000000000e087984 */ /* 0x004ea20000000a00 */
[----:B------:R-:W-:Y:S02]  /*fd0a0*/  R2UR UR4, R4 ;  /* 0x00000000040472ca */ /* 0x000fe400000e0000 */
[----:B------:R-:W-:Y:S01]  /*fd0b0*/  R2UR UR5, R5 ;  /* 0x00000000050572ca */ /* 0x000fe200000e0000 */
[----:B--2---:R-:W-:-:S12]  /*fd0c0*/  IMAD.WIDE R8, R49, 0x10, R8 ;  /* 0x0000001031087825 */ /* 0x004fd800078e0208 */
[----:B------:R3:W-:Y:S04]  /*fd0d0*/  ST.E desc[UR4][R8.64+0x28], R20 ;  /* 0x0000281408007985 */ /* 0x0007e8000c101904 */
[----:B------:R-:W2:Y:S02]  /*fd0e0*/  LDL R10, [R60] ;  /* 0x000000003c0a7983 */ /* 0x000ea40000100800 */
[----:B--2---:R-:W-:-:S13]  /*fd0f0*/  ISETP.NE.AND P0, PT, R10, RZ, PT ;  /* 0x000000ff0a00720c */ /* 0x004fda0003f05270 */
[----:B---3--:R-:W-:Y:S05]  /*fd100*/  @P0 BRA `(.L_x_5115) ;  /* 0x0000000000400947 */ /* 0x008fea0003800000 */
[----:B------:R-:W2:Y:S01]  /*fd110*/  LDS.64 R8, [R14] ;  /* 0x000000000e087984 */ /* 0x000ea20000000a00 */
        /* <DEDUP_REMOVED lines=13> */
[----:B--2---:R-:W-:-:S04]  /*fd1f0*/  ISETP.NE.AND P0, PT, R10, RZ, PT ;  /* 0x000000ff0a00720c */ /* 0x004fc80003f05270 */
[----:B---3--:R-:W-:-:S09]  /*fd200*/  SEL R13, R49, RZ, !P0 ;  /* 0x000000ff310d7207 */ /* 0x008fd20004000000 */
.L_x_5115:
[----:B------:R-:W-:Y:S05]  /*fd210*/  BSYNC B3 ;  /* 0x0000000000037941 */ /* 0x000fea0003800000 */
.L_x_5114:
[----:B------:R3:W-:Y:S01]  /*fd220*/  STL [R60], R13 ;  /* 0x0000000d3c007387 */ /* 0x0007e20000100800 */
[----:B-1----:R-:W-:Y:S01]  /*fd230*/  PRMT R11, RZ, 0x7610, R11 ;  /* 0x00007610ff0b7816 */ /* 0x002fe2000000000b */
[----:B------:R-:W-:Y:S06]  /*fd240*/  BRA `(.L_x_5110) ;  /* 0x0000000000147947 */ /* 0x000fec0003800000 */
.L_x_5111:
[----:B------:R-:W-:Y:S02]  /*fd250*/  R2UR UR4, R4 ;  /* 0x00000000040472ca */ /* 0x000fe400000e0000 */
[----:B------:R-:W-:Y:S02]  /*fd260*/  R2UR UR5, R5 ;  /* 0x00000000050572ca */ /* 0x000fe400000e0000 */
[----:B------:R-:W-:-:S05]  /*fd270*/  LEA R8, P0, R21, R12, 0x2 ;  /* 0x0000000c15087211 */ /* 0x000fca00078010ff */
[----:B------:R-:W-:-:S06]  /*fd280*/  IMAD.X R9, RZ, RZ, R13, P0 ;  /* 0x000000ffff097224 */ /* 0x000fcc00000e060d */
[----:B------:R4:W5:Y:S02]  /*fd290*/  LD.E.U8 R11, desc[UR4][R8.64+0x20] ;  /* 0x00002004080b7980 */ /* 0x000964000c101100 */
.L_x_5110:
[----:B------:R-:W-:Y:S05]  /*fd2a0*/  BSYNC B2 ;  /* 0x0000000000027941 */ /* 0x000fea0003800000 */
.L_x_5109:
[----:B------:R-:W-:Y:S02]  /*fd2b0*/  R2UR UR4, R4 ;  /* 0x00000000040472ca */ /* 0x000fe400000e0000 */
[----:B------:R-:W-:-:S13]  /*fd2c0*/  R2UR UR5, R5 ;  /* 0x00000000050572ca */ /* 0x000fda00000e0000 */
[----:B012-4-:R-:W2:Y:S02]  /*fd2d0*/  LDG.E.64 R8, desc[UR4][R6.64] ;  /* 0x0000000406087981 */ /* 0x017ea4000c1e1b00 */
[----:B--2---:R-:W-:Y:S01]  /*fd2e0*/  IADD3 R8, P0, PT, R8, R21, RZ ;  /* 0x0000001508087210 */ /* 0x004fe20007f1e0ff */
[----:B------:R-:W-:-:S04]  /*fd2f0*/  VIADD R21, R21, 0x1 ;  /* 0x0000000115157836 */ /* 0x000fc80000000000 */
[----:B------:R-:W-:Y:S01]  /*fd300*/  IMAD.X R9, RZ, RZ, R9, P0 ;  /* 0x000000ffff097224 */ /* 0x000fe200000e0609 */
[----:B------:R-:W-:-:S04]  /*fd310*/  ISETP.NE.AND P0, PT, R21, R0, PT ;  /* 0x000000001500720c */ /* 0x000fc80003f05270 */
[----:B-----5:R1:W-:Y:S09]  /*fd320*/  ST.E.U8.STRONG.SYS desc[UR4][R8.64+0x450], R11 ;  /* 0x0004500b08007985 */ /* 0x0203f2000c115104 */
[----:B------:R-:W-:Y:S05]  /*fd330*/  @P0 BRA `(.L_x_5116) ;  /* 0xfffffff800080947 */ /* 0x000fea000383ffff */
.L_x_5108:
[----:B------:R-:W-:Y:S05]  /*fd340*/  BSYNC B1 ;  /* 0x0000000000017941 */ /* 0x000fea0003800000 */
.L_x_5107:
[----:B------:R-:W-:Y:S02]  /*fd350*/  R2UR UR4, R4 ;  /* 0x00000000040472ca */ /* 0x000fe400000e0000 */
[----:B------:R-:W-:-:S13]  /*fd360*/  R2UR UR5, R5 ;  /* 0x00000000050572ca */ /* 0x000fda00000e0000 */
[----:B01----:R-:W2:Y:S01]  /*fd370*/  LDG.E.64 R10, desc[UR4][R6.64] ;  /* 0x00000004060a7981 */ /* 0x003ea2000c1e1b00 */
[----:B------:R-:W-:Y:S02]  /*fd380*/  R2UR UR6, R4 ;  /* 0x00000000040672ca */ /* 0x000fe400000e0000 */
[----:B------:R-:W-:Y:S02]  /*fd390*/  R2UR UR7, R5 ;  /* 0x00000000050772ca */ /* 0x000fe400000e0000 */
[C---:B--2---:R-:W-:Y:S01]  /*fd3a0*/  IADD3 R8, P0, PT, R0.reuse, R10, RZ ;  /* 0x0000000a00087210 */ /* 0x044fe20007f1e0ff */
[----:B------:R2:W-:Y:S03]  /*fd3b0*/  ST.E.U8.STRONG.SYS desc[UR4][R10.64+0x1a], R3 ;  /* 0x00001a030a007985 */ /* 0x0005e6000c115104 */
[----:B------:R-:W-:-:S07]  /*fd3c0*/  LEA.HI.X.SX32 R9, R0, R11, 0x1, P0 ;  /* 0x0000000b00097211 */ /* 0x000fce00000f0eff */
[----:B------:R2:W-:Y:S02]  /*fd3d0*/  ST.E.U8.STRONG.SYS desc[UR6][R8.64+0x450], RZ ;  /* 0x000450ff08007985 */ /* 0x0005e4000c115106 */
.L_x_5106:
[----:B------:R-:W-:Y:S05]  /*fd3e0*/  BSYNC B0 ;  /* 0x0000000000007941 */ /* 0x000fea0003800000 */
.L_x_5105:
[----:B------:R-:W-:Y:S02]  /*fd3f0*/  R2UR UR4, R4 ;  /* 0x00000000040472ca */ /* 0x000fe400000e0000 */
[----:B------:R-:W-:-:S13]  /*fd400*/  R2UR UR5, R5 ;  /* 0x00000000050572ca */ /* 0x000fda00000e0000 */
[----:B012---:R-:W2:Y:S01]  /*fd410*/  LDG.E.64 R8, desc[UR4][R6.64] ;  /* 0x0000000406087981 */ /* 0x007ea2000c1e1b00 */
[C---:B------:R-:W-:Y:S01]  /*fd420*/  R2UR UR6, R4.reuse ;  /* 0x00000000040672ca */ /* 0x040fe200000e0000 */
[----:B------:R-:W-:Y:S01]  /*fd430*/  IMAD.MOV.U32 R11, RZ, RZ, 0x8 ;  /* 0x00000008ff0b7424 */ /* 0x000fe200078e00ff */
[C---:B------:R-:W-:Y:S02]  /*fd440*/  R2UR UR7, R5.reuse ;  /* 0x00000000050772ca */ /* 0x040fe400000e0000 */
[C---:B------:R-:W-:Y:S02]  /*fd450*/  R2UR UR8, R4.reuse ;  /* 0x00000000040872ca */ /* 0x040fe400000e0000 */
[C---:B------:R-:W-:Y:S02]  /*fd460*/  R2UR UR9, R5.reuse ;  /* 0x00000000050972ca */ /* 0x040fe400000e0000 */
[----:B------:R-:W-:Y:S02]  /*fd470*/  R2UR UR10, R4 ;  /* 0x00000000040a72ca */ /* 0x000fe400000e0000 */
[----:B------:R-:W-:Y:S01]  /*fd480*/  R2UR UR11, R5 ;  /* 0x00000000050b72ca */ /* 0x000fe200000e0000 */
[----:B--2---:R0:W-:Y:S04]  /*fd490*/  ST.E.STRONG.SYS desc[UR4][R8.64+0x954], R11 ;  /* 0x0009540b08007985 */ /* 0x0041e8000c115904 */
[----:B------:R0:W-:Y:S04]  /*fd4a0*/  ST.E.STRONG.SYS desc[UR6][R8.64+0x958], R11 ;  /* 0x0009580b08007985 */ /* 0x0001e8000c115906 */
[----:B------:R0:W-:Y:S01]  /*fd4b0*/  ST.E.U8.STRONG.SYS desc[UR8][R8.64+0x8], R3 ;  /* 0x0000080308007985 */ /* 0x0001e2000c115108 */
[----:B------:R-:W-:Y:S01]  /*fd4c0*/  @!PT LDS RZ, [RZ] ;  /* 0x00000000fffff984 */ /* 0x000fe20000000800 */
[----:B------:R-:W-:Y:S01]  /*fd4d0*/  @!PT LDS RZ, [RZ] ;  /* 0x00000000fffff984 */ /* 0x000fe20000000800 */
[----:B------:R-:W-:Y:S01]  /*fd4e0*/  @!PT LDS RZ, [RZ] ;  /* 0x00000000fffff984 */ /* 0x000fe20000000800 */
[----:B------:R-:W-:Y:S01]  /*fd4f0*/  @!PT LDS RZ, [RZ] ;  /* 0x00000000fffff984 */ /* 0x000fe20000000800 */
[----:B------:R-:W-:-:S00]  /*fd500*/  MEMBAR.ALL.CTA ;  /* 0x0000000000007992 */ /* 0x000fc00000008000 */
[----:B------:R-:W-:Y:S06]  /*fd510*/  MEMBAR.SC.SYS ;  /* 0x0000000000007992 */ /* 0x000fec0000003000 */
[----:B------:R-:W-:-:S00]  /*fd520*/  ERRBAR ;  /* 0x00000000000079ab */ /* 0x000fc00000000000 */
[----:B------:R-:W-:Y:S06]  /*fd530*/  CGAERRBAR ;  /* 0x00000000000075ab */ /* 0x000fec0000000000 */
[----:B------:R-:W-:Y:S04]  /*fd540*/  CCTL.IVALL ;  /* 0x00000000ff00798f */ /* 0x000fe80002000000 */
[----:B------:R-:W2:Y:S01]  /*fd550*/  LDG.E.64 R6, desc[UR10][R6.64] ;  /* 0x0000000a06067981 */ /* 0x000ea2000c1e1b00 */
[----:B------:R-:W-:-:S02]  /*fd560*/  R2UR UR4, R4 ;  /* 0x00000000040472ca */ /* 0x000fc400000e0000 */
[----:B------:R-:W-:-:S13]  /*fd570*/  R2UR UR5, R5 ;  /* 0x00000000050572ca */ /* 0x000fda00000e0000 */
[----:B--2---:R-:W2:Y:S01]  /*fd580*/  LD.E.U8.STRONG.SYS R0, desc[UR4][R6.64+0x95d] ;  /* 0x00095d0406007980 */ /* 0x004ea2000c115100 */
[----:B------:R-:W-:Y:S01]  /*fd590*/  BSSY B0, `(.L_x_5117) ;  /* 0x000004b000007945 */ /* 0x000fe20003800000 */
[----:B--2---:R-:W-:-:S13]  /*fd5a0*/  ISETP.NE.AND P0, PT, R0, RZ, PT ;  /* 0x000000ff0000720c */ /* 0x004fda0003f05270 */
[----:B0-----:R-:W-:Y:S05]  /*fd5b0*/  @P0 BRA `(.L_x_5118) ;  /* 0x0000000400200947 */ /* 0x001fea0003800000 */
[----:B------:R-:W-:-:S07]  /*fd5c0*/  IMAD.MOV.U32 R0, RZ, RZ, RZ ;  /* 0x000000ffff007224 */ /* 0x000fce00078e00ff */
.L_x_5119:
[----:B0-----:R-:W0:Y:S01]  /*fd5d0*/  LDC.64 R8, c[0x4][0x10] ;  /* 0x01000400ff087b82 */ /* 0x001e220000000a00 */
[----:B------:R-:W-:Y:S05]  /*fd5e0*/  YIELD ;  /* 0x0000000000007946 */ /* 0x000fea0003800000 */
        /* <DEDUP_REMOVED lines=8> */
[----:B------:R-:W-:Y:S01]  /*fd670*/  CCTL.IVALL ;  /* 0x00000000ff00798f */ /* 0x000fe20002000000 */
[----:B------:R-:W-:Y:S02]  /*fd680*/  R2UR UR4, R4 ;  /* 0x00000000040472ca */ /* 0x000fe400000e0000 */
[----:B------:R-:W-:Y:S02]  /*fd690*/  R2UR UR5, R5 ;  /* 0x00000000050572ca */ /* 0x000fe400000e0000 */
[----:B------:R-:W-:-:S11]  /*fd6a0*/  ISETP.NE.AND P0, PT, R0, 0x7530, PT ;  /* 0x000075300000780c */ /* 0x000fd60003f05270 */
[----:B0-----:R0:W5:Y:S02]  /*fd6b0*/  LDG.E.64 R6, desc[UR4][R8.64] ;  /* 0x0000000408067981 */ /* 0x001164000c1e1b00 */
[----:B------:R-:W-:Y:S05]  /*fd6c0*/  @!P0 BRA `(.L_x_5118) ;  /* 0x0000000000dc8947 */ /* 0x000fea0003800000 */
[----:B------:R-:W-:Y:S02]  /*fd6d0*/  R2UR UR4, R4 ;  /* 0x00000000040472ca */ /* 0x000fe400000e0000 */
[----:B------:R-:W-:-:S13]  /*fd6e0*/  R2UR UR5, R5 ;  /* 0x00000000050572ca */ /* 0x000fda00000e0000 */
[----:B-----5:R-:W2:Y:S02]  /*fd6f0*/  LD.E.U8.STRONG.SYS R3, desc[UR4][R6.64+0x95d] ;  /* 0x00095d0406037980 */ /* 0x020ea4000c115100 */
[----:B--2---:R-:W-:-:S13]  /*fd700*/  ISETP.NE.AND P0, PT, R3, RZ, PT ;  /* 0x000000ff0300720c */ /* 0x004fda0003f05270 */
[----:B------:R-:W-:Y:S05]  /*fd710*/  @P0 BRA `(.L_x_5118) ;  /* 0x0000000000c80947 */ /* 0x000fea0003800000 */
[----:B------:R-:W-:Y:S02]  /*fd720*/  R2UR UR4, R4 ;  /* 0x00000000040472ca */ /* 0x000fe400000e0000 */
[----:B------:R-:W-:Y:S01]  /*fd730*/  R2UR UR5, R5 ;  /* 0x00000000050572ca */ /* 0x000fe200000e0000 */
        /* <DEDUP_REMOVED lines=12> */
[----:B--2---:R-:W2:Y:S02]  /*fd800*/  LD.E.U8.STRONG.SYS R3, desc[UR4][R6.64+0x95d] ;  /* 0x00095d0406037980 */ /* 0x004ea4000c115100 */
        /* <DEDUP_REMOVED lines=29> */
[----:B------:R-:W-:-:S13]  /*fd9e0*/  R2UR UR5, R5 ;  /* 0x00000000050572ca */ /* 0x000fda00000e0000 */
[----:B------:R-:W2:Y:S04]  /*fd9f0*/  LDG.E.64 R6, desc[UR4][R8.64] ;  /* 0x0000000408067981 */ /* 0x000ea8000c1e1b00 */
[----:B--2---:R-:W2:Y:S01]  /*fda00*/  LD.E.U8.STRONG.SYS R3, desc[UR4][R6.64+0x95d] ;  /* 0x00095d0406037980 */ /* 0x004ea2000c115100 */
[----:B------:R-:W-:Y:S01]  /*fda10*/  VIADD R0, R0, 0x4 ;  /* 0x0000000400007836 */ /* 0x000fe20000000000 */
[----:B--2---:R-:W-:-:S13]  /*fda20*/  ISETP.NE.AND P0, PT, R3, RZ, PT ;  /* 0x000000ff0300720c */ /* 0x004fda0003f05270 */
[----:B------:R-:W-:Y:S05]  /*fda30*/  @!P0 BRA `(.L_x_5119) ;  /* 0xfffffff800e48947 */ /* 0x000fea000383ffff */
.L_x_5118:
[----:B------:R-:W-:Y:S05]  /*fda40*/  BSYNC B0 ;  /* 0x0000000000007941 */ /* 0x000fea0003800000 */
.L_x_5117:
[----:B------:R-:W-:Y:S01]  /*fda50*/  ISETP.NE.AND P0, PT, R59, 0x3167, PT ;  /* 0x000031673b00780c */ /* 0x000fe20003f05270 */
[----:B------:R-:W-:Y:S01]  /*fda60*/  IMAD.MOV.U32 R3, RZ, RZ, 0x21 ;  /* 0x00000021ff037424 */ /* 0x000fe200078e00ff */
[----:B------:R-:W-:Y:S01]  /*fda70*/  ISETP.NE.AND P4, PT, R54, RZ, PT ;  /* 0x000000ff3600720c */ /* 0x000fe20003f85270 */
[----:B0-----:R-:W-:Y:S01]  /*fda80*/  IMAD.MOV.U32 R9, RZ, RZ, -0x1 ;  /* 0xffffffffff097424 */ /* 0x001fe200078e00ff */
[----:B------:R-:W-:Y:S01]  /*fda90*/  ISETP.NE.AND P3, PT, R51, RZ, PT ;  /* 0x000000ff3300720c */ /* 0x000fe20003f65270 */
[----:B------:R-:W-:Y:S01]  /*fdaa0*/  IMAD.MOV.U32 R0, RZ, RZ, 0x1 ;  /* 0x00000001ff007424 */ /* 0x000fe200078e00ff */
[----:B------:R-:W-:Y:S02]  /*fdab0*/  ISETP.NE.AND P2, PT, R50, RZ, PT ;  /* 0x000000ff3200720c */ /* 0x000fe40003f45270 */
[----:B------:R-:W-:Y:S02]  /*fdac0*/  ISETP.NE.AND P1, PT, R63, RZ, PT ;  /* 0x000000ff3f00720c */ /* 0x000fe40003f25270 */
[----:B------:R-:W-:-:S02]  /*fdad0*/  R2UR UR24, R4 ;  /* 0x00000000041872ca */ /* 0x000fc400000e0000 */
[C---:B------:R-:W-:Y:S02]  /*fdae0*/  R2UR UR25, R5.reuse ;  /* 0x00000000051972ca */ /* 0x040fe400000e0000 */
[C---:B------:R-:W-:Y:S02]  /*fdaf0*/  @!P0 R2UR UR4, R4.reuse ;  /* 0x00000000040482ca */ /* 0x040fe400000e0000 */
[C---:B------:R-:W-:Y:S02]  /*fdb00*/  @!P0 R2UR UR5, R5.reuse ;  /* 0x00000000050582ca */ /* 0x040fe400000e0000 */
[C---:B------:R-:W-:Y:S02]  /*fdb10*/  @!P0 R2UR UR6, R4.reuse ;  /* 0x00000000040682ca */ /* 0x040fe400000e0000 */
[----:B------:R-:W-:Y:S02]  /*fdb20*/  @!P0 R2UR UR7, R5 ;  /* 0x00000000050782ca */ /* 0x000fe400000e0000 */
[----:B------:R-:W-:-:S02]  /*fdb30*/  @!P4 R2UR UR8, R4 ;  /* 0x000000000408c2ca */ /* 0x000fc400000e0000 */
[C---:B------:R-:W-:Y:S02]  /*fdb40*/  @!P4 R2UR UR9, R5.reuse ;  /* 0x000000000509c2ca */ /* 0x040fe400000e0000 */
[C---:B------:R-:W-:Y:S02]  /*fdb50*/  @!P4 R2UR UR10, R4.reuse ;  /* 0x00000000040ac2ca */ /* 0x040fe400000e0000 */
[C---:B------:R-:W-:Y:S01]  /*fdb60*/  @!P4 R2UR UR11, R5.reuse ;  /* 0x00000000050bc2ca */ /* 0x040fe200000e0000 */
[----:B-----5:R0:W-:Y:S01]  /*fdb70*/  @!P0 ST.E.STRONG.SYS desc[UR4][R6.64+0x1c], RZ ;  /* 0x00001cff06008985 */ /* 0x0201e2000c115904 */
[C---:B------:R-:W-:Y:S02]  /*fdb80*/  @!P4 R2UR UR12, R4.reuse ;  /* 0x00000000040cc2ca */ /* 0x040fe400000e0000 */
[----:B------:R-:W-:Y:S01]  /*fdb90*/  @!P4 R2UR UR13, R5 ;  /* 0x00000000050dc2ca */ /* 0x000fe200000e0000 */
[----:B------:R0:W-:Y:S01]  /*fdba0*/  @!P0 ST.E.U8.STRONG.SYS desc[UR6][R6.64+0x10], RZ ;  /* 0x000010ff06008985 */ /* 0x0001e2000c115106 */
[----:B------:R-:W-:-:S02]  /*fdbb0*/  @!P4 R2UR UR14, R4 ;  /* 0x00000000040ec2ca */ /* 0x000fc400000e0000 */
[C---:B------:R-:W-:Y:S01]  /*fdbc0*/  @!P4 R2UR UR15, R5.reuse ;  /* 0x00000000050fc2ca */ /* 0x040fe200000e0000 */
[----:B------:R0:W-:Y:S01]  /*fdbd0*/  @!P4 ST.E.64.STRONG.SYS desc[UR8][R6.64+0x28], RZ ;  /* 0x000028ff0600c985 */ /* 0x0001e2000c115b08 */
[C---:B------:R-:W-:Y:S02]  /*fdbe0*/  @!P3 R2UR UR16, R4.reuse ;  /* 0x000000000410b2ca */ /* 0x040fe400000e0000 */
[C---:B------:R-:W-:Y:S01]  /*fdbf0*/  @!P3 R2UR UR17, R5.reuse ;  /* 0x000000000511b2ca */ /* 0x040fe200000e0000 */
[----:B------:R0:W-:Y:S01]  /*fdc00*/  @!P4 ST.E.U8.STRONG.SYS desc[UR10][R6.64+0x13], RZ ;  /* 0x000013ff0600c985 */ /* 0x0001e2000c11510a */
[C---:B------:R-:W-:Y:S02]  /*fdc10*/  @!P3 R2UR UR18, R4.reuse ;  /* 0x000000000412b2ca */ /* 0x040fe400000e0000 */
[----:B------:R-:W-:Y:S01]  /*fdc20*/  @!P3 R2UR UR19, R5 ;  /* 0x000000000513b2ca */ /* 0x000fe200000e0000 */
[----:B------:R0:W-:Y:S01]  /*fdc30*/  @!P4 ST.E.64.STRONG.SYS desc[UR12][R6.64+0x30], RZ ;  /* 0x000030ff0600c985 */ /* 0x0001e2000c115b0c */
[----:B------:R-:W-:-:S02]  /*fdc40*/  @!P2 R2UR UR20, R4 ;  /* 0x000000000414a2ca */ /* 0x000fc400000e0000 */
[C---:B------:R-:W-:Y:S01]  /*fdc50*/  @!P2 R2UR UR21, R5.reuse ;  /* 0x000000000515a2ca */ /* 0x040fe200000e0000 */
[----:B------:R0:W-:Y:S01]  /*fdc60*/  @!P4 ST.E.U8.STRONG.SYS desc[UR14][R6.64+0x14], RZ ;  /* 0x000014ff0600c985 */ /* 0x0001e2000c11510e */
[C---:B------:R-:W-:Y:S02]  /*fdc70*/  @!P2 R2UR UR22, R4.reuse ;  /* 0x000000000416a2ca */ /* 0x040fe400000e0000 */
[C---:B------:R-:W-:Y:S01]  /*fdc80*/  @!P2 R2UR UR23, R5.reuse ;  /* 0x000000000517a2ca */ /* 0x040fe200000e0000 */
[----:B------:R0:W-:Y:S01]  /*fdc90*/  @!P3 ST.E.STRONG.SYS desc[UR16][R6.64+0x38], RZ ;  /* 0x000038ff0600b985 */ /* 0x0001e2000c115910 */
[C---:B------:R-:W-:Y:S02]  /*fdca0*/  R2UR UR26, R4.reuse ;  /* 0x00000000041a72ca */ /* 0x040fe400000e0000 */
[----:B------:R-:W-:Y:S01]  /*fdcb0*/  R2UR UR27, R5 ;  /* 0x00000000051b72ca */ /* 0x000fe200000e0000 */
[----:B------:R0:W-:Y:S01]  /*fdcc0*/  @!P3 ST.E.U8.STRONG.SYS desc[UR18][R6.64+0x15], RZ ;  /* 0x000015ff0600b985 */ /* 0x0001e2000c115112 */
[----:B------:R-:W-:-:S02]  /*fdcd0*/  @!P1 R2UR UR28, R4 ;  /* 0x00000000041c92ca */ /* 0x000fc400000e0000 */
[C---:B------:R-:W-:Y:S01]  /*fdce0*/  @!P1 R2UR UR29, R5.reuse ;  /* 0x00000000051d92ca */ /* 0x040fe200000e0000 */
[----:B------:R0:W-:Y:S01]  /*fdcf0*/  @!P2 ST.E.64.STRONG.SYS desc[UR20][R6.64+0x40], RZ ;  /* 0x000040ff0600a985 */ /* 0x0001e2000c115b14 */
[C---:B------:R-:W-:Y:S02]  /*fdd00*/  @!P1 R2UR UR30, R4.reuse ;  /* 0x00000000041e92ca */ /* 0x040fe400000e0000 */
[C---:B------:R-:W-:Y:S01]  /*fdd10*/  @!P1 R2UR UR31, R5.reuse ;  /* 0x00000000051f92ca */ /* 0x040fe200000e0000 */
[----:B------:R0:W-:Y:S01]  /*fdd20*/  @!P2 ST.E.U8.STRONG.SYS desc[UR22][R6.64+0x17], RZ ;  /* 0x000017ff0600a985 */ /* 0x0001e2000c115116 */
[C---:B------:R-:W-:Y:S02]  /*fdd30*/  R2UR UR32, R4.reuse ;  /* 0x00000000042072ca */ /* 0x040fe400000e0000 */
[----:B------:R-:W-:Y:S01]  /*fdd40*/  R2UR UR33, R5 ;  /* 0x00000000052172ca */ /* 0x000fe200000e0000 */
[----:B------:R0:W-:Y:S01]  /*fdd50*/  ST.E.U8.STRONG.SYS desc[UR24][R6.64+0x50], RZ ;  /* 0x000050ff06007985 */ /* 0x0001e2000c115118 */
[----:B------:R-:W-:-:S02]  /*fdd60*/  R2UR UR34, R4 ;  /* 0x00000000042272ca */ /* 0x000fc400000e0000 */
[C---:B------:R-:W-:Y:S01]  /*fdd70*/  R2UR UR35, R5.reuse ;  /* 0x00000000052372ca */ /* 0x040fe200000e0000 */
[----:B------:R0:W-:Y:S01]  /*fdd80*/  ST.E.U8.STRONG.SYS desc[UR26][R6.64+0x19], RZ ;  /* 0x000019ff06007985 */ /* 0x0001e2000c11511a */
[C---:B------:R-:W-:Y:S02]  /*fdd90*/  R2UR UR50, R4.reuse ;  /* 0x00000000043272ca */ /* 0x040fe400000e0000 */
[C---:B------:R-:W-:Y:S01]  /*fdda0*/  R2UR UR51, R5.reuse ;  /* 0x00000000053372ca */ /* 0x040fe200000e0000 */
[----:B------:R0:W-:Y:S01]  /*fddb0*/  @!P1 ST.E.U8.STRONG.SYS desc[UR28][R6.64+0x450], RZ ;  /* 0x000450ff06009985 */ /* 0x0001e2000c11511c */
[C---:B------:R-:W-:Y:S02]  /*fddc0*/  R2UR UR52, R4.reuse ;  /* 0x00000000043472ca */ /* 0x040fe400000e0000 */
[----:B------:R-:W-:Y:S01]  /*fddd0*/  R2UR UR53, R5 ;  /* 0x00000000053572ca */ /* 0x000fe200000e0000 */
[----:B------:R0:W-:Y:S01]  /*fdde0*/  @!P1 ST.E.U8.STRONG.SYS desc[UR30][R6.64+0x1a], RZ ;  /* 0x00001aff06009985 */ /* 0x0001e2000c11511e */
[----:B------:R-:W-:-:S02]  /*fddf0*/  R2UR UR54, R4 ;  /* 0x00000000043672ca */ /* 0x000fc400000e0000 */
[C---:B------:R-:W-:Y:S01]  /*fde00*/  R2UR UR55, R5.reuse ;  /* 0x00000000053772ca */ /* 0x040fe200000e0000 */
[----:B------:R0:W-:Y:S01]  /*fde10*/  ST.E.STRONG.SYS desc[UR32][R6.64+0xc], R3 ;  /* 0x00000c0306007985 */ /* 0x0001e2000c115920 */
[----:B------:R-:W-:Y:S02]  /*fde20*/  R2UR UR56, R4 ;  /* 0x00000000043872ca */ /* 0x000fe400000e0000 */
[----:B------:R-:W-:Y:S01]  /*fde30*/  R2UR UR57, R5 ;  /* 0x00000000053972ca */ /* 0x000fe200000e0000 */
[----:B------:R-:W-:-:S05]  /*fde40*/  IMAD.MOV.U32 R5, RZ, RZ, 0x8 ;  /* 0x00000008ff057424 */ /* 0x000fca00078e00ff */
[----:B------:R0:W-:Y:S04]  /*fde50*/  ST.E.STRONG.SYS desc[UR34][R6.64+0x950], R5 ;  /* 0x0009500506007985 */ /* 0x0001e8000c115922 */
[----:B------:R0:W-:Y:S04]  /*fde60*/  ST.E.STRONG.SYS desc[UR50][R6.64+0x954], R5 ;  /* 0x0009540506007985 */ /* 0x0001e8000c115932 */
[----:B------:R0:W-:Y:S04]  /*fde70*/  ST.E.STRONG.SYS desc[UR52][R6.64+0x958], R5 ;  /* 0x0009580506007985 */ /* 0x0001e8000c115934 */
[----:B------:R0:W-:Y:S04]  /*fde80*/  ST.E.U8.STRONG.SYS desc[UR54][R6.64+0x95d], RZ ;  /* 0x00095dff06007985 */ /* 0x0001e8000c115136 */
[----:B------:R0:W-:Y:S01]  /*fde90*/  ST.E.STRONG.SYS desc[UR56][R6.64+0x4], R9 ;  /* 0x0000040906007985 */ /* 0x0001e2000c115938 */
        /* <DEDUP_REMOVED lines=9> */
[----:B0-----:R-:W-:Y:S05]  /*fdf30*/  BRA `(.L_x_5120) ;  /* 0x0000000000107947 */ /* 0x001fea0003800000 */
.L_x_5086:
[C---:B------:R-:W-:Y:S01]  /*fdf40*/  ISETP.GT.AND P0, PT, R55.reuse, 0x31, PT ;  /* 0x000000313700780c */ /* 0x040fe20003f04270 */
[----:B------:R-:W-:Y:S01]  /*fdf50*/  VIADD R55, R55, 0x1 ;  /* 0x0000000137377836 */ /* 0x000fe20000000000 */
[----:B------:R-:W-:-:S04]  /*fdf60*/  PRMT R0, RZ, 0x7610, R0 ;  /* 0x00007610ff007816 */ /* 0x000fc80000000000 */
[----:B------:R-:W-:-:S07]  /*fdf70*/  SEL R55, R55, RZ, !P0 ;  /* 0x000000ff37377207 */ /* 0x000fce0004000000 */
.L_x_5120:
[----:B------:R-:W-:Y:S05]  /*fdf80*/  BSYNC B6 ;  /* 0x0000000000067941 */ /* 0x000fea0003800000 */
.L_x_5085:
[----:B------:R-:W-:Y:S01]  /*fdf90*/  ISETP.GE.AND P0, PT, R55, 0x64, PT ;  /* 0x000000643700780c */ /* 0x000fe20003f06270 */
[----:B------:R-:W-:-:S12]  /*fdfa0*/  VIADD R56, R56, 0x1 ;  /* 0x0000000138387836 */ /* 0x000fd80000000000 */
[----:B------:R-:W-:Y:S05]  /*fdfb0*/  @!P0 BRA `(.L_x_5121) ;  /* 0xffffffd800588947 */ /* 0x000fea000383ffff */
[----:B------:R-:W-:-:S04]  /*fdfc0*/  IMAD.MOV.U32 R63, RZ, RZ, 0x0 ;  /* 0x00000000ff3f7424 */ /* 0x000fc800078e00ff */
[----:B---3--:R-:W-:Y:S05]  /*fdfd0*/  RET.REL.NODEC R62 `(_Z5entryPcS_PiPxS1_S0_S0_P19HostDeviceInterfacei) ;  /* 0xfffff0203e087950 */ /* 0x008fea0003c3ffff */
        .type           $_Z5entryPcS_PiPxS1_S0_S0_P19HostDeviceInterfacei$_Z63java_lang_String_initab850b60f96d11de8a390800200c9a660_a14_5_5_PciiiPi,@function
        .size           $_Z5entryPcS_PiPxS1_S0_S0_P19HostDeviceInterfacei$_Z63java_lang_String_initab850b60f96d11de8a390800200c9a660_a14_5_5_PciiiPi,($_Z5entryPcS_PiPxS1_S0_S0_P19HostDeviceInterfacei$_Z66edu_syr_pcpratts_rootbeer_runtime_HamaPeer_getCurrentStringMessagePcPi - $_Z5entryPcS_PiPxS1_S0_S0_P19HostDeviceInterfacei$_Z63java_lang_String_initab850b60f96d11de8a390800200c9a660_a14_5_5_PciiiPi)
$_Z5entryPcS_PiPxS1_S0_S0_P19HostDeviceInterfacei$_Z63java_lang_String_initab850b60f96d11de8a390800200c9a660_a14_5_5_PciiiPi:
        /* <DEDUP_REMOVED lines=38> */
[----:B------:R-:W-:Y:S05]  /*fe240*/  YIELD ;  /* 0x0000000000007946 */ /* 0x000fea0003800000 */
[----:B------:R-:W1:Y:S01]  /*fe250*/  LDC.64 R38, c[0x0][0x358] ;  /* 0x0000d600ff267b82 */ /* 0x000e620000000a00 */
[----:B------:R-:W-:Y:S01]  /*fe260*/  UMOV UR4, 0x400 ;  /* 0x0000040000047882 */ /* 0x000fe20000000000 */
[----:B------:R-:W-:-:S02]  /*fe270*/  IMAD.MOV.U32 R4, RZ, RZ, 0x40 ;  /* 0x00000040ff047424 */ /* 0x000fc400078e00ff */
[----:B------:R-:W-:-:S04]  /*fe280*/  IMAD.MOV.U32 R5, RZ, RZ, 0x0 ;  /* 0x00000000ff057424 */ /* 0x000fc800078e00ff */
[----:B------:R-:W2:Y:S01]  /*fe290*/  S2UR UR5, SR_CgaCtaId ;  /* 0x00000000000579c3 */ /* 0x000ea20000008800 */
[----:B-1----:R-:W-:Y:S02]  /*fe2a0*/  R2UR UR6, R38 ;  /* 0x00000000260672ca */ /* 0x002fe400000e0000 */
[----:B------:R-:W-:Y:S01]  /*fe2b0*/  R2UR UR7, R39 ;  /* 0x00000000270772ca */ /* 0x000fe200000e0000 */
[----:B--2---:R-:W-:-:S06]  /*fe2c0*/  ULEA UR4, UR5, UR4, 0x18 ;  /* 0x0000000405047291 */ /* 0x004fcc000f8ec0ff */
[----:B------:R-:W-:-:S05]  /*fe2d0*/  IMAD.U32 R18, RZ, RZ, UR4 ;  /* 0x00000004ff127e24 */ /* 0x000fca000f8e00ff */
[----:B------:R1:W2:Y:S04]  /*fe2e0*/  LDS.64 R2, [R18+0x8] ;  /* 0x0000080012027984 */ /* 0x0002a80000000a00 */
[----:B------:R5:W3:Y:S01]  /*fe2f0*/  ATOM.E.ADD.64.STRONG.GPU P0, R4, desc[UR6][R36.64+0x8], R4 ;  /* 0x800008042404798a */ /* 0x000ae2000810f506 */
[----:B------:R-:W-:Y:S01]  /*fe300*/  BSSY B0, `(.L_x_5122) ;  /* 0x0000016000007945 */ /* 0x000fe20003800000 */
[----:B---3--:R-:W-:Y:S02]  /*fe310*/  IMAD.MOV.U32 R12, RZ, RZ, R4 ;  /* 0x000000ffff0c7224 */ /* 0x008fe400078e0004 */
[----:B------:R-:W-:Y:S01]  /*fe320*/  IMAD.MOV.U32 R13, RZ, RZ, R5 ;  /* 0x000000ffff0d7224 */ /* 0x000fe200078e0005 */
[----:B012-45:R-:W-:Y:S06]  /*fe330*/  @P0 BRA `(.L_x_5123) ;  /* 0x0000000000480947 */ /* 0x037fec0003800000 */
[----:B------:R-:W0:Y:S02]  /*fe340*/  QSPC.E.S P0, RZ, [R36+0x8] ;  /* 0x0000080024ff73aa */ /* 0x000e240000000500 */
[----:B0-----:R-:W-:Y:S05]  /*fe350*/  @!P0 BRA `(.L_x_5124) ;  /* 0x0000000000288947 */ /* 0x001fea0003800000 */
[----:B------:R-:W-:Y:S01]  /*fe360*/  IMAD.MOV.U32 R4, RZ, RZ, R36 ;  /* 0x000000ffff047224 */ /* 0x000fe200078e0024 */
[----:B------:R-:W-:Y:S04]  /*fe370*/  BSSY B1, `(.L_x_5125) ;  /* 0x0000007000017945 */ /* 0x000fe80003800000 */
[----:B------:R-:W-:-:S07]  /*fe380*/  MOV R5, R4 ;  /* 0x0000000400057202 */ /* 0x000fce0000000f00 */
.L_x_5126:
[----:B------:R-:W0:Y:S02]  /*fe390*/  LDS.64 R12, [R5+0x8] ;  /* 0x00000800050c7984 */ /* 0x000e240000000a00 */
[----:B0-----:R-:W-:-:S05]  /*fe3a0*/  IADD3 R14, P0, PT, R12, 0x40, RZ ;  /* 0x000000400c0e7810 */ /* 0x001fca0007f1e0ff */
[----:B------:R-:W-:-:S07]  /*fe3b0*/  IMAD.X R15, RZ, RZ, R13, P0 ;  /* 0x000000ffff0f7224 */ /* 0x000fce00000e060d */
[----:B------:R-:W0:Y:S02]  /*fe3c0*/  ATOMS.CAST.SPIN.64 P0, [R5+0x8], R12, R14 ;  /* 0x0000080c0500758d */ /* 0x000e24000180040e */
[----:B0-----:R-:W-:Y:S05]  /*fe3d0*/  @!P0 BRA `(.L_x_5126) ;  /* 0xfffffffc00ec8947 */ /* 0x001fea000383ffff */
[----:B------:R-:W-:Y:S05]  /*fe3e0*/  BSYNC B1 ;  /* 0x0000000000017941 */ /* 0x000fea0003800000 */
.L_x_5125:
[----:B------:R-:W-:Y:S05]  /*fe3f0*/  BRA `(.L_x_5123) ;  /* 0x0000000000187947 */ /* 0x000fea0003800000 */
.L_x_5124:
[----:B------:R-:W-:Y:S02]  /*fe400*/  R2UR UR4, R38 ;  /* 0x00000000260472ca */ /* 0x000fe400000e0000 */
[----:B------:R-:W-:-:S13]  /*fe410*/  R2UR UR5, R39 ;  /* 0x00000000270572ca */ /* 0x000fda00000e0000 */
[----:B------:R-:W2:Y:S02]  /*fe420*/  LD.E.64 R12, desc[UR4][R36.64+0x8] ;  /* 0x00000804240c7980 */ /* 0x000ea4000c101b00 */
[----:B--2---:R-:W-:-:S05]  /*fe430*/  IADD3 R4, P0, PT, R12, 0x40, RZ ;  /* 0x000000400c047810 */ /* 0x004fca0007f1e0ff */
[----:B------:R-:W-:-:S05]  /*fe440*/  IMAD.X R5, RZ, RZ, R13, P0 ;  /* 0x000000ffff057224 */ /* 0x000fca00000e060d */
[----:B------:R0:W-:Y:S03]  /*fe450*/  ST.E.64 desc[UR4][R36.64+0x8], R4 ;  /* 0x0000080424007985 */ /* 0x0001e6000c101b04 */
.L_x_5123:
[----:B------:R-:W-:Y:S05]  /*fe460*/  BSYNC B0 ;  /* 0x0000000000007941 */ /* 0x000fea0003800000 */
.L_x_5122:
        /* <DEDUP_REMOVED lines=10> */
[----:B------:R-:W-:-:S12]  /*fe510*/  @!P0 IMAD.MOV.U32 R4, RZ, RZ, -0x1 ;  /* 0xffffffffff048424 */ /* 0x000fd800078e00ff */
[----:B------:R0:W-:Y:S01]  /*fe520*/  @!P0 ST.E desc[UR4][R30.64], R3 ;  /* 0x000000031e008985 */ /* 0x0001e2000c101904 */
[----:B------:R-:W-:Y:S05]  /*fe530*/  @!P0 BRA `(.L_x_5128) ;  /* 0x0000129800e88947 */ /* 0x000fea0003800000 */
[----:B------:R-:W1:Y:S01]  /*fe540*/  LDS.64 R4, [R18] ;  /* 0x0000000012047984 */ /* 0x000e620000000a00 */
[----:B0-----:R-:W-:Y:S01]  /*fe550*/  SHF.R.S64 R3, RZ, 0x1c, R0 ;  /* 0x0000001cff037819 */ /* 0x001fe20000001000 */
        /* <DEDUP_REMOVED lines=17> */
[----:B------:R-:W-:Y:S02]  /*fe670*/  IMAD.X R13, R5, 0x1, R9, P0 ;  /* 0x00000001050d7824 */ /* 0x000fe400000e0609 */
[----:B------:R-:W-:-:S03]  /*fe680*/  IMAD.MOV.U32 R5, RZ, RZ, 0x1 ;  /* 0x00000001ff057424 */ /* 0x000fc600078e00ff */
        /* <DEDUP_REMOVED lines=21> */
[----:B------:R-:W-:-:S04]  /*fe7e0*/  ISETP.GT.AND P0, PT, R7, -0x1, PT ;  /* 0xffffffff0700780c */ /* 0x000fc80003f04270 */
        /* <DEDUP_REMOVED lines=17> */
.L_x_5134:
[----:B------:R-:W0:Y:S02]  /*fe900*/  LDS.64 R12, [R17+0x8] ;  /* 0x00000800110c7984 */ /* 0x000e240000000a00 */
[----:B0-----:R-:W-:-:S05]  /*fe910*/  IADD3 R14, P0, PT, R12, 0x20, RZ ;  /* 0x000000200c0e7810 */ /* 0x001fca0007f1e0ff */
[----:B------:R-:W-:-:S07]  /*fe920*/  IMAD.X R15, RZ, RZ, R13, P0 ;  /* 0x000000ffff0f7224 */ /* 0x000fce00000e060d */
[----:B------:R-:W0:Y:S02]  /*fe930*/  ATOMS.CAST.SPIN.64 P0, [R17+0x8], R12, R14 ;  /* 0x0000080c1100758d */ /* 0x000e24000180040e */
[----:B0-----:R-:W-:Y:S05]  /*fe940*/  @!P0 BRA `(.L_x_5134) ;  /* 0xfffffffc00ec8947 */ /* 0x001fea000383ffff */
[----:B------:R-:W-:Y:S05]  /*fe950*/  BSYNC B1 ;  /* 0x0000000000017941 */ /* 0x000fea0003800000 */
.L_x_5133:
[----:B------:R-:W-:Y:S02]  /*fe960*/  IMAD.MOV.U32 R16, RZ, RZ, R12 ;  /* 0x000000ffff107224 */ /* 0x000fe400078e000c */
[----:B------:R-:W-:Y:S01]  /*fe970*/  IMAD.MOV.U32 R17, RZ, RZ, R13 ;  /* 0x000000ffff117224 */ /* 0x000fe200078e000d */
[----:B------:R-:W-:Y:S06]  /*fe980*/  BRA `(.L_x_5131) ;  /* 0x0000000000187947 */ /* 0x000fec0003800000 */
.L_x_5132:
[----:B------:R-:W-:Y:S02]  /*fe990*/  R2UR UR4, R38 ;  /* 0x00000000260472ca */ /* 0x000fe400000e0000 */
[----:B------:R-:W-:-:S13]  /*fe9a0*/  R2UR UR5, R39 ;  /* 0x00000000270572ca */ /* 0x000fda00000e0000 */
[----:B------:R-:W2:Y:S02]  /*fe9b0*/  LD.E.64 R16, desc[UR4][R36.64+0x8] ;  /* 0x0000080424107980 */ /* 0x000ea4000c101b00 */
[----:B--2---:R-:W-:-:S05]  /*fe9c0*/  IADD3 R12, P0, PT, R16, 0x20, RZ ;  /* 0x00000020100c7810 */ /* 0x004fca0007f1e0ff */
[----:B------:R-:W-:-:S05]  /*fe9d0*/  IMAD.X R13, RZ, RZ, R17, P0 ;  /* 0x000000ffff0d7224 */ /* 0x000fca00000e0611 */
[----:B------:R0:W-:Y:S03]  /*fe9e0*/  ST.E.64 desc[UR4][R36.64+0x8], R12 ;  /* 0x0000080c24007985 */ /* 0x0001e6000c101b04 */
.L_x_5131:
[----:B------:R-:W-:Y:S05]  /*fe9f0*/  BSYNC B0 ;  /* 0x0000000000007941 */ /* 0x000fea0003800000 */
.L_x_5130:
        /* <DEDUP_REMOVED lines=11> */
[----:B------:R-:W-:Y:S01]  /*feab0*/  @!P0 IMAD.MOV.U32 R19, RZ, RZ, -0x1 ;  /* 0xffffffffff138424 */ /* 0x000fe200078e00ff */
[----:B------:R-:W-:-:S04]  /*feac0*/  @!P0 PLOP3.LUT P1, PT, PT, PT, PT, 0x8, 0x80 ;  /* 0x000000000080881c */ /* 0x000fc80003f2e170 */
[----:B------:R-:W-:-:S07]  /*fead0*/  P2R R29, PR, RZ, 0x2 ;  /* 0x00000002ff1d7803 */ /* 0x000fce0000000000 */
        /* <DEDUP_REMOVED lines=43> */
.L_x_5141:
[----:B------:R-:W0:Y:S02]  /*fed90*/  LDS.64 R12, [R17+0x8] ;  /* 0x00000800110c7984 */ /* 0x000e240000000a00 */
[----:B0-----:R-:W-:-:S05]  /*feda0*/  IADD3 R14, P0, PT, R12, 0x30, RZ ;  /* 0x000000300c0e7810 */ /* 0x001fca0007f1e0ff */
[----:B------:R-:W-:-:S07]  /*fedb0*/  IMAD.X R15, RZ, RZ, R13, P0 ;  /* 0x000000ffff0f7224 */ /* 0x000fce00000e060d */
[----:B------:R-:W0:Y:S02]  /*fedc0*/  ATOMS.CAST.SPIN.64 P0, [R17+0x8], R12, R14 ;  /* 0x0000080c1100758d */ /* 0x000e24000180040e */
[----:B0-----:R-:W-:Y:S05]  /*fedd0*/  @!P0 BRA `(.L_x_5141) ;  /* 0xfffffffc00ec8947 */ /* 0x001fea000383ffff */
[----:B------:R-:W-:Y:S05]  /*fede0*/  BSYNC B1 ;  /* 0x0000000000017941 */ /* 0x000fea0003800000 */
.L_x_5140:
[----:B------:R-:W-:Y:S02]  /*fedf0*/  IMAD.MOV.U32 R34, RZ, RZ, R12 ;  /* 0x000000ffff227224 */ /* 0x000fe400078e000c */
[----:B------:R-:W-:Y:S01]  /*fee00*/  IMAD.MOV.U32 R35, RZ, RZ, R13 ;  /* 0x000000ffff237224 */ /* 0x000fe200078e000d */
[----:B------:R-:W-:Y:S06]  /*fee10*/  BRA `(.L_x_5138) ;  /* 0x0000000000187947 */ /* 0x000fec0003800000 */
.L_x_5139:
[----:B------:R-:W-:Y:S02]  /*fee20*/  R2UR UR4, R38 ;  /* 0x00000000260472ca */ /* 0x000fe400000e0000 */
[----:B------:R-:W-:-:S13]  /*fee30*/  R2UR UR5, R39 ;  /* 0x00000000270572ca */ /* 0x000fda00000e0000 */
[----:B------:R-:W2:Y:S02]  /*fee40*/  LD.E.64 R34, desc[UR4][R36.64+0x8] ;  /* 0x0000080424227980 */ /* 0x000ea4000c101b00 */
[----:B--2---:R-:W-:-:S05]  /*fee50*/  IADD3 R12, P0, PT, R34, 0x30, RZ ;  /* 0x00000030220c7810 */ /* 0x004fca0007f1e0ff */
[----:B------:R-:W-:-:S05]  /*fee60*/  IMAD.X R13, RZ, RZ, R35, P0 ;  /* 0x000000ffff0d7224 */ /* 0x000fca00000e0623 */
[----:B------:R0:W-:Y:S03]  /*fee70*/  ST.E.64 desc[UR4][R36.64+0x8], R12 ;  /* 0x0000080c24007985 */ /* 0x0001e6000c101b04 */
.L_x_5138:
[----:B------:R-:W-:Y:S05]  /*fee80*/  BSYNC B0 ;  /* 0x0000000000007941 */ /* 0x000fea0003800000 */
.L_x_5137:
        /* <DEDUP_REMOVED lines=11> */
[----:B------:R-:W-:Y:S01]  /*fef40*/  @!P0 IMAD.MOV.U32 R2, RZ, RZ, -0x1 ;  /* 0xffffffffff028424 */ /* 0x000fe200078e00ff */
[----:B------:R-:W-:-:S11]  /*fef50*/  @!P0 PLOP3.LUT P1, PT, PT, PT, PT, 0x8, 0x80 ;  /* 0x000000000080881c */ /* 0x000fd60003f2e170 */
[----:B------:R0:W-:Y:S01]  /*fef60*/  @!P0 ST.E desc[UR4][R30.64], R3 ;  /* 0x000000031e008985 */ /* 0x0001e2000c101904 */
[----:B------:R-:W-:Y:S05]  /*fef70*/  @!P0 BRA `(.L_x_5143) ;  /* 0x0000000400a48947 */ /* 0x000fea0003800000 */
[----:B------:R-:W1:Y:S01]  /*fef80*/  LDS.64 R12, [R18] ;  /* 0x00000000120c7984 */ /* 0x000e620000000a00 */
[----:B------:R-:W-:Y:S01]  /*fef90*/  SHF.R.S64 R17, RZ, 0x1c, R34 ;  /* 0x0000001cff117819 */ /* 0x000fe20000001022 */
[----:B0-----:R-:W-:Y:S01]  /*fefa0*/  IMAD.MOV.U32 R3, RZ, RZ, 0x30 ;  /* 0x00000030ff037424 */ /* 0x001fe200078e00ff */
        /* <DEDUP_REMOVED lines=15> */
[----:B-1----:R-:W-:-:S05]  /*ff0a0*/  IADD3 R12, P0, PT, R12, R17, RZ ;  /* 0x000000110c0c7210 */ /* 0x002fca0007f1e0ff */
        /* <DEDUP_REMOVED lines=18> */
.L_x_5148:
[----:B------:R-:W0:Y:S02]  /*ff1d0*/  LDS.64 R8, [R3+0x8] ;  /* 0x0000080003087984 */ /* 0x000e240000000a00 */
[----:B0-----:R-:W-:-:S05]  /*ff1e0*/  IADD3 R10, P0, PT, R8, 0x20, RZ ;  /* 0x00000020080a7810 */ /* 0x001fca0007f1e0ff */
[----:B------:R-:W-:-:S07]  /*ff1f0*/  IMAD.X R11, RZ, RZ, R9, P0 ;  /* 0x000000ffff0b7224 */ /* 0x000fce00000e0609 */
[----:B------:R-:W0:Y:S02]  /*ff200*/  ATOMS.CAST.SPIN.64 P0, [R3+0x8], R8, R10 ;  /* 0x000008080300758d */ /* 0x000e24000180040a */
[----:B0-----:R-:W-:Y:S05]  /*ff210*/  @!P0 BRA `(.L_x_5148) ;  /* 0xfffffffc00ec8947 */ /* 0x001fea000383ffff */
[----:B------:R-:W-:Y:S05]  /*ff220*/  BSYNC B2 ;  /* 0x0000000000027941 */ /* 0x000fea0003800000 */
.L_x_5147:
[----:B------:R-:W-:Y:S02]  /*ff230*/  IMAD.MOV.U32 R32, RZ, RZ, R8 ;  /* 0x000000ffff207224 */ /* 0x000fe400078e0008 */
[----:B------:R-:W-:Y:S01]  /*ff240*/  IMAD.MOV.U32 R33, RZ, RZ, R9 ;  /* 0x000000ffff217224 */ /* 0x000fe200078e0009 */
[----:B------:R-:W-:Y:S06]  /*ff250*/  BRA `(.L_x_5145) ;  /* 0x0000000000187947 */ /* 0x000fec0003800000 */
.L_x_5146:
[----:B------:R-:W-:Y:S02]  /*ff260*/  R2UR UR4, R38 ;  /* 0x00000000260472ca */ /* 0x000fe400000e0000 */
[----:B------:R-:W-:-:S13]  /*ff270*/  R2UR UR5, R39 ;  /* 0x00000000270572ca */ /* 0x000fda00000e0000 */
[----:B------:R-:W2:Y:S02]  /*ff280*/  LD.E.64 R32, desc[UR4][R36.64+0x8] ;  /* 0x0000080424207980 */ /* 0x000ea4000c101b00 */
[----:B--2---:R-:W-:-:S05]  /*ff290*/  IADD3 R8, P0, PT, R32, 0x20, RZ ;  /* 0x0000002020087810 */ /* 0x004fca0007f1e0ff */
[----:B------:R-:W-:-:S05]  /*ff2a0*/  IMAD.X R9, RZ, RZ, R33, P0 ;  /* 0x000000ffff097224 */ /* 0x000fca00000e0621 */
[----:B------:R0:W-:Y:S03]  /*ff2b0*/  ST.E.64 desc[UR4][R36.64+0x8], R8 ;  /* 0x0000080824007985 */ /* 0x0001e6000c101b04 */
.L_x_5145:
[----:B------:R-:W-:Y:S05]  /*ff2c0*/  BSYNC B1 ;  /* 0x0000000000017941 */ /* 0x000fea0003800000 */
.L_x_5144:
        /* <DEDUP_REMOVED lines=35> */
.L_x_5150:
[----:B------:R-:W-:Y:S05]  /*ff500*/  BSYNC B1 ;  /* 0x0000000000017941 */ /* 0x000fea0003800000 */
.L_x_5149:
[----:B0-2---:R-:W0:Y:S01]  /*ff510*/  LDS.64 R8, [R18] ;  /* 0x0000000012087984 */ /* 0x005e220000000a00 */
        /* <DEDUP_REMOVED lines=15> */
.L_x_5143:
[----:B------:R-:W-:Y:S05]  /*ff610*/  BSYNC B0 ;  /* 0x0000000000007941 */ /* 0x000fea0003800000 */
.L_x_5142:
[----:B------:R-:W-:Y:S01]  /*ff620*/  PLOP3.LUT P0, PT, PT, PT, PT, 0x8, 0x80 ;  /* 0x000000000080781c */ /* 0x000fe20003f0e170 */
[----:B------:R-:W-:-:S03]  /*ff630*/  IMAD.MOV.U32 R19, RZ, RZ, RZ ;  /* 0x000000ffff137224 */ /* 0x000fc600078e00ff */
[----:B------:R-:W-:Y:S01]  /*ff640*/  P2R R29, PR, RZ, 0x1 ;  /* 0x00000001ff1d7803 */ /* 0x000fe20000000000 */
[----:B------:R-:W-:Y:S08]  /*ff650*/  @!P1 BRA `(.L_x_5136) ;  /* 0x00000e3800589947 */ /* 0x000ff00003800000 */
        /* <DEDUP_REMOVED lines=8> */
[----:B------:R-:W-:Y:S01]  /*ff6e0*/  IMAD.MOV.U32 R13, RZ, RZ, R11 ;  /* 0x000000ffff0d7224 */ /* 0x000fe200078e000b */
[----:B-123--:R-:W-:Y:S06]  /*ff6f0*/  @P0 BRA `(.L_x_5152) ;  /* 0x0000000000480947 */ /* 0x00efec0003800000 */
[----:B------:R-:W1:Y:S02]  /*ff700*/  QSPC.E.S P0, RZ, [R36+0x8] ;  /* 0x0000080024ff73aa */ /* 0x000e640000000500 */
[----:B-1----:R-:W-:Y:S05]  /*ff710*/  @!P0 BRA `(.L_x_5153) ;  /* 0x0000000000288947 */ /* 0x002fea0003800000 */
[----:B------:R-:W-:Y:S01]  /*ff720*/  IMAD.MOV.U32 R10, RZ, RZ, R36 ;  /* 0x000000ffff0a7224 */ /* 0x000fe200078e0024 */
[----:B------:R-:W-:Y:S04]  /*ff730*/  BSSY B1, `(.L_x_5154) ;  /* 0x0000007000017945 */ /* 0x000fe80003800000 */
[----:B------:R-:W-:-:S07]  /*ff740*/  MOV R11, R10 ;  /* 0x0000000a000b7202 */ /* 0x000fce0000000f00 */
.L_x_5155:
[----:B------:R-:W1:Y:S02]  /*ff750*/  LDS.64 R12, [R11+0x8] ;  /* 0x000008000b0c7984 */ /* 0x000e640000000a00 */
[----:B-1----:R-:W-:-:S05]  /*ff760*/  IADD3 R14, P0, PT, R12, 0x90, RZ ;  /* 0x000000900c0e7810 */ /* 0x002fca0007f1e0ff */
[----:B------:R-:W-:-:S07]  /*ff770*/  IMAD.X R15, RZ, RZ, R13, P0 ;  /* 0x000000ffff0f7224 */ /* 0x000fce00000e060d */
[----:B------:R-:W1:Y:S02]  /*ff780*/  ATOMS.CAST.SPIN.64 P0, [R11+0x8], R12, R14 ;  /* 0x0000080c0b00758d */ /* 0x000e64000180040e */
[----:B-1----:R-:W-:Y:S05]  /*ff790*/  @!P0 BRA `(.L_x_5155) ;  /* 0xfffffffc00ec8947 */ /* 0x002fea000383ffff */
[----:B------:R-:W-:Y:S05]  /*ff7a0*/  BSYNC B1 ;  /* 0x0000000000017941 */ /* 0x000fea0003800000 */
.L_x_5154:
[----:B------:R-:W-:Y:S05]  /*ff7b0*/  BRA `(.L_x_5152) ;  /* 0x0000000000187947 */ /* 0x000fea0003800000 */
.L_x_5153:
[----:B------:R-:W-:Y:S02]  /*ff7c0*/  R2UR UR4, R38 ;  /* 0x00000000260472ca */ /* 0x000fe400000e0000 */
[----:B------:R-:W-:-:S13]  /*ff7d0*/  R2UR UR5, R39 ;  /* 0x00000000270572ca */ /* 0x000fda00000e0000 */
[----:B------:R-:W2:Y:S02]  /*ff7e0*/  LD.E.64 R12, desc[UR4][R36.64+0x8] ;  /* 0x00000804240c7980 */ /* 0x000ea4000c101b00 */
[----:B--2---:R-:W-:-:S05]  /*ff7f0*/  IADD3 R10, P0, PT, R12, 0x90, RZ ;  /* 0x000000900c0a7810 */ /* 0x004fca0007f1e0ff */
[----:B------:R-:W-:-:S05]  /*ff800*/  IMAD.X R11, RZ, RZ, R13, P0 ;  /* 0x000000ffff0b7224 */ /* 0x000fca00000e060d */
[----:B------:R1:W-:Y:S03]  /*ff810*/  ST.E.64 desc[UR4][R36.64+0x8], R10 ;  /* 0x0000080a24007985 */ /* 0x0003e6000c101b04 */
.L_x_5152:
[----:B------:R-:W-:Y:S05]  /*ff820*/  BSYNC B0 ;  /* 0x0000000000007941 */ /* 0x000fea0003800000 */
.L_x_5151:
        /* <DEDUP_REMOVED lines=14> */
[----:B------:R-:W-:Y:S01]  /*ff910*/  IMAD.WIDE R32, R0, 0x10, RZ ;  /* 0x0000001000207825 */ /* 0x000fe200078e02ff */
[C---:B------:R-:W-:Y:S02]  /*ff920*/  R2UR UR8, R38.reuse ;  /* 0x00000000260872ca */ /* 0x040fe400000e0000 */
[C---:B------:R-:W-:Y:S01]  /*ff930*/  R2UR UR9, R39.reuse ;  /* 0x00000000270972ca */ /* 0x040fe200000e0000 */
[----:B------:R-:W-:Y:S01]  /*ff940*/  IMAD.MOV.U32 R15, RZ, RZ, 0x10ef ;  /* 0x000010efff0f7424 */ /* 0x000fe200078e00ff */
[C---:B------:R-:W-:Y:S01]  /*ff950*/  R2UR UR10, R38.reuse ;  /* 0x00000000260a72ca */ /* 0x040fe200000e0000 */
[----:B-1----:R-:W-:Y:S01]  /*ff960*/  IMAD.MOV.U32 R11, RZ, RZ, 0x90 ;  /* 0x00000090ff0b7424 */ /* 0x002fe200078e00ff */
[C---:B------:R-:W-:Y:S01]  /*ff970*/  R2UR UR11, R39.reuse ;  /* 0x00000000270b72ca */ /* 0x040fe200000e0000 */
[----:B------:R-:W-:Y:S01]  /*ff980*/  IMAD.MOV.U32 R13, RZ, RZ, 0x1b ;  /* 0x0000001bff0d7424 */ /* 0x000fe200078e00ff */
[C---:B------:R-:W-:Y:S01]  /*ff990*/  R2UR UR12, R38.reuse ;  /* 0x00000000260c72ca */ /* 0x040fe200000e0000 */
[----:B0-----:R-:W-:Y:S01]  /*ff9a0*/  IMAD.MOV.U32 R3, RZ, RZ, -0x1a ;  /* 0xffffffe6ff037424 */ /* 0x001fe200078e00ff */
        /* <DEDUP_REMOVED lines=9> */
[----:B--2---:R-:W-:-:S05]  /*ffa40*/  IADD3 R8, P0, PT, R8, R32, RZ ;  /* 0x0000002008087210 */ /* 0x004fca0007f1e0ff */
[----:B------:R-:W-:-:S05]  /*ffa50*/  IMAD.X R9, R9, 0x1, R33, P0 ;  /* 0x0000000109097824 */ /* 0x000fca00000e0621 */
[----:B------:R0:W-:Y:S04]  /*ffa60*/  ST.E desc[UR8][R8.64+0x4], R15 ;  /* 0x0000040f08007985 */ /* 0x0001e8000c101908 */
[----:B------:R0:W-:Y:S04]  /*ffa70*/  ST.E desc[UR12][R8.64+0x8], R11 ;  /* 0x0000080b08007985 */ /* 0x0001e8000c10190c */
[----:B------:R0:W-:Y:S04]  /*ffa80*/  ST.E desc[UR14][R8.64+0xc], R13 ;  /* 0x00000c0d08007985 */ /* 0x0001e8000c10190e */
[----:B------:R0:W-:Y:S04]  /*ffa90*/  ST.E.U8 desc[UR10][R8.64+0x3], R5 ;  /* 0x0000030508007985 */ /* 0x0001e8000c10110a */
[----:B------:R0:W-:Y:S04]  /*ffaa0*/  ST.E.U8 desc[UR4][R8.64], RZ ;  /* 0x000000ff08007985 */ /* 0x0001e8000c101104 */
[----:B------:R0:W-:Y:S02]  /*ffab0*/  ST.E.U8 desc[UR6][R8.64+0x1], RZ ;  /* 0x000001ff08007985 */ /* 0x0001e4000c101106 */
.L_x_5183:
[----:B0--3--:R-:W0:Y:S01]  /*ffac0*/  LDS.128 R8, [R18] ;  /* 0x0000000012087984 */ /* 0x009e220000000c00 */
[----:B------:R-:W-:Y:S05]  /*ffad0*/  YIELD ;  /* 0x0000000000007946 */ /* 0x000fea0003800000 */
[----:B------:R-:W-:Y:S02]  /*ffae0*/  R2UR UR4, R38 ;  /* 0x00000000260472ca */ /* 0x000fe400000e0000 */
[----:B------:R-:W-:Y:S02]  /*ffaf0*/  R2UR UR5, R39 ;  /* 0x00000000270572ca */ /* 0x000fe400000e0000 */
[----:B0-----:R-:W-:-:S05]  /*ffb00*/  IADD3 R12, P0, PT, R32, R8, RZ ;  /* 0x00000008200c7210 */ /* 0x001fca0007f1e0ff */
[----:B------:R-:W-:-:S06]  /*ffb10*/  IMAD.X R13, R33, 0x1, R9, P0 ;  /* 0x00000001210d7824 */ /* 0x000fcc00000e0609 */
[----:B--2---:R-:W2:Y:S01]  /*ffb20*/  LD.E R22, desc[UR4][R12.64+0xc] ;  /* 0x00000c040c167980 */ /* 0x004ea2000c101900 */
[C---:B------:R-:W-:Y:S01]  /*ffb30*/  VIADD R45, R3.reuse, 0x1a ;  /* 0x0000001a032d7836 */ /* 0x040fe20000000000 */
[----:B------:R-:W-:Y:S01]  /*ffb40*/  BSSY B1, `(.L_x_5158) ;  /* 0x0000090000017945 */ /* 0x000fe20003800000 */
[----:B----4-:R-:W-:-:S03]  /*ffb50*/  VIADD R4, R3, 0x1b ;  /* 0x0000001b03047836 */ /* 0x010fc60000000000 */
[----:B--2---:R-:W-:-:S13]  /*ffb60*/  ISETP.GE.AND P0, PT, R45, R22, PT ;  /* 0x000000162d00720c */ /* 0x004fda0003f06270 */
[----:B-1----:R-:W-:Y:S05]  /*ffb70*/  @!P0 BRA `(.L_x_5159) ;  /* 0x0000000800108947 */ /* 0x002fea0003800000 */
        /* <DEDUP_REMOVED lines=17> */
.L_x_5164:
[----:B------:R-:W0:Y:S02]  /*ffc90*/  LDS.64 R12, [R9+0x8] ;  /* 0x00000800090c7984 */ /* 0x000e240000000a00 */
[----:B0-----:R-:W-:-:S05]  /*ffca0*/  IADD3 R14, P0, PT, R12, 0x30, RZ ;  /* 0x000000300c0e7810 */ /* 0x001fca0007f1e0ff */
[----:B------:R-:W-:-:S07]  /*ffcb0*/  IMAD.X R15, RZ, RZ, R13, P0 ;  /* 0x000000ffff0f7224 */ /* 0x000fce00000e060d */
[----:B------:R-:W0:Y:S02]  /*ffcc0*/  ATOMS.CAST.SPIN.64 P0, [R9+0x8], R12, R14 ;  /* 0x0000080c0900758d */ /* 0x000e24000180040e */
[----:B0-----:R-:W-:Y:S05]  /*ffcd0*/  @!P0 BRA `(.L_x_5164) ;  /* 0xfffffffc00ec8947 */ /* 0x001fea000383ffff */
[----:B------:R-:W-:Y:S05]  /*ffce0*/  BSYNC B3 ;  /* 0x0000000000037941 */ /* 0x000fea0003800000 */
.L_x_5163:
[----:B------:R-:W-:Y:S05]  /*ffcf0*/  BRA `(.L_x_5161) ;  /* 0x0000000000187947 */ /* 0x000fea0003800000 */
.L_x_5162:
[----:B------:R-:W-:Y:S02]  /*ffd00*/  R2UR UR4, R38 ;  /* 0x00000000260472ca */ /* 0x000fe400000e0000 */
[----:B------:R-:W-:-:S13]  /*ffd10*/  R2UR UR5, R39 ;  /* 0x00000000270572ca */ /* 0x000fda00000e0000 */
[----:B------:R-:W2:Y:S02]  /*ffd20*/  LD.E.64 R12, desc[UR4][R36.64+0x8] ;  /* 0x00000804240c7980 */ /* 0x000ea4000c101b00 */
[----:B--2---:R-:W-:-:S05]  /*ffd30*/  IADD3 R8, P0, PT, R12, 0x30, RZ ;  /* 0x000000300c087810 */ /* 0x004fca0007f1e0ff */
[----:B------:R-:W-:-:S05]  /*ffd40*/  IMAD.X R9, RZ, RZ, R13, P0 ;  /* 0x000000ffff097224 */ /* 0x000fca00000e060d */
[----:B------:R0:W-:Y:S03]  /*ffd50*/  ST.E.64 desc[UR4][R36.64+0x8], R8 ;  /* 0x0000080824007985 */ /* 0x0001e6000c101b04 */
.L_x_5161:
[----:B------:R-:W-:Y:S05]  /*ffd60*/  BSYNC B2 ;  /* 0x0000000000027941 */ /* 0x000fea0003800000 */
.L_x_5160:
        /* <DEDUP_REMOVED lines=55> */
.L_x_5166:
[----:B------:R-:W-:Y:S05]  /*1000e0*/  BSYNC B2 ;  /* 0x0000000000027941 */ /* 0x000fea0003800000 */
.L_x_5165:
        /* <DEDUP_REMOVED lines=40> */
.L_x_5168:
[----:B------:R-:W-:Y:S05]  /*100370*/  BSYNC B2 ;  /* 0x0000000000027941 */ /* 0x000fea0003800000 */
.L_x_5167:
[----:B------:R-:W-:Y:S02]  /*100380*/  R2UR UR4, R38 ;  /* 0x00000000260472ca */ /* 0x000fe400000e0000 */
[----:B------:R-:W-:-:S13]  /*100390*/  R2UR UR5, R39 ;  /* 0x00000000270572ca */ /* 0x000fda00000e0000 */
[----:B------:R2:W-:Y:S01]  /*1003a0*/  ST.E desc[UR4][R30.64], R11 ;  /* 0x0000000b1e007985 */ /* 0x0005e2000c101904 */
[----:B------:R-:W-:Y:S05]  /*1003b0*/  BRA `(.L_x_5169) ;  /* 0x0000000000207947 */ /* 0x000fea0003800000 */
.L_x_5159:
[C---:B------:R-:W-:Y:S02]  /*1003c0*/  R2UR UR4, R38.reuse ;  /* 0x00000000260472ca */ /* 0x040fe400000e0000 */
[C---:B------:R-:W-:Y:S02]  /*1003d0*/  R2UR UR5, R39.reuse ;  /* 0x00000000270572ca */ /* 0x040fe400000e0000 */
[----:B------:R-:W-:Y:S02]  /*1003e0*/  R2UR UR6, R38 ;  /* 0x00000000260672ca */ /* 0x000fe400000e0000 */
[----:B------:R-:W-:Y:S02]  /*1003f0*/  R2UR UR7, R39 ;  /* 0x00000000270772ca */ /* 0x000fe400000e0000 */
[----:B------:R-:W-:-:S05]  /*100400*/  IADD3 R8, P0, PT, R8, R17, RZ ;  /* 0x0000001108087210 */ /* 0x000fca0007f1e0ff */
[----:B------:R-:W-:-:S05]  /*100410*/  IMAD.X R9, R9, 0x1, R35, P0 ;  /* 0x0000000109097824 */ /* 0x000fca00000e0623 */
[----:B------:R3:W-:Y:S04]  /*100420*/  ST.E desc[UR4][R8.64+0x20], RZ ;  /* 0x000020ff08007985 */ /* 0x0007e8000c101904 */
[----:B------:R3:W-:Y:S02]  /*100430*/  ST.E.U8 desc[UR6][R8.64+0x20], RZ ;  /* 0x000020ff08007985 */ /* 0x0007e4000c101106 */
.L_x_5169:
[----:B------:R-:W-:Y:S05]  /*100440*/  BSYNC B1 ;  /* 0x0000000000017941 */ /* 0x000fea0003800000 */
.L_x_5158:
        /* <DEDUP_REMOVED lines=29> */
.L_x_5176:
[----:B------:R-:W0:Y:S02]  /*100620*/  LDS.64 R12, [R9+0x8] ;  /* 0x00000800090c7984 */ /* 0x000e240000000a00 */
[----:B0-----:R-:W-:-:S05]  /*100630*/  IADD3 R14, P0, PT, R12, 0x30, RZ ;  /* 0x000000300c0e7810 */ /* 0x001fca0007f1e0ff */
[----:B------:R-:W-:-:S07]  /*100640*/  IMAD.X R15, RZ, RZ, R13, P0 ;  /* 0x000000ffff0f7224 */ /* 0x000fce00000e060d */
[----:B------:R-:W0:Y:S02]  /*100650*/  ATOMS.CAST.SPIN.64 P0, [R9+0x8], R12, R14 ;  /* 0x0000080c0900758d */ /* 0x000e24000180040e */
[----:B0-----:R-:W-:Y:S05]  /*100660*/  @!P0 BRA `(.L_x_5176) ;  /* 0xfffffffc00ec8947 */ /* 0x001fea000383ffff */
[----:B------:R-:W-:Y:S05]  /*100670*/  BSYNC B3 ;  /* 0x0000000000037941 */ /* 0x000fea0003800000 */
.L_x_5175:
[----:B------:R-:W-:Y:S05]  /*100680*/  BRA `(.L_x_5173) ;  /* 0x0000000000187947 */ /* 0x000fea0003800000 */
.L_x_5174:
[----:B------:R-:W-:Y:S02]  /*100690*/  R2UR UR4, R38 ;  /* 0x00000000260472ca */ /* 0x000fe400000e0000 */
[----:B------:R-:W-:-:S13]  /*1006a0*/  R2UR UR5, R39 ;  /* 0x00000000270572ca */ /* 0x000fda00000e0000 */
[----:B------:R-:W2:Y:S02]  /*1006b0*/  LD.E.64 R12, desc[UR4][R36.64+0x8] ;  /* 0x00000804240c7980 */ /* 0x000ea4000c101b00 */
[----:B--2---:R-:W-:-:S05]  /*1006c0*/  IADD3 R8, P0, PT, R12, 0x30, RZ ;  /* 0x000000300c087810 */ /* 0x004fca0007f1e0ff */
[----:B------:R-:W-:-:S05]  /*1006d0*/  IMAD.X R9, RZ, RZ, R13, P0 ;  /* 0x000000ffff097224 */ /* 0x000fca00000e060d */
[----:B------:R0:W-:Y:S03]  /*1006e0*/  ST.E.64 desc[UR4][R36.64+0x8], R8 ;  /* 0x0000080824007985 */ /* 0x0001e6000c101b04 */
.L_x_5173:
[----:B------:R-:W-:Y:S05]  /*1006f0*/  BSYNC B2 ;  /* 0x0000000000027941 */ /* 0x000fea0003800000 */
.L_x_5172:
        /* <DEDUP_REMOVED lines=51> */
.L_x_5178:
[----:B------:R-:W-:Y:S01]  /*100a30*/  R2UR UR4, R38 ;  /* 0x00000000260472ca */ /* 0x000fe200000e0000 */
[----:B------:R-:W-:Y:S01]  /*100a40*/  IMAD.MOV.U32 R5, RZ, RZ, 0x5272 ;  /* 0x00005272ff057424 */ /* 0x000fe200078e00ff */
[----:B------:R-:W-:Y:S01]  /*100a50*/  R2UR UR5, R39 ;  /* 0x00000000270572ca */ /* 0x000fe200000e0000 */
[----:B------:R-:W-:Y:S01]  /*100a60*/  IMAD.MOV.U32 R13, RZ, RZ, -0x1 ;  /* 0xffffffffff0d7424 */ /* 0x000fe200078e00ff */
[----:B------:R-:W-:-:S11]  /*100a70*/  PLOP3.LUT P0, PT, PT, PT, PT, 0x8, 0x80 ;  /* 0x000000000080781c */ /* 0x000fd60003f0e170 */
[----:B------:R1:W-:Y:S02]  /*100a80*/  ST.E desc[UR4][R30.64], R5 ;  /* 0x000000051e007985 */ /* 0x0003e4000c101904 */
.L_x_5179:
[----:B------:R-:W-:Y:S05]  /*100a90*/  BSYNC B2 ;  /* 0x0000000000027941 */ /* 0x000fea0003800000 */
.L_x_5177:
[----:B------:R-:W-:Y:S01]  /*100aa0*/  BSSY B2, `(.L_x_5180) ;  /* 0x0000027000027945 */ /* 0x000fe20003800000 */
[----:B------:R-:W-:-:S03]  /*100ab0*/  IMAD.MOV.U32 R11, RZ, RZ, RZ ;  /* 0x000000ffff0b7224 */ /* 0x000fc600078e00ff */
[----:B------:R-:W-:Y:S05]  /*100ac0*/  @!P0 BRA `(.L_x_5181) ;  /* 0x0000000000908947 */ /* 0x000fea0003800000 */
[----:B------:R-:W-:-:S13]  /*100ad0*/  ISETP.NE.AND P0, PT, R13, -0x1, PT ;  /* 0xffffffff0d00780c */ /* 0x000fda0003f05270 */
[----:B------:R-:W-:Y:S01]  /*100ae0*/  @!P0 R2UR UR4, R38 ;  /* 0x00000000260482ca */ /* 0x000fe200000e0000 */
[----:B-1----:R-:W-:Y:S01]  /*100af0*/  @!P0 IMAD.MOV.U32 R5, RZ, RZ, 0x5368 ;  /* 0x00005368ff058424 */ /* 0x002fe200078e00ff */
[----:B------:R-:W-:-:S13]  /*100b00*/  @!P0 R2UR UR5, R39 ;  /* 0x00000000270582ca */ /* 0x000fda00000e0000 */
[----:B------:R2:W-:Y:S01]  /*100b10*/  @!P0 ST.E desc[UR4][R30.64], R5 ;  /* 0x000000051e008985 */ /* 0x0005e2000c101904 */
[----:B------:R-:W-:Y:S05]  /*100b20*/  @!P0 BRA `(.L_x_5181) ;  /* 0x0000000000788947 */ /* 0x000fea0003800000 */
[----:B0-----:R-:W0:Y:S01]  /*100b30*/  LDS.64 R8, [R18] ;  /* 0x0000000012087984 */ /* 0x001e220000000a00 */
[C---:B------:R-:W-:Y:S02]  /*100b40*/  R2UR UR4, R38.reuse ;  /* 0x00000000260472ca */ /* 0x040fe400000e0000 */
[C---:B------:R-:W-:Y:S02]  /*100b50*/  R2UR UR5, R39.reuse ;  /* 0x00000000270572ca */ /* 0x040fe400000e0000 */
[----:B------:R-:W-:Y:S02]  /*100b60*/  R2UR UR6, R38 ;  /* 0x00000000260672ca */ /* 0x000fe400000e0000 */
[----:B------:R-:W-:Y:S01]  /*100b70*/  R2UR UR7, R39 ;  /* 0x00000000270772ca */ /* 0x000fe200000e0000 */
[----:B0-----:R-:W-:-:S08]  /*100b80*/  IMAD.WIDE R8, R13, 0x10, R8 ;  /* 0x000000100d087825 */ /* 0x001fd000078e0208 */
[----:B------:R3:W-:Y:S04]  /*100b90*/  ST.E desc[UR4][R8.64+0x28], R41 ;  /* 0x0000282908007985 */ /* 0x0007e8000c101904 */
[----:B--2---:R-:W2:Y:S02]  /*100ba0*/  LD.E R5, desc[UR6][R30.64] ;  /* 0x000000061e057980 */ /* 0x004ea4000c101900 */
        /* <DEDUP_REMOVED lines=9> */
[----:B------:R-:W2:Y:S02]  /*100c40*/  LD.E R5, desc[UR6][R30.64] ;  /* 0x000000061e057980 */ /* 0x000ea4000c101900 */
        /* <DEDUP_REMOVED lines=10> */
[----:B--2---:R-:W-:-:S04]  /*100cf0*/  ISETP.NE.AND P0, PT, R6, RZ, PT ;  /* 0x000000ff0600720c */ /* 0x004fc80003f05270 */
[----:B---3--:R-:W-:-:S09]  /*100d00*/  SEL R11, R13, RZ, !P0 ;  /* 0x000000ff0d0b7207 */ /* 0x008fd20004000000 */
.L_x_5181:
[----:B------:R-:W-:Y:S05]  /*100d10*/  BSYNC B2 ;  /* 0x0000000000027941 */ /* 0x000fea0003800000 */
.L_x_5180:
[----:B------:R-:W-:Y:S02]  /*100d20*/  R2UR UR4, R38 ;  /* 0x00000000260472ca */ /* 0x000fe400000e0000 */
[----:B------:R-:W-:-:S13]  /*100d30*/  R2UR UR5, R39 ;  /* 0x00000000270572ca */ /* 0x000fda00000e0000 */
[----:B------:R3:W-:Y:S01]  /*100d40*/  ST.E desc[UR4][R30.64], R11 ;  /* 0x0000000b1e007985 */ /* 0x0007e2000c101904 */
[----:B------:R-:W-:Y:S05]  /*100d50*/  BRA `(.L_x_5182) ;  /* 0x0000000000207947 */ /* 0x000fea0003800000 */
.L_x_5171:
        /* <DEDUP_REMOVED lines=8> */
.L_x_5182:
[----:B------:R-:W-:Y:S05]  /*100de0*/  BSYNC B1 ;  /* 0x0000000000017941 */ /* 0x000fea0003800000 */
.L_x_5170:
[----:B------:R-:W-:Y:S01]  /*100df0*/  IADD3 R17, P0, PT, R17, 0x8, RZ ;  /* 0x0000000811117810 */ /* 0x000fe20007f1e0ff */
[----:B------:R-:W-:-:S04]  /*100e00*/  VIADD R3, R3, 0x2 ;  /* 0x0000000203037836 */ /* 0x000fc80000000000 */
[----:B------:R-:W-:Y:S01]  /*100e10*/  IMAD.X R35, RZ, RZ, R35, P0 ;  /* 0x000000ffff237224 */ /* 0x000fe200000e0623 */
[----:B------:R-:W-:Y:S07]  /*100e20*/  BRA `(.L_x_5183) ;  /* 0xffffffec00247947 */ /* 0x000fee000383ffff */
.L_x_5157:
[----:B------:R-:W-:Y:S05]  /*100e30*/  BSYNC B0 ;  /* 0x0000000000007941 */ /* 0x000fea0003800000 */
.L_x_5156:
[----:B------:R-:W4:Y:S01]  /*100e40*/  LDCU.64 UR4, c[0x4][0x100] ;  /* 0x01002000ff0477ac */ /* 0x000f220008000a00 */
[----:B------:R-:W-:Y:S01]  /*100e50*/  IMAD.WIDE R4, R0, 0x10, RZ ;  /* 0x0000001000047825 */ /* 0x000fe200078e02ff */
[----:B------:R-:W-:Y:S03]  /*100e60*/  BSSY B0, `(.L_x_5184) ;  /* 0x000014e000007945 */ /* 0x000fe60003800000 */
[----:B------:R-:W-:Y:S02]  /*100e70*/  IMAD.MOV.U32 R22, RZ, RZ, -0x1a ;  /* 0xffffffe6ff167424 */ /* 0x000fe400078e00ff */
[----:B0-----:R-:W-:Y:S02]  /*100e80*/  IMAD.MOV.U32 R3, RZ, RZ, R4 ;  /* 0x000000ffff037224 */ /* 0x001fe400078e0004 */
[----:B------:R-:W-:Y:S01]  /*100e90*/  IMAD.MOV.U32 R17, RZ, RZ, R5 ;  /* 0x000000ffff117224 */ /* 0x000fe200078e0005 */
[----:B----4-:R-:W-:-:S04]  /*100ea0*/  UIADD3 UR4, UP0, UPT, UR4, 0x1, URZ ;  /* 0x0000000104047890 */ /* 0x010fc8000ff1e0ff */
[----:B------:R-:W-:Y:S02]  /*100eb0*/  UIADD3.X UR5, UPT, UPT, URZ, UR5, URZ, UP0, !UPT ;  /* 0x00000005ff057290 */ /* 0x000fe400087fe4ff */
[----:B------:R-:W-:-:S04]  /*100ec0*/  IMAD.U32 R32, RZ, RZ, UR4 ;  /* 0x00000004ff207e24 */ /* 0x000fc8000f8e00ff */
[----:B------:R-:W-:-:S07]  /*100ed0*/  IMAD.U32 R33, RZ, RZ, UR5 ;  /* 0x00000005ff217e24 */ /* 0x000fce000f8e00ff */
.L_x_5212:
        /* <DEDUP_REMOVED lines=35> */
.L_x_5192:
[----:B------:R-:W0:Y:S02]  /*101110*/  LDS.64 R12, [R9+0x8] ;  /* 0x00000800090c7984 */ /* 0x000e240000000a00 */
[----:B0-----:R-:W-:-:S05]  /*101120*/  IADD3 R14, P0, PT, R12, 0x30, RZ ;  /* 0x000000300c0e7810 */ /* 0x001fca0007f1e0ff */
[----:B------:R-:W-:-:S07]  /*101130*/  IMAD.X R15, RZ, RZ, R13, P0 ;  /* 0x000000ffff0f7224 */ /* 0x000fce00000e060d */
[----:B------:R-:W0:Y:S02]  /*101140*/  ATOMS.CAST.SPIN.64 P0, [R9+0x8], R12, R14 ;  /* 0x0000080c0900758d */ /* 0x000e24000180040e */
[----:B0-----:R-:W-:Y:S05]  /*101150*/  @!P0 BRA `(.L_x_5192) ;  /* 0xfffffffc00ec8947 */ /* 0x001fea000383ffff */
[----:B------:R-:W-:Y:S05]  /*101160*/  BSYNC B3 ;  /* 0x0000000000037941 */ /* 0x000fea0003800000 */
.L_x_5191:
[----:B------:R-:W-:Y:S05]  /*101170*/  BRA `(.L_x_5189) ;  /* 0x0000000000187947 */ /* 0x000fea0003800000 */
.L_x_5190:
[----:B------:R-:W-:Y:S02]  /*101180*/  R2UR UR4, R38 ;  /* 0x00000000260472ca */ /* 0x000fe400000e0000 */
[----:B------:R-:W-:-:S13]  /*101190*/  R2UR UR5, R39 ;  /* 0x00000000270572ca */ /* 0x000fda00000e0000 */
[----:B------:R-:W2:Y:S02]  /*1011a0*/  LD.E.64 R12, desc[UR4][R36.64+0x8] ;  /* 0x00000804240c7980 */ /* 0x000ea4000c101b00 */
[----:B--2---:R-:W-:-:S05]  /*1011b0*/  IADD3 R8, P0, PT, R12, 0x30, RZ ;  /* 0x000000300c087810 */ /* 0x004fca0007f1e0ff */
[----:B------:R-:W-:-:S05]  /*1011c0*/  IMAD.X R9, RZ, RZ, R13, P0 ;  /* 0x000000ffff097224 */ /* 0x000fca00000e060d */
[----:B------:R0:W-:Y:S03]  /*1011d0*/  ST.E.64 desc[UR4][R36.64+0x8], R8 ;  /* 0x0000080824007985 */ /* 0x0001e6000c101b04 */
.L_x_5189:
[----:B------:R-:W-:Y:S05]  /*1011e0*/  BSYNC B2 ;  /* 0x0000000000027941 */ /* 0x000fea0003800000 */
.L_x_5188:
        /* <DEDUP_REMOVED lines=54> */
.L_x_5194:
[----:B------:R-:W-:Y:S05]  /*101550*/  BSYNC B2 ;  /* 0x0000000000027941 */ /* 0x000fea0003800000 */
.L_x_5193:
        /* <DEDUP_REMOVED lines=40> */
.L_x_5196:
[----:B------:R-:W-:Y:S05]  /*1017e0*/  BSYNC B2 ;  /* 0x0000000000027941 */ /* 0x000fea0003800000 */
.L_x_5195:
[----:B------:R-:W-:Y:S02]  /*1017f0*/  R2UR UR4, R38 ;  /* 0x00000000260472ca */ /* 0x000fe400000e0000 */
[----:B------:R-:W-:-:S13]  /*101800*/  R2UR UR5, R39 ;  /* 0x00000000270572ca */ /* 0x000fda00000e0000 */
[----:B------:R3:W-:Y:S01]  /*101810*/  ST.E desc[UR4][R30.64], R11 ;  /* 0x0000000b1e007985 */ /* 0x0007e2000c101904 */
[----:B------:R-:W-:Y:S05]  /*101820*/  BRA `(.L_x_5186) ;  /* 0x0000000000247947 */ /* 0x000fea0003800000 */
.L_x_5187:
        /* <DEDUP_REMOVED lines=9> */
.L_x_5186:
[----:B------:R-:W-:Y:S05]  /*1018c0*/  BSYNC B1 ;  /* 0x0000000000017941 */ /* 0x000fea0003800000 */
.L_x_5185:
        /* <DEDUP_REMOVED lines=30> */
.L_x_5205:
[----:B------:R-:W0:Y:S02]  /*101ab0*/  LDS.64 R12, [R9+0x8] ;  /* 0x00000800090c7984 */ /* 0x000e240000000a00 */
[----:B0-----:R-:W-:-:S05]  /*101ac0*/  IADD3 R14, P0, PT, R12, 0x30, RZ ;  /* 0x000000300c0e7810 */ /* 0x001fca0007f1e0ff */
[----:B------:R-:W-:-:S07]  /*101ad0*/  IMAD.X R15, RZ, RZ, R13, P0 ;  /* 0x000000ffff0f7224 */ /* 0x000fce00000e060d */
[----:B------:R-:W0:Y:S02]  /*101ae0*/  ATOMS.CAST.SPIN.64 P0, [R9+0x8], R12, R14 ;  /* 0x0000080c0900758d */ /* 0x000e24000180040e */
[----:B0-----:R-:W-:Y:S05]  /*101af0*/  @!P0 BRA `(.L_x_5205) ;  /* 0xfffffffc00ec8947 */ /* 0x001fea000383ffff */
[----:B------:R-:W-:Y:S05]  /*101b00*/  BSYNC B3 ;  /* 0x0000000000037941 */ /* 0x000fea0003800000 */
.L_x_5204:
[----:B------:R-:W-:Y:S05]  /*101b10*/  BRA `(.L_x_5202) ;  /* 0x0000000000187947 */ /* 0x000fea0003800000 */
.L_x_5203:
[----:B------:R-:W-:Y:S02]  /*101b20*/  R2UR UR4, R38 ;  /* 0x00000000260472ca */ /* 0x000fe400000e0000 */
[----:B------:R-:W-:-:S13]  /*101b30*/  R2UR UR5, R39 ;  /* 0x00000000270572ca */ /* 0x000fda00000e0000 */
[----:B------:R-:W2:Y:S02]  /*101b40*/  LD.E.64 R12, desc[UR4][R36.64+0x8] ;  /* 0x00000804240c7980 */ /* 0x000ea4000c101b00 */
[----:B--2---:R-:W-:-:S05]  /*101b50*/  IADD3 R8, P0, PT, R12, 0x30, RZ ;  /* 0x000000300c087810 */ /* 0x004fca0007f1e0ff */
[----:B------:R-:W-:-:S05]  /*101b60*/  IMAD.X R9, RZ, RZ, R13, P0 ;  /* 0x000000ffff097224 */ /* 0x000fca00000e060d */
[----:B------:R0:W-:Y:S03]  /*101b70*/  ST.E.64 desc[UR4][R36.64+0x8], R8 ;  /* 0x0000080824007985 */ /* 0x0001e6000c101b04 */
.L_x_5202:
[----:B------:R-:W-:Y:S05]  /*101b80*/  BSYNC B2 ;  /* 0x0000000000027941 */ /* 0x000fea0003800000 */
.L_x_5201:
        /* <DEDUP_REMOVED lines=51> */
.L_x_5207:
[----:B------:R-:W-:Y:S01]  /*101ec0*/  R2UR UR4, R38 ;  /* 0x00000000260472ca */ /* 0x000fe200000e0000 */
[----:B------:R-:W-:Y:S01]  /*101ed0*/  IMAD.MOV.U32 R9, RZ, RZ, 0x5272 ;  /* 0x00005272ff097424 */ /* 0x000fe200078e00ff */
[----:B------:R-:W-:Y:S01]  /*101ee0*/  R2UR UR5, R39 ;  /* 0x00000000270572ca */ /* 0x000fe200000e0000 */
[----:B------:R-:W-:Y:S01]  /*101ef0*/  IMAD.MOV.U32 R13, RZ, RZ, -0x1 ;  /* 0xffffffffff0d7424 */ /* 0x000fe200078e00ff */
[----:B------:R-:W-:-:S11]  /*101f00*/  PLOP3.LUT P0, PT, PT, PT, PT, 0x8, 0x80 ;  /* 0x000000000080781c */ /* 0x000fd60003f0e170 */
[----:B------:R0:W-:Y:S02]  /*101f10*/  ST.E desc[UR4][R30.64], R9 ;  /* 0x000000091e007985 */ /* 0x0001e4000c101904 */
.L_x_5208:
[----:B------:R-:W-:Y:S05]  /*101f20*/  BSYNC B2 ;  /* 0x0000000000027941 */ /* 0x000fea0003800000 */
.L_x_5206:
        /* <DEDUP_REMOVED lines=39> */
.L_x_5210:
[----:B------:R-:W-:Y:S05]  /*1021a0*/  BSYNC B2 ;  /* 0x0000000000027941 */ /* 0x000fea0003800000 */
.L_x_5209:
[----:B------:R-:W-:Y:S02]  /*1021b0*/  R2UR UR4, R38 ;  /* 0x00000000260472ca */ /* 0x000fe400000e0000 */
[----:B------:R-:W-:-:S13]  /*1021c0*/  R2UR UR5, R39 ;  /* 0x00000000270572ca */ /* 0x000fda00000e0000 */
[----:B------:R2:W-:Y:S01]  /*1021d0*/  ST.E desc[UR4][R30.64], R11 ;  /* 0x0000000b1e007985 */ /* 0x0005e2000c101904 */
[----:B------:R-:W-:Y:S05]  /*1021e0*/  BRA `(.L_x_5211) ;  /* 0x0000000000387947 */ /* 0x000fea0003800000 */
.L_x_5200:
        /* <DEDUP_REMOVED lines=10> */
.L_x_5199:
[----:B------:R-:W-:Y:S01]  /*102290*/  R2UR UR4, R38 ;  /* 0x00000000260472ca */ /* 0x000fe200000e0000 */
[----:B01----:R-:W-:Y:S01]  /*1022a0*/  IMAD.MOV.U32 R9, RZ, RZ, 0x5368 ;  /* 0x00005368ff097424 */ /* 0x003fe200078e00ff */
[----:B------:R-:W-:-:S13]  /*1022b0*/  R2UR UR5, R39 ;  /* 0x00000000270572ca */ /* 0x000fda00000e0000 */
[----:B------:R4:W-:Y:S02]  /*1022c0*/  ST.E desc[UR4][R30.64], R9 ;  /* 0x000000091e007985 */ /* 0x0009e4000c101904 */
.L_x_5211:
[----:B------:R-:W-:Y:S05]  /*1022d0*/  BSYNC B1 ;  /* 0x0000000000017941 */ /* 0x000fea0003800000 */
.L_x_5198:
[----:B------:R-:W-:Y:S01]  /*1022e0*/  IADD3 R3, P0, PT, R3, 0x8, RZ ;  /* 0x0000000803037810 */ /* 0x000fe20007f1e0ff */
[----:B------:R-:W-:Y:S01]  /*1022f0*/  VIADD R22, R22, 0x2 ;  /* 0x0000000216167836 */ /* 0x000fe20000000000 */
[----:B------:R-:W-:-:S03]  /*102300*/  IADD3 R32, P1, PT, R32, 0x2, RZ ;  /* 0x0000000220207810 */ /* 0x000fc60007f3e0ff */
[----:B------:R-:W-:Y:S02]  /*102310*/  IMAD.X R17, RZ, RZ, R17, P0 ;  /* 0x000000ffff117224 */ /* 0x000fe400000e0611 */
[----:B------:R-:W-:Y:S01]  /*102320*/  IMAD.X R33, RZ, RZ, R33, P1 ;  /* 0x000000ffff217224 */ /* 0x000fe200008e0621 */
[----:B------:R-:W-:Y:S07]  /*102330*/  BRA `(.L_x_5212) ;  /* 0xffffffe800e87947 */ /* 0x000fee000383ffff */
.L_x_5197:
[----:B------:R-:W-:Y:S05]  /*102340*/  BSYNC B0 ;  /* 0x0000000000007941 */ /* 0x000fea0003800000 */
.L_x_5184:
        /* <DEDUP_REMOVED lines=19> */
.L_x_5217:
[----:B------:R-:W0:Y:S02]  /*102480*/  LDS.64 R8, [R3+0x8] ;  /* 0x0000080003087984 */ /* 0x000e240000000a00 */
[----:B0-----:R-:W-:-:S05]  /*102490*/  IADD3 R10, P0, PT, R8, 0x30, RZ ;  /* 0x00000030080a7810 */ /* 0x001fca0007f1e0ff */
[----:B------:R-:W-:-:S07]  /*1024a0*/  IMAD.X R11, RZ, RZ, R9, P0 ;  /* 0x000000ffff0b7224 */ /* 0x000fce00000e0609 */
[----:B------:R-:W0:Y:S02]  /*1024b0*/  ATOMS.CAST.SPIN.64 P0, [R3+0x8], R8, R10 ;  /* 0x000008080300758d */ /* 0x000e24000180040a */
[----:B0-----:R-:W-:Y:S05]  /*1024c0*/  @!P0 BRA `(.L_x_5217) ;  /* 0xfffffffc00ec8947 */ /* 0x001fea000383ffff */
[----:B------:R-:W-:Y:S05]  /*1024d0*/  BSYNC B1 ;  /* 0x0000000000017941 */ /* 0x000fea0003800000 */
.L_x_5216:
[----:B------:R-:W-:Y:S02]  /*1024e0*/  IMAD.MOV.U32 R10, RZ, RZ, R8 ;  /* 0x000000ffff0a7224 */ /* 0x000fe400078e0008 */
[----:B------:R-:W-:Y:S01]  /*1024f0*/  IMAD.MOV.U32 R11, RZ, RZ, R9 ;  /* 0x000000ffff0b7224 */ /* 0x000fe200078e0009 */
[----:B------:R-:W-:Y:S06]  /*102500*/  BRA `(.L_x_5214) ;  /* 0x0000000000187947 */ /* 0x000fec0003800000 */
.L_x_5215:
[----:B------:R-:W-:Y:S02]  /*102510*/  R2UR UR4, R38 ;  /* 0x00000000260472ca */ /* 0x000fe400000e0000 */
[----:B------:R-:W-:-:S13]  /*102520*/  R2UR UR5, R39 ;  /* 0x00000000270572ca */ /* 0x000fda00000e0000 */
[----:B------:R-:W2:Y:S02]  /*102530*/  LD.E.64 R10, desc[UR4][R36.64+0x8] ;  /* 0x00000804240a7980 */ /* 0x000ea4000c101b00 */
[----:B--2---:R-:W-:-:S05]  /*102540*/  IADD3 R8, P0, PT, R10, 0x30, RZ ;  /* 0x000000300a087810 */ /* 0x004fca0007f1e0ff */
[----:B------:R-:W-:-:S05]  /*102550*/  IMAD.X R9, RZ, RZ, R11, P0 ;  /* 0x000000ffff097224 */ /* 0x000fca00000e060b */
[----:B------:R0:W-:Y:S03]  /*102560*/  ST.E.64 desc[UR4][R36.64+0x8], R8 ;  /* 0x0000080824007985 */ /* 0x0001e6000c101b04 */
.L_x_5214:
[----:B------:R-:W-:Y:S05]  /*102570*/  BSYNC B0 ;  /* 0x0000000000007941 */ /* 0x000fea0003800000 */
.L_x_5213:
        /* <DEDUP_REMOVED lines=66> */
.L_x_5224:
[----:B------:R-:W0:Y:S02]  /*1029a0*/  LDS.64 R12, [R9+0x8] ;  /* 0x00000800090c7984 */ /* 0x000e240000000a00 */
[----:B0-----:R-:W-:-:S05]  /*1029b0*/  IADD3 R14, P0, PT, R32, R12, RZ ;  /* 0x0000000c200e7210 */ /* 0x001fca0007f1e0ff */
[----:B------:R-:W-:-:S07]  /*1029c0*/  IMAD.X R15, R33, 0x1, R13, P0 ;  /* 0x00000001210f7824 */ /* 0x000fce00000e060d */
[----:B------:R-:W0:Y:S02]  /*1029d0*/  ATOMS.CAST.SPIN.64 P0, [R9+0x8], R12, R14 ;  /* 0x0000080c0900758d */ /* 0x000e24000180040e */
[----:B0-----:R-:W-:Y:S05]  /*1029e0*/  @!P0 BRA `(.L_x_5224) ;  /* 0xfffffffc00ec8947 */ /* 0x001fea000383ffff */
[----:B------:R-:W-:Y:S05]  /*1029f0*/  BSYNC B2 ;  /* 0x0000000000027941 */ /* 0x000fea0003800000 */
.L_x_5223:
[----:B------:R-:W-:Y:S05]  /*102a00*/  BRA `(.L_x_5221) ;  /* 0x0000000000187947 */ /* 0x000fea0003800000 */
.L_x_5222:
[----:B------:R-:W-:Y:S02]  /*102a10*/  R2UR UR4, R38 ;  /* 0x00000000260472ca */ /* 0x000fe400000e0000 */
[----:B------:R-:W-:-:S13]  /*102a20*/  R2UR UR5, R39 ;  /* 0x00000000270572ca */ /* 0x000fda00000e0000 */
[----:B------:R-:W2:Y:S02]  /*102a30*/  LD.E.64 R12, desc[UR4][R36.64+0x8] ;  /* 0x00000804240c7980 */ /* 0x000ea4000c101b00 */
[----:B--2---:R-:W-:-:S05]  /*102a40*/  IADD3 R8, P0, PT, R32, R12, RZ ;  /* 0x0000000c20087210 */ /* 0x004fca0007f1e0ff */
[----:B------:R-:W-:-:S05]  /*102a50*/  IMAD.X R9, R33, 0x1, R13, P0 ;  /* 0x0000000121097824 */ /* 0x000fca00000e060d */
[----:B------:R0:W-:Y:S03]  /*102a60*/  ST.E.64 desc[UR4][R36.64+0x8], R8 ;  /* 0x0000080824007985 */ /* 0x0001e6000c101b04 */
.L_x_5221:
[----:B------:R-:W-:Y:S05]  /*102a70*/  BSYNC B1 ;  /* 0x0000000000017941 */ /* 0x000fea0003800000 */
.L_x_5220:
        /* <DEDUP_REMOVED lines=47> */
.L_x_5256:
        /* <DEDUP_REMOVED lines=28> */
.L_x_5237:
[----:B------:R-:W0:Y:S02]  /*102f30*/  LDS.64 R12, [R9+0x8] ;  /* 0x00000800090c7984 */ /* 0x000e240000000a00 */
[----:B0-----:R-:W-:-:S05]  /*102f40*/  IADD3 R14, P0, PT, R12, 0x30, RZ ;  /* 0x000000300c0e7810 */ /* 0x001fca0007f1e0ff */
[----:B------:R-:W-:-:S07]  /*102f50*/  IMAD.X R15, RZ, RZ, R13, P0 ;  /* 0x000000ffff0f7224 */ /* 0x000fce00000e060d */
[----:B------:R-:W0:Y:S02]  /*102f60*/  ATOMS.CAST.SPIN.64 P0, [R9+0x8], R12, R14 ;  /* 0x0000080c0900758d */ /* 0x000e24000180040e */
[----:B0-----:R-:W-:Y:S05]  /*102f70*/  @!P0 BRA `(.L_x_5237) ;  /* 0xfffffffc00ec8947 */ /* 0x001fea000383ffff */
[----:B------:R-:W-:Y:S05]  /*102f80*/  BSYNC B6 ;  /* 0x0000000000067941 */ /* 0x000fea0003800000 */
.L_x_5236:
[----:B------:R-:W-:Y:S05]  /*102f90*/  BRA `(.L_x_5234) ;  /* 0x0000000000187947 */ /* 0x000fea0003800000 */
.L_x_5235:
[----:B------:R-:W-:Y:S02]  /*102fa0*/  R2UR UR4, R38 ;  /* 0x00000000260472ca */ /* 0x000fe400000e0000 */
[----:B------:R-:W-:-:S13]  /*102fb0*/  R2UR UR5, R39 ;  /* 0x00000000270572ca */ /* 0x000fda00000e0000 */
[----:B------:R-:W2:Y:S02]  /*102fc0*/  LD.E.64 R12, desc[UR4][R36.64+0x8] ;  /* 0x00000804240c7980 */ /* 0x000ea4000c101b00 */
[----:B--2---:R-:W-:-:S05]  /*102fd0*/  IADD3 R8, P0, PT, R12, 0x30, RZ ;  /* 0x000000300c087810 */ /* 0x004fca0007f1e0ff */
[----:B------:R-:W-:-:S05]  /*102fe0*/  IMAD.X R9, RZ, RZ, R13, P0 ;  /* 0x000000ffff097224 */ /* 0x000fca00000e060d */
[----:B------:R0:W-:Y:S03]  /*102ff0*/  ST.E.64 desc[UR4][R36.64+0x8], R8 ;  /* 0x0000080824007985 */ /* 0x0001e6000c101b04 */
.L_x_5234:
[----:B------:R-:W-:Y:S05]  /*103000*/  BSYNC B5 ;  /* 0x0000000000057941 */ /* 0x000fea0003800000 */
.L_x_5233:
        /* <DEDUP_REMOVED lines=54> */
.L_x_5239:
[----:B------:R-:W-:Y:S05]  /*103370*/  BSYNC B5 ;  /* 0x0000000000057941 */ /* 0x000fea0003800000 */
.L_x_5238:
        /* <DEDUP_REMOVED lines=40> */
.L_x_5241:
[----:B------:R-:W-:Y:S05]  /*103600*/  BSYNC B5 ;  /* 0x0000000000057941 */ /* 0x000fea0003800000 */
.L_x_5240:
[----:B------:R-:W-:Y:S02]  /*103610*/  R2UR UR4, R38 ;  /* 0x00000000260472ca */ /* 0x000fe400000e0000 */
[----:B------:R-:W-:-:S13]  /*103620*/  R2UR UR5, R39 ;  /* 0x00000000270572ca */ /* 0x000fda00000e0000 */
[----:B------:R2:W-:Y:S01]  /*103630*/  ST.E desc[UR4][R30.64], R11 ;  /* 0x0000000b1e007985 */ /* 0x0005e2000c101904 */
[----:B------:R-:W-:Y:S05]  /*103640*/  BRA `(.L_x_5242) ;  /* 0x0000000000207947 */ /* 0x000fea0003800000 */
.L_x_5232:
        /* <DEDUP_REMOVED lines=8> */
.L_x_5242:
[----:B------:R-:W-:Y:S05]  /*1036d0*/  BSYNC B4 ;  /* 0x0000000000047941 */ /* 0x000fea0003800000 */
.L_x_5231:
        /* <DEDUP_REMOVED lines=27> */
.L_x_5249:
[----:B------:R-:W0:Y:S02]  /*103890*/  LDS.64 R12, [R9+0x8] ;  /* 0x00000800090c7984 */ /* 0x000e240000000a00 */
[----:B0-----:R-:W-:-:S05]  /*1038a0*/  IADD3 R14, P0, PT, R12, 0x30, RZ ;  /* 0x000000300c0e7810 */ /* 0x001fca0007f1e0ff */
[----:B------:R-:W-:-:S07]  /*1038b0*/  IMAD.X R15, RZ, RZ, R13, P0 ;  /* 0x000000ffff0f7224 */ /* 0x000fce00000e060d */
[----:B------:R-:W0:Y:S02]  /*1038c0*/  ATOMS.CAST.SPIN.64 P0, [R9+0x8], R12, R14 ;  /* 0x0000080c0900758d */ /* 0x000e24000180040e */
[----:B0-----:R-:W-:Y:S05]  /*1038d0*/  @!P0 BRA `(.L_x_5249) ;  /* 0xfffffffc00ec8947 */ /* 0x001fea000383ffff */
[----:B------:R-:W-:Y:S05]  /*1038e0*/  BSYNC B6 ;  /* 0x0000000000067941 */ /* 0x000fea0003800000 */
.L_x_5248:
[----:B------:R-:W-:Y:S05]  /*1038f0*/  BRA `(.L_x_5246) ;  /* 0x0000000000187947 */ /* 0x000fea0003800000 */
.L_x_5247:
[----:B------:R-:W-:Y:S02]  /*103900*/  R2UR UR4, R38 ;  /* 0x00000000260472ca */ /* 0x000fe400000e0000 */
[----:B------:R-:W-:-:S13]  /*103910*/  R2UR UR5, R39 ;  /* 0x00000000270572ca */ /* 0x000fda00000e0000 */
[----:B------:R-:W2:Y:S02]  /*103920*/  LD.E.64 R12, desc[UR4][R36.64+0x8] ;  /* 0x00000804240c7980 */ /* 0x000ea4000c101b00 */
[----:B--2---:R-:W-:-:S05]  /*103930*/  IADD3 R8, P0, PT, R12, 0x30, RZ ;  /* 0x000000300c087810 */ /* 0x004fca0007f1e0ff */
[----:B------:R-:W-:-:S05]  /*103940*/  IMAD.X R9, RZ, RZ, R13, P0 ;  /* 0x000000ffff097224 */ /* 0x000fca00000e060d */
[----:B------:R0:W-:Y:S03]  /*103950*/  ST.E.64 desc[UR4][R36.64+0x8], R8 ;  /* 0x0000080824007985 */ /* 0x0001e6000c101b04 */
.L_x_5246:
[----:B------:R-:W-:Y:S05]  /*103960*/  BSYNC B5 ;  /* 0x0000000000057941 */ /* 0x000fea0003800000 */
.L_x_5245:
        /* <DEDUP_REMOVED lines=51> */
.L_x_5251:
[----:B------:R-:W-:Y:S01]  /*103ca0*/  R2UR UR4, R38 ;  /* 0x00000000260472ca */ /* 0x000fe200000e0000 */
[----:B------:R-:W-:Y:S01]  /*103cb0*/  IMAD.MOV.U32 R9, RZ, RZ, 0x5272 ;  /* 0x00005272ff097424 */ /* 0x000fe200078e00ff */
[----:B------:R-:W-:Y:S01]  /*103cc0*/  R2UR UR5, R39 ;  /* 0x00000000270572ca */ /* 0x000fe200000e0000 */
[----:B------:R-:W-:Y:S01]  /*103cd0*/  IMAD.MOV.U32 R13, RZ, RZ, -0x1 ;  /* 0xffffffffff0d7424 */ /* 0x000fe200078e00ff */
[----:B------:R-:W-:-:S11]  /*103ce0*/  PLOP3.LUT P0, PT, PT, PT, PT, 0x8, 0x80 ;  /* 0x000000000080781c */ /* 0x000fd60003f0e170 */
[----:B------:R0:W-:Y:S02]  /*103cf0*/  ST.E desc[UR4][R30.64], R9 ;  /* 0x000000091e007985 */ /* 0x0001e4000c101904 */
.L_x_5252:
[----:B------:R-:W-:Y:S05]  /*103d00*/  BSYNC B5 ;  /* 0x0000000000057941 */ /* 0x000fea0003800000 */
.L_x_5250:
        /* <DEDUP_REMOVED lines=39> */
.L_x_5254:
[----:B------:R-:W-:Y:S05]  /*103f80*/  BSYNC B5 ;  /* 0x0000000000057941 */ /* 0x000fea0003800000 */
.L_x_5253:
[----:B------:R-:W-:Y:S02]  /*103f90*/  R2UR UR4, R38 ;  /* 0x00000000260472ca */ /* 0x000fe400000e0000 */
[----:B------:R-:W-:-:S13]  /*103fa0*/  R2UR UR5, R39 ;  /* 0x00000000270572ca */ /* 0x000fda00000e0000 */
[----:B------:R2:W-:Y:S01]  /*103fb0*/  ST.E desc[UR4][R30.64], R11 ;  /* 0x0000000b1e007985 */ /* 0x0005e2000c101904 */
[----:B------:R-:W-:Y:S05]  /*103fc0*/  BRA `(.L_x_5255) ;  /* 0x0000000000247947 */ /* 0x000fea0003800000 */
.L_x_5244:
        /* <DEDUP_REMOVED lines=9> */
.L_x_5255:
[----:B------:R-:W-:Y:S05]  /*104060*/  BSYNC B4 ;  /* 0x0000000000047941 */ /* 0x000fea0003800000 */
.L_x_5243:
[----:B------:R-:W-:Y:S02]  /*104070*/  VIADD R32, R32, 0x2 ;  /* 0x0000000220207836 */ /* 0x000fe40000000000 */
[----:B------:R-:W-:Y:S01]  /*104080*/  VIADD R22, R22, 0x8 ;  /* 0x0000000816167836 */ /* 0x000fe20000000000 */
[----:B------:R-:W-:Y:S06]  /*104090*/  @P2 BRA `(.L_x_5256) ;  /* 0xffffffec00342947 */ /* 0x000fec000383ffff */
.L_x_5230:
[----:B------:R-:W-:Y:S05]  /*1040a0*/  BSYNC B1 ;  /* 0x0000000000017941 */ /* 0x000fea0003800000 */
.L_x_5229:
        /* <DEDUP_REMOVED lines=25> */
.L_x_5263:
[----:B------:R-:W0:Y:S02]  /*104240*/  LDS.64 R12, [R9+0x8] ;  /* 0x00000800090c7984 */ /* 0x000e240000000a00 */
[----:B0-----:R-:W-:-:S05]  /*104250*/  IADD3 R14, P0, PT, R12, 0x30, RZ ;  /* 0x000000300c0e7810 */ /* 0x001fca0007f1e0ff */
[----:B------:R-:W-:-:S07]  /*104260*/  IMAD.X R15, RZ, RZ, R13, P0 ;  /* 0x000000ffff0f7224 */ /* 0x000fce00000e060d */
[----:B------:R-:W0:Y:S02]  /*104270*/  ATOMS.CAST.SPIN.64 P0, [R9+0x8], R12, R14 ;  /* 0x0000080c0900758d */ /* 0x000e24000180040e */
[----:B0-----:R-:W-:Y:S05]  /*104280*/  @!P0 BRA `(.L_x_5263) ;  /* 0xfffffffc00ec8947 */ /* 0x001fea000383ffff */
[----:B------:R-:W-:Y:S05]  /*104290*/  BSYNC B5 ;  /* 0x0000000000057941 */ /* 0x000fea0003800000 */
.L_x_5262:
[----:B------:R-:W-:Y:S05]  /*1042a0*/  BRA `(.L_x_5260) ;  /* 0x0000000000187947 */ /* 0x000fea0003800000 */
.L_x_5261:
[----:B------:R-:W-:Y:S02]  /*1042b0*/  R2UR UR4, R38 ;  /* 0x00000000260472ca */ /* 0x000fe400000e0000 */
[----:B------:R-:W-:-:S13]  /*1042c0*/  R2UR UR5, R39 ;  /* 0x00000000270572ca */ /* 0x000fda00000e0000 */
[----:B------:R-:W2:Y:S02]  /*1042d0*/  LD.E.64 R12, desc[UR4][R36.64+0x8] ;  /* 0x00000804240c7980 */ /* 0x000ea4000c101b00 */
[----:B--2---:R-:W-:-:S05]  /*1042e0*/  IADD3 R8, P0, PT, R12, 0x30, RZ ;  /* 0x000000300c087810 */ /* 0x004fca0007f1e0ff */
[----:B------:R-:W-:-:S05]  /*1042f0*/  IMAD.X R9, RZ, RZ, R13, P0 ;  /* 0x000000ffff097224 */ /* 0x000fca00000e060d */
[----:B------:R0:W-:Y:S03]  /*104300*/  ST.E.64 desc[UR4][R36.64+0x8], R8 ;  /* 0x0000080824007985 */ /* 0x0001e6000c101b04 */
.L_x_5260:
[----:B------:R-:W-:Y:S05]  /*104310*/  BSYNC B4 ;  /* 0x0000000000047941 */ /* 0x000fea0003800000 */
.L_x_5259:
        /* <DEDUP_REMOVED lines=51> */
.L_x_5265:
[----:B------:R-:W-:Y:S01]  /*104650*/  R2UR UR4, R38 ;  /* 0x00000000260472ca */ /* 0x000fe200000e0000 */
[----:B------:R-:W-:Y:S01]  /*104660*/  IMAD.MOV.U32 R9, RZ, RZ, 0x5272 ;  /* 0x00005272ff097424 */ /* 0x000fe200078e00ff */
[----:B------:R-:W-:Y:S01]  /*104670*/  R2UR UR5, R39 ;  /* 0x00000000270572ca */ /* 0x000fe200000e0000 */
[----:B------:R-:W-:Y:S01]  /*104680*/  IMAD.MOV.U32 R13, RZ, RZ, -0x1 ;  /* 0xffffffffff0d7424 */ /* 0x000fe200078e00ff */
[----:B------:R-:W-:-:S11]  /*104690*/  PLOP3.LUT P0, PT, PT, PT, PT, 0x8, 0x80 ;  /* 0x000000000080781c */ /* 0x000fd60003f0e170 */
[----:B------:R0:W-:Y:S02]  /*1046a0*/  ST.E desc[UR4][R30.64], R9 ;  /* 0x000000091e007985 */ /* 0x0001e4000c101904 */
.L_x_5266:
[----:B------:R-:W-:Y:S05]  /*1046b0*/  BSYNC B4 ;  /* 0x0000000000047941 */ /* 0x000fea0003800000 */
.L_x_5264:
        /* <DEDUP_REMOVED lines=39> */
.L_x_5268:
[----:B------:R-:W-:Y:S05]  /*104930*/  BSYNC B4 ;  /* 0x0000000000047941 */ /* 0x000fea0003800000 */
.L_x_5267:
[----:B------:R-:W-:Y:S02]  /*104940*/  R2UR UR4, R38 ;  /* 0x00000000260472ca */ /* 0x000fe400000e0000 */
[----:B------:R-:W-:-:S13]  /*104950*/  R2UR UR5, R39 ;  /* 0x00000000270572ca */ /* 0x000fda00000e0000 */
[----:B------:R3:W-:Y:S01]  /*104960*/  ST.E desc[UR4][R30.64], R11 ;  /* 0x0000000b1e007985 */ /* 0x0007e2000c101904 */
[----:B------:R-:W-:Y:S05]  /*104970*/  BRA `(.L_x_5257) ;  /* 0x0000000000207947 */ /* 0x000fea0003800000 */
.L_x_5258:
        /* <DEDUP_REMOVED lines=8> */
.L_x_5257:
[----:B------:R-:W-:Y:S05]  /*104a00*/  BSYNC B1 ;  /* 0x0000000000017941 */ /* 0x000fea0003800000 */
.L_x_5227:
[----:B------:R-:W-:-:S13]  /*104a10*/  ISETP.GE.AND P0, PT, R17, 0x1, PT ;  /* 0x000000011100780c */ /* 0x000fda0003f06270 */
[----:B------:R-:W-:Y:S05]  /*104a20*/  @!P0 BREAK B2 ;  /* 0x0000000000028942 */ /* 0x000fea0003800000 */
[----:B------:R-:W-:Y:S05]  /*104a30*/  @!P0 BRA `(.L_x_5228) ;  /* 0x0000001000f88947 */ /* 0x000fea0003800000 */
[----:B------:R-:W-:Y:S05]  /*104a40*/  BSYNC B2 ;  /* 0x0000000000027941 */ /* 0x000fea0003800000 */
.L_x_5226:
[----:B------:R-:W-:Y:S02]  /*104a50*/  IMAD.MOV R6, RZ, RZ, -R17 ;  /* 0x000000ffff067224 */ /* 0x000fe400078e0a11 */
[----:B------:R-:W-:Y:S02]  /*104a60*/  IMAD.MOV.U32 R18, RZ, RZ, RZ ;  /* 0x000000ffff127224 */ /* 0x000fe400078e00ff */
[----:B------:R-:W-:-:S07]  /*104a70*/  IMAD.MOV.U32 R22, RZ, RZ, RZ ;  /* 0x000000ffff167224 */ /* 0x000fce00078e00ff */
.L_x_5293:
        /* <DEDUP_REMOVED lines=36> */
.L_x_5276:
[----:B------:R-:W0:Y:S02]  /*104cc0*/  LDS.64 R12, [R9+0x8] ;  /* 0x00000800090c7984 */ /* 0x000e240000000a00 */
[----:B0-----:R-:W-:-:S05]  /*104cd0*/  IADD3 R14, P0, PT, R12, 0x30, RZ ;  /* 0x000000300c0e7810 */ /* 0x001fca0007f1e0ff */
[----:B------:R-:W-:-:S07]  /*104ce0*/  IMAD.X R15, RZ, RZ, R13, P0 ;  /* 0x000000ffff0f7224 */ /* 0x000fce00000e060d */
[----:B------:R-:W0:Y:S02]  /*104cf0*/  ATOMS.CAST.SPIN.64 P0, [R9+0x8], R12, R14 ;  /* 0x0000080c0900758d */ /* 0x000e24000180040e */
[----:B0-----:R-:W-:Y:S05]  /*104d00*/  @!P0 BRA `(.L_x_5276) ;  /* 0xfffffffc00ec8947 */ /* 0x001fea000383ffff */
[----:B------:R-:W-:Y:S05]  /*104d10*/  BSYNC B4 ;  /* 0x0000000000047941 */ /* 0x000fea0003800000 */
.L_x_5275:
[----:B------:R-:W-:Y:S05]  /*104d20*/  BRA `(.L_x_5273) ;  /* 0x0000000000187947 */ /* 0x000fea0003800000 */
.L_x_5274:
[----:B------:R-:W-:Y:S02]  /*104d30*/  R2UR UR4, R38 ;  /* 0x00000000260472ca */ /* 0x000fe400000e0000 */
[----:B------:R-:W-:-:S13]  /*104d40*/  R2UR UR5, R39 ;  /* 0x00000000270572ca */ /* 0x000fda00000e0000 */
[----:B------:R-:W2:Y:S02]  /*104d50*/  LD.E.64 R12, desc[UR4][R36.64+0x8] ;  /* 0x00000804240c7980 */ /* 0x000ea4000c101b00 */
[----:B--2---:R-:W-:-:S05]  /*104d60*/  IADD3 R8, P0, PT, R12, 0x30, RZ ;  /* 0x000000300c087810 */ /* 0x004fca0007f1e0ff */
[----:B------:R-:W-:-:S05]  /*104d70*/  IMAD.X R9, RZ, RZ, R13, P0 ;  /* 0x000000ffff097224 */ /* 0x000fca00000e060d */
[----:B------:R0:W-:Y:S03]  /*104d80*/  ST.E.64 desc[UR4][R36.64+0x8], R8 ;  /* 0x0000080824007985 */ /* 0x0001e6000c101b04 */
.L_x_5273:
[----:B------:R-:W-:Y:S05]  /*104d90*/  BSYNC B2 ;  /* 0x0000000000027941 */ /* 0x000fea0003800000 */
.L_x_5272:
        /* <DEDUP_REMOVED lines=54> */
.L_x_5278:
[----:B------:R-:W-:Y:S05]  /*105100*/  BSYNC B2 ;  /* 0x0000000000027941 */ /* 0x000fea0003800000 */
.L_x_5277:
        /* <DEDUP_REMOVED lines=40> */
.L_x_5280:
[----:B------:R-:W-:Y:S05]  /*105390*/  BSYNC B2 ;  /* 0x0000000000027941 */ /* 0x000fea0003800000 */
.L_x_5279:
[----:B------:R-:W-:Y:S02]  /*1053a0*/  R2UR UR4, R38 ;  /* 0x00000000260472ca */ /* 0x000fe400000e0000 */
[----:B------:R-:W-:Y:S02]  /*1053b0*/  R2UR UR5, R39 ;  /* 0x00000000270572ca */ /* 0x000fe400000e0000 */
[----:B------:R-:W-:-:S11]  /*1053c0*/  PRMT R13, RZ, 0x7610, R13 ;  /* 0x00007610ff0d7816 */ /* 0x000fd6000000000d */
[----:B------:R4:W-:Y:S01]  /*1053d0*/  ST.E desc[UR4][R30.64], R11 ;  /* 0x0000000b1e007985 */ /* 0x0009e2000c101904 */
[----:B------:R-:W-:Y:S05]  /*1053e0*/  BRA `(.L_x_5270) ;  /* 0x0000000000147947 */ /* 0x000fea0003800000 */
.L_x_5271:
[----:B------:R-:W-:Y:S02]  /*1053f0*/  R2UR UR4, R38 ;  /* 0x00000000260472ca */ /* 0x000fe400000e0000 */
[----:B------:R-:W-:Y:S02]  /*105400*/  R2UR UR5, R39 ;  /* 0x00000000270572ca */ /* 0x000fe400000e0000 */
[----:B------:R-:W-:-:S05]  /*105410*/  IADD3 R8, P0, PT, R18, R8, RZ ;  /* 0x0000000812087210 */ /* 0x000fca0007f1e0ff */
[----:B------:R-:W-:-:S06]  /*105420*/  IMAD.X R9, RZ, RZ, R9, P0 ;  /* 0x000000ffff097224 */ /* 0x000fcc00000e0609 */
[----:B------:R0:W5:Y:S02]  /*105430*/  LD.E.U8 R13, desc[UR4][R8.64+0x20] ;  /* 0x00002004080d7980 */ /* 0x000164000c101100 */
.L_x_5270:
[----:B------:R-:W-:Y:S05]  /*105440*/  BSYNC B1 ;  /* 0x0000000000017941 */ /* 0x000fea0003800000 */
.L_x_5269:
        /* <DEDUP_REMOVED lines=31> */
.L_x_5288:
[----:B------:R-:W0:Y:S02]  /*105640*/  LDS.64 R12, [R9+0x8] ;  /* 0x00000800090c7984 */ /* 0x000e240000000a00 */
[----:B0-----:R-:W-:-:S05]  /*105650*/  IADD3 R14, P0, PT, R12, 0x30, RZ ;  /* 0x000000300c0e7810 */ /* 0x001fca0007f1e0ff */
[----:B------:R-:W-:-:S07]  /*105660*/  IMAD.X R15, RZ, RZ, R13, P0 ;  /* 0x000000ffff0f7224 */ /* 0x000fce00000e060d */
[----:B------:R-:W0:Y:S02]  /*105670*/  ATOMS.CAST.SPIN.64 P0, [R9+0x8], R12, R14 ;  /* 0x0000080c0900758d */ /* 0x000e24000180040e */
[----:B0-----:R-:W-:Y:S05]  /*105680*/  @!P0 BRA `(.L_x_5288) ;  /* 0xfffffffc00ec8947 */ /* 0x001fea000383ffff */
[----:B------:R-:W-:Y:S05]  /*105690*/  BSYNC B4 ;  /* 0x0000000000047941 */ /* 0x000fea0003800000 */
.L_x_5287:
[----:B------:R-:W-:Y:S05]  /*1056a0*/  BRA `(.L_x_5285) ;  /* 0x0000000000187947 */ /* 0x000fea0003800000 */
.L_x_5286:
[----:B------:R-:W-:Y:S02]  /*1056b0*/  R2UR UR4, R38 ;  /* 0x00000000260472ca */ /* 0x000fe400000e0000 */
[----:B------:R-:W-:-:S13]  /*1056c0*/  R2UR UR5, R39 ;  /* 0x00000000270572ca */ /* 0x000fda00000e0000 */
[----:B------:R-:W2:Y:S02]  /*1056d0*/  LD.E.64 R12, desc[UR4][R36.64+0x8] ;  /* 0x00000804240c7980 */ /* 0x000ea4000c101b00 */
[----:B--2---:R-:W-:-:S05]  /*1056e0*/  IADD3 R8, P0, PT, R12, 0x30, RZ ;  /* 0x000000300c087810 */ /* 0x004fca0007f1e0ff */
[----:B------:R-:W-:-:S05]  /*1056f0*/  IMAD.X R9, RZ, RZ, R13, P0 ;  /* 0x000000ffff097224 */ /* 0x000fca00000e060d */
[----:B------:R0:W-:Y:S03]  /*105700*/  ST.E.64 desc[UR4][R36.64+0x8], R8 ;  /* 0x0000080824007985 */ /* 0x0001e6000c101b04 */
.L_x_5285:
[----:B------:R-:W-:Y:S05]  /*105710*/  BSYNC B2 ;  /* 0x0000000000027941 */ /* 0x000fea0003800000 */
.L_x_5284:
        /* <DEDUP_REMOVED lines=54> */
.L_x_5290:
[----:B------:R-:W-:Y:S05]  /*105a80*/  BSYNC B2 ;  /* 0x0000000000027941 */ /* 0x000fea0003800000 */
.L_x_5289:
        /* <DEDUP_REMOVED lines=40> */
.L_x_5292:
[----:B------:R-:W-:Y:S05]  /*105d10*/  BSYNC B2 ;  /* 0x0000000000027941 */ /* 0x000fea0003800000 */
.L_x_5291:
[----:B------:R-:W-:Y:S02]  /*105d20*/  R2UR UR4, R38 ;  /* 0x00000000260472ca */ /* 0x000fe400000e0000 */
[----:B------:R-:W-:-:S13]  /*105d30*/  R2UR UR5, R39 ;  /* 0x00000000270572ca */ /* 0x000fda00000e0000 */
[----:B------:R2:W-:Y:S01]  /*105d40*/  ST.E desc[UR4][R30.64], R11 ;  /* 0x0000000b1e007985 */ /* 0x0005e2000c101904 */
[----:B------:R-:W-:Y:S05]  /*105d50*/  BRA `(.L_x_5282) ;  /* 0x0000000000207947 */ /* 0x000fea0003800000 */
.L_x_5283:
        /* <DEDUP_REMOVED lines=8> */
.L_x_5282:
[----:B------:R-:W-:Y:S05]  /*105de0*/  BSYNC B1 ;  /* 0x0000000000017941 */ /* 0x000fea0003800000 */
.L_x_5281:
[----:B------:R-:W-:Y:S02]  /*105df0*/  VIADD R22, R22, 0x1 ;  /* 0x0000000116167836 */ /* 0x000fe40000000000 */
[----:B------:R-:W-:Y:S01]  /*105e00*/  VIADD R18, R18, 0x4 ;  /* 0x0000000412127836 */ /* 0x000fe20000000000 */
[----:B------:R-:W-:Y:S06]  /*105e10*/  @P2 BRA `(.L_x_5293) ;  /* 0xffffffec00182947 */ /* 0x000fec000383ffff */
.L_x_5228:
[----:B------:R-:W-:Y:S05]  /*105e20*/  BSYNC B3 ;  /* 0x0000000000037941 */ /* 0x000fea0003800000 */
.L_x_5225:
        /* <DEDUP_REMOVED lines=15> */
.L_x_5219:
[----:B------:R-:W-:Y:S05]  /*105f20*/  BSYNC B0 ;  /* 0x0000000000007941 */ /* 0x000fea0003800000 */
.L_x_5218:
        /* <DEDUP_REMOVED lines=8> */
[C---:B------:R-:W-:Y:S01]  /*105fb0*/  @P0 R2UR UR7, R39.reuse ;  /* 0x00000000270702ca */ /* 0x040fe200000e0000 */
[----:B-1----:R-:W-:Y:S01]  /*105fc0*/  @!P1 IMAD.MOV.U32 R11, RZ, RZ, 0x5368 ;  /* 0x00005368ff0b9424 */ /* 0x002fe200078e00ff */
[----:B------:R-:W-:Y:S02]  /*105fd0*/  @!P1 R2UR UR8, R38 ;  /* 0x00000000260892ca */ /* 0x000fe400000e0000 */
[----:B------:R-:W-:-:S05]  /*105fe0*/  @!P1 R2UR UR9, R39 ;  /* 0x00000000270992ca */ /* 0x000fca00000e0000 */
[----:B------:R-:W-:Y:S01]  /*105ff0*/  @!P0 ST.E desc[UR4][R30.64], R9 ;  /* 0x000000091e008985 */ /* 0x000fe2000c101904 */
[----:B------:R-:W-:Y:S02]  /*106000*/  @P0 R2UR UR4, R38 ;  /* 0x00000000260402ca */ /* 0x000fe400000e0000 */
[----:B------:R-:W-:Y:S01]  /*106010*/  @P0 R2UR UR5, R39 ;  /* 0x00000000270502ca */ /* 0x000fe200000e0000 */
[----:B------:R-:W0:Y:S02]  /*106020*/  @P0 LDS.64 R4, [R6] ;  /* 0x0000000006040984 */ /* 0x000e240000000a00 */
[----:B0-----:R-:W-:-:S10]  /*106030*/  @P0 IMAD.WIDE R4, R2, 0x10, R4 ;  /* 0x0000001002040825 */ /* 0x001fd400078e0204 */
[----:B------:R-:W5:Y:S04]  /*106040*/  @P0 LD.E R17, desc[UR4][R4.64+0x20] ;  /* 0x0000200404110980 */ /* 0x000f68000c101900 */
[----:B------:R0:W2:Y:S01]  /*106050*/  @P0 LD.E R0, desc[UR6][R4.64+0x28] ;  /* 0x0000280604000980 */ /* 0x0000a2000c101900 */
[C---:B------:R-:W-:Y:S01]  /*106060*/  @P1 R2UR UR4, R38.reuse ;  /* 0x00000000260412ca */ /* 0x040fe200000e0000 */
[----:B------:R-:W-:Y:S01]  /*106070*/  @!P1 IMAD.MOV.U32 R33, RZ, RZ, RZ ;  /* 0x000000ffff219224 */ /* 0x000fe200078e00ff */
[----:B------:R-:W-:Y:S01]  /*106080*/  @P1 R2UR UR5, R39 ;  /* 0x00000000270512ca */ /* 0x000fe200000e0000 */
[----:B------:R-:W-:Y:S04]  /*106090*/  @!P1 ST.E desc[UR8][R30.64], R11 ;  /* 0x0000000b1e009985 */ /* 0x000fe8000c101908 */
[----:B------:R-:W1:Y:S01]  /*1060a0*/  @P1 LDS.64 R8, [R6] ;  /* 0x0000000006081984 */ /* 0x000e620000000a00 */
[----:B------:R-:W-:-:S02]  /*1060b0*/  R2UR UR6, R38 ;  /* 0x00000000260672ca */ /* 0x000fc400000e0000 */
[----:B------:R-:W-:Y:S01]  /*1060c0*/  R2UR UR7, R39 ;  /* 0x00000000270772ca */ /* 0x000fe200000e0000 */
[----:B0-----:R-:W-:Y:S01]  /*1060d0*/  @!P1 IMAD.MOV.U32 R5, RZ, RZ, RZ ;  /* 0x000000ffff059224 */ /* 0x001fe200078e00ff */
[----:B------:R0:W3:Y:S01]  /*1060e0*/  LDS.64 R14, [R6+0x8] ;  /* 0x00000800060e7984 */ /* 0x0000e20000000a00 */
        /* <DEDUP_REMOVED lines=27> */
.L_x_5298:
[----:B------:R-:W0:Y:S02]  /*1062a0*/  LDS.64 R8, [R3+0x8] ;  /* 0x0000080003087984 */ /* 0x000e240000000a00 */
[----:B0----5:R-:W-:-:S05]  /*1062b0*/  IADD3 R10, P0, PT, R12, R8, RZ ;  /* 0x000000080c0a7210 */ /* 0x021fca0007f1e0ff */
[----:B------:R-:W-:-:S07]  /*1062c0*/  IMAD.X R11, R13, 0x1, R9, P0 ;  /* 0x000000010d0b7824 */ /* 0x000fce00000e0609 */
[----:B------:R-:W0:Y:S02]  /*1062d0*/  ATOMS.CAST.SPIN.64 P0, [R3+0x8], R8, R10 ;  /* 0x000008080300758d */ /* 0x000e24000180040a */
[----:B0-----:R-:W-:Y:S05]  /*1062e0*/  @!P0 BRA `(.L_x_5298) ;  /* 0xfffffffc00ec8947 */ /* 0x001fea000383ffff */
[----:B------:R-:W-:Y:S05]  /*1062f0*/  BSYNC B1 ;  /* 0x0000000000017941 */ /* 0x000fea0003800000 */
.L_x_5297:
[----:B------:R-:W-:Y:S02]  /*106300*/  IMAD.MOV.U32 R10, RZ, RZ, R8 ;  /* 0x000000ffff0a7224 */ /* 0x000fe400078e0008 */
[----:B------:R-:W-:Y:S01]  /*106310*/  IMAD.MOV.U32 R11, RZ, RZ, R9 ;  /* 0x000000ffff0b7224 */ /* 0x000fe200078e0009 */
[----:B------:R-:W-:Y:S06]  /*106320*/  BRA `(.L_x_5295) ;  /* 0x0000000000187947 */ /* 0x000fec0003800000 */
.L_x_5296:
[----:B------:R-:W-:Y:S02]  /*106330*/  R2UR UR4, R38 ;  /* 0x00000000260472ca */ /* 0x000fe400000e0000 */
[----:B------:R-:W-:-:S13]  /*106340*/  R2UR UR5, R39 ;  /* 0x00000000270572ca */ /* 0x000fda00000e0000 */
[----:B-----5:R-:W2:Y:S02]  /*106350*/  LD.E.64 R10, desc[UR4][R36.64+0x8] ;  /* 0x00000804240a7980 */ /* 0x020ea4000c101b00 */
[----:B--2---:R-:W-:-:S05]  /*106360*/  IADD3 R8, P0, PT, R12, R10, RZ ;  /* 0x0000000a0c087210 */ /* 0x004fca0007f1e0ff */
[----:B------:R-:W-:-:S05]  /*106370*/  IMAD.X R9, R13, 0x1, R11, P0 ;  /* 0x000000010d097824 */ /* 0x000fca00000e060b */
[----:B------:R0:W-:Y:S03]  /*106380*/  ST.E.64 desc[UR4][R36.64+0x8], R8 ;  /* 0x0000080824007985 */ /* 0x0001e6000c101b04 */
.L_x_5295:
[----:B------:R-:W-:Y:S05]  /*106390*/  BSYNC B0 ;  /* 0x0000000000007941 */ /* 0x000fea0003800000 */
.L_x_5294:
[----:B-----5:R-:W-:Y:S01]  /*1063a0*/  IADD3 R3, P1, P2, R35, 0x8, R10 ;  /* 0x0000000823037810 */ /* 0x020fe20007a3e00a */
        /* <DEDUP_REMOVED lines=45> */
.L_x_5328:
        /* <DEDUP_REMOVED lines=29> */
.L_x_5309:
[----:B------:R-:W0:Y:S02]  /*106850*/  LDS.64 R12, [R9+0x8] ;  /* 0x00000800090c7984 */ /* 0x000e240000000a00 */
[----:B0-----:R-:W-:-:S05]  /*106860*/  IADD3 R14, P0, PT, R12, 0x30, RZ ;  /* 0x000000300c0e7810 */ /* 0x001fca0007f1e0ff */
[----:B------:R-:W-:-:S07]  /*106870*/  IMAD.X R15, RZ, RZ, R13, P0 ;  /* 0x000000ffff0f7224 */ /* 0x000fce00000e060d */
[----:B------:R-:W0:Y:S02]  /*106880*/  ATOMS.CAST.SPIN.64 P0, [R9+0x8], R12, R14 ;  /* 0x0000080c0900758d */ /* 0x000e24000180040e */
[----:B0-----:R-:W-:Y:S05]  /*106890*/  @!P0 BRA `(.L_x_5309) ;  /* 0xfffffffc00ec8947 */ /* 0x001fea000383ffff */
[----:B------:R-:W-:Y:S05]  /*1068a0*/  BSYNC B4 ;  /* 0x0000000000047941 */ /* 0x000fea0003800000 */
.L_x_5308:
[----:B------:R-:W-:Y:S05]  /*1068b0*/  BRA `(.L_x_5306) ;  /* 0x0000000000187947 */ /* 0x000fea0003800000 */
.L_x_5307:
[----:B------:R-:W-:Y:S02]  /*1068c0*/  R2UR UR4, R38 ;  /* 0x00000000260472ca */ /* 0x000fe400000e0000 */
[----:B------:R-:W-:-:S13]  /*1068d0*/  R2UR UR5, R39 ;  /* 0x00000000270572ca */ /* 0x000fda00000e0000 */
[----:B------:R-:W2:Y:S02]  /*1068e0*/  LD.E.64 R12, desc[UR4][R36.64+0x8] ;  /* 0x00000804240c7980 */ /* 0x000ea4000c101b00 */
[----:B--2---:R-:W-:-:S05]  /*1068f0*/  IADD3 R8, P0, PT, R12, 0x30, RZ ;  /* 0x000000300c087810 */ /* 0x004fca0007f1e0ff */
[----:B------:R-:W-:-:S05]  /*106900*/  IMAD.X R9, RZ, RZ, R13, P0 ;  /* 0x000000ffff097224 */ /* 0x000fca00000e060d */
[----:B------:R0:W-:Y:S03]  /*106910*/  ST.E.64 desc[UR4][R36.64+0x8], R8 ;  /* 0x0000080824007985 */ /* 0x0001e6000c101b04 */
.L_x_5306:
[----:B------:R-:W-:Y:S05]  /*106920*/  BSYNC B3 ;  /* 0x0000000000037941 */ /* 0x000fea0003800000 */
.L_x_5305:
        /* <DEDUP_REMOVED lines=54> */
.L_x_5311:
[----:B------:R-:W-:Y:S05]  /*106c90*/  BSYNC B3 ;  /* 0x0000000000037941 */ /* 0x000fea0003800000 */
.L_x_5310:
        /* <DEDUP_REMOVED lines=40> */
.L_x_5313:
[----:B------:R-:W-:Y:S05]  /*106f20*/  BSYNC B3 ;  /* 0x0000000000037941 */ /* 0x000fea0003800000 */
.L_x_5312:
[----:B------:R-:W-:Y:S02]  /*106f30*/  R2UR UR4, R38 ;  /* 0x00000000260472ca */ /* 0x000fe400000e0000 */
[----:B------:R-:W-:-:S13]  /*106f40*/  R2UR UR5, R39 ;  /* 0x00000000270572ca */ /* 0x000fda00000e0000 */
[----:B------:R2:W-:Y:S01]  /*106f50*/  ST.E desc[UR4][R30.64], R11 ;  /* 0x0000000b1e007985 */ /* 0x0005e2000c101904 */
[----:B------:R-:W-:Y:S05]  /*106f60*/  BRA `(.L_x_5314) ;  /* 0x0000000000207947 */ /* 0x000fea0003800000 */
.L_x_5304:
        /* <DEDUP_REMOVED lines=8> */
.L_x_5314:
[----:B------:R-:W-:Y:S05]  /*106ff0*/  BSYNC B2 ;  /* 0x0000000000027941 */ /* 0x000fea0003800000 */
.L_x_5303:
        /* <DEDUP_REMOVED lines=26> */
.L_x_5321:
[----:B------:R-:W0:Y:S02]  /*1071a0*/  LDS.64 R12, [R9+0x8] ;  /* 0x00000800090c7984 */ /* 0x000e240000000a00 */
[----:B0-----:R-:W-:-:S05]  /*1071b0*/  IADD3 R14, P0, PT, R12, 0x30, RZ ;  /* 0x000000300c0e7810 */ /* 0x001fca0007f1e0ff */
[----:B------:R-:W-:-:S07]  /*1071c0*/  IMAD.X R15, RZ, RZ, R13, P0 ;  /* 0x000000ffff0f7224 */ /* 0x000fce00000e060d */
[----:B------:R-:W0:Y:S02]  /*1071d0*/  ATOMS.CAST.SPIN.64 P0, [R9+0x8], R12, R14 ;  /* 0x0000080c0900758d */ /* 0x000e24000180040e */
[----:B0-----:R-:W-:Y:S05]  /*1071e0*/  @!P0 BRA `(.L_x_5321) ;  /* 0xfffffffc00ec8947 */ /* 0x001fea000383ffff */
[----:B------:R-:W-:Y:S05]  /*1071f0*/  BSYNC B4 ;  /* 0x0000000000047941 */ /* 0x000fea0003800000 */
.L_x_5320:
[----:B------:R-:W-:Y:S05]  /*107200*/  BRA `(.L_x_5318) ;  /* 0x0000000000187947 */ /* 0x000fea0003800000 */
.L_x_5319:
[----:B------:R-:W-:Y:S02]  /*107210*/  R2UR UR4, R38 ;  /* 0x00000000260472ca */ /* 0x000fe400000e0000 */
[----:B------:R-:W-:-:S13]  /*107220*/  R2UR UR5, R39 ;  /* 0x00000000270572ca */ /* 0x000fda00000e0000 */
[----:B------:R-:W2:Y:S02]  /*107230*/  LD.E.64 R12, desc[UR4][R36.64+0x8] ;  /* 0x00000804240c7980 */ /* 0x000ea4000c101b00 */
[----:B--2---:R-:W-:-:S05]  /*107240*/  IADD3 R8, P0, PT, R12, 0x30, RZ ;  /* 0x000000300c087810 */ /* 0x004fca0007f1e0ff */
[----:B------:R-:W-:-:S05]  /*107250*/  IMAD.X R9, RZ, RZ, R13, P0 ;  /* 0x000000ffff097224 */ /* 0x000fca00000e060d */
[----:B------:R0:W-:Y:S03]  /*107260*/  ST.E.64 desc[UR4][R36.64+0x8], R8 ;  /* 0x0000080824007985 */ /* 0x0001e6000c101b04 */
.L_x_5318:
[----:B------:R-:W-:Y:S05]  /*107270*/  BSYNC B3 ;  /* 0x0000000000037941 */ /* 0x000fea0003800000 */
.L_x_5317:
        /* <DEDUP_REMOVED lines=51> */
.L_x_5323:
[----:B------:R-:W-:Y:S01]  /*1075b0*/  R2UR UR4, R38 ;  /* 0x00000000260472ca */ /* 0x000fe200000e0000 */
[----:B------:R-:W-:Y:S01]  /*1075c0*/  IMAD.MOV.U32 R9, RZ, RZ, 0x5272 ;  /* 0x00005272ff097424 */ /* 0x000fe200078e00ff */
[----:B------:R-:W-:Y:S01]  /*1075d0*/  R2UR UR5, R39 ;  /* 0x00000000270572ca */ /* 0x000fe200000e0000 */
[----:B------:R-:W-:Y:S01]  /*1075e0*/  IMAD.MOV.U32 R13, RZ, RZ, -0x1 ;  /* 0xffffffffff0d7424 */ /* 0x000fe200078e00ff */
[----:B------:R-:W-:-:S11]  /*1075f0*/  PLOP3.LUT P0, PT, PT, PT, PT, 0x8, 0x80 ;  /* 0x000000000080781c */ /* 0x000fd60003f0e170 */
[----:B------:R0:W-:Y:S02]  /*107600*/  ST.E desc[UR4][R30.64], R9 ;  /* 0x000000091e007985 */ /* 0x0001e4000c101904 */
.L_x_5324:
[----:B------:R-:W-:Y:S05]  /*107610*/  BSYNC B3 ;  /* 0x0000000000037941 */ /* 0x000fea0003800000 */
.L_x_5322:
        /* <DEDUP_REMOVED lines=39> */
.L_x_5326:
[----:B------:R-:W-:Y:S05]  /*107890*/  BSYNC B3 ;  /* 0x0000000000037941 */ /* 0x000fea0003800000 */
.L_x_5325:
[----:B------:R-:W-:Y:S02]  /*1078a0*/  R2UR UR4, R38 ;  /* 0x00000000260472ca */ /* 0x000fe400000e0000 */
[----:B------:R-:W-:-:S13]  /*1078b0*/  R2UR UR5, R39 ;  /* 0x00000000270572ca */ /* 0x000fda00000e0000 */
[----:B------:R2:W-:Y:S01]  /*1078c0*/  ST.E desc[UR4][R30.64], R11 ;  /* 0x0000000b1e007985 */ /* 0x0005e2000c101904 */
[----:B------:R-:W-:Y:S05]  /*1078d0*/  BRA `(.L_x_5327) ;  /* 0x0000000000247947 */ /* 0x000fea0003800000 */
.L_x_5316:
        /* <DEDUP_REMOVED lines=9> */
.L_x_5327:
[----:B------:R-:W-:Y:S05]  /*107970*/  BSYNC B2 ;  /* 0x0000000000027941 */ /* 0x000fea0003800000 */
.L_x_5315:
[----:B------:R-:W-:Y:S02]  /*107980*/  VIADD R22, R22, 0x2 ;  /* 0x0000000216167836 */ /* 0x000fe40000000000 */
[----:B------:R-:W-:Y:S01]  /*107990*/  VIADD R18, R18, 0x8 ;  /* 0x0000000812127836 */ /* 0x000fe20000000000 */
[----:B------:R-:W-:Y:S06]  /*1079a0*/  @P2 BRA `(.L_x_5328) ;  /* 0xffffffec00342947 */ /* 0x000fec000383ffff */
.L_x_5302:
[----:B------:R-:W-:Y:S05]  /*1079b0*/  BSYNC B0 ;  /* 0x0000000000007941 */ /* 0x000fea0003800000 */
.L_x_5301:
        /* <DEDUP_REMOVED lines=24> */
.L_x_5334:
[----:B------:R-:W0:Y:S02]  /*107b40*/  LDS.64 R12, [R9+0x8] ;  /* 0x00000800090c7984 */ /* 0x000e240000000a00 */
[----:B0-----:R-:W-:-:S05]  /*107b50*/  IADD3 R14, P0, PT, R12, 0x30, RZ ;  /* 0x000000300c0e7810 */ /* 0x001fca0007f1e0ff */
[----:B------:R-:W-:-:S07]  /*107b60*/  IMAD.X R15, RZ, RZ, R13, P0 ;  /* 0x000000ffff0f7224 */ /* 0x000fce00000e060d */
[----:B------:R-:W0:Y:S02]  /*107b70*/  ATOMS.CAST.SPIN.64 P0, [R9+0x8], R12, R14 ;  /* 0x0000080c0900758d */ /* 0x000e24000180040e */
[----:B0-----:R-:W-:Y:S05]  /*107b80*/  @!P0 BRA `(.L_x_5334) ;  /* 0xfffffffc00ec8947 */ /* 0x001fea000383ffff */
[----:B------:R-:W-:Y:S05]  /*107b90*/  BSYNC B2 ;  /* 0x0000000000027941 */ /* 0x000fea0003800000 */
.L_x_5333:
[----:B------:R-:W-:Y:S05]  /*107ba0*/  BRA `(.L_x_5331) ;  /* 0x0000000000187947 */ /* 0x000fea0003800000 */
.L_x_5332:
[----:B------:R-:W-:Y:S02]  /*107bb0*/  R2UR UR4, R38 ;  /* 0x00000000260472ca */ /* 0x000fe400000e0000 */
[----:B------:R-:W-:-:S13]  /*107bc0*/  R2UR UR5, R39 ;  /* 0x00000000270572ca */ /* 0x000fda00000e0000 */
[----:B------:R-:W2:Y:S02]  /*107bd0*/  LD.E.64 R12, desc[UR4][R36.64+0x8] ;  /* 0x00000804240c7980 */ /* 0x000ea4000c101b00 */
[----:B--2---:R-:W-:-:S05]  /*107be0*/  IADD3 R8, P0, PT, R12, 0x30, RZ ;  /* 0x000000300c087810 */ /* 0x004fca0007f1e0ff */
[----:B------:R-:W-:-:S05]  /*107bf0*/  IMAD.X R9, RZ, RZ, R13, P0 ;  /* 0x000000ffff097224 */ /* 0x000fca00000e060d */
[----:B------:R0:W-:Y:S03]  /*107c00*/  ST.E.64 desc[UR4][R36.64+0x8], R8 ;  /* 0x0000080824007985 */ /* 0x0001e6000c101b04 */
.L_x_5331:
[----:B------:R-:W-:Y:S05]  /*107c10*/  BSYNC B0 ;  /* 0x0000000000007941 */ /* 0x000fea0003800000 */
.L_x_5330:
        /* <DEDUP_REMOVED lines=51> */
.L_x_5336:
[----:B------:R-:W-:Y:S01]  /*107f50*/  R2UR UR4, R38 ;  /* 0x00000000260472ca */ /* 0x000fe200000e0000 */
[----:B------:R-:W-:Y:S01]  /*107f60*/  IMAD.MOV.U32 R9, RZ, RZ, 0x5272 ;  /* 0x00005272ff097424 */ /* 0x000fe200078e00ff */
[----:B------:R-:W-:Y:S01]  /*107f70*/  R2UR UR5, R39 ;  /* 0x00000000270572ca */ /* 0x000fe200000e0000 */
[----:B------:R-:W-:Y:S01]  /*107f80*/  IMAD.MOV.U32 R13, RZ, RZ, -0x1 ;  /* 0xffffffffff0d7424 */ /* 0x000fe200078e00ff */
[----:B------:R-:W-:-:S11]  /*107f90*/  PLOP3.LUT P0, PT, PT, PT, PT, 0x8, 0x80 ;  /* 0x000000000080781c */ /* 0x000fd60003f0e170 */
[----:B------:R0:W-:Y:S02]  /*107fa0*/  ST.E desc[UR4][R30.64], R9 ;  /* 0x000000091e007985 */ /* 0x0001e4000c101904 */
.L_x_5337:
[----:B------:R-:W-:Y:S05]  /*107fb0*/  BSYNC B0 ;  /* 0x0000000000007941 */ /* 0x000fea0003800000 */
.L_x_5335:
        /* <DEDUP_REMOVED lines=39> */
.L_x_5339:
[----:B------:R-:W-:Y:S05]  /*108230*/  BSYNC B0 ;  /* 0x0000000000007941 */ /* 0x000fea0003800000 */
.L_x_5338:
[----:B------:R-:W-:Y:S02]  /*108240*/  R2UR UR4, R38 ;  /* 0x00000000260472ca */ /* 0x000fe400000e0000 */
[----:B------:R-:W-:-:S13]  /*108250*/  R2UR UR5, R39 ;  /* 0x00000000270572ca */ /* 0x000fda00000e0000 */
[----:B------:R4:W-:Y:S01]  /*108260*/  ST.E desc[UR4][R30.64], R11 ;  /* 0x0000000b1e007985 */ /* 0x0009e2000c101904 */
[----:B------:R-:W-:Y:S05]  /*108270*/  BRA `(.L_x_5300) ;  /* 0x0000000000207947 */ /* 0x000fea0003800000 */
.L_x_5329:
        /* <DEDUP_REMOVED lines=8> */
.L_x_5300:
[----:B------:R-:W-:Y:S05]  /*108300*/  BSYNC B1 ;  /* 0x0000000000017941 */ /* 0x000fea0003800000 */
.L_x_5299:
[----:B------:R-:W-:Y:S01]  /*108310*/  ISETP.GE.AND P0, PT, R0, 0x1, PT ;  /* 0x000000010000780c */ /* 0x000fe20003f06270 */
[----:B------:R-:W-:-:S12]  /*108320*/  BSSY B0, `(.L_x_5340) ;  /* 0x000013e000007945 */ /* 0x000fd80003800000 */
[----:B------:R-:W-:Y:S05]  /*108330*/  @!P0 BRA `(.L_x_5341) ;  /* 0x0000001000f08947 */ /* 0x000fea0003800000 */
[----:B-1----:R-:W-:Y:S02]  /*108340*/  IMAD.MOV R2, RZ, RZ, -R0 ;  /* 0x000000ffff027224 */ /* 0x002fe400078e0a00 */
[----:B------:R-:W-:Y:S02]  /*108350*/  IMAD.MOV.U32 R4, RZ, RZ, RZ ;  /* 0x000000ffff047224 */ /* 0x000fe400078e00ff */
[----:B------:R-:W-:-:S07]  /*108360*/  IMAD.MOV.U32 R6, RZ, RZ, RZ ;  /* 0x000000ffff067224 */ /* 0x000fce00078e00ff */
.L_x_5366:
        /* <DEDUP_REMOVED lines=35> */
.L_x_5349:
[----:B------:R-:W0:Y:S02]  /*1085a0*/  LDS.64 R12, [R9+0x8] ;  /* 0x00000800090c7984 */ /* 0x000e240000000a00 */
[----:B0-----:R-:W-:-:S05]  /*1085b0*/  IADD3 R14, P0, PT, R12, 0x30, RZ ;  /* 0x000000300c0e7810 */ /* 0x001fca0007f1e0ff */
[----:B------:R-:W-:-:S07]  /*1085c0*/  IMAD.X R15, RZ, RZ, R13, P0 ;  /* 0x000000ffff0f7224 */ /* 0x000fce00000e060d */
[----:B------:R-:W0:Y:S02]  /*1085d0*/  ATOMS.CAST.SPIN.64 P0, [R9+0x8], R12, R14 ;  /* 0x0000080c0900758d */ /* 0x000e24000180040e */
[----:B0-----:R-:W-:Y:S05]  /*1085e0*/  @!P0 BRA `(.L_x_5349) ;  /* 0xfffffffc00ec8947 */ /* 0x001fea000383ffff */
[----:B------:R-:W-:Y:S05]  /*1085f0*/  BSYNC B3 ;  /* 0x0000000000037941 */ /* 0x000fea0003800000 */
.L_x_5348:
[----:B------:R-:W-:Y:S05]  /*108600*/  BRA `(.L_x_5346) ;  /* 0x0000000000187947 */ /* 0x000fea0003800000 */
.L_x_5347:
[----:B------:R-:W-:Y:S02]  /*108610*/  R2UR UR4, R38 ;  /* 0x00000000260472ca */ /* 0x000fe400000e0000 */
[----:B------:R-:W-:-:S13]  /*108620*/  R2UR UR5, R39 ;  /* 0x00000000270572ca */ /* 0x000fda00000e0000 */
[----:B------:R-:W2:Y:S02]  /*108630*/  LD.E.64 R12, desc[UR4][R36.64+0x8] ;  /* 0x00000804240c7980 */ /* 0x000ea4000c101b00 */
[----:B--2---:R-:W-:-:S05]  /*108640*/  IADD3 R8, P0, PT, R12, 0x30, RZ ;  /* 0x000000300c087810 */ /* 0x004fca0007f1e0ff */
[----:B------:R-:W-:-:S05]  /*108650*/  IMAD.X R9, RZ, RZ, R13, P0 ;  /* 0x000000ffff097224 */ /* 0x000fca00000e060d */
[----:B------:R0:W-:Y:S03]  /*108660*/  ST.E.64 desc[UR4][R36.64+0x8], R8 ;  /* 0x0000080824007985 */ /* 0x0001e6000c101b04 */
.L_x_5346:
[----:B------:R-:W-:Y:S05]  /*108670*/  BSYNC B2 ;  /* 0x0000000000027941 */ /* 0x000fea0003800000 */
.L_x_5345:
        /* <DEDUP_REMOVED lines=54> */
.L_x_5351:
[----:B------:R-:W-:Y:S05]  /*1089e0*/  BSYNC B2 ;  /* 0x0000000000027941 */ /* 0x000fea0003800000 */
.L_x_5350:
        /* <DEDUP_REMOVED lines=40> */
.L_x_5353:
[----:B------:R-:W-:Y:S05]  /*108c70*/  BSYNC B2 ;  /* 0x0000000000027941 */ /* 0x000fea0003800000 */
.L_x_5352:
[----:B------:R-:W-:Y:S02]  /*108c80*/  R2UR UR4, R38 ;  /* 0x00000000260472ca */ /* 0x000fe400000e0000 */
[----:B------:R-:W-:Y:S02]  /*108c90*/  R2UR UR5, R39 ;  /* 0x00000000270572ca */ /* 0x000fe400000e0000 */
[----:B------:R-:W-:-:S11]  /*108ca0*/  PRMT R13, RZ, 0x7610, R13 ;  /* 0x00007610ff0d7816 */ /* 0x000fd6000000000d */
[----:B------:R3:W-:Y:S01]  /*108cb0*/  ST.E desc[UR4][R30.64], R11 ;  /* 0x0000000b1e007985 */ /* 0x0007e2000c101904 */
[----:B------:R-:W-:Y:S05]  /*108cc0*/  BRA `(.L_x_5343) ;  /* 0x0000000000147947 */ /* 0x000fea0003800000 */
.L_x_5344:
[----:B------:R-:W-:Y:S02]  /*108cd0*/  R2UR UR4, R38 ;  /* 0x00000000260472ca */ /* 0x000fe400000e0000 */
[----:B------:R-:W-:Y:S02]  /*108ce0*/  R2UR UR5, R39 ;  /* 0x00000000270572ca */ /* 0x000fe400000e0000 */
[----:B------:R-:W-:-:S05]  /*108cf0*/  IADD3 R8, P0, PT, R8, R4, RZ ;  /* 0x0000000408087210 */ /* 0x000fca0007f1e0ff */
[----:B------:R-:W-:-:S06]  /*108d00*/  IMAD.X R9, RZ, RZ, R9, P0 ;  /* 0x000000ffff097224 */ /* 0x000fcc00000e0609 */
[----:B------:R0:W5:Y:S02]  /*108d10*/  LD.E.U8 R13, desc[UR4][R8.64+0x20] ;  /* 0x00002004080d7980 */ /* 0x000164000c101100 */
.L_x_5343:
[----:B------:R-:W-:Y:S05]  /*108d20*/  BSYNC B1 ;  /* 0x0000000000017941 */ /* 0x000fea0003800000 */
.L_x_5342:
        /* <DEDUP_REMOVED lines=31> */
.L_x_5361:
[----:B------:R-:W0:Y:S02]  /*108f20*/  LDS.64 R12, [R9+0x8] ;  /* 0x00000800090c7984 */ /* 0x000e240000000a00 */
[----:B0-----:R-:W-:-:S05]  /*108f30*/  IADD3 R14, P0, PT, R12, 0x30, RZ ;  /* 0x000000300c0e7810 */ /* 0x001fca0007f1e0ff */
[----:B------:R-:W-:-:S07]  /*108f40*/  IMAD.X R15, RZ, RZ, R13, P0 ;  /* 0x000000ffff0f7224 */ /* 0x000fce00000e060d */
[----:B------:R-:W0:Y:S02]  /*108f50*/  ATOMS.CAST.SPIN.64 P0, [R9+0x8], R12, R14 ;  /* 0x0000080c0900758d */ /* 0x000e24000180040e */
[----:B0-----:R-:W-:Y:S05]  /*108f60*/  @!P0 BRA `(.L_x_5361) ;  /* 0xfffffffc00ec8947 */ /* 0x001fea000383ffff */
[----:B------:R-:W-:Y:S05]  /*108f70*/  BSYNC B3 ;  /* 0x0000000000037941 */ /* 0x000fea0003800000 */
.L_x_5360:
[----:B------:R-:W-:Y:S05]  /*108f80*/  BRA `(.L_x_5358) ;  /* 0x0000000000187947 */ /* 0x000fea0003800000 */
.L_x_5359:
[----:B------:R-:W-:Y:S02]  /*108f90*/  R2UR UR4, R38 ;  /* 0x00000000260472ca */ /* 0x000fe400000e0000 */
[----:B------:R-:W-:-:S13]  /*108fa0*/  R2UR UR5, R39 ;  /* 0x00000000270572ca */ /* 0x000fda00000e0000 */
[----:B------:R-:W2:Y:S02]  /*108fb0*/  LD.E.64 R12, desc[UR4][R36.64+0x8] ;  /* 0x00000804240c7980 */ /* 0x000ea4000c101b00 */
[----:B--2---:R-:W-:-:S05]  /*108fc0*/  IADD3 R8, P0, PT, R12, 0x30, RZ ;  /* 0x000000300c087810 */ /* 0x004fca0007f1e0ff */
[----:B------:R-:W-:-:S05]  /*108fd0*/  IMAD.X R9, RZ, RZ, R13, P0 ;  /* 0x000000ffff097224 */ /* 0x000fca00000e060d */
[----:B------:R0:W-:Y:S03]  /*108fe0*/  ST.E.64 desc[UR4][R36.64+0x8], R8 ;  /* 0x0000080824007985 */ /* 0x0001e6000c101b04 */
.L_x_5358:
[----:B------:R-:W-:Y:S05]  /*108ff0*/  BSYNC B2 ;  /* 0x0000000000027941 */ /* 0x000fea0003800000 */
.L_x_5357:
        /* <DEDUP_REMOVED lines=54> */
.L_x_5363:
[----:B------:R-:W-:Y:S05]  /*109360*/  BSYNC B2 ;  /* 0x0000000000027941 */ /* 0x000fea0003800000 */
.L_x_5362:
        /* <DEDUP_REMOVED lines=40> */
.L_x_5365:
[----:B------:R-:W-:Y:S05]  /*1095f0*/  BSYNC B2 ;  /* 0x0000000000027941 */ /* 0x000fea0003800000 */
.L_x_5364:
[----:B------:R-:W-:Y:S02]  /*109600*/  R2UR UR4, R38 ;  /* 0x00000000260472ca */ /* 0x000fe400000e0000 */
[----:B------:R-:W-:-:S13]  /*109610*/  R2UR UR5, R39 ;  /* 0x00000000270572ca */ /* 0x000fda00000e0000 */
[----:B------:R2:W-:Y:S01]  /*109620*/  ST.E desc[UR4][R30.64], R11 ;  /* 0x0000000b1e007985 */ /* 0x0005e2000c101904 */
[----:B------:R-:W-:Y:S05]  /*109630*/  BRA `(.L_x_5355) ;  /* 0x0000000000207947 */ /* 0x000fea0003800000 */
.L_x_5356:
        /* <DEDUP_REMOVED lines=8> */
.L_x_5355:
[----:B------:R-:W-:Y:S05]  /*1096c0*/  BSYNC B1 ;  /* 0x0000000000017941 */ /* 0x000fea0003800000 */
.L_x_5354:
[----:B------:R-:W-:Y:S02]  /*1096d0*/  VIADD R6, R6, 0x1 ;  /* 0x0000000106067836 */ /* 0x000fe40000000000 */
[----:B------:R-:W-:Y:S01]  /*1096e0*/  VIADD R4, R4, 0x4 ;  /* 0x0000000404047836 */ /* 0x000fe20000000000 */
[----:B------:R-:W-:Y:S06]  /*1096f0*/  @P2 BRA `(.L_x_5366) ;  /* 0xffffffec001c2947 */ /* 0x000fec000383ffff */
.L_x_5341:
[----:B------:R-:W-:Y:S05]  /*109700*/  BSYNC B0 ;  /* 0x0000000000007941 */ /* 0x000fea0003800000 */
.L_x_5340:
[----:B------:R-:W-:Y:S01]  /*109710*/  ISETP.GE.AND P0, PT, R33, 0x1, PT ;  /* 0x000000012100780c */ /* 0x000fe20003f06270 */
[----:B------:R-:W-:-:S12]  /*109720*/  BSSY B0, `(.L_x_5367) ;  /* 0x0000142000007945 */ /* 0x000fd80003800000 */
[----:B------:R-:W-:Y:S05]  /*109730*/  @!P0 BRA `(.L_x_5368) ;  /* 0x0000001400008947 */ /* 0x000fea0003800000 */
[----:B------:R-:W-:Y:S02]  /*109740*/  IMAD.MOV R33, RZ, RZ, -R33 ;  /* 0x000000ffff217224 */ /* 0x000fe400078e0a21 */
[----:B-1----:R-:W-:Y:S02]  /*109750*/  IMAD.SHL.U32 R2, R0, 0x4, RZ ;  /* 0x0000000400027824 */ /* 0x002fe400078e00ff */
[----:B------:R-:W-:Y:S02]  /*109760*/  IMAD.MOV.U32 R4, RZ, RZ, RZ ;  /* 0x000000ffff047224 */ /* 0x000fe400078e00ff */
[----:B------:R-:W-:-:S07]  /*109770*/  IMAD.MOV.U32 R6, RZ, RZ, RZ ;  /* 0x000000ffff067224 */ /* 0x000fce00078e00ff */
.L_x_5393:
        /* <DEDUP_REMOVED lines=35> */
.L_x_5376:
[----:B------:R-:W0:Y:S02]  /*1099b0*/  LDS.64 R12, [R9+0x8] ;  /* 0x00000800090c7984 */ /* 0x000e240000000a00 */
[----:B0-----:R-:W-:-:S05]  /*1099c0*/  IADD3 R14, P0, PT, R12, 0x30, RZ ;  /* 0x000000300c0e7810 */ /* 0x001fca0007f1e0ff */
[----:B------:R-:W-:-:S07]  /*1099d0*/  IMAD.X R15, RZ, RZ, R13, P0 ;  /* 0x000000ffff0f7224 */ /* 0x000fce00000e060d */
[----:B------:R-:W0:Y:S02]  /*1099e0*/  ATOMS.CAST.SPIN.64 P0, [R9+0x8], R12, R14 ;  /* 0x0000080c0900758d */ /* 0x000e24000180040e */
[----:B0-----:R-:W-:Y:S05]  /*1099f0*/  @!P0 BRA `(.L_x_5376) ;  /* 0xfffffffc00ec8947 */ /* 0x001fea000383ffff */
[----:B------:R-:W-:Y:S05]  /*109a00*/  BSYNC B3 ;  /* 0x0000000000037941 */ /* 0x000fea0003800000 */
.L_x_5375:
[----:B------:R-:W-:Y:S05]  /*109a10*/  BRA `(.L_x_5373) ;  /* 0x0000000000187947 */ /* 0x000fea0003800000 */
.L_x_5374:
[----:B------:R-:W-:Y:S02]  /*109a20*/  R2UR UR4, R38 ;  /* 0x00000000260472ca */ /* 0x000fe400000e0000 */
[----:B------:R-:W-:-:S13]  /*109a30*/  R2UR UR5, R39 ;  /* 0x00000000270572ca */ /* 0x000fda00000e0000 */
[----:B------:R-:W2:Y:S02]  /*109a40*/  LD.E.64 R12, desc[UR4][R36.64+0x8] ;  /* 0x00000804240c7980 */ /* 0x000ea4000c101b00 */
[----:B--2---:R-:W-:-:S05]  /*109a50*/  IADD3 R8, P0, PT, R12, 0x30, RZ ;  /* 0x000000300c087810 */ /* 0x004fca0007f1e0ff */
[----:B------:R-:W-:-:S05]  /*109a60*/  IMAD.X R9, RZ, RZ, R13, P0 ;  /* 0x000000ffff097224 */ /* 0x000fca00000e060d */
[----:B------:R0:W-:Y:S03]  /*109a70*/  ST.E.64 desc[UR4][R36.64+0x8], R8 ;  /* 0x0000080824007985 */ /* 0x0001e6000c101b04 */
.L_x_5373:
[----:B------:R-:W-:Y:S05]  /*109a80*/  BSYNC B2 ;  /* 0x0000000000027941 */ /* 0x000fea0003800000 */
.L_x_5372:
        /* <DEDUP_REMOVED lines=54> */
.L_x_5378:
[----:B------:R-:W-:Y:S05]  /*109df0*/  BSYNC B2 ;  /* 0x0000000000027941 */ /* 0x000fea0003800000 */
.L_x_5377:
        /* <DEDUP_REMOVED lines=40> */
.L_x_5380:
[----:B------:R-:W-:Y:S05]  /*10a080*/  BSYNC B2 ;  /* 0x0000000000027941 */ /* 0x000fea0003800000 */
.L_x_5379:
[----:B------:R-:W-:Y:S02]  /*10a090*/  R2UR UR4, R38 ;  /* 0x00000000260472ca */ /* 0x000fe400000e0000 */
[----:B------:R-:W-:Y:S02]  /*10a0a0*/  R2UR UR5, R39 ;  /* 0x00000000270572ca */ /* 0x000fe400000e0000 */
[----:B------:R-:W-:-:S11]  /*10a0b0*/  PRMT R13, RZ, 0x7610, R13 ;  /* 0x00007610ff0d7816 */ /* 0x000fd6000000000d */
[----:B------:R3:W-:Y:S01]  /*10a0c0*/  ST.E desc[UR4][R30.64], R11 ;  /* 0x0000000b1e007985 */ /* 0x0007e2000c101904 */
[----:B------:R-:W-:Y:S05]  /*10a0d0*/  BRA `(.L_x_5370) ;  /* 0x0000000000147947 */ /* 0x000fea0003800000 */
.L_x_5371:
[----:B------:R-:W-:Y:S02]  /*10a0e0*/  R2UR UR4, R38 ;  /* 0x00000000260472ca */ /* 0x000fe400000e0000 */
[----:B------:R-:W-:Y:S02]  /*10a0f0*/  R2UR UR5, R39 ;  /* 0x00000000270572ca */ /* 0x000fe400000e0000 */
[----:B------:R-:W-:-:S05]  /*10a100*/  IADD3 R8, P0, PT, R8, R4, RZ ;  /* 0x0000000408087210 */ /* 0x000fca0007f1e0ff */
[----:B------:R-:W-:-:S06]  /*10a110*/  IMAD.X R9, RZ, RZ, R9, P0 ;  /* 0x000000ffff097224 */ /* 0x000fcc00000e0609 */
[----:B------:R0:W5:Y:S02]  /*10a120*/  LD.E.U8 R13, desc[UR4][R8.64+0x20] ;  /* 0x00002004080d7980 */ /* 0x000164000c101100 */
.L_x_5370:
[----:B------:R-:W-:Y:S05]  /*10a130*/  BSYNC B1 ;  /* 0x0000000000017941 */ /* 0x000fea0003800000 */
.L_x_5369:
        /* <DEDUP_REMOVED lines=32> */
.L_x_5388:
[----:B------:R-:W0:Y:S02]  /*10a340*/  LDS.64 R12, [R9+0x8] ;  /* 0x00000800090c7984 */ /* 0x000e240000000a00 */
[----:B0-----:R-:W-:-:S05]  /*10a350*/  IADD3 R14, P0, PT, R12, 0x30, RZ ;  /* 0x000000300c0e7810 */ /* 0x001fca0007f1e0ff */
[----:B------:R-:W-:-:S07]  /*10a360*/  IMAD.X R15, RZ, RZ, R13, P0 ;  /* 0x000000ffff0f7224 */ /* 0x000fce00000e060d */
[----:B------:R-:W0:Y:S02]  /*10a370*/  ATOMS.CAST.SPIN.64 P0, [R9+0x8], R12, R14 ;  /* 0x0000080c0900758d */ /* 0x000e24000180040e */
[----:B0-----:R-:W-:Y:S05]  /*10a380*/  @!P0 BRA `(.L_x_5388) ;  /* 0xfffffffc00ec8947 */ /* 0x001fea000383ffff */
[----:B------:R-:W-:Y:S05]  /*10a390*/  BSYNC B3 ;  /* 0x0000000000037941 */ /* 0x000fea0003800000 */
.L_x_5387:
[----:B------:R-:W-:Y:S05]  /*10a3a0*/  BRA `(.L_x_5385) ;  /* 0x0000000000187947 */ /* 0x000fea0003800000 */
.L_x_5386:
[----:B------:R-:W-:Y:S02]  /*10a3b0*/  R2UR UR4, R38 ;  /* 0x00000000260472ca */ /* 0x000fe400000e0000 */
[----:B------:R-:W-:-:S13]  /*10a3c0*/  R2UR UR5, R39 ;  /* 0x00000000270572ca */ /* 0x000fda00000e0000 */
[----:B------:R-:W2:Y:S02]  /*10a3d0*/  LD.E.64 R12, desc[UR4][R36.64+0x8] ;  /* 0x00000804240c7980 */ /* 0x000ea4000c101b00 */
[----:B--2---:R-:W-:-:S05]  /*10a3e0*/  IADD3 R8, P0, PT, R12, 0x30, RZ ;  /* 0x000000300c087810 */ /* 0x004fca0007f1e0ff */
[----:B------:R-:W-:-:S05]  /*10a3f0*/  IMAD.X R9, RZ, RZ, R13, P0 ;  /* 0x000000ffff097224 */ /* 0x000fca00000e060d */
[----:B------:R0:W-:Y:S03]  /*10a400*/  ST.E.64 desc[UR4][R36.64+0x8], R8 ;  /* 0x0000080824007985 */ /* 0x0001e6000c101b04 */
.L_x_5385:
[----:B------:R-:W-:Y:S05]  /*10a410*/  BSYNC B2 ;  /* 0x0000000000027941 */ /* 0x000fea0003800000 */
.L_x_5384:
        /* <DEDUP_REMOVED lines=54> */
.L_x_5390:
[----:B------:R-:W-:Y:S05]  /*10a780*/  BSYNC B2 ;  /* 0x0000000000027941 */ /* 0x000fea0003800000 */
.L_x_5389:
        /* <DEDUP_REMOVED lines=40> */
.L_x_5392:
[----:B------:R-:W-:Y:S05]  /*10aa10*/  BSYNC B2 ;  /* 0x0000000000027941 */ /* 0x000fea0003800000 */
.L_x_5391:
[----:B------:R-:W-:Y:S02]  /*10aa20*/  R2UR UR4, R38 ;  /* 0x00000000260472ca */ /* 0x000fe400000e0000 */
[----:B------:R-:W-:-:S13]  /*10aa30*/  R2UR UR5, R39 ;  /* 0x00000000270572ca */ /* 0x000fda00000e0000 */
[----:B------:R2:W-:Y:S01]  /*10aa40*/  ST.E desc[UR4][R30.64], R11 ;  /* 0x0000000b1e007985 */ /* 0x0005e2000c101904 */
[----:B------:R-:W-:Y:S05]  /*10aa50*/  BRA `(.L_x_5382) ;  /* 0x0000000000207947 */ /* 0x000fea0003800000 */
.L_x_5383:
        /* <DEDUP_REMOVED lines=8> */
.L_x_5382:
[----:B------:R-:W-:Y:S05]  /*10aae0*/  BSYNC B1 ;  /* 0x0000000000017941 */ /* 0x000fea0003800000 */
.L_x_5381:
[----:B------:R-:W-:Y:S02]  /*10aaf0*/  VIADD R6, R6, 0x1 ;  /* 0x0000000106067836 */ /* 0x000fe40000000000 */
[----:B------:R-:W-:Y:S02]  /*10ab00*/  VIADD R2, R2, 0x4 ;  /* 0x0000000402027836 */ /* 0x000fe40000000000 */
[----:B------:R-:W-:Y:S02]  /*10ab10*/  VIADD R0, R0, 0x1 ;  /* 0x0000000100007836 */ /* 0x000fe40000000000 */
[----:B------:R-:W-:Y:S01]  /*10ab20*/  VIADD R4, R4, 0x4 ;  /* 0x0000000404047836 */ /* 0x000fe20000000000 */
[----:B------:R-:W-:Y:S06]  /*10ab30*/  @P2 BRA `(.L_x_5393) ;  /* 0xffffffec00102947 */ /* 0x000fec000383ffff */
.L_x_5368:
[----:B------:R-:W-:Y:S05]  /*10ab40*/  BSYNC B0 ;  /* 0x0000000000007941 */ /* 0x000fea0003800000 */
.L_x_5367:
        /* <DEDUP_REMOVED lines=8> */
[----:B------:R0:W1:Y:S04]  /*10abd0*/  LDS.64 R4, [R17+0x8] ;  /* 0x0000080011047984 */ /* 0x0000680000000a00 */
        /* <DEDUP_REMOVED lines=9> */
[----:B-----5:R-:W-:-:S07]  /*10ac70*/  MOV R13, R8 ;  /* 0x00000008000d7202 */ /* 0x020fce0000000f00 */
.L_x_5398:
[----:B------:R-:W0:Y:S02]  /*10ac80*/  LDS.64 R8, [R13+0x8] ;  /* 0x000008000d087984 */ /* 0x000e240000000a00 */
[----:B0-----:R-:W-:-:S05]  /*10ac90*/  IADD3 R10, P0, PT, R8, 0x30, RZ ;  /* 0x00000030080a7810 */ /* 0x001fca0007f1e0ff */
[----:B------:R-:W-:-:S07]  /*10aca0*/  IMAD.X R11, RZ, RZ, R9, P0 ;  /* 0x000000ffff0b7224 */ /* 0x000fce00000e0609 */
[----:B------:R-:W0:Y:S02]  /*10acb0*/  ATOMS.CAST.SPIN.64 P0, [R13+0x8], R8, R10 ;  /* 0x000008080d00758d */ /* 0x000e24000180040a */
[----:B0-----:R-:W-:Y:S05]  /*10acc0*/  @!P0 BRA `(.L_x_5398) ;  /* 0xfffffffc00ec8947 */ /* 0x001fea000383ffff */
[----:B------:R-:W-:Y:S05]  /*10acd0*/  BSYNC B1 ;  /* 0x0000000000017941 */ /* 0x000fea0003800000 */
.L_x_5397:
[----:B------:R-:W-:Y:S02]  /*10ace0*/  IMAD.MOV.U32 R10, RZ, RZ, R8 ;  /* 0x000000ffff0a7224 */ /* 0x000fe400078e0008 */
[----:B------:R-:W-:Y:S01]  /*10acf0*/  IMAD.MOV.U32 R11, RZ, RZ, R9 ;  /* 0x000000ffff0b7224 */ /* 0x000fe200078e0009 */
[----:B------:R-:W-:Y:S06]  /*10ad00*/  BRA `(.L_x_5395) ;  /* 0x0000000000187947 */ /* 0x000fec0003800000 */
.L_x_5396:
[----:B------:R-:W-:Y:S02]  /*10ad10*/  R2UR UR4, R38 ;  /* 0x00000000260472ca */ /* 0x000fe400000e0000 */
[----:B------:R-:W-:-:S13]  /*10ad20*/  R2UR UR5, R39 ;  /* 0x00000000270572ca */ /* 0x000fda00000e0000 */
[----:B------:R-:W2:Y:S02]  /*10ad30*/  LD.E.64 R10, desc[UR4][R36.64+0x8] ;  /* 0x00000804240a7980 */ /* 0x000ea4000c101b00 */
[----:B--2---:R-:W-:-:S05]  /*10ad40*/  IADD3 R8, P0, PT, R10, 0x30, RZ ;  /* 0x000000300a087810 */ /* 0x004fca0007f1e0ff */
[----:B------:R-:W-:-:S05]  /*10ad50*/  IMAD.X R9, RZ, RZ, R11, P0 ;  /* 0x000000ffff097224 */ /* 0x000fca00000e060b */
[----:B------:R0:W-:Y:S03]  /*10ad60*/  ST.E.64 desc[UR4][R36.64+0x8], R8 ;  /* 0x0000080824007985 */ /* 0x0001e6000c101b04 */
.L_x_5395:
[----:B------:R-:W-:Y:S05]  /*10ad70*/  BSYNC B0 ;  /* 0x0000000000007941 */ /* 0x000fea0003800000 */
.L_x_5394:
        /* <DEDUP_REMOVED lines=65> */
.L_x_5405:
[----:B------:R-:W0:Y:S02]  /*10b190*/  LDS.64 R12, [R5+0x8] ;  /* 0x00000800050c7984 */ /* 0x000e240000000a00 */
[----:B0-----:R-:W-:-:S05]  /*10b1a0*/  IADD3 R14, P0, PT, R8, R12, RZ ;  /* 0x0000000c080e7210 */ /* 0x001fca0007f1e0ff */
[----:B------:R-:W-:-:S07]  /*10b1b0*/  IMAD.X R15, R9, 0x1, R13, P0 ;  /* 0x00000001090f7824 */ /* 0x000fce00000e060d */
[----:B------:R-:W0:Y:S02]  /*10b1c0*/  ATOMS.CAST.SPIN.64 P0, [R5+0x8], R12, R14 ;  /* 0x0000080c0500758d */ /* 0x000e24000180040e */
[----:B0-----:R-:W-:Y:S05]  /*10b1d0*/  @!P0 BRA `(.L_x_5405) ;  /* 0xfffffffc00ec8947 */ /* 0x001fea000383ffff */
[----:B------:R-:W-:Y:S05]  /*10b1e0*/  BSYNC B2 ;  /* 0x0000000000027941 */ /* 0x000fea0003800000 */
.L_x_5404:
[----:B------:R-:W-:Y:S05]  /*10b1f0*/  BRA `(.L_x_5402) ;  /* 0x0000000000187947 */ /* 0x000fea0003800000 */
.L_x_5403:
[----:B------:R-:W-:Y:S02]  /*10b200*/  R2UR UR4, R38 ;  /* 0x00000000260472ca */ /* 0x000fe400000e0000 */
[----:B------:R-:W-:-:S13]  /*10b210*/  R2UR UR5, R39 ;  /* 0x00000000270572ca */ /* 0x000fda00000e0000 */
[----:B------:R-:W2:Y:S02]  /*10b220*/  LD.E.64 R12, desc[UR4][R36.64+0x8] ;  /* 0x00000804240c7980 */ /* 0x000ea4000c101b00 */
[----:B--2---:R-:W-:-:S05]  /*10b230*/  IADD3 R4, P0, PT, R8, R12, RZ ;  /* 0x0000000c08047210 */ /* 0x004fca0007f1e0ff */
[----:B------:R-:W-:-:S05]  /*10b240*/  IMAD.X R5, R9, 0x1, R13, P0 ;  /* 0x0000000109057824 */ /* 0x000fca00000e060d */
[----:B------:R0:W-:Y:S03]  /*10b250*/  ST.E.64 desc[UR4][R36.64+0x8], R4 ;  /* 0x0000080424007985 */ /* 0x0001e6000c101b04 */
.L_x_5402:
[----:B------:R-:W-:Y:S05]  /*10b260*/  BSYNC B1 ;  /* 0x0000000000017941 */ /* 0x000fea0003800000 */
.L_x_5401:
        /* <DEDUP_REMOVED lines=47> */
.L_x_5437:
        /* <DEDUP_REMOVED lines=28> */
.L_x_5418:
[----:B------:R-:W0:Y:S02]  /*10b720*/  LDS.64 R12, [R9+0x8] ;  /* 0x00000800090c7984 */ /* 0x000e240000000a00 */
[----:B0-----:R-:W-:-:S05]  /*10b730*/  IADD3 R14, P0, PT, R12, 0x30, RZ ;  /* 0x000000300c0e7810 */ /* 0x001fca0007f1e0ff */
[----:B------:R-:W-:-:S07]  /*10b740*/  IMAD.X R15, RZ, RZ, R13, P0 ;  /* 0x000000ffff0f7224 */ /* 0x000fce00000e060d */
[----:B------:R-:W0:Y:S02]  /*10b750*/  ATOMS.CAST.SPIN.64 P0, [R9+0x8], R12, R14 ;  /* 0x0000080c0900758d */ /* 0x000e24000180040e */
[----:B0-----:R-:W-:Y:S05]  /*10b760*/  @!P0 BRA `(.L_x_5418) ;  /* 0xfffffffc00ec8947 */ /* 0x001fea000383ffff */
[----:B------:R-:W-:Y:S05]  /*10b770*/  BSYNC B6 ;  /* 0x0000000000067941 */ /* 0x000fea0003800000 */
.L_x_5417:
[----:B------:R-:W-:Y:S05]  /*10b780*/  BRA `(.L_x_5415) ;  /* 0x0000000000187947 */ /* 0x000fea0003800000 */
.L_x_5416:
[----:B------:R-:W-:Y:S02]  /*10b790*/  R2UR UR4, R38 ;  /* 0x00000000260472ca */ /* 0x000fe400000e0000 */
[----:B------:R-:W-:-:S13]  /*10b7a0*/  R2UR UR5, R39 ;  /* 0x00000000270572ca */ /* 0x000fda00000e0000 */
[----:B------:R-:W2:Y:S02]  /*10b7b0*/  LD.E.64 R12, desc[UR4][R36.64+0x8] ;  /* 0x00000804240c7980 */ /* 0x000ea4000c101b00 */
[----:B--2---:R-:W-:-:S05]  /*10b7c0*/  IADD3 R8, P0, PT, R12, 0x30, RZ ;  /* 0x000000300c087810 */ /* 0x004fca0007f1e0ff */
[----:B------:R-:W-:-:S05]  /*10b7d0*/  IMAD.X R9, RZ, RZ, R13, P0 ;  /* 0x000000ffff097224 */ /* 0x000fca00000e060d */
[----:B------:R0:W-:Y:S03]  /*10b7e0*/  ST.E.64 desc[UR4][R36.64+0x8], R8 ;  /* 0x0000080824007985 */ /* 0x0001e6000c101b04 */
.L_x_5415:
[----:B------:R-:W-:Y:S05]  /*10b7f0*/  BSYNC B5 ;  /* 0x0000000000057941 */ /* 0x000fea0003800000 */
.L_x_5414:
        /* <DEDUP_REMOVED lines=54> */
.L_x_5420:
[----:B------:R-:W-:Y:S05]  /*10bb60*/  BSYNC B5 ;  /* 0x0000000000057941 */ /* 0x000fea0003800000 */
.L_x_5419:
        /* <DEDUP_REMOVED lines=40> */
.L_x_5422:
[----:B------:R-:W-:Y:S05]  /*10bdf0*/  BSYNC B5 ;  /* 0x0000000000057941 */ /* 0x000fea0003800000 */
.L_x_5421:
[----:B------:R-:W-:Y:S02]  /*10be00*/  R2UR UR4, R38 ;  /* 0x00000000260472ca */ /* 0x000fe400000e0000 */
[----:B------:R-:W-:-:S13]  /*10be10*/  R2UR UR5, R39 ;  /* 0x00000000270572ca */ /* 0x000fda00000e0000 */
[----:B------:R2:W-:Y:S01]  /*10be20*/  ST.E desc[UR4][R30.64], R11 ;  /* 0x0000000b1e007985 */ /* 0x0005e2000c101904 */
[----:B------:R-:W-:Y:S05]  /*10be30*/  BRA `(.L_x_5423) ;  /* 0x0000000000207947 */ /* 0x000fea0003800000 */
.L_x_5413:
        /* <DEDUP_REMOVED lines=8> */
.L_x_5423:
[----:B------:R-:W-:Y:S05]  /*10bec0*/  BSYNC B4 ;  /* 0x0000000000047941 */ /* 0x000fea0003800000 */
.L_x_5412:
        /* <DEDUP_REMOVED lines=27> */
.L_x_5430:
[----:B------:R-:W0:Y:S02]  /*10c080*/  LDS.64 R12, [R9+0x8] ;  /* 0x00000800090c7984 */ /* 0x000e240000000a00 */
[----:B0-----:R-:W-:-:S05]  /*10c090*/  IADD3 R14, P0, PT, R12, 0x30, RZ ;  /* 0x000000300c0e7810 */ /* 0x001fca0007f1e0ff */
[----:B------:R-:W-:-:S07]  /*10c0a0*/  IMAD.X R15, RZ, RZ, R13, P0 ;  /* 0x000000ffff0f7224 */ /* 0x000fce00000e060d */
[----:B------:R-:W0:Y:S02]  /*10c0b0*/  ATOMS.CAST.SPIN.64 P0, [R9+0x8], R12, R14 ;  /* 0x0000080c0900758d */ /* 0x000e24000180040e */
[----:B0-----:R-:W-:Y:S05]  /*10c0c0*/  @!P0 BRA `(.L_x_5430) ;  /* 0xfffffffc00ec8947 */ /* 0x001fea000383ffff */
[----:B------:R-:W-:Y:S05]  /*10c0d0*/  BSYNC B6 ;  /* 0x0000000000067941 */ /* 0x000fea0003800000 */
.L_x_5429:
[----:B------:R-:W-:Y:S05]  /*10c0e0*/  BRA `(.L_x_5427) ;  /* 0x0000000000187947 */ /* 0x000fea0003800000 */
.L_x_5428:
[----:B------:R-:W-:Y:S02]  /*10c0f0*/  R2UR UR4, R38 ;  /* 0x00000000260472ca */ /* 0x000fe400000e0000 */
[----:B------:R-:W-:-:S13]  /*10c100*/  R2UR UR5, R39 ;  /* 0x00000000270572ca */ /* 0x000fda00000e0000 */
[----:B------:R-:W2:Y:S02]  /*10c110*/  LD.E.64 R12, desc[UR4][R36.64+0x8] ;  /* 0x00000804240c7980 */ /* 0x000ea4000c101b00 */
[----:B--2---:R-:W-:-:S05]  /*10c120*/  IADD3 R8, P0, PT, R12, 0x30, RZ ;  /* 0x000000300c087810 */ /* 0x004fca0007f1e0ff */
[----:B------:R-:W-:-:S05]  /*10c130*/  IMAD.X R9, RZ, RZ, R13, P0 ;  /* 0x000000ffff097224 */ /* 0x000fca00000e060d */
[----:B------:R0:W-:Y:S03]  /*10c140*/  ST.E.64 desc[UR4][R36.64+0x8], R8 ;  /* 0x0000080824007985 */ /* 0x0001e6000c101b04 */
.L_x_5427:
[----:B------:R-:W-:Y:S05]  /*10c150*/  BSYNC B5 ;  /* 0x0000000000057941 */ /* 0x000fea0003800000 */
.L_x_5426:
        /* <DEDUP_REMOVED lines=51> */
.L_x_5432:
[----:B------:R-:W-:Y:S01]  /*10c490*/  R2UR UR4, R38 ;  /* 0x00000000260472ca */ /* 0x000fe200000e0000 */
[----:B------:R-:W-:Y:S01]  /*10c4a0*/  IMAD.MOV.U32 R9, RZ, RZ, 0x5272 ;  /* 0x00005272ff097424 */ /* 0x000fe200078e00ff */
[----:B------:R-:W-:Y:S01]  /*10c4b0*/  R2UR UR5, R39 ;  /* 0x00000000270572ca */ /* 0x000fe200000e0000 */
[----:B------:R-:W-:Y:S01]  /*10c4c0*/  IMAD.MOV.U32 R13, RZ, RZ, -0x1 ;  /* 0xffffffffff0d7424 */ /* 0x000fe200078e00ff */
[----:B------:R-:W-:-:S11]  /*10c4d0*/  PLOP3.LUT P0, PT, PT, PT, PT, 0x8, 0x80 ;  /* 0x000000000080781c */ /* 0x000fd60003f0e170 */
[----:B------:R0:W-:Y:S02]  /*10c4e0*/  ST.E desc[UR4][R30.64], R9 ;  /* 0x000000091e007985 */ /* 0x0001e4000c101904 */
.L_x_5433:
[----:B------:R-:W-:Y:S05]  /*10c4f0*/  BSYNC B5 ;  /* 0x0000000000057941 */ /* 0x000fea0003800000 */
.L_x_5431:
        /* <DEDUP_REMOVED lines=39> */
.L_x_5435:
[----:B------:R-:W-:Y:S05]  /*10c770*/  BSYNC B5 ;  /* 0x0000000000057941 */ /* 0x000fea0003800000 */
.L_x_5434:
[----:B------:R-:W-:Y:S02]  /*10c780*/  R2UR UR4, R38 ;  /* 0x00000000260472ca */ /* 0x000fe400000e0000 */
[----:B------:R-:W-:-:S13]  /*10c790*/  R2UR UR5, R39 ;  /* 0x00000000270572ca */ /* 0x000fda00000e0000 */
[----:B------:R2:W-:Y:S01]  /*10c7a0*/  ST.E desc[UR4][R30.64], R11 ;  /* 0x0000000b1e007985 */ /* 0x0005e2000c101904 */
[----:B------:R-:W-:Y:S05]  /*10c7b0*/  BRA `(.L_x_5436) ;  /* 0x0000000000247947 */ /* 0x000fea0003800000 */
.L_x_5425:
        /* <DEDUP_REMOVED lines=9> */
.L_x_5436:
[----:B------:R-:W-:Y:S05]  /*10c850*/  BSYNC B4 ;  /* 0x0000000000047941 */ /* 0x000fea0003800000 */
.L_x_5424:
[----:B------:R-:W-:Y:S02]  /*10c860*/  VIADD R18, R18, 0x2 ;  /* 0x0000000212127836 */ /* 0x000fe40000000000 */
[----:B------:R-:W-:Y:S01]  /*10c870*/  VIADD R6, R6, 0x8 ;  /* 0x0000000806067836 */ /* 0x000fe20000000000 */
[----:B------:R-:W-:Y:S06]  /*10c880*/  @P2 BRA `(.L_x_5437) ;  /* 0xffffffec00342947 */ /* 0x000fec000383ffff */
.L_x_5411:
[----:B------:R-:W-:Y:S05]  /*10c890*/  BSYNC B1 ;  /* 0x0000000000017941 */ /* 0x000fea0003800000 */
.L_x_5410:
        /* <DEDUP_REMOVED lines=25> */
.L_x_5444:
[----:B------:R-:W0:Y:S02]  /*10ca30*/  LDS.64 R12, [R9+0x8] ;  /* 0x00000800090c7984 */ /* 0x000e240000000a00 */
[----:B0-----:R-:W-:-:S05]  /*10ca40*/  IADD3 R14, P0, PT, R12, 0x30, RZ ;  /* 0x000000300c0e7810 */ /* 0x001fca0007f1e0ff */
[----:B------:R-:W-:-:S07]  /*10ca50*/  IMAD.X R15, RZ, RZ, R13, P0 ;  /* 0x000000ffff0f7224 */ /* 0x000fce00000e060d */
[----:B------:R-:W0:Y:S02]  /*10ca60*/  ATOMS.CAST.SPIN.64 P0, [R9+0x8], R12, R14 ;  /* 0x0000080c0900758d */ /* 0x000e24000180040e */
[----:B0-----:R-:W-:Y:S05]  /*10ca70*/  @!P0 BRA `(.L_x_5444) ;  /* 0xfffffffc00ec8947 */ /* 0x001fea000383ffff */
[----:B------:R-:W-:Y:S05]  /*10ca80*/  BSYNC B5 ;  /* 0x0000000000057941 */ /* 0x000fea0003800000 */
.L_x_5443:
[----:B------:R-:W-:Y:S05]  /*10ca90*/  BRA `(.L_x_5441) ;  /* 0x0000000000187947 */ /* 0x000fea0003800000 */
.L_x_5442:
[----:B------:R-:W-:Y:S02]  /*10caa0*/  R2UR UR4, R38 ;  /* 0x00000000260472ca */ /* 0x000fe400000e0000 */
[----:B------:R-:W-:-:S13]  /*10cab0*/  R2UR UR5, R39 ;  /* 0x00000000270572ca */ /* 0x000fda00000e0000 */
[----:B------:R-:W2:Y:S02]  /*10cac0*/  LD.E.64 R12, desc[UR4][R36.64+0x8] ;  /* 0x00000804240c7980 */ /* 0x000ea4000c101b00 */
[----:B--2---:R-:W-:-:S05]  /*10cad0*/  IADD3 R8, P0, PT, R12, 0x30, RZ ;  /* 0x000000300c087810 */ /* 0x004fca0007f1e0ff */
[----:B------:R-:W-:-:S05]  /*10cae0*/  IMAD.X R9, RZ, RZ, R13, P0 ;  /* 0x000000ffff097224 */ /* 0x000fca00000e060d */
[----:B------:R0:W-:Y:S03]  /*10caf0*/  ST.E.64 desc[UR4][R36.64+0x8], R8 ;  /* 0x0000080824007985 */ /* 0x0001e6000c101b04 */
.L_x_5441:
[----:B------:R-:W-:Y:S05]  /*10cb00*/  BSYNC B4 ;  /* 0x0000000000047941 */ /* 0x000fea0003800000 */
.L_x_5440:
        /* <DEDUP_REMOVED lines=51> */
.L_x_5446:
[----:B------:R-:W-:Y:S01]  /*10ce40*/  R2UR UR4, R38 ;  /* 0x00000000260472ca */ /* 0x000fe200000e0000 */
[----:B------:R-:W-:Y:S01]  /*10ce50*/  IMAD.MOV.U32 R9, RZ, RZ, 0x5272 ;  /* 0x00005272ff097424 */ /* 0x000fe200078e00ff */
[----:B------:R-:W-:Y:S01]  /*10ce60*/  R2UR UR5, R39 ;  /* 0x00000000270572ca */ /* 0x000fe200000e0000 */
[----:B------:R-:W-:Y:S01]  /*10ce70*/  IMAD.MOV.U32 R13, RZ, RZ, -0x1 ;  /* 0xffffffffff0d7424 */ /* 0x000fe200078e00ff */
[----:B------:R-:W-:-:S11]  /*10ce80*/  PLOP3.LUT P0, PT, PT, PT, PT, 0x8, 0x80 ;  /* 0x000000000080781c */ /* 0x000fd60003f0e170 */
[----:B------:R0:W-:Y:S02]  /*10ce90*/  ST.E desc[UR4][R30.64], R9 ;  /* 0x000000091e007985 */ /* 0x0001e4000c101904 */
.L_x_5447:
[----:B------:R-:W-:Y:S05]  /*10cea0*/  BSYNC B4 ;  /* 0x0000000000047941 */ /* 0x000fea0003800000 */
.L_x_5445:
        /* <DEDUP_REMOVED lines=39> */
.L_x_5449:
[----:B------:R-:W-:Y:S05]  /*10d120*/  BSYNC B4 ;  /* 0x0000000000047941 */ /* 0x000fea0003800000 */
.L_x_5448:
[----:B------:R-:W-:Y:S02]  /*10d130*/  R2UR UR4, R38 ;  /* 0x00000000260472ca */ /* 0x000fe400000e0000 */
[----:B------:R-:W-:-:S13]  /*10d140*/  R2UR UR5, R39 ;  /* 0x00000000270572ca */ /* 0x000fda00000e0000 */
[----:B------:R4:W-:Y:S01]  /*10d150*/  ST.E desc[UR4][R30.64], R11 ;  /* 0x0000000b1e007985 */ /* 0x0009e2000c101904 */
[----:B------:R-:W-:Y:S05]  /*10d160*/  BRA `(.L_x_5438) ;  /* 0x0000000000207947 */ /* 0x000fea0003800000 */
.L_x_5439:
        /* <DEDUP_REMOVED lines=8> */
.L_x_5438:
[----:B------:R-:W-:Y:S05]  /*10d1f0*/  BSYNC B1 ;  /* 0x0000000000017941 */ /* 0x000fea0003800000 */
.L_x_5408:
[----:B------:R-:W-:-:S13]  /*10d200*/  ISETP.GE.AND P0, PT, R0, 0x1, PT ;  /* 0x000000010000780c */ /* 0x000fda0003f06270 */
[----:B------:R-:W-:Y:S05]  /*10d210*/  @!P0 BREAK B2 ;  /* 0x0000000000028942 */ /* 0x000fea0003800000 */
[----:B------:R-:W-:Y:S05]  /*10d220*/  @!P0 BRA `(.L_x_5409) ;  /* 0x0000001000f48947 */ /* 0x000fea0003800000 */
[----:B------:R-:W-:Y:S05]  /*10d230*/  BSYNC B2 ;  /* 0x0000000000027941 */ /* 0x000fea0003800000 */
.L_x_5407:
[----:B------:R-:W-:Y:S02]  /*10d240*/  IMAD.MOV R4, RZ, RZ, -R0 ;  /* 0x000000ffff047224 */ /* 0x000fe400078e0a00 */
[----:B------:R-:W-:Y:S02]  /*10d250*/  IMAD.MOV.U32 R6, RZ, RZ, RZ ;  /* 0x000000ffff067224 */ /* 0x000fe400078e00ff */
[----:B------:R-:W-:-:S07]  /*10d260*/  IMAD.MOV.U32 R17, RZ, RZ, RZ ;  /* 0x000000ffff117224 */ /* 0x000fce00078e00ff */
.L_x_5474:
        /* <DEDUP_REMOVED lines=35> */
.L_x_5457:
[----:B------:R-:W0:Y:S02]  /*10d4a0*/  LDS.64 R12, [R9+0x8] ;  /* 0x00000800090c7984 */ /* 0x000e240000000a00 */
[----:B0-----:R-:W-:-:S05]  /*10d4b0*/  IADD3 R14, P0, PT, R12, 0x30, RZ ;  /* 0x000000300c0e7810 */ /* 0x001fca0007f1e0ff */
[----:B------:R-:W-:-:S07]  /*10d4c0*/  IMAD.X R15, RZ, RZ, R13, P0 ;  /* 0x000000ffff0f7224 */ /* 0x000fce00000e060d */
[----:B------:R-:W0:Y:S02]  /*10d4d0*/  ATOMS.CAST.SPIN.64 P0, [R9+0x8], R12, R14 ;  /* 0x0000080c0900758d */ /* 0x000e24000180040e */
[----:B0-----:R-:W-:Y:S05]  /*10d4e0*/  @!P0 BRA `(.L_x_5457) ;  /* 0xfffffffc00ec8947 */ /* 0x001fea000383ffff */
[----:B------:R-:W-:Y:S05]  /*10d4f0*/  BSYNC B4 ;  /* 0x0000000000047941 */ /* 0x000fea0003800000 */
.L_x_5456:
[----:B------:R-:W-:Y:S05]  /*10d500*/  BRA `(.L_x_5454) ;  /* 0x0000000000187947 */ /* 0x000fea0003800000 */
.L_x_5455:
[----:B------:R-:W-:Y:S02]  /*10d510*/  R2UR UR4, R38 ;  /* 0x00000000260472ca */ /* 0x000fe400000e0000 */
[----:B------:R-:W-:-:S13]  /*10d520*/  R2UR UR5, R39 ;  /* 0x00000000270572ca */ /* 0x000fda00000e0000 */
[----:B------:R-:W2:Y:S02]  /*10d530*/  LD.E.64 R12, desc[UR4][R36.64+0x8] ;  /* 0x00000804240c7980 */ /* 0x000ea4000c101b00 */
[----:B--2---:R-:W-:-:S05]  /*10d540*/  IADD3 R8, P0, PT, R12, 0x30, RZ ;  /* 0x000000300c087810 */ /* 0x004fca0007f1e0ff */
[----:B------:R-:W-:-:S05]  /*10d550*/  IMAD.X R9, RZ, RZ, R13, P0 ;  /* 0x000000ffff097224 */ /* 0x000fca00000e060d */
[----:B------:R0:W-:Y:S03]  /*10d560*/  ST.E.64 desc[UR4][R36.64+0x8], R8 ;  /* 0x0000080824007985 */ /* 0x0001e6000c101b04 */
.L_x_5454:
[----:B------:R-:W-:Y:S05]  /*10d570*/  BSYNC B2 ;  /* 0x0000000000027941 */ /* 0x000fea0003800000 */
.L_x_5453:
        /* <DEDUP_REMOVED lines=54> */
.L_x_5459:
[----:B------:R-:W-:Y:S05]  /*10d8e0*/  BSYNC B2 ;  /* 0x0000000000027941 */ /* 0x000fea0003800000 */
.L_x_5458:
        /* <DEDUP_REMOVED lines=40> */
.L_x_5461:
[----:B------:R-:W-:Y:S05]  /*10db70*/  BSYNC B2 ;  /* 0x0000000000027941 */ /* 0x000fea0003800000 */
.L_x_5460:
[----:B------:R-:W-:Y:S02]  /*10db80*/  R2UR UR4, R38 ;  /* 0x00000000260472ca */ /* 0x000fe400000e0000 */
[----:B------:R-:W-:Y:S02]  /*10db90*/  R2UR UR5, R39 ;  /* 0x00000000270572ca */ /* 0x000fe400000e0000 */
[----:B------:R-:W-:-:S11]  /*10dba0*/  PRMT R13, RZ, 0x7610, R13 ;  /* 0x00007610ff0d7816 */ /* 0x000fd6000000000d */
[----:B------:R3:W-:Y:S01]  /*10dbb0*/  ST.E desc[UR4][R30.64], R11 ;  /* 0x0000000b1e007985 */ /* 0x0007e2000c101904 */
[----:B------:R-:W-:Y:S05]  /*10dbc0*/  BRA `(.L_x_5451) ;  /* 0x0000000000147947 */ /* 0x000fea0003800000 */
.L_x_5452:
[----:B------:R-:W-:Y:S02]  /*10dbd0*/  R2UR UR4, R38 ;  /* 0x00000000260472ca */ /* 0x000fe400000e0000 */
[----:B------:R-:W-:Y:S02]  /*10dbe0*/  R2UR UR5, R39 ;  /* 0x00000000270572ca */ /* 0x000fe400000e0000 */
[----:B------:R-:W-:-:S05]  /*10dbf0*/  IADD3 R8, P0, PT, R8, R6, RZ ;  /* 0x0000000608087210 */ /* 0x000fca0007f1e0ff */
[----:B------:R-:W-:-:S06]  /*10dc00*/  IMAD.X R9, RZ, RZ, R9, P0 ;  /* 0x000000ffff097224 */ /* 0x000fcc00000e0609 */
[----:B------:R1:W5:Y:S02]  /*10dc10*/  LD.E.U8 R13, desc[UR4][R8.64+0x20] ;  /* 0x00002004080d7980 */ /* 0x000364000c101100 */
.L_x_5451:
[----:B------:R-:W-:Y:S05]  /*10dc20*/  BSYNC B1 ;  /* 0x0000000000017941 */ /* 0x000fea0003800000 */
.L_x_5450:
        /* <DEDUP_REMOVED lines=31> */
.L_x_5469:
[----:B------:R-:W0:Y:S02]  /*10de20*/  LDS.64 R12, [R9+0x8] ;  /* 0x00000800090c7984 */ /* 0x000e240000000a00 */
[----:B0-----:R-:W-:-:S05]  /*10de30*/  IADD3 R14, P0, PT, R12, 0x30, RZ ;  /* 0x000000300c0e7810 */ /* 0x001fca0007f1e0ff */
[----:B------:R-:W-:-:S07]  /*10de40*/  IMAD.X R15, RZ, RZ, R13, P0 ;  /* 0x000000ffff0f7224 */ /* 0x000fce00000e060d */
[----:B------:R-:W0:Y:S02]  /*10de50*/  ATOMS.CAST.SPIN.64 P0, [R9+0x8], R12, R14 ;  /* 0x0000080c0900758d */ /* 0x000e24000180040e */
[----:B0-----:R-:W-:Y:S05]  /*10de60*/  @!P0 BRA `(.L_x_5469) ;  /* 0xfffffffc00ec8947 */ /* 0x001fea000383ffff */
[----:B------:R-:W-:Y:S05]  /*10de70*/  BSYNC B4 ;  /* 0x0000000000047941 */ /* 0x000fea0003800000 */
.L_x_5468:
[----:B------:R-:W-:Y:S05]  /*10de80*/  BRA `(.L_x_5466) ;  /* 0x0000000000187947 */ /* 0x000fea0003800000 */
.L_x_5467:
[----:B------:R-:W-:Y:S02]  /*10de90*/  R2UR UR4, R38 ;  /* 0x00000000260472ca */ /* 0x000fe400000e0000 */
[----:B------:R-:W-:-:S13]  /*10dea0*/  R2UR UR5, R39 ;  /* 0x00000000270572ca */ /* 0x000fda00000e0000 */
[----:B------:R-:W2:Y:S02]  /*10deb0*/  LD.E.64 R12, desc[UR4][R36.64+0x8] ;  /* 0x00000804240c7980 */ /* 0x000ea4000c101b00 */
[----:B--2---:R-:W-:-:S05]  /*10dec0*/  IADD3 R8, P0, PT, R12, 0x30, RZ ;  /* 0x000000300c087810 */ /* 0x004fca0007f1e0ff */
[----:B------:R-:W-:-:S05]  /*10ded0*/  IMAD.X R9, RZ, RZ, R13, P0 ;  /* 0x000000ffff097224 */ /* 0x000fca00000e060d */
[----:B------:R0:W-:Y:S03]  /*10dee0*/  ST.E.64 desc[UR4][R36.64+0x8], R8 ;  /* 0x0000080824007985 */ /* 0x0001e6000c101b04 */
.L_x_5466:
[----:B------:R-:W-:Y:S05]  /*10def0*/  BSYNC B2 ;  /* 0x0000000000027941 */ /* 0x000fea0003800000 */
.L_x_5465:
        /* <DEDUP_REMOVED lines=54> */
.L_x_5471:
[----:B------:R-:W-:Y:S05]  /*10e260*/  BSYNC B2 ;  /* 0x0000000000027941 */ /* 0x000fea0003800000 */
.L_x_5470:
        /* <DEDUP_REMOVED lines=40> */
.L_x_5473:
[----:B------:R-:W-:Y:S05]  /*10e4f0*/  BSYNC B2 ;  /* 0x0000000000027941 */ /* 0x000fea0003800000 */
.L_x_5472:
[----:B------:R-:W-:Y:S02]  /*10e500*/  R2UR UR4, R38 ;  /* 0x00000000260472ca */ /* 0x000fe400000e0000 */
[----:B------:R-:W-:-:S13]  /*10e510*/  R2UR UR5, R39 ;  /* 0x00000000270572ca */ /* 0x000fda00000e0000 */
[----:B------:R2:W-:Y:S01]  /*10e520*/  ST.E desc[UR4][R30.64], R11 ;  /* 0x0000000b1e007985 */ /* 0x0005e2000c101904 */
[----:B------:R-:W-:Y:S05]  /*10e530*/  BRA `(.L_x_5463) ;  /* 0x0000000000207947 */ /* 0x000fea0003800000 */
.L_x_5464:
        /* <DEDUP_REMOVED lines=8> */
.L_x_5463:
[----:B------:R-:W-:Y:S05]  /*10e5c0*/  BSYNC B1 ;  /* 0x0000000000017941 */ /* 0x000fea0003800000 */
.L_x_5462:
[----:B------:R-:W-:Y:S02]  /*10e5d0*/  VIADD R17, R17, 0x1 ;  /* 0x0000000111117836 */ /* 0x000fe40000000000 */
[----:B------:R-:W-:Y:S01]  /*10e5e0*/  VIADD R6, R6, 0x4 ;  /* 0x0000000406067836 */ /* 0x000fe20000000000 */
[----:B------:R-:W-:Y:S06]  /*10e5f0*/  @P2 BRA `(.L_x_5474) ;  /* 0xffffffec001c2947 */ /* 0x000fec000383ffff */
.L_x_5409:
[----:B------:R-:W-:Y:S05]  /*10e600*/  BSYNC B3 ;  /* 0x0000000000037941 */ /* 0x000fea0003800000 */
.L_x_5406:
        /* <DEDUP_REMOVED lines=15> */
.L_x_5400:
[----:B------:R-:W-:Y:S05]  /*10e700*/  BSYNC B0 ;  /* 0x0000000000007941 */ /* 0x000fea0003800000 */
.L_x_5399:
        /* <DEDUP_REMOVED lines=15> */
.L_x_5479:
[----:B------:R-:W0:Y:S02]  /*10e800*/  LDS.64 R8, [R3+0x8] ;  /* 0x0000080003087984 */ /* 0x000e240000000a00 */
[----:B0-----:R-:W-:-:S05]  /*10e810*/  IADD3 R10, P0, PT, R8, 0x30, RZ ;  /* 0x00000030080a7810 */ /* 0x001fca0007f1e0ff */
[----:B------:R-:W-:-:S07]  /*10e820*/  IMAD.X R11, RZ, RZ, R9, P0 ;  /* 0x000000ffff0b7224 */ /* 0x000fce00000e0609 */
[----:B------:R-:W0:Y:S02]  /*10e830*/  ATOMS.CAST.SPIN.64 P0, [R3+0x8], R8, R10 ;  /* 0x000008080300758d */ /* 0x000e24000180040a */
[----:B0-----:R-:W-:Y:S05]  /*10e840*/  @!P0 BRA `(.L_x_5479) ;  /* 0xfffffffc00ec8947 */ /* 0x001fea000383ffff */
[----:B------:R-:W-:Y:S05]  /*10e850*/  BSYNC B1 ;  /* 0x0000000000017941 */ /* 0x000fea0003800000 */
.L_x_5478:
[----:B------:R-:W-:Y:S02]  /*10e860*/  IMAD.MOV.U32 R10, RZ, RZ, R8 ;  /* 0x000000ffff0a7224 */ /* 0x000fe400078e0008 */
[----:B------:R-:W-:Y:S01]  /*10e870*/  IMAD.MOV.U32 R11, RZ, RZ, R9 ;  /* 0x000000ffff0b7224 */ /* 0x000fe200078e0009 */
[----:B------:R-:W-:Y:S06]  /*10e880*/  BRA `(.L_x_5476) ;  /* 0x0000000000187947 */ /* 0x000fec0003800000 */
.L_x_5477:
[----:B------:R-:W-:Y:S02]  /*10e890*/  R2UR UR4, R38 ;  /* 0x00000000260472ca */ /* 0x000fe400000e0000 */
[----:B------:R-:W-:-:S13]  /*10e8a0*/  R2UR UR5, R39 ;  /* 0x00000000270572ca */ /* 0x000fda00000e0000 */
[----:B------:R-:W2:Y:S02]  /*10e8b0*/  LD.E.64 R10, desc[UR4][R36.64+0x8] ;  /* 0x00000804240a7980 */ /* 0x000ea4000c101b00 */
[----:B--2---:R-:W-:-:S05]  /*10e8c0*/  IADD3 R8, P0, PT, R10, 0x30, RZ ;  /* 0x000000300a087810 */ /* 0x004fca0007f1e0ff */
[----:B------:R-:W-:-:S05]  /*10e8d0*/  IMAD.X R9, RZ, RZ, R11, P0 ;  /* 0x000000ffff097224 */ /* 0x000fca00000e060b */
[----:B------:R0:W-:Y:S03]  /*10e8e0*/  ST.E.64 desc[UR4][R36.64+0x8], R8 ;  /* 0x0000080824007985 */ /* 0x0001e6000c101b04 */
.L_x_5476:
[----:B------:R-:W-:Y:S05]  /*10e8f0*/  BSYNC B0 ;  /* 0x0000000000007941 */ /* 0x000fea0003800000 */
.L_x_5475:
        /* <DEDUP_REMOVED lines=16> */
[----:B------:R-:W-:Y:S01]  /*10ea00*/  SHF.R.S64 R15, RZ, 0x1c, R0 ;  /* 0x0000001cff0f7819 */ /* 0x000fe20000001000 */
[----:B--2---:R-:W-:Y:S01]  /*10ea10*/  IMAD.MOV.U32 R3, RZ, RZ, 0x4205 ;  /* 0x00004205ff037424 */ /* 0x004fe200078e00ff */
[C---:B------:R-:W-:Y:S01]  /*10ea20*/  R2UR UR8, R38.reuse ;  /* 0x00000000260872ca */ /* 0x040fe200000e0000 */
[----:B-1---5:R-:W-:Y:S01]  /*10ea30*/  IMAD.MOV.U32 R13, RZ, RZ, 0x2c ;  /* 0x0000002cff0d7424 */ /* 0x022fe200078e00ff */
[C---:B------:R-:W-:Y:S01]  /*10ea40*/  R2UR UR9, R39.reuse ;  /* 0x00000000270972ca */ /* 0x040fe200000e0000 */
[----:B------:R-:W-:Y:S01]  /*10ea50*/  IMAD.MOV.U32 R35, RZ, RZ, -0x1 ;  /* 0xffffffffff237424 */ /* 0x000fe200078e00ff */
[----:B------:R-:W-:Y:S02]  /*10ea60*/  R2UR UR12, R38 ;  /* 0x00000000260c72ca */ /* 0x000fe400000e0000 */
[----:B------:R-:W-:-:S02]  /*10ea70*/  R2UR UR13, R39 ;  /* 0x00000000270d72ca */ /* 0x000fc400000e0000 */
[C---:B------:R-:W-:Y:S01]  /*10ea80*/  R2UR UR4, R38.reuse ;  /* 0x00000000260472ca */ /* 0x040fe200000e0000 */
[----:B------:R-:W-:Y:S01]  /*10ea90*/  @!P2 IMAD.MOV.U32 R41, RZ, RZ, 0x5368 ;  /* 0x00005368ff29a424 */ /* 0x000fe200078e00ff */
[C---:B------:R-:W-:Y:S01]  /*10eaa0*/  R2UR UR5, R39.reuse ;  /* 0x00000000270572ca */ /* 0x040fe200000e0000 */
[----:B------:R-:W-:Y:S01]  /*10eab0*/  @!P2 IMAD.MOV.U32 R11, RZ, RZ, RZ ;  /* 0x000000ffff0ba224 */ /* 0x000fe200078e00ff */
        /* <DEDUP_REMOVED lines=37> */
.L_x_5481:
[----:B------:R-:W-:Y:S05]  /*10ed10*/  BSYNC B0 ;  /* 0x0000000000007941 */ /* 0x000fea0003800000 */
.L_x_5480:
[----:B------:R-:W-:Y:S01]  /*10ed20*/  @!P0 IMAD.MOV.U32 R0, RZ, RZ, -0x1 ;  /* 0xffffffffff008424 */ /* 0x000fe200078e00ff */
[----:B------:R-:W-:Y:S06]  /*10ed30*/  @!P1 BRA `(.L_x_5136) ;  /* 0x00000d4000a09947 */ /* 0x000fec0003800000 */
[----:B------:R-:W-:Y:S01]  /*10ed40*/  ISETP.NE.AND P0, PT, R7, -0x80000000, PT ;  /* 0x800000000700780c */ /* 0x000fe20003f05270 */
[----:B------:R-:W-:-:S12]  /*10ed50*/  BSSY B0, `(.L_x_5482) ;  /* 0x0000e73000007945 */ /* 0x000fd80003800000 */
[----:B------:R-:W-:Y:S05]  /*10ed60*/  @P0 BRA `(.L_x_5483) ;  /* 0x0000006800400947 */ /* 0x000fea0003800000 */
[----:B------:R-:W-:Y:S01]  /*10ed70*/  R2UR UR4, R38 ;  /* 0x00000000260472ca */ /* 0x000fe200000e0000 */
[----:B------:R-:W-:Y:S01]  /*10ed80*/  IMAD.MOV.U32 R4, RZ, RZ, 0x50 ;  /* 0x00000050ff047424 */ /* 0x000fe200078e00ff */
[----:B------:R-:W-:Y:S01]  /*10ed90*/  R2UR UR5, R39 ;  /* 0x00000000270572ca */ /* 0x000fe200000e0000 */
[----:B------:R-:W-:Y:S01]  /*10eda0*/  IMAD.MOV.U32 R5, RZ, RZ, 0x0 ;  /* 0x00000000ff057424 */ /* 0x000fe200078e00ff */
[----:B--2---:R2:W3:Y:S11]  /*10edb0*/  LDS.64 R2, [R17+0x8] ;  /* 0x0000080011027984 */ /* 0x0044f60000000a00 */
[----:B------:R4:W2:Y:S01]  /*10edc0*/  ATOM.E.ADD.64.STRONG.GPU P0, R4, desc[UR4][R36.64+0x8], R4 ;  /* 0x800008042404798a */ /* 0x0008a2000810f504 */
[----:B------:R-:W-:Y:S01]  /*10edd0*/  BSSY B1, `(.L_x_5484) ;  /* 0x0000018000017945 */ /* 0x000fe20003800000 */
[----:B--2---:R-:W-:-:S02]  /*10ede0*/  IMAD.MOV.U32 R6, RZ, RZ, R4 ;  /* 0x000000ffff067224 */ /* 0x004fc400078e0004 */
[----:B------:R-:W-:Y:S01]  /*10edf0*/  IMAD.MOV.U32 R7, RZ, RZ, R5 ;  /* 0x000000ffff077224 */ /* 0x000fe200078e0005 */
[----:B---34-:R-:W-:Y:S06]  /*10ee00*/  @P0 BRA `(.L_x_5485) ;  /* 0x0000000000500947 */ /* 0x018fec0003800000 */
[----:B------:R-:W2:Y:S02]  /*10ee10*/  QSPC.E.S P0, RZ, [R36+0x8] ;  /* 0x0000080024ff73aa */ /* 0x000ea40000000500 */
[----:B--2---:R-:W-:Y:S05]  /*10ee20*/  @!P0 BRA `(.L_x_5486) ;  /* 0x0000000000308947 */ /* 0x004fea0003800000 */
[----:B------:R-:W-:Y:S01]  /*10ee30*/  IMAD.MOV.U32 R4, RZ, RZ, R36 ;  /* 0x000000ffff047224 */ /* 0x000fe200078e0024 */
[----:B------:R-:W-:Y:S04]  /*10ee40*/  BSSY B2, `(.L_x_5487) ;  /* 0x0000007000027945 */ /* 0x000fe80003800000 */
[----:B0-----:R-:W-:-:S07]  /*10ee50*/  MOV R9, R4 ;  /* 0x0000000400097202 */ /* 0x001fce0000000f00 */
.L_x_5488:
[----:B------:R-:W0:Y:S02]  /*10ee60*/  LDS.64 R4, [R9+0x8] ;  /* 0x0000080009047984 */ /* 0x000e240000000a00 */
[----:B0-----:R-:W-:-:S05]  /*10ee70*/  IADD3 R6, P0, PT, R4, 0x50, RZ ;  /* 0x0000005004067810 */ /* 0x001fca0007f1e0ff */
[----:B------:R-:W-:-:S07]  /*10ee80*/  IMAD.X R7, RZ, RZ, R5, P0 ;  /* 0x000000ffff077224 */ /* 0x000fce00000e0605 */
[----:B------:R-:W0:Y:S02]  /*10ee90*/  ATOMS.CAST.SPIN.64 P0, [R9+0x8], R4, R6 ;  /* 0x000008040900758d */ /* 0x000e240001800406 */
[----:B0-----:R-:W-:Y:S05]  /*10eea0*/  @!P0 BRA `(.L_x_5488) ;  /* 0xfffffffc00ec8947 */ /* 0x001fea000383ffff */
[----:B------:R-:W-:Y:S05]  /*10eeb0*/  BSYNC B2 ;  /* 0x0000000000027941 */ /* 0x000fea0003800000 */
.L_x_5487:
[----:B------:R-:W-:Y:S02]  /*10eec0*/  IMAD.MOV.U32 R6, RZ, RZ, R4 ;  /* 0x000000ffff067224 */ /* 0x000fe400078e0004 */
[----:B------:R-:W-:Y:S01]  /*10eed0*/  IMAD.MOV.U32 R7, RZ, RZ, R5 ;  /* 0x000000ffff077224 */ /* 0x000fe200078e0005 */
[----:B------:R-:W-:Y:S06]  /*10eee0*/  BRA `(.L_x_5485) ;  /* 0x0000000000187947 */ /* 0x000fec0003800000 */
.L_x_5486:
[----:B------:R-:W-:Y:S02]  /*10eef0*/  R2UR UR4, R38 ;  /* 0x00000000260472ca */ /* 0x000fe400000e0000 */
[----:B------:R-:W-:-:S13]  /*10ef00*/  R2UR UR5, R39 ;  /* 0x00000000270572ca */ /* 0x000fda00000e0000 */
[----:B------:R-:W2:Y:S02]  /*10ef10*/  LD.E.64 R6, desc[UR4][R36.64+0x8] ;  /* 0x0000080424067980 */ /* 0x000ea4000c101b00 */
[----:B--2---:R-:W-:-:S05]  /*10ef20*/  IADD3 R4, P0, PT, R6, 0x50, RZ ;  /* 0x0000005006047810 */ /* 0x004fca0007f1e0ff */
[----:B------:R-:W-:-:S05]  /*10ef30*/  IMAD.X R5, RZ, RZ, R7, P0 ;  /* 0x000000ffff057224 */ /* 0x000fca00000e0607 */
[----:B------:R2:W-:Y:S03]  /*10ef40*/  ST.E.64 desc[UR4][R36.64+0x8], R4 ;  /* 0x0000080424007985 */ /* 0x0005e6000c101b04 */
.L_x_5485:
[----:B------:R-:W-:Y:S05]  /*10ef50*/  BSYNC B1 ;  /* 0x0000000000017941 */ /* 0x000fea0003800000 */
.L_x_5484:
[C---:B--2---:R-:W-:Y:S01]  /*10ef60*/  IADD3 R5, P1, PT, R6.reuse, 0x58, RZ ;  /* 0x0000005806057810 */ /* 0x044fe20007f3e0ff */
        /* <DEDUP_REMOVED lines=12> */
[----:B--2---:R-:W2:Y:S01]  /*10f030*/  LDS.64 R4, [R17] ;  /* 0x0000000011047984 */ /* 0x004ea20000000a00 */
[----:B-1---5:R-:W-:Y:S01]  /*10f040*/  IMAD.WIDE R12, R3, 0x10, RZ ;  /* 0x00000010030c7825 */ /* 0x022fe200078e02ff */
        /* <DEDUP_REMOVED lines=9> */
[----:B0-----:R-:W-:Y:S01]  /*10f0e0*/  IMAD.MOV.U32 R9, RZ, RZ, 0xb ;  /* 0x0000000bff097424 */ /* 0x001fe200078e00ff */
        /* <DEDUP_REMOVED lines=18> */
.L_x_5517:
        /* <DEDUP_REMOVED lines=29> */
.L_x_5497:
[----:B------:R-:W0:Y:S02]  /*10f3e0*/  LDS.64 R8, [R5+0x8] ;  /* 0x0000080005087984 */ /* 0x000e240000000a00 */
[----:B0-----:R-:W-:-:S05]  /*10f3f0*/  IADD3 R10, P0, PT, R8, 0x30, RZ ;  /* 0x00000030080a7810 */ /* 0x001fca0007f1e0ff */
[----:B------:R-:W-:-:S07]  /*10f400*/  IMAD.X R11, RZ, RZ, R9, P0 ;  /* 0x000000ffff0b7224 */ /* 0x000fce00000e0609 */
[----:B------:R-:W0:Y:S02]  /*10f410*/  ATOMS.CAST.SPIN.64 P0, [R5+0x8], R8, R10 ;  /* 0x000008080500758d */ /* 0x000e24000180040a */
[----:B0-----:R-:W-:Y:S05]  /*10f420*/  @!P0 BRA `(.L_x_5497) ;  /* 0xfffffffc00ec8947 */ /* 0x001fea000383ffff */
[----:B------:R-:W-:Y:S05]  /*10f430*/  BSYNC B5 ;  /* 0x0000000000057941 */ /* 0x000fea0003800000 */
.L_x_5496:
[----:B------:R-:W-:Y:S05]  /*10f440*/  BRA `(.L_x_5494) ;  /* 0x0000000000187947 */ /* 0x000fea0003800000 */
.L_x_5495:
[----:B------:R-:W-:Y:S02]  /*10f450*/  R2UR UR4, R38 ;  /* 0x00000000260472ca */ /* 0x000fe400000e0000 */
[----:B------:R-:W-:-:S13]  /*10f460*/  R2UR UR5, R39 ;  /* 0x00000000270572ca */ /* 0x000fda00000e0000 */
[----:B------:R-:W2:Y:S02]  /*10f470*/  LD.E.64 R8, desc[UR4][R36.64+0x8] ;  /* 0x0000080424087980 */ /* 0x000ea4000c101b00 */
[----:B--2---:R-:W-:-:S05]  /*10f480*/  IADD3 R4, P0, PT, R8, 0x30, RZ ;  /* 0x0000003008047810 */ /* 0x004fca0007f1e0ff */
[----:B------:R-:W-:-:S05]  /*10f490*/  IMAD.X R5, RZ, RZ, R9, P0 ;  /* 0x000000ffff057224 */ /* 0x000fca00000e0609 */
[----:B------:R0:W-:Y:S03]  /*10f4a0*/  ST.E.64 desc[UR4][R36.64+0x8], R4 ;  /* 0x0000080424007985 */ /* 0x0001e6000c101b04 */
.L_x_5494:
[----:B------:R-:W-:Y:S05]  /*10f4b0*/  BSYNC B4 ;  /* 0x0000000000047941 */ /* 0x000fea0003800000 */
.L_x_5493:
        /* <DEDUP_REMOVED lines=54> */
.L_x_5499:
[----:B------:R-:W-:Y:S05]  /*10f820*/  BSYNC B4 ;  /* 0x0000000000047941 */ /* 0x000fea0003800000 */
.L_x_5498:
        /* <DEDUP_REMOVED lines=40> */
.L_x_5501:
[----:B------:R-:W-:Y:S05]  /*10fab0*/  BSYNC B4 ;  /* 0x0000000000047941 */ /* 0x000fea0003800000 */
.L_x_5500:
[----:B------:R-:W-:Y:S02]  /*10fac0*/  R2UR UR4, R38 ;  /* 0x00000000260472ca */ /* 0x000fe400000e0000 */
[----:B------:R-:W-:-:S13]  /*10fad0*/  R2UR UR5, R39 ;  /* 0x00000000270572ca */ /* 0x000fda00000e0000 */
[----:B------:R2:W-:Y:S01]  /*10fae0*/  ST.E desc[UR4][R30.64], R7 ;  /* 0x000000071e007985 */ /* 0x0005e2000c101904 */
[----:B------:R-:W-:Y:S05]  /*10faf0*/  BRA `(.L_x_5502) ;  /* 0x0000000000207947 */ /* 0x000fea0003800000 */
.L_x_5492:
        /* <DEDUP_REMOVED lines=8> */
.L_x_5502:
[----:B------:R-:W-:Y:S05]  /*10fb80*/  BSYNC B3 ;  /* 0x0000000000037941 */ /* 0x000fea0003800000 */
.L_x_5491:
        /* <DEDUP_REMOVED lines=29> */
.L_x_5510:
[----:B------:R-:W0:Y:S02]  /*10fd60*/  LDS.64 R8, [R5+0x8] ;  /* 0x0000080005087984 */ /* 0x000e240000000a00 */
[----:B0-----:R-:W-:-:S05]  /*10fd70*/  IADD3 R10, P0, PT, R8, 0x30, RZ ;  /* 0x00000030080a7810 */ /* 0x001fca0007f1e0ff */
[----:B------:R-:W-:-:S07]  /*10fd80*/  IMAD.X R11, RZ, RZ, R9, P0 ;  /* 0x000000ffff0b7224 */ /* 0x000fce00000e0609 */
[----:B------:R-:W0:Y:S02]  /*10fd90*/  ATOMS.CAST.SPIN.64 P0, [R5+0x8], R8, R10 ;  /* 0x000008080500758d */ /* 0x000e24000180040a */
[----:B0-----:R-:W-:Y:S05]  /*10fda0*/  @!P0 BRA `(.L_x_5510) ;  /* 0xfffffffc00ec8947 */ /* 0x001fea000383ffff */
[----:B------:R-:W-:Y:S05]  /*10fdb0*/  BSYNC B5 ;  /* 0x0000000000057941 */ /* 0x000fea0003800000 */
.L_x_5509:
[----:B------:R-:W-:Y:S05]  /*10fdc0*/  BRA `(.L_x_5507) ;  /* 0x0000000000187947 */ /* 0x000fea0003800000 */
.L_x_5508:
[----:B------:R-:W-:Y:S02]  /*10fdd0*/  R2UR UR4, R38 ;  /* 0x00000000260472ca */ /* 0x000fe400000e0000 */
[----:B------:R-:W-:-:S13]  /*10fde0*/  R2UR UR5, R39 ;  /* 0x00000000270572ca */ /* 0x000fda00000e0000 */
[----:B------:R-:W2:Y:S02]  /*10fdf0*/  LD.E.64 R8, desc[UR4][R36.64+0x8] ;  /* 0x0000080424087980 */ /* 0x000ea4000c101b00 */
[----:B--2---:R-:W-:-:S05]  /*10fe00*/  IADD3 R4, P0, PT, R8, 0x30, RZ ;  /* 0x0000003008047810 */ /* 0x004fca0007f1e0ff */
[----:B------:R-:W-:-:S05]  /*10fe10*/  IMAD.X R5, RZ, RZ, R9, P0 ;  /* 0x000000ffff057224 */ /* 0x000fca00000e0609 */
[----:B------:R0:W-:Y:S03]  /*10fe20*/  ST.E.64 desc[UR4][R36.64+0x8], R4 ;  /* 0x0000080424007985 */ /* 0x0001e6000c101b04 */
.L_x_5507:
[----:B------:R-:W-:Y:S05]  /*10fe30*/  BSYNC B4 ;  /* 0x0000000000047941 */ /* 0x000fea0003800000 */
.L_x_5506:
        /* <DEDUP_REMOVED lines=51> */
.L_x_5512:
[----:B------:R-:W-:Y:S01]  /*110170*/  R2UR UR4, R38 ;  /* 0x00000000260472ca */ /* 0x000fe200000e0000 */
[----:B------:R-:W-:Y:S01]  /*110180*/  IMAD.MOV.U32 R5, RZ, RZ, 0x5272 ;  /* 0x00005272ff057424 */ /* 0x000fe200078e00ff */
[----:B------:R-:W-:Y:S01]  /*110190*/  R2UR UR5, R39 ;  /* 0x00000000270572ca */ /* 0x000fe200000e0000 */
[----:B------:R-:W-:Y:S01]  /*1101a0*/  IMAD.MOV.U32 R9, RZ, RZ, -0x1 ;  /* 0xffffffffff097424 */ /* 0x000fe200078e00ff */
[----:B------:R-:W-:-:S11]  /*1101b0*/  PLOP3.LUT P0, PT, PT, PT, PT, 0x8, 0x80 ;  /* 0x000000000080781c */ /* 0x000fd60003f0e170 */
[----:B------:R0:W-:Y:S02]  /*1101c0*/  ST.E desc[UR4][R30.64], R5 ;  /* 0x000000051e007985 */ /* 0x0001e4000c101904 */
.L_x_5513:
[----:B------:R-:W-:Y:S05]  /*1101d0*/  BSYNC B4 ;  /* 0x0000000000047941 */ /* 0x000fea0003800000 */
.L_x_5511:
        /* <DEDUP_REMOVED lines=39> */
.L_x_5515:
[----:B------:R-:W-:Y:S05]  /*110450*/  BSYNC B4 ;  /* 0x0000000000047941 */ /* 0x000fea0003800000 */
.L_x_5514:
[----:B------:R-:W-:Y:S02]  /*110460*/  R2UR UR4, R38 ;  /* 0x00000000260472ca */ /* 0x000fe400000e0000 */
[----:B------:R-:W-:-:S13]  /*110470*/  R2UR UR5, R39 ;  /* 0x00000000270572ca */ /* 0x000fda00000e0000 */
[----:B------:R2:W-:Y:S01]  /*110480*/  ST.E desc[UR4][R30.64], R7 ;  /* 0x000000071e007985 */ /* 0x0005e2000c101904 */
[----:B------:R-:W-:Y:S05]  /*110490*/  BRA `(.L_x_5516) ;  /* 0x0000000000207947 */ /* 0x000fea0003800000 */
.L_x_5505:
        /* <DEDUP_REMOVED lines=8> */
.L_x_5516:
[----:B------:R-:W-:Y:S05]  /*110520*/  BSYNC B3 ;  /* 0x0000000000037941 */ /* 0x000fea0003800000 */
.L_x_5504:
[----:B------:R-:W-:Y:S01]  /*110530*/  IADD3 R15, P0, PT, R15, 0x8, RZ ;  /* 0x000000080f0f7810 */ /* 0x000fe20007f1e0ff */
[----:B------:R-:W-:-:S04]  /*110540*/  VIADD R2, R2, 0x2 ;  /* 0x0000000202027836 */ /* 0x000fc80000000000 */
[----:B------:R-:W-:Y:S01]  /*110550*/  IMAD.X R33, RZ, RZ, R33, P0 ;  /* 0x000000ffff217224 */ /* 0x000fe200000e0621 */
[----:B------:R-:W-:Y:S07]  /*110560*/  BRA `(.L_x_5517) ;  /* 0xffffffec00287947 */ /* 0x000fee000383ffff */
.L_x_5503:
[----:B------:R-:W-:Y:S05]  /*110570*/  BSYNC B1 ;  /* 0x0000000000017941 */ /* 0x000fea0003800000 */
.L_x_5490:
[----:B------:R-:W-:Y:S05]  /*110580*/  BSYNC B2 ;  /* 0x0000000000027941 */ /* 0x000fea0003800000 */
.L_x_5489:
[----:B------:R-:W4:Y:S01]  /*110590*/  LDCU.64 UR4, c[0x4][0x88] ;  /* 0x01001100ff0477ac */ /* 0x000f220008000a00 */
[----:B-1---5:R-:W-:Y:S01]  /*1105a0*/  IMAD.WIDE R12, R3, 0x10, RZ ;  /* 0x00000010030c7825 */ /* 0x022fe200078e02ff */
        /* <DEDUP_REMOVED lines=8> */
.L_x_5546:
[----:B------:R-:W-:Y:S01]  /*110630*/  ISETP.NE.AND P0, PT, R3, -0x1, PT ;  /* 0xffffffff0300780c */ /* 0x000fe20003f05270 */
[----:B------:R-:W-:Y:S05]  /*110640*/  YIELD ;  /* 0x0000000000007946 */ /* 0x000fea0003800000 */
[----:B------:R-:W-:Y:S01]  /*110650*/  BSSY B2, `(.L_x_5519) ;  /* 0x000009c000027945 */ /* 0x000fe20003800000 */
[----:B------:R-:W-:-:S06]  /*110660*/  VIADD R2, R22, 0xb ;  /* 0x0000000b16027836 */ /* 0x000fcc0000000000 */
[----:B------:R-:W-:Y:S01]  /*110670*/  @!P0 R2UR UR4, R38 ;  /* 0x00000000260482ca */ /* 0x000fe200000e0000 */
[----:B0123--:R-:W-:Y:S01]  /*110680*/  @!P0 IMAD.MOV.U32 R5, RZ, RZ, 0x5368 ;  /* 0x00005368ff058424 */ /* 0x00ffe200078e00ff */
        /* <DEDUP_REMOVED lines=29> */
.L_x_5526:
[----:B------:R-:W0:Y:S02]  /*110860*/  LDS.64 R8, [R5+0x8] ;  /* 0x0000080005087984 */ /* 0x000e240000000a00 */
[----:B0-----:R-:W-:-:S05]  /*110870*/  IADD3 R10, P0, PT, R8, 0x30, RZ ;  /* 0x00000030080a7810 */ /* 0x001fca0007f1e0ff */
[----:B------:R-:W-:-:S07]  /*110880*/  IMAD.X R11, RZ, RZ, R9, P0 ;  /* 0x000000ffff0b7224 */ /* 0x000fce00000e0609 */
[----:B------:R-:W0:Y:S02]  /*110890*/  ATOMS.CAST.SPIN.64 P0, [R5+0x8], R8, R10 ;  /* 0x000008080500758d */ /* 0x000e24000180040a */
[----:B0-----:R-:W-:Y:S05]  /*1108a0*/  @!P0 BRA `(.L_x_5526) ;  /* 0xfffffffc00ec8947 */ /* 0x001fea000383ffff */
[----:B------:R-:W-:Y:S05]  /*1108b0*/  BSYNC B4 ;  /* 0x0000000000047941 */ /* 0x000fea0003800000 */
.L_x_5525:
[----:B------:R-:W-:Y:S05]  /*1108c0*/  BRA `(.L_x_5523) ;  /* 0x0000000000187947 */ /* 0x000fea0003800000 */
.L_x_5524:
[----:B------:R-:W-:Y:S02]  /*1108d0*/  R2UR UR4, R38 ;  /* 0x00000000260472ca */ /* 0x000fe400000e0000 */
[----:B------:R-:W-:-:S13]  /*1108e0*/  R2UR UR5, R39 ;  /* 0x00000000270572ca */ /* 0x000fda00000e0000 */
[----:B------:R-:W2:Y:S02]  /*1108f0*/  LD.E.64 R8, desc[UR4][R36.64+0x8] ;  /* 0x0000080424087980 */ /* 0x000ea4000c101b00 */
[----:B--2---:R-:W-:-:S05]  /*110900*/  IADD3 R4, P0, PT, R8, 0x30, RZ ;  /* 0x0000003008047810 */ /* 0x004fca0007f1e0ff */
[----:B------:R-:W-:-:S05]  /*110910*/  IMAD.X R5, RZ, RZ, R9, P0 ;  /* 0x000000ffff057224 */ /* 0x000fca00000e0609 */
[----:B------:R0:W-:Y:S03]  /*110920*/  ST.E.64 desc[UR4][R36.64+0x8], R4 ;  /* 0x0000080424007985 */ /* 0x0001e6000c101b04 */
.L_x_5523:
[----:B------:R-:W-:Y:S05]  /*110930*/  BSYNC B3 ;  /* 0x0000000000037941 */ /* 0x000fea0003800000 */
.L_x_5522:
        /* <DEDUP_REMOVED lines=54> */
.L_x_5528:
[----:B------:R-:W-:Y:S05]  /*110ca0*/  BSYNC B3 ;  /* 0x0000000000037941 */ /* 0x000fea0003800000 */
.L_x_5527:
        /* <DEDUP_REMOVED lines=40> */
.L_x_5530:
[----:B------:R-:W-:Y:S05]  /*110f30*/  BSYNC B3 ;  /* 0x0000000000037941 */ /* 0x000fea0003800000 */
.L_x_5529:
[----:B------:R-:W-:Y:S02]  /*110f40*/  R2UR UR4, R38 ;  /* 0x00000000260472ca */ /* 0x000fe400000e0000 */
[----:B------:R-:W-:-:S13]  /*110f50*/  R2UR UR5, R39 ;  /* 0x00000000270572ca */ /* 0x000fda00000e0000 */
[----:B------:R2:W-:Y:S01]  /*110f60*/  ST.E desc[UR4][R30.64], R7 ;  /* 0x000000071e007985 */ /* 0x0005e2000c101904 */
[----:B------:R-:W-:Y:S05]  /*110f70*/  BRA `(.L_x_5520) ;  /* 0x0000000000247947 */ /* 0x000fea0003800000 */
.L_x_5521:
        /* <DEDUP_REMOVED lines=9> */
.L_x_5520:
[----:B------:R-:W-:Y:S05]  /*111010*/  BSYNC B2 ;  /* 0x0000000000027941 */ /* 0x000fea0003800000 */
.L_x_5519:
        /* <DEDUP_REMOVED lines=30> */
.L_x_5539:
[----:B------:R-:W0:Y:S02]  /*111200*/  LDS.64 R8, [R5+0x8] ;  /* 0x0000080005087984 */ /* 0x000e240000000a00 */
[----:B0-----:R-:W-:-:S05]  /*111210*/  IADD3 R10, P0, PT, R8, 0x30, RZ ;  /* 0x00000030080a7810 */ /* 0x001fca0007f1e0ff */
[----:B------:R-:W-:-:S07]  /*111220*/  IMAD.X R11, RZ, RZ, R9, P0 ;  /* 0x000000ffff0b7224 */ /* 0x000fce00000e0609 */
[----:B------:R-:W0:Y:S02]  /*111230*/  ATOMS.CAST.SPIN.64 P0, [R5+0x8], R8, R10 ;  /* 0x000008080500758d */ /* 0x000e24000180040a */
[----:B0-----:R-:W-:Y:S05]  /*111240*/  @!P0 BRA `(.L_x_5539) ;  /* 0xfffffffc00ec8947 */ /* 0x001fea000383ffff */
[----:B------:R-:W-:Y:S05]  /*111250*/  BSYNC B4 ;  /* 0x0000000000047941 */ /* 0x000fea0003800000 */
.L_x_5538:
[----:B------:R-:W-:Y:S05]  /*111260*/  BRA `(.L_x_5536) ;  /* 0x0000000000187947 */ /* 0x000fea0003800000 */
.L_x_5537:
[----:B------:R-:W-:Y:S02]  /*111270*/  R2UR UR4, R38 ;  /* 0x00000000260472ca */ /* 0x000fe400000e0000 */
[----:B------:R-:W-:-:S13]  /*111280*/  R2UR UR5, R39 ;  /* 0x00000000270572ca */ /* 0x000fda00000e0000 */
[----:B------:R-:W2:Y:S02]  /*111290*/  LD.E.64 R8, desc[UR4][R36.64+0x8] ;  /* 0x0000080424087980 */ /* 0x000ea4000c101b00 */
[----:B--2---:R-:W-:-:S05]  /*1112a0*/  IADD3 R4, P0, PT, R8, 0x30, RZ ;  /* 0x0000003008047810 */ /* 0x004fca0007f1e0ff */
[----:B------:R-:W-:-:S05]  /*1112b0*/  IMAD.X R5, RZ, RZ, R9, P0 ;  /* 0x000000ffff057224 */ /* 0x000fca00000e0609 */
[----:B------:R0:W-:Y:S03]  /*1112c0*/  ST.E.64 desc[UR4][R36.64+0x8], R4 ;  /* 0x0000080424007985 */ /* 0x0001e6000c101b04 */
.L_x_5536:
[----:B------:R-:W-:Y:S05]  /*1112d0*/  BSYNC B3 ;  /* 0x0000000000037941 */ /* 0x000fea0003800000 */
.L_x_5535:
        /* <DEDUP_REMOVED lines=51> */
.L_x_5541:
[----:B------:R-:W-:Y:S01]  /*111610*/  R2UR UR4, R38 ;  /* 0x00000000260472ca */ /* 0x000fe200000e0000 */
[----:B------:R-:W-:Y:S01]  /*111620*/  IMAD.MOV.U32 R5, RZ, RZ, 0x5272 ;  /* 0x00005272ff057424 */ /* 0x000fe200078e00ff */
[----:B------:R-:W-:Y:S01]  /*111630*/  R2UR UR5, R39 ;  /* 0x00000000270572ca */ /* 0x000fe200000e0000 */
[----:B------:R-:W-:Y:S01]  /*111640*/  IMAD.MOV.U32 R9, RZ, RZ, -0x1 ;  /* 0xffffffffff097424 */ /* 0x000fe200078e00ff */
[----:B------:R-:W-:-:S11]  /*111650*/  PLOP3.LUT P0, PT, PT, PT, PT, 0x8, 0x80 ;  /* 0x000000000080781c */ /* 0x000fd60003f0e170 */
[----:B------:R0:W-:Y:S02]  /*111660*/  ST.E desc[UR4][R30.64], R5 ;  /* 0x000000051e007985 */ /* 0x0001e4000c101904 */
.L_x_5542:
[----:B------:R-:W-:Y:S05]  /*111670*/  BSYNC B3 ;  /* 0x0000000000037941 */ /* 0x000fea0003800000 */
.L_x_5540:
        /* <DEDUP_REMOVED lines=39> */
.L_x_5544:
[----:B------:R-:W-:Y:S05]  /*1118f0*/  BSYNC B3 ;  /* 0x0000000000037941 */ /* 0x000fea0003800000 */
.L_x_5543:
[----:B------:R-:W-:Y:S02]  /*111900*/  R2UR UR4, R38 ;  /* 0x00000000260472ca */ /* 0x000fe400000e0000 */
[----:B------:R-:W-:-:S13]  /*111910*/  R2UR UR5, R39 ;  /* 0x00000000270572ca */ /* 0x000fda00000e0000 */
[----:B------:R3:W-:Y:S01]  /*111920*/  ST.E desc[UR4][R30.64], R7 ;  /* 0x000000071e007985 */ /* 0x0007e2000c101904 */
[----:B------:R-:W-:Y:S05]  /*111930*/  BRA `(.L_x_5545) ;  /* 0x0000000000387947 */ /* 0x000fea0003800000 */
.L_x_5534:
        /* <DEDUP_REMOVED lines=10> */
.L_x_5533:
[----:B------:R-:W-:Y:S01]  /*1119e0*/  R2UR UR4, R38 ;  /* 0x00000000260472ca */ /* 0x000fe200000e0000 */
[----:B01-3--:R-:W-:Y:S01]  /*1119f0*/  IMAD.MOV.U32 R5, RZ, RZ, 0x5368 ;  /* 0x00005368ff057424 */ /* 0x00bfe200078e00ff */
[----:B------:R-:W-:-:S13]  /*111a00*/  R2UR UR5, R39 ;  /* 0x00000000270572ca */ /* 0x000fda00000e0000 */
[----:B------:R0:W-:Y:S02]  /*111a10*/  ST.E desc[UR4][R30.64], R5 ;  /* 0x000000051e007985 */ /* 0x0001e4000c101904 */
.L_x_5545:
[----:B------:R-:W-:Y:S05]  /*111a20*/  BSYNC B2 ;  /* 0x0000000000027941 */ /* 0x000fea0003800000 */
.L_x_5532:
[----:B------:R-:W-:Y:S01]  /*111a30*/  IADD3 R17, P0, PT, R17, 0x8, RZ ;  /* 0x0000000811117810 */ /* 0x000fe20007f1e0ff */
[----:B------:R-:W-:Y:S01]  /*111a40*/  VIADD R22, R22, 0x2 ;  /* 0x0000000216167836 */ /* 0x000fe20000000000 */
[----:B------:R-:W-:-:S03]  /*111a50*/  IADD3 R14, P1, PT, R14, 0x2, RZ ;  /* 0x000000020e0e7810 */ /* 0x000fc60007f3e0ff */
[----:B------:R-:W-:Y:S02]  /*111a60*/  IMAD.X R33, RZ, RZ, R33, P0 ;  /* 0x000000ffff217224 */ /* 0x000fe400000e0621 */
[----:B------:R-:W-:Y:S01]  /*111a70*/  IMAD.X R15, RZ, RZ, R15, P1 ;  /* 0x000000ffff0f7224 */ /* 0x000fe200008e060f */
[----:B------:R-:W-:Y:S07]  /*111a80*/  BRA `(.L_x_5546) ;  /* 0xffffffe800e87947 */ /* 0x000fee000383ffff */
.L_x_5531:
[----:B------:R-:W-:Y:S05]  /*111a90*/  BSYNC B1 ;  /* 0x0000000000017941 */ /* 0x000fea0003800000 */
.L_x_5518:
[----:B------:R-:W4:Y:S01]  /*111aa0*/  S2UR UR5, SR_CgaCtaId ;  /* 0x00000000000579c3 */ /* 0x000f220000008800 */
[----:B------:R-:W-:Y:S01]  /*111ab0*/  UMOV UR4, 0x400 ;  /* 0x0000040000047882 */ /* 0x000fe20000000000 */
[----:B------:R-:W-:Y:S01]  /*111ac0*/  R2UR UR6, R38 ;  /* 0x00000000260672ca */ /* 0x000fe200000e0000 */
[----:B------:R-:W-:Y:S01]  /*111ad0*/  IMAD.MOV.U32 R6, RZ, RZ, 0x30 ;  /* 0x00000030ff067424 */ /* 0x000fe200078e00ff */
[----:B------:R-:W-:Y:S01]  /*111ae0*/  R2UR UR7, R39 ;  /* 0x00000000270772ca */ /* 0x000fe200000e0000 */
[----:B--23--:R-:W-:Y:S01]  /*111af0*/  IMAD.MOV.U32 R7, RZ, RZ, 0x0 ;  /* 0x00000000ff077424 */ /* 0x00cfe200078e00ff */
[----:B----4-:R-:W-:-:S06]  /*111b00*/  ULEA UR4, UR5, UR4, 0x18 ;  /* 0x0000000405047291 */ /* 0x010fcc000f8ec0ff */
[----:B------:R-:W-:-:S05]  /*111b10*/  IMAD.U32 R18, RZ, RZ, UR4 ;  /* 0x00000004ff127e24 */ /* 0x000fca000f8e00ff */
[----:B01----:R0:W1:Y:S04]  /*111b20*/  LDS.64 R4, [R18+0x8] ;  /* 0x0000080012047984 */ /* 0x0030680000000a00 */
        /* <DEDUP_REMOVED lines=10> */
.L_x_5551:
[----:B------:R-:W0:Y:S02]  /*111bd0*/  LDS.64 R8, [R7+0x8] ;  /* 0x0000080007087984 */ /* 0x000e240000000a00 */
[----:B0-----:R-:W-:-:S05]  /*111be0*/  IADD3 R10, P0, PT, R8, 0x30, RZ ;  /* 0x00000030080a7810 */ /* 0x001fca0007f1e0ff */
[----:B------:R-:W-:-:S07]  /*111bf0*/  IMAD.X R11, RZ, RZ, R9, P0 ;  /* 0x000000ffff0b7224 */ /* 0x000fce00000e0609 */
[----:B------:R-:W0:Y:S02]  /*111c00*/  ATOMS.CAST.SPIN.64 P0, [R7+0x8], R8, R10 ;  /* 0x000008080700758d */ /* 0x000e24000180040a */
[----:B0-----:R-:W-:Y:S05]  /*111c10*/  @!P0 BRA `(.L_x_5551) ;  /* 0xfffffffc00ec8947 */ /* 0x001fea000383ffff */
[----:B------:R-:W-:Y:S05]  /*111c20*/  BSYNC B2 ;  /* 0x0000000000027941 */ /* 0x000fea0003800000 */
.L_x_5550:
[----:B------:R-:W-:Y:S05]  /*111c30*/  BRA `(.L_x_5548) ;  /* 0x0000000000187947 */ /* 0x000fea0003800000 */
.L_x_5549:
[----:B------:R-:W-:Y:S02]  /*111c40*/  R2UR UR4, R38 ;  /* 0x00000000260472ca */ /* 0x000fe400000e0000 */
[----:B------:R-:W-:-:S13]  /*111c50*/  R2UR UR5, R39 ;  /* 0x00000000270572ca */ /* 0x000fda00000e0000 */
[----:B------:R-:W2:Y:S02]  /*111c60*/  LD.E.64 R8, desc[UR4][R36.64+0x8] ;  /* 0x0000080424087980 */ /* 0x000ea4000c101b00 */
[----:B--2---:R-:W-:-:S05]  /*111c70*/  IADD3 R6, P0, PT, R8, 0x30, RZ ;  /* 0x0000003008067810 */ /* 0x004fca0007f1e0ff */
[----:B------:R-:W-:-:S05]  /*111c80*/  IMAD.X R7, RZ, RZ, R9, P0 ;  /* 0x000000ffff077224 */ /* 0x000fca00000e0609 */
[----:B------:R0:W-:Y:S03]  /*111c90*/  ST.E.64 desc[UR4][R36.64+0x8], R6 ;  /* 0x0000080624007985 */ /* 0x0001e6000c101b04 */
.L_x_5548:
[----:B------:R-:W-:Y:S05]  /*111ca0*/  BSYNC B1 ;  /* 0x0000000000017941 */ /* 0x000fea0003800000 */
.L_x_5547:
[C---:B0-----:R-:W-:Y:S02]  /*111cb0*/  IADD3 R7, P1, PT, R8.reuse, 0x38, RZ ;  /* 0x0000003808077810 */ /* 0x041fe40007f3e0ff */
        /* <DEDUP_REMOVED lines=65> */
.L_x_5557:
[----:B------:R-:W0:Y:S02]  /*1120d0*/  LDS.64 R8, [R5+0x8] ;  /* 0x0000080005087984 */ /* 0x000e240000000a00 */
[----:B0-----:R-:W-:-:S05]  /*1120e0*/  IADD3 R10, P0, PT, R32, R8, RZ ;  /* 0x00000008200a7210 */ /* 0x001fca0007f1e0ff */
[----:B------:R-:W-:-:S07]  /*1120f0*/  IMAD.X R11, R33, 0x1, R9, P0 ;  /* 0x00000001210b7824 */ /* 0x000fce00000e0609 */
[----:B------:R-:W0:Y:S02]  /*112100*/  ATOMS.CAST.SPIN.64 P0, [R5+0x8], R8, R10 ;  /* 0x000008080500758d */ /* 0x000e24000180040a */
[----:B0-----:R-:W-:Y:S05]  /*112110*/  @!P0 BRA `(.L_x_5557) ;  /* 0xfffffffc00ec8947 */ /* 0x001fea000383ffff */
[----:B------:R-:W-:Y:S05]  /*112120*/  BSYNC B2 ;  /* 0x0000000000027941 */ /* 0x000fea0003800000 */
.L_x_5556:
[----:B------:R-:W-:Y:S05]  /*112130*/  BRA `(.L_x_5554) ;  /* 0x0000000000187947 */ /* 0x000fea0003800000 */
.L_x_5555:
[----:B------:R-:W-:Y:S02]  /*112140*/  R2UR UR4, R38 ;  /* 0x00000000260472ca */ /* 0x000fe400000e0000 */
[----:B------:R-:W-:-:S13]  /*112150*/  R2UR UR5, R39 ;  /* 0x00000000270572ca */ /* 0x000fda00000e0000 */
[----:B------:R-:W2:Y:S02]  /*112160*/  LD.E.64 R8, desc[UR4][R36.64+0x8] ;  /* 0x0000080424087980 */ /* 0x000ea4000c101b00 */
[----:B--2---:R-:W-:-:S05]  /*112170*/  IADD3 R4, P0, PT, R32, R8, RZ ;  /* 0x0000000820047210 */ /* 0x004fca0007f1e0ff */
[----:B------:R-:W-:-:S05]  /*112180*/  IMAD.X R5, R33, 0x1, R9, P0 ;  /* 0x0000000121057824 */ /* 0x000fca00000e0609 */
[----:B------:R0:W-:Y:S03]  /*112190*/  ST.E.64 desc[UR4][R36.64+0x8], R4 ;  /* 0x0000080424007985 */ /* 0x0001e6000c101b04 */
.L_x_5554:
[----:B------:R-:W-:Y:S05]  /*1121a0*/  BSYNC B1 ;  /* 0x0000000000017941 */ /* 0x000fea0003800000 */
.L_x_5553:
        /* <DEDUP_REMOVED lines=47> */
.L_x_5589:
        /* <DEDUP_REMOVED lines=28> */
.L_x_5570:
[----:B------:R-:W0:Y:S02]  /*112660*/  LDS.64 R8, [R5+0x8] ;  /* 0x0000080005087984 */ /* 0x000e240000000a00 */
[----:B0-----:R-:W-:-:S05]  /*112670*/  IADD3 R10, P0, PT, R8, 0x30, RZ ;  /* 0x00000030080a7810 */ /* 0x001fca0007f1e0ff */
[----:B------:R-:W-:-:S07]  /*112680*/  IMAD.X R11, RZ, RZ, R9, P0 ;  /* 0x000000ffff0b7224 */ /* 0x000fce00000e0609 */
[----:B------:R-:W0:Y:S02]  /*112690*/  ATOMS.CAST.SPIN.64 P0, [R5+0x8], R8, R10 ;  /* 0x000008080500758d */ /* 0x000e24000180040a */
[----:B0-----:R-:W-:Y:S05]  /*1126a0*/  @!P0 BRA `(.L_x_5570) ;  /* 0xfffffffc00ec8947 */ /* 0x001fea000383ffff */
[----:B------:R-:W-:Y:S05]  /*1126b0*/  BSYNC B6 ;  /* 0x0000000000067941 */ /* 0x000fea0003800000 */
.L_x_5569:
[----:B------:R-:W-:Y:S05]  /*1126c0*/  BRA `(.L_x_5567) ;  /* 0x0000000000187947 */ /* 0x000fea0003800000 */
.L_x_5568:
[----:B------:R-:W-:Y:S02]  /*1126d0*/  R2UR UR4, R38 ;  /* 0x00000000260472ca */ /* 0x000fe400000e0000 */
[----:B------:R-:W-:-:S13]  /*1126e0*/  R2UR UR5, R39 ;  /* 0x00000000270572ca */ /* 0x000fda00000e0000 */
[----:B------:R-:W2:Y:S02]  /*1126f0*/  LD.E.64 R8, desc[UR4][R36.64+0x8] ;  /* 0x0000080424087980 */ /* 0x000ea4000c101b00 */
[----:B--2---:R-:W-:-:S05]  /*112700*/  IADD3 R4, P0, PT, R8, 0x30, RZ ;  /* 0x0000003008047810 */ /* 0x004fca0007f1e0ff */
[----:B------:R-:W-:-:S05]  /*112710*/  IMAD.X R5, RZ, RZ, R9, P0 ;  /* 0x000000ffff057224 */ /* 0x000fca00000e0609 */
[----:B------:R0:W-:Y:S03]  /*112720*/  ST.E.64 desc[UR4][R36.64+0x8], R4 ;  /* 0x0000080424007985 */ /* 0x0001e6000c101b04 */
.L_x_5567:
[----:B------:R-:W-:Y:S05]  /*112730*/  BSYNC B5 ;  /* 0x0000000000057941 */ /* 0x000fea0003800000 */
.L_x_5566:
        /* <DEDUP_REMOVED lines=54> */
.L_x_5572:
[----:B------:R-:W-:Y:S05]  /*112aa0*/  BSYNC B5 ;  /* 0x0000000000057941 */ /* 0x000fea0003800000 */
.L_x_5571:
        /* <DEDUP_REMOVED lines=40> */
.L_x_5574:
[----:B------:R-:W-:Y:S05]  /*112d30*/  BSYNC B5 ;  /* 0x0000000000057941 */ /* 0x000fea0003800000 */
.L_x_5573:
[----:B------:R-:W-:Y:S02]  /*112d40*/  R2UR UR4, R38 ;  /* 0x00000000260472ca */ /* 0x000fe400000e0000 */
[----:B------:R-:W-:-:S13]  /*112d50*/  R2UR UR5, R39 ;  /* 0x00000000270572ca */ /* 0x000fda00000e0000 */
[----:B------:R2:W-:Y:S01]  /*112d60*/  ST.E desc[UR4][R30.64], R7 ;  /* 0x000000071e007985 */ /* 0x0005e2000c101904 */
[----:B------:R-:W-:Y:S05]  /*112d70*/  BRA `(.L_x_5575) ;  /* 0x0000000000207947 */ /* 0x000fea0003800000 */
.L_x_5565:
        /* <DEDUP_REMOVED lines=8> */
.L_x_5575:
[----:B------:R-:W-:Y:S05]  /*112e00*/  BSYNC B4 ;  /* 0x0000000000047941 */ /* 0x000fea0003800000 */
.L_x_5564:
        /* <DEDUP_REMOVED lines=27> */
.L_x_5582:
[----:B------:R-:W0:Y:S02]  /*112fc0*/  LDS.64 R8, [R5+0x8] ;  /* 0x0000080005087984 */ /* 0x000e240000000a00 */
[----:B0-----:R-:W-:-:S05]  /*112fd0*/  IADD3 R10, P0, PT, R8, 0x30, RZ ;  /* 0x00000030080a7810 */ /* 0x001fca0007f1e0ff */
[----:B------:R-:W-:-:S07]  /*112fe0*/  IMAD.X R11, RZ, RZ, R9, P0 ;  /* 0x000000ffff0b7224 */ /* 0x000fce00000e0609 */
[----:B------:R-:W0:Y:S02]  /*112ff0*/  ATOMS.CAST.SPIN.64 P0, [R5+0x8], R8, R10 ;  /* 0x000008080500758d */ /* 0x000e24000180040a */
[----:B0-----:R-:W-:Y:S05]  /*113000*/  @!P0 BRA `(.L_x_5582) ;  /* 0xfffffffc00ec8947 */ /* 0x001fea000383ffff */
[----:B------:R-:W-:Y:S05]  /*113010*/  BSYNC B6 ;  /* 0x0000000000067941 */ /* 0x000fea0003800000 */
.L_x_5581:
[----:B------:R-:W-:Y:S05]  /*113020*/  BRA `(.L_x_5579) ;  /* 0x0000000000187947 */ /* 0x000fea0003800000 */
.L_x_5580:
[----:B------:R-:W-:Y:S02]  /*113030*/  R2UR UR4, R38 ;  /* 0x00000000260472ca */ /* 0x000fe400000e0000 */
[----:B------:R-:W-:-:S13]  /*113040*/  R2UR UR5, R39 ;  /* 0x00000000270572ca */ /* 0x000fda00000e0000 */
[----:B------:R-:W2:Y:S02]  /*113050*/  LD.E.64 R8, desc[UR4][R36.64+0x8] ;  /* 0x0000080424087980 */ /* 0x000ea4000c101b00 */
[----:B--2---:R-:W-:-:S05]  /*113060*/  IADD3 R4, P0, PT, R8, 0x30, RZ ;  /* 0x0000003008047810 */ /* 0x004fca0007f1e0ff */
[----:B------:R-:W-:-:S05]  /*113070*/  IMAD.X R5, RZ, RZ, R9, P0 ;  /* 0x000000ffff057224 */ /* 0x000fca00000e0609 */
[----:B------:R0:W-:Y:S03]  /*113080*/  ST.E.64 desc[UR4][R36.64+0x8], R4 ;  /* 0x0000080424007985 */ /* 0x0001e6000c101b04 */
.L_x_5579:
[----:B------:R-:W-:Y:S05]  /*113090*/  BSYNC B5 ;  /* 0x0000000000057941 */ /* 0x000fea0003800000 */
.L_x_5578:
        /* <DEDUP_REMOVED lines=51> */
.L_x_5584:
[----:B------:R-:W-:Y:S01]  /*1133d0*/  R2UR UR4, R38 ;  /* 0x00000000260472ca */ /* 0x000fe200000e0000 */
[----:B------:R-:W-:Y:S01]  /*1133e0*/  IMAD.MOV.U32 R5, RZ, RZ, 0x5272 ;  /* 0x00005272ff057424 */ /* 0x000fe200078e00ff */
[----:B------:R-:W-:Y:S01]  /*1133f0*/  R2UR UR5, R39 ;  /* 0x00000000270572ca */ /* 0x000fe200000e0000 */
[----:B------:R-:W-:Y:S01]  /*113400*/  IMAD.MOV.U32 R9, RZ, RZ, -0x1 ;  /* 0xffffffffff097424 */ /* 0x000fe200078e00ff */
[----:B------:R-:W-:-:S11]  /*113410*/  PLOP3.LUT P0, PT, PT, PT, PT, 0x8, 0x80 ;  /* 0x000000000080781c */ /* 0x000fd60003f0e170 */
[----:B------:R0:W-:Y:S02]  /*113420*/  ST.E desc[UR4][R30.64], R5 ;  /* 0x000000051e007985 */ /* 0x0001e4000c101904 */
.L_x_5585:
[----:B------:R-:W-:Y:S05]  /*113430*/  BSYNC B5 ;  /* 0x0000000000057941 */ /* 0x000fea0003800000 */
.L_x_5583:
        /* <DEDUP_REMOVED lines=39> */
.L_x_5587:
[----:B------:R-:W-:Y:S05]  /*1136b0*/  BSYNC B5 ;  /* 0x0000000000057941 */ /* 0x000fea0003800000 */
.L_x_5586:
[----:B------:R-:W-:Y:S02]  /*1136c0*/  R2UR UR4, R38 ;  /* 0x00000000260472ca */ /* 0x000fe400000e0000 */
[----:B------:R-:W-:-:S13]  /*1136d0*/  R2UR UR5, R39 ;  /* 0x00000000270572ca */ /* 0x000fda00000e0000 */
[----:B------:R2:W-:Y:S01]  /*1136e0*/  ST.E desc[UR4][R30.64], R7 ;  /* 0x000000071e007985 */ /* 0x0005e2000c101904 */
[----:B------:R-:W-:Y:S05]  /*1136f0*/  BRA `(.L_x_5588) ;  /* 0x0000000000247947 */ /* 0x000fea0003800000 */
.L_x_5577:
        /* <DEDUP_REMOVED lines=9> */
.L_x_5588:
[----:B------:R-:W-:Y:S05]  /*113790*/  BSYNC B4 ;  /* 0x0000000000047941 */ /* 0x000fea0003800000 */
.L_x_5576:
[----:B------:R-:W-:Y:S02]  /*1137a0*/  VIADD R32, R32, 0x2 ;  /* 0x0000000220207836 */ /* 0x000fe40000000000 */
[----:B------:R-:W-:Y:S01]  /*1137b0*/  VIADD R22, R22, 0x8 ;  /* 0x0000000816167836 */ /* 0x000fe20000000000 */
[----:B------:R-:W-:Y:S06]  /*1137c0*/  @P2 BRA `(.L_x_5589) ;  /* 0xffffffec00342947 */ /* 0x000fec000383ffff */
.L_x_5563:
[----:B------:R-:W-:Y:S05]  /*1137d0*/  BSYNC B1 ;  /* 0x0000000000017941 */ /* 0x000fea0003800000 */
.L_x_5562:
        /* <DEDUP_REMOVED lines=25> */
.L_x_5596:
[----:B------:R-:W0:Y:S02]  /*113970*/  LDS.64 R8, [R5+0x8] ;  /* 0x0000080005087984 */ /* 0x000e240000000a00 */
[----:B0-----:R-:W-:-:S05]  /*113980*/  IADD3 R10, P0, PT, R8, 0x30, RZ ;  /* 0x00000030080a7810 */ /* 0x001fca0007f1e0ff */
[----:B------:R-:W-:-:S07]  /*113990*/  IMAD.X R11, RZ, RZ, R9, P0 ;  /* 0x000000ffff0b7224 */ /* 0x000fce00000e0609 */
[----:B------:R-:W0:Y:S02]  /*1139a0*/  ATOMS.CAST.SPIN.64 P0, [R5+0x8], R8, R10 ;  /* 0x000008080500758d */ /* 0x000e24000180040a */
[----:B0-----:R-:W-:Y:S05]  /*1139b0*/  @!P0 BRA `(.L_x_5596) ;  /* 0xfffffffc00ec8947 */ /* 0x001fea000383ffff */
[----:B------:R-:W-:Y:S05]  /*1139c0*/  BSYNC B5 ;  /* 0x0000000000057941 */ /* 0x000fea0003800000 */
.L_x_5595:
[----:B------:R-:W-:Y:S05]  /*1139d0*/  BRA `(.L_x_5593) ;  /* 0x0000000000187947 */ /* 0x000fea0003800000 */
.L_x_5594:
[----:B------:R-:W-:Y:S02]  /*1139e0*/  R2UR UR4, R38 ;  /* 0x00000000260472ca */ /* 0x000fe400000e0000 */
[----:B------:R-:W-:-:S13]  /*1139f0*/  R2UR UR5, R39 ;  /* 0x00000000270572ca */ /* 0x000fda00000e0000 */
[----:B------:R-:W2:Y:S02]  /*113a00*/  LD.E.64 R8, desc[UR4][R36.64+0x8] ;  /* 0x0000080424087980 */ /* 0x000ea4000c101b00 */
[----:B--2---:R-:W-:-:S05]  /*113a10*/  IADD3 R4, P0, PT, R8, 0x30, RZ ;  /* 0x0000003008047810 */ /* 0x004fca0007f1e0ff */
[----:B------:R-:W-:-:S05]  /*113a20*/  IMAD.X R5, RZ, RZ, R9, P0 ;  /* 0x000000ffff057224 */ /* 0x000fca00000e0609 */
[----:B------:R0:W-:Y:S03]  /*113a30*/  ST.E.64 desc[UR4][R36.64+0x8], R4 ;  /* 0x0000080424007985 */ /* 0x0001e6000c101b04 */
.L_x_5593:
[----:B------:R-:W-:Y:S05]  /*113a40*/  BSYNC B4 ;  /* 0x0000000000047941 */ /* 0x000fea0003800000 */
.L_x_5592:
        /* <DEDUP_REMOVED lines=51> */
.L_x_5598:
[----:B------:R-:W-:Y:S01]  /*113d80*/  R2UR UR4, R38 ;  /* 0x00000000260472ca */ /* 0x000fe200000e0000 */
[----:B------:R-:W-:Y:S01]  /*113d90*/  IMAD.MOV.U32 R5, RZ, RZ, 0x5272 ;  /* 0x00005272ff057424 */ /* 0x000fe200078e00ff */
[----:B------:R-:W-:Y:S01]  /*113da0*/  R2UR UR5, R39 ;  /* 0x00000000270572ca */ /* 0x000fe200000e0000 */
[----:B------:R-:W-:Y:S01]  /*113db0*/  IMAD.MOV.U32 R9, RZ, RZ, -0x1 ;  /* 0xffffffffff097424 */ /* 0x000fe200078e00ff */
[----:B------:R-:W-:-:S11]  /*113dc0*/  PLOP3.LUT P0, PT, PT, PT, PT, 0x8, 0x80 ;  /* 0x000000000080781c */ /* 0x000fd60003f0e170 */
[----:B------:R0:W-:Y:S02]  /*113dd0*/  ST.E desc[UR4][R30.64], R5 ;  /* 0x000000051e007985 */ /* 0x0001e4000c101904 */
.L_x_5599:
[----:B------:R-:W-:Y:S05]  /*113de0*/  BSYNC B4 ;  /* 0x0000000000047941 */ /* 0x000fea0003800000 */
.L_x_5597:
        /* <DEDUP_REMOVED lines=39> */
.L_x_5601:
[----:B------:R-:W-:Y:S05]  /*114060*/  BSYNC B4 ;  /* 0x0000000000047941 */ /* 0x000fea0003800000 */
.L_x_5600:
[----:B------:R-:W-:Y:S02]  /*114070*/  R2UR UR4, R38 ;  /* 0x00000000260472ca */ /* 0x000fe400000e0000 */
[----:B------:R-:W-:-:S13]  /*114080*/  R2UR UR5, R39 ;  /* 0x00000000270572ca */ /* 0x000fda00000e0000 */
[----:B------:R3:W-:Y:S01]  /*114090*/  ST.E desc[UR4][R30.64], R7 ;  /* 0x000000071e007985 */ /* 0x0007e2000c101904 */
[----:B------:R-:W-:Y:S05]  /*1140a0*/  BRA `(.L_x_5590) ;  /* 0x0000000000207947 */ /* 0x000fea0003800000 */
.L_x_5591:
        /* <DEDUP_REMOVED lines=8> */
.L_x_5590:
[----:B------:R-:W-:Y:S05]  /*114130*/  BSYNC B1 ;  /* 0x0000000000017941 */ /* 0x000fea0003800000 */
.L_x_5560:
[----:B------:R-:W-:-:S13]  /*114140*/  ISETP.GE.AND P0, PT, R14, 0x1, PT ;  /* 0x000000010e00780c */ /* 0x000fda0003f06270 */
[----:B------:R-:W-:Y:S05]  /*114150*/  @!P0 BREAK B2 ;  /* 0x0000000000028942 */ /* 0x000fea0003800000 */
[----:B------:R-:W-:Y:S05]  /*114160*/  @!P0 BRA `(.L_x_5561) ;  /* 0x0000001000f88947 */ /* 0x000fea0003800000 */
[----:B------:R-:W-:Y:S05]  /*114170*/  BSYNC B2 ;  /* 0x0000000000027941 */ /* 0x000fea0003800000 */
.L_x_5559:
[----:B------:R-:W-:Y:S02]  /*114180*/  IMAD.MOV R17, RZ, RZ, -R14 ;  /* 0x000000ffff117224 */ /* 0x000fe400078e0a0e */
[----:B------:R-:W-:Y:S02]  /*114190*/  IMAD.MOV.U32 R18, RZ, RZ, RZ ;  /* 0x000000ffff127224 */ /* 0x000fe400078e00ff */
[----:B------:R-:W-:-:S07]  /*1141a0*/  IMAD.MOV.U32 R22, RZ, RZ, RZ ;  /* 0x000000ffff167224 */ /* 0x000fce00078e00ff */
.L_x_5626:
        /* <DEDUP_REMOVED lines=36> */
.L_x_5609:
[----:B------:R-:W0:Y:S02]  /*1143f0*/  LDS.64 R8, [R5+0x8] ;  /* 0x0000080005087984 */ /* 0x000e240000000a00 */
[----:B0-----:R-:W-:-:S05]  /*114400*/  IADD3 R10, P0, PT, R8, 0x30, RZ ;  /* 0x00000030080a7810 */ /* 0x001fca0007f1e0ff */
[----:B------:R-:W-:-:S07]  /*114410*/  IMAD.X R11, RZ, RZ, R9, P0 ;  /* 0x000000ffff0b7224 */ /* 0x000fce00000e0609 */
[----:B------:R-:W0:Y:S02]  /*114420*/  ATOMS.CAST.SPIN.64 P0, [R5+0x8], R8, R10 ;  /* 0x000008080500758d */ /* 0x000e24000180040a */
[----:B0-----:R-:W-:Y:S05]  /*114430*/  @!P0 BRA `(.L_x_5609) ;  /* 0xfffffffc00ec8947 */ /* 0x001fea000383ffff */
[----:B------:R-:W-:Y:S05]  /*114440*/  BSYNC B4 ;  /* 0x0000000000047941 */ /* 0x000fea0003800000 */
.L_x_5608:
[----:B------:R-:W-:Y:S05]  /*114450*/  BRA `(.L_x_5606) ;  /* 0x0000000000187947 */ /* 0x000fea0003800000 */
.L_x_5607:
[----:B------:R-:W-:Y:S02]  /*114460*/  R2UR UR4, R38 ;  /* 0x00000000260472ca */ /* 0x000fe400000e0000 */
[----:B------:R-:W-:-:S13]  /*114470*/  R2UR UR5, R39 ;  /* 0x00000000270572ca */ /* 0x000fda00000e0000 */
[----:B------:R-:W2:Y:S02]  /*114480*/  LD.E.64 R8, desc[UR4][R36.64+0x8] ;  /* 0x0000080424087980 */ /* 0x000ea4000c101b00 */
[----:B--2---:R-:W-:-:S05]  /*114490*/  IADD3 R4, P0, PT, R8, 0x30, RZ ;  /* 0x0000003008047810 */ /* 0x004fca0007f1e0ff */
[----:B------:R-:W-:-:S05]  /*1144a0*/  IMAD.X R5, RZ, RZ, R9, P0 ;  /* 0x000000ffff057224 */ /* 0x000fca00000e0609 */
[----:B------:R0:W-:Y:S03]  /*1144b0*/  ST.E.64 desc[UR4][R36.64+0x8], R4 ;  /* 0x0000080424007985 */ /* 0x0001e6000c101b04 */
.L_x_5606:
[----:B------:R-:W-:Y:S05]  /*1144c0*/  BSYNC B2 ;  /* 0x0000000000027941 */ /* 0x000fea0003800000 */
.L_x_5605:
        /* <DEDUP_REMOVED lines=54> */
.L_x_5611:
[----:B------:R-:W-:Y:S05]  /*114830*/  BSYNC B2 ;  /* 0x0000000000027941 */ /* 0x000fea0003800000 */
.L_x_5610:
        /* <DEDUP_REMOVED lines=40> */
.L_x_5613:
[----:B------:R-:W-:Y:S05]  /*114ac0*/  BSYNC B2 ;  /* 0x0000000000027941 */ /* 0x000fea0003800000 */
.L_x_5612:
[----:B------:R-:W-:Y:S02]  /*114ad0*/  R2UR UR4, R38 ;  /* 0x00000000260472ca */ /* 0x000fe400000e0000 */
[----:B------:R-:W-:Y:S02]  /*114ae0*/  R2UR UR5, R39 ;  /* 0x00000000270572ca */ /* 0x000fe400000e0000 */
[----:B------:R-:W-:-:S11]  /*114af0*/  PRMT R9, RZ, 0x7610, R9 ;  /* 0x00007610ff097816 */ /* 0x000fd60000000009 */
[----:B------:R4:W-:Y:S01]  /*114b00*/  ST.E desc[UR4][R30.64], R7 ;  /* 0x000000071e007985 */ /* 0x0009e2000c101904 */
[----:B------:R-:W-:Y:S05]  /*114b10*/  BRA `(.L_x_5603) ;  /* 0x0000000000147947 */ /* 0x000fea0003800000 */
.L_x_5604:
[----:B------:R-:W-:Y:S02]  /*114b20*/  R2UR UR4, R38 ;  /* 0x00000000260472ca */ /* 0x000fe400000e0000 */
[----:B------:R-:W-:Y:S02]  /*114b30*/  R2UR UR5, R39 ;  /* 0x00000000270572ca */ /* 0x000fe400000e0000 */
[----:B------:R-:W-:-:S05]  /*114b40*/  IADD3 R4, P0, PT, R18, R4, RZ ;  /* 0x0000000412047210 */ /* 0x000fca0007f1e0ff */
[----:B------:R-:W-:-:S06]  /*114b50*/  IMAD.X R5, RZ, RZ, R5, P0 ;  /* 0x000000ffff057224 */ /* 0x000fcc00000e0605 */
[----:B------:R0:W5:Y:S02]  /*114b60*/  LD.E.U8 R9, desc[UR4][R4.64+0x20] ;  /* 0x0000200404097980 */ /* 0x000164000c101100 */
.L_x_5603:
[----:B------:R-:W-:Y:S05]  /*114b70*/  BSYNC B1 ;  /* 0x0000000000017941 */ /* 0x000fea0003800000 */
.L_x_5602:
        /* <DEDUP_REMOVED lines=31> */
.L_x_5621:
[----:B------:R-:W0:Y:S02]  /*114d70*/  LDS.64 R8, [R5+0x8] ;  /* 0x0000080005087984 */ /* 0x000e240000000a00 */
[----:B0-----:R-:W-:-:S05]  /*114d80*/  IADD3 R10, P0, PT, R8, 0x30, RZ ;  /* 0x00000030080a7810 */ /* 0x001fca0007f1e0ff */
[----:B------:R-:W-:-:S07]  /*114d90*/  IMAD.X R11, RZ, RZ, R9, P0 ;  /* 0x000000ffff0b7224 */ /* 0x000fce00000e0609 */
[----:B------:R-:W0:Y:S02]  /*114da0*/  ATOMS.CAST.SPIN.64 P0, [R5+0x8], R8, R10 ;  /* 0x000008080500758d */ /* 0x000e24000180040a */
[----:B0-----:R-:W-:Y:S05]  /*114db0*/  @!P0 BRA `(.L_x_5621) ;  /* 0xfffffffc00ec8947 */ /* 0x001fea000383ffff */
[----:B------:R-:W-:Y:S05]  /*114dc0*/  BSYNC B4 ;  /* 0x0000000000047941 */ /* 0x000fea0003800000 */
.L_x_5620:
[----:B------:R-:W-:Y:S05]  /*114dd0*/  BRA `(.L_x_5618) ;  /* 0x0000000000187947 */ /* 0x000fea0003800000 */
.L_x_5619:
[----:B------:R-:W-:Y:S02]  /*114de0*/  R2UR UR4, R38 ;  /* 0x00000000260472ca */ /* 0x000fe400000e0000 */
[----:B------:R-:W-:-:S13]  /*114df0*/  R2UR UR5, R39 ;  /* 0x00000000270572ca */ /* 0x000fda00000e0000 */
[----:B------:R-:W2:Y:S02]  /*114e00*/  LD.E.64 R8, desc[UR4][R36.64+0x8] ;  /* 0x0000080424087980 */ /* 0x000ea4000c101b00 */
[----:B--2---:R-:W-:-:S05]  /*114e10*/  IADD3 R4, P0, PT, R8, 0x30, RZ ;  /* 0x0000003008047810 */ /* 0x004fca0007f1e0ff */
[----:B------:R-:W-:-:S05]  /*114e20*/  IMAD.X R5, RZ, RZ, R9, P0 ;  /* 0x000000ffff057224 */ /* 0x000fca00000e0609 */
[----:B------:R0:W-:Y:S03]  /*114e30*/  ST.E.64 desc[UR4][R36.64+0x8], R4 ;  /* 0x0000080424007985 */ /* 0x0001e6000c101b04 */
.L_x_5618:
[----:B------:R-:W-:Y:S05]  /*114e40*/  BSYNC B2 ;  /* 0x0000000000027941 */ /* 0x000fea0003800000 */
.L_x_5617:
        /* <DEDUP_REMOVED lines=54> */
.L_x_5623:
[----:B------:R-:W-:Y:S05]  /*1151b0*/  BSYNC B2 ;  /* 0x0000000000027941 */ /* 0x000fea0003800000 */
.L_x_5622:
        /* <DEDUP_REMOVED lines=40> */
.L_x_5625:
[----:B------:R-:W-:Y:S05]  /*115440*/  BSYNC B2 ;  /* 0x0000000000027941 */ /* 0x000fea0003800000 */
.L_x_5624:
[----:B------:R-:W-:Y:S02]  /*115450*/  R2UR UR4, R38 ;  /* 0x00000000260472ca */ /* 0x000fe400000e0000 */
[----:B------:R-:W-:-:S13]  /*115460*/  R2UR UR5, R39 ;  /* 0x00000000270572ca */ /* 0x000fda00000e0000 */
[----:B------:R2:W-:Y:S01]  /*115470*/  ST.E desc[UR4][R30.64], R7 ;  /* 0x000000071e007985 */ /* 0x0005e2000c101904 */
[----:B------:R-:W-:Y:S05]  /*115480*/  BRA `(.L_x_5615) ;  /* 0x0000000000207947 */ /* 0x000fea0003800000 */
.L_x_5616:
        /* <DEDUP_REMOVED lines=8> */
.L_x_5615:
[----:B------:R-:W-:Y:S05]  /*115510*/  BSYNC B1 ;  /* 0x0000000000017941 */ /* 0x000fea0003800000 */
.L_x_5614:
[----:B------:R-:W-:Y:S02]  /*115520*/  VIADD R22, R22, 0x1 ;  /* 0x0000000116167836 */ /* 0x000fe40000000000 */
[----:B------:R-:W-:Y:S01]  /*115530*/  VIADD R18, R18, 0x4 ;  /* 0x0000000412127836 */ /* 0x000fe20000000000 */
[----:B------:R-:W-:Y:S06]  /*115540*/  @P2 BRA `(.L_x_5626) ;  /* 0xffffffec00182947 */ /* 0x000fec000383ffff */
.L_x_5561:
[----:B------:R-:W-:Y:S05]  /*115550*/  BSYNC B3 ;  /* 0x0000000000037941 */ /* 0x000fea0003800000 */
.L_x_5558:
        /* <DEDUP_REMOVED lines=12> */
[----:B-----5:R-:W0:Y:S01]  /*115620*/  LDS.64 R8, [UR4] ;  /* 0x00000004ff087984 */ /* 0x020e220008000a00 */
[----:B------:R-:W-:Y:S01]  /*115630*/  R2UR UR4, R38 ;  /* 0x00000000260472ca */ /* 0x000fe200000e0000 */
[----:B0-----:R-:W-:-:S12]  /*115640*/  IMAD.WIDE R8, R2, 0x10, R8 ;  /* 0x0000001002087825 */ /* 0x001fd800078e0208 */
[----:B------:R0:W-:Y:S01]  /*115650*/  ST.E desc[UR4][R8.64+0x30], RZ ;  /* 0x000030ff08007985 */ /* 0x0001e2000c101904 */
[----:B------:R-:W-:Y:S05]  /*115660*/  BRA `(.L_x_5552) ;  /* 0x0000007c00847947 */ /* 0x000fea0003800000 */
.L_x_5483:
[----:B------:R-:W-:Y:S01]  /*115670*/  BSSY B1, `(.L_x_5627) ;  /* 0x00000b0000017945 */ /* 0x000fe20003800000 */
[----:B-1----:R-:W-:Y:S02]  /*115680*/  IMAD.MOV R12, RZ, RZ, -R7 ;  /* 0x000000ffff0c7224 */ /* 0x002fe400078e0a07 */
[----:B------:R-:W-:Y:S02]  /*115690*/  IMAD.MOV.U32 R7, RZ, RZ, RZ ;  /* 0x000000ffff077224 */ /* 0x000fe400078e00ff */
[----:B------:R-:W-:-:S07]  /*1156a0*/  IMAD.MOV.U32 R2, RZ, RZ, RZ ;  /* 0x000000ffff027224 */ /* 0x000fce00078e00ff */
.L_x_5641:
[----:B0123--:R-:W2:Y:S01]  /*1156b0*/  LDS.64 R4, [R17] ;  /* 0x0000000011047984 */ /* 0x00fea20000000a00 */
[----:B------:R-:W-:Y:S05]  /*1156c0*/  YIELD ;  /* 0x0000000000007946 */ /* 0x000fea0003800000 */
[----:B------:R-:W-:Y:S02]  /*1156d0*/  R2UR UR4, R38 ;  /* 0x00000000260472ca */ /* 0x000fe400000e0000 */
[----:B------:R-:W-:-:S13]  /*1156e0*/  R2UR UR5, R39 ;  /* 0x00000000270572ca */ /* 0x000fda00000e0000 */
[----:B--2---:R-:W2:Y:S01]  /*1156f0*/  LD.E R3, desc[UR4][R4.64+0x8] ;  /* 0x0000080404037980 */ /* 0x004ea2000c101900 */
[----:B------:R-:W-:Y:S01]  /*115700*/  BSSY B2, `(.L_x_5628) ;  /* 0x00000a0000027945 */ /* 0x000fe20003800000 */
[----:B0-----:R-:W-:Y:S01]  /*115710*/  IMAD.MOV.U32 R8, RZ, RZ, R2 ;  /* 0x000000ffff087224 */ /* 0x001fe200078e0002 */
[----:B--2---:R-:W-:-:S13]  /*115720*/  ISETP.NE.AND P1, PT, R3, -0x1, PT ;  /* 0xffffffff0300780c */ /* 0x004fda0003f25270 */
        /* <DEDUP_REMOVED lines=32> */
[----:B-----5:R-:W-:-:S07]  /*115930*/  MOV R13, R4 ;  /* 0x00000004000d7202 */ /* 0x020fce0000000f00 */
.L_x_5635:
[----:B------:R-:W0:Y:S02]  /*115940*/  LDS.64 R4, [R13+0x8] ;  /* 0x000008000d047984 */ /* 0x000e240000000a00 */
[----:B0-----:R-:W-:-:S05]  /*115950*/  IADD3 R6, P0, PT, R4, 0x30, RZ ;  /* 0x0000003004067810 */ /* 0x001fca0007f1e0ff */
[----:B------:R-:W-:-:S07]  /*115960*/  IMAD.X R7, RZ, RZ, R5, P0 ;  /* 0x000000ffff077224 */ /* 0x000fce00000e0605 */
[----:B------:R-:W0:Y:S02]  /*115970*/  ATOMS.CAST.SPIN.64 P0, [R13+0x8], R4, R6 ;  /* 0x000008040d00758d */ /* 0x000e240001800406 */
[----:B0-----:R-:W-:Y:S05]  /*115980*/  @!P0 BRA `(.L_x_5635) ;  /* 0xfffffffc00ec8947 */ /* 0x001fea000383ffff */
[----:B------:R-:W-:Y:S05]  /*115990*/  BSYNC B4 ;  /* 0x0000000000047941 */ /* 0x000fea0003800000 */
.L_x_5634:
[----:B------:R-:W-:Y:S02]  /*1159a0*/  IMAD.MOV.U32 R6, RZ, RZ, R4 ;  /* 0x000000ffff067224 */ /* 0x000fe400078e0004 */
[----:B------:R-:W-:Y:S01]  /*1159b0*/  IMAD.MOV.U32 R7, RZ, RZ, R5 ;  /* 0x000000ffff077224 */ /* 0x000fe200078e0005 */
[----:B------:R-:W-:Y:S06]  /*1159c0*/  BRA `(.L_x_5632) ;  /* 0x0000000000187947 */ /* 0x000fec0003800000 */
.L_x_5633:
[----:B------:R-:W-:Y:S02]  /*1159d0*/  R2UR UR4, R38 ;  /* 0x00000000260472ca */ /* 0x000fe400000e0000 */
[----:B------:R-:W-:-:S13]  /*1159e0*/  R2UR UR5, R39 ;  /* 0x00000000270572ca */ /* 0x000fda00000e0000 */
[----:B------:R-:W2:Y:S02]  /*1159f0*/  LD.E.64 R6, desc[UR4][R36.64+0x8] ;  /* 0x0000080424067980 */ /* 0x000ea4000c101b00 */
[----:B--2---:R-:W-:-:S05]  /*115a00*/  IADD3 R4, P0, PT, R6, 0x30, RZ ;  /* 0x0000003006047810 */ /* 0x004fca0007f1e0ff */
[----:B------:R-:W-:-:S05]  /*115a10*/  IMAD.X R5, RZ, RZ, R7, P0 ;  /* 0x000000ffff057224 */ /* 0x000fca00000e0607 */
[----:B------:R0:W-:Y:S03]  /*115a20*/  ST.E.64 desc[UR4][R36.64+0x8], R4 ;  /* 0x0000080424007985 */ /* 0x0001e6000c101b04 */
.L_x_5632:
[----:B------:R-:W-:Y:S05]  /*115a30*/  BSYNC B3 ;  /* 0x0000000000037941 */ /* 0x000fea0003800000 */
.L_x_5631:
        /* <DEDUP_REMOVED lines=54> */
.L_x_5637:
[----:B------:R-:W-:Y:S05]  /*115da0*/  BSYNC B3 ;  /* 0x0000000000037941 */ /* 0x000fea0003800000 */
.L_x_5636:
        /* <DEDUP_REMOVED lines=40> */
.L_x_5639:
[----:B------:R-:W-:Y:S05]  /*116030*/  BSYNC B3 ;  /* 0x0000000000037941 */ /* 0x000fea0003800000 */
.L_x_5638:
[----:B------:R-:W-:Y:S01]  /*116040*/  R2UR UR4, R38 ;  /* 0x00000000260472ca */ /* 0x000fe200000e0000 */
[----:B------:R-:W-:Y:S01]  /*116050*/  IMAD.MOV.U32 R9, RZ, RZ, RZ ;  /* 0x000000ffff097224 */ /* 0x000fe200078e00ff */
[----:B------:R-:W-:Y:S02]  /*116060*/  R2UR UR5, R39 ;  /* 0x00000000270572ca */ /* 0x000fe400000e0000 */
[----:B------:R-:W-:-:S11]  /*116070*/  ISETP.EQ.AND P0, PT, R7, RZ, PT ;  /* 0x000000ff0700720c */ /* 0x000fd60003f02270 */
[----:B------:R2:W-:Y:S01]  /*116080*/  ST.E desc[UR4][R30.64], R7 ;  /* 0x000000071e007985 */ /* 0x0005e2000c101904 */
[----:B------:R-:W-:Y:S05]  /*116090*/  BRA `(.L_x_5629) ;  /* 0x0000000000187947 */ /* 0x000fea0003800000 */
.L_x_5630:
[----:B------:R-:W-:Y:S02]  /*1160a0*/  R2UR UR4, R38 ;  /* 0x00000000260472ca */ /* 0x000fe400000e0000 */
[----:B------:R-:W-:Y:S02]  /*1160b0*/  R2UR UR5, R39 ;  /* 0x00000000270572ca */ /* 0x000fe400000e0000 */
[----:B------:R-:W-:-:S05]  /*1160c0*/  LEA R4, P0, R2, R4, 0x2 ;  /* 0x0000000402047211 */ /* 0x000fca00078010ff */
[----:B------:R-:W-:-:S06]  /*1160d0*/  IMAD.X R5, RZ, RZ, R5, P0 ;  /* 0x000000ffff057224 */ /* 0x000fcc00000e0605 */
[----:B------:R3:W5:Y:S01]  /*1160e0*/  LD.E R9, desc[UR4][R4.64+0x20] ;  /* 0x0000200404097980 */ /* 0x000762000c101900 */
[----:B------:R-:W-:-:S13]  /*1160f0*/  PLOP3.LUT P0, PT, PT, PT, PT, 0x80, 0x8 ;  /* 0x000000000008781c */ /* 0x000fda0003f0f070 */
.L_x_5629:
[----:B------:R-:W-:Y:S05]  /*116100*/  BSYNC B2 ;  /* 0x0000000000027941 */ /* 0x000fea0003800000 */
.L_x_5628:
[----:B------:R-:W-:Y:S01]  /*116110*/  IMAD.MOV.U32 R3, RZ, RZ, 0x1 ;  /* 0x00000001ff037424 */ /* 0x000fe200078e00ff */
[----:B------:R-:W-:Y:S06]  /*116120*/  @!P0 BRA `(.L_x_5640) ;  /* 0x0000000000108947 */ /* 0x000fec0003800000 */
[----:B-----5:R-:W-:-:S13]  /*116130*/  ISETP.GE.AND P0, PT, R9, R12, PT ;  /* 0x0000000c0900720c */ /* 0x020fda0003f06270 */
[----:B------:R-:W-:Y:S01]  /*116140*/  @!P0 VIADD R2, R2, 0x1 ;  /* 0x0000000102028836 */ /* 0x000fe20000000000 */
[----:B------:R-:W-:Y:S06]  /*116150*/  @!P0 BRA `(.L_x_5641) ;  /* 0xfffffff400548947 */ /* 0x000fec000383ffff */
[----:B------:R-:W-:-:S07]  /*116160*/  VIADD R3, R8, 0x2 ;  /* 0x0000000208037836 */ /* 0x000fce0000000000 */
.L_x_5640:
[----:B------:R-:W-:Y:S05]  /*116170*/  BSYNC B1 ;  /* 0x0000000000017941 */ /* 0x000fea0003800000 */
.L_x_5627:
[----:B------:R-:W-:Y:S01]  /*116180*/  ISETP.NE.AND P0, PT, R7, RZ, PT ;  /* 0x000000ff0700720c */ /* 0x000fe20003f05270 */
[----:B------:R-:W-:-:S12]  /*116190*/  IMAD.MOV.U32 R2, RZ, RZ, RZ ;  /* 0x000000ffff027224 */ /* 0x000fd800078e00ff */
[----:B------:R-:W-:Y:S05]  /*1161a0*/  @P0 BRA `(.L_x_5552) ;  /* 0x0000007000b40947 */ /* 0x000fea0003800000 */
[----:B------:R-:W-:Y:S01]  /*1161b0*/  LEA R33, R3, 0x20, 0x2 ;  /* 0x0000002003217811 */ /* 0x000fe200078e10ff */
[----:B------:R-:W4:Y:S01]  /*1161c0*/  S2UR UR5, SR_CgaCtaId ;  /* 0x00000000000579c3 */ /* 0x000f220000008800 */
[----:B------:R-:W-:Y:S01]  /*1161d0*/  UMOV UR4, 0x400 ;  /* 0x0000040000047882 */ /* 0x000fe20000000000 */
[----:B------:R-:W-:Y:S02]  /*1161e0*/  R2UR UR6, R38 ;  /* 0x00000000260672ca */ /* 0x000fe400000e0000 */
[----:B---3--:R-:W-:Y:S02]  /*1161f0*/  SHF.R.S32.HI R4, RZ, 0x1f, R33 ;  /* 0x0000001fff047819 */ /* 0x008fe40000011421 */
[----:B------:R-:W-:Y:S02]  /*116200*/  R2UR UR7, R39 ;  /* 0x00000000270772ca */ /* 0x000fe400000e0000 */
[----:B------:R-:W-:-:S04]  /*116210*/  LEA.HI R4, R4, R33, RZ, 0x3 ;  /* 0x0000002104047211 */ /* 0x000fc800078f18ff */
[----:B------:R-:W-:-:S05]  /*116220*/  LOP3.LUT R4, R4, 0xfffffff8, RZ, 0xc0, !PT ;  /* 0xfffffff804047812 */ /* 0x000fca00078ec0ff */
[----:B------:R-:W-:-:S05]  /*116230*/  IMAD.IADD R4, R33, 0x1, -R4 ;  /* 0x0000000121047824 */ /* 0x000fca00078e0a04 */
[----:B------:R-:W-:Y:S01]  /*116240*/  ISETP.NE.AND P0, PT, R4, RZ, PT ;  /* 0x000000ff0400720c */ /* 0x000fe20003f05270 */
[----:B------:R-:W-:Y:S01]  /*116250*/  IMAD R4, R3, 0x4, -R4 ;  /* 0x0000000403047824 */ /* 0x000fe200078e0a04 */
[----:B----4-:R-:W-:-:S06]  /*116260*/  ULEA UR4, UR5, UR4, 0x18 ;  /* 0x0000000405047291 */ /* 0x010fcc000f8ec0ff */
[----:B------:R-:W-:-:S05]  /*116270*/  IMAD.U32 R15, RZ, RZ, UR4 ;  /* 0x00000004ff0f7e24 */ /* 0x000fca000f8e00ff */
[----:B------:R-:W-:Y:S01]  /*116280*/  @P0 VIADD R33, R4, 0x28 ;  /* 0x0000002804210836 */ /* 0x000fe20000000000 */
[----:B-----5:R3:W4:Y:S03]  /*116290*/  LDS.64 R8, [R15+0x8] ;  /* 0x000008000f087984 */ /* 0x0207260000000a00 */
[----:B------:R-:W-:Y:S01]  /*1162a0*/  IMAD.MOV.U32 R10, RZ, RZ, R33 ;  /* 0x000000ffff0a7224 */ /* 0x000fe200078e0021 */
[----:B------:R-:W-:-:S13]  /*1162b0*/  LOP3.LUT P0, RZ, R33, 0xc, RZ, 0xc0, !PT ;  /* 0x0000000c21ff7812 */ /* 0x000fda000780c0ff */
[----:B------:R-:W-:-:S04]  /*1162c0*/  @P0 SHF.R.S32.HI R4, RZ, 0x1f, R33 ;  /* 0x0000001fff040819 */ /* 0x000fc80000011421 */
[----:B------:R-:W-:-:S04]  /*1162d0*/  @P0 LEA.HI R4, R4, R33, RZ, 0x4 ;  /* 0x0000002104040211 */ /* 0x000fc800078f20ff */
[----:B------:R-:W-:-:S05]  /*1162e0*/  @P0 LOP3.LUT R4, R4, 0xfffffff0, RZ, 0xc0, !PT ;  /* 0xfffffff004040812 */ /* 0x000fca00078ec0ff */
[----:B------:R-:W-:-:S05]  /*1162f0*/  @P0 VIADD R10, R4, 0x10 ;  /* 0x00000010040a0836 */ /* 0x000fca0000000000 */
[----:B0-----:R-:W-:-:S05]  /*116300*/  SHF.R.S32.HI R11, RZ, 0x1f, R10 ;  /* 0x0000001fff0b7819 */ /* 0x001fca000001140a */
[----:B-1----:R0:W2:Y:S01]  /*116310*/  ATOM.E.ADD.64.STRONG.GPU P0, R4, desc[UR6][R36.64+0x8], R10 ;  /* 0x8000080a2404798a */ /* 0x0020a2000810f506 */
        /* <DEDUP_REMOVED lines=9> */
.L_x_5646:
[----:B------:R-:W0:Y:S02]  /*1163b0*/  LDS.64 R4, [R13+0x8] ;  /* 0x000008000d047984 */ /* 0x000e240000000a00 */
[----:B0-----:R-:W-:-:S05]  /*1163c0*/  IADD3 R6, P0, PT, R10, R4, RZ ;  /* 0x000000040a067210 */ /* 0x001fca0007f1e0ff */
[----:B------:R-:W-:-:S07]  /*1163d0*/  IMAD.X R7, R11, 0x1, R5, P0 ;  /* 0x000000010b077824 */ /* 0x000fce00000e0605 */
[----:B------:R-:W0:Y:S02]  /*1163e0*/  ATOMS.CAST.SPIN.64 P0, [R13+0x8], R4, R6 ;  /* 0x000008040d00758d */ /* 0x000e240001800406 */
[----:B0-----:R-:W-:Y:S05]  /*1163f0*/  @!P0 BRA `(.L_x_5646) ;  /* 0xfffffffc00ec8947 */ /* 0x001fea000383ffff */
[----:B------:R-:W-:Y:S05]  /*116400*/  BSYNC B2 ;  /* 0x0000000000027941 */ /* 0x000fea0003800000 */
.L_x_5645:
[----:B------:R-:W-:Y:S02]  /*116410*/  IMAD.MOV.U32 R6, RZ, RZ, R4 ;  /* 0x000000ffff067224 */ /* 0x000fe400078e0004 */
[----:B------:R-:W-:Y:S01]  /*116420*/  IMAD.MOV.U32 R7, RZ, RZ, R5 ;  /* 0x000000ffff077224 */ /* 0x000fe200078e0005 */
[----:B------:R-:W-:Y:S06]  /*116430*/  BRA `(.L_x_5643) ;  /* 0x0000000000187947 */ /* 0x000fec0003800000 */
.L_x_5644:
[----:B------:R-:W-:Y:S02]  /*116440*/  R2UR UR4, R38 ;  /* 0x00000000260472ca */ /* 0x000fe400000e0000 */
[----:B------:R-:W-:-:S13]  /*116450*/  R2UR UR5, R39 ;  /* 0x00000000270572ca */ /* 0x000fda00000e0000 */
[----:B------:R-:W2:Y:S02]  /*116460*/  LD.E.64 R6, desc[UR4][R36.64+0x8] ;  /* 0x0000080424067980 */ /* 0x000ea4000c101b00 */
[----:B--2---:R-:W-:-:S05]  /*116470*/  IADD3 R4, P0, PT, R10, R6, RZ ;  /* 0x000000060a047210 */ /* 0x004fca0007f1e0ff */
[----:B------:R-:W-:-:S05]  /*116480*/  IMAD.X R5, R11, 0x1, R7, P0 ;  /* 0x000000010b057824 */ /* 0x000fca00000e0607 */
[----:B------:R0:W-:Y:S03]  /*116490*/  ST.E.64 desc[UR4][R36.64+0x8], R4 ;  /* 0x0000080424007985 */ /* 0x0001e6000c101b04 */
.L_x_5643:
[----:B------:R-:W-:Y:S05]  /*1164a0*/  BSYNC B1 ;  /* 0x0000000000017941 */ /* 0x000fea0003800000 */
.L_x_5642:
        /* <DEDUP_REMOVED lines=45> */
.L_x_5676:
        /* <DEDUP_REMOVED lines=29> */
.L_x_5657:
[----:B------:R-:W0:Y:S02]  /*116950*/  LDS.64 R8, [R5+0x8] ;  /* 0x0000080005087984 */ /* 0x000e240000000a00 */
[----:B0-----:R-:W-:-:S05]  /*116960*/  IADD3 R10, P0, PT, R8, 0x30, RZ ;  /* 0x00000030080a7810 */ /* 0x001fca0007f1e0ff */
[----:B------:R-:W-:-:S07]  /*116970*/  IMAD.X R11, RZ, RZ, R9, P0 ;  /* 0x000000ffff0b7224 */ /* 0x000fce00000e0609 */
[----:B------:R-:W0:Y:S02]  /*116980*/  ATOMS.CAST.SPIN.64 P0, [R5+0x8], R8, R10 ;  /* 0x000008080500758d */ /* 0x000e24000180040a */
[----:B0-----:R-:W-:Y:S05]  /*116990*/  @!P0 BRA `(.L_x_5657) ;  /* 0xfffffffc00ec8947 */ /* 0x001fea000383ffff */
[----:B------:R-:W-:Y:S05]  /*1169a0*/  BSYNC B5 ;  /* 0x0000000000057941 */ /* 0x000fea0003800000 */
.L_x_5656:
[----:B------:R-:W-:Y:S05]  /*1169b0*/  BRA `(.L_x_5654) ;  /* 0x0000000000187947 */ /* 0x000fea0003800000 */
.L_x_5655:
[----:B------:R-:W-:Y:S02]  /*1169c0*/  R2UR UR4, R38 ;  /* 0x00000000260472ca */ /* 0x000fe400000e0000 */
[----:B------:R-:W-:-:S13]  /*1169d0*/  R2UR UR5, R39 ;  /* 0x00000000270572ca */ /* 0x000fda00000e0000 */
[----:B------:R-:W2:Y:S02]  /*1169e0*/  LD.E.64 R8, desc[UR4][R36.64+0x8] ;  /* 0x0000080424087980 */ /* 0x000ea4000c101b00 */
[----:B--2---:R-:W-:-:S05]  /*1169f0*/  IADD3 R4, P0, PT, R8, 0x30, RZ ;  /* 0x0000003008047810 */ /* 0x004fca0007f1e0ff */
[----:B------:R-:W-:-:S05]  /*116a00*/  IMAD.X R5, RZ, RZ, R9, P0 ;  /* 0x000000ffff057224 */ /* 0x000fca00000e0609 */
[----:B------:R0:W-:Y:S03]  /*116a10*/  ST.E.64 desc[UR4][R36.64+0x8], R4 ;  /* 0x0000080424007985 */ /* 0x0001e6000c101b04 */
.L_x_5654:
[----:B------:R-:W-:Y:S05]  /*116a20*/  BSYNC B4 ;  /* 0x0000000000047941 */ /* 0x000fea0003800000 */
.L_x_5653:
        /* <DEDUP_REMOVED lines=54> */
.L_x_5659:
[----:B------:R-:W-:Y:S05]  /*116d90*/  BSYNC B4 ;  /* 0x0000000000047941 */ /* 0x000fea0003800000 */
.L_x_5658:
        /* <DEDUP_REMOVED lines=40> */
.L_x_5661:
[----:B------:R-:W-:Y:S05]  /*117020*/  BSYNC B4 ;  /* 0x0000000000047941 */ /* 0x000fea0003800000 */
.L_x_5660:
[----:B------:R-:W-:Y:S02]  /*117030*/  R2UR UR4, R38 ;  /* 0x00000000260472ca */ /* 0x000fe400000e0000 */
[----:B------:R-:W-:-:S13]  /*117040*/  R2UR UR5, R39 ;  /* 0x00000000270572ca */ /* 0x000fda00000e0000 */
[----:B------:R2:W-:Y:S01]  /*117050*/  ST.E desc[UR4][R30.64], R7 ;  /* 0x000000071e007985 */ /* 0x0005e2000c101904 */
[----:B------:R-:W-:Y:S05]  /*117060*/  BRA `(.L_x_5662) ;  /* 0x0000000000207947 */ /* 0x000fea0003800000 */
.L_x_5652:
        /* <DEDUP_REMOVED lines=8> */
.L_x_5662:
[----:B------:R-:W-:Y:S05]  /*1170f0*/  BSYNC B3 ;  /* 0x0000000000037941 */ /* 0x000fea0003800000 */
.L_x_5651:
        /* <DEDUP_REMOVED lines=26> */
.L_x_5669:
[----:B------:R-:W0:Y:S02]  /*1172a0*/  LDS.64 R8, [R5+0x8] ;  /* 0x0000080005087984 */ /* 0x000e240000000a00 */
[----:B0-----:R-:W-:-:S05]  /*1172b0*/  IADD3 R10, P0, PT, R8, 0x30, RZ ;  /* 0x00000030080a7810 */ /* 0x001fca0007f1e0ff */
[----:B------:R-:W-:-:S07]  /*1172c0*/  IMAD.X R11, RZ, RZ, R9, P0 ;  /* 0x000000ffff0b7224 */ /* 0x000fce00000e0609 */
[----:B------:R-:W0:Y:S02]  /*1172d0*/  ATOMS.CAST.SPIN.64 P0, [R5+0x8], R8, R10 ;  /* 0x000008080500758d */ /* 0x000e24000180040a */
[----:B0-----:R-:W-:Y:S05]  /*1172e0*/  @!P0 BRA `(.L_x_5669) ;  /* 0xfffffffc00ec8947 */ /* 0x001fea000383ffff */
[----:B------:R-:W-:Y:S05]  /*1172f0*/  BSYNC B5 ;  /* 0x0000000000057941 */ /* 0x000fea0003800000 */
.L_x_5668:
[----:B------:R-:W-:Y:S05]  /*117300*/  BRA `(.L_x_5666) ;  /* 0x0000000000187947 */ /* 0x000fea0003800000 */
.L_x_5667:
[----:B------:R-:W-:Y:S02]  /*117310*/  R2UR UR4, R38 ;  /* 0x00000000260472ca */ /* 0x000fe400000e0000 */
[----:B------:R-:W-:-:S13]  /*117320*/  R2UR UR5, R39 ;  /* 0x00000000270572ca */ /* 0x000fda00000e0000 */
[----:B------:R-:W2:Y:S02]  /*117330*/  LD.E.64 R8, desc[UR4][R36.64+0x8] ;  /* 0x0000080424087980 */ /* 0x000ea4000c101b00 */
[----:B--2---:R-:W-:-:S05]  /*117340*/  IADD3 R4, P0, PT, R8, 0x30, RZ ;  /* 0x0000003008047810 */ /* 0x004fca0007f1e0ff */
[----:B------:R-:W-:-:S05]  /*117350*/  IMAD.X R5, RZ, RZ, R9, P0 ;  /* 0x000000ffff057224 */ /* 0x000fca00000e0609 */
[----:B------:R0:W-:Y:S03]  /*117360*/  ST.E.64 desc[UR4][R36.64+0x8], R4 ;  /* 0x0000080424007985 */ /* 0x0001e6000c101b04 */
.L_x_5666:
[----:B------:R-:W-:Y:S05]  /*117370*/  BSYNC B4 ;  /* 0x0000000000047941 */ /* 0x000fea0003800000 */
.L_x_5665:
        /* <DEDUP_REMOVED lines=51> */
.L_x_5671:
[----:B------:R-:W-:Y:S01]  /*1176b0*/  R2UR UR4, R38 ;  /* 0x00000000260472ca */ /* 0x000fe200000e0000 */
[----:B------:R-:W-:Y:S01]  /*1176c0*/  IMAD.MOV.U32 R5, RZ, RZ, 0x5272 ;  /* 0x00005272ff057424 */ /* 0x000fe200078e00ff */
[----:B------:R-:W-:Y:S01]  /*1176d0*/  R2UR UR5, R39 ;  /* 0x00000000270572ca */ /* 0x000fe200000e0000 */
[----:B------:R-:W-:Y:S01]  /*1176e0*/  IMAD.MOV.U32 R9, RZ, RZ, -0x1 ;  /* 0xffffffffff097424 */ /* 0x000fe200078e00ff */
[----:B------:R-:W-:-:S11]  /*1176f0*/  PLOP3.LUT P0, PT, PT, PT, PT, 0x8, 0x80 ;  /* 0x000000000080781c */ /* 0x000fd60003f0e170 */
[----:B------:R0:W-:Y:S02]  /*117700*/  ST.E desc[UR4][R30.64], R5 ;  /* 0x000000051e007985 */ /* 0x0001e4000c101904 */
.L_x_5672:
[----:B------:R-:W-:Y:S05]  /*117710*/  BSYNC B4 ;  /* 0x0000000000047941 */ /* 0x000fea0003800000 */
.L_x_5670:
        /* <DEDUP_REMOVED lines=39> */
.L_x_5674:
[----:B------:R-:W-:Y:S05]  /*117990*/  BSYNC B4 ;  /* 0x0000000000047941 */ /* 0x000fea0003800000 */
.L_x_5673:
[----:B------:R-:W-:Y:S02]  /*1179a0*/  R2UR UR4, R38 ;  /* 0x00000000260472ca */ /* 0x000fe400000e0000 */
[----:B------:R-:W-:-:S13]  /*1179b0*/  R2UR UR5, R39 ;  /* 0x00000000270572ca */ /* 0x000fda00000e0000 */
[----:B------:R2:W-:Y:S01]  /*1179c0*/  ST.E desc[UR4][R30.64], R7 ;  /* 0x000000071e007985 */ /* 0x0005e2000c101904 */
[----:B------:R-:W-:Y:S05]  /*1179d0*/  BRA `(.L_x_5675) ;  /* 0x0000000000247947 */ /* 0x000fea0003800000 */
.L_x_5664:
        /* <DEDUP_REMOVED lines=9> */
.L_x_5675:
[----:B------:R-:W-:Y:S05]  /*117a70*/  BSYNC B3 ;  /* 0x0000000000037941 */ /* 0x000fea0003800000 */
.L_x_5663:
[----:B------:R-:W-:Y:S02]  /*117a80*/  VIADD R22, R22, 0x2 ;  /* 0x0000000216167836 */ /* 0x000fe40000000000 */
[----:B------:R-:W-:Y:S01]  /*117a90*/  VIADD R18, R18, 0x8 ;  /* 0x0000000812127836 */ /* 0x000fe20000000000 */
[----:B------:R-:W-:Y:S06]  /*117aa0*/  @P2 BRA `(.L_x_5676) ;  /* 0xffffffec00342947 */ /* 0x000fec000383ffff */
.L_x_5650:
[----:B------:R-:W-:Y:S05]  /*117ab0*/  BSYNC B1 ;  /* 0x0000000000017941 */ /* 0x000fea0003800000 */
.L_x_5649:
        /* <DEDUP_REMOVED lines=24> */
.L_x_5682:
[----:B------:R-:W0:Y:S02]  /*117c40*/  LDS.64 R8, [R5+0x8] ;  /* 0x0000080005087984 */ /* 0x000e240000000a00 */
[----:B0-----:R-:W-:-:S05]  /*117c50*/  IADD3 R10, P0, PT, R8, 0x30, RZ ;  /* 0x00000030080a7810 */ /* 0x001fca0007f1e0ff */
[----:B------:R-:W-:-:S07]  /*117c60*/  IMAD.X R11, RZ, RZ, R9, P0 ;  /* 0x000000ffff0b7224 */ /* 0x000fce00000e0609 */
[----:B------:R-:W0:Y:S02]  /*117c70*/  ATOMS.CAST.SPIN.64 P0, [R5+0x8], R8, R10 ;  /* 0x000008080500758d */ /* 0x000e24000180040a */
[----:B0-----:R-:W-:Y:S05]  /*117c80*/  @!P0 BRA `(.L_x_5682) ;  /* 0xfffffffc00ec8947 */ /* 0x001fea000383ffff */
[----:B------:R-:W-:Y:S05]  /*117c90*/  BSYNC B3 ;  /* 0x0000000000037941 */ /* 0x000fea0003800000 */
.L_x_5681:
[----:B------:R-:W-:Y:S05]  /*117ca0*/  BRA `(.L_x_5679) ;  /* 0x0000000000187947 */ /* 0x000fea0003800000 */
.L_x_5680:
[----:B------:R-:W-:Y:S02]  /*117cb0*/  R2UR UR4, R38 ;  /* 0x00000000260472ca */ /* 0x000fe400000e0000 */
[----:B------:R-:W-:-:S13]  /*117cc0*/  R2UR UR5, R39 ;  /* 0x00000000270572ca */ /* 0x000fda00000e0000 */
[----:B------:R-:W2:Y:S02]  /*117cd0*/  LD.E.64 R8, desc[UR4][R36.64+0x8] ;  /* 0x0000080424087980 */ /* 0x000ea4000c101b00 */
[----:B--2---:R-:W-:-:S05]  /*117ce0*/  IADD3 R4, P0, PT, R8, 0x30, RZ ;  /* 0x0000003008047810 */ /* 0x004fca0007f1e0ff */
[----:B------:R-:W-:-:S05]  /*117cf0*/  IMAD.X R5, RZ, RZ, R9, P0 ;  /* 0x000000ffff057224 */ /* 0x000fca00000e0609 */
[----:B------:R0:W-:Y:S03]  /*117d00*/  ST.E.64 desc[UR4][R36.64+0x8], R4 ;  /* 0x0000080424007985 */ /* 0x0001e6000c101b04 */
.L_x_5679:
[----:B------:R-:W-:Y:S05]  /*117d10*/  BSYNC B1 ;  /* 0x0000000000017941 */ /* 0x000fea0003800000 */
.L_x_5678:
        /* <DEDUP_REMOVED lines=51> */
.L_x_5684:
[----:B------:R-:W-:Y:S01]  /*118050*/  R2UR UR4, R38 ;  /* 0x00000000260472ca */ /* 0x000fe200000e0000 */
[----:B------:R-:W-:Y:S01]  /*118060*/  IMAD.MOV.U32 R5, RZ, RZ, 0x5272 ;  /* 0x00005272ff057424 */ /* 0x000fe200078e00ff */
[----:B------:R-:W-:Y:S01]  /*118070*/  R2UR UR5, R39 ;  /* 0x00000000270572ca */ /* 0x000fe200000e0000 */
[----:B------:R-:W-:Y:S01]  /*118080*/  IMAD.MOV.U32 R9, RZ, RZ, -0x1 ;  /* 0xffffffffff097424 */ /* 0x000fe200078e00ff */
[----:B------:R-:W-:-:S11]  /*118090*/  PLOP3.LUT P0, PT, PT, PT, PT, 0x8, 0x80 ;  /* 0x000000000080781c */ /* 0x000fd60003f0e170 */
[----:B------:R0:W-:Y:S02]  /*1180a0*/  ST.E desc[UR4][R30.64], R5 ;  /* 0x000000051e007985 */ /* 0x0001e4000c101904 */
.L_x_5685:
[----:B------:R-:W-:Y:S05]  /*1180b0*/  BSYNC B1 ;  /* 0x0000000000017941 */ /* 0x000fea0003800000 */
.L_x_5683:
        /* <DEDUP_REMOVED lines=39> */
.L_x_5687:
[----:B------:R-:W-:Y:S05]  /*118330*/  BSYNC B1 ;  /* 0x0000000000017941 */ /* 0x000fea0003800000 */
.L_x_5686:
[----:B------:R-:W-:Y:S02]  /*118340*/  R2UR UR4, R38 ;  /* 0x00000000260472ca */ /* 0x000fe400000e0000 */
[----:B------:R-:W-:-:S13]  /*118350*/  R2UR UR5, R39 ;  /* 0x00000000270572ca */ /* 0x000fda00000e0000 */
[----:B------:R4:W-:Y:S01]  /*118360*/  ST.E desc[UR4][R30.64], R7 ;  /* 0x000000071e007985 */ /* 0x0009e2000c101904 */
[----:B------:R-:W-:Y:S05]  /*118370*/  BRA `(.L_x_5648) ;  /* 0x0000000000207947 */ /* 0x000fea0003800000 */
.L_x_5677:
        /* <DEDUP_REMOVED lines=8> */
.L_x_5648:
[----:B------:R-:W-:Y:S05]  /*118400*/  BSYNC B2 ;  /* 0x0000000000027941 */ /* 0x000fea0003800000 */
.L_x_5647:
[----:B------:R-:W-:Y:S01]  /*118410*/  BSSY B1, `(.L_x_5688) ;  /* 0x000048d000017945 */ /* 0x000fe20003800000 */
[----:B------:R-:W-:-:S07]  /*118420*/  IMAD.MOV.U32 R17, RZ, RZ, R3 ;  /* 0x000000ffff117224 */ /* 0x000fce00078e0003 */
.L_x_5739:
[----:B------:R-:W-:Y:S01]  /*118430*/  ISETP.GT.AND P0, PT, R12, 0xffff, PT ;  /* 0x0000ffff0c00780c */ /* 0x000fe20003f04270 */
[----:B------:R-:W-:Y:S05]  /*118440*/  YIELD ;  /* 0x0000000000007946 */ /* 0x000fea0003800000 */
[----:B---3--:R-:W-:Y:S02]  /*118450*/  IMAD.MOV.U32 R14, RZ, RZ, R17 ;  /* 0x000000ffff0e7224 */ /* 0x008fe400078e0011 */
[----:B------:R-:W-:-:S05]  /*118460*/  IMAD.MOV.U32 R17, RZ, RZ, R12 ;  /* 0x000000ffff117224 */ /* 0x000fca00078e000c */
[----:B------:R-:W-:Y:S05]  /*118470*/  @!P0 BRA `(.L_x_5689) ;  /* 0x00000028002c8947 */ /* 0x000fea0003800000 */
[----:B0-----:R-:W0:Y:S01]  /*118480*/  S2R R4, SR_CgaCtaId ;  /* 0x0000000000047919 */ /* 0x001e220000008800 */
[----:B------:R-:W-:Y:S02]  /*118490*/  MOV R15, 0x400 ;  /* 0x00000400000f7802 */ /* 0x000fe40000000f00 */
[----:B------:R-:W-:Y:S02]  /*1184a0*/  R2UR UR4, R38 ;  /* 0x00000000260472ca */ /* 0x000fe400000e0000 */
[----:B------:R-:W-:Y:S02]  /*1184b0*/  R2UR UR5, R39 ;  /* 0x00000000270572ca */ /* 0x000fe400000e0000 */
[----:B0-----:R-:W-:-:S05]  /*1184c0*/  LEA R15, R4, R15, 0x18 ;  /* 0x0000000f040f7211 */ /* 0x001fca00078ec0ff */
[----:B-1----:R-:W0:Y:S06]  /*1184d0*/  LDS.64 R4, [R15] ;  /* 0x000000000f047984 */ /* 0x002e2c0000000a00 */
        /* <DEDUP_REMOVED lines=38> */
.L_x_5697:
[----:B------:R-:W0:Y:S02]  /*118740*/  LDS.64 R4, [R33+0x8] ;  /* 0x0000080021047984 */ /* 0x000e240000000a00 */
[----:B0-----:R-:W-:-:S05]  /*118750*/  IADD3 R6, P0, PT, R4, 0x30, RZ ;  /* 0x0000003004067810 */ /* 0x001fca0007f1e0ff */
[----:B------:R-:W-:-:S07]  /*118760*/  IMAD.X R7, RZ, RZ, R5, P0 ;  /* 0x000000ffff077224 */ /* 0x000fce00000e0605 */
[----:B------:R-:W0:Y:S02]  /*118770*/  ATOMS.CAST.SPIN.64 P0, [R33+0x8], R4, R6 ;  /* 0x000008042100758d */ /* 0x000e240001800406 */
[----:B0-----:R-:W-:Y:S05]  /*118780*/  @!P0 BRA `(.L_x_5697) ;  /* 0xfffffffc00ec8947 */ /* 0x001fea000383ffff */
[----:B------:R-:W-:Y:S05]  /*118790*/  BSYNC B4 ;  /* 0x0000000000047941 */ /* 0x000fea0003800000 */
.L_x_5696:
[----:B------:R-:W-:Y:S02]  /*1187a0*/  IMAD.MOV.U32 R6, RZ, RZ, R4 ;  /* 0x000000ffff067224 */ /* 0x000fe400078e0004 */
[----:B------:R-:W-:Y:S01]  /*1187b0*/  IMAD.MOV.U32 R7, RZ, RZ, R5 ;  /* 0x000000ffff077224 */ /* 0x000fe200078e0005 */
[----:B------:R-:W-:Y:S06]  /*1187c0*/  BRA `(.L_x_5694) ;  /* 0x0000000000187947 */ /* 0x000fec0003800000 */
.L_x_5695:
[----:B------:R-:W-:Y:S02]  /*1187d0*/  R2UR UR4, R38 ;  /* 0x00000000260472ca */ /* 0x000fe400000e0000 */
[----:B------:R-:W-:-:S13]  /*1187e0*/  R2UR UR5, R39 ;  /* 0x00000000270572ca */ /* 0x000fda00000e0000 */
[----:B------:R-:W2:Y:S02]  /*1187f0*/  LD.E.64 R6, desc[UR4][R36.64+0x8] ;  /* 0x0000080424067980 */ /* 0x000ea4000c101b00 */
[----:B--2---:R-:W-:-:S05]  /*118800*/  IADD3 R4, P0, PT, R6, 0x30, RZ ;  /* 0x0000003006047810 */ /* 0x004fca0007f1e0ff */
[----:B------:R-:W-:-:S05]  /*118810*/  IMAD.X R5, RZ, RZ, R7, P0 ;  /* 0x000000ffff057224 */ /* 0x000fca00000e0607 */
[----:B------:R0:W-:Y:S03]  /*118820*/  ST.E.64 desc[UR4][R36.64+0x8], R4 ;  /* 0x0000080424007985 */ /* 0x0001e6000c101b04 */
.L_x_5694:
[----:B------:R-:W-:Y:S05]  /*118830*/  BSYNC B3 ;  /* 0x0000000000037941 */ /* 0x000fea0003800000 */
.L_x_5693:
        /* <DEDUP_REMOVED lines=54> */
.L_x_5699:
[----:B------:R-:W-:Y:S05]  /*118ba0*/  BSYNC B3 ;  /* 0x0000000000037941 */ /* 0x000fea0003800000 */
.L_x_5698:
        /* <DEDUP_REMOVED lines=40> */
.L_x_5701:
[----:B------:R-:W-:Y:S05]  /*118e30*/  BSYNC B3 ;  /* 0x0000000000037941 */ /* 0x000fea0003800000 */
.L_x_5700:
[----:B------:R-:W-:Y:S02]  /*118e40*/  R2UR UR4, R38 ;  /* 0x00000000260472ca */ /* 0x000fe400000e0000 */
[----:B------:R-:W-:Y:S02]  /*118e50*/  R2UR UR5, R39 ;  /* 0x00000000270572ca */ /* 0x000fe400000e0000 */
[----:B------:R-:W-:-:S11]  /*118e60*/  PRMT R9, RZ, 0x7610, R9 ;  /* 0x00007610ff097816 */ /* 0x000fd60000000009 */
[----:B------:R2:W-:Y:S01]  /*118e70*/  ST.E desc[UR4][R30.64], R7 ;  /* 0x000000071e007985 */ /* 0x0005e2000c101904 */
[----:B------:R-:W-:Y:S05]  /*118e80*/  BRA `(.L_x_5691) ;  /* 0x0000000000207947 */ /* 0x000fea0003800000 */
.L_x_5692:
        /* <DEDUP_REMOVED lines=8> */
.L_x_5691:
[----:B------:R-:W-:Y:S05]  /*118f10*/  BSYNC B2 ;  /* 0x0000000000027941 */ /* 0x000fea0003800000 */
.L_x_5690:
        /* <DEDUP_REMOVED lines=34> */
.L_x_5710:
[----:B------:R-:W0:Y:S02]  /*119140*/  LDS.64 R8, [R5+0x8] ;  /* 0x0000080005087984 */ /* 0x000e240000000a00 */
[----:B0-----:R-:W-:-:S05]  /*119150*/  IADD3 R10, P0, PT, R8, 0x30, RZ ;  /* 0x00000030080a7810 */ /* 0x001fca0007f1e0ff */
[----:B------:R-:W-:-:S07]  /*119160*/  IMAD.X R11, RZ, RZ, R9, P0 ;  /* 0x000000ffff0b7224 */ /* 0x000fce00000e0609 */
[----:B------:R-:W0:Y:S02]  /*119170*/  ATOMS.CAST.SPIN.64 P0, [R5+0x8], R8, R10 ;  /* 0x000008080500758d */ /* 0x000e24000180040a */
[----:B0-----:R-:W-:Y:S05]  /*119180*/  @!P0 BRA `(.L_x_5710) ;  /* 0xfffffffc00ec8947 */ /* 0x001fea000383ffff */
[----:B------:R-:W-:Y:S05]  /*119190*/  BSYNC B4 ;  /* 0x0000000000047941 */ /* 0x000fea0003800000 */
.L_x_5709:
[----:B------:R-:W-:Y:S05]  /*1191a0*/  BRA `(.L_x_5707) ;  /* 0x0000000000187947 */ /* 0x000fea0003800000 */
.L_x_5708:
[----:B------:R-:W-:Y:S02]  /*1191b0*/  R2UR UR4, R38 ;  /* 0x00000000260472ca */ /* 0x000fe400000e0000 */
[----:B------:R-:W-:-:S13]  /*1191c0*/  R2UR UR5, R39 ;  /* 0x00000000270572ca */ /* 0x000fda00000e0000 */
[----:B------:R-:W2:Y:S02]  /*1191d0*/  LD.E.64 R8, desc[UR4][R36.64+0x8] ;  /* 0x0000080424087980 */ /* 0x000ea4000c101b00 */
[----:B--2---:R-:W-:-:S05]  /*1191e0*/  IADD3 R4, P0, PT, R8, 0x30, RZ ;  /* 0x0000003008047810 */ /* 0x004fca0007f1e0ff */
[----:B------:R-:W-:-:S05]  /*1191f0*/  IMAD.X R5, RZ, RZ, R9, P0 ;  /* 0x000000ffff057224 */ /* 0x000fca00000e0609 */
[----:B------:R0:W-:Y:S03]  /*119200*/  ST.E.64 desc[UR4][R36.64+0x8], R4 ;  /* 0x0000080424007985 */ /* 0x0001e6000c101b04 */
.L_x_5707:
[----:B------:R-:W-:Y:S05]  /*119210*/  BSYNC B3 ;  /* 0x0000000000037941 */ /* 0x000fea0003800000 */
.L_x_5706:
        /* <DEDUP_REMOVED lines=54> */
.L_x_5712:
[----:B------:R-:W-:Y:S05]  /*119580*/  BSYNC B3 ;  /* 0x0000000000037941 */ /* 0x000fea0003800000 */
.L_x_5711:
        /* <DEDUP_REMOVED lines=40> */
.L_x_5714:
[----:B------:R-:W-:Y:S05]  /*119810*/  BSYNC B3 ;  /* 0x0000000000037941 */ /* 0x000fea0003800000 */
.L_x_5713:
[----:B------:R-:W-:Y:S02]  /*119820*/  R2UR UR4, R38 ;  /* 0x00000000260472ca */ /* 0x000fe400000e0000 */
[----:B------:R-:W-:-:S13]  /*119830*/  R2UR UR5, R39 ;  /* 0x00000000270572ca */ /* 0x000fda00000e0000 */
[----:B------:R2:W-:Y:S01]  /*119840*/  ST.E desc[UR4][R30.64], R7 ;  /* 0x000000071e007985 */ /* 0x0005e2000c101904 */
[----:B------:R-:W-:Y:S05]  /*119850*/  BRA `(.L_x_5704) ;  /* 0x00000000002c7947 */ /* 0x000fea0003800000 */
.L_x_5705:
        /* <DEDUP_REMOVED lines=11> */
.L_x_5704:
[----:B------:R-:W-:Y:S05]  /*119910*/  BSYNC B2 ;  /* 0x0000000000027941 */ /* 0x000fea0003800000 */
.L_x_5703:
[----:B-----5:R-:W-:-:S13]  /*119920*/  ISETP.NE.AND P0, PT, R7, RZ, PT ;  /* 0x000000ff0700720c */ /* 0x020fda0003f05270 */
[----:B------:R-:W-:Y:S05]  /*119930*/  @P0 BRA `(.L_x_5702) ;  /* 0x0000003000e80947 */ /* 0x000fea0003800000 */
[----:B01----:R-:W0:Y:S01]  /*119940*/  LDS.64 R4, [R15] ;  /* 0x000000000f047984 */ /* 0x003e220000000a00 */
        /* <DEDUP_REMOVED lines=33> */
.L_x_5722:
[----:B------:R-:W0:Y:S02]  /*119b60*/  LDS.64 R4, [R35+0x8] ;  /* 0x0000080023047984 */ /* 0x000e240000000a00 */
[----:B0-----:R-:W-:-:S05]  /*119b70*/  IADD3 R6, P0, PT, R4, 0x30, RZ ;  /* 0x0000003004067810 */ /* 0x001fca0007f1e0ff */
[----:B------:R-:W-:-:S07]  /*119b80*/  IMAD.X R7, RZ, RZ, R5, P0 ;  /* 0x000000ffff077224 */ /* 0x000fce00000e0605 */
[----:B------:R-:W0:Y:S02]  /*119b90*/  ATOMS.CAST.SPIN.64 P0, [R35+0x8], R4, R6 ;  /* 0x000008042300758d */ /* 0x000e240001800406 */
[----:B0-----:R-:W-:Y:S05]  /*119ba0*/  @!P0 BRA `(.L_x_5722) ;  /* 0xfffffffc00ec8947 */ /* 0x001fea000383ffff */
[----:B------:R-:W-:Y:S05]  /*119bb0*/  BSYNC B4 ;  /* 0x0000000000047941 */ /* 0x000fea0003800000 */
.L_x_5721:
[----:B------:R-:W-:Y:S02]  /*119bc0*/  IMAD.MOV.U32 R6, RZ, RZ, R4 ;  /* 0x000000ffff067224 */ /* 0x000fe400078e0004 */
[----:B------:R-:W-:Y:S01]  /*119bd0*/  IMAD.MOV.U32 R7, RZ, RZ, R5 ;  /* 0x000000ffff077224 */ /* 0x000fe200078e0005 */
[----:B------:R-:W-:Y:S06]  /*119be0*/  BRA `(.L_x_5719) ;  /* 0x0000000000187947 */ /* 0x000fec0003800000 */
.L_x_5720:
[----:B------:R-:W-:Y:S02]  /*119bf0*/  R2UR UR4, R38 ;  /* 0x00000000260472ca */ /* 0x000fe400000e0000 */
[----:B------:R-:W-:-:S13]  /*119c00*/  R2UR UR5, R39 ;  /* 0x00000000270572ca */ /* 0x000fda00000e0000 */
[----:B------:R-:W2:Y:S02]  /*119c10*/  LD.E.64 R6, desc[UR4][R36.64+0x8] ;  /* 0x0000080424067980 */ /* 0x000ea4000c101b00 */
[----:B--2---:R-:W-:-:S05]  /*119c20*/  IADD3 R4, P0, PT, R6, 0x30, RZ ;  /* 0x0000003006047810 */ /* 0x004fca0007f1e0ff */
[----:B------:R-:W-:-:S05]  /*119c30*/  IMAD.X R5, RZ, RZ, R7, P0 ;  /* 0x000000ffff057224 */ /* 0x000fca00000e0607 */
[----:B------:R0:W-:Y:S03]  /*119c40*/  ST.E.64 desc[UR4][R36.64+0x8], R4 ;  /* 0x0000080424007985 */ /* 0x0001e6000c101b04 */
.L_x_5719:
[----:B------:R-:W-:Y:S05]  /*119c50*/  BSYNC B3 ;  /* 0x0000000000037941 */ /* 0x000fea0003800000 */
.L_x_5718:
        /* <DEDUP_REMOVED lines=54> */
.L_x_5724:
[----:B------:R-:W-:Y:S05]  /*119fc0*/  BSYNC B3 ;  /* 0x0000000000037941 */ /* 0x000fea0003800000 */
.L_x_5723:
        /* <DEDUP_REMOVED lines=40> */
.L_x_5726:
[----:B------:R-:W-:Y:S05]  /*11a250*/  BSYNC B3 ;  /* 0x0000000000037941 */ /* 0x000fea0003800000 */
.L_x_5725:
[----:B------:R-:W-:Y:S02]  /*11a260*/  R2UR UR4, R38 ;  /* 0x00000000260472ca */ /* 0x000fe400000e0000 */
[----:B------:R-:W-:Y:S02]  /*11a270*/  R2UR UR5, R39 ;  /* 0x00000000270572ca */ /* 0x000fe400000e0000 */
[----:B------:R-:W-:Y:S02]  /*11a280*/  ISETP.EQ.AND P0, PT, R7, RZ, PT ;  /* 0x000000ff0700720c */ /* 0x000fe40003f02270 */
[----:B------:R-:W-:-:S09]  /*11a290*/  PRMT R9, RZ, 0x7610, R9 ;  /* 0x00007610ff097816 */ /* 0x000fd20000000009 */
[----:B------:R2:W-:Y:S01]  /*11a2a0*/  ST.E desc[UR4][R30.64], R7 ;  /* 0x000000071e007985 */ /* 0x0005e2000c101904 */
[----:B------:R-:W-:Y:S05]  /*11a2b0*/  BRA `(.L_x_5716) ;  /* 0x0000000000187947 */ /* 0x000fea0003800000 */
.L_x_5717:
[----:B------:R-:W-:Y:S02]  /*11a2c0*/  R2UR UR4, R38 ;  /* 0x00000000260472ca */ /* 0x000fe400000e0000 */
[----:B------:R-:W-:Y:S02]  /*11a2d0*/  R2UR UR5, R39 ;  /* 0x00000000270572ca */ /* 0x000fe400000e0000 */
[----:B------:R-:W-:-:S05]  /*11a2e0*/  IADD3 R4, P0, PT, R18, R4, RZ ;  /* 0x0000000412047210 */ /* 0x000fca0007f1e0ff */
[----:B------:R-:W-:-:S06]  /*11a2f0*/  IMAD.X R5, RZ, RZ, R5, P0 ;  /* 0x000000ffff057224 */ /* 0x000fcc00000e0605 */
[----:B------:R1:W5:Y:S01]  /*11a300*/  LD.E.U8 R9, desc[UR4][R4.64+0x20] ;  /* 0x0000200404097980 */ /* 0x000362000c101100 */
[----:B------:R-:W-:-:S13]  /*11a310*/  PLOP3.LUT P0, PT, PT, PT, PT, 0x80, 0x8 ;  /* 0x000000000008781c */ /* 0x000fda0003f0f070 */
.L_x_5716:
[----:B------:R-:W-:Y:S05]  /*11a320*/  BSYNC B2 ;  /* 0x0000000000027941 */ /* 0x000fea0003800000 */
.L_x_5715:
        /* <DEDUP_REMOVED lines=31> */
.L_x_5734:
[----:B------:R-:W0:Y:S02]  /*11a520*/  LDS.64 R8, [R5+0x8] ;  /* 0x0000080005087984 */ /* 0x000e240000000a00 */
[----:B0-----:R-:W-:-:S05]  /*11a530*/  IADD3 R10, P0, PT, R8, 0x30, RZ ;  /* 0x00000030080a7810 */ /* 0x001fca0007f1e0ff */
[----:B------:R-:W-:-:S07]  /*11a540*/  IMAD.X R11, RZ, RZ, R9, P0 ;  /* 0x000000ffff0b7224 */ /* 0x000fce00000e0609 */
[----:B------:R-:W0:Y:S02]  /*11a550*/  ATOMS.CAST.SPIN.64 P0, [R5+0x8], R8, R10 ;  /* 0x000008080500758d */ /* 0x000e24000180040a */
[----:B0-----:R-:W-:Y:S05]  /*11a560*/  @!P0 BRA `(.L_x_5734) ;  /* 0xfffffffc00ec8947 */ /* 0x001fea000383ffff */
[----:B------:R-:W-:Y:S05]  /*11a570*/  BSYNC B4 ;  /* 0x0000000000047941 */ /* 0x000fea0003800000 */
.L_x_5733:
[----:B------:R-:W-:Y:S05]  /*11a580*/  BRA `(.L_x_5731) ;  /* 0x0000000000187947 */ /* 0x000fea0003800000 */
.L_x_5732:
[----:B------:R-:W-:Y:S02]  /*11a590*/  R2UR UR4, R38 ;  /* 0x00000000260472ca */ /* 0x000fe400000e0000 */
[----:B------:R-:W-:-:S13]  /*11a5a0*/  R2UR UR5, R39 ;  /* 0x00000000270572ca */ /* 0x000fda00000e0000 */
[----:B------:R-:W2:Y:S02]  /*11a5b0*/  LD.E.64 R8, desc[UR4][R36.64+0x8] ;  /* 0x0000080424087980 */ /* 0x000ea4000c101b00 */
[----:B--2---:R-:W-:-:S05]  /*11a5c0*/  IADD3 R4, P0, PT, R8, 0x30, RZ ;  /* 0x0000003008047810 */ /* 0x004fca0007f1e0ff */
[----:B------:R-:W-:-:S05]  /*11a5d0*/  IMAD.X R5, RZ, RZ, R9, P0 ;  /* 0x000000ffff057224 */ /* 0x000fca00000e0609 */
[----:B------:R0:W-:Y:S03]  /*11a5e0*/  ST.E.64 desc[UR4][R36.64+0x8], R4 ;  /* 0x0000080424007985 */ /* 0x0001e6000c101b04 */
.L_x_5731:
[----:B------:R-:W-:Y:S05]  /*11a5f0*/  BSYNC B3 ;  /* 0x0000000000037941 */ /* 0x000fea0003800000 */
.L_x_5730:
        /* <DEDUP_REMOVED lines=54> */
.L_x_5736:
[----:B------:R-:W-:Y:S05]  /*11a960*/  BSYNC B3 ;  /* 0x0000000000037941 */ /* 0x000fea0003800000 */
.L_x_5735:
        /* <DEDUP_REMOVED lines=40> */
.L_x_5738:
[----:B------:R-:W-:Y:S05]  /*11abf0*/  BSYNC B3 ;  /* 0x0000000000037941 */ /* 0x000fea0003800000 */
.L_x_5737:
[----:B------:R-:W-:Y:S02]  /*11ac00*/  R2UR UR4, R38 ;  /* 0x00000000260472ca */ /* 0x000fe400000e0000 */
[----:B------:R-:W-:-:S13]  /*11ac10*/  R2UR UR5, R39 ;  /* 0x00000000270572ca */ /* 0x000fda00000e0000 */
[----:B------:R2:W-:Y:S01]  /*11ac20*/  ST.E desc[UR4][R30.64], R7 ;  /* 0x000000071e007985 */ /* 0x0005e2000c101904 */
[----:B------:R-:W-:Y:S05]  /*11ac30*/  BRA `(.L_x_5728) ;  /* 0x00000000002c7947 */ /* 0x000fea0003800000 */
.L_x_5729:
        /* <DEDUP_REMOVED lines=11> */
.L_x_5728:
[----:B------:R-:W-:Y:S05]  /*11acf0*/  BSYNC B2 ;  /* 0x0000000000027941 */ /* 0x000fea0003800000 */
.L_x_5727:
[----:B-----5:R-:W-:-:S13]  /*11ad00*/  ISETP.NE.AND P0, PT, R7, RZ, PT ;  /* 0x000000ff0700720c */ /* 0x020fda0003f05270 */
[----:B------:R-:W-:Y:S05]  /*11ad10*/  @!P0 BRA `(.L_x_5739) ;  /* 0xffffffd400c48947 */ /* 0x000fea000383ffff */
[----:B------:R-:W-:Y:S05]  /*11ad20*/  BRA `(.L_x_5702) ;  /* 0x0000001c00ec7947 */ /* 0x000fea0003800000 */
.L_x_5689:
[----:B------:R-:W3:Y:S01]  /*11ad30*/  S2UR UR5, SR_CgaCtaId ;  /* 0x00000000000579c3 */ /* 0x000ee20000008800 */
[----:B------:R-:W-:Y:S01]  /*11ad40*/  UMOV UR4, 0x400 ;  /* 0x0000040000047882 */ /* 0x000fe20000000000 */
[----:B------:R-:W-:Y:S01]  /*11ad50*/  BSSY B2, `(.L_x_5740) ;  /* 0x000015a000027945 */ /* 0x000fe20003800000 */
[----:B---3--:R-:W-:-:S06]  /*11ad60*/  ULEA UR4, UR5, UR4, 0x18 ;  /* 0x0000000405047291 */ /* 0x008fcc000f8ec0ff */
[----:B------:R-:W-:-:S07]  /*11ad70*/  IMAD.U32 R15, RZ, RZ, UR4 ;  /* 0x00000004ff0f7e24 */ /* 0x000fce000f8e00ff */
.L_x_5765:
[----:B01----:R-:W0:Y:S01]  /*11ad80*/  LDS.64 R4, [R15] ;  /* 0x000000000f047984 */ /* 0x003e220000000a00 */
        /* <DEDUP_REMOVED lines=45> */
.L_x_5748:
[----:B------:R-:W0:Y:S02]  /*11b060*/  LDS.64 R4, [R33+0x8] ;  /* 0x0000080021047984 */ /* 0x000e240000000a00 */
[----:B0-----:R-:W-:-:S05]  /*11b070*/  IADD3 R6, P0, PT, R4, 0x30, RZ ;  /* 0x0000003004067810 */ /* 0x001fca0007f1e0ff */
[----:B------:R-:W-:-:S07]  /*11b080*/  IMAD.X R7, RZ, RZ, R5, P0 ;  /* 0x000000ffff077224 */ /* 0x000fce00000e0605 */
[----:B------:R-:W0:Y:S02]  /*11b090*/  ATOMS.CAST.SPIN.64 P0, [R33+0x8], R4, R6 ;  /* 0x000008042100758d */ /* 0x000e240001800406 */
[----:B0-----:R-:W-:Y:S05]  /*11b0a0*/  @!P0 BRA `(.L_x_5748) ;  /* 0xfffffffc00ec8947 */ /* 0x001fea000383ffff */
[----:B------:R-:W-:Y:S05]  /*11b0b0*/  BSYNC B5 ;  /* 0x0000000000057941 */ /* 0x000fea0003800000 */
.L_x_5747:
[----:B------:R-:W-:Y:S02]  /*11b0c0*/  IMAD.MOV.U32 R6, RZ, RZ, R4 ;  /* 0x000000ffff067224 */ /* 0x000fe400078e0004 */
[----:B------:R-:W-:Y:S01]  /*11b0d0*/  IMAD.MOV.U32 R7, RZ, RZ, R5 ;  /* 0x000000ffff077224 */ /* 0x000fe200078e0005 */
[----:B------:R-:W-:Y:S06]  /*11b0e0*/  BRA `(.L_x_5745) ;  /* 0x0000000000187947 */ /* 0x000fec0003800000 */
.L_x_5746:
[----:B------:R-:W-:Y:S02]  /*11b0f0*/  R2UR UR4, R38 ;  /* 0x00000000260472ca */ /* 0x000fe400000e0000 */
[----:B------:R-:W-:-:S13]  /*11b100*/  R2UR UR5, R39 ;  /* 0x00000000270572ca */ /* 0x000fda00000e0000 */
[----:B------:R-:W2:Y:S02]  /*11b110*/  LD.E.64 R6, desc[UR4][R36.64+0x8] ;  /* 0x0000080424067980 */ /* 0x000ea4000c101b00 */
[----:B--2---:R-:W-:-:S05]  /*11b120*/  IADD3 R4, P0, PT, R6, 0x30, RZ ;  /* 0x0000003006047810 */ /* 0x004fca0007f1e0ff */
[----:B------:R-:W-:-:S05]  /*11b130*/  IMAD.X R5, RZ, RZ, R7, P0 ;  /* 0x000000ffff057224 */ /* 0x000fca00000e0607 */
[----:B------:R0:W-:Y:S03]  /*11b140*/  ST.E.64 desc[UR4][R36.64+0x8], R4 ;  /* 0x0000080424007985 */ /* 0x0001e6000c101b04 */
.L_x_5745:
[----:B------:R-:W-:Y:S05]  /*11b150*/  BSYNC B4 ;  /* 0x0000000000047941 */ /* 0x000fea0003800000 */
.L_x_5744:
        /* <DEDUP_REMOVED lines=54> */
.L_x_5750:
[----:B------:R-:W-:Y:S05]  /*11b4c0*/  BSYNC B4 ;  /* 0x0000000000047941 */ /* 0x000fea0003800000 */
.L_x_5749:
        /* <DEDUP_REMOVED lines=40> */
.L_x_5752:
[----:B------:R-:W-:Y:S05]  /*11b750*/  BSYNC B4 ;  /* 0x0000000000047941 */ /* 0x000fea0003800000 */
.L_x_5751:
[----:B------:R-:W-:Y:S02]  /*11b760*/  R2UR UR4, R38 ;  /* 0x00000000260472ca */ /* 0x000fe400000e0000 */
[----:B------:R-:W-:Y:S02]  /*11b770*/  R2UR UR5, R39 ;  /* 0x00000000270572ca */ /* 0x000fe400000e0000 */
[----:B------:R-:W-:-:S11]  /*11b780*/  PRMT R9, RZ, 0x7610, R9 ;  /* 0x00007610ff097816 */ /* 0x000fd60000000009 */
[----:B------:R2:W-:Y:S01]  /*11b790*/  ST.E desc[UR4][R30.64], R7 ;  /* 0x000000071e007985 */ /* 0x0005e2000c101904 */
[----:B------:R-:W-:Y:S05]  /*11b7a0*/  BRA `(.L_x_5742) ;  /* 0x0000000000247947 */ /* 0x000fea0003800000 */
.L_x_5743:
        /* <DEDUP_REMOVED lines=9> */
.L_x_5742:
[----:B------:R-:W-:Y:S05]  /*11b840*/  BSYNC B3 ;  /* 0x0000000000037941 */ /* 0x000fea0003800000 */
.L_x_5741:
        /* <DEDUP_REMOVED lines=38> */
.L_x_5760:
[----:B------:R-:W0:Y:S02]  /*11bab0*/  LDS.64 R8, [R5+0x8] ;  /* 0x0000080005087984 */ /* 0x000e240000000a00 */
[----:B0-----:R-:W-:-:S05]  /*11bac0*/  IADD3 R10, P0, PT, R8, 0x30, RZ ;  /* 0x00000030080a7810 */ /* 0x001fca0007f1e0ff */
[----:B------:R-:W-:-:S07]  /*11bad0*/  IMAD.X R11, RZ, RZ, R9, P0 ;  /* 0x000000ffff0b7224 */ /* 0x000fce00000e0609 */
[----:B------:R-:W0:Y:S02]  /*11bae0*/  ATOMS.CAST.SPIN.64 P0, [R5+0x8], R8, R10 ;  /* 0x000008080500758d */ /* 0x000e24000180040a */
[----:B0-----:R-:W-:Y:S05]  /*11baf0*/  @!P0 BRA `(.L_x_5760) ;  /* 0xfffffffc00ec8947 */ /* 0x001fea000383ffff */
[----:B------:R-:W-:Y:S05]  /*11bb00*/  BSYNC B5 ;  /* 0x0000000000057941 */ /* 0x000fea0003800000 */
.L_x_5759:
[----:B------:R-:W-:Y:S05]  /*11bb10*/  BRA `(.L_x_5757) ;  /* 0x0000000000187947 */ /* 0x000fea0003800000 */
.L_x_5758:
[----:B------:R-:W-:Y:S02]  /*11bb20*/  R2UR UR4, R38 ;  /* 0x00000000260472ca */ /* 0x000fe400000e0000 */
[----:B------:R-:W-:-:S13]  /*11bb30*/  R2UR UR5, R39 ;  /* 0x00000000270572ca */ /* 0x000fda00000e0000 */
[----:B------:R-:W2:Y:S02]  /*11bb40*/  LD.E.64 R8, desc[UR4][R36.64+0x8] ;  /* 0x0000080424087980 */ /* 0x000ea4000c101b00 */
[----:B--2---:R-:W-:-:S05]  /*11bb50*/  IADD3 R4, P0, PT, R8, 0x30, RZ ;  /* 0x0000003008047810 */ /* 0x004fca0007f1e0ff */
[----:B------:R-:W-:-:S05]  /*11bb60*/  IMAD.X R5, RZ, RZ, R9, P0 ;  /* 0x000000ffff057224 */ /* 0x000fca00000e0609 */
[----:B------:R0:W-:Y:S03]  /*11bb70*/  ST.E.64 desc[UR4][R36.64+0x8], R4 ;  /* 0x0000080424007985 */ /* 0x0001e6000c101b04 */
.L_x_5757:
[----:B------:R-:W-:Y:S05]  /*11bb80*/  BSYNC B4 ;  /* 0x0000000000047941 */ /* 0x000fea0003800000 */
.L_x_5756:
        /* <DEDUP_REMOVED lines=54> */
.L_x_5762:
[----:B------:R-:W-:Y:S05]  /*11bef0*/  BSYNC B4 ;  /* 0x0000000000047941 */ /* 0x000fea0003800000 */
.L_x_5761:
        /* <DEDUP_REMOVED lines=40> */
.L_x_5764:
[----:B------:R-:W-:Y:S05]  /*11c180*/  BSYNC B4 ;  /* 0x0000000000047941 */ /* 0x000fea0003800000 */
.L_x_5763:
[----:B------:R-:W-:Y:S02]  /*11c190*/  R2UR UR4, R38 ;  /* 0x00000000260472ca */ /* 0x000fe400000e0000 */
[----:B------:R-:W-:-:S13]  /*11c1a0*/  R2UR UR5, R39 ;  /* 0x00000000270572ca */ /* 0x000fda00000e0000 */
[----:B------:R2:W-:Y:S01]  /*11c1b0*/  ST.E desc[UR4][R30.64], R7 ;  /* 0x000000071e007985 */ /* 0x0005e2000c101904 */
[----:B------:R-:W-:Y:S05]  /*11c1c0*/  BRA `(.L_x_5754) ;  /* 0x00000000002c7947 */ /* 0x000fea0003800000 */
.L_x_5755:
        /* <DEDUP_REMOVED lines=11> */
.L_x_5754:
[----:B------:R-:W-:Y:S05]  /*11c280*/  BSYNC B3 ;  /* 0x0000000000037941 */ /* 0x000fea0003800000 */
.L_x_5753:
[----:B-----5:R-:W-:-:S13]  /*11c290*/  ISETP.NE.AND P0, PT, R7, RZ, PT ;  /* 0x000000ff0700720c */ /* 0x020fda0003f05270 */
[----:B------:R-:W-:Y:S05]  /*11c2a0*/  @P0 BREAK B2 ;  /* 0x0000000000020942 */ /* 0x000fea0003800000 */
[----:B------:R-:W-:Y:S05]  /*11c2b0*/  @P0 BRA `(.L_x_5702) ;  /* 0x0000000800880947 */ /* 0x000fea0003800000 */
[----:B------:R-:W-:Y:S01]  /*11c2c0*/  ISETP.GT.U32.AND P0, PT, R17, 0x9, PT ;  /* 0x000000091100780c */ /* 0x000fe20003f04070 */
[----:B------:R-:W-:-:S12]  /*11c2d0*/  IMAD.MOV.U32 R17, RZ, RZ, R18 ;  /* 0x000000ffff117224 */ /* 0x000fd800078e0012 */
[----:B------:R-:W-:Y:S05]  /*11c2e0*/  @P0 BRA `(.L_x_5765) ;  /* 0xffffffe800a40947 */ /* 0x000fea000383ffff */
[----:B------:R-:W-:Y:S05]  /*11c2f0*/  BSYNC B2 ;  /* 0x0000000000027941 */ /* 0x000fea0003800000 */
.L_x_5740:
        /* <DEDUP_REMOVED lines=32> */
.L_x_5771:
[----:B------:R-:W0:Y:S02]  /*11c500*/  LDS.64 R8, [R5+0x8] ;  /* 0x0000080005087984 */ /* 0x000e240000000a00 */
[----:B0-----:R-:W-:-:S05]  /*11c510*/  IADD3 R10, P0, PT, R8, 0x30, RZ ;  /* 0x00000030080a7810 */ /* 0x001fca0007f1e0ff */
[----:B------:R-:W-:-:S07]  /*11c520*/  IMAD.X R11, RZ, RZ, R9, P0 ;  /* 0x000000ffff0b7224 */ /* 0x000fce00000e0609 */
[----:B------:R-:W0:Y:S02]  /*11c530*/  ATOMS.CAST.SPIN.64 P0, [R5+0x8], R8, R10 ;  /* 0x000008080500758d */ /* 0x000e24000180040a */
[----:B0-----:R-:W-:Y:S05]  /*11c540*/  @!P0 BRA `(.L_x_5771) ;  /* 0xfffffffc00ec8947 */ /* 0x001fea000383ffff */
[----:B------:R-:W-:Y:S05]  /*11c550*/  BSYNC B3 ;  /* 0x0000000000037941 */ /* 0x000fea0003800000 */
.L_x_5770:
[----:B------:R-:W-:Y:S05]  /*11c560*/  BRA `(.L_x_5768) ;  /* 0x0000000000187947 */ /* 0x000fea0003800000 */
.L_x_5769:
[----:B------:R-:W-:Y:S02]  /*11c570*/  R2UR UR4, R38 ;  /* 0x00000000260472ca */ /* 0x000fe400000e0000 */
[----:B------:R-:W-:-:S13]  /*11c580*/  R2UR UR5, R39 ;  /* 0x00000000270572ca */ /* 0x000fda00000e0000 */
[----:B------:R-:W2:Y:S02]  /*11c590*/  LD.E.64 R8, desc[UR4][R36.64+0x8] ;  /* 0x0000080424087980 */ /* 0x000ea4000c101b00 */
[----:B--2---:R-:W-:-:S05]  /*11c5a0*/  IADD3 R4, P0, PT, R8, 0x30, RZ ;  /* 0x0000003008047810 */ /* 0x004fca0007f1e0ff */
[----:B------:R-:W-:-:S05]  /*11c5b0*/  IMAD.X R5, RZ, RZ, R9, P0 ;  /* 0x000000ffff057224 */ /* 0x000fca00000e0609 */
[----:B------:R0:W-:Y:S03]  /*11c5c0*/  ST.E.64 desc[UR4][R36.64+0x8], R4 ;  /* 0x0000080424007985 */ /* 0x0001e6000c101b04 */
.L_x_5768:
[----:B------:R-:W-:Y:S05]  /*11c5d0*/  BSYNC B2 ;  /* 0x0000000000027941 */ /* 0x000fea0003800000 */
.L_x_5767:
        /* <DEDUP_REMOVED lines=54> */
.L_x_5773:
[----:B------:R-:W-:Y:S05]  /*11c940*/  BSYNC B2 ;  /* 0x0000000000027941 */ /* 0x000fea0003800000 */
.L_x_5772:
        /* <DEDUP_REMOVED lines=40> */
.L_x_5775:
[----:B------:R-:W-:Y:S05]  /*11cbd0*/  BSYNC B2 ;  /* 0x0000000000027941 */ /* 0x000fea0003800000 */
.L_x_5774:
[----:B------:R-:W-:Y:S02]  /*11cbe0*/  R2UR UR4, R38 ;  /* 0x00000000260472ca */ /* 0x000fe400000e0000 */
[----:B------:R-:W-:-:S13]  /*11cbf0*/  R2UR UR5, R39 ;  /* 0x00000000270572ca */ /* 0x000fda00000e0000 */
[----:B------:R2:W-:Y:S01]  /*11cc00*/  ST.E desc[UR4][R30.64], R33 ;  /* 0x000000211e007985 */ /* 0x0005e2000c101904 */
[----:B------:R-:W-:Y:S05]  /*11cc10*/  BRA `(.L_x_5702) ;  /* 0x0000000000307947 */ /* 0x000fea0003800000 */
.L_x_5766:
[C---:B------:R-:W-:Y:S01]  /*11cc20*/  R2UR UR4, R38.reuse ;  /* 0x00000000260472ca */ /* 0x040fe200000e0000 */
[----:B------:R-:W-:Y:S01]  /*11cc30*/  IMAD.MOV.U32 R6, RZ, RZ, 0x2d ;  /* 0x0000002dff067424 */ /* 0x000fe200078e00ff */
        /* <DEDUP_REMOVED lines=10> */
.L_x_5702:
[----:B------:R-:W-:Y:S05]  /*11cce0*/  BSYNC B1 ;  /* 0x0000000000017941 */ /* 0x000fea0003800000 */
.L_x_5688:
        /* <DEDUP_REMOVED lines=20> */
.L_x_5780:
[----:B------:R-:W0:Y:S02]  /*11ce30*/  LDS.64 R4, [R11+0x8] ;  /* 0x000008000b047984 */ /* 0x000e240000000a00 */
[----:B0-----:R-:W-:-:S05]  /*11ce40*/  IADD3 R6, P0, PT, R4, 0x40, RZ ;  /* 0x0000004004067810 */ /* 0x001fca0007f1e0ff */
[----:B------:R-:W-:-:S07]  /*11ce50*/  IMAD.X R7, RZ, RZ, R5, P0 ;  /* 0x000000ffff077224 */ /* 0x000fce00000e0605 */
[----:B------:R-:W0:Y:S02]  /*11ce60*/  ATOMS.CAST.SPIN.64 P0, [R11+0x8], R4, R6 ;  /* 0x000008040b00758d */ /* 0x000e240001800406 */
[----:B0-----:R-:W-:Y:S05]  /*11ce70*/  @!P0 BRA `(.L_x_5780) ;  /* 0xfffffffc00ec8947 */ /* 0x001fea000383ffff */
[----:B------:R-:W-:Y:S05]  /*11ce80*/  BSYNC B2 ;  /* 0x0000000000027941 */ /* 0x000fea0003800000 */
.L_x_5779:
[----:B------:R-:W-:Y:S02]  /*11ce90*/  IMAD.MOV.U32 R6, RZ, RZ, R4 ;  /* 0x000000ffff067224 */ /* 0x000fe400078e0004 */
[----:B------:R-:W-:Y:S01]  /*11cea0*/  IMAD.MOV.U32 R7, RZ, RZ, R5 ;  /* 0x000000ffff077224 */ /* 0x000fe200078e0005 */
[----:B------:R-:W-:Y:S06]  /*11ceb0*/  BRA `(.L_x_5777) ;  /* 0x0000000000187947 */ /* 0x000fec0003800000 */
.L_x_5778:
[----:B------:R-:W-:Y:S02]  /*11cec0*/  R2UR UR4, R38 ;  /* 0x00000000260472ca */ /* 0x000fe400000e0000 */
[----:B------:R-:W-:-:S13]  /*11ced0*/  R2UR UR5, R39 ;  /* 0x00000000270572ca */ /* 0x000fda00000e0000 */
[----:B------:R-:W2:Y:S02]  /*11cee0*/  LD.E.64 R6, desc[UR4][R36.64+0x8] ;  /* 0x0000080424067980 */ /* 0x000ea4000c101b00 */
[----:B--2---:R-:W-:-:S05]  /*11cef0*/  IADD3 R4, P0, PT, R6, 0x40, RZ ;  /* 0x0000004006047810 */ /* 0x004fca0007f1e0ff */
[----:B------:R-:W-:-:S05]  /*11cf00*/  IMAD.X R5, RZ, RZ, R7, P0 ;  /* 0x000000ffff057224 */ /* 0x000fca00000e0607 */
[----:B------:R0:W-:Y:S03]  /*11cf10*/  ST.E.64 desc[UR4][R36.64+0x8], R4 ;  /* 0x0000080424007985 */ /* 0x0001e6000c101b04 */
.L_x_5777:
[----:B------:R-:W-:Y:S05]  /*11cf20*/  BSYNC B1 ;  /* 0x0000000000017941 */ /* 0x000fea0003800000 */
.L_x_5776:
        /* <DEDUP_REMOVED lines=59> */
[----:B--2---:R-:W-:Y:S01]  /*11d2e0*/  ISETP.NE.AND P0, PT, R2, RZ, PT ;  /* 0x000000ff0200720c */ /* 0x004fe20003f05270 */
[----:B------:R-:W-:-:S12]  /*11d2f0*/  IMAD.MOV.U32 R2, RZ, RZ, RZ ;  /* 0x000000ffff027224 */ /* 0x000fd800078e00ff */
        /* <DEDUP_REMOVED lines=24> */
.L_x_5552:
[----:B------:R-:W-:Y:S05]  /*11d480*/  BSYNC B0 ;  /* 0x0000000000007941 */ /* 0x000fea0003800000 */
.L_x_5482:
[----:B------:R-:W4:Y:S01]  /*11d490*/  S2UR UR5, SR_CgaCtaId ;  /* 0x00000000000579c3 */ /* 0x000f220000008800 */
[----:B------:R-:W-:Y:S01]  /*11d4a0*/  ISETP.NE.AND P0, PT, R0, -0x1, PT ;  /* 0xffffffff0000780c */ /* 0x000fe20003f05270 */
[----:B------:R-:W-:Y:S01]  /*11d4b0*/  UMOV UR4, 0x400 ;  /* 0x0000040000047882 */ /* 0x000fe20000000000 */
[----:B------:R-:W-:-:S11]  /*11d4c0*/  ISETP.NE.AND P1, PT, R2, -0x1, PT ;  /* 0xffffffff0200780c */ /* 0x000fd60003f25270 */
[C---:B------:R-:W-:Y:S01]  /*11d4d0*/  @!P0 R2UR UR6, R38.reuse ;  /* 0x00000000260682ca */ /* 0x040fe200000e0000 */
[----:B------:R-:W-:Y:S01]  /*11d4e0*/  @!P0 IMAD.MOV.U32 R3, RZ, RZ, 0x5368 ;  /* 0x00005368ff038424 */ /* 0x000fe200078e00ff */
[C---:B------:R-:W-:Y:S01]  /*11d4f0*/  @!P0 R2UR UR7, R39.reuse ;  /* 0x00000000270782ca */ /* 0x040fe200000e0000 */
[----:B0-2---:R-:W0:Y:S01]  /*11d500*/  @P1 S2R R7, SR_CgaCtaId ;  /* 0x0000000000071919 */ /* 0x005e220000008800 */
[C---:B------:R-:W-:Y:S01]  /*11d510*/  @P0 R2UR UR8, R38.reuse ;  /* 0x00000000260802ca */ /* 0x040fe200000e0000 */
[----:B------:R-:W-:Y:S01]  /*11d520*/  @!P0 IMAD.MOV.U32 R15, RZ, RZ, RZ ;  /* 0x000000ffff0f8224 */ /* 0x000fe200078e00ff */
[C---:B------:R-:W-:Y:S01]  /*11d530*/  @P0 R2UR UR9, R39.reuse ;  /* 0x00000000270902ca */ /* 0x040fe200000e0000 */
[----:B-1-3-5:R-:W-:Y:S01]  /*11d540*/  @!P1 IMAD.MOV.U32 R9, RZ, RZ, 0x5368 ;  /* 0x00005368ff099424 */ /* 0x02afe200078e00ff */
[----:B------:R-:W-:Y:S01]  /*11d550*/  @!P1 R2UR UR10, R38 ;  /* 0x00000000260a92ca */ /* 0x000fe200000e0000 */
[----:B----4-:R-:W-:Y:S01]  /*11d560*/  ULEA UR4, UR5, UR4, 0x18 ;  /* 0x0000000405047291 */ /* 0x010fe2000f8ec0ff */
[----:B------:R-:W-:-:S02]  /*11d570*/  @!P1 R2UR UR11, R39 ;  /* 0x00000000270b92ca */ /* 0x000fc400000e0000 */
[----:B------:R-:W-:-:S03]  /*11d580*/  @P1 MOV R6, 0x400 ;  /* 0x0000040000061802 */ /* 0x000fc60000000f00 */
[----:B------:R-:W-:Y:S01]  /*11d590*/  @!P0 ST.E desc[UR6][R30.64], R3 ;  /* 0x000000031e008985 */ /* 0x000fe2000c101906 */
[----:B------:R-:W-:Y:S02]  /*11d5a0*/  @P0 R2UR UR6, R38 ;  /* 0x00000000260602ca */ /* 0x000fe400000e0000 */
[----:B------:R-:W-:Y:S01]  /*11d5b0*/  @P0 R2UR UR7, R39 ;  /* 0x00000000270702ca */ /* 0x000fe200000e0000 */
[----:B------:R-:W1:Y:S01]  /*11d5c0*/  @P0 LDS.64 R4, [UR4] ;  /* 0x00000004ff040984 */ /* 0x000e620008000a00 */
[----:B0-----:R-:W-:Y:S01]  /*11d5d0*/  @P1 LEA R10, R7, R6, 0x18 ;  /* 0x00000006070a1211 */ /* 0x001fe200078ec0ff */
[----:B-1----:R-:W-:-:S04]  /*11d5e0*/  @P0 IMAD.WIDE R4, R0, 0x10, R4 ;  /* 0x0000001000040825 */ /* 0x002fc800078e0204 */
[----:B------:R-:W-:-:S06]  /*11d5f0*/  @!P0 IMAD.MOV.U32 R0, RZ, RZ, RZ ;  /* 0x000000ffff008224 */ /* 0x000fcc00078e00ff */
        /* <DEDUP_REMOVED lines=41> */
.L_x_5785:
[----:B------:R-:W0:Y:S02]  /*11d890*/  LDS.64 R4, [R3+0x8] ;  /* 0x0000080003047984 */ /* 0x000e240000000a00 */
[----:B0-----:R-:W-:-:S05]  /*11d8a0*/  IADD3 R6, P0, PT, R8, R4, RZ ;  /* 0x0000000408067210 */ /* 0x001fca0007f1e0ff */
[----:B------:R-:W-:-:S07]  /*11d8b0*/  IMAD.X R7, R9, 0x1, R5, P0 ;  /* 0x0000000109077824 */ /* 0x000fce00000e0605 */
[----:B------:R-:W0:Y:S02]  /*11d8c0*/  ATOMS.CAST.SPIN.64 P0, [R3+0x8], R4, R6 ;  /* 0x000008040300758d */ /* 0x000e240001800406 */
[----:B0-----:R-:W-:Y:S05]  /*11d8d0*/  @!P0 BRA `(.L_x_5785) ;  /* 0xfffffffc00ec8947 */ /* 0x001fea000383ffff */
[----:B------:R-:W-:Y:S05]  /*11d8e0*/  BSYNC B1 ;  /* 0x0000000000017941 */ /* 0x000fea0003800000 */
.L_x_5784:
[----:B------:R-:W-:Y:S02]  /*11d8f0*/  IMAD.MOV.U32 R34, RZ, RZ, R4 ;  /* 0x000000ffff227224 */ /* 0x000fe400078e0004 */
[----:B------:R-:W-:Y:S01]  /*11d900*/  IMAD.MOV.U32 R35, RZ, RZ, R5 ;  /* 0x000000ffff237224 */ /* 0x000fe200078e0005 */
[----:B------:R-:W-:Y:S06]  /*11d910*/  BRA `(.L_x_5782) ;  /* 0x0000000000187947 */ /* 0x000fec0003800000 */
.L_x_5783:
[----:B------:R-:W-:Y:S02]  /*11d920*/  R2UR UR4, R38 ;  /* 0x00000000260472ca */ /* 0x000fe400000e0000 */
[----:B------:R-:W-:-:S13]  /*11d930*/  R2UR UR5, R39 ;  /* 0x00000000270572ca */ /* 0x000fda00000e0000 */
[----:B------:R-:W2:Y:S02]  /*11d940*/  LD.E.64 R34, desc[UR4][R36.64+0x8] ;  /* 0x0000080424227980 */ /* 0x000ea4000c101b00 */
[----:B--2---:R-:W-:-:S05]  /*11d950*/  IADD3 R4, P0, PT, R8, R34, RZ ;  /* 0x0000002208047210 */ /* 0x004fca0007f1e0ff */
[----:B------:R-:W-:-:S05]  /*11d960*/  IMAD.X R5, R9, 0x1, R35, P0 ;  /* 0x0000000109057824 */ /* 0x000fca00000e0623 */
[----:B------:R0:W-:Y:S03]  /*11d970*/  ST.E.64 desc[UR4][R36.64+0x8], R4 ;  /* 0x0000080424007985 */ /* 0x0001e6000c101b04 */
.L_x_5782:
[----:B------:R-:W-:Y:S05]  /*11d980*/  BSYNC B0 ;  /* 0x0000000000007941 */ /* 0x000fea0003800000 */
.L_x_5781:
        /* <DEDUP_REMOVED lines=46> */
.L_x_5815:
        /* <DEDUP_REMOVED lines=29> */
.L_x_5796:
[----:B------:R-:W0:Y:S02]  /*11de40*/  LDS.64 R8, [R5+0x8] ;  /* 0x0000080005087984 */ /* 0x000e240000000a00 */
[----:B0-----:R-:W-:-:S05]  /*11de50*/  IADD3 R10, P0, PT, R8, 0x30, RZ ;  /* 0x00000030080a7810 */ /* 0x001fca0007f1e0ff */
[----:B------:R-:W-:-:S07]  /*11de60*/  IMAD.X R11, RZ, RZ, R9, P0 ;  /* 0x000000ffff0b7224 */ /* 0x000fce00000e0609 */
[----:B------:R-:W0:Y:S02]  /*11de70*/  ATOMS.CAST.SPIN.64 P0, [R5+0x8], R8, R10 ;  /* 0x000008080500758d */ /* 0x000e24000180040a */
[----:B0-----:R-:W-:Y:S05]  /*11de80*/  @!P0 BRA `(.L_x_5796) ;  /* 0xfffffffc00ec8947 */ /* 0x001fea000383ffff */
[----:B------:R-:W-:Y:S05]  /*11de90*/  BSYNC B4 ;  /* 0x0000000000047941 */ /* 0x000fea0003800000 */
.L_x_5795:
[----:B------:R-:W-:Y:S05]  /*11dea0*/  BRA `(.L_x_5793) ;  /* 0x0000000000187947 */ /* 0x000fea0003800000 */
.L_x_5794:
[----:B------:R-:W-:Y:S02]  /*11deb0*/  R2UR UR4, R38 ;  /* 0x00000000260472ca */ /* 0x000fe400000e0000 */
[----:B------:R-:W-:-:S13]  /*11dec0*/  R2UR UR5, R39 ;  /* 0x00000000270572ca */ /* 0x000fda00000e0000 */
[----:B------:R-:W2:Y:S02]  /*11ded0*/  LD.E.64 R8, desc[UR4][R36.64+0x8] ;  /* 0x0000080424087980 */ /* 0x000ea4000c101b00 */
[----:B--2---:R-:W-:-:S05]  /*11dee0*/  IADD3 R4, P0, PT, R8, 0x30, RZ ;  /* 0x0000003008047810 */ /* 0x004fca0007f1e0ff */
[----:B------:R-:W-:-:S05]  /*11def0*/  IMAD.X R5, RZ, RZ, R9, P0 ;  /* 0x000000ffff057224 */ /* 0x000fca00000e0609 */
[----:B------:R0:W-:Y:S03]  /*11df00*/  ST.E.64 desc[UR4][R36.64+0x8], R4 ;  /* 0x0000080424007985 */ /* 0x0001e6000c101b04 */
.L_x_5793:
[----:B------:R-:W-:Y:S05]  /*11df10*/  BSYNC B3 ;  /* 0x0000000000037941 */ /* 0x000fea0003800000 */
.L_x_5792:
        /* <DEDUP_REMOVED lines=54> */
.L_x_5798:
[----:B------:R-:W-:Y:S05]  /*11e280*/  BSYNC B3 ;  /* 0x0000000000037941 */ /* 0x000fea0003800000 */
.L_x_5797:
        /* <DEDUP_REMOVED lines=40> */
.L_x_5800:
[----:B------:R-:W-:Y:S05]  /*11e510*/  BSYNC B3 ;  /* 0x0000000000037941 */ /* 0x000fea0003800000 */
.L_x_5799:
[----:B------:R-:W-:Y:S02]  /*11e520*/  R2UR UR4, R38 ;  /* 0x00000000260472ca */ /* 0x000fe400000e0000 */
[----:B------:R-:W-:-:S13]  /*11e530*/  R2UR UR5, R39 ;  /* 0x00000000270572ca */ /* 0x000fda00000e0000 */
[----:B------:R2:W-:Y:S01]  /*11e540*/  ST.E desc[UR4][R30.64], R7 ;  /* 0x000000071e007985 */ /* 0x0005e2000c101904 */
[----:B------:R-:W-:Y:S05]  /*11e550*/  BRA `(.L_x_5801) ;  /* 0x0000000000207947 */ /* 0x000fea0003800000 */
.L_x_5791:
        /* <DEDUP_REMOVED lines=8> */
.L_x_5801:
[----:B------:R-:W-:Y:S05]  /*11e5e0*/  BSYNC B2 ;  /* 0x0000000000027941 */ /* 0x000fea0003800000 */
.L_x_5790:
        /* <DEDUP_REMOVED lines=26> */
.L_x_5808:
[----:B------:R-:W0:Y:S02]  /*11e790*/  LDS.64 R8, [R5+0x8] ;  /* 0x0000080005087984 */ /* 0x000e240000000a00 */
[----:B0-----:R-:W-:-:S05]  /*11e7a0*/  IADD3 R10, P0, PT, R8, 0x30, RZ ;  /* 0x00000030080a7810 */ /* 0x001fca0007f1e0ff */
[----:B------:R-:W-:-:S07]  /*11e7b0*/  IMAD.X R11, RZ, RZ, R9, P0 ;  /* 0x000000ffff0b7224 */ /* 0x000fce00000e0609 */
[----:B------:R-:W0:Y:S02]  /*11e7c0*/  ATOMS.CAST.SPIN.64 P0, [R5+0x8], R8, R10 ;  /* 0x000008080500758d */ /* 0x000e24000180040a */
[----:B0-----:R-:W-:Y:S05]  /*11e7d0*/  @!P0 BRA `(.L_x_5808) ;  /* 0xfffffffc00ec8947 */ /* 0x001fea000383ffff */
[----:B------:R-:W-:Y:S05]  /*11e7e0*/  BSYNC B4 ;  /* 0x0000000000047941 */ /* 0x000fea0003800000 */
.L_x_5807:
[----:B------:R-:W-:Y:S05]  /*11e7f0*/  BRA `(.L_x_5805) ;  /* 0x0000000000187947 */ /* 0x000fea0003800000 */
.L_x_5806:
[----:B------:R-:W-:Y:S02]  /*11e800*/  R2UR UR4, R38 ;  /* 0x00000000260472ca */ /* 0x000fe400000e0000 */
[----:B------:R-:W-:-:S13]  /*11e810*/  R2UR UR5, R39 ;  /* 0x00000000270572ca */ /* 0x000fda00000e0000 */
[----:B------:R-:W2:Y:S02]  /*11e820*/  LD.E.64 R8, desc[UR4][R36.64+0x8] ;  /* 0x0000080424087980 */ /* 0x000ea4000c101b00 */
[----:B--2---:R-:W-:-:S05]  /*11e830*/  IADD3 R4, P0, PT, R8, 0x30, RZ ;  /* 0x0000003008047810 */ /* 0x004fca0007f1e0ff */
[----:B------:R-:W-:-:S05]  /*11e840*/  IMAD.X R5, RZ, RZ, R9, P0 ;  /* 0x000000ffff057224 */ /* 0x000fca00000e0609 */
[----:B------:R0:W-:Y:S03]  /*11e850*/  ST.E.64 desc[UR4][R36.64+0x8], R4 ;  /* 0x0000080424007985 */ /* 0x0001e6000c101b04 */
.L_x_5805:
[----:B------:R-:W-:Y:S05]  /*11e860*/  BSYNC B3 ;  /* 0x0000000000037941 */ /* 0x000fea0003800000 */
.L_x_5804:
        /* <DEDUP_REMOVED lines=51> */
.L_x_5810:
[----:B------:R-:W-:Y:S01]  /*11eba0*/  R2UR UR4, R38 ;  /* 0x00000000260472ca */ /* 0x000fe200000e0000 */
[----:B------:R-:W-:Y:S01]  /*11ebb0*/  IMAD.MOV.U32 R5, RZ, RZ, 0x5272 ;  /* 0x00005272ff057424 */ /* 0x000fe200078e00ff */
[----:B------:R-:W-:Y:S01]  /*11ebc0*/  R2UR UR5, R39 ;  /* 0x00000000270572ca */ /* 0x000fe200000e0000 */
[----:B------:R-:W-:Y:S01]  /*11ebd0*/  IMAD.MOV.U32 R9, RZ, RZ, -0x1 ;  /* 0xffffffffff097424 */ /* 0x000fe200078e00ff */
[----:B------:R-:W-:-:S11]  /*11ebe0*/  PLOP3.LUT P0, PT, PT, PT, PT, 0x8, 0x80 ;  /* 0x000000000080781c */ /* 0x000fd60003f0e170 */
[----:B------:R0:W-:Y:S02]  /*11ebf0*/  ST.E desc[UR4][R30.64], R5 ;  /* 0x000000051e007985 */ /* 0x0001e4000c101904 */
.L_x_5811:
[----:B------:R-:W-:Y:S05]  /*11ec00*/  BSYNC B3 ;  /* 0x0000000000037941 */ /* 0x000fea0003800000 */
.L_x_5809:
        /* <DEDUP_REMOVED lines=39> */
.L_x_5813:
[----:B------:R-:W-:Y:S05]  /*11ee80*/  BSYNC B3 ;  /* 0x0000000000037941 */ /* 0x000fea0003800000 */
.L_x_5812:
[----:B------:R-:W-:Y:S02]  /*11ee90*/  R2UR UR4, R38 ;  /* 0x00000000260472ca */ /* 0x000fe400000e0000 */
[----:B------:R-:W-:-:S13]  /*11eea0*/  R2UR UR5, R39 ;  /* 0x00000000270572ca */ /* 0x000fda00000e0000 */
[----:B------:R2:W-:Y:S01]  /*11eeb0*/  ST.E desc[UR4][R30.64], R7 ;  /* 0x000000071e007985 */ /* 0x0005e2000c101904 */
[----:B------:R-:W-:Y:S05]  /*11eec0*/  BRA `(.L_x_5814) ;  /* 0x0000000000247947 */ /* 0x000fea0003800000 */
.L_x_5803:
        /* <DEDUP_REMOVED lines=9> */
.L_x_5814:
[----:B------:R-:W-:Y:S05]  /*11ef60*/  BSYNC B2 ;  /* 0x0000000000027941 */ /* 0x000fea0003800000 */
.L_x_5802:
[----:B------:R-:W-:Y:S02]  /*11ef70*/  VIADD R22, R22, 0x2 ;  /* 0x0000000216167836 */ /* 0x000fe40000000000 */
[----:B------:R-:W-:Y:S01]  /*11ef80*/  VIADD R18, R18, 0x8 ;  /* 0x0000000812127836 */ /* 0x000fe20000000000 */
[----:B------:R-:W-:Y:S06]  /*11ef90*/  @P2 BRA `(.L_x_5815) ;  /* 0xffffffec00342947 */ /* 0x000fec000383ffff */
.L_x_5789:
[----:B------:R-:W-:Y:S05]  /*11efa0*/  BSYNC B0 ;  /* 0x0000000000007941 */ /* 0x000fea0003800000 */
.L_x_5788:
        /* <DEDUP_REMOVED lines=24> */
.L_x_5821:
[----:B------:R-:W0:Y:S02]  /*11f130*/  LDS.64 R8, [R5+0x8] ;  /* 0x0000080005087984 */ /* 0x000e240000000a00 */
[----:B0-----:R-:W-:-:S05]  /*11f140*/  IADD3 R10, P0, PT, R8, 0x30, RZ ;  /* 0x00000030080a7810 */ /* 0x001fca0007f1e0ff */
[----:B------:R-:W-:-:S07]  /*11f150*/  IMAD.X R11, RZ, RZ, R9, P0 ;  /* 0x000000ffff0b7224 */ /* 0x000fce00000e0609 */
[----:B------:R-:W0:Y:S02]  /*11f160*/  ATOMS.CAST.SPIN.64 P0, [R5+0x8], R8, R10 ;  /* 0x000008080500758d */ /* 0x000e24000180040a */
[----:B0-----:R-:W-:Y:S05]  /*11f170*/  @!P0 BRA `(.L_x_5821) ;  /* 0xfffffffc00ec8947 */ /* 0x001fea000383ffff */
[----:B------:R-:W-:Y:S05]  /*11f180*/  BSYNC B2 ;  /* 0x0000000000027941 */ /* 0x000fea0003800000 */
.L_x_5820:
[----:B------:R-:W-:Y:S05]  /*11f190*/  BRA `(.L_x_5818) ;  /* 0x0000000000187947 */ /* 0x000fea0003800000 */
.L_x_5819:
[----:B------:R-:W-:Y:S02]  /*11f1a0*/  R2UR UR4, R38 ;  /* 0x00000000260472ca */ /* 0x000fe400000e0000 */
[----:B------:R-:W-:-:S13]  /*11f1b0*/  R2UR UR5, R39 ;  /* 0x00000000270572ca */ /* 0x000fda00000e0000 */
[----:B------:R-:W2:Y:S02]  /*11f1c0*/  LD.E.64 R8, desc[UR4][R36.64+0x8] ;  /* 0x0000080424087980 */ /* 0x000ea4000c101b00 */
[----:B--2---:R-:W-:-:S05]  /*11f1d0*/  IADD3 R4, P0, PT, R8, 0x30, RZ ;  /* 0x0000003008047810 */ /* 0x004fca0007f1e0ff */
[----:B------:R-:W-:-:S05]  /*11f1e0*/  IMAD.X R5, RZ, RZ, R9, P0 ;  /* 0x000000ffff057224 */ /* 0x000fca00000e0609 */
[----:B------:R0:W-:Y:S03]  /*11f1f0*/  ST.E.64 desc[UR4][R36.64+0x8], R4 ;  /* 0x0000080424007985 */ /* 0x0001e6000c101b04 */
.L_x_5818:
[----:B------:R-:W-:Y:S05]  /*11f200*/  BSYNC B0 ;  /* 0x0000000000007941 */ /* 0x000fea0003800000 */
.L_x_5817:
        /* <DEDUP_REMOVED lines=51> */
.L_x_5823:
[----:B------:R-:W-:Y:S01]  /*11f540*/  R2UR UR4, R38 ;  /* 0x00000000260472ca */ /* 0x000fe200000e0000 */
[----:B------:R-:W-:Y:S01]  /*11f550*/  IMAD.MOV.U32 R5, RZ, RZ, 0x5272 ;  /* 0x00005272ff057424 */ /* 0x000fe200078e00ff */
[----:B------:R-:W-:Y:S01]  /*11f560*/  R2UR UR5, R39 ;  /* 0x00000000270572ca */ /* 0x000fe200000e0000 */
[----:B------:R-:W-:Y:S01]  /*11f570*/  IMAD.MOV.U32 R9, RZ, RZ, -0x1 ;  /* 0xffffffffff097424 */ /* 0x000fe200078e00ff */
[----:B------:R-:W-:-:S11]  /*11f580*/  PLOP3.LUT P0, PT, PT, PT, PT, 0x8, 0x80 ;  /* 0x000000000080781c */ /* 0x000fd60003f0e170 */
[----:B------:R0:W-:Y:S02]  /*11f590*/  ST.E desc[UR4][R30.64], R5 ;  /* 0x000000051e007985 */ /* 0x0001e4000c101904 */
.L_x_5824:
[----:B------:R-:W-:Y:S05]  /*11f5a0*/  BSYNC B0 ;  /* 0x0000000000007941 */ /* 0x000fea0003800000 */
.L_x_5822:
        /* <DEDUP_REMOVED lines=39> */
.L_x_5826:
[----:B------:R-:W-:Y:S05]  /*11f820*/  BSYNC B0 ;  /* 0x0000000000007941 */ /* 0x000fea0003800000 */
.L_x_5825:
[----:B------:R-:W-:Y:S02]  /*11f830*/  R2UR UR4, R38 ;  /* 0x00000000260472ca */ /* 0x000fe400000e0000 */
[----:B------:R-:W-:-:S13]  /*11f840*/  R2UR UR5, R39 ;  /* 0x00000000270572ca */ /* 0x000fda00000e0000 */
[----:B------:R4:W-:Y:S01]  /*11f850*/  ST.E desc[UR4][R30.64], R7 ;  /* 0x000000071e007985 */ /* 0x0009e2000c101904 */
[----:B------:R-:W-:Y:S05]  /*11f860*/  BRA `(.L_x_5787) ;  /* 0x0000000000207947 */ /* 0x000fea0003800000 */
.L_x_5816:
        /* <DEDUP_REMOVED lines=8> */
.L_x_5787:
[----:B------:R-:W-:Y:S05]  /*11f8f0*/  BSYNC B1 ;  /* 0x0000000000017941 */ /* 0x000fea0003800000 */
.L_x_5786:
[----:B------:R-:W-:Y:S01]  /*11f900*/  ISETP.GE.AND P0, PT, R0, 0x1, PT ;  /* 0x000000010000780c */ /* 0x000fe20003f06270 */
[----:B------:R-:W-:-:S12]  /*11f910*/  BSSY B0, `(.L_x_5827) ;  /* 0x000013e000007945 */ /* 0x000fd80003800000 */
[----:B------:R-:W-:Y:S05]  /*11f920*/  @!P0 BRA `(.L_x_5828) ;  /* 0x0000001000f08947 */ /* 0x000fea0003800000 */
[----:B-1----:R-:W-:Y:S02]  /*11f930*/  IMAD.MOV R2, RZ, RZ, -R0 ;  /* 0x000000ffff027224 */ /* 0x002fe400078e0a00 */
[----:B------:R-:W-:Y:S02]  /*11f940*/  IMAD.MOV.U32 R12, RZ, RZ, RZ ;  /* 0x000000ffff0c7224 */ /* 0x000fe400078e00ff */
[----:B------:R-:W-:-:S07]  /*11f950*/  IMAD.MOV.U32 R14, RZ, RZ, RZ ;  /* 0x000000ffff0e7224 */ /* 0x000fce00078e00ff */
.L_x_5853:
        /* <DEDUP_REMOVED lines=35> */
.L_x_5836:
[----:B------:R-:W0:Y:S02]  /*11fb90*/  LDS.64 R8, [R5+0x8] ;  /* 0x0000080005087984 */ /* 0x000e240000000a00 */
[----:B0-----:R-:W-:-:S05]  /*11fba0*/  IADD3 R10, P0, PT, R8, 0x30, RZ ;  /* 0x00000030080a7810 */ /* 0x001fca0007f1e0ff */
[----:B------:R-:W-:-:S07]  /*11fbb0*/  IMAD.X R11, RZ, RZ, R9, P0 ;  /* 0x000000ffff0b7224 */ /* 0x000fce00000e0609 */
[----:B------:R-:W0:Y:S02]  /*11fbc0*/  ATOMS.CAST.SPIN.64 P0, [R5+0x8], R8, R10 ;  /* 0x000008080500758d */ /* 0x000e24000180040a */
[----:B0-----:R-:W-:Y:S05]  /*11fbd0*/  @!P0 BRA `(.L_x_5836) ;  /* 0xfffffffc00ec8947 */ /* 0x001fea000383ffff */
[----:B------:R-:W-:Y:S05]  /*11fbe0*/  BSYNC B3 ;  /* 0x0000000000037941 */ /* 0x000fea0003800000 */
.L_x_5835:
[----:B------:R-:W-:Y:S05]  /*11fbf0*/  BRA `(.L_x_5833) ;  /* 0x0000000000187947 */ /* 0x000fea0003800000 */
.L_x_5834:
[----:B------:R-:W-:Y:S02]  /*11fc00*/  R2UR UR4, R38 ;  /* 0x00000000260472ca */ /* 0x000fe400000e0000 */
[----:B------:R-:W-:-:S13]  /*11fc10*/  R2UR UR5, R39 ;  /* 0x00000000270572ca */ /* 0x000fda00000e0000 */
[----:B------:R-:W2:Y:S02]  /*11fc20*/  LD.E.64 R8, desc[UR4][R36.64+0x8] ;  /* 0x0000080424087980 */ /* 0x000ea4000c101b00 */
[----:B--2---:R-:W-:-:S05]  /*11fc30*/  IADD3 R4, P0, PT, R8, 0x30, RZ ;  /* 0x0000003008047810 */ /* 0x004fca0007f1e0ff */
[----:B------:R-:W-:-:S05]  /*11fc40*/  IMAD.X R5, RZ, RZ, R9, P0 ;  /* 0x000000ffff057224 */ /* 0x000fca00000e0609 */
[----:B------:R0:W-:Y:S03]  /*11fc50*/  ST.E.64 desc[UR4][R36.64+0x8], R4 ;  /* 0x0000080424007985 */ /* 0x0001e6000c101b04 */
.L_x_5833:
[----:B------:R-:W-:Y:S05]  /*11fc60*/  BSYNC B2 ;  /* 0x0000000000027941 */ /* 0x000fea0003800000 */
.L_x_5832:
        /* <DEDUP_REMOVED lines=54> */
.L_x_5838:
[----:B------:R-:W-:Y:S05]  /*11ffd0*/  BSYNC B2 ;  /* 0x0000000000027941 */ /* 0x000fea0003800000 */
.L_x_5837:
        /* <DEDUP_REMOVED lines=40> */
.L_x_5840:
[----:B------:R-:W-:Y:S05]  /*120260*/  BSYNC B2 ;  /* 0x0000000000027941 */ /* 0x000fea0003800000 */
.L_x_5839:
[----:B------:R-:W-:Y:S02]  /*120270*/  R2UR UR4, R38 ;  /* 0x00000000260472ca */ /* 0x000fe400000e0000 */
[----:B------:R-:W-:Y:S02]  /*120280*/  R2UR UR5, R39 ;  /* 0x00000000270572ca */ /* 0x000fe400000e0000 */
[----:B------:R-:W-:-:S11]  /*120290*/  PRMT R9, RZ, 0x7610, R9 ;  /* 0x00007610ff097816 */ /* 0x000fd60000000009 */
[----:B------:R3:W-:Y:S01]  /*1202a0*/  ST.E desc[UR4][R30.64], R7 ;  /* 0x000000071e007985 */ /* 0x0007e2000c101904 */
[----:B------:R-:W-:Y:S05]  /*1202b0*/  BRA `(.L_x_5830) ;  /* 0x0000000000147947 */ /* 0x000fea0003800000 */
.L_x_5831:
[----:B------:R-:W-:Y:S02]  /*1202c0*/  R2UR UR4, R38 ;  /* 0x00000000260472ca */ /* 0x000fe400000e0000 */
[----:B------:R-:W-:Y:S02]  /*1202d0*/  R2UR UR5, R39 ;  /* 0x00000000270572ca */ /* 0x000fe400000e0000 */
[----:B------:R-:W-:-:S05]  /*1202e0*/  IADD3 R4, P0, PT, R4, R12, RZ ;  /* 0x0000000c04047210 */ /* 0x000fca0007f1e0ff */
[----:B------:R-:W-:-:S06]  /*1202f0*/  IMAD.X R5, RZ, RZ, R5, P0 ;  /* 0x000000ffff057224 */ /* 0x000fcc00000e0605 */
[----:B------:R1:W5:Y:S02]  /*120300*/  LD.E.U8 R9, desc[UR4][R4.64+0x20] ;  /* 0x0000200404097980 */ /* 0x000364000c101100 */
.L_x_5830:
[----:B------:R-:W-:Y:S05]  /*120310*/  BSYNC B1 ;  /* 0x0000000000017941 */ /* 0x000fea0003800000 */
.L_x_5829:
        /* <DEDUP_REMOVED lines=31> */
.L_x_5848:
[----:B------:R-:W0:Y:S02]  /*120510*/  LDS.64 R8, [R5+0x8] ;  /* 0x0000080005087984 */ /* 0x000e240000000a00 */
[----:B0-----:R-:W-:-:S05]  /*120520*/  IADD3 R10, P0, PT, R8, 0x30, RZ ;  /* 0x00000030080a7810 */ /* 0x001fca0007f1e0ff */
[----:B------:R-:W-:-:S07]  /*120530*/  IMAD.X R11, RZ, RZ, R9, P0 ;  /* 0x000000ffff0b7224 */ /* 0x000fce00000e0609 */
[----:B------:R-:W0:Y:S02]  /*120540*/  ATOMS.CAST.SPIN.64 P0, [R5+0x8], R8, R10 ;  /* 0x000008080500758d */ /* 0x000e24000180040a */
[----:B0-----:R-:W-:Y:S05]  /*120550*/  @!P0 BRA `(.L_x_5848) ;  /* 0xfffffffc00ec8947 */ /* 0x001fea000383ffff */
[----:B------:R-:W-:Y:S05]  /*120560*/  BSYNC B3 ;  /* 0x0000000000037941 */ /* 0x000fea0003800000 */
.L_x_5847:
[----:B------:R-:W-:Y:S05]  /*120570*/  BRA `(.L_x_5845) ;  /* 0x0000000000187947 */ /* 0x000fea0003800000 */
.L_x_5846:
[----:B------:R-:W-:Y:S02]  /*120580*/  R2UR UR4, R38 ;  /* 0x00000000260472ca */ /* 0x000fe400000e0000 */
[----:B------:R-:W-:-:S13]  /*120590*/  R2UR UR5, R39 ;  /* 0x00000000270572ca */ /* 0x000fda00000e0000 */
[----:B------:R-:W2:Y:S02]  /*1205a0*/  LD.E.64 R8, desc[UR4][R36.64+0x8] ;  /* 0x0000080424087980 */ /* 0x000ea4000c101b00 */
[----:B--2---:R-:W-:-:S05]  /*1205b0*/  IADD3 R4, P0, PT, R8, 0x30, RZ ;  /* 0x0000003008047810 */ /* 0x004fca0007f1e0ff */
[----:B------:R-:W-:-:S05]  /*1205c0*/  IMAD.X R5, RZ, RZ, R9, P0 ;  /* 0x000000ffff057224 */ /* 0x000fca00000e0609 */
[----:B------:R0:W-:Y:S03]  /*1205d0*/  ST.E.64 desc[UR4][R36.64+0x8], R4 ;  /* 0x0000080424007985 */ /* 0x0001e6000c101b04 */
.L_x_5845:
[----:B------:R-:W-:Y:S05]  /*1205e0*/  BSYNC B2 ;  /* 0x0000000000027941 */ /* 0x000fea0003800000 */
.L_x_5844:
        /* <DEDUP_REMOVED lines=54> */
.L_x_5850:
[----:B------:R-:W-:Y:S05]  /*120950*/  BSYNC B2 ;  /* 0x0000000000027941 */ /* 0x000fea0003800000 */
.L_x_5849:
        /* <DEDUP_REMOVED lines=40> */
.L_x_5852:
[----:B------:R-:W-:Y:S05]  /*120be0*/  BSYNC B2 ;  /* 0x0000000000027941 */ /* 0x000fea0003800000 */
.L_x_5851:
[----:B------:R-:W-:Y:S02]  /*120bf0*/  R2UR UR4, R38 ;  /* 0x00000000260472ca */ /* 0x000fe400000e0000 */
[----:B------:R-:W-:-:S13]  /*120c00*/  R2UR UR5, R39 ;  /* 0x00000000270572ca */ /* 0x000fda00000e0000 */
[----:B------:R2:W-:Y:S01]  /*120c10*/  ST.E desc[UR4][R30.64], R7 ;  /* 0x000000071e007985 */ /* 0x0005e2000c101904 */
[----:B------:R-:W-:Y:S05]  /*120c20*/  BRA `(.L_x_5842) ;  /* 0x0000000000207947 */ /* 0x000fea0003800000 */
.L_x_5843:
        /* <DEDUP_REMOVED lines=8> */
.L_x_5842:
[----:B------:R-:W-:Y:S05]  /*120cb0*/  BSYNC B1 ;  /* 0x0000000000017941 */ /* 0x000fea0003800000 */
.L_x_5841:
[----:B------:R-:W-:Y:S02]  /*120cc0*/  VIADD R14, R14, 0x1 ;  /* 0x000000010e0e7836 */ /* 0x000fe40000000000 */
[----:B------:R-:W-:Y:S01]  /*120cd0*/  VIADD R12, R12, 0x4 ;  /* 0x000000040c0c7836 */ /* 0x000fe20000000000 */
[----:B------:R-:W-:Y:S06]  /*120ce0*/  @P2 BRA `(.L_x_5853) ;  /* 0xffffffec001c2947 */ /* 0x000fec000383ffff */
.L_x_5828:
[----:B------:R-:W-:Y:S05]  /*120cf0*/  BSYNC B0 ;  /* 0x0000000000007941 */ /* 0x000fea0003800000 */
.L_x_5827:
[----:B------:R-:W-:Y:S01]  /*120d00*/  ISETP.GE.AND P0, PT, R17, 0x1, PT ;  /* 0x000000011100780c */ /* 0x000fe20003f06270 */
[----:B------:R-:W-:-:S12]  /*120d10*/  BSSY B0, `(.L_x_5854) ;  /* 0x0000141000007945 */ /* 0x000fd80003800000 */
[----:B------:R-:W-:Y:S05]  /*120d20*/  @!P0 BRA `(.L_x_5855) ;  /* 0x0000001000fc8947 */ /* 0x000fea0003800000 */
[----:B------:R-:W-:Y:S01]  /*120d30*/  IMAD.MOV R17, RZ, RZ, -R17 ;  /* 0x000000ffff117224 */ /* 0x000fe200078e0a11 */
[----:B-1---5:R-:W-:Y:S01]  /*120d40*/  CS2R R8, SRZ ;  /* 0x0000000000087805 */ /* 0x022fe2000001ff00 */
[----:B------:R-:W-:-:S07]  /*120d50*/  IMAD.SHL.U32 R2, R0, 0x4, RZ ;  /* 0x0000000400027824 */ /* 0x000fce00078e00ff */
.L_x_5880:
        /* <DEDUP_REMOVED lines=35> */
.L_x_5863:
[----:B------:R-:W0:Y:S02]  /*120f90*/  LDS.64 R32, [R5+0x8] ;  /* 0x0000080005207984 */ /* 0x000e240000000a00 */
[----:B0-----:R-:W-:-:S05]  /*120fa0*/  IADD3 R34, P0, PT, R32, 0x30, RZ ;  /* 0x0000003020227810 */ /* 0x001fca0007f1e0ff */
[----:B------:R-:W-:-:S07]  /*120fb0*/  IMAD.X R35, RZ, RZ, R33, P0 ;  /* 0x000000ffff237224 */ /* 0x000fce00000e0621 */
[----:B------:R-:W0:Y:S02]  /*120fc0*/  ATOMS.CAST.SPIN.64 P0, [R5+0x8], R32, R34 ;  /* 0x000008200500758d */ /* 0x000e240001800422 */
[----:B0-----:R-:W-:Y:S05]  /*120fd0*/  @!P0 BRA `(.L_x_5863) ;  /* 0xfffffffc00ec8947 */ /* 0x001fea000383ffff */
[----:B------:R-:W-:Y:S05]  /*120fe0*/  BSYNC B3 ;  /* 0x0000000000037941 */ /* 0x000fea0003800000 */
.L_x_5862:
[----:B------:R-:W-:Y:S05]  /*120ff0*/  BRA `(.L_x_5860) ;  /* 0x0000000000187947 */ /* 0x000fea0003800000 */
.L_x_5861:
[----:B------:R-:W-:Y:S02]  /*121000*/  R2UR UR4, R38 ;  /* 0x00000000260472ca */ /* 0x000fe400000e0000 */
[----:B------:R-:W-:-:S13]  /*121010*/  R2UR UR5, R39 ;  /* 0x00000000270572ca */ /* 0x000fda00000e0000 */
[----:B------:R-:W2:Y:S02]  /*121020*/  LD.E.64 R32, desc[UR4][R36.64+0x8] ;  /* 0x0000080424207980 */ /* 0x000ea4000c101b00 */
[----:B--2---:R-:W-:-:S05]  /*121030*/  IADD3 R4, P0, PT, R32, 0x30, RZ ;  /* 0x0000003020047810 */ /* 0x004fca0007f1e0ff */
[----:B------:R-:W-:-:S05]  /*121040*/  IMAD.X R5, RZ, RZ, R33, P0 ;  /* 0x000000ffff057224 */ /* 0x000fca00000e0621 */
[----:B------:R0:W-:Y:S03]  /*121050*/  ST.E.64 desc[UR4][R36.64+0x8], R4 ;  /* 0x0000080424007985 */ /* 0x0001e6000c101b04 */
.L_x_5860:
[----:B------:R-:W-:Y:S05]  /*121060*/  BSYNC B2 ;  /* 0x0000000000027941 */ /* 0x000fea0003800000 */
.L_x_5859:
        /* <DEDUP_REMOVED lines=54> */
.L_x_5865:
[----:B------:R-:W-:Y:S05]  /*1213d0*/  BSYNC B2 ;  /* 0x0000000000027941 */ /* 0x000fea0003800000 */
.L_x_5864:
        /* <DEDUP_REMOVED lines=40> */
.L_x_5867:
[----:B------:R-:W-:Y:S05]  /*121660*/  BSYNC B2 ;  /* 0x0000000000027941 */ /* 0x000fea0003800000 */
.L_x_5866:
[----:B------:R-:W-:Y:S02]  /*121670*/  R2UR UR4, R38 ;  /* 0x00000000260472ca */ /* 0x000fe400000e0000 */
[----:B------:R-:W-:Y:S02]  /*121680*/  R2UR UR5, R39 ;  /* 0x00000000270572ca */ /* 0x000fe400000e0000 */
[----:B------:R-:W-:-:S11]  /*121690*/  PRMT R11, RZ, 0x7610, R11 ;  /* 0x00007610ff0b7816 */ /* 0x000fd6000000000b */
[----:B------:R3:W-:Y:S01]  /*1216a0*/  ST.E desc[UR4][R30.64], R7 ;  /* 0x000000071e007985 */ /* 0x0007e2000c101904 */
[----:B------:R-:W-:Y:S05]  /*1216b0*/  BRA `(.L_x_5857) ;  /* 0x0000000000147947 */ /* 0x000fea0003800000 */
.L_x_5858:
[----:B------:R-:W-:Y:S02]  /*1216c0*/  R2UR UR4, R38 ;  /* 0x00000000260472ca */ /* 0x000fe400000e0000 */
[----:B------:R-:W-:Y:S02]  /*1216d0*/  R2UR UR5, R39 ;  /* 0x00000000270572ca */ /* 0x000fe400000e0000 */
[----:B------:R-:W-:-:S05]  /*1216e0*/  IADD3 R4, P0, PT, R4, R8, RZ ;  /* 0x0000000804047210 */ /* 0x000fca0007f1e0ff */
[----:B------:R-:W-:-:S06]  /*1216f0*/  IMAD.X R5, RZ, RZ, R5, P0 ;  /* 0x000000ffff057224 */ /* 0x000fcc00000e0605 */
[----:B------:R1:W5:Y:S02]  /*121700*/  LD.E.U8 R11, desc[UR4][R4.64+0x20] ;  /* 0x00002004040b7980 */ /* 0x000364000c101100 */
.L_x_5857:
[----:B------:R-:W-:Y:S05]  /*121710*/  BSYNC B1 ;  /* 0x0000000000017941 */ /* 0x000fea0003800000 */
.L_x_5856:
        /* <DEDUP_REMOVED lines=32> */
.L_x_5875:
[----:B------:R-:W0:Y:S02]  /*121920*/  LDS.64 R32, [R5+0x8] ;  /* 0x0000080005207984 */ /* 0x000e240000000a00 */
[----:B0-----:R-:W-:-:S05]  /*121930*/  IADD3 R34, P0, PT, R32, 0x30, RZ ;  /* 0x0000003020227810 */ /* 0x001fca0007f1e0ff */
[----:B------:R-:W-:-:S07]  /*121940*/  IMAD.X R35, RZ, RZ, R33, P0 ;  /* 0x000000ffff237224 */ /* 0x000fce00000e0621 */
[----:B------:R-:W0:Y:S02]  /*121950*/  ATOMS.CAST.SPIN.64 P0, [R5+0x8], R32, R34 ;  /* 0x000008200500758d */ /* 0x000e240001800422 */
[----:B0-----:R-:W-:Y:S05]  /*121960*/  @!P0 BRA `(.L_x_5875) ;  /* 0xfffffffc00ec8947 */ /* 0x001fea000383ffff */
[----:B------:R-:W-:Y:S05]  /*121970*/  BSYNC B3 ;  /* 0x0000000000037941 */ /* 0x000fea0003800000 */
.L_x_5874:
[----:B------:R-:W-:Y:S05]  /*121980*/  BRA `(.L_x_5872) ;  /* 0x0000000000187947 */ /* 0x000fea0003800000 */
.L_x_5873:
[----:B------:R-:W-:Y:S02]  /*121990*/  R2UR UR4, R38 ;  /* 0x00000000260472ca */ /* 0x000fe400000e0000 */
[----:B------:R-:W-:-:S13]  /*1219a0*/  R2UR UR5, R39 ;  /* 0x00000000270572ca */ /* 0x000fda00000e0000 */
[----:B------:R-:W2:Y:S02]  /*1219b0*/  LD.E.64 R32, desc[UR4][R36.64+0x8] ;  /* 0x0000080424207980 */ /* 0x000ea4000c101b00 */
[----:B--2---:R-:W-:-:S05]  /*1219c0*/  IADD3 R4, P0, PT, R32, 0x30, RZ ;  /* 0x0000003020047810 */ /* 0x004fca0007f1e0ff */
[----:B------:R-:W-:-:S05]  /*1219d0*/  IMAD.X R5, RZ, RZ, R33, P0 ;  /* 0x000000ffff057224 */ /* 0x000fca00000e0621 */
[----:B------:R0:W-:Y:S03]  /*1219e0*/  ST.E.64 desc[UR4][R36.64+0x8], R4 ;  /* 0x0000080424007985 */ /* 0x0001e6000c101b04 */
.L_x_5872:
[----:B------:R-:W-:Y:S05]  /*1219f0*/  BSYNC B2 ;  /* 0x0000000000027941 */ /* 0x000fea0003800000 */
.L_x_5871:
        /* <DEDUP_REMOVED lines=54> */
.L_x_5877:
[----:B------:R-:W-:Y:S05]  /*121d60*/  BSYNC B2 ;  /* 0x0000000000027941 */ /* 0x000fea0003800000 */
.L_x_5876:
        /* <DEDUP_REMOVED lines=40> */
.L_x_5879:
[----:B------:R-:W-:Y:S05]  /*121ff0*/  BSYNC B2 ;  /* 0x0000000000027941 */ /* 0x000fea0003800000 */
.L_x_5878:
[----:B------:R-:W-:Y:S02]  /*122000*/  R2UR UR4, R38 ;  /* 0x00000000260472ca */ /* 0x000fe400000e0000 */
[----:B------:R-:W-:-:S13]  /*122010*/  R2UR UR5, R39 ;  /* 0x00000000270572ca */ /* 0x000fda00000e0000 */
[----:B------:R2:W-:Y:S01]  /*122020*/  ST.E desc[UR4][R30.64], R7 ;  /* 0x000000071e007985 */ /* 0x0005e2000c101904 */
[----:B------:R-:W-:Y:S05]  /*122030*/  BRA `(.L_x_5869) ;  /* 0x0000000000207947 */ /* 0x000fea0003800000 */
.L_x_5870:
        /* <DEDUP_REMOVED lines=8> */
.L_x_5869:
[----:B------:R-:W-:Y:S05]  /*1220c0*/  BSYNC B1 ;  /* 0x0000000000017941 */ /* 0x000fea0003800000 */
.L_x_5868:
[----:B------:R-:W-:Y:S02]  /*1220d0*/  VIADD R9, R9, 0x1 ;  /* 0x0000000109097836 */ /* 0x000fe40000000000 */
[----:B------:R-:W-:Y:S02]  /*1220e0*/  VIADD R2, R2, 0x4 ;  /* 0x0000000402027836 */ /* 0x000fe40000000000 */
[----:B------:R-:W-:Y:S02]  /*1220f0*/  VIADD R0, R0, 0x1 ;  /* 0x0000000100007836 */ /* 0x000fe40000000000 */
[----:B------:R-:W-:Y:S01]  /*122100*/  VIADD R8, R8, 0x4 ;  /* 0x0000000408087836 */ /* 0x000fe20000000000 */
[----:B------:R-:W-:Y:S06]  /*122110*/  @P2 BRA `(.L_x_5880) ;  /* 0xffffffec00102947 */ /* 0x000fec000383ffff */
.L_x_5855:
[----:B------:R-:W-:Y:S05]  /*122120*/  BSYNC B0 ;  /* 0x0000000000007941 */ /* 0x000fea0003800000 */
.L_x_5854:
        /* <DEDUP_REMOVED lines=19> */
.L_x_5885:
[----:B------:R-:W0:Y:S02]  /*122260*/  LDS.64 R8, [R7+0x8] ;  /* 0x0000080007087984 */ /* 0x000e240000000a00 */
[----:B0-----:R-:W-:-:S05]  /*122270*/  IADD3 R10, P0, PT, R8, 0x30, RZ ;  /* 0x00000030080a7810 */ /* 0x001fca0007f1e0ff */
[----:B------:R-:W-:-:S07]  /*122280*/  IMAD.X R11, RZ, RZ, R9, P0 ;  /* 0x000000ffff0b7224 */ /* 0x000fce00000e0609 */
[----:B------:R-:W0:Y:S02]  /*122290*/  ATOMS.CAST.SPIN.64 P0, [R7+0x8], R8, R10 ;  /* 0x000008080700758d */ /* 0x000e24000180040a */
[----:B0-----:R-:W-:Y:S05]  /*1222a0*/  @!P0 BRA `(.L_x_5885) ;  /* 0xfffffffc00ec8947 */ /* 0x001fea000383ffff */
[----:B------:R-:W-:Y:S05]  /*1222b0*/  BSYNC B1 ;  /* 0x0000000000017941 */ /* 0x000fea0003800000 */
.L_x_5884:
[----:B------:R-:W-:Y:S05]  /*1222c0*/  BRA `(.L_x_5882) ;  /* 0x0000000000187947 */ /* 0x000fea0003800000 */
.L_x_5883:
[----:B------:R-:W-:Y:S02]  /*1222d0*/  R2UR UR4, R38 ;  /* 0x00000000260472ca */ /* 0x000fe400000e0000 */
[----:B------:R-:W-:-:S13]  /*1222e0*/  R2UR UR5, R39 ;  /* 0x00000000270572ca */ /* 0x000fda00000e0000 */
[----:B------:R-:W2:Y:S02]  /*1222f0*/  LD.E.64 R8, desc[UR4][R36.64+0x8] ;  /* 0x0000080424087980 */ /* 0x000ea4000c101b00 */
[----:B--2---:R-:W-:-:S05]  /*122300*/  IADD3 R6, P0, PT, R8, 0x30, RZ ;  /* 0x0000003008067810 */ /* 0x004fca0007f1e0ff */
[----:B------:R-:W-:-:S05]  /*122310*/  IMAD.X R7, RZ, RZ, R9, P0 ;  /* 0x000000ffff077224 */ /* 0x000fca00000e0609 */
[----:B------:R0:W-:Y:S03]  /*122320*/  ST.E.64 desc[UR4][R36.64+0x8], R6 ;  /* 0x0000080624007985 */ /* 0x0001e6000c101b04 */
.L_x_5882:
[----:B------:R-:W-:Y:S05]  /*122330*/  BSYNC B0 ;  /* 0x0000000000007941 */ /* 0x000fea0003800000 */
.L_x_5881:
        /* <DEDUP_REMOVED lines=65> */
.L_x_5892:
[----:B------:R-:W0:Y:S02]  /*122750*/  LDS.64 R8, [R5+0x8] ;  /* 0x0000080005087984 */ /* 0x000e240000000a00 */
[----:B0-----:R-:W-:-:S05]  /*122760*/  IADD3 R10, P0, PT, R14, R8, RZ ;  /* 0x000000080e0a7210 */ /* 0x001fca0007f1e0ff */
[----:B------:R-:W-:-:S07]  /*122770*/  IMAD.X R11, R15, 0x1, R9, P0 ;  /* 0x000000010f0b7824 */ /* 0x000fce00000e0609 */
[----:B------:R-:W0:Y:S02]  /*122780*/  ATOMS.CAST.SPIN.64 P0, [R5+0x8], R8, R10 ;  /* 0x000008080500758d */ /* 0x000e24000180040a */
[----:B0-----:R-:W-:Y:S05]  /*122790*/  @!P0 BRA `(.L_x_5892) ;  /* 0xfffffffc00ec8947 */ /* 0x001fea000383ffff */
[----:B------:R-:W-:Y:S05]  /*1227a0*/  BSYNC B2 ;  /* 0x0000000000027941 */ /* 0x000fea0003800000 */
.L_x_5891:
[----:B------:R-:W-:Y:S05]  /*1227b0*/  BRA `(.L_x_5889) ;  /* 0x0000000000187947 */ /* 0x000fea0003800000 */
.L_x_5890:
[----:B------:R-:W-:Y:S02]  /*1227c0*/  R2UR UR4, R38 ;  /* 0x00000000260472ca */ /* 0x000fe400000e0000 */
[----:B------:R-:W-:-:S13]  /*1227d0*/  R2UR UR5, R39 ;  /* 0x00000000270572ca */ /* 0x000fda00000e0000 */
[----:B------:R-:W2:Y:S02]  /*1227e0*/  LD.E.64 R8, desc[UR4][R36.64+0x8] ;  /* 0x0000080424087980 */ /* 0x000ea4000c101b00 */
[----:B--2---:R-:W-:-:S05]  /*1227f0*/  IADD3 R4, P0, PT, R14, R8, RZ ;  /* 0x000000080e047210 */ /* 0x004fca0007f1e0ff */
[----:B------:R-:W-:-:S05]  /*122800*/  IMAD.X R5, R15, 0x1, R9, P0 ;  /* 0x000000010f057824 */ /* 0x000fca00000e0609 */
[----:B------:R0:W-:Y:S03]  /*122810*/  ST.E.64 desc[UR4][R36.64+0x8], R4 ;  /* 0x0000080424007985 */ /* 0x0001e6000c101b04 */
.L_x_5889:
[----:B------:R-:W-:Y:S05]  /*122820*/  BSYNC B1 ;  /* 0x0000000000017941 */ /* 0x000fea0003800000 */
.L_x_5888:
        /* <DEDUP_REMOVED lines=47> */
.L_x_5924:
        /* <DEDUP_REMOVED lines=29> */
.L_x_5905:
[----:B------:R-:W0:Y:S02]  /*122cf0*/  LDS.64 R8, [R5+0x8] ;  /* 0x0000080005087984 */ /* 0x000e240000000a00 */
[----:B0-----:R-:W-:-:S05]  /*122d00*/  IADD3 R10, P0, PT, R8, 0x30, RZ ;  /* 0x00000030080a7810 */ /* 0x001fca0007f1e0ff */
[----:B------:R-:W-:-:S07]  /*122d10*/  IMAD.X R11, RZ, RZ, R9, P0 ;  /* 0x000000ffff0b7224 */ /* 0x000fce00000e0609 */
[----:B------:R-:W0:Y:S02]  /*122d20*/  ATOMS.CAST.SPIN.64 P0, [R5+0x8], R8, R10 ;  /* 0x000008080500758d */ /* 0x000e24000180040a */
[----:B0-----:R-:W-:Y:S05]  /*122d30*/  @!P0 BRA `(.L_x_5905) ;  /* 0xfffffffc00ec8947 */ /* 0x001fea000383ffff */
[----:B------:R-:W-:Y:S05]  /*122d40*/  BSYNC B6 ;  /* 0x0000000000067941 */ /* 0x000fea0003800000 */
.L_x_5904:
[----:B------:R-:W-:Y:S05]  /*122d50*/  BRA `(.L_x_5902) ;  /* 0x0000000000187947 */ /* 0x000fea0003800000 */
.L_x_5903:
[----:B------:R-:W-:Y:S02]  /*122d60*/  R2UR UR4, R38 ;  /* 0x00000000260472ca */ /* 0x000fe400000e0000 */
[----:B------:R-:W-:-:S13]  /*122d70*/  R2UR UR5, R39 ;  /* 0x00000000270572ca */ /* 0x000fda00000e0000 */
[----:B------:R-:W2:Y:S02]  /*122d80*/  LD.E.64 R8, desc[UR4][R36.64+0x8] ;  /* 0x0000080424087980 */ /* 0x000ea4000c101b00 */
[----:B--2---:R-:W-:-:S05]  /*122d90*/  IADD3 R4, P0, PT, R8, 0x30, RZ ;  /* 0x0000003008047810 */ /* 0x004fca0007f1e0ff */
[----:B------:R-:W-:-:S05]  /*122da0*/  IMAD.X R5, RZ, RZ, R9, P0 ;  /* 0x000000ffff057224 */ /* 0x000fca00000e0609 */
[----:B------:R0:W-:Y:S03]  /*122db0*/  ST.E.64 desc[UR4][R36.64+0x8], R4 ;  /* 0x0000080424007985 */ /* 0x0001e6000c101b04 */
.L_x_5902:
[----:B------:R-:W-:Y:S05]  /*122dc0*/  BSYNC B5 ;  /* 0x0000000000057941 */ /* 0x000fea0003800000 */
.L_x_5901:
        /* <DEDUP_REMOVED lines=54> */
.L_x_5907:
[----:B------:R-:W-:Y:S05]  /*123130*/  BSYNC B5 ;  /* 0x0000000000057941 */ /* 0x000fea0003800000 */
.L_x_5906:
        /* <DEDUP_REMOVED lines=40> */
.L_x_5909:
[----:B------:R-:W-:Y:S05]  /*1233c0*/  BSYNC B5 ;  /* 0x0000000000057941 */ /* 0x000fea0003800000 */
.L_x_5908:
[----:B------:R-:W-:Y:S02]  /*1233d0*/  R2UR UR4, R38 ;  /* 0x00000000260472ca */ /* 0x000fe400000e0000 */
[----:B------:R-:W-:-:S13]  /*1233e0*/  R2UR UR5, R39 ;  /* 0x00000000270572ca */ /* 0x000fda00000e0000 */
[----:B------:R2:W-:Y:S01]  /*1233f0*/  ST.E desc[UR4][R30.64], R7 ;  /* 0x000000071e007985 */ /* 0x0005e2000c101904 */
[----:B------:R-:W-:Y:S05]  /*123400*/  BRA `(.L_x_5910) ;  /* 0x0000000000207947 */ /* 0x000fea0003800000 */
.L_x_5900:
        /* <DEDUP_REMOVED lines=8> */
.L_x_5910:
[----:B------:R-:W-:Y:S05]  /*123490*/  BSYNC B4 ;  /* 0x0000000000047941 */ /* 0x000fea0003800000 */
.L_x_5899:
        /* <DEDUP_REMOVED lines=26> */
.L_x_5917:
[----:B------:R-:W0:Y:S02]  /*123640*/  LDS.64 R8, [R5+0x8] ;  /* 0x0000080005087984 */ /* 0x000e240000000a00 */
[----:B0-----:R-:W-:-:S05]  /*123650*/  IADD3 R10, P0, PT, R8, 0x30, RZ ;  /* 0x00000030080a7810 */ /* 0x001fca0007f1e0ff */
[----:B------:R-:W-:-:S07]  /*123660*/  IMAD.X R11, RZ, RZ, R9, P0 ;  /* 0x000000ffff0b7224 */ /* 0x000fce00000e0609 */
[----:B------:R-:W0:Y:S02]  /*123670*/  ATOMS.CAST.SPIN.64 P0, [R5+0x8], R8, R10 ;  /* 0x000008080500758d */ /* 0x000e24000180040a */
[----:B0-----:R-:W-:Y:S05]  /*123680*/  @!P0 BRA `(.L_x_5917) ;  /* 0xfffffffc00ec8947 */ /* 0x001fea000383ffff */
[----:B------:R-:W-:Y:S05]  /*123690*/  BSYNC B6 ;  /* 0x0000000000067941 */ /* 0x000fea0003800000 */
.L_x_5916:
[----:B------:R-:W-:Y:S05]  /*1236a0*/  BRA `(.L_x_5914) ;  /* 0x0000000000187947 */ /* 0x000fea0003800000 */
.L_x_5915:
[----:B------:R-:W-:Y:S02]  /*1236b0*/  R2UR UR4, R38 ;  /* 0x00000000260472ca */ /* 0x000fe400000e0000 */
[----:B------:R-:W-:-:S13]  /*1236c0*/  R2UR UR5, R39 ;  /* 0x00000000270572ca */ /* 0x000fda00000e0000 */
[----:B------:R-:W2:Y:S02]  /*1236d0*/  LD.E.64 R8, desc[UR4][R36.64+0x8] ;  /* 0x0000080424087980 */ /* 0x000ea4000c101b00 */
[----:B--2---:R-:W-:-:S05]  /*1236e0*/  IADD3 R4, P0, PT, R8, 0x30, RZ ;  /* 0x0000003008047810 */ /* 0x004fca0007f1e0ff */
[----:B------:R-:W-:-:S05]  /*1236f0*/  IMAD.X R5, RZ, RZ, R9, P0 ;  /* 0x000000ffff057224 */ /* 0x000fca00000e0609 */
[----:B------:R0:W-:Y:S03]  /*123700*/  ST.E.64 desc[UR4][R36.64+0x8], R4 ;  /* 0x0000080424007985 */ /* 0x0001e6000c101b04 */
.L_x_5914:
[----:B------:R-:W-:Y:S05]  /*123710*/  BSYNC B5 ;  /* 0x0000000000057941 */ /* 0x000fea0003800000 */
.L_x_5913:
        /* <DEDUP_REMOVED lines=51> */
.L_x_5919:
[----:B------:R-:W-:Y:S01]  /*123a50*/  R2UR UR4, R38 ;  /* 0x00000000260472ca */ /* 0x000fe200000e0000 */
[----:B------:R-:W-:Y:S01]  /*123a60*/  IMAD.MOV.U32 R5, RZ, RZ, 0x5272 ;  /* 0x00005272ff057424 */ /* 0x000fe200078e00ff */
[----:B------:R-:W-:Y:S01]  /*123a70*/  R2UR UR5, R39 ;  /* 0x00000000270572ca */ /* 0x000fe200000e0000 */
[----:B------:R-:W-:Y:S01]  /*123a80*/  IMAD.MOV.U32 R9, RZ, RZ, -0x1 ;  /* 0xffffffffff097424 */ /* 0x000fe200078e00ff */
[----:B------:R-:W-:-:S11]  /*123a90*/  PLOP3.LUT P0, PT, PT, PT, PT, 0x8, 0x80 ;  /* 0x000000000080781c */ /* 0x000fd60003f0e170 */
[----:B------:R0:W-:Y:S02]  /*123aa0*/  ST.E desc[UR4][R30.64], R5 ;  /* 0x000000051e007985 */ /* 0x0001e4000c101904 */
.L_x_5920:
[----:B------:R-:W-:Y:S05]  /*123ab0*/  BSYNC B5 ;  /* 0x0000000000057941 */ /* 0x000fea0003800000 */
.L_x_5918:
        /* <DEDUP_REMOVED lines=39> */
.L_x_5922:
[----:B------:R-:W-:Y:S05]  /*123d30*/  BSYNC B5 ;  /* 0x0000000000057941 */ /* 0x000fea0003800000 */
.L_x_5921:
[----:B------:R-:W-:Y:S02]  /*123d40*/  R2UR UR4, R38 ;  /* 0x00000000260472ca */ /* 0x000fe400000e0000 */
[----:B------:R-:W-:-:S13]  /*123d50*/  R2UR UR5, R39 ;  /* 0x00000000270572ca */ /* 0x000fda00000e0000 */
[----:B------:R2:W-:Y:S01]  /*123d60*/  ST.E desc[UR4][R30.64], R7 ;  /* 0x000000071e007985 */ /* 0x0005e2000c101904 */
[----:B------:R-:W-:Y:S05]  /*123d70*/  BRA `(.L_x_5923) ;  /* 0x0000000000247947 */ /* 0x000fea0003800000 */
.L_x_5912:
        /* <DEDUP_REMOVED lines=9> */
.L_x_5923:
[----:B------:R-:W-:Y:S05]  /*123e10*/  BSYNC B4 ;  /* 0x0000000000047941 */ /* 0x000fea0003800000 */
.L_x_5911:
[----:B------:R-:W-:Y:S02]  /*123e20*/  VIADD R17, R17, 0x2 ;  /* 0x0000000211117836 */ /* 0x000fe40000000000 */
[----:B------:R-:W-:Y:S01]  /*123e30*/  VIADD R15, R15, 0x8 ;  /* 0x000000080f0f7836 */ /* 0x000fe20000000000 */
[----:B------:R-:W-:Y:S06]  /*123e40*/  @P2 BRA `(.L_x_5924) ;  /* 0xffffffec00342947 */ /* 0x000fec000383ffff */
.L_x_5898:
[----:B------:R-:W-:Y:S05]  /*123e50*/  BSYNC B1 ;  /* 0x0000000000017941 */ /* 0x000fea0003800000 */
.L_x_5897:
        /* <DEDUP_REMOVED lines=25> */
.L_x_5931:
[----:B------:R-:W0:Y:S02]  /*123ff0*/  LDS.64 R8, [R5+0x8] ;  /* 0x0000080005087984 */ /* 0x000e240000000a00 */
[----:B0-----:R-:W-:-:S05]  /*124000*/  IADD3 R10, P0, PT, R8, 0x30, RZ ;  /* 0x00000030080a7810 */ /* 0x001fca0007f1e0ff */
[----:B------:R-:W-:-:S07]  /*124010*/  IMAD.X R11, RZ, RZ, R9, P0 ;  /* 0x000000ffff0b7224 */ /* 0x000fce00000e0609 */
[----:B------:R-:W0:Y:S02]  /*124020*/  ATOMS.CAST.SPIN.64 P0, [R5+0x8], R8, R10 ;  /* 0x000008080500758d */ /* 0x000e24000180040a */
[----:B0-----:R-:W-:Y:S05]  /*124030*/  @!P0 BRA `(.L_x_5931) ;  /* 0xfffffffc00ec8947 */ /* 0x001fea000383ffff */
[----:B------:R-:W-:Y:S05]  /*124040*/  BSYNC B5 ;  /* 0x0000000000057941 */ /* 0x000fea0003800000 */
.L_x_5930:
[----:B------:R-:W-:Y:S05]  /*124050*/  BRA `(.L_x_5928) ;  /* 0x0000000000187947 */ /* 0x000fea0003800000 */
.L_x_5929:
[----:B------:R-:W-:Y:S02]  /*124060*/  R2UR UR4, R38 ;  /* 0x00000000260472ca */ /* 0x000fe400000e0000 */
[----:B------:R-:W-:-:S13]  /*124070*/  R2UR UR5, R39 ;  /* 0x00000000270572ca */ /* 0x000fda00000e0000 */
[----:B------:R-:W2:Y:S02]  /*124080*/  LD.E.64 R8, desc[UR4][R36.64+0x8] ;  /* 0x0000080424087980 */ /* 0x000ea4000c101b00 */
[----:B--2---:R-:W-:-:S05]  /*124090*/  IADD3 R4, P0, PT, R8, 0x30, RZ ;  /* 0x0000003008047810 */ /* 0x004fca0007f1e0ff */
[----:B------:R-:W-:-:S05]  /*1240a0*/  IMAD.X R5, RZ, RZ, R9, P0 ;  /* 0x000000ffff057224 */ /* 0x000fca00000e0609 */
[----:B------:R0:W-:Y:S03]  /*1240b0*/  ST.E.64 desc[UR4][R36.64+0x8], R4 ;  /* 0x0000080424007985 */ /* 0x0001e6000c101b04 */
.L_x_5928:
[----:B------:R-:W-:Y:S05]  /*1240c0*/  BSYNC B4 ;  /* 0x0000000000047941 */ /* 0x000fea0003800000 */
.L_x_5927:
        /* <DEDUP_REMOVED lines=51> */
.L_x_5933:
[----:B------:R-:W-:Y:S01]  /*124400*/  R2UR UR4, R38 ;  /* 0x00000000260472ca */ /* 0x000fe200000e0000 */
[----:B------:R-:W-:Y:S01]  /*124410*/  IMAD.MOV.U32 R5, RZ, RZ, 0x5272 ;  /* 0x00005272ff057424 */ /* 0x000fe200078e00ff */
[----:B------:R-:W-:Y:S01]  /*124420*/  R2UR UR5, R39 ;  /* 0x00000000270572ca */ /* 0x000fe200000e0000 */
[----:B------:R-:W-:Y:S01]  /*124430*/  IMAD.MOV.U32 R9, RZ, RZ, -0x1 ;  /* 0xffffffffff097424 */ /* 0x000fe200078e00ff */
[----:B------:R-:W-:-:S11]  /*124440*/  PLOP3.LUT P0, PT, PT, PT, PT, 0x8, 0x80 ;  /* 0x000000000080781c */ /* 0x000fd60003f0e170 */
[----:B------:R0:W-:Y:S02]  /*124450*/  ST.E desc[UR4][R30.64], R5 ;  /* 0x000000051e007985 */ /* 0x0001e4000c101904 */
.L_x_5934:
[----:B------:R-:W-:Y:S05]  /*124460*/  BSYNC B4 ;  /* 0x0000000000047941 */ /* 0x000fea0003800000 */
.L_x_5932:
        /* <DEDUP_REMOVED lines=39> */
.L_x_5936:
[----:B------:R-:W-:Y:S05]  /*1246e0*/  BSYNC B4 ;  /* 0x0000000000047941 */ /* 0x000fea0003800000 */
.L_x_5935:
[----:B------:R-:W-:Y:S02]  /*1246f0*/  R2UR UR4, R38 ;  /* 0x00000000260472ca */ /* 0x000fe400000e0000 */
[----:B------:R-:W-:-:S13]  /*124700*/  R2UR UR5, R39 ;  /* 0x00000000270572ca */ /* 0x000fda00000e0000 */
[----:B------:R3:W-:Y:S01]  /*124710*/  ST.E desc[UR4][R30.64], R7 ;  /* 0x000000071e007985 */ /* 0x0007e2000c101904 */
[----:B------:R-:W-:Y:S05]  /*124720*/  BRA `(.L_x_5925) ;  /* 0x0000000000207947 */ /* 0x000fea0003800000 */
.L_x_5926:
        /* <DEDUP_REMOVED lines=8> */
.L_x_5925:
[----:B------:R-:W-:Y:S05]  /*1247b0*/  BSYNC B1 ;  /* 0x0000000000017941 */ /* 0x000fea0003800000 */
.L_x_5895:
[----:B------:R-:W-:-:S13]  /*1247c0*/  ISETP.GE.AND P0, PT, R12, 0x1, PT ;  /* 0x000000010c00780c */ /* 0x000fda0003f06270 */
[----:B------:R-:W-:Y:S05]  /*1247d0*/  @!P0 BREAK B2 ;  /* 0x0000000000028942 */ /* 0x000fea0003800000 */
[----:B------:R-:W-:Y:S05]  /*1247e0*/  @!P0 BRA `(.L_x_5896) ;  /* 0x0000001000f08947 */ /* 0x000fea0003800000 */
[----:B------:R-:W-:Y:S05]  /*1247f0*/  BSYNC B2 ;  /* 0x0000000000027941 */ /* 0x000fea0003800000 */
.L_x_5894:
[----:B------:R-:W-:Y:S01]  /*124800*/  IMAD.MOV R2, RZ, RZ, -R12 ;  /* 0x000000ffff027224 */ /* 0x000fe200078e0a0c */
[----:B------:R-:W-:-:S07]  /*124810*/  CS2R R8, SRZ ;  /* 0x0000000000087805 */ /* 0x000fce000001ff00 */
.L_x_5961:
        /* <DEDUP_REMOVED lines=35> */
.L_x_5944:
[----:B------:R-:W0:Y:S02]  /*124a50*/  LDS.64 R32, [R5+0x8] ;  /* 0x0000080005207984 */ /* 0x000e240000000a00 */
[----:B0-----:R-:W-:-:S05]  /*124a60*/  IADD3 R34, P0, PT, R32, 0x30, RZ ;  /* 0x0000003020227810 */ /* 0x001fca0007f1e0ff */
[----:B------:R-:W-:-:S07]  /*124a70*/  IMAD.X R35, RZ, RZ, R33, P0 ;  /* 0x000000ffff237224 */ /* 0x000fce00000e0621 */
[----:B------:R-:W0:Y:S02]  /*124a80*/  ATOMS.CAST.SPIN.64 P0, [R5+0x8], R32, R34 ;  /* 0x000008200500758d */ /* 0x000e240001800422 */
[----:B0-----:R-:W-:Y:S05]  /*124a90*/  @!P0 BRA `(.L_x_5944) ;  /* 0xfffffffc00ec8947 */ /* 0x001fea000383ffff */
[----:B------:R-:W-:Y:S05]  /*124aa0*/  BSYNC B4 ;  /* 0x0000000000047941 */ /* 0x000fea0003800000 */
.L_x_5943:
[----:B------:R-:W-:Y:S05]  /*124ab0*/  BRA `(.L_x_5941) ;  /* 0x0000000000187947 */ /* 0x000fea0003800000 */
.L_x_5942:
[----:B------:R-:W-:Y:S02]  /*124ac0*/  R2UR UR4, R38 ;  /* 0x00000000260472ca */ /* 0x000fe400000e0000 */
[----:B------:R-:W-:-:S13]  /*124ad0*/  R2UR UR5, R39 ;  /* 0x00000000270572ca */ /* 0x000fda00000e0000 */
[----:B------:R-:W2:Y:S02]  /*124ae0*/  LD.E.64 R32, desc[UR4][R36.64+0x8] ;  /* 0x0000080424207980 */ /* 0x000ea4000c101b00 */
[----:B--2---:R-:W-:-:S05]  /*124af0*/  IADD3 R4, P0, PT, R32, 0x30, RZ ;  /* 0x0000003020047810 */ /* 0x004fca0007f1e0ff */
[----:B------:R-:W-:-:S05]  /*124b00*/  IMAD.X R5, RZ, RZ, R33, P0 ;  /* 0x000000ffff057224 */ /* 0x000fca00000e0621 */
[----:B------:R0:W-:Y:S03]  /*124b10*/  ST.E.64 desc[UR4][R36.64+0x8], R4 ;  /* 0x0000080424007985 */ /* 0x0001e6000c101b04 */
.L_x_5941:
[----:B------:R-:W-:Y:S05]  /*124b20*/  BSYNC B2 ;  /* 0x0000000000027941 */ /* 0x000fea0003800000 */
.L_x_5940:
        /* <DEDUP_REMOVED lines=54> */
.L_x_5946:
[----:B------:R-:W-:Y:S05]  /*124e90*/  BSYNC B2 ;  /* 0x0000000000027941 */ /* 0x000fea0003800000 */
.L_x_5945:
        /* <DEDUP_REMOVED lines=40> */
.L_x_5948:
[----:B------:R-:W-:Y:S05]  /*125120*/  BSYNC B2 ;  /* 0x0000000000027941 */ /* 0x000fea0003800000 */
.L_x_5947:
[----:B------:R-:W-:Y:S02]  /*125130*/  R2UR UR4, R38 ;  /* 0x00000000260472ca */ /* 0x000fe400000e0000 */
[----:B------:R-:W-:Y:S02]  /*125140*/  R2UR UR5, R39 ;  /* 0x00000000270572ca */ /* 0x000fe400000e0000 */
[----:B------:R-:W-:-:S11]  /*125150*/  PRMT R11, RZ, 0x7610, R11 ;  /* 0x00007610ff0b7816 */ /* 0x000fd6000000000b */
[----:B------:R4:W-:Y:S01]  /*125160*/  ST.E desc[UR4][R30.64], R7 ;  /* 0x000000071e007985 */ /* 0x0009e2000c101904 */
[----:B------:R-:W-:Y:S05]  /*125170*/  BRA `(.L_x_5938) ;  /* 0x0000000000147947 */ /* 0x000fea0003800000 */
.L_x_5939:
[----:B------:R-:W-:Y:S02]  /*125180*/  R2UR UR4, R38 ;  /* 0x00000000260472ca */ /* 0x000fe400000e0000 */
[----:B------:R-:W-:Y:S02]  /*125190*/  R2UR UR5, R39 ;  /* 0x00000000270572ca */ /* 0x000fe400000e0000 */
[----:B------:R-:W-:-:S05]  /*1251a0*/  IADD3 R4, P0, PT, R4, R8, RZ ;  /* 0x0000000804047210 */ /* 0x000fca0007f1e0ff */
[----:B------:R-:W-:-:S06]  /*1251b0*/  IMAD.X R5, RZ, RZ, R5, P0 ;  /* 0x000000ffff057224 */ /* 0x000fcc00000e0605 */
[----:B------:R1:W5:Y:S02]  /*1251c0*/  LD.E.U8 R11, desc[UR4][R4.64+0x20] ;  /* 0x00002004040b7980 */ /* 0x000364000c101100 */
.L_x_5938:
[----:B------:R-:W-:Y:S05]  /*1251d0*/  BSYNC B1 ;  /* 0x0000000000017941 */ /* 0x000fea0003800000 */
.L_x_5937:
        /* <DEDUP_REMOVED lines=31> */
.L_x_5956:
[----:B------:R-:W0:Y:S02]  /*1253d0*/  LDS.64 R32, [R5+0x8] ;  /* 0x0000080005207984 */ /* 0x000e240000000a00 */
[----:B0-----:R-:W-:-:S05]  /*1253e0*/  IADD3 R34, P0, PT, R32, 0x30, RZ ;  /* 0x0000003020227810 */ /* 0x001fca0007f1e0ff */
[----:B------:R-:W-:-:S07]  /*1253f0*/  IMAD.X R35, RZ, RZ, R33, P0 ;  /* 0x000000ffff237224 */ /* 0x000fce00000e0621 */
[----:B------:R-:W0:Y:S02]  /*125400*/  ATOMS.CAST.SPIN.64 P0, [R5+0x8], R32, R34 ;  /* 0x000008200500758d */ /* 0x000e240001800422 */
[----:B0-----:R-:W-:Y:S05]  /*125410*/  @!P0 BRA `(.L_x_5956) ;  /* 0xfffffffc00ec8947 */ /* 0x001fea000383ffff */
[----:B------:R-:W-:Y:S05]  /*125420*/  BSYNC B4 ;  /* 0x0000000000047941 */ /* 0x000fea0003800000 */
.L_x_5955:
[----:B------:R-:W-:Y:S05]  /*125430*/  BRA `(.L_x_5953) ;  /* 0x0000000000187947 */ /* 0x000fea0003800000 */
.L_x_5954:
[----:B------:R-:W-:Y:S02]  /*125440*/  R2UR UR4, R38 ;  /* 0x00000000260472ca */ /* 0x000fe400000e0000 */
[----:B------:R-:W-:-:S13]  /*125450*/  R2UR UR5, R39 ;  /* 0x00000000270572ca */ /* 0x000fda00000e0000 */
[----:B------:R-:W2:Y:S02]  /*125460*/  LD.E.64 R32, desc[UR4][R36.64+0x8] ;  /* 0x0000080424207980 */ /* 0x000ea4000c101b00 */
[----:B--2---:R-:W-:-:S05]  /*125470*/  IADD3 R4, P0, PT, R32, 0x30, RZ ;  /* 0x0000003020047810 */ /* 0x004fca0007f1e0ff */
[----:B------:R-:W-:-:S05]  /*125480*/  IMAD.X R5, RZ, RZ, R33, P0 ;  /* 0x000000ffff057224 */ /* 0x000fca00000e0621 */
[----:B------:R0:W-:Y:S03]  /*125490*/  ST.E.64 desc[UR4][R36.64+0x8], R4 ;  /* 0x0000080424007985 */ /* 0x0001e6000c101b04 */
.L_x_5953:
[----:B------:R-:W-:Y:S05]  /*1254a0*/  BSYNC B2 ;  /* 0x0000000000027941 */ /* 0x000fea0003800000 */
.L_x_5952:
        /* <DEDUP_REMOVED lines=54> */
.L_x_5958:
[----:B------:R-:W-:Y:S05]  /*125810*/  BSYNC B2 ;  /* 0x0000000000027941 */ /* 0x000fea0003800000 */
.L_x_5957:
        /* <DEDUP_REMOVED lines=40> */
.L_x_5960:
[----:B------:R-:W-:Y:S05]  /*125aa0*/  BSYNC B2 ;  /* 0x0000000000027941 */ /* 0x000fea0003800000 */
.L_x_5959:
[----:B------:R-:W-:Y:S02]  /*125ab0*/  R2UR UR4, R38 ;  /* 0x00000000260472ca */ /* 0x000fe400000e0000 */
[----:B------:R-:W-:-:S13]  /*125ac0*/  R2UR UR5, R39 ;  /* 0x00000000270572ca */ /* 0x000fda00000e0000 */
[----:B------:R2:W-:Y:S01]  /*125ad0*/  ST.E desc[UR4][R30.64], R7 ;  /* 0x000000071e007985 */ /* 0x0005e2000c101904 */
[----:B------:R-:W-:Y:S05]  /*125ae0*/  BRA `(.L_x_5950) ;  /* 0x0000000000207947 */ /* 0x000fea0003800000 */
.L_x_5951:
        /* <DEDUP_REMOVED lines=8> */
.L_x_5950:
[----:B------:R-:W-:Y:S05]  /*125b70*/  BSYNC B1 ;  /* 0x0000000000017941 */ /* 0x000fea0003800000 */
.L_x_5949:
[----:B------:R-:W-:Y:S02]  /*125b80*/  VIADD R9, R9, 0x1 ;  /* 0x0000000109097836 */ /* 0x000fe40000000000 */
[----:B------:R-:W-:Y:S01]  /*125b90*/  VIADD R8, R8, 0x4 ;  /* 0x0000000408087836 */ /* 0x000fe20000000000 */
[----:B------:R-:W-:Y:S06]  /*125ba0*/  @P2 BRA `(.L_x_5961) ;  /* 0xffffffec001c2947 */ /* 0x000fec000383ffff */
.L_x_5896:
[----:B------:R-:W-:Y:S05]  /*125bb0*/  BSYNC B3 ;  /* 0x0000000000037941 */ /* 0x000fea0003800000 */
.L_x_5893:
        /* <DEDUP_REMOVED lines=15> */
.L_x_5887:
[----:B------:R-:W-:Y:S05]  /*125cb0*/  BSYNC B0 ;  /* 0x0000000000007941 */ /* 0x000fea0003800000 */
.L_x_5886:
[----:B------:R-:W-:Y:S01]  /*125cc0*/  R2UR UR4, R38 ;  /* 0x00000000260472ca */ /* 0x000fe200000e0000 */
[----:B------:R-:W-:Y:S01]  /*125cd0*/  IMAD.MOV.U32 R10, RZ, RZ, 0x30 ;  /* 0x00000030ff0a7424 */ /* 0x000fe200078e00ff */
[----:B------:R-:W-:Y:S01]  /*125ce0*/  R2UR UR5, R39 ;  /* 0x00000000270572ca */ /* 0x000fe200000e0000 */
[----:B-----5:R-:W-:Y:S01]  /*125cf0*/  IMAD.MOV.U32 R11, RZ, RZ, 0x0 ;  /* 0x00000000ff0b7424 */ /* 0x020fe200078e00ff */
        /* <DEDUP_REMOVED lines=11> */
.L_x_5966:
[----:B------:R-:W0:Y:S02]  /*125db0*/  LDS.64 R12, [R7+0x8] ;  /* 0x00000800070c7984 */ /* 0x000e240000000a00 */
[----:B0-----:R-:W-:-:S05]  /*125dc0*/  IADD3 R14, P0, PT, R12, 0x30, RZ ;  /* 0x000000300c0e7810 */ /* 0x001fca0007f1e0ff */
[----:B------:R-:W-:-:S07]  /*125dd0*/  IMAD.X R15, RZ, RZ, R13, P0 ;  /* 0x000000ffff0f7224 */ /* 0x000fce00000e060d */
[----:B------:R-:W0:Y:S02]  /*125de0*/  ATOMS.CAST.SPIN.64 P0, [R7+0x8], R12, R14 ;  /* 0x0000080c0700758d */ /* 0x000e24000180040e */
[----:B0-----:R-:W-:Y:S05]  /*125df0*/  @!P0 BRA `(.L_x_5966) ;  /* 0xfffffffc00ec8947 */ /* 0x001fea000383ffff */
[----:B------:R-:W-:Y:S05]  /*125e00*/  BSYNC B1 ;  /* 0x0000000000017941 */ /* 0x000fea0003800000 */
.L_x_5965:
[----:B------:R-:W-:Y:S05]  /*125e10*/  BRA `(.L_x_5963) ;  /* 0x0000000000187947 */ /* 0x000fea0003800000 */
.L_x_5964:
[----:B------:R-:W-:Y:S02]  /*125e20*/  R2UR UR4, R38 ;  /* 0x00000000260472ca */ /* 0x000fe400000e0000 */
[----:B------:R-:W-:-:S13]  /*125e30*/  R2UR UR5, R39 ;  /* 0x00000000270572ca */ /* 0x000fda00000e0000 */
[----:B------:R-:W2:Y:S02]  /*125e40*/  LD.E.64 R12, desc[UR4][R36.64+0x8] ;  /* 0x00000804240c7980 */ /* 0x000ea4000c101b00 */
[----:B--2---:R-:W-:-:S05]  /*125e50*/  IADD3 R6, P0, PT, R12, 0x30, RZ ;  /* 0x000000300c067810 */ /* 0x004fca0007f1e0ff */
[----:B------:R-:W-:-:S05]  /*125e60*/  IMAD.X R7, RZ, RZ, R13, P0 ;  /* 0x000000ffff077224 */ /* 0x000fca00000e060d */
[----:B------:R0:W-:Y:S03]  /*125e70*/  ST.E.64 desc[UR4][R36.64+0x8], R6 ;  /* 0x0000080624007985 */ /* 0x0001e6000c101b04 */
.L_x_5963:
[----:B------:R-:W-:Y:S05]  /*125e80*/  BSYNC B0 ;  /* 0x0000000000007941 */ /* 0x000fea0003800000 */
.L_x_5962:
        /* <DEDUP_REMOVED lines=14> */
[----:B--2---:R-:W2:Y:S01]  /*125f70*/  LDS.64 R4, [R2] ;  /* 0x0000000002047984 */ /* 0x004ea20000000a00 */
        /* <DEDUP_REMOVED lines=51> */
.L_x_5968:
[----:B------:R-:W-:Y:S05]  /*1262b0*/  BSYNC B0 ;  /* 0x0000000000007941 */ /* 0x000fea0003800000 */
.L_x_5967:
[----:B------:R-:W-:Y:S01]  /*1262c0*/  @!P0 IMAD.MOV.U32 R3, RZ, RZ, -0x1 ;  /* 0xffffffffff038424 */ /* 0x000fe200078e00ff */
[----:B------:R-:W-:Y:S06]  /*1262d0*/  @!P1 BRA `(.L_x_5136) ;  /* 0x00000bcc00389947 */ /* 0x000fec0003800000 */
[----:B------:R-:W-:Y:S01]  /*1262e0*/  ISETP.NE.AND P0, PT, R3, -0x1, PT ;  /* 0xffffffff0300780c */ /* 0x000fe20003f05270 */
[----:B------:R-:W-:-:S12]  /*1262f0*/  BSSY B9, `(.L_x_5969) ;  /* 0x000bcb1000097945 */ /* 0x000fd80003800000 */
[----:B------:R-:W-:Y:S01]  /*126300*/  @!P0 R2UR UR4, R38 ;  /* 0x00000000260482ca */ /* 0x000fe200000e0000 */
[----:B--2---:R-:W-:Y:S01]  /*126310*/  @!P0 IMAD.MOV.U32 R5, RZ, RZ, -0x2 ;  /* 0xfffffffeff058424 */ /* 0x004fe200078e00ff */
[----:B------:R-:W-:Y:S01]  /*126320*/  @!P0 R2UR UR5, R39 ;  /* 0x00000000270582ca */ /* 0x000fe200000e0000 */
[----:B-1----:R-:W-:Y:S02]  /*126330*/  @!P0 IMAD.MOV.U32 R9, RZ, RZ, -0x2 ;  /* 0xfffffffeff098424 */ /* 0x002fe400078e00ff */
[----:B------:R-:W-:-:S10]  /*126340*/  @!P0 IMAD.MOV.U32 R4, RZ, RZ, -0x1 ;  /* 0xffffffffff048424 */ /* 0x000fd400078e00ff */
[----:B------:R1:W-:Y:S01]  /*126350*/  @!P0 ST.E desc[UR4][R30.64], R5 ;  /* 0x000000051e008985 */ /* 0x0003e2000c101904 */
[----:B------:R-:W-:Y:S05]  /*126360*/  @!P0 BRA `(.L_x_5970) ;  /* 0x00000bc800a48947 */ /* 0x000fea0003800000 */
[----:B01----:R-:W0:Y:S01]  /*126370*/  LDS.128 R4, [R2] ;  /* 0x0000000002047984 */ /* 0x003e220000000c00 */
[----:B------:R-:W-:Y:S02]  /*126380*/  R2UR UR4, R38 ;  /* 0x00000000260472ca */ /* 0x000fe400000e0000 */
[----:B------:R-:W-:Y:S01]  /*126390*/  R2UR UR5, R39 ;  /* 0x00000000270572ca */ /* 0x000fe200000e0000 */
[----:B0-----:R-:W-:-:S12]  /*1263a0*/  IMAD.WIDE R8, R3, 0x10, R4 ;  /* 0x0000001003087825 */ /* 0x001fd800078e0204 */
[----:B------:R-:W2:Y:S01]  /*1263b0*/  LD.E R0, desc[UR4][R8.64+0x4] ;  /* 0x0000040408007980 */ /* 0x000ea2000c101900 */
[----:B------:R-:W-:Y:S01]  /*1263c0*/  IMAD.MOV.U32 R4, RZ, RZ, -0x1 ;  /* 0xffffffffff047424 */ /* 0x000fe200078e00ff */
[----:B--2---:R-:W-:-:S13]  /*1263d0*/  ISETP.NE.AND P0, PT, R0, 0x4205, PT ;  /* 0x000042050000780c */ /* 0x004fda0003f05270 */
[----:B------:R-:W-:Y:S05]  /*1263e0*/  @!P0 BRA `(.L_x_5971) ;  /* 0x00000b8c009c8947 */ /* 0x000fea0003800000 */
[----:B------:R-:W-:Y:S01]  /*1263f0*/  ISETP.NE.AND P0, PT, R0, 0x1, PT ;  /* 0x000000010000780c */ /* 0x000fe20003f05270 */
[----:B------:R-:W-:-:S12]  /*126400*/  IMAD.MOV.U32 R9, RZ, RZ, RZ ;  /* 0x000000ffff097224 */ /* 0x000fd800078e00ff */
        /* <DEDUP_REMOVED lines=13> */
.L_x_5976:
[----:B------:R-:W0:Y:S02]  /*1264e0*/  LDS.64 R8, [R5+0x8] ;  /* 0x0000080005087984 */ /* 0x000e240000000a00 */
[----:B0-----:R-:W-:-:S05]  /*1264f0*/  IADD3 R10, P0, PT, R8, 0x30, RZ ;  /* 0x00000030080a7810 */ /* 0x001fca0007f1e0ff */
[----:B------:R-:W-:-:S07]  /*126500*/  IMAD.X R11, RZ, RZ, R9, P0 ;  /* 0x000000ffff0b7224 */ /* 0x000fce00000e0609 */
[----:B------:R-:W0:Y:S02]  /*126510*/  ATOMS.CAST.SPIN.64 P0, [R5+0x8], R8, R10 ;  /* 0x000008080500758d */ /* 0x000e24000180040a */
[----:B0-----:R-:W-:Y:S05]  /*126520*/  @!P0 BRA `(.L_x_5976) ;  /* 0xfffffffc00ec8947 */ /* 0x001fea000383ffff */
[----:B------:R-:W-:Y:S05]  /*126530*/  BSYNC B1 ;  /* 0x0000000000017941 */ /* 0x000fea0003800000 */
.L_x_5975:
[----:B------:R-:W-:Y:S05]  /*126540*/  BRA `(.L_x_5973) ;  /* 0x0000000000187947 */ /* 0x000fea0003800000 */
.L_x_5974:
[----:B------:R-:W-:Y:S02]  /*126550*/  R2UR UR4, R38 ;  /* 0x00000000260472ca */ /* 0x000fe400000e0000 */
[----:B------:R-:W-:-:S13]  /*126560*/  R2UR UR5, R39 ;  /* 0x00000000270572ca */ /* 0x000fda00000e0000 */
[----:B------:R-:W2:Y:S02]  /*126570*/  LD.E.64 R8, desc[UR4][R36.64+0x8] ;  /* 0x0000080424087980 */ /* 0x000ea4000c101b00 */
[----:B--2---:R-:W-:-:S05]  /*126580*/  IADD3 R4, P0, PT, R8, 0x30, RZ ;  /* 0x0000003008047810 */ /* 0x004fca0007f1e0ff */
[----:B------:R-:W-:-:S05]  /*126590*/  IMAD.X R5, RZ, RZ, R9, P0 ;  /* 0x000000ffff057224 */ /* 0x000fca00000e0609 */
[----:B------:R0:W-:Y:S03]  /*1265a0*/  ST.E.64 desc[UR4][R36.64+0x8], R4 ;  /* 0x0000080424007985 */ /* 0x0001e6000c101b04 */
.L_x_5973:
[----:B------:R-:W-:Y:S05]  /*1265b0*/  BSYNC B0 ;  /* 0x0000000000007941 */ /* 0x000fea0003800000 */
.L_x_5972:
        /* <DEDUP_REMOVED lines=46> */
[----:B------:R1:W2:Y:S04]  /*1268a0*/  LDS.64 R8, [R2+0x8] ;  /* 0x0000080002087984 */ /* 0x0002a80000000a00 */
        /* <DEDUP_REMOVED lines=10> */
.L_x_5983:
[----:B------:R-:W0:Y:S02]  /*126950*/  LDS.64 R4, [R11+0x8] ;  /* 0x000008000b047984 */ /* 0x000e240000000a00 */
[----:B0-----:R-:W-:-:S05]  /*126960*/  IADD3 R6, P0, PT, R4, 0x20, RZ ;  /* 0x0000002004067810 */ /* 0x001fca0007f1e0ff */
[----:B------:R-:W-:-:S07]  /*126970*/  IMAD.X R7, RZ, RZ, R5, P0 ;  /* 0x000000ffff077224 */ /* 0x000fce00000e0605 */
[----:B------:R-:W0:Y:S02]  /*126980*/  ATOMS.CAST.SPIN.64 P0, [R11+0x8], R4, R6 ;  /* 0x000008040b00758d */ /* 0x000e240001800406 */
[----:B0-----:R-:W-:Y:S05]  /*126990*/  @!P0 BRA `(.L_x_5983) ;  /* 0xfffffffc00ec8947 */ /* 0x001fea000383ffff */
[----:B------:R-:W-:Y:S05]  /*1269a0*/  BSYNC B2 ;  /* 0x0000000000027941 */ /* 0x000fea0003800000 */
.L_x_5982:
[----:B------:R-:W-:Y:S02]  /*1269b0*/  IMAD.MOV.U32 R10, RZ, RZ, R4 ;  /* 0x000000ffff0a7224 */ /* 0x000fe400078e0004 */
[----:B------:R-:W-:Y:S01]  /*1269c0*/  IMAD.MOV.U32 R11, RZ, RZ, R5 ;  /* 0x000000ffff0b7224 */ /* 0x000fe200078e0005 */
[----:B------:R-:W-:Y:S06]  /*1269d0*/  BRA `(.L_x_5980) ;  /* 0x0000000000187947 */ /* 0x000fec0003800000 */
.L_x_5981:
[----:B------:R-:W-:Y:S02]  /*1269e0*/  R2UR UR4, R38 ;  /* 0x00000000260472ca */ /* 0x000fe400000e0000 */
[----:B------:R-:W-:-:S13]  /*1269f0*/  R2UR UR5, R39 ;  /* 0x00000000270572ca */ /* 0x000fda00000e0000 */
[----:B------:R-:W2:Y:S02]  /*126a00*/  LD.E.64 R10, desc[UR4][R36.64+0x8] ;  /* 0x00000804240a7980 */ /* 0x000ea4000c101b00 */
[----:B--2---:R-:W-:-:S05]  /*126a10*/  IADD3 R4, P0, PT, R10, 0x20, RZ ;  /* 0x000000200a047810 */ /* 0x004fca0007f1e0ff */
[----:B------:R-:W-:-:S05]  /*126a20*/  IMAD.X R5, RZ, RZ, R11, P0 ;  /* 0x000000ffff057224 */ /* 0x000fca00000e060b */
[----:B------:R0:W-:Y:S03]  /*126a30*/  ST.E.64 desc[UR4][R36.64+0x8], R4 ;  /* 0x0000080424007985 */ /* 0x0001e6000c101b04 */
.L_x_5980:
[----:B------:R-:W-:Y:S05]  /*126a40*/  BSYNC B1 ;  /* 0x0000000000017941 */ /* 0x000fea0003800000 */
.L_x_5979:
        /* <DEDUP_REMOVED lines=36> */
.L_x_5985:
[----:B------:R-:W-:Y:S05]  /*126c90*/  BSYNC B1 ;  /* 0x0000000000017941 */ /* 0x000fea0003800000 */
.L_x_5984:
        /* <DEDUP_REMOVED lines=15> */
.L_x_5978:
[----:B------:R-:W-:Y:S05]  /*126d90*/  BSYNC B0 ;  /* 0x0000000000007941 */ /* 0x000fea0003800000 */
.L_x_5977:
[----:B-----5:R-:W-:Y:S01]  /*126da0*/  ISETP.NE.AND P0, PT, R9, RZ, PT ;  /* 0x000000ff0900720c */ /* 0x020fe20003f05270 */
[----:B-1----:R-:W-:-:S12]  /*126db0*/  IMAD.MOV.U32 R4, RZ, RZ, RZ ;  /* 0x000000ffff047224 */ /* 0x002fd800078e00ff */
[----:B------:R-:W-:Y:S05]  /*126dc0*/  @P0 BRA `(.L_x_5970) ;  /* 0x00000bc0000c0947 */ /* 0x000fea0003800000 */
        /* <DEDUP_REMOVED lines=12> */
[----:B0-----:R-:W-:Y:S01]  /*126e90*/  @!P0 IMAD.MOV.U32 R5, RZ, RZ, 0x5368 ;  /* 0x00005368ff058424 */ /* 0x001fe200078e00ff */
[----:B------:R-:W-:Y:S01]  /*126ea0*/  @!P0 R2UR UR5, R39 ;  /* 0x00000000270582ca */ /* 0x000fe200000e0000 */
[----:B------:R-:W-:Y:S02]  /*126eb0*/  @!P0 IMAD.MOV.U32 R9, RZ, RZ, 0x5368 ;  /* 0x00005368ff098424 */ /* 0x000fe400078e00ff */
[----:B------:R-:W-:-:S10]  /*126ec0*/  @!P0 IMAD.MOV.U32 R11, RZ, RZ, RZ ;  /* 0x000000ffff0b8224 */ /* 0x000fd400078e00ff */
[----:B------:R0:W-:Y:S01]  /*126ed0*/  @!P0 ST.E desc[UR4][R30.64], R5 ;  /* 0x000000051e008985 */ /* 0x0001e2000c101904 */
[----:B------:R-:W-:Y:S05]  /*126ee0*/  @!P0 BRA `(.L_x_5987) ;  /* 0x0000000000148947 */ /* 0x000fea0003800000 */
[----:B------:R-:W-:Y:S01]  /*126ef0*/  R2UR UR4, R38 ;  /* 0x00000000260472ca */ /* 0x000fe200000e0000 */
[----:B------:R-:W-:Y:S01]  /*126f00*/  IMAD.WIDE R6, R13, 0x10, R6 ;  /* 0x000000100d067825 */ /* 0x000fe200078e0206 */
[----:B------:R-:W-:-:S13]  /*126f10*/  R2UR UR5, R39 ;  /* 0x00000000270572ca */ /* 0x000fda00000e0000 */
[----:B------:R1:W5:Y:S01]  /*126f20*/  LD.E R11, desc[UR4][R6.64+0x20] ;  /* 0x00002004060b7980 */ /* 0x000362000c101900 */
[----:B------:R-:W-:-:S07]  /*126f30*/  IMAD.MOV.U32 R9, RZ, RZ, RZ ;  /* 0x000000ffff097224 */ /* 0x000fce00078e00ff */
.L_x_5987:
[----:B------:R-:W-:Y:S05]  /*126f40*/  BSYNC B0 ;  /* 0x0000000000007941 */ /* 0x000fea0003800000 */
.L_x_5986:
[----:B------:R-:W-:Y:S05]  /*126f50*/  @!P1 BRA `(.L_x_5970) ;  /* 0x00000bbc00a89947 */ /* 0x000fea0003800000 */
[----:B------:R-:W-:Y:S02]  /*126f60*/  ISETP.NE.AND P0, PT, R15, -0x1, PT ;  /* 0xffffffff0f00780c */ /* 0x000fe40003f05270 */
[----:B-----5:R-:W-:-:S11]  /*126f70*/  ISETP.NE.AND P1, PT, R11, -0x1, PT ;  /* 0xffffffff0b00780c */ /* 0x020fd60003f25270 */
[C---:B------:R-:W-:Y:S01]  /*126f80*/  @!P0 R2UR UR4, R38.reuse ;  /* 0x00000000260482ca */ /* 0x040fe200000e0000 */
[----:B0-----:R-:W-:Y:S01]  /*126f90*/  @!P0 IMAD.MOV.U32 R5, RZ, RZ, 0x5368 ;  /* 0x00005368ff058424 */ /* 0x001fe200078e00ff */
[C---:B------:R-:W-:Y:S01]  /*126fa0*/  @!P0 R2UR UR5, R39.reuse ;  /* 0x00000000270582ca */ /* 0x040fe200000e0000 */
[----:B------:R-:W-:Y:S01]  /*126fb0*/  @!P0 IMAD.MOV.U32 R17, RZ, RZ, RZ ;  /* 0x000000ffff118224 */ /* 0x000fe200078e00ff */
[C---:B------:R-:W-:Y:S01]  /*126fc0*/  @P0 R2UR UR6, R38.reuse ;  /* 0x00000000260602ca */ /* 0x040fe200000e0000 */
[----:B------:R-:W-:Y:S01]  /*126fd0*/  @!P0 IMAD.MOV.U32 R0, RZ, RZ, RZ ;  /* 0x000000ffff008224 */ /* 0x000fe200078e00ff */
[C---:B------:R-:W-:Y:S01]  /*126fe0*/  @P0 R2UR UR7, R39.reuse ;  /* 0x00000000270702ca */ /* 0x040fe200000e0000 */
[----:B------:R-:W-:Y:S01]  /*126ff0*/  @!P1 IMAD.MOV.U32 R13, RZ, RZ, 0x5368 ;  /* 0x00005368ff0d9424 */ /* 0x000fe200078e00ff */
[----:B------:R-:W-:Y:S02]  /*127000*/  @!P1 R2UR UR8, R38 ;  /* 0x00000000260892ca */ /* 0x000fe400000e0000 */
[----:B------:R-:W-:-:S05]  /*127010*/  @!P1 R2UR UR9, R39 ;  /* 0x00000000270992ca */ /* 0x000fca00000e0000 */
[----:B------:R-:W-:Y:S01]  /*127020*/  @!P0 ST.E desc[UR4][R30.64], R5 ;  /* 0x000000051e008985 */ /* 0x000fe2000c101904 */
[----:B------:R-:W-:Y:S02]  /*127030*/  @P0 R2UR UR4, R38 ;  /* 0x00000000260402ca */ /* 0x000fe400000e0000 */
[----:B------:R-:W-:Y:S01]  /*127040*/  @P0 R2UR UR5, R39 ;  /* 0x00000000270502ca */ /* 0x000fe200000e0000 */
[----:B-1----:R-:W0:Y:S02]  /*127050*/  @P0 LDS.64 R6, [R2] ;  /* 0x0000000002060984 */ /* 0x002e240000000a00 */
[----:B0-----:R-:W-:-:S10]  /*127060*/  @P0 IMAD.WIDE R8, R15, 0x10, R6 ;  /* 0x000000100f080825 */ /* 0x001fd400078e0206 */
        /* <DEDUP_REMOVED lines=40> */
.L_x_5992:
[----:B------:R-:W0:Y:S02]  /*1272f0*/  LDS.64 R8, [R5+0x8] ;  /* 0x0000080005087984 */ /* 0x000e240000000a00 */
[----:B0-----:R-:W-:-:S05]  /*127300*/  IADD3 R10, P0, PT, R12, R8, RZ ;  /* 0x000000080c0a7210 */ /* 0x001fca0007f1e0ff */
[----:B------:R-:W-:-:S07]  /*127310*/  IMAD.X R11, R13, 0x1, R9, P0 ;  /* 0x000000010d0b7824 */ /* 0x000fce00000e0609 */
[----:B------:R-:W0:Y:S02]  /*127320*/  ATOMS.CAST.SPIN.64 P0, [R5+0x8], R8, R10 ;  /* 0x000008080500758d */ /* 0x000e24000180040a */
[----:B0-----:R-:W-:Y:S05]  /*127330*/  @!P0 BRA `(.L_x_5992) ;  /* 0xfffffffc00ec8947 */ /* 0x001fea000383ffff */
[----:B------:R-:W-:Y:S05]  /*127340*/  BSYNC B1 ;  /* 0x0000000000017941 */ /* 0x000fea0003800000 */
.L_x_5991:
[----:B------:R-:W-:Y:S02]  /*127350*/  IMAD.MOV.U32 R40, RZ, RZ, R8 ;  /* 0x000000ffff287224 */ /* 0x000fe400078e0008 */
[----:B------:R-:W-:Y:S01]  /*127360*/  IMAD.MOV.U32 R41, RZ, RZ, R9 ;  /* 0x000000ffff297224 */ /* 0x000fe200078e0009 */
[----:B------:R-:W-:Y:S06]  /*127370*/  BRA `(.L_x_5989) ;  /* 0x0000000000187947 */ /* 0x000fec0003800000 */
.L_x_5990:
[----:B------:R-:W-:Y:S02]  /*127380*/  R2UR UR4, R38 ;  /* 0x00000000260472ca */ /* 0x000fe400000e0000 */
[----:B------:R-:W-:-:S13]  /*127390*/  R2UR UR5, R39 ;  /* 0x00000000270572ca */ /* 0x000fda00000e0000 */
[----:B------:R-:W2:Y:S02]  /*1273a0*/  LD.E.64 R40, desc[UR4][R36.64+0x8] ;  /* 0x0000080424287980 */ /* 0x000ea4000c101b00 */
[----:B--2---:R-:W-:-:S05]  /*1273b0*/  IADD3 R8, P0, PT, R12, R40, RZ ;  /* 0x000000280c087210 */ /* 0x004fca0007f1e0ff */
[----:B------:R-:W-:-:S05]  /*1273c0*/  IMAD.X R9, R13, 0x1, R41, P0 ;  /* 0x000000010d097824 */ /* 0x000fca00000e0629 */
[----:B------:R0:W-:Y:S03]  /*1273d0*/  ST.E.64 desc[UR4][R36.64+0x8], R8 ;  /* 0x0000080824007985 */ /* 0x0001e6000c101b04 */
.L_x_5989:
[----:B------:R-:W-:Y:S05]  /*1273e0*/  BSYNC B0 ;  /* 0x0000000000007941 */ /* 0x000fea0003800000 */
.L_x_5988:
        /* <DEDUP_REMOVED lines=46> */
.L_x_6022:
        /* <DEDUP_REMOVED lines=28> */
.L_x_6003:
[----:B------:R-:W0:Y:S02]  /*127890*/  LDS.64 R12, [R9+0x8] ;  /* 0x00000800090c7984 */ /* 0x000e240000000a00 */
[----:B0-----:R-:W-:-:S05]  /*1278a0*/  IADD3 R14, P0, PT, R12, 0x30, RZ ;  /* 0x000000300c0e7810 */ /* 0x001fca0007f1e0ff */
[----:B------:R-:W-:-:S07]  /*1278b0*/  IMAD.X R15, RZ, RZ, R13, P0 ;  /* 0x000000ffff0f7224 */ /* 0x000fce00000e060d */
[----:B------:R-:W0:Y:S02]  /*1278c0*/  ATOMS.CAST.SPIN.64 P0, [R9+0x8], R12, R14 ;  /* 0x0000080c0900758d */ /* 0x000e24000180040e */
[----:B0-----:R-:W-:Y:S05]  /*1278d0*/  @!P0 BRA `(.L_x_6003) ;  /* 0xfffffffc00ec8947 */ /* 0x001fea000383ffff */
[----:B------:R-:W-:Y:S05]  /*1278e0*/  BSYNC B4 ;  /* 0x0000000000047941 */ /* 0x000fea0003800000 */
.L_x_6002:
[----:B------:R-:W-:Y:S05]  /*1278f0*/  BRA `(.L_x_6000) ;  /* 0x0000000000187947 */ /* 0x000fea0003800000 */
.L_x_6001:
[----:B------:R-:W-:Y:S02]  /*127900*/  R2UR UR4, R38 ;  /* 0x00000000260472ca */ /* 0x000fe400000e0000 */
[----:B------:R-:W-:-:S13]  /*127910*/  R2UR UR5, R39 ;  /* 0x00000000270572ca */ /* 0x000fda00000e0000 */
[----:B------:R-:W2:Y:S02]  /*127920*/  LD.E.64 R12, desc[UR4][R36.64+0x8] ;  /* 0x00000804240c7980 */ /* 0x000ea4000c101b00 */
[----:B--2---:R-:W-:-:S05]  /*127930*/  IADD3 R8, P0, PT, R12, 0x30, RZ ;  /* 0x000000300c087810 */ /* 0x004fca0007f1e0ff */
[----:B------:R-:W-:-:S05]  /*127940*/  IMAD.X R9, RZ, RZ, R13, P0 ;  /* 0x000000ffff097224 */ /* 0x000fca00000e060d */
[----:B------:R0:W-:Y:S03]  /*127950*/  ST.E.64 desc[UR4][R36.64+0x8], R8 ;  /* 0x0000080824007985 */ /* 0x0001e6000c101b04 */
.L_x_6000:
[----:B------:R-:W-:Y:S05]  /*127960*/  BSYNC B3 ;  /* 0x0000000000037941 */ /* 0x000fea0003800000 */
.L_x_5999:
        /* <DEDUP_REMOVED lines=54> */
.L_x_6005:
[----:B------:R-:W-:Y:S05]  /*127cd0*/  BSYNC B3 ;  /* 0x0000000000037941 */ /* 0x000fea0003800000 */
.L_x_6004:
        /* <DEDUP_REMOVED lines=40> */
.L_x_6007:
[----:B------:R-:W-:Y:S05]  /*127f60*/  BSYNC B3 ;  /* 0x0000000000037941 */ /* 0x000fea0003800000 */
.L_x_6006:
[----:B------:R-:W-:Y:S02]  /*127f70*/  R2UR UR4, R38 ;  /* 0x00000000260472ca */ /* 0x000fe400000e0000 */
[----:B------:R-:W-:-:S13]  /*127f80*/  R2UR UR5, R39 ;  /* 0x00000000270572ca */ /* 0x000fda00000e0000 */
[----:B------:R2:W-:Y:S01]  /*127f90*/  ST.E desc[UR4][R30.64], R11 ;  /* 0x0000000b1e007985 */ /* 0x0005e2000c101904 */
[----:B------:R-:W-:Y:S05]  /*127fa0*/  BRA `(.L_x_6008) ;  /* 0x0000000000207947 */ /* 0x000fea0003800000 */
.L_x_5998:
        /* <DEDUP_REMOVED lines=8> */
.L_x_6008:
[----:B------:R-:W-:Y:S05]  /*128030*/  BSYNC B2 ;  /* 0x0000000000027941 */ /* 0x000fea0003800000 */
.L_x_5997:
        /* <DEDUP_REMOVED lines=27> */
.L_x_6015:
[----:B------:R-:W0:Y:S02]  /*1281f0*/  LDS.64 R12, [R9+0x8] ;  /* 0x00000800090c7984 */ /* 0x000e240000000a00 */
[----:B0-----:R-:W-:-:S05]  /*128200*/  IADD3 R14, P0, PT, R12, 0x30, RZ ;  /* 0x000000300c0e7810 */ /* 0x001fca0007f1e0ff */
[----:B------:R-:W-:-:S07]  /*128210*/  IMAD.X R15, RZ, RZ, R13, P0 ;  /* 0x000000ffff0f7224 */ /* 0x000fce00000e060d */
[----:B------:R-:W0:Y:S02]  /*128220*/  ATOMS.CAST.SPIN.64 P0, [R9+0x8], R12, R14 ;  /* 0x0000080c0900758d */ /* 0x000e24000180040e */
[----:B0-----:R-:W-:Y:S05]  /*128230*/  @!P0 BRA `(.L_x_6015) ;  /* 0xfffffffc00ec8947 */ /* 0x001fea000383ffff */
[----:B------:R-:W-:Y:S05]  /*128240*/  BSYNC B4 ;  /* 0x0000000000047941 */ /* 0x000fea0003800000 */
.L_x_6014:
[----:B------:R-:W-:Y:S05]  /*128250*/  BRA `(.L_x_6012) ;  /* 0x0000000000187947 */ /* 0x000fea0003800000 */
.L_x_6013:
[----:B------:R-:W-:Y:S02]  /*128260*/  R2UR UR4, R38 ;  /* 0x00000000260472ca */ /* 0x000fe400000e0000 */
[----:B------:R-:W-:-:S13]  /*128270*/  R2UR UR5, R39 ;  /* 0x00000000270572ca */ /* 0x000fda00000e0000 */
[----:B------:R-:W2:Y:S02]  /*128280*/  LD.E.64 R12, desc[UR4][R36.64+0x8] ;  /* 0x00000804240c7980 */ /* 0x000ea4000c101b00 */
[----:B--2---:R-:W-:-:S05]  /*128290*/  IADD3 R8, P0, PT, R12, 0x30, RZ ;  /* 0x000000300c087810 */ /* 0x004fca0007f1e0ff */
[----:B------:R-:W-:-:S05]  /*1282a0*/  IMAD.X R9, RZ, RZ, R13, P0 ;  /* 0x000000ffff097224 */ /* 0x000fca00000e060d */
[----:B------:R0:W-:Y:S03]  /*1282b0*/  ST.E.64 desc[UR4][R36.64+0x8], R8 ;  /* 0x0000080824007985 */ /* 0x0001e6000c101b04 */
.L_x_6012:
[----:B------:R-:W-:Y:S05]  /*1282c0*/  BSYNC B3 ;  /* 0x0000000000037941 */ /* 0x000fea0003800000 */
.L_x_6011:
        /* <DEDUP_REMOVED lines=51> */
.L_x_6017:
[----:B------:R-:W-:Y:S01]  /*128600*/  R2UR UR4, R38 ;  /* 0x00000000260472ca */ /* 0x000fe200000e0000 */
[----:B------:R-:W-:Y:S01]  /*128610*/  IMAD.MOV.U32 R9, RZ, RZ, 0x5272 ;  /* 0x00005272ff097424 */ /* 0x000fe200078e00ff */
[----:B------:R-:W-:Y:S01]  /*128620*/  R2UR UR5, R39 ;  /* 0x00000000270572ca */ /* 0x000fe200000e0000 */
[----:B------:R-:W-:Y:S01]  /*128630*/  IMAD.MOV.U32 R13, RZ, RZ, -0x1 ;  /* 0xffffffffff0d7424 */ /* 0x000fe200078e00ff */
[----:B------:R-:W-:-:S11]  /*128640*/  PLOP3.LUT P0, PT, PT, PT, PT, 0x8, 0x80 ;  /* 0x000000000080781c */ /* 0x000fd60003f0e170 */
[----:B------:R0:W-:Y:S02]  /*128650*/  ST.E desc[UR4][R30.64], R9 ;  /* 0x000000091e007985 */ /* 0x0001e4000c101904 */
.L_x_6018:
[----:B------:R-:W-:Y:S05]  /*128660*/  BSYNC B3 ;  /* 0x0000000000037941 */ /* 0x000fea0003800000 */
.L_x_6016:
        /* <DEDUP_REMOVED lines=39> */
.L_x_6020:
[----:B------:R-:W-:Y:S05]  /*1288e0*/  BSYNC B3 ;  /* 0x0000000000037941 */ /* 0x000fea0003800000 */
.L_x_6019:
[----:B------:R-:W-:Y:S02]  /*1288f0*/  R2UR UR4, R38 ;  /* 0x00000000260472ca */ /* 0x000fe400000e0000 */
[----:B------:R-:W-:-:S13]  /*128900*/  R2UR UR5, R39 ;  /* 0x00000000270572ca */ /* 0x000fda00000e0000 */
[----:B------:R2:W-:Y:S01]  /*128910*/  ST.E desc[UR4][R30.64], R11 ;  /* 0x0000000b1e007985 */ /* 0x0005e2000c101904 */
[----:B------:R-:W-:Y:S05]  /*128920*/  BRA `(.L_x_6021) ;  /* 0x0000000000247947 */ /* 0x000fea0003800000 */
.L_x_6010:
        /* <DEDUP_REMOVED lines=9> */
.L_x_6021:
[----:B------:R-:W-:Y:S05]  /*1289c0*/  BSYNC B2 ;  /* 0x0000000000027941 */ /* 0x000fea0003800000 */
.L_x_6009:
[----:B------:R-:W-:Y:S02]  /*1289d0*/  VIADD R32, R32, 0x2 ;  /* 0x0000000220207836 */ /* 0x000fe40000000000 */
[----:B------:R-:W-:Y:S01]  /*1289e0*/  VIADD R22, R22, 0x8 ;  /* 0x0000000816167836 */ /* 0x000fe20000000000 */
[----:B------:R-:W-:Y:S06]  /*1289f0*/  @P2 BRA `(.L_x_6022) ;  /* 0xffffffec00342947 */ /* 0x000fec000383ffff */
.L_x_5996:
[----:B------:R-:W-:Y:S05]  /*128a00*/  BSYNC B0 ;  /* 0x0000000000007941 */ /* 0x000fea0003800000 */
.L_x_5995:
        /* <DEDUP_REMOVED lines=24> */
.L_x_6028:
[----:B------:R-:W0:Y:S02]  /*128b90*/  LDS.64 R12, [R9+0x8] ;  /* 0x00000800090c7984 */ /* 0x000e240000000a00 */
[----:B0-----:R-:W-:-:S05]  /*128ba0*/  IADD3 R14, P0, PT, R12, 0x30, RZ ;  /* 0x000000300c0e7810 */ /* 0x001fca0007f1e0ff */
[----:B------:R-:W-:-:S07]  /*128bb0*/  IMAD.X R15, RZ, RZ, R13, P0 ;  /* 0x000000ffff0f7224 */ /* 0x000fce00000e060d */
[----:B------:R-:W0:Y:S02]  /*128bc0*/  ATOMS.CAST.SPIN.64 P0, [R9+0x8], R12, R14 ;  /* 0x0000080c0900758d */ /* 0x000e24000180040e */
[----:B0-----:R-:W-:Y:S05]  /*128bd0*/  @!P0 BRA `(.L_x_6028) ;  /* 0xfffffffc00ec8947 */ /* 0x001fea000383ffff */
[----:B------:R-:W-:Y:S05]  /*128be0*/  BSYNC B2 ;  /* 0x0000000000027941 */ /* 0x000fea0003800000 */
.L_x_6027:
[----:B------:R-:W-:Y:S05]  /*128bf0*/  BRA `(.L_x_6025) ;  /* 0x0000000000187947 */ /* 0x000fea0003800000 */
.L_x_6026:
[----:B------:R-:W-:Y:S02]  /*128c00*/  R2UR UR4, R38 ;  /* 0x00000000260472ca */ /* 0x000fe400000e0000 */
[----:B------:R-:W-:-:S13]  /*128c10*/  R2UR UR5, R39 ;  /* 0x00000000270572ca */ /* 0x000fda00000e0000 */
[----:B------:R-:W2:Y:S02]  /*128c20*/  LD.E.64 R12, desc[UR4][R36.64+0x8] ;  /* 0x00000804240c7980 */ /* 0x000ea4000c101b00 */
[----:B--2---:R-:W-:-:S05]  /*128c30*/  IADD3 R8, P0, PT, R12, 0x30, RZ ;  /* 0x000000300c087810 */ /* 0x004fca0007f1e0ff */
[----:B------:R-:W-:-:S05]  /*128c40*/  IMAD.X R9, RZ, RZ, R13, P0 ;  /* 0x000000ffff097224 */ /* 0x000fca00000e060d */
[----:B------:R0:W-:Y:S03]  /*128c50*/  ST.E.64 desc[UR4][R36.64+0x8], R8 ;  /* 0x0000080824007985 */ /* 0x0001e6000c101b04 */
.L_x_6025:
[----:B------:R-:W-:Y:S05]  /*128c60*/  BSYNC B0 ;  /* 0x0000000000007941 */ /* 0x000fea0003800000 */
.L_x_6024:
        /* <DEDUP_REMOVED lines=51> */
.L_x_6030:
[----:B------:R-:W-:Y:S01]  /*128fa0*/  R2UR UR4, R38 ;  /* 0x00000000260472ca */ /* 0x000fe200000e0000 */
[----:B------:R-:W-:Y:S01]  /*128fb0*/  IMAD.MOV.U32 R9, RZ, RZ, 0x5272 ;  /* 0x00005272ff097424 */ /* 0x000fe200078e00ff */
[----:B------:R-:W-:Y:S01]  /*128fc0*/  R2UR UR5, R39 ;  /* 0x00000000270572ca */ /* 0x000fe200000e0000 */
[----:B------:R-:W-:Y:S01]  /*128fd0*/  IMAD.MOV.U32 R13, RZ, RZ, -0x1 ;  /* 0xffffffffff0d7424 */ /* 0x000fe200078e00ff */
[----:B------:R-:W-:-:S11]  /*128fe0*/  PLOP3.LUT P0, PT, PT, PT, PT, 0x8, 0x80 ;  /* 0x000000000080781c */ /* 0x000fd60003f0e170 */
[----:B------:R0:W-:Y:S02]  /*128ff0*/  ST.E desc[UR4][R30.64], R9 ;  /* 0x000000091e007985 */ /* 0x0001e4000c101904 */
.L_x_6031:
[----:B------:R-:W-:Y:S05]  /*129000*/  BSYNC B0 ;  /* 0x0000000000007941 */ /* 0x000fea0003800000 */
.L_x_6029:
        /* <DEDUP_REMOVED lines=39> */
.L_x_6033:
[----:B------:R-:W-:Y:S05]  /*129280*/  BSYNC B0 ;  /* 0x0000000000007941 */ /* 0x000fea0003800000 */
.L_x_6032:
[----:B------:R-:W-:Y:S02]  /*129290*/  R2UR UR4, R38 ;  /* 0x00000000260472ca */ /* 0x000fe400000e0000 */
[----:B------:R-:W-:-:S13]  /*1292a0*/  R2UR UR5, R39 ;  /* 0x00000000270572ca */ /* 0x000fda00000e0000 */
[----:B------:R4:W-:Y:S01]  /*1292b0*/  ST.E desc[UR4][R30.64], R11 ;  /* 0x0000000b1e007985 */ /* 0x0009e2000c101904 */
[----:B------:R-:W-:Y:S05]  /*1292c0*/  BRA `(.L_x_5994) ;  /* 0x0000000000207947 */ /* 0x000fea0003800000 */
.L_x_6023:
        /* <DEDUP_REMOVED lines=8> */
.L_x_5994:
[----:B------:R-:W-:Y:S05]  /*129350*/  BSYNC B1 ;  /* 0x0000000000017941 */ /* 0x000fea0003800000 */
.L_x_5993:
[----:B------:R-:W-:Y:S01]  /*129360*/  ISETP.GE.AND P0, PT, R0, 0x1, PT ;  /* 0x000000010000780c */ /* 0x000fe20003f06270 */
[----:B------:R-:W-:-:S12]  /*129370*/  BSSY B0, `(.L_x_6034) ;  /* 0x000013e000007945 */ /* 0x000fd80003800000 */
[----:B------:R-:W-:Y:S05]  /*129380*/  @!P0 BRA `(.L_x_6035) ;  /* 0x0000001000f08947 */ /* 0x000fea0003800000 */
[----:B------:R-:W-:Y:S02]  /*129390*/  IMAD.MOV R2, RZ, RZ, -R0 ;  /* 0x000000ffff027224 */ /* 0x000fe400078e0a00 */
[----:B-1----:R-:W-:Y:S02]  /*1293a0*/  IMAD.MOV.U32 R6, RZ, RZ, RZ ;  /* 0x000000ffff067224 */ /* 0x002fe400078e00ff */
[----:B------:R-:W-:-:S07]  /*1293b0*/  IMAD.MOV.U32 R18, RZ, RZ, RZ ;  /* 0x000000ffff127224 */ /* 0x000fce00078e00ff */
.L_x_6060:
        /* <DEDUP_REMOVED lines=35> */
.L_x_6043:
[----:B------:R-:W0:Y:S02]  /*1295f0*/  LDS.64 R12, [R9+0x8] ;  /* 0x00000800090c7984 */ /* 0x000e240000000a00 */
[----:B0-----:R-:W-:-:S05]  /*129600*/  IADD3 R14, P0, PT, R12, 0x30, RZ ;  /* 0x000000300c0e7810 */ /* 0x001fca0007f1e0ff */
[----:B------:R-:W-:-:S07]  /*129610*/  IMAD.X R15, RZ, RZ, R13, P0 ;  /* 0x000000ffff0f7224 */ /* 0x000fce00000e060d */
[----:B------:R-:W0:Y:S02]  /*129620*/  ATOMS.CAST.SPIN.64 P0, [R9+0x8], R12, R14 ;  /* 0x0000080c0900758d */ /* 0x000e24000180040e */
[----:B0-----:R-:W-:Y:S05]  /*129630*/  @!P0 BRA `(.L_x_6043) ;  /* 0xfffffffc00ec8947 */ /* 0x001fea000383ffff */
[----:B------:R-:W-:Y:S05]  /*129640*/  BSYNC B3 ;  /* 0x0000000000037941 */ /* 0x000fea0003800000 */
.L_x_6042:
[----:B------:R-:W-:Y:S05]  /*129650*/  BRA `(.L_x_6040) ;  /* 0x0000000000187947 */ /* 0x000fea0003800000 */
.L_x_6041:
[----:B------:R-:W-:Y:S02]  /*129660*/  R2UR UR4, R38 ;  /* 0x00000000260472ca */ /* 0x000fe400000e0000 */
[----:B------:R-:W-:-:S13]  /*129670*/  R2UR UR5, R39 ;  /* 0x00000000270572ca */ /* 0x000fda00000e0000 */
[----:B------:R-:W2:Y:S02]  /*129680*/  LD.E.64 R12, desc[UR4][R36.64+0x8] ;  /* 0x00000804240c7980 */ /* 0x000ea4000c101b00 */
[----:B--2---:R-:W-:-:S05]  /*129690*/  IADD3 R8, P0, PT, R12, 0x30, RZ ;  /* 0x000000300c087810 */ /* 0x004fca0007f1e0ff */
[----:B------:R-:W-:-:S05]  /*1296a0*/  IMAD.X R9, RZ, RZ, R13, P0 ;  /* 0x000000ffff097224 */ /* 0x000fca00000e060d */
[----:B------:R0:W-:Y:S03]  /*1296b0*/  ST.E.64 desc[UR4][R36.64+0x8], R8 ;  /* 0x0000080824007985 */ /* 0x0001e6000c101b04 */
.L_x_6040:
[----:B------:R-:W-:Y:S05]  /*1296c0*/  BSYNC B2 ;  /* 0x0000000000027941 */ /* 0x000fea0003800000 */
.L_x_6039:
        /* <DEDUP_REMOVED lines=54> */
.L_x_6045:
[----:B------:R-:W-:Y:S05]  /*129a30*/  BSYNC B2 ;  /* 0x0000000000027941 */ /* 0x000fea0003800000 */
.L_x_6044:
        /* <DEDUP_REMOVED lines=40> */
.L_x_6047:
[----:B------:R-:W-:Y:S05]  /*129cc0*/  BSYNC B2 ;  /* 0x0000000000027941 */ /* 0x000fea0003800000 */
.L_x_6046:
[----:B------:R-:W-:Y:S02]  /*129cd0*/  R2UR UR4, R38 ;  /* 0x00000000260472ca */ /* 0x000fe400000e0000 */
[----:B------:R-:W-:Y:S02]  /*129ce0*/  R2UR UR5, R39 ;  /* 0x00000000270572ca */ /* 0x000fe400000e0000 */
[----:B------:R-:W-:-:S11]  /*129cf0*/  PRMT R13, RZ, 0x7610, R13 ;  /* 0x00007610ff0d7816 */ /* 0x000fd6000000000d */
[----:B------:R3:W-:Y:S01]  /*129d00*/  ST.E desc[UR4][R30.64], R11 ;  /* 0x0000000b1e007985 */ /* 0x0007e2000c101904 */
[----:B------:R-:W-:Y:S05]  /*129d10*/  BRA `(.L_x_6037) ;  /* 0x0000000000147947 */ /* 0x000fea0003800000 */
.L_x_6038:
[----:B------:R-:W-:Y:S02]  /*129d20*/  R2UR UR4, R38 ;  /* 0x00000000260472ca */ /* 0x000fe400000e0000 */
[----:B------:R-:W-:Y:S02]  /*129d30*/  R2UR UR5, R39 ;  /* 0x00000000270572ca */ /* 0x000fe400000e0000 */
[----:B------:R-:W-:-:S05]  /*129d40*/  IADD3 R8, P0, PT, R8, R6, RZ ;  /* 0x0000000608087210 */ /* 0x000fca0007f1e0ff */
[----:B------:R-:W-:-:S06]  /*129d50*/  IMAD.X R9, RZ, RZ, R9, P0 ;  /* 0x000000ffff097224 */ /* 0x000fcc00000e0609 */
[----:B------:R0:W5:Y:S02]  /*129d60*/  LD.E.U8 R13, desc[UR4][R8.64+0x20] ;  /* 0x00002004080d7980 */ /* 0x000164000c101100 */
.L_x_6037:
[----:B------:R-:W-:Y:S05]  /*129d70*/  BSYNC B1 ;  /* 0x0000000000017941 */ /* 0x000fea0003800000 */
.L_x_6036:
        /* <DEDUP_REMOVED lines=31> */
.L_x_6055:
[----:B------:R-:W0:Y:S02]  /*129f70*/  LDS.64 R12, [R9+0x8] ;  /* 0x00000800090c7984 */ /* 0x000e240000000a00 */
[----:B0-----:R-:W-:-:S05]  /*129f80*/  IADD3 R14, P0, PT, R12, 0x30, RZ ;  /* 0x000000300c0e7810 */ /* 0x001fca0007f1e0ff */
[----:B------:R-:W-:-:S07]  /*129f90*/  IMAD.X R15, RZ, RZ, R13, P0 ;  /* 0x000000ffff0f7224 */ /* 0x000fce00000e060d */
[----:B------:R-:W0:Y:S02]  /*129fa0*/  ATOMS.CAST.SPIN.64 P0, [R9+0x8], R12, R14 ;  /* 0x0000080c0900758d */ /* 0x000e24000180040e */
[----:B0-----:R-:W-:Y:S05]  /*129fb0*/  @!P0 BRA `(.L_x_6055) ;  /* 0xfffffffc00ec8947 */ /* 0x001fea000383ffff */
[----:B------:R-:W-:Y:S05]  /*129fc0*/  BSYNC B3 ;  /* 0x0000000000037941 */ /* 0x000fea0003800000 */
.L_x_6054:
[----:B------:R-:W-:Y:S05]  /*129fd0*/  BRA `(.L_x_6052) ;  /* 0x0000000000187947 */ /* 0x000fea0003800000 */
.L_x_6053:
[----:B------:R-:W-:Y:S02]  /*129fe0*/  R2UR UR4, R38 ;  /* 0x00000000260472ca */ /* 0x000fe400000e0000 */
[----:B------:R-:W-:-:S13]  /*129ff0*/  R2UR UR5, R39 ;  /* 0x00000000270572ca */ /* 0x000fda00000e0000 */
[----:B------:R-:W2:Y:S02]  /*12a000*/  LD.E.64 R12, desc[UR4][R36.64+0x8] ;  /* 0x00000804240c7980 */ /* 0x000ea4000c101b00 */
[----:B--2---:R-:W-:-:S05]  /*12a010*/  IADD3 R8, P0, PT, R12, 0x30, RZ ;  /* 0x000000300c087810 */ /* 0x004fca0007f1e0ff */
[----:B------:R-:W-:-:S05]  /*12a020*/  IMAD.X R9, RZ, RZ, R13, P0 ;  /* 0x000000ffff097224 */ /* 0x000fca00000e060d */
[----:B------:R0:W-:Y:S03]  /*12a030*/  ST.E.64 desc[UR4][R36.64+0x8], R8 ;  /* 0x0000080824007985 */ /* 0x0001e6000c101b04 */
.L_x_6052:
[----:B------:R-:W-:Y:S05]  /*12a040*/  BSYNC B2 ;  /* 0x0000000000027941 */ /* 0x000fea0003800000 */
.L_x_6051:
        /* <DEDUP_REMOVED lines=54> */
.L_x_6057:
[----:B------:R-:W-:Y:S05]  /*12a3b0*/  BSYNC B2 ;  /* 0x0000000000027941 */ /* 0x000fea0003800000 */
.L_x_6056:
        /* <DEDUP_REMOVED lines=40> */
.L_x_6059:
[----:B------:R-:W-:Y:S05]  /*12a640*/  BSYNC B2 ;  /* 0x0000000000027941 */ /* 0x000fea0003800000 */
.L_x_6058:
[----:B------:R-:W-:Y:S02]  /*12a650*/  R2UR UR4, R38 ;  /* 0x00000000260472ca */ /* 0x000fe400000e0000 */
[----:B------:R-:W-:-:S13]  /*12a660*/  R2UR UR5, R39 ;  /* 0x00000000270572ca */ /* 0x000fda00000e0000 */
[----:B------:R2:W-:Y:S01]  /*12a670*/  ST.E desc[UR4][R30.64], R11 ;  /* 0x0000000b1e007985 */ /* 0x0005e2000c101904 */
[----:B------:R-:W-:Y:S05]  /*12a680*/  BRA `(.L_x_6049) ;  /* 0x0000000000207947 */ /* 0x000fea0003800000 */
.L_x_6050:
        /* <DEDUP_REMOVED lines=8> */
.L_x_6049:
[----:B------:R-:W-:Y:S05]  /*12a710*/  BSYNC B1 ;  /* 0x0000000000017941 */ /* 0x000fea0003800000 */
.L_x_6048:
[----:B------:R-:W-:Y:S02]  /*12a720*/  VIADD R18, R18, 0x1 ;  /* 0x0000000112127836 */ /* 0x000fe40000000000 */
[----:B------:R-:W-:Y:S01]  /*12a730*/  VIADD R6, R6, 0x4 ;  /* 0x0000000406067836 */ /* 0x000fe20000000000 */
[----:B------:R-:W-:Y:S06]  /*12a740*/  @P2 BRA `(.L_x_6060) ;  /* 0xffffffec001c2947 */ /* 0x000fec000383ffff */
.L_x_6035:
[----:B------:R-:W-:Y:S05]  /*12a750*/  BSYNC B0 ;  /* 0x0000000000007941 */ /* 0x000fea0003800000 */
.L_x_6034:
[----:B------:R-:W-:Y:S01]  /*12a760*/  ISETP.GE.AND P0, PT, R33, 0x1, PT ;  /* 0x000000012100780c */ /* 0x000fe20003f06270 */
[----:B------:R-:W-:-:S12]  /*12a770*/  BSSY B0, `(.L_x_6061) ;  /* 0x0000142000007945 */ /* 0x000fd80003800000 */
[----:B------:R-:W-:Y:S05]  /*12a780*/  @!P0 BRA `(.L_x_6062) ;  /* 0x0000001400008947 */ /* 0x000fea0003800000 */
[----:B------:R-:W-:Y:S02]  /*12a790*/  IMAD.MOV R33, RZ, RZ, -R33 ;  /* 0x000000ffff217224 */ /* 0x000fe400078e0a21 */
[----:B------:R-:W-:Y:S02]  /*12a7a0*/  IMAD.SHL.U32 R2, R0, 0x4, RZ ;  /* 0x0000000400027824 */ /* 0x000fe400078e00ff */
[----:B-1----:R-:W-:Y:S02]  /*12a7b0*/  IMAD.MOV.U32 R6, RZ, RZ, RZ ;  /* 0x000000ffff067224 */ /* 0x002fe400078e00ff */
[----:B-----5:R-:W-:-:S07]  /*12a7c0*/  IMAD.MOV.U32 R17, RZ, RZ, RZ ;  /* 0x000000ffff117224 */ /* 0x020fce00078e00ff */
.L_x_6087:
        /* <DEDUP_REMOVED lines=35> */
.L_x_6070:
[----:B------:R-:W0:Y:S02]  /*12aa00*/  LDS.64 R12, [R9+0x8] ;  /* 0x00000800090c7984 */ /* 0x000e240000000a00 */
[----:B0-----:R-:W-:-:S05]  /*12aa10*/  IADD3 R14, P0, PT, R12, 0x30, RZ ;  /* 0x000000300c0e7810 */ /* 0x001fca0007f1e0ff */
[----:B------:R-:W-:-:S07]  /*12aa20*/  IMAD.X R15, RZ, RZ, R13, P0 ;  /* 0x000000ffff0f7224 */ /* 0x000fce00000e060d */
[----:B------:R-:W0:Y:S02]  /*12aa30*/  ATOMS.CAST.SPIN.64 P0, [R9+0x8], R12, R14 ;  /* 0x0000080c0900758d */ /* 0x000e24000180040e */
[----:B0-----:R-:W-:Y:S05]  /*12aa40*/  @!P0 BRA `(.L_x_6070) ;  /* 0xfffffffc00ec8947 */ /* 0x001fea000383ffff */
[----:B------:R-:W-:Y:S05]  /*12aa50*/  BSYNC B3 ;  /* 0x0000000000037941 */ /* 0x000fea0003800000 */
.L_x_6069:
[----:B------:R-:W-:Y:S05]  /*12aa60*/  BRA `(.L_x_6067) ;  /* 0x0000000000187947 */ /* 0x000fea0003800000 */
.L_x_6068:
[----:B------:R-:W-:Y:S02]  /*12aa70*/  R2UR UR4, R38 ;  /* 0x00000000260472ca */ /* 0x000fe400000e0000 */
[----:B------:R-:W-:-:S13]  /*12aa80*/  R2UR UR5, R39 ;  /* 0x00000000270572ca */ /* 0x000fda00000e0000 */
[----:B------:R-:W2:Y:S02]  /*12aa90*/  LD.E.64 R12, desc[UR4][R36.64+0x8] ;  /* 0x00000804240c7980 */ /* 0x000ea4000c101b00 */
[----:B--2---:R-:W-:-:S05]  /*12aaa0*/  IADD3 R8, P0, PT, R12, 0x30, RZ ;  /* 0x000000300c087810 */ /* 0x004fca0007f1e0ff */
[----:B------:R-:W-:-:S05]  /*12aab0*/  IMAD.X R9, RZ, RZ, R13, P0 ;  /* 0x000000ffff097224 */ /* 0x000fca00000e060d */
[----:B------:R0:W-:Y:S03]  /*12aac0*/  ST.E.64 desc[UR4][R36.64+0x8], R8 ;  /* 0x0000080824007985 */ /* 0x0001e6000c101b04 */
.L_x_6067:
[----:B------:R-:W-:Y:S05]  /*12aad0*/  BSYNC B2 ;  /* 0x0000000000027941 */ /* 0x000fea0003800000 */
.L_x_6066:
        /* <DEDUP_REMOVED lines=54> */
.L_x_6072:
[----:B------:R-:W-:Y:S05]  /*12ae40*/  BSYNC B2 ;  /* 0x0000000000027941 */ /* 0x000fea0003800000 */
.L_x_6071:
        /* <DEDUP_REMOVED lines=40> */
.L_x_6074:
[----:B------:R-:W-:Y:S05]  /*12b0d0*/  BSYNC B2 ;  /* 0x0000000000027941 */ /* 0x000fea0003800000 */
.L_x_6073:
[----:B------:R-:W-:Y:S02]  /*12b0e0*/  R2UR UR4, R38 ;  /* 0x00000000260472ca */ /* 0x000fe400000e0000 */
[----:B------:R-:W-:Y:S02]  /*12b0f0*/  R2UR UR5, R39 ;  /* 0x00000000270572ca */ /* 0x000fe400000e0000 */
[----:B------:R-:W-:-:S11]  /*12b100*/  PRMT R13, RZ, 0x7610, R13 ;  /* 0x00007610ff0d7816 */ /* 0x000fd6000000000d */
[----:B------:R3:W-:Y:S01]  /*12b110*/  ST.E desc[UR4][R30.64], R11 ;  /* 0x0000000b1e007985 */ /* 0x0007e2000c101904 */
[----:B------:R-:W-:Y:S05]  /*12b120*/  BRA `(.L_x_6064) ;  /* 0x0000000000147947 */ /* 0x000fea0003800000 */
.L_x_6065:
[----:B------:R-:W-:Y:S02]  /*12b130*/  R2UR UR4, R38 ;  /* 0x00000000260472ca */ /* 0x000fe400000e0000 */
[----:B------:R-:W-:Y:S02]  /*12b140*/  R2UR UR5, R39 ;  /* 0x00000000270572ca */ /* 0x000fe400000e0000 */
[----:B------:R-:W-:-:S05]  /*12b150*/  IADD3 R8, P0, PT, R8, R6, RZ ;  /* 0x0000000608087210 */ /* 0x000fca0007f1e0ff */
[----:B------:R-:W-:-:S06]  /*12b160*/  IMAD.X R9, RZ, RZ, R9, P0 ;  /* 0x000000ffff097224 */ /* 0x000fcc00000e0609 */
[----:B------:R0:W5:Y:S02]  /*12b170*/  LD.E.U8 R13, desc[UR4][R8.64+0x20] ;  /* 0x00002004080d7980 */ /* 0x000164000c101100 */
.L_x_6064:
[----:B------:R-:W-:Y:S05]  /*12b180*/  BSYNC B1 ;  /* 0x0000000000017941 */ /* 0x000fea0003800000 */
.L_x_6063:
        /* <DEDUP_REMOVED lines=32> */
.L_x_6082:
[----:B------:R-:W0:Y:S02]  /*12b390*/  LDS.64 R12, [R9+0x8] ;  /* 0x00000800090c7984 */ /* 0x000e240000000a00 */
[----:B0-----:R-:W-:-:S05]  /*12b3a0*/  IADD3 R14, P0, PT, R12, 0x30, RZ ;  /* 0x000000300c0e7810 */ /* 0x001fca0007f1e0ff */
[----:B------:R-:W-:-:S07]  /*12b3b0*/  IMAD.X R15, RZ, RZ, R13, P0 ;  /* 0x000000ffff0f7224 */ /* 0x000fce00000e060d */
[----:B------:R-:W0:Y:S02]  /*12b3c0*/  ATOMS.CAST.SPIN.64 P0, [R9+0x8], R12, R14 ;  /* 0x0000080c0900758d */ /* 0x000e24000180040e */
[----:B0-----:R-:W-:Y:S05]  /*12b3d0*/  @!P0 BRA `(.L_x_6082) ;  /* 0xfffffffc00ec8947 */ /* 0x001fea000383ffff */
[----:B------:R-:W-:Y:S05]  /*12b3e0*/  BSYNC B3 ;  /* 0x0000000000037941 */ /* 0x000fea0003800000 */
.L_x_6081:
[----:B------:R-:W-:Y:S05]  /*12b3f0*/  BRA `(.L_x_6079) ;  /* 0x0000000000187947 */ /* 0x000fea0003800000 */
.L_x_6080:
[----:B------:R-:W-:Y:S02]  /*12b400*/  R2UR UR4, R38 ;  /* 0x00000000260472ca */ /* 0x000fe400000e0000 */
[----:B------:R-:W-:-:S13]  /*12b410*/  R2UR UR5, R39 ;  /* 0x00000000270572ca */ /* 0x000fda00000e0000 */
[----:B------:R-:W2:Y:S02]  /*12b420*/  LD.E.64 R12, desc[UR4][R36.64+0x8] ;  /* 0x00000804240c7980 */ /* 0x000ea4000c101b00 */
[----:B--2---:R-:W-:-:S05]  /*12b430*/  IADD3 R8, P0, PT, R12, 0x30, RZ ;  /* 0x000000300c087810 */ /* 0x004fca0007f1e0ff */
[----:B------:R-:W-:-:S05]  /*12b440*/  IMAD.X R9, RZ, RZ, R13, P0 ;  /* 0x000000ffff097224 */ /* 0x000fca00000e060d */
[----:B------:R0:W-:Y:S03]  /*12b450*/  ST.E.64 desc[UR4][R36.64+0x8], R8 ;  /* 0x0000080824007985 */ /* 0x0001e6000c101b04 */
.L_x_6079:
[----:B------:R-:W-:Y:S05]  /*12b460*/  BSYNC B2 ;  /* 0x0000000000027941 */ /* 0x000fea0003800000 */
.L_x_6078:
        /* <DEDUP_REMOVED lines=54> */
.L_x_6084:
[----:B------:R-:W-:Y:S05]  /*12b7d0*/  BSYNC B2 ;  /* 0x0000000000027941 */ /* 0x000fea0003800000 */
.L_x_6083:
        /* <DEDUP_REMOVED lines=40> */
.L_x_6086:
[----:B------:R-:W-:Y:S05]  /*12ba60*/  BSYNC B2 ;  /* 0x0000000000027941 */ /* 0x000fea0003800000 */
.L_x_6085:
[----:B------:R-:W-:Y:S02]  /*12ba70*/  R2UR UR4, R38 ;  /* 0x00000000260472ca */ /* 0x000fe400000e0000 */
[----:B------:R-:W-:-:S13]  /*12ba80*/  R2UR UR5, R39 ;  /* 0x00000000270572ca */ /* 0x000fda00000e0000 */
[----:B------:R2:W-:Y:S01]  /*12ba90*/  ST.E desc[UR4][R30.64], R11 ;  /* 0x0000000b1e007985 */ /* 0x0005e2000c101904 */
[----:B------:R-:W-:Y:S05]  /*12baa0*/  BRA `(.L_x_6076) ;  /* 0x0000000000207947 */ /* 0x000fea0003800000 */
.L_x_6077:
        /* <DEDUP_REMOVED lines=8> */
.L_x_6076:
[----:B------:R-:W-:Y:S05]  /*12bb30*/  BSYNC B1 ;  /* 0x0000000000017941 */ /* 0x000fea0003800000 */
.L_x_6075:
[----:B------:R-:W-:Y:S02]  /*12bb40*/  VIADD R17, R17, 0x1 ;  /* 0x0000000111117836 */ /* 0x000fe40000000000 */
[----:B------:R-:W-:Y:S02]  /*12bb50*/  VIADD R2, R2, 0x4 ;  /* 0x0000000402027836 */ /* 0x000fe40000000000 */
[----:B------:R-:W-:Y:S02]  /*12bb60*/  VIADD R0, R0, 0x1 ;  /* 0x0000000100007836 */ /* 0x000fe40000000000 */
[----:B------:R-:W-:Y:S01]  /*12bb70*/  VIADD R6, R6, 0x4 ;  /* 0x0000000406067836 */ /* 0x000fe20000000000 */
[----:B------:R-:W-:Y:S06]  /*12bb80*/  @P2 BRA `(.L_x_6087) ;  /* 0xffffffec00102947 */ /* 0x000fec000383ffff */
.L_x_6062:
[----:B------:R-:W-:Y:S05]  /*12bb90*/  BSYNC B0 ;  /* 0x0000000000007941 */ /* 0x000fea0003800000 */
.L_x_6061:
        /* <DEDUP_REMOVED lines=19> */
.L_x_6092:
[----:B------:R-:W0:Y:S02]  /*12bcd0*/  LDS.64 R8, [R13+0x8] ;  /* 0x000008000d087984 */ /* 0x000e240000000a00 */
[----:B0-----:R-:W-:-:S05]  /*12bce0*/  IADD3 R10, P0, PT, R8, 0x30, RZ ;  /* 0x00000030080a7810 */ /* 0x001fca0007f1e0ff */
[----:B------:R-:W-:-:S07]  /*12bcf0*/  IMAD.X R11, RZ, RZ, R9, P0 ;  /* 0x000000ffff0b7224 */ /* 0x000fce00000e0609 */
[----:B------:R-:W0:Y:S02]  /*12bd00*/  ATOMS.CAST.SPIN.64 P0, [R13+0x8], R8, R10 ;  /* 0x000008080d00758d */ /* 0x000e24000180040a */
[----:B0-----:R-:W-:Y:S05]  /*12bd10*/  @!P0 BRA `(.L_x_6092) ;  /* 0xfffffffc00ec8947 */ /* 0x001fea000383ffff */
[----:B------:R-:W-:Y:S05]  /*12bd20*/  BSYNC B1 ;  /* 0x0000000000017941 */ /* 0x000fea0003800000 */
.L_x_6091:
[----:B------:R-:W-:Y:S02]  /*12bd30*/  IMAD.MOV.U32 R10, RZ, RZ, R8 ;  /* 0x000000ffff0a7224 */ /* 0x000fe400078e0008 */
[----:B------:R-:W-:Y:S01]  /*12bd40*/  IMAD.MOV.U32 R11, RZ, RZ, R9 ;  /* 0x000000ffff0b7224 */ /* 0x000fe200078e0009 */
[----:B------:R-:W-:Y:S06]  /*12bd50*/  BRA `(.L_x_6089) ;  /* 0x0000000000187947 */ /* 0x000fec0003800000 */
.L_x_6090:
[----:B------:R-:W-:Y:S02]  /*12bd60*/  R2UR UR4, R38 ;  /* 0x00000000260472ca */ /* 0x000fe400000e0000 */
[----:B------:R-:W-:-:S13]  /*12bd70*/  R2UR UR5, R39 ;  /* 0x00000000270572ca */ /* 0x000fda00000e0000 */
[----:B------:R-:W2:Y:S02]  /*12bd80*/  LD.E.64 R10, desc[UR4][R36.64+0x8] ;  /* 0x00000804240a7980 */ /* 0x000ea4000c101b00 */
[----:B--2---:R-:W-:-:S05]  /*12bd90*/  IADD3 R8, P0, PT, R10, 0x30, RZ ;  /* 0x000000300a087810 */ /* 0x004fca0007f1e0ff */
[----:B------:R-:W-:-:S05]  /*12bda0*/  IMAD.X R9, RZ, RZ, R11, P0 ;  /* 0x000000ffff097224 */ /* 0x000fca00000e060b */
[----:B------:R0:W-:Y:S03]  /*12bdb0*/  ST.E.64 desc[UR4][R36.64+0x8], R8 ;  /* 0x0000080824007985 */ /* 0x0001e6000c101b04 */
.L_x_6089:
[----:B------:R-:W-:Y:S05]  /*12bdc0*/  BSYNC B0 ;  /* 0x0000000000007941 */ /* 0x000fea0003800000 */
.L_x_6088:
        /* <DEDUP_REMOVED lines=65> */
.L_x_6099:
[----:B------:R-:W0:Y:S02]  /*12c1e0*/  LDS.64 R12, [R9+0x8] ;  /* 0x00000800090c7984 */ /* 0x000e240000000a00 */
[----:B0-----:R-:W-:-:S05]  /*12c1f0*/  IADD3 R14, P0, PT, R32, R12, RZ ;  /* 0x0000000c200e7210 */ /* 0x001fca0007f1e0ff */
[----:B------:R-:W-:-:S07]  /*12c200*/  IMAD.X R15, R33, 0x1, R13, P0 ;  /* 0x00000001210f7824 */ /* 0x000fce00000e060d */
[----:B------:R-:W0:Y:S02]  /*12c210*/  ATOMS.CAST.SPIN.64 P0, [R9+0x8], R12, R14 ;  /* 0x0000080c0900758d */ /* 0x000e24000180040e */
[----:B0-----:R-:W-:Y:S05]  /*12c220*/  @!P0 BRA `(.L_x_6099) ;  /* 0xfffffffc00ec8947 */ /* 0x001fea000383ffff */
[----:B------:R-:W-:Y:S05]  /*12c230*/  BSYNC B2 ;  /* 0x0000000000027941 */ /* 0x000fea0003800000 */
.L_x_6098:
[----:B------:R-:W-:Y:S05]  /*12c240*/  BRA `(.L_x_6096) ;  /* 0x0000000000187947 */ /* 0x000fea0003800000 */
.L_x_6097:
[----:B------:R-:W-:Y:S02]  /*12c250*/  R2UR UR4, R38 ;  /* 0x00000000260472ca */ /* 0x000fe400000e0000 */
[----:B------:R-:W-:-:S13]  /*12c260*/  R2UR UR5, R39 ;  /* 0x00000000270572ca */ /* 0x000fda00000e0000 */
[----:B------:R-:W2:Y:S02]  /*12c270*/  LD.E.64 R12, desc[UR4][R36.64+0x8] ;  /* 0x00000804240c7980 */ /* 0x000ea4000c101b00 */
[----:B--2---:R-:W-:-:S05]  /*12c280*/  IADD3 R8, P0, PT, R32, R12, RZ ;  /* 0x0000000c20087210 */ /* 0x004fca0007f1e0ff */
[----:B------:R-:W-:-:S05]  /*12c290*/  IMAD.X R9, R33, 0x1, R13, P0 ;  /* 0x0000000121097824 */ /* 0x000fca00000e060d */
[----:B------:R0:W-:Y:S03]  /*12c2a0*/  ST.E.64 desc[UR4][R36.64+0x8], R8 ;  /* 0x0000080824007985 */ /* 0x0001e6000c101b04 */
.L_x_6096:
[----:B------:R-:W-:Y:S05]  /*12c2b0*/  BSYNC B1 ;  /* 0x0000000000017941 */ /* 0x000fea0003800000 */
.L_x_6095:
        /* <DEDUP_REMOVED lines=47> */
.L_x_6131:
        /* <DEDUP_REMOVED lines=28> */
.L_x_6112:
[----:B------:R-:W0:Y:S02]  /*12c770*/  LDS.64 R12, [R9+0x8] ;  /* 0x00000800090c7984 */ /* 0x000e240000000a00 */
[----:B0-----:R-:W-:-:S05]  /*12c780*/  IADD3 R14, P0, PT, R12, 0x30, RZ ;  /* 0x000000300c0e7810 */ /* 0x001fca0007f1e0ff */
[----:B------:R-:W-:-:S07]  /*12c790*/  IMAD.X R15, RZ, RZ, R13, P0 ;  /* 0x000000ffff0f7224 */ /* 0x000fce00000e060d */
[----:B------:R-:W0:Y:S02]  /*12c7a0*/  ATOMS.CAST.SPIN.64 P0, [R9+0x8], R12, R14 ;  /* 0x0000080c0900758d */ /* 0x000e24000180040e */
[----:B0-----:R-:W-:Y:S05]  /*12c7b0*/  @!P0 BRA `(.L_x_6112) ;  /* 0xfffffffc00ec8947 */ /* 0x001fea000383ffff */
[----:B------:R-:W-:Y:S05]  /*12c7c0*/  BSYNC B6 ;  /* 0x0000000000067941 */ /* 0x000fea0003800000 */
.L_x_6111:
[----:B------:R-:W-:Y:S05]  /*12c7d0*/  BRA `(.L_x_6109) ;  /* 0x0000000000187947 */ /* 0x000fea0003800000 */
.L_x_6110:
[----:B------:R-:W-:Y:S02]  /*12c7e0*/  R2UR UR4, R38 ;  /* 0x00000000260472ca */ /* 0x000fe400000e0000 */
[----:B------:R-:W-:-:S13]  /*12c7f0*/  R2UR UR5, R39 ;  /* 0x00000000270572ca */ /* 0x000fda00000e0000 */
[----:B------:R-:W2:Y:S02]  /*12c800*/  LD.E.64 R12, desc[UR4][R36.64+0x8] ;  /* 0x00000804240c7980 */ /* 0x000ea4000c101b00 */
[----:B--2---:R-:W-:-:S05]  /*12c810*/  IADD3 R8, P0, PT, R12, 0x30, RZ ;  /* 0x000000300c087810 */ /* 0x004fca0007f1e0ff */
[----:B------:R-:W-:-:S05]  /*12c820*/  IMAD.X R9, RZ, RZ, R13, P0 ;  /* 0x000000ffff097224 */ /* 0x000fca00000e060d */
[----:B------:R0:W-:Y:S03]  /*12c830*/  ST.E.64 desc[UR4][R36.64+0x8], R8 ;  /* 0x0000080824007985 */ /* 0x0001e6000c101b04 */
.L_x_6109:
[----:B------:R-:W-:Y:S05]  /*12c840*/  BSYNC B5 ;  /* 0x0000000000057941 */ /* 0x000fea0003800000 */
.L_x_6108:
        /* <DEDUP_REMOVED lines=54> */
.L_x_6114:
[----:B------:R-:W-:Y:S05]  /*12cbb0*/  BSYNC B5 ;  /* 0x0000000000057941 */ /* 0x000fea0003800000 */
.L_x_6113:
        /* <DEDUP_REMOVED lines=40> */
.L_x_6116:
[----:B------:R-:W-:Y:S05]  /*12ce40*/  BSYNC B5 ;  /* 0x0000000000057941 */ /* 0x000fea0003800000 */
.L_x_6115:
[----:B------:R-:W-:Y:S02]  /*12ce50*/  R2UR UR4, R38 ;  /* 0x00000000260472ca */ /* 0x000fe400000e0000 */
[----:B------:R-:W-:-:S13]  /*12ce60*/  R2UR UR5, R39 ;  /* 0x00000000270572ca */ /* 0x000fda00000e0000 */
[----:B------:R2:W-:Y:S01]  /*12ce70*/  ST.E desc[UR4][R30.64], R11 ;  /* 0x0000000b1e007985 */ /* 0x0005e2000c101904 */
[----:B------:R-:W-:Y:S05]  /*12ce80*/  BRA `(.L_x_6117) ;  /* 0x0000000000207947 */ /* 0x000fea0003800000 */
.L_x_6107:
        /* <DEDUP_REMOVED lines=8> */
.L_x_6117:
[----:B------:R-:W-:Y:S05]  /*12cf10*/  BSYNC B4 ;  /* 0x0000000000047941 */ /* 0x000fea0003800000 */
.L_x_6106:
        /* <DEDUP_REMOVED lines=27> */
.L_x_6124:
[----:B------:R-:W0:Y:S02]  /*12d0d0*/  LDS.64 R12, [R9+0x8] ;  /* 0x00000800090c7984 */ /* 0x000e240000000a00 */
[----:B0-----:R-:W-:-:S05]  /*12d0e0*/  IADD3 R14, P0, PT, R12, 0x30, RZ ;  /* 0x000000300c0e7810 */ /* 0x001fca0007f1e0ff */
[----:B------:R-:W-:-:S07]  /*12d0f0*/  IMAD.X R15, RZ, RZ, R13, P0 ;  /* 0x000000ffff0f7224 */ /* 0x000fce00000e060d */
[----:B------:R-:W0:Y:S02]  /*12d100*/  ATOMS.CAST.SPIN.64 P0, [R9+0x8], R12, R14 ;  /* 0x0000080c0900758d */ /* 0x000e24000180040e */
[----:B0-----:R-:W-:Y:S05]  /*12d110*/  @!P0 BRA `(.L_x_6124) ;  /* 0xfffffffc00ec8947 */ /* 0x001fea000383ffff */
[----:B------:R-:W-:Y:S05]  /*12d120*/  BSYNC B6 ;  /* 0x0000000000067941 */ /* 0x000fea0003800000 */
.L_x_6123:
[----:B------:R-:W-:Y:S05]  /*12d130*/  BRA `(.L_x_6121) ;  /* 0x0000000000187947 */ /* 0x000fea0003800000 */
.L_x_6122:
[----:B------:R-:W-:Y:S02]  /*12d140*/  R2UR UR4, R38 ;  /* 0x00000000260472ca */ /* 0x000fe400000e0000 */
[----:B------:R-:W-:-:S13]  /*12d150*/  R2UR UR5, R39 ;  /* 0x00000000270572ca */ /* 0x000fda00000e0000 */
[----:B------:R-:W2:Y:S02]  /*12d160*/  LD.E.64 R12, desc[UR4][R36.64+0x8] ;  /* 0x00000804240c7980 */ /* 0x000ea4000c101b00 */
[----:B--2---:R-:W-:-:S05]  /*12d170*/  IADD3 R8, P0, PT, R12, 0x30, RZ ;  /* 0x000000300c087810 */ /* 0x004fca0007f1e0ff */
[----:B------:R-:W-:-:S05]  /*12d180*/  IMAD.X R9, RZ, RZ, R13, P0 ;  /* 0x000000ffff097224 */ /* 0x000fca00000e060d */
[----:B------:R0:W-:Y:S03]  /*12d190*/  ST.E.64 desc[UR4][R36.64+0x8], R8 ;  /* 0x0000080824007985 */ /* 0x0001e6000c101b04 */
.L_x_6121:
[----:B------:R-:W-:Y:S05]  /*12d1a0*/  BSYNC B5 ;  /* 0x0000000000057941 */ /* 0x000fea0003800000 */
.L_x_6120:
        /* <DEDUP_REMOVED lines=51> */
.L_x_6126:
[----:B------:R-:W-:Y:S01]  /*12d4e0*/  R2UR UR4, R38 ;  /* 0x00000000260472ca */ /* 0x000fe200000e0000 */
[----:B------:R-:W-:Y:S01]  /*12d4f0*/  IMAD.MOV.U32 R9, RZ, RZ, 0x5272 ;  /* 0x00005272ff097424 */ /* 0x000fe200078e00ff */
[----:B------:R-:W-:Y:S01]  /*12d500*/  R2UR UR5, R39 ;  /* 0x00000000270572ca */ /* 0x000fe200000e0000 */
[----:B------:R-:W-:Y:S01]  /*12d510*/  IMAD.MOV.U32 R13, RZ, RZ, -0x1 ;  /* 0xffffffffff0d7424 */ /* 0x000fe200078e00ff */
[----:B------:R-:W-:-:S11]  /*12d520*/  PLOP3.LUT P0, PT, PT, PT, PT, 0x8, 0x80 ;  /* 0x000000000080781c */ /* 0x000fd60003f0e170 */
[----:B------:R0:W-:Y:S02]  /*12d530*/  ST.E desc[UR4][R30.64], R9 ;  /* 0x000000091e007985 */ /* 0x0001e4000c101904 */
.L_x_6127:
[----:B------:R-:W-:Y:S05]  /*12d540*/  BSYNC B5 ;  /* 0x0000000000057941 */ /* 0x000fea0003800000 */
.L_x_6125:
        /* <DEDUP_REMOVED lines=39> */
.L_x_6129:
[----:B------:R-:W-:Y:S05]  /*12d7c0*/  BSYNC B5 ;  /* 0x0000000000057941 */ /* 0x000fea0003800000 */
.L_x_6128:
[----:B------:R-:W-:Y:S02]  /*12d7d0*/  R2UR UR4, R38 ;  /* 0x00000000260472ca */ /* 0x000fe400000e0000 */
[----:B------:R-:W-:-:S13]  /*12d7e0*/  R2UR UR5, R39 ;  /* 0x00000000270572ca */ /* 0x000fda00000e0000 */
[----:B------:R2:W-:Y:S01]  /*12d7f0*/  ST.E desc[UR4][R30.64], R11 ;  /* 0x0000000b1e007985 */ /* 0x0005e2000c101904 */
[----:B------:R-:W-:Y:S05]  /*12d800*/  BRA `(.L_x_6130) ;  /* 0x0000000000247947 */ /* 0x000fea0003800000 */
.L_x_6119:
        /* <DEDUP_REMOVED lines=9> */
.L_x_6130:
[----:B------:R-:W-:Y:S05]  /*12d8a0*/  BSYNC B4 ;  /* 0x0000000000047941 */ /* 0x000fea0003800000 */
.L_x_6118:
[----:B------:R-:W-:Y:S02]  /*12d8b0*/  VIADD R22, R22, 0x2 ;  /* 0x0000000216167836 */ /* 0x000fe40000000000 */
[----:B------:R-:W-:Y:S01]  /*12d8c0*/  VIADD R18, R18, 0x8 ;  /* 0x0000000812127836 */ /* 0x000fe20000000000 */
[----:B------:R-:W-:Y:S06]  /*12d8d0*/  @P2 BRA `(.L_x_6131) ;  /* 0xffffffec00342947 */ /* 0x000fec000383ffff */
.L_x_6105:
[----:B------:R-:W-:Y:S05]  /*12d8e0*/  BSYNC B1 ;  /* 0x0000000000017941 */ /* 0x000fea0003800000 */
.L_x_6104:
        /* <DEDUP_REMOVED lines=25> */
.L_x_6138:
[----:B------:R-:W0:Y:S02]  /*12da80*/  LDS.64 R12, [R9+0x8] ;  /* 0x00000800090c7984 */ /* 0x000e240000000a00 */
[----:B0-----:R-:W-:-:S05]  /*12da90*/  IADD3 R14, P0, PT, R12, 0x30, RZ ;  /* 0x000000300c0e7810 */ /* 0x001fca0007f1e0ff */
[----:B------:R-:W-:-:S07]  /*12daa0*/  IMAD.X R15, RZ, RZ, R13, P0 ;  /* 0x000000ffff0f7224 */ /* 0x000fce00000e060d */
[----:B------:R-:W0:Y:S02]  /*12dab0*/  ATOMS.CAST.SPIN.64 P0, [R9+0x8], R12, R14 ;  /* 0x0000080c0900758d */ /* 0x000e24000180040e */
[----:B0-----:R-:W-:Y:S05]  /*12dac0*/  @!P0 BRA `(.L_x_6138) ;  /* 0xfffffffc00ec8947 */ /* 0x001fea000383ffff */
[----:B------:R-:W-:Y:S05]  /*12dad0*/  BSYNC B5 ;  /* 0x0000000000057941 */ /* 0x000fea0003800000 */
.L_x_6137:
[----:B------:R-:W-:Y:S05]  /*12dae0*/  BRA `(.L_x_6135) ;  /* 0x0000000000187947 */ /* 0x000fea0003800000 */
.L_x_6136:
[----:B------:R-:W-:Y:S02]  /*12daf0*/  R2UR UR4, R38 ;  /* 0x00000000260472ca */ /* 0x000fe400000e0000 */
[----:B------:R-:W-:-:S13]  /*12db00*/  R2UR UR5, R39 ;  /* 0x00000000270572ca */ /* 0x000fda00000e0000 */
[----:B------:R-:W2:Y:S02]  /*12db10*/  LD.E.64 R12, desc[UR4][R36.64+0x8] ;  /* 0x00000804240c7980 */ /* 0x000ea4000c101b00 */
[----:B--2---:R-:W-:-:S05]  /*12db20*/  IADD3 R8, P0, PT, R12, 0x30, RZ ;  /* 0x000000300c087810 */ /* 0x004fca0007f1e0ff */
[----:B------:R-:W-:-:S05]  /*12db30*/  IMAD.X R9, RZ, RZ, R13, P0 ;  /* 0x000000ffff097224 */ /* 0x000fca00000e060d */
[----:B------:R0:W-:Y:S03]  /*12db40*/  ST.E.64 desc[UR4][R36.64+0x8], R8 ;  /* 0x0000080824007985 */ /* 0x0001e6000c101b04 */
.L_x_6135:
[----:B------:R-:W-:Y:S05]  /*12db50*/  BSYNC B4 ;  /* 0x0000000000047941 */ /* 0x000fea0003800000 */
.L_x_6134:
        /* <DEDUP_REMOVED lines=51> */
.L_x_6140:
[----:B------:R-:W-:Y:S01]  /*12de90*/  R2UR UR4, R38 ;  /* 0x00000000260472ca */ /* 0x000fe200000e0000 */
[----:B------:R-:W-:Y:S01]  /*12dea0*/  IMAD.MOV.U32 R9, RZ, RZ, 0x5272 ;  /* 0x00005272ff097424 */ /* 0x000fe200078e00ff */
[----:B------:R-:W-:Y:S01]  /*12deb0*/  R2UR UR5, R39 ;  /* 0x00000000270572ca */ /* 0x000fe200000e0000 */
[----:B------:R-:W-:Y:S01]  /*12dec0*/  IMAD.MOV.U32 R13, RZ, RZ, -0x1 ;  /* 0xffffffffff0d7424 */ /* 0x000fe200078e00ff */
[----:B------:R-:W-:-:S11]  /*12ded0*/  PLOP3.LUT P0, PT, PT, PT, PT, 0x8, 0x80 ;  /* 0x000000000080781c */ /* 0x000fd60003f0e170 */
[----:B------:R0:W-:Y:S02]  /*12dee0*/  ST.E desc[UR4][R30.64], R9 ;  /* 0x000000091e007985 */ /* 0x0001e4000c101904 */
.L_x_6141:
[----:B------:R-:W-:Y:S05]  /*12def0*/  BSYNC B4 ;  /* 0x0000000000047941 */ /* 0x000fea0003800000 */
.L_x_6139:
        /* <DEDUP_REMOVED lines=39> */
.L_x_6143:
[----:B------:R-:W-:Y:S05]  /*12e170*/  BSYNC B4 ;  /* 0x0000000000047941 */ /* 0x000fea0003800000 */
.L_x_6142:
[----:B------:R-:W-:Y:S02]  /*12e180*/  R2UR UR4, R38 ;  /* 0x00000000260472ca */ /* 0x000fe400000e0000 */
[----:B------:R-:W-:-:S13]  /*12e190*/  R2UR UR5, R39 ;  /* 0x00000000270572ca */ /* 0x000fda00000e0000 */
[----:B------:R3:W-:Y:S01]  /*12e1a0*/  ST.E desc[UR4][R30.64], R11 ;  /* 0x0000000b1e007985 */ /* 0x0007e2000c101904 */
[----:B------:R-:W-:Y:S05]  /*12e1b0*/  BRA `(.L_x_6132) ;  /* 0x0000000000207947 */ /* 0x000fea0003800000 */
.L_x_6133:
        /* <DEDUP_REMOVED lines=8> */
.L_x_6132:
[----:B------:R-:W-:Y:S05]  /*12e240*/  BSYNC B1 ;  /* 0x0000000000017941 */ /* 0x000fea0003800000 */
.L_x_6102:
[----:B------:R-:W-:-:S13]  /*12e250*/  ISETP.GE.AND P0, PT, R6, 0x1, PT ;  /* 0x000000010600780c */ /* 0x000fda0003f06270 */
[----:B------:R-:W-:Y:S05]  /*12e260*/  @!P0 BREAK B2 ;  /* 0x0000000000028942 */ /* 0x000fea0003800000 */
[----:B------:R-:W-:Y:S05]  /*12e270*/  @!P0 BRA `(.L_x_6103) ;  /* 0x0000001000f48947 */ /* 0x000fea0003800000 */
[----:B------:R-:W-:Y:S05]  /*12e280*/  BSYNC B2 ;  /* 0x0000000000027941 */ /* 0x000fea0003800000 */
.L_x_6101:
[----:B------:R-:W-:Y:S02]  /*12e290*/  IMAD.MOV R0, RZ, RZ, -R6 ;  /* 0x000000ffff007224 */ /* 0x000fe400078e0a06 */
[----:B------:R-:W-:Y:S02]  /*12e2a0*/  IMAD.MOV.U32 R17, RZ, RZ, RZ ;  /* 0x000000ffff117224 */ /* 0x000fe400078e00ff */
[----:B------:R-:W-:-:S07]  /*12e2b0*/  IMAD.MOV.U32 R18, RZ, RZ, RZ ;  /* 0x000000ffff127224 */ /* 0x000fce00078e00ff */
.L_x_6168:
        /* <DEDUP_REMOVED lines=35> */
.L_x_6151:
[----:B------:R-:W0:Y:S02]  /*12e4f0*/  LDS.64 R12, [R9+0x8] ;  /* 0x00000800090c7984 */ /* 0x000e240000000a00 */
[----:B0-----:R-:W-:-:S05]  /*12e500*/  IADD3 R14, P0, PT, R12, 0x30, RZ ;  /* 0x000000300c0e7810 */ /* 0x001fca0007f1e0ff */
[----:B------:R-:W-:-:S07]  /*12e510*/  IMAD.X R15, RZ, RZ, R13, P0 ;  /* 0x000000ffff0f7224 */ /* 0x000fce00000e060d */
[----:B------:R-:W0:Y:S02]  /*12e520*/  ATOMS.CAST.SPIN.64 P0, [R9+0x8], R12, R14 ;  /* 0x0000080c0900758d */ /* 0x000e24000180040e */
[----:B0-----:R-:W-:Y:S05]  /*12e530*/  @!P0 BRA `(.L_x_6151) ;  /* 0xfffffffc00ec8947 */ /* 0x001fea000383ffff */
[----:B------:R-:W-:Y:S05]  /*12e540*/  BSYNC B4 ;  /* 0x0000000000047941 */ /* 0x000fea0003800000 */
.L_x_6150:
[----:B------:R-:W-:Y:S05]  /*12e550*/  BRA `(.L_x_6148) ;  /* 0x0000000000187947 */ /* 0x000fea0003800000 */
.L_x_6149:
[----:B------:R-:W-:Y:S02]  /*12e560*/  R2UR UR4, R38 ;  /* 0x00000000260472ca */ /* 0x000fe400000e0000 */
[----:B------:R-:W-:-:S13]  /*12e570*/  R2UR UR5, R39 ;  /* 0x00000000270572ca */ /* 0x000fda00000e0000 */
[----:B------:R-:W2:Y:S02]  /*12e580*/  LD.E.64 R12, desc[UR4][R36.64+0x8] ;  /* 0x00000804240c7980 */ /* 0x000ea4000c101b00 */
[----:B--2---:R-:W-:-:S05]  /*12e590*/  IADD3 R8, P0, PT, R12, 0x30, RZ ;  /* 0x000000300c087810 */ /* 0x004fca0007f1e0ff */
[----:B------:R-:W-:-:S05]  /*12e5a0*/  IMAD.X R9, RZ, RZ, R13, P0 ;  /* 0x000000ffff097224 */ /* 0x000fca00000e060d */
[----:B------:R0:W-:Y:S03]  /*12e5b0*/  ST.E.64 desc[UR4][R36.64+0x8], R8 ;  /* 0x0000080824007985 */ /* 0x0001e6000c101b04 */
.L_x_6148:
[----:B------:R-:W-:Y:S05]  /*12e5c0*/  BSYNC B2 ;  /* 0x0000000000027941 */ /* 0x000fea0003800000 */
.L_x_6147:
        /* <DEDUP_REMOVED lines=54> */
.L_x_6153:
[----:B------:R-:W-:Y:S05]  /*12e930*/  BSYNC B2 ;  /* 0x0000000000027941 */ /* 0x000fea0003800000 */
.L_x_6152:
        /* <DEDUP_REMOVED lines=40> */
.L_x_6155:
[----:B------:R-:W-:Y:S05]  /*12ebc0*/  BSYNC B2 ;  /* 0x0000000000027941 */ /* 0x000fea0003800000 */
.L_x_6154:
[----:B------:R-:W-:Y:S02]  /*12ebd0*/  R2UR UR4, R38 ;  /* 0x00000000260472ca */ /* 0x000fe400000e0000 */
[----:B------:R-:W-:Y:S02]  /*12ebe0*/  R2UR UR5, R39 ;  /* 0x00000000270572ca */ /* 0x000fe400000e0000 */
[----:B------:R-:W-:-:S11]  /*12ebf0*/  PRMT R13, RZ, 0x7610, R13 ;  /* 0x00007610ff0d7816 */ /* 0x000fd6000000000d */
[----:B------:R4:W-:Y:S01]  /*12ec00*/  ST.E desc[UR4][R30.64], R11 ;  /* 0x0000000b1e007985 */ /* 0x0009e2000c101904 */
[----:B------:R-:W-:Y:S05]  /*12ec10*/  BRA `(.L_x_6145) ;  /* 0x0000000000147947 */ /* 0x000fea0003800000 */
.L_x_6146:
[----:B------:R-:W-:Y:S02]  /*12ec20*/  R2UR UR4, R38 ;  /* 0x00000000260472ca */ /* 0x000fe400000e0000 */
[----:B------:R-:W-:Y:S02]  /*12ec30*/  R2UR UR5, R39 ;  /* 0x00000000270572ca */ /* 0x000fe400000e0000 */
[----:B------:R-:W-:-:S05]  /*12ec40*/  IADD3 R8, P0, PT, R8, R17, RZ ;  /* 0x0000001108087210 */ /* 0x000fca0007f1e0ff */
[----:B------:R-:W-:-:S06]  /*12ec50*/  IMAD.X R9, RZ, RZ, R9, P0 ;  /* 0x000000ffff097224 */ /* 0x000fcc00000e0609 */
[----:B------:R1:W5:Y:S02]  /*12ec60*/  LD.E.U8 R13, desc[UR4][R8.64+0x20] ;  /* 0x00002004080d7980 */ /* 0x000364000c101100 */
.L_x_6145:
[----:B------:R-:W-:Y:S05]  /*12ec70*/  BSYNC B1 ;  /* 0x0000000000017941 */ /* 0x000fea0003800000 */
.L_x_6144:
        /* <DEDUP_REMOVED lines=31> */
.L_x_6163:
[----:B------:R-:W0:Y:S02]  /*12ee70*/  LDS.64 R12, [R9+0x8] ;  /* 0x00000800090c7984 */ /* 0x000e240000000a00 */
[----:B0-----:R-:W-:-:S05]  /*12ee80*/  IADD3 R14, P0, PT, R12, 0x30, RZ ;  /* 0x000000300c0e7810 */ /* 0x001fca0007f1e0ff */
[----:B------:R-:W-:-:S07]  /*12ee90*/  IMAD.X R15, RZ, RZ, R13, P0 ;  /* 0x000000ffff0f7224 */ /* 0x000fce00000e060d */
[----:B------:R-:W0:Y:S02]  /*12eea0*/  ATOMS.CAST.SPIN.64 P0, [R9+0x8], R12, R14 ;  /* 0x0000080c0900758d */ /* 0x000e24000180040e */
[----:B0-----:R-:W-:Y:S05]  /*12eeb0*/  @!P0 BRA `(.L_x_6163) ;  /* 0xfffffffc00ec8947 */ /* 0x001fea000383ffff */
[----:B------:R-:W-:Y:S05]  /*12eec0*/  BSYNC B4 ;  /* 0x0000000000047941 */ /* 0x000fea0003800000 */
.L_x_6162:
[----:B------:R-:W-:Y:S05]  /*12eed0*/  BRA `(.L_x_6160) ;  /* 0x0000000000187947 */ /* 0x000fea0003800000 */
.L_x_6161:
[----:B------:R-:W-:Y:S02]  /*12eee0*/  R2UR UR4, R38 ;  /* 0x00000000260472ca */ /* 0x000fe400000e0000 */
[----:B------:R-:W-:-:S13]  /*12eef0*/  R2UR UR5, R39 ;  /* 0x00000000270572ca */ /* 0x000fda00000e0000 */
[----:B------:R-:W2:Y:S02]  /*12ef00*/  LD.E.64 R12, desc[UR4][R36.64+0x8] ;  /* 0x00000804240c7980 */ /* 0x000ea4000c101b00 */
[----:B--2---:R-:W-:-:S05]  /*12ef10*/  IADD3 R8, P0, PT, R12, 0x30, RZ ;  /* 0x000000300c087810 */ /* 0x004fca0007f1e0ff */
[----:B------:R-:W-:-:S05]  /*12ef20*/  IMAD.X R9, RZ, RZ, R13, P0 ;  /* 0x000000ffff097224 */ /* 0x000fca00000e060d */
[----:B------:R0:W-:Y:S03]  /*12ef30*/  ST.E.64 desc[UR4][R36.64+0x8], R8 ;  /* 0x0000080824007985 */ /* 0x0001e6000c101b04 */
.L_x_6160:
[----:B------:R-:W-:Y:S05]  /*12ef40*/  BSYNC B2 ;  /* 0x0000000000027941 */ /* 0x000fea0003800000 */
.L_x_6159:
        /* <DEDUP_REMOVED lines=54> */
.L_x_6165:
[----:B------:R-:W-:Y:S05]  /*12f2b0*/  BSYNC B2 ;  /* 0x0000000000027941 */ /* 0x000fea0003800000 */
.L_x_6164:
        /* <DEDUP_REMOVED lines=40> */
.L_x_6167:
[----:B------:R-:W-:Y:S05]  /*12f540*/  BSYNC B2 ;  /* 0x0000000000027941 */ /* 0x000fea0003800000 */
.L_x_6166:
[----:B------:R-:W-:Y:S02]  /*12f550*/  R2UR UR4, R38 ;  /* 0x00000000260472ca */ /* 0x000fe400000e0000 */
[----:B------:R-:W-:-:S13]  /*12f560*/  R2UR UR5, R39 ;  /* 0x00000000270572ca */ /* 0x000fda00000e0000 */
[----:B------:R2:W-:Y:S01]  /*12f570*/  ST.E desc[UR4][R30.64], R11 ;  /* 0x0000000b1e007985 */ /* 0x0005e2000c101904 */
[----:B------:R-:W-:Y:S05]  /*12f580*/  BRA `(.L_x_6157) ;  /* 0x0000000000207947 */ /* 0x000fea0003800000 */
.L_x_6158:
        /* <DEDUP_REMOVED lines=8> */
.L_x_6157:
[----:B------:R-:W-:Y:S05]  /*12f610*/  BSYNC B1 ;  /* 0x0000000000017941 */ /* 0x000fea0003800000 */
.L_x_6156:
[----:B------:R-:W-:Y:S02]  /*12f620*/  VIADD R18, R18, 0x1 ;  /* 0x0000000112127836 */ /* 0x000fe40000000000 */
[----:B------:R-:W-:Y:S01]  /*12f630*/  VIADD R17, R17, 0x4 ;  /* 0x0000000411117836 */ /* 0x000fe20000000000 */
[----:B------:R-:W-:Y:S06]  /*12f640*/  @P2 BRA `(.L_x_6168) ;  /* 0xffffffec001c2947 */ /* 0x000fec000383ffff */
.L_x_6103:
[----:B------:R-:W-:Y:S05]  /*12f650*/  BSYNC B3 ;  /* 0x0000000000037941 */ /* 0x000fea0003800000 */
.L_x_6100:
        /* <DEDUP_REMOVED lines=15> */
.L_x_6094:
[----:B------:R-:W-:Y:S05]  /*12f750*/  BSYNC B0 ;  /* 0x0000000000007941 */ /* 0x000fea0003800000 */
.L_x_6093:
        /* <DEDUP_REMOVED lines=15> */
.L_x_6173:
[----:B------:R-:W0:Y:S02]  /*12f850*/  LDS.64 R8, [R5+0x8] ;  /* 0x0000080005087984 */ /* 0x000e240000000a00 */
[----:B0-----:R-:W-:-:S05]  /*12f860*/  IADD3 R10, P0, PT, R8, 0x30, RZ ;  /* 0x00000030080a7810 */ /* 0x001fca0007f1e0ff */
[----:B------:R-:W-:-:S07]  /*12f870*/  IMAD.X R11, RZ, RZ, R9, P0 ;  /* 0x000000ffff0b7224 */ /* 0x000fce00000e0609 */
[----:B------:R-:W0:Y:S02]  /*12f880*/  ATOMS.CAST.SPIN.64 P0, [R5+0x8], R8, R10 ;  /* 0x000008080500758d */ /* 0x000e24000180040a */
[----:B0-----:R-:W-:Y:S05]  /*12f890*/  @!P0 BRA `(.L_x_6173) ;  /* 0xfffffffc00ec8947 */ /* 0x001fea000383ffff */
[----:B------:R-:W-:Y:S05]  /*12f8a0*/  BSYNC B1 ;  /* 0x0000000000017941 */ /* 0x000fea0003800000 */
.L_x_6172:
[----:B------:R-:W-:Y:S02]  /*12f8b0*/  IMAD.MOV.U32 R10, RZ, RZ, R8 ;  /* 0x000000ffff0a7224 */ /* 0x000fe400078e0008 */
[----:B------:R-:W-:Y:S01]  /*12f8c0*/  IMAD.MOV.U32 R11, RZ, RZ, R9 ;  /* 0x000000ffff0b7224 */ /* 0x000fe200078e0009 */
[----:B------:R-:W-:Y:S06]  /*12f8d0*/  BRA `(.L_x_6170) ;  /* 0x0000000000187947 */ /* 0x000fec0003800000 */
.L_x_6171:
[----:B------:R-:W-:Y:S02]  /*12f8e0*/  R2UR UR4, R38 ;  /* 0x00000000260472ca */ /* 0x000fe400000e0000 */
[----:B------:R-:W-:-:S13]  /*12f8f0*/  R2UR UR5, R39 ;  /* 0x00000000270572ca */ /* 0x000fda00000e0000 */
[----:B------:R-:W2:Y:S02]  /*12f900*/  LD.E.64 R10, desc[UR4][R36.64+0x8] ;  /* 0x00000804240a7980 */ /* 0x000ea4000c101b00 */
[----:B--2---:R-:W-:-:S05]  /*12f910*/  IADD3 R8, P0, PT, R10, 0x30, RZ ;  /* 0x000000300a087810 */ /* 0x004fca0007f1e0ff */
[----:B------:R-:W-:-:S05]  /*12f920*/  IMAD.X R9, RZ, RZ, R11, P0 ;  /* 0x000000ffff097224 */ /* 0x000fca00000e060b */
[----:B------:R0:W-:Y:S03]  /*12f930*/  ST.E.64 desc[UR4][R36.64+0x8], R8 ;  /* 0x0000080824007985 */ /* 0x0001e6000c101b04 */
.L_x_6170:
[----:B------:R-:W-:Y:S05]  /*12f940*/  BSYNC B0 ;  /* 0x0000000000007941 */ /* 0x000fea0003800000 */
.L_x_6169:
        /* <DEDUP_REMOVED lines=10> */
[----:B0-----:R-:W-:-:S12]  /*12f9f0*/  @!P0 IMAD.MOV.U32 R9, RZ, RZ, 0x5368 ;  /* 0x00005368ff098424 */ /* 0x001fd800078e00ff */
[----:B------:R0:W-:Y:S01]  /*12fa00*/  @!P0 ST.E desc[UR4][R30.64], R5 ;  /* 0x000000051e008985 */ /* 0x0001e2000c101904 */
[----:B------:R-:W-:Y:S05]  /*12fa10*/  @!P0 BRA `(.L_x_6175) ;  /* 0x0000000000cc8947 */ /* 0x000fea0003800000 */
[----:B------:R-:W1:Y:S01]  /*12fa20*/  LDS.64 R8, [R0] ;  /* 0x0000000000087984 */ /* 0x000e620000000a00 */
[----:B------:R-:W-:Y:S01]  /*12fa30*/  ISETP.NE.AND P2, PT, R2, -0x1, PT ;  /* 0xffffffff0200780c */ /* 0x000fe20003f45270 */
[----:B------:R-:W-:Y:S01]  /*12fa40*/  IMAD.MOV.U32 R11, RZ, RZ, 0x1 ;  /* 0x00000001ff0b7424 */ /* 0x000fe200078e00ff */
[----:B------:R-:W-:Y:S01]  /*12fa50*/  SHF.R.S64 R15, RZ, 0x1c, R18 ;  /* 0x0000001cff0f7819 */ /* 0x000fe20000001012 */
[----:B0-----:R-:W-:Y:S01]  /*12fa60*/  IMAD.MOV.U32 R5, RZ, RZ, 0x4205 ;  /* 0x00004205ff057424 */ /* 0x001fe200078e00ff */
        /* <DEDUP_REMOVED lines=46> */
.L_x_6175:
[----:B------:R-:W-:Y:S05]  /*12fd50*/  BSYNC B0 ;  /* 0x0000000000007941 */ /* 0x000fea0003800000 */
.L_x_6174:
[----:B-----5:R-:W-:Y:S01]  /*12fd60*/  ISETP.NE.AND P1, PT, R9, RZ, PT ;  /* 0x000000ff0900720c */ /* 0x020fe20003f25270 */
[----:B------:R-:W-:Y:S02]  /*12fd70*/  IMAD.MOV.U32 R2, RZ, RZ, R18 ;  /* 0x000000ffff027224 */ /* 0x000fe400078e0012 */
[----:B------:R-:W-:-:S10]  /*12fd80*/  @!P0 IMAD.MOV.U32 R2, RZ, RZ, -0x1 ;  /* 0xffffffffff028424 */ /* 0x000fd400078e00ff */
[----:B------:R-:W-:Y:S05]  /*12fd90*/  @P1 BRA `(.L_x_5970) ;  /* 0x00000b3000181947 */ /* 0x000fea0003800000 */
[----:B------:R-:W-:Y:S01]  /*12fda0*/  R2UR UR4, R38 ;  /* 0x00000000260472ca */ /* 0x000fe200000e0000 */
[----:B------:R2:W3:Y:S01]  /*12fdb0*/  LDS.64 R12, [R0+0x8] ;  /* 0x00000800000c7984 */ /* 0x0004e20000000a00 */
[----:B------:R-:W-:-:S13]  /*12fdc0*/  R2UR UR5, R39 ;  /* 0x00000000270572ca */ /* 0x000fda00000e0000 */
[----:B------:R4:W5:Y:S01]  /*12fdd0*/  ATOM.E.ADD.64.STRONG.GPU P0, R8, desc[UR4][R36.64+0x8], R6 ;  /* 0x800008062408798a */ /* 0x000962000810f504 */
[----:B------:R-:W-:Y:S01]  /*12fde0*/  BSSY B0, `(.L_x_6176) ;  /* 0x0000018000007945 */ /* 0x000fe20003800000 */
[----:B-----5:R-:W-:Y:S02]  /*12fdf0*/  IMAD.MOV.U32 R10, RZ, RZ, R8 ;  /* 0x000000ffff0a7224 */ /* 0x020fe400078e0008 */
[----:B------:R-:W-:Y:S01]  /*12fe00*/  IMAD.MOV.U32 R11, RZ, RZ, R9 ;  /* 0x000000ffff0b7224 */ /* 0x000fe200078e0009 */
[----:B--234-:R-:W-:Y:S06]  /*12fe10*/  @P0 BRA `(.L_x_6177) ;  /* 0x0000000000500947 */ /* 0x01cfec0003800000 */
[----:B------:R-:W2:Y:S02]  /*12fe20*/  QSPC.E.S P0, RZ, [R36+0x8] ;  /* 0x0000080024ff73aa */ /* 0x000ea40000000500 */
[----:B--2---:R-:W-:Y:S05]  /*12fe30*/  @!P0 BRA `(.L_x_6178) ;  /* 0x0000000000308947 */ /* 0x004fea0003800000 */
[----:B------:R-:W-:Y:S01]  /*12fe40*/  IMAD.MOV.U32 R8, RZ, RZ, R36 ;  /* 0x000000ffff087224 */ /* 0x000fe200078e0024 */
[----:B------:R-:W-:Y:S04]  /*12fe50*/  BSSY B1, `(.L_x_6179) ;  /* 0x0000007000017945 */ /* 0x000fe80003800000 */
[----:B0-----:R-:W-:-:S07]  /*12fe60*/  MOV R5, R8 ;  /* 0x0000000800057202 */ /* 0x001fce0000000f00 */
.L_x_6180:
[----:B------:R-:W0:Y:S02]  /*12fe70*/  LDS.64 R8, [R5+0x8] ;  /* 0x0000080005087984 */ /* 0x000e240000000a00 */
[----:B0-----:R-:W-:-:S05]  /*12fe80*/  IADD3 R10, P0, PT, R8, 0x30, RZ ;  /* 0x00000030080a7810 */ /* 0x001fca0007f1e0ff */
[----:B------:R-:W-:-:S07]  /*12fe90*/  IMAD.X R11, RZ, RZ, R9, P0 ;  /* 0x000000ffff0b7224 */ /* 0x000fce00000e0609 */
[----:B------:R-:W0:Y:S02]  /*12fea0*/  ATOMS.CAST.SPIN.64 P0, [R5+0x8], R8, R10 ;  /* 0x000008080500758d */ /* 0x000e24000180040a */
[----:B0-----:R-:W-:Y:S05]  /*12feb0*/  @!P0 BRA `(.L_x_6180) ;  /* 0xfffffffc00ec8947 */ /* 0x001fea000383ffff */
[----:B------:R-:W-:Y:S05]  /*12fec0*/  BSYNC B1 ;  /* 0x0000000000017941 */ /* 0x000fea0003800000 */
.L_x_6179:
[----:B------:R-:W-:Y:S02]  /*12fed0*/  IMAD.MOV.U32 R10, RZ, RZ, R8 ;  /* 0x000000ffff0a7224 */ /* 0x000fe400078e0008 */
[----:B------:R-:W-:Y:S01]  /*12fee0*/  IMAD.MOV.U32 R11, RZ, RZ, R9 ;  /* 0x000000ffff0b7224 */ /* 0x000fe200078e0009 */
[----:B------:R-:W-:Y:S06]  /*12fef0*/  BRA `(.L_x_6177) ;  /* 0x0000000000187947 */ /* 0x000fec0003800000 */
.L_x_6178:
[----:B------:R-:W-:Y:S02]  /*12ff00*/  R2UR UR4, R38 ;  /* 0x00000000260472ca */ /* 0x000fe400000e0000 */
[----:B------:R-:W-:-:S13]  /*12ff10*/  R2UR UR5, R39 ;  /* 0x00000000270572ca */ /* 0x000fda00000e0000 */
[----:B------:R-:W2:Y:S02]  /*12ff20*/  LD.E.64 R10, desc[UR4][R36.64+0x8] ;  /* 0x00000804240a7980 */ /* 0x000ea4000c101b00 */
[----:B--2---:R-:W-:-:S05]  /*12ff30*/  IADD3 R8, P0, PT, R10, 0x30, RZ ;  /* 0x000000300a087810 */ /* 0x004fca0007f1e0ff */
[----:B------:R-:W-:-:S05]  /*12ff40*/  IMAD.X R9, RZ, RZ, R11, P0 ;  /* 0x000000ffff097224 */ /* 0x000fca00000e060b */
[----:B------:R2:W-:Y:S03]  /*12ff50*/  ST.E.64 desc[UR4][R36.64+0x8], R8 ;  /* 0x0000080824007985 */ /* 0x0005e6000c101b04 */
.L_x_6177:
[----:B------:R-:W-:Y:S05]  /*12ff60*/  BSYNC B0 ;  /* 0x0000000000007941 */ /* 0x000fea0003800000 */
.L_x_6176:
[C---:B0-----:R-:W-:Y:S01]  /*12ff70*/  IADD3 R5, P1, PT, R10.reuse, 0x30, RZ ;  /* 0x000000300a057810 */ /* 0x041fe20007f3e0ff */
[----:B------:R-:W-:Y:S03]  /*12ff80*/  BSSY B0, `(.L_x_6181) ;  /* 0x00000ad000007945 */ /* 0x000fe60003800000 */
[----:B------:R-:W-:Y:S01]  /*12ff90*/  ISETP.GE.U32.AND P0, PT, R5, R12, PT ;  /* 0x0000000c0500720c */ /* 0x000fe20003f06070 */
[--C-:B--2---:R-:W-:Y:S01]  /*12ffa0*/  IMAD.X R9, RZ, RZ, R11.reuse, P1 ;  /* 0x000000ffff097224 */ /* 0x104fe200008e060b */
        /* <DEDUP_REMOVED lines=11> */
[----:B-1----:R-:W-:Y:S01]  /*130060*/  IMAD.MOV.U32 R17, RZ, RZ, 0x10ef ;  /* 0x000010efff117424 */ /* 0x002fe200078e00ff */
        /* <DEDUP_REMOVED lines=21> */
[----:B------:R-:W0:Y:S02]  /*1301c0*/  LDS.128 R8, [R0] ;  /* 0x0000000000087984 */ /* 0x000e240000000c00 */
        /* <DEDUP_REMOVED lines=16> */
.L_x_6188:
[----:B------:R-:W0:Y:S02]  /*1302d0*/  LDS.64 R12, [R9+0x8] ;  /* 0x00000800090c7984 */ /* 0x000e240000000a00 */
[----:B0-----:R-:W-:-:S05]  /*1302e0*/  IADD3 R14, P0, PT, R12, 0x30, RZ ;  /* 0x000000300c0e7810 */ /* 0x001fca0007f1e0ff */
[----:B------:R-:W-:-:S07]  /*1302f0*/  IMAD.X R15, RZ, RZ, R13, P0 ;  /* 0x000000ffff0f7224 */ /* 0x000fce00000e060d */
[----:B------:R-:W0:Y:S02]  /*130300*/  ATOMS.CAST.SPIN.64 P0, [R9+0x8], R12, R14 ;  /* 0x0000080c0900758d */ /* 0x000e24000180040e */
[----:B0-----:R-:W-:Y:S05]  /*130310*/  @!P0 BRA `(.L_x_6188) ;  /* 0xfffffffc00ec8947 */ /* 0x001fea000383ffff */
[----:B------:R-:W-:Y:S05]  /*130320*/  BSYNC B2 ;  /* 0x0000000000027941 */ /* 0x000fea0003800000 */
.L_x_6187:
[----:B------:R-:W-:Y:S05]  /*130330*/  BRA `(.L_x_6185) ;  /* 0x0000000000187947 */ /* 0x000fea0003800000 */
.L_x_6186:
[----:B------:R-:W-:Y:S02]  /*130340*/  R2UR UR4, R38 ;  /* 0x00000000260472ca */ /* 0x000fe400000e0000 */
[----:B------:R-:W-:-:S13]  /*130350*/  R2UR UR5, R39 ;  /* 0x00000000270572ca */ /* 0x000fda00000e0000 */
[----:B------:R-:W2:Y:S02]  /*130360*/  LD.E.64 R12, desc[UR4][R36.64+0x8] ;  /* 0x00000804240c7980 */ /* 0x000ea4000c101b00 */
[----:B--2---:R-:W-:-:S05]  /*130370*/  IADD3 R8, P0, PT, R12, 0x30, RZ ;  /* 0x000000300c087810 */ /* 0x004fca0007f1e0ff */
[----:B------:R-:W-:-:S05]  /*130380*/  IMAD.X R9, RZ, RZ, R13, P0 ;  /* 0x000000ffff097224 */ /* 0x000fca00000e060d */
[----:B------:R0:W-:Y:S03]  /*130390*/  ST.E.64 desc[UR4][R36.64+0x8], R8 ;  /* 0x0000080824007985 */ /* 0x0001e6000c101b04 */
.L_x_6185:
[----:B------:R-:W-:Y:S05]  /*1303a0*/  BSYNC B1 ;  /* 0x0000000000017941 */ /* 0x000fea0003800000 */
.L_x_6184:
        /* <DEDUP_REMOVED lines=53> */
.L_x_6190:
[----:B------:R-:W-:Y:S05]  /*130700*/  BSYNC B1 ;  /* 0x0000000000017941 */ /* 0x000fea0003800000 */
.L_x_6189:
        /* <DEDUP_REMOVED lines=41> */
.L_x_6192:
[----:B------:R-:W-:Y:S05]  /*1309a0*/  BSYNC B1 ;  /* 0x0000000000017941 */ /* 0x000fea0003800000 */
.L_x_6191:
[----:B------:R-:W-:Y:S02]  /*1309b0*/  R2UR UR4, R38 ;  /* 0x00000000260472ca */ /* 0x000fe400000e0000 */
[----:B------:R-:W-:-:S13]  /*1309c0*/  R2UR UR5, R39 ;  /* 0x00000000270572ca */ /* 0x000fda00000e0000 */
[----:B------:R2:W-:Y:S01]  /*1309d0*/  ST.E desc[UR4][R30.64], R11 ;  /* 0x0000000b1e007985 */ /* 0x0005e2000c101904 */
[----:B------:R-:W-:Y:S05]  /*1309e0*/  BRA `(.L_x_6182) ;  /* 0x0000000000187947 */ /* 0x000fea0003800000 */
.L_x_6183:
[C---:B------:R-:W-:Y:S02]  /*1309f0*/  R2UR UR4, R38.reuse ;  /* 0x00000000260472ca */ /* 0x040fe400000e0000 */
[C---:B------:R-:W-:Y:S02]  /*130a00*/  R2UR UR5, R39.reuse ;  /* 0x00000000270572ca */ /* 0x040fe400000e0000 */
[----:B------:R-:W-:Y:S02]  /*130a10*/  R2UR UR6, R38 ;  /* 0x00000000260672ca */ /* 0x000fe400000e0000 */
[----:B------:R-:W-:-:S09]  /*130a20*/  R2UR UR7, R39 ;  /* 0x00000000270772ca */ /* 0x000fd200000e0000 */
[----:B------:R3:W-:Y:S04]  /*130a30*/  ST.E desc[UR4][R8.64+0x20], RZ ;  /* 0x000020ff08007985 */ /* 0x0007e8000c101904 */
[----:B------:R3:W-:Y:S02]  /*130a40*/  ST.E.U8 desc[UR6][R8.64+0x20], RZ ;  /* 0x000020ff08007985 */ /* 0x0007e4000c101106 */
.L_x_6182:
[----:B------:R-:W-:Y:S05]  /*130a50*/  BSYNC B0 ;  /* 0x0000000000007941 */ /* 0x000fea0003800000 */
.L_x_6181:
[----:B------:R-:W-:Y:S01]  /*130a60*/  @!P2 R2UR UR4, R38 ;  /* 0x000000002604a2ca */ /* 0x000fe200000e0000 */
[----:B01-3--:R-:W-:Y:S01]  /*130a70*/  @!P2 IMAD.MOV.U32 R9, RZ, RZ, 0x5368 ;  /* 0x00005368ff09a424 */ /* 0x00bfe200078e00ff */
[----:B------:R-:W-:Y:S01]  /*130a80*/  @!P2 R2UR UR5, R39 ;  /* 0x000000002705a2ca */ /* 0x000fe200000e0000 */
[----:B------:R-:W-:-:S12]  /*130a90*/  BSSY B0, `(.L_x_6193) ;  /* 0x0000090000007945 */ /* 0x000fd80003800000 */
[----:B------:R0:W-:Y:S01]  /*130aa0*/  @!P2 ST.E desc[UR4][R30.64], R9 ;  /* 0x000000091e00a985 */ /* 0x0001e2000c101904 */
[----:B------:R-:W-:Y:S05]  /*130ab0*/  @!P2 BRA `(.L_x_6194) ;  /* 0x000000080034a947 */ /* 0x000fea0003800000 */
[----:B0-2---:R-:W0:Y:S01]  /*130ac0*/  LDS.128 R8, [R0] ;  /* 0x0000000000087984 */ /* 0x005e220000000c00 */
        /* <DEDUP_REMOVED lines=18> */
.L_x_6200:
[----:B------:R-:W0:Y:S02]  /*130bf0*/  LDS.64 R12, [R9+0x8] ;  /* 0x00000800090c7984 */ /* 0x000e240000000a00 */
[----:B0-----:R-:W-:-:S05]  /*130c00*/  IADD3 R14, P0, PT, R12, 0x30, RZ ;  /* 0x000000300c0e7810 */ /* 0x001fca0007f1e0ff */
[----:B------:R-:W-:-:S07]  /*130c10*/  IMAD.X R15, RZ, RZ, R13, P0 ;  /* 0x000000ffff0f7224 */ /* 0x000fce00000e060d */
[----:B------:R-:W0:Y:S02]  /*130c20*/  ATOMS.CAST.SPIN.64 P0, [R9+0x8], R12, R14 ;  /* 0x0000080c0900758d */ /* 0x000e24000180040e */
[----:B0-----:R-:W-:Y:S05]  /*130c30*/  @!P0 BRA `(.L_x_6200) ;  /* 0xfffffffc00ec8947 */ /* 0x001fea000383ffff */
[----:B------:R-:W-:Y:S05]  /*130c40*/  BSYNC B2 ;  /* 0x0000000000027941 */ /* 0x000fea0003800000 */
.L_x_6199:
[----:B------:R-:W-:Y:S05]  /*130c50*/  BRA `(.L_x_6197) ;  /* 0x0000000000187947 */ /* 0x000fea0003800000 */
.L_x_6198:
[----:B------:R-:W-:Y:S02]  /*130c60*/  R2UR UR4, R38 ;  /* 0x00000000260472ca */ /* 0x000fe400000e0000 */
[----:B------:R-:W-:-:S13]  /*130c70*/  R2UR UR5, R39 ;  /* 0x00000000270572ca */ /* 0x000fda00000e0000 */
[----:B------:R-:W2:Y:S02]  /*130c80*/  LD.E.64 R12, desc[UR4][R36.64+0x8] ;  /* 0x00000804240c7980 */ /* 0x000ea4000c101b00 */
[----:B--2---:R-:W-:-:S05]  /*130c90*/  IADD3 R8, P0, PT, R12, 0x30, RZ ;  /* 0x000000300c087810 */ /* 0x004fca0007f1e0ff */
[----:B------:R-:W-:-:S05]  /*130ca0*/  IMAD.X R9, RZ, RZ, R13, P0 ;  /* 0x000000ffff097224 */ /* 0x000fca00000e060d */
[----:B------:R0:W-:Y:S03]  /*130cb0*/  ST.E.64 desc[UR4][R36.64+0x8], R8 ;  /* 0x0000080824007985 */ /* 0x0001e6000c101b04 */
.L_x_6197:
[----:B------:R-:W-:Y:S05]  /*130cc0*/  BSYNC B1 ;  /* 0x0000000000017941 */ /* 0x000fea0003800000 */
.L_x_6196:
        /* <DEDUP_REMOVED lines=54> */
.L_x_6202:
[----:B------:R-:W-:Y:S05]  /*131030*/  BSYNC B1 ;  /* 0x0000000000017941 */ /* 0x000fea0003800000 */
.L_x_6201:
        /* <DEDUP_REMOVED lines=41> */
.L_x_6204:
[----:B------:R-:W-:Y:S05]  /*1312d0*/  BSYNC B1 ;  /* 0x0000000000017941 */ /* 0x000fea0003800000 */
.L_x_6203:
[----:B------:R-:W-:Y:S02]  /*1312e0*/  R2UR UR4, R38 ;  /* 0x00000000260472ca */ /* 0x000fe400000e0000 */
[----:B------:R-:W-:-:S13]  /*1312f0*/  R2UR UR5, R39 ;  /* 0x00000000270572ca */ /* 0x000fda00000e0000 */
[----:B------:R3:W-:Y:S01]  /*131300*/  ST.E desc[UR4][R30.64], R11 ;  /* 0x0000000b1e007985 */ /* 0x0007e2000c101904 */
[----:B------:R-:W-:Y:S05]  /*131310*/  BRA `(.L_x_6194) ;  /* 0x00000000001c7947 */ /* 0x000fea0003800000 */
.L_x_6195:
[C---:B------:R-:W-:Y:S01]  /*131320*/  R2UR UR4, R38.reuse ;  /* 0x00000000260472ca */ /* 0x040fe200000e0000 */
[----:B------:R-:W-:Y:S01]  /*131330*/  IMAD.MOV.U32 R10, RZ, RZ, 0x40 ;  /* 0x00000040ff0a7424 */ /* 0x000fe200078e00ff */
[C---:B------:R-:W-:Y:S02]  /*131340*/  R2UR UR5, R39.reuse ;  /* 0x00000000270572ca */ /* 0x040fe400000e0000 */
[----:B------:R-:W-:Y:S02]  /*131350*/  R2UR UR6, R38 ;  /* 0x00000000260672ca */ /* 0x000fe400000e0000 */
[----:B------:R-:W-:-:S09]  /*131360*/  R2UR UR7, R39 ;  /* 0x00000000270772ca */ /* 0x000fd200000e0000 */
[----:B------:R4:W-:Y:S04]  /*131370*/  ST.E desc[UR4][R8.64+0x20], RZ ;  /* 0x000020ff08007985 */ /* 0x0009e8000c101904 */
[----:B------:R4:W-:Y:S02]  /*131380*/  ST.E.U8 desc[UR6][R8.64+0x20], R10 ;  /* 0x0000200a08007985 */ /* 0x0009e4000c101106 */
.L_x_6194:
[----:B------:R-:W-:Y:S05]  /*131390*/  BSYNC B0 ;  /* 0x0000000000007941 */ /* 0x000fea0003800000 */
.L_x_6193:
[----:B------:R-:W-:Y:S01]  /*1313a0*/  R2UR UR4, R38 ;  /* 0x00000000260472ca */ /* 0x000fe200000e0000 */
[----:B------:R0:W0:Y:S01]  /*1313b0*/  LDS.64 R12, [R0+0x8] ;  /* 0x00000800000c7984 */ /* 0x0000220000000a00 */
[----:B------:R-:W-:-:S13]  /*1313c0*/  R2UR UR5, R39 ;  /* 0x00000000270572ca */ /* 0x000fda00000e0000 */
[----:B------:R5:W4:Y:S01]  /*1313d0*/  ATOM.E.ADD.64.STRONG.GPU P0, R6, desc[UR4][R36.64+0x8], R6 ;  /* 0x800008062406798a */ /* 0x000b22000810f504 */
[----:B------:R-:W-:Y:S01]  /*1313e0*/  BSSY B0, `(.L_x_6205) ;  /* 0x0000016000007945 */ /* 0x000fe20003800000 */
[----:B----4-:R-:W-:Y:S02]  /*1313f0*/  IMAD.MOV.U32 R8, RZ, RZ, R6 ;  /* 0x000000ffff087224 */ /* 0x010fe400078e0006 */
[----:B01----:R-:W-:Y:S01]  /*131400*/  IMAD.MOV.U32 R9, RZ, RZ, R7 ;  /* 0x000000ffff097224 */ /* 0x003fe200078e0007 */
[----:B-----5:R-:W-:Y:S06]  /*131410*/  @P0 BRA `(.L_x_6206) ;  /* 0x0000000000480947 */ /* 0x020fec0003800000 */
[----:B------:R-:W0:Y:S02]  /*131420*/  QSPC.E.S P0, RZ, [R36+0x8] ;  /* 0x0000080024ff73aa */ /* 0x000e240000000500 */
[----:B0-----:R-:W-:Y:S05]  /*131430*/  @!P0 BRA `(.L_x_6207) ;  /* 0x0000000000288947 */ /* 0x001fea0003800000 */
[----:B------:R-:W-:Y:S01]  /*131440*/  IMAD.MOV.U32 R6, RZ, RZ, R36 ;  /* 0x000000ffff067224 */ /* 0x000fe200078e0024 */
[----:B------:R-:W-:Y:S04]  /*131450*/  BSSY B1, `(.L_x_6208) ;  /* 0x0000007000017945 */ /* 0x000fe80003800000 */
[----:B------:R-:W-:-:S07]  /*131460*/  MOV R7, R6 ;  /* 0x0000000600077202 */ /* 0x000fce0000000f00 */
.L_x_6209:
[----:B------:R-:W0:Y:S02]  /*131470*/  LDS.64 R8, [R7+0x8] ;  /* 0x0000080007087984 */ /* 0x000e240000000a00 */
[----:B0-----:R-:W-:-:S05]  /*131480*/  IADD3 R10, P0, PT, R8, 0x30, RZ ;  /* 0x00000030080a7810 */ /* 0x001fca0007f1e0ff */
[----:B--23--:R-:W-:-:S07]  /*131490*/  IMAD.X R11, RZ, RZ, R9, P0 ;  /* 0x000000ffff0b7224 */ /* 0x00cfce00000e0609 */
[----:B------:R-:W0:Y:S02]  /*1314a0*/  ATOMS.CAST.SPIN.64 P0, [R7+0x8], R8, R10 ;  /* 0x000008080700758d */ /* 0x000e24000180040a */
[----:B0-----:R-:W-:Y:S05]  /*1314b0*/  @!P0 BRA `(.L_x_6209) ;  /* 0xfffffffc00ec8947 */ /* 0x001fea000383ffff */
[----:B------:R-:W-:Y:S05]  /*1314c0*/  BSYNC B1 ;  /* 0x0000000000017941 */ /* 0x000fea0003800000 */
.L_x_6208:
[----:B------:R-:W-:Y:S05]  /*1314d0*/  BRA `(.L_x_6206) ;  /* 0x0000000000187947 */ /* 0x000fea0003800000 */
.L_x_6207:
[----:B------:R-:W-:Y:S02]  /*1314e0*/  R2UR UR4, R38 ;  /* 0x00000000260472ca */ /* 0x000fe400000e0000 */
[----:B------:R-:W-:-:S13]  /*1314f0*/  R2UR UR5, R39 ;  /* 0x00000000270572ca */ /* 0x000fda00000e0000 */
[----:B------:R-:W4:Y:S02]  /*131500*/  LD.E.64 R8, desc[UR4][R36.64+0x8] ;  /* 0x0000080424087980 */ /* 0x000f24000c101b00 */
[----:B----4-:R-:W-:-:S05]  /*131510*/  IADD3 R6, P0, PT, R8, 0x30, RZ ;  /* 0x0000003008067810 */ /* 0x010fca0007f1e0ff */
[----:B------:R-:W-:-:S05]  /*131520*/  IMAD.X R7, RZ, RZ, R9, P0 ;  /* 0x000000ffff077224 */ /* 0x000fca00000e0609 */
[----:B------:R0:W-:Y:S03]  /*131530*/  ST.E.64 desc[UR4][R36.64+0x8], R6 ;  /* 0x0000080624007985 */ /* 0x0001e6000c101b04 */
.L_x_6206:
[----:B------:R-:W-:Y:S05]  /*131540*/  BSYNC B0 ;  /* 0x0000000000007941 */ /* 0x000fea0003800000 */
.L_x_6205:
        /* <DEDUP_REMOVED lines=37> */
[----:B--23--:R-:W1:Y:S02]  /*1317a0*/  LDS.128 R8, [R0] ;  /* 0x0000000000087984 */ /* 0x00ce640000000c00 */
        /* <DEDUP_REMOVED lines=27> */
.L_x_6216:
[----:B------:R-:W0:Y:S02]  /*131960*/  LDS.64 R12, [R9+0x8] ;  /* 0x00000800090c7984 */ /* 0x000e240000000a00 */
[----:B0-----:R-:W-:-:S05]  /*131970*/  IADD3 R14, P0, PT, R32, R12, RZ ;  /* 0x0000000c200e7210 */ /* 0x001fca0007f1e0ff */
[----:B------:R-:W-:-:S07]  /*131980*/  IMAD.X R15, R33, 0x1, R13, P0 ;  /* 0x00000001210f7824 */ /* 0x000fce00000e060d */
[----:B------:R-:W0:Y:S02]  /*131990*/  ATOMS.CAST.SPIN.64 P0, [R9+0x8], R12, R14 ;  /* 0x0000080c0900758d */ /* 0x000e24000180040e */
[----:B0-----:R-:W-:Y:S05]  /*1319a0*/  @!P0 BRA `(.L_x_6216) ;  /* 0xfffffffc00ec8947 */ /* 0x001fea000383ffff */
[----:B------:R-:W-:Y:S05]  /*1319b0*/  BSYNC B2 ;  /* 0x0000000000027941 */ /* 0x000fea0003800000 */
.L_x_6215:
[----:B------:R-:W-:Y:S05]  /*1319c0*/  BRA `(.L_x_6213) ;  /* 0x0000000000187947 */ /* 0x000fea0003800000 */
.L_x_6214:
[----:B------:R-:W-:Y:S02]  /*1319d0*/  R2UR UR4, R38 ;  /* 0x00000000260472ca */ /* 0x000fe400000e0000 */
[----:B------:R-:W-:-:S13]  /*1319e0*/  R2UR UR5, R39 ;  /* 0x00000000270572ca */ /* 0x000fda00000e0000 */
[----:B------:R-:W2:Y:S02]  /*1319f0*/  LD.E.64 R12, desc[UR4][R36.64+0x8] ;  /* 0x00000804240c7980 */ /* 0x000ea4000c101b00 */
[----:B--2---:R-:W-:-:S05]  /*131a00*/  IADD3 R8, P0, PT, R32, R12, RZ ;  /* 0x0000000c20087210 */ /* 0x004fca0007f1e0ff */
[----:B------:R-:W-:-:S05]  /*131a10*/  IMAD.X R9, R33, 0x1, R13, P0 ;  /* 0x0000000121097824 */ /* 0x000fca00000e060d */
[----:B------:R0:W-:Y:S03]  /*131a20*/  ST.E.64 desc[UR4][R36.64+0x8], R8 ;  /* 0x0000080824007985 */ /* 0x0001e6000c101b04 */
.L_x_6213:
[----:B------:R-:W-:Y:S05]  /*131a30*/  BSYNC B1 ;  /* 0x0000000000017941 */ /* 0x000fea0003800000 */
.L_x_6212:
        /* <DEDUP_REMOVED lines=48> */
.L_x_6248:
        /* <DEDUP_REMOVED lines=28> */
.L_x_6229:
[----:B------:R-:W0:Y:S02]  /*131f00*/  LDS.64 R12, [R9+0x8] ;  /* 0x00000800090c7984 */ /* 0x000e240000000a00 */
[----:B0-----:R-:W-:-:S05]  /*131f10*/  IADD3 R14, P0, PT, R12, 0x30, RZ ;  /* 0x000000300c0e7810 */ /* 0x001fca0007f1e0ff */
[----:B------:R-:W-:-:S07]  /*131f20*/  IMAD.X R15, RZ, RZ, R13, P0 ;  /* 0x000000ffff0f7224 */ /* 0x000fce00000e060d */
[----:B------:R-:W0:Y:S02]  /*131f30*/  ATOMS.CAST.SPIN.64 P0, [R9+0x8], R12, R14 ;  /* 0x0000080c0900758d */ /* 0x000e24000180040e */
[----:B0-----:R-:W-:Y:S05]  /*131f40*/  @!P0 BRA `(.L_x_6229) ;  /* 0xfffffffc00ec8947 */ /* 0x001fea000383ffff */
[----:B------:R-:W-:Y:S05]  /*131f50*/  BSYNC B7 ;  /* 0x0000000000077941 */ /* 0x000fea0003800000 */
.L_x_6228:
[----:B------:R-:W-:Y:S05]  /*131f60*/  BRA `(.L_x_6226) ;  /* 0x0000000000187947 */ /* 0x000fea0003800000 */
.L_x_6227:
[----:B------:R-:W-:Y:S02]  /*131f70*/  R2UR UR4, R38 ;  /* 0x00000000260472ca */ /* 0x000fe400000e0000 */
[----:B------:R-:W-:-:S13]  /*131f80*/  R2UR UR5, R39 ;  /* 0x00000000270572ca */ /* 0x000fda00000e0000 */
[----:B------:R-:W2:Y:S02]  /*131f90*/  LD.E.64 R12, desc[UR4][R36.64+0x8] ;  /* 0x00000804240c7980 */ /* 0x000ea4000c101b00 */
[----:B--2---:R-:W-:-:S05]  /*131fa0*/  IADD3 R8, P0, PT, R12, 0x30, RZ ;  /* 0x000000300c087810 */ /* 0x004fca0007f1e0ff */
[----:B------:R-:W-:-:S05]  /*131fb0*/  IMAD.X R9, RZ, RZ, R13, P0 ;  /* 0x000000ffff097224 */ /* 0x000fca00000e060d */
[----:B------:R0:W-:Y:S03]  /*131fc0*/  ST.E.64 desc[UR4][R36.64+0x8], R8 ;  /* 0x0000080824007985 */ /* 0x0001e6000c101b04 */
.L_x_6226:
[----:B------:R-:W-:Y:S05]  /*131fd0*/  BSYNC B6 ;  /* 0x0000000000067941 */ /* 0x000fea0003800000 */
.L_x_6225:
        /* <DEDUP_REMOVED lines=54> */
.L_x_6231:
[----:B------:R-:W-:Y:S05]  /*132340*/  BSYNC B6 ;  /* 0x0000000000067941 */ /* 0x000fea0003800000 */
.L_x_6230:
        /* <DEDUP_REMOVED lines=40> */
.L_x_6233:
[----:B------:R-:W-:Y:S05]  /*1325d0*/  BSYNC B6 ;  /* 0x0000000000067941 */ /* 0x000fea0003800000 */
.L_x_6232:
[----:B------:R-:W-:Y:S02]  /*1325e0*/  R2UR UR4, R38 ;  /* 0x00000000260472ca */ /* 0x000fe400000e0000 */
[----:B------:R-:W-:-:S13]  /*1325f0*/  R2UR UR5, R39 ;  /* 0x00000000270572ca */ /* 0x000fda00000e0000 */
[----:B------:R2:W-:Y:S01]  /*132600*/  ST.E desc[UR4][R30.64], R11 ;  /* 0x0000000b1e007985 */ /* 0x0005e2000c101904 */
[----:B------:R-:W-:Y:S05]  /*132610*/  BRA `(.L_x_6234) ;  /* 0x0000000000207947 */ /* 0x000fea0003800000 */
.L_x_6224:
        /* <DEDUP_REMOVED lines=8> */
.L_x_6234:
[----:B------:R-:W-:Y:S05]  /*1326a0*/  BSYNC B5 ;  /* 0x0000000000057941 */ /* 0x000fea0003800000 */
.L_x_6223:
        /* <DEDUP_REMOVED lines=27> */
.L_x_6241:
[----:B------:R-:W0:Y:S02]  /*132860*/  LDS.64 R12, [R9+0x8] ;  /* 0x00000800090c7984 */ /* 0x000e240000000a00 */
[----:B0-----:R-:W-:-:S05]  /*132870*/  IADD3 R14, P0, PT, R12, 0x30, RZ ;  /* 0x000000300c0e7810 */ /* 0x001fca0007f1e0ff */
[----:B------:R-:W-:-:S07]  /*132880*/  IMAD.X R15, RZ, RZ, R13, P0 ;  /* 0x000000ffff0f7224 */ /* 0x000fce00000e060d */
[----:B------:R-:W0:Y:S02]  /*132890*/  ATOMS.CAST.SPIN.64 P0, [R9+0x8], R12, R14 ;  /* 0x0000080c0900758d */ /* 0x000e24000180040e */
[----:B0-----:R-:W-:Y:S05]  /*1328a0*/  @!P0 BRA `(.L_x_6241) ;  /* 0xfffffffc00ec8947 */ /* 0x001fea000383ffff */
[----:B------:R-:W-:Y:S05]  /*1328b0*/  BSYNC B7 ;  /* 0x0000000000077941 */ /* 0x000fea0003800000 */
.L_x_6240:
[----:B------:R-:W-:Y:S05]  /*1328c0*/  BRA `(.L_x_6238) ;  /* 0x0000000000187947 */ /* 0x000fea0003800000 */
.L_x_6239:
[----:B------:R-:W-:Y:S02]  /*1328d0*/  R2UR UR4, R38 ;  /* 0x00000000260472ca */ /* 0x000fe400000e0000 */
[----:B------:R-:W-:-:S13]  /*1328e0*/  R2UR UR5, R39 ;  /* 0x00000000270572ca */ /* 0x000fda00000e0000 */
[----:B------:R-:W2:Y:S02]  /*1328f0*/  LD.E.64 R12, desc[UR4][R36.64+0x8] ;  /* 0x00000804240c7980 */ /* 0x000ea4000c101b00 */
[----:B--2---:R-:W-:-:S05]  /*132900*/  IADD3 R8, P0, PT, R12, 0x30, RZ ;  /* 0x000000300c087810 */ /* 0x004fca0007f1e0ff */
[----:B------:R-:W-:-:S05]  /*132910*/  IMAD.X R9, RZ, RZ, R13, P0 ;  /* 0x000000ffff097224 */ /* 0x000fca00000e060d */
[----:B------:R0:W-:Y:S03]  /*132920*/  ST.E.64 desc[UR4][R36.64+0x8], R8 ;  /* 0x0000080824007985 */ /* 0x0001e6000c101b04 */
.L_x_6238:
[----:B------:R-:W-:Y:S05]  /*132930*/  BSYNC B6 ;  /* 0x0000000000067941 */ /* 0x000fea0003800000 */
.L_x_6237:
        /* <DEDUP_REMOVED lines=51> */
.L_x_6243:
[----:B------:R-:W-:Y:S01]  /*132c70*/  R2UR UR4, R38 ;  /* 0x00000000260472ca */ /* 0x000fe200000e0000 */
[----:B------:R-:W-:Y:S01]  /*132c80*/  IMAD.MOV.U32 R9, RZ, RZ, 0x5272 ;  /* 0x00005272ff097424 */ /* 0x000fe200078e00ff */
[----:B------:R-:W-:Y:S01]  /*132c90*/  R2UR UR5, R39 ;  /* 0x00000000270572ca */ /* 0x000fe200000e0000 */
[----:B------:R-:W-:Y:S01]  /*132ca0*/  IMAD.MOV.U32 R13, RZ, RZ, -0x1 ;  /* 0xffffffffff0d7424 */ /* 0x000fe200078e00ff */
[----:B------:R-:W-:-:S11]  /*132cb0*/  PLOP3.LUT P0, PT, PT, PT, PT, 0x8, 0x80 ;  /* 0x000000000080781c */ /* 0x000fd60003f0e170 */
[----:B------:R0:W-:Y:S02]  /*132cc0*/  ST.E desc[UR4][R30.64], R9 ;  /* 0x000000091e007985 */ /* 0x0001e4000c101904 */
.L_x_6244:
[----:B------:R-:W-:Y:S05]  /*132cd0*/  BSYNC B6 ;  /* 0x0000000000067941 */ /* 0x000fea0003800000 */
.L_x_6242:
        /* <DEDUP_REMOVED lines=39> */
.L_x_6246:
[----:B------:R-:W-:Y:S05]  /*132f50*/  BSYNC B6 ;  /* 0x0000000000067941 */ /* 0x000fea0003800000 */
.L_x_6245:
[----:B------:R-:W-:Y:S02]  /*132f60*/  R2UR UR4, R38 ;  /* 0x00000000260472ca */ /* 0x000fe400000e0000 */
[----:B------:R-:W-:-:S13]  /*132f70*/  R2UR UR5, R39 ;  /* 0x00000000270572ca */ /* 0x000fda00000e0000 */
[----:B------:R2:W-:Y:S01]  /*132f80*/  ST.E desc[UR4][R30.64], R11 ;  /* 0x0000000b1e007985 */ /* 0x0005e2000c101904 */
[----:B------:R-:W-:Y:S05]  /*132f90*/  BRA `(.L_x_6247) ;  /* 0x0000000000247947 */ /* 0x000fea0003800000 */
.L_x_6236:
        /* <DEDUP_REMOVED lines=9> */
.L_x_6247:
[----:B------:R-:W-:Y:S05]  /*133030*/  BSYNC B5 ;  /* 0x0000000000057941 */ /* 0x000fea0003800000 */
.L_x_6235:
[----:B------:R-:W-:Y:S02]  /*133040*/  VIADD R32, R32, 0x2 ;  /* 0x0000000220207836 */ /* 0x000fe40000000000 */
[----:B------:R-:W-:Y:S01]  /*133050*/  VIADD R22, R22, 0x8 ;  /* 0x0000000816167836 */ /* 0x000fe20000000000 */
[----:B------:R-:W-:Y:S06]  /*133060*/  @P2 BRA `(.L_x_6248) ;  /* 0xffffffec00342947 */ /* 0x000fec000383ffff */
[----:B------:R-:W-:Y:S05]  /*133070*/  BSYNC B1 ;  /* 0x0000000000017941 */ /* 0x000fea0003800000 */
.L_x_6222:
[----:B------:R-:W-:Y:S05]  /*133080*/  BSYNC B2 ;  /* 0x0000000000027941 */ /* 0x000fea0003800000 */
.L_x_6221:
        /* <DEDUP_REMOVED lines=25> */
.L_x_6255:
[----:B------:R-:W0:Y:S02]  /*133220*/  LDS.64 R12, [R9+0x8] ;  /* 0x00000800090c7984 */ /* 0x000e240000000a00 */
[----:B0-----:R-:W-:-:S05]  /*133230*/  IADD3 R14, P0, PT, R12, 0x30, RZ ;  /* 0x000000300c0e7810 */ /* 0x001fca0007f1e0ff */
[----:B------:R-:W-:-:S07]  /*133240*/  IMAD.X R15, RZ, RZ, R13, P0 ;  /* 0x000000ffff0f7224 */ /* 0x000fce00000e060d */
[----:B------:R-:W0:Y:S02]  /*133250*/  ATOMS.CAST.SPIN.64 P0, [R9+0x8], R12, R14 ;  /* 0x0000080c0900758d */ /* 0x000e24000180040e */
[----:B0-----:R-:W-:Y:S05]  /*133260*/  @!P0 BRA `(.L_x_6255) ;  /* 0xfffffffc00ec8947 */ /* 0x001fea000383ffff */
[----:B------:R-:W-:Y:S05]  /*133270*/  BSYNC B5 ;  /* 0x0000000000057941 */ /* 0x000fea0003800000 */
.L_x_6254:
[----:B------:R-:W-:Y:S05]  /*133280*/  BRA `(.L_x_6252) ;  /* 0x0000000000187947 */ /* 0x000fea0003800000 */
.L_x_6253:
[----:B------:R-:W-:Y:S02]  /*133290*/  R2UR UR4, R38 ;  /* 0x00000000260472ca */ /* 0x000fe400000e0000 */
[----:B------:R-:W-:-:S13]  /*1332a0*/  R2UR UR5, R39 ;  /* 0x00000000270572ca */ /* 0x000fda00000e0000 */
[----:B------:R-:W2:Y:S02]  /*1332b0*/  LD.E.64 R12, desc[UR4][R36.64+0x8] ;  /* 0x00000804240c7980 */ /* 0x000ea4000c101b00 */
[----:B--2---:R-:W-:-:S05]  /*1332c0*/  IADD3 R8, P0, PT, R12, 0x30, RZ ;  /* 0x000000300c087810 */ /* 0x004fca0007f1e0ff */
[----:B------:R-:W-:-:S05]  /*1332d0*/  IMAD.X R9, RZ, RZ, R13, P0 ;  /* 0x000000ffff097224 */ /* 0x000fca00000e060d */
[----:B------:R0:W-:Y:S03]  /*1332e0*/  ST.E.64 desc[UR4][R36.64+0x8], R8 ;  /* 0x0000080824007985 */ /* 0x0001e6000c101b04 */
.L_x_6252:
[----:B------:R-:W-:Y:S05]  /*1332f0*/  BSYNC B2 ;  /* 0x0000000000027941 */ /* 0x000fea0003800000 */
.L_x_6251:
        /* <DEDUP_REMOVED lines=51> */
.L_x_6257:
[----:B------:R-:W-:Y:S01]  /*133630*/  R2UR UR4, R38 ;  /* 0x00000000260472ca */ /* 0x000fe200000e0000 */
[----:B------:R-:W-:Y:S01]  /*133640*/  IMAD.MOV.U32 R9, RZ, RZ, 0x5272 ;  /* 0x00005272ff097424 */ /* 0x000fe200078e00ff */
[----:B------:R-:W-:Y:S01]  /*133650*/  R2UR UR5, R39 ;  /* 0x00000000270572ca */ /* 0x000fe200000e0000 */
[----:B------:R-:W-:Y:S01]  /*133660*/  IMAD.MOV.U32 R13, RZ, RZ, -0x1 ;  /* 0xffffffffff0d7424 */ /* 0x000fe200078e00ff */
[----:B------:R-:W-:-:S11]  /*133670*/  PLOP3.LUT P0, PT, PT, PT, PT, 0x8, 0x80 ;  /* 0x000000000080781c */ /* 0x000fd60003f0e170 */
[----:B------:R0:W-:Y:S02]  /*133680*/  ST.E desc[UR4][R30.64], R9 ;  /* 0x000000091e007985 */ /* 0x0001e4000c101904 */
.L_x_6258:
[----:B------:R-:W-:Y:S05]  /*133690*/  BSYNC B2 ;  /* 0x0000000000027941 */ /* 0x000fea0003800000 */
.L_x_6256:
        /* <DEDUP_REMOVED lines=39> */
.L_x_6260:
[----:B------:R-:W-:Y:S05]  /*133910*/  BSYNC B2 ;  /* 0x0000000000027941 */ /* 0x000fea0003800000 */
.L_x_6259:
[----:B------:R-:W-:Y:S02]  /*133920*/  R2UR UR4, R38 ;  /* 0x00000000260472ca */ /* 0x000fe400000e0000 */
[----:B------:R-:W-:-:S13]  /*133930*/  R2UR UR5, R39 ;  /* 0x00000000270572ca */ /* 0x000fda00000e0000 */
[----:B------:R3:W-:Y:S01]  /*133940*/  ST.E desc[UR4][R30.64], R11 ;  /* 0x0000000b1e007985 */ /* 0x0007e2000c101904 */
[----:B------:R-:W-:Y:S05]  /*133950*/  BRA `(.L_x_6249) ;  /* 0x0000000000207947 */ /* 0x000fea0003800000 */
.L_x_6250:
        /* <DEDUP_REMOVED lines=8> */
.L_x_6249:
[----:B------:R-:W-:Y:S05]  /*1339e0*/  BSYNC B1 ;  /* 0x0000000000017941 */ /* 0x000fea0003800000 */
.L_x_6219:
[----:B------:R-:W-:-:S13]  /*1339f0*/  ISETP.GE.AND P0, PT, R7, 0x1, PT ;  /* 0x000000010700780c */ /* 0x000fda0003f06270 */
[----:B------:R-:W-:Y:S05]  /*133a00*/  @!P0 BREAK B3 ;  /* 0x0000000000038942 */ /* 0x000fea0003800000 */
[----:B------:R-:W-:Y:S05]  /*133a10*/  @!P0 BRA `(.L_x_6220) ;  /* 0x0000001000f48947 */ /* 0x000fea0003800000 */
[----:B------:R-:W-:Y:S05]  /*133a20*/  BSYNC B3 ;  /* 0x0000000000037941 */ /* 0x000fea0003800000 */
.L_x_6218:
[----:B------:R-:W-:Y:S02]  /*133a30*/  IMAD.MOV R0, RZ, RZ, -R7 ;  /* 0x000000ffff007224 */ /* 0x000fe400078e0a07 */
[----:B------:R-:W-:Y:S02]  /*133a40*/  IMAD.MOV.U32 R18, RZ, RZ, RZ ;  /* 0x000000ffff127224 */ /* 0x000fe400078e00ff */
[----:B------:R-:W-:-:S07]  /*133a50*/  IMAD.MOV.U32 R22, RZ, RZ, RZ ;  /* 0x000000ffff167224 */ /* 0x000fce00078e00ff */
.L_x_6285:
        /* <DEDUP_REMOVED lines=35> */
.L_x_6268:
[----:B------:R-:W0:Y:S02]  /*133c90*/  LDS.64 R12, [R9+0x8] ;  /* 0x00000800090c7984 */ /* 0x000e240000000a00 */
[----:B0-----:R-:W-:-:S05]  /*133ca0*/  IADD3 R14, P0, PT, R12, 0x30, RZ ;  /* 0x000000300c0e7810 */ /* 0x001fca0007f1e0ff */
[----:B------:R-:W-:-:S07]  /*133cb0*/  IMAD.X R15, RZ, RZ, R13, P0 ;  /* 0x000000ffff0f7224 */ /* 0x000fce00000e060d */
[----:B------:R-:W0:Y:S02]  /*133cc0*/  ATOMS.CAST.SPIN.64 P0, [R9+0x8], R12, R14 ;  /* 0x0000080c0900758d */ /* 0x000e24000180040e */
[----:B0-----:R-:W-:Y:S05]  /*133cd0*/  @!P0 BRA `(.L_x_6268) ;  /* 0xfffffffc00ec8947 */ /* 0x001fea000383ffff */
[----:B------:R-:W-:Y:S05]  /*133ce0*/  BSYNC B3 ;  /* 0x0000000000037941 */ /* 0x000fea0003800000 */
.L_x_6267:
[----:B------:R-:W-:Y:S05]  /*133cf0*/  BRA `(.L_x_6265) ;  /* 0x0000000000187947 */ /* 0x000fea0003800000 */
.L_x_6266:
[----:B------:R-:W-:Y:S02]  /*133d00*/  R2UR UR4, R38 ;  /* 0x00000000260472ca */ /* 0x000fe400000e0000 */
[----:B------:R-:W-:-:S13]  /*133d10*/  R2UR UR5, R39 ;  /* 0x00000000270572ca */ /* 0x000fda00000e0000 */
[----:B------:R-:W2:Y:S02]  /*133d20*/  LD.E.64 R12, desc[UR4][R36.64+0x8] ;  /* 0x00000804240c7980 */ /* 0x000ea4000c101b00 */
[----:B--2---:R-:W-:-:S05]  /*133d30*/  IADD3 R8, P0, PT, R12, 0x30, RZ ;  /* 0x000000300c087810 */ /* 0x004fca0007f1e0ff */
[----:B------:R-:W-:-:S05]  /*133d40*/  IMAD.X R9, RZ, RZ, R13, P0 ;  /* 0x000000ffff097224 */ /* 0x000fca00000e060d */
[----:B------:R0:W-:Y:S03]  /*133d50*/  ST.E.64 desc[UR4][R36.64+0x8], R8 ;  /* 0x0000080824007985 */ /* 0x0001e6000c101b04 */
.L_x_6265:
[----:B------:R-:W-:Y:S05]  /*133d60*/  BSYNC B2 ;  /* 0x0000000000027941 */ /* 0x000fea0003800000 */
.L_x_6264:
        /* <DEDUP_REMOVED lines=54> */
.L_x_6270:
[----:B------:R-:W-:Y:S05]  /*1340d0*/  BSYNC B2 ;  /* 0x0000000000027941 */ /* 0x000fea0003800000 */
.L_x_6269:
        /* <DEDUP_REMOVED lines=40> */
.L_x_6272:
[----:B------:R-:W-:Y:S05]  /*134360*/  BSYNC B2 ;  /* 0x0000000000027941 */ /* 0x000fea0003800000 */
.L_x_6271:
[----:B------:R-:W-:Y:S02]  /*134370*/  R2UR UR4, R38 ;  /* 0x00000000260472ca */ /* 0x000fe400000e0000 */
[----:B------:R-:W-:Y:S02]  /*134380*/  R2UR UR5, R39 ;  /* 0x00000000270572ca */ /* 0x000fe400000e0000 */
[----:B------:R-:W-:-:S11]  /*134390*/  PRMT R13, RZ, 0x7610, R13 ;  /* 0x00007610ff0d7816 */ /* 0x000fd6000000000d */
[----:B------:R4:W-:Y:S01]  /*1343a0*/  ST.E desc[UR4][R30.64], R11 ;  /* 0x0000000b1e007985 */ /* 0x0009e2000c101904 */
[----:B------:R-:W-:Y:S05]  /*1343b0*/  BRA `(.L_x_6262) ;  /* 0x0000000000147947 */ /* 0x000fea0003800000 */
.L_x_6263:
[----:B------:R-:W-:Y:S02]  /*1343c0*/  R2UR UR4, R38 ;  /* 0x00000000260472ca */ /* 0x000fe400000e0000 */
[----:B------:R-:W-:Y:S02]  /*1343d0*/  R2UR UR5, R39 ;  /* 0x00000000270572ca */ /* 0x000fe400000e0000 */
[----:B------:R-:W-:-:S05]  /*1343e0*/  IADD3 R8, P0, PT, R8, R18, RZ ;  /* 0x0000001208087210 */ /* 0x000fca0007f1e0ff */
[----:B------:R-:W-:-:S06]  /*1343f0*/  IMAD.X R9, RZ, RZ, R9, P0 ;  /* 0x000000ffff097224 */ /* 0x000fcc00000e0609 */
[----:B------:R0:W5:Y:S02]  /*134400*/  LD.E.U8 R13, desc[UR4][R8.64+0x20] ;  /* 0x00002004080d7980 */ /* 0x000164000c101100 */
.L_x_6262:
[----:B------:R-:W-:Y:S05]  /*134410*/  BSYNC B1 ;  /* 0x0000000000017941 */ /* 0x000fea0003800000 */
.L_x_6261:
        /* <DEDUP_REMOVED lines=31> */
.L_x_6280:
[----:B------:R-:W0:Y:S02]  /*134610*/  LDS.64 R12, [R9+0x8] ;  /* 0x00000800090c7984 */ /* 0x000e240000000a00 */
[----:B0-----:R-:W-:-:S05]  /*134620*/  IADD3 R14, P0, PT, R12, 0x30, RZ ;  /* 0x000000300c0e7810 */ /* 0x001fca0007f1e0ff */
[----:B------:R-:W-:-:S07]  /*134630*/  IMAD.X R15, RZ, RZ, R13, P0 ;  /* 0x000000ffff0f7224 */ /* 0x000fce00000e060d */
[----:B------:R-:W0:Y:S02]  /*134640*/  ATOMS.CAST.SPIN.64 P0, [R9+0x8], R12, R14 ;  /* 0x0000080c0900758d */ /* 0x000e24000180040e */
[----:B0-----:R-:W-:Y:S05]  /*134650*/  @!P0 BRA `(.L_x_6280) ;  /* 0xfffffffc00ec8947 */ /* 0x001fea000383ffff */
[----:B------:R-:W-:Y:S05]  /*134660*/  BSYNC B3 ;  /* 0x0000000000037941 */ /* 0x000fea0003800000 */
.L_x_6279:
[----:B------:R-:W-:Y:S05]  /*134670*/  BRA `(.L_x_6277) ;  /* 0x0000000000187947 */ /* 0x000fea0003800000 */
.L_x_6278:
[----:B------:R-:W-:Y:S02]  /*134680*/  R2UR UR4, R38 ;  /* 0x00000000260472ca */ /* 0x000fe400000e0000 */
[----:B------:R-:W-:-:S13]  /*134690*/  R2UR UR5, R39 ;  /* 0x00000000270572ca */ /* 0x000fda00000e0000 */
[----:B------:R-:W2:Y:S02]  /*1346a0*/  LD.E.64 R12, desc[UR4][R36.64+0x8] ;  /* 0x00000804240c7980 */ /* 0x000ea4000c101b00 */
[----:B--2---:R-:W-:-:S05]  /*1346b0*/  IADD3 R8, P0, PT, R12, 0x30, RZ ;  /* 0x000000300c087810 */ /* 0x004fca0007f1e0ff */
[----:B------:R-:W-:-:S05]  /*1346c0*/  IMAD.X R9, RZ, RZ, R13, P0 ;  /* 0x000000ffff097224 */ /* 0x000fca00000e060d */
[----:B------:R0:W-:Y:S03]  /*1346d0*/  ST.E.64 desc[UR4][R36.64+0x8], R8 ;  /* 0x0000080824007985 */ /* 0x0001e6000c101b04 */
.L_x_6277:
[----:B------:R-:W-:Y:S05]  /*1346e0*/  BSYNC B2 ;  /* 0x0000000000027941 */ /* 0x000fea0003800000 */
.L_x_6276:
        /* <DEDUP_REMOVED lines=54> */
.L_x_6282:
[----:B------:R-:W-:Y:S05]  /*134a50*/  BSYNC B2 ;  /* 0x0000000000027941 */ /* 0x000fea0003800000 */
.L_x_6281:
        /* <DEDUP_REMOVED lines=40> */
.L_x_6284:
[----:B------:R-:W-:Y:S05]  /*134ce0*/  BSYNC B2 ;  /* 0x0000000000027941 */ /* 0x000fea0003800000 */
.L_x_6283:
[----:B------:R-:W-:Y:S02]  /*134cf0*/  R2UR UR4, R38 ;  /* 0x00000000260472ca */ /* 0x000fe400000e0000 */
[----:B------:R-:W-:-:S13]  /*134d00*/  R2UR UR5, R39 ;  /* 0x00000000270572ca */ /* 0x000fda00000e0000 */
[----:B------:R2:W-:Y:S01]  /*134d10*/  ST.E desc[UR4][R30.64], R11 ;  /* 0x0000000b1e007985 */ /* 0x0005e2000c101904 */
[----:B------:R-:W-:Y:S05]  /*134d20*/  BRA `(.L_x_6274) ;  /* 0x0000000000207947 */ /* 0x000fea0003800000 */
.L_x_6275:
        /* <DEDUP_REMOVED lines=8> */
.L_x_6274:
[----:B------:R-:W-:Y:S05]  /*134db0*/  BSYNC B1 ;  /* 0x0000000000017941 */ /* 0x000fea0003800000 */
.L_x_6273:
[----:B------:R-:W-:Y:S02]  /*134dc0*/  VIADD R22, R22, 0x1 ;  /* 0x0000000116167836 */ /* 0x000fe40000000000 */
[----:B------:R-:W-:Y:S01]  /*134dd0*/  VIADD R18, R18, 0x4 ;  /* 0x0000000412127836 */ /* 0x000fe20000000000 */
[----:B------:R-:W-:Y:S06]  /*134de0*/  @P2 BRA `(.L_x_6285) ;  /* 0xffffffec001c2947 */ /* 0x000fec000383ffff */
.L_x_6220:
[----:B------:R-:W-:Y:S05]  /*134df0*/  BSYNC B4 ;  /* 0x0000000000047941 */ /* 0x000fea0003800000 */
.L_x_6217:
        /* <DEDUP_REMOVED lines=15> */
.L_x_6211:
[----:B------:R-:W-:Y:S05]  /*134ef0*/  BSYNC B0 ;  /* 0x0000000000007941 */ /* 0x000fea0003800000 */
.L_x_6210:
[----:B------:R-:W-:Y:S02]  /*134f00*/  ISETP.NE.AND P0, PT, R2, -0x1, PT ;  /* 0xffffffff0200780c */ /* 0x000fe40003f05270 */
[----:B------:R-:W-:-:S11]  /*134f10*/  ISETP.NE.AND P1, PT, R6, -0x1, PT ;  /* 0xffffffff0600780c */ /* 0x000fd60003f25270 */
[C---:B------:R-:W-:Y:S01]  /*134f20*/  @!P0 R2UR UR4, R38.reuse ;  /* 0x00000000260482ca */ /* 0x040fe200000e0000 */
[----:B------:R-:W-:Y:S01]  /*134f30*/  @!P0 IMAD.MOV.U32 R5, RZ, RZ, 0x5368 ;  /* 0x00005368ff058424 */ /* 0x000fe200078e00ff */
[C---:B------:R-:W-:Y:S01]  /*134f40*/  @!P0 R2UR UR5, R39.reuse ;  /* 0x00000000270582ca */ /* 0x040fe200000e0000 */
[----:B------:R-:W-:Y:S01]  /*134f50*/  @!P0 IMAD.MOV.U32 R17, RZ, RZ, RZ ;  /* 0x000000ffff118224 */ /* 0x000fe200078e00ff */
[C---:B------:R-:W-:Y:S01]  /*134f60*/  @P0 R2UR UR6, R38.reuse ;  /* 0x00000000260602ca */ /* 0x040fe200000e0000 */
[----:B0-----:R-:W-:Y:S01]  /*134f70*/  @!P1 IMAD.MOV.U32 R7, RZ, RZ, 0x5368 ;  /* 0x00005368ff079424 */ /* 0x001fe200078e00ff */
        /* <DEDUP_REMOVED lines=10> */
[----:B------:R-:W4:Y:S01]  /*135020*/  @P0 LD.E R2, desc[UR6][R8.64+0x28] ;  /* 0x0000280608020980 */ /* 0x000f22000c101900 */
[C---:B------:R-:W-:Y:S01]  /*135030*/  @P1 R2UR UR4, R38.reuse ;  /* 0x00000000260412ca */ /* 0x040fe200000e0000 */
[----:B------:R-:W-:Y:S01]  /*135040*/  @!P1 IMAD.MOV.U32 R33, RZ, RZ, RZ ;  /* 0x000000ffff219224 */ /* 0x000fe200078e00ff */
[----:B------:R-:W-:Y:S01]  /*135050*/  @P1 R2UR UR5, R39 ;  /* 0x00000000270512ca */ /* 0x000fe200000e0000 */
[----:B------:R-:W-:Y:S04]  /*135060*/  @!P1 ST.E desc[UR8][R30.64], R7 ;  /* 0x000000071e009985 */ /* 0x000fe8000c101908 */
[----:B--23--:R-:W2:Y:S01]  /*135070*/  @P1 LDS.64 R10, [R0] ;  /* 0x00000000000a1984 */ /* 0x00cea20000000a00 */
[----:B------:R-:W-:-:S02]  /*135080*/  R2UR UR6, R38 ;  /* 0x00000000260672ca */ /* 0x000fc400000e0000 */
[----:B------:R-:W-:Y:S01]  /*135090*/  R2UR UR7, R39 ;  /* 0x00000000270772ca */ /* 0x000fe200000e0000 */
[----:B------:R3:W0:Y:S01]  /*1350a0*/  LDS.64 R14, [R0+0x8] ;  /* 0x00000800000e7984 */ /* 0x0006220000000a00 */
[----:B--2---:R-:W-:-:S05]  /*1350b0*/  @P1 IMAD.WIDE R10, R6, 0x10, R10 ;  /* 0x00000010060a1825 */ /* 0x004fca00078e020a */
[----:B------:R-:W4:Y:S01]  /*1350c0*/  @P1 LD.E R33, desc[UR4][R10.64+0x28] ;  /* 0x000028040a211980 */ /* 0x000f22000c101900 */
[----:B------:R-:W-:-:S06]  /*1350d0*/  @!P1 IMAD.MOV.U32 R7, RZ, RZ, RZ ;  /* 0x000000ffff079224 */ /* 0x000fcc00078e00ff */
[----:B------:R3:W5:Y:S01]  /*1350e0*/  @P1 LD.E R7, desc[UR4][R10.64+0x20] ;  /* 0x000020040a071980 */ /* 0x000762000c101900 */
[----:B----4-:R-:W-:-:S05]  /*1350f0*/  IMAD.IADD R6, R2, 0x1, R33 ;  /* 0x0000000102067824 */ /* 0x010fca00078e0221 */
        /* <DEDUP_REMOVED lines=19> */
[----:B0--3--:R-:W-:Y:S06]  /*135230*/  @P0 BRA `(.L_x_6287) ;  /* 0x0000000000500947 */ /* 0x009fec0003800000 */
[----:B------:R-:W0:Y:S02]  /*135240*/  QSPC.E.S P0, RZ, [R36+0x8] ;  /* 0x0000080024ff73aa */ /* 0x000e240000000500 */
[----:B0-----:R-:W-:Y:S05]  /*135250*/  @!P0 BRA `(.L_x_6288) ;  /* 0x0000000000308947 */ /* 0x001fea0003800000 */
[----:B------:R-:W-:Y:S01]  /*135260*/  IMAD.MOV.U32 R8, RZ, RZ, R36 ;  /* 0x000000ffff087224 */ /* 0x000fe200078e0024 */
[----:B------:R-:W-:Y:S04]  /*135270*/  BSSY B1, `(.L_x_6289) ;  /* 0x0000007000017945 */ /* 0x000fe80003800000 */
[----:B------:R-:W-:-:S07]  /*135280*/  MOV R5, R8 ;  /* 0x0000000800057202 */ /* 0x000fce0000000f00 */
.L_x_6290:
[----:B------:R-:W0:Y:S02]  /*135290*/  LDS.64 R8, [R5+0x8] ;  /* 0x0000080005087984 */ /* 0x000e240000000a00 */
[----:B0-----:R-:W-:-:S05]  /*1352a0*/  IADD3 R10, P0, PT, R12, R8, RZ ;  /* 0x000000080c0a7210 */ /* 0x001fca0007f1e0ff */
[----:B------:R-:W-:-:S07]  /*1352b0*/  IMAD.X R11, R13, 0x1, R9, P0 ;  /* 0x000000010d0b7824 */ /* 0x000fce00000e0609 */
[----:B------:R-:W0:Y:S02]  /*1352c0*/  ATOMS.CAST.SPIN.64 P0, [R5+0x8], R8, R10 ;  /* 0x000008080500758d */ /* 0x000e24000180040a */
[----:B0-----:R-:W-:Y:S05]  /*1352d0*/  @!P0 BRA `(.L_x_6290) ;  /* 0xfffffffc00ec8947 */ /* 0x001fea000383ffff */
[----:B------:R-:W-:Y:S05]  /*1352e0*/  BSYNC B1 ;  /* 0x0000000000017941 */ /* 0x000fea0003800000 */
.L_x_6289:
[----:B------:R-:W-:Y:S02]  /*1352f0*/  IMAD.MOV.U32 R40, RZ, RZ, R8 ;  /* 0x000000ffff287224 */ /* 0x000fe400078e0008 */
[----:B------:R-:W-:Y:S01]  /*135300*/  IMAD.MOV.U32 R41, RZ, RZ, R9 ;  /* 0x000000ffff297224 */ /* 0x000fe200078e0009 */
[----:B------:R-:W-:Y:S06]  /*135310*/  BRA `(.L_x_6287) ;  /* 0x0000000000187947 */ /* 0x000fec0003800000 */
.L_x_6288:
[----:B------:R-:W-:Y:S02]  /*135320*/  R2UR UR4, R38 ;  /* 0x00000000260472ca */ /* 0x000fe400000e0000 */
[----:B------:R-:W-:-:S13]  /*135330*/  R2UR UR5, R39 ;  /* 0x00000000270572ca */ /* 0x000fda00000e0000 */
[----:B------:R-:W2:Y:S02]  /*135340*/  LD.E.64 R40, desc[UR4][R36.64+0x8] ;  /* 0x0000080424287980 */ /* 0x000ea4000c101b00 */
[----:B--2---:R-:W-:-:S05]  /*135350*/  IADD3 R8, P0, PT, R12, R40, RZ ;  /* 0x000000280c087210 */ /* 0x004fca0007f1e0ff */
[----:B------:R-:W-:-:S05]  /*135360*/  IMAD.X R9, R13, 0x1, R41, P0 ;  /* 0x000000010d097824 */ /* 0x000fca00000e0629 */
[----:B------:R0:W-:Y:S03]  /*135370*/  ST.E.64 desc[UR4][R36.64+0x8], R8 ;  /* 0x0000080824007985 */ /* 0x0001e6000c101b04 */
.L_x_6287:
[----:B------:R-:W-:Y:S05]  /*135380*/  BSYNC B0 ;  /* 0x0000000000007941 */ /* 0x000fea0003800000 */
.L_x_6286:
        /* <DEDUP_REMOVED lines=46> */
.L_x_6320:
        /* <DEDUP_REMOVED lines=28> */
.L_x_6301:
[----:B------:R-:W0:Y:S02]  /*135830*/  LDS.64 R12, [R9+0x8] ;  /* 0x00000800090c7984 */ /* 0x000e240000000a00 */
[----:B0-----:R-:W-:-:S05]  /*135840*/  IADD3 R14, P0, PT, R12, 0x30, RZ ;  /* 0x000000300c0e7810 */ /* 0x001fca0007f1e0ff */
[----:B------:R-:W-:-:S07]  /*135850*/  IMAD.X R15, RZ, RZ, R13, P0 ;  /* 0x000000ffff0f7224 */ /* 0x000fce00000e060d */
[----:B------:R-:W0:Y:S02]  /*135860*/  ATOMS.CAST.SPIN.64 P0, [R9+0x8], R12, R14 ;  /* 0x0000080c0900758d */ /* 0x000e24000180040e */
[----:B0-----:R-:W-:Y:S05]  /*135870*/  @!P0 BRA `(.L_x_6301) ;  /* 0xfffffffc00ec8947 */ /* 0x001fea000383ffff */
[----:B------:R-:W-:Y:S05]  /*135880*/  BSYNC B4 ;  /* 0x0000000000047941 */ /* 0x000fea0003800000 */
.L_x_6300:
[----:B------:R-:W-:Y:S05]  /*135890*/  BRA `(.L_x_6298) ;  /* 0x0000000000187947 */ /* 0x000fea0003800000 */
.L_x_6299:
[----:B------:R-:W-:Y:S02]  /*1358a0*/  R2UR UR4, R38 ;  /* 0x00000000260472ca */ /* 0x000fe400000e0000 */
[----:B------:R-:W-:-:S13]  /*1358b0*/  R2UR UR5, R39 ;  /* 0x00000000270572ca */ /* 0x000fda00000e0000 */
[----:B------:R-:W2:Y:S02]  /*1358c0*/  LD.E.64 R12, desc[UR4][R36.64+0x8] ;  /* 0x00000804240c7980 */ /* 0x000ea4000c101b00 */
[----:B--2---:R-:W-:-:S05]  /*1358d0*/  IADD3 R8, P0, PT, R12, 0x30, RZ ;  /* 0x000000300c087810 */ /* 0x004fca0007f1e0ff */
[----:B------:R-:W-:-:S05]  /*1358e0*/  IMAD.X R9, RZ, RZ, R13, P0 ;  /* 0x000000ffff097224 */ /* 0x000fca00000e060d */
[----:B------:R0:W-:Y:S03]  /*1358f0*/  ST.E.64 desc[UR4][R36.64+0x8], R8 ;  /* 0x0000080824007985 */ /* 0x0001e6000c101b04 */
.L_x_6298:
[----:B------:R-:W-:Y:S05]  /*135900*/  BSYNC B3 ;  /* 0x0000000000037941 */ /* 0x000fea0003800000 */
.L_x_6297:
        /* <DEDUP_REMOVED lines=54> */
.L_x_6303:
[----:B------:R-:W-:Y:S05]  /*135c70*/  BSYNC B3 ;  /* 0x0000000000037941 */ /* 0x000fea0003800000 */
.L_x_6302:
        /* <DEDUP_REMOVED lines=40> */
.L_x_6305:
[----:B------:R-:W-:Y:S05]  /*135f00*/  BSYNC B3 ;  /* 0x0000000000037941 */ /* 0x000fea0003800000 */
.L_x_6304:
[----:B------:R-:W-:Y:S02]  /*135f10*/  R2UR UR4, R38 ;  /* 0x00000000260472ca */ /* 0x000fe400000e0000 */
[----:B------:R-:W-:-:S13]  /*135f20*/  R2UR UR5, R39 ;  /* 0x00000000270572ca */ /* 0x000fda00000e0000 */
[----:B------:R2:W-:Y:S01]  /*135f30*/  ST.E desc[UR4][R30.64], R11 ;  /* 0x0000000b1e007985 */ /* 0x0005e2000c101904 */
[----:B------:R-:W-:Y:S05]  /*135f40*/  BRA `(.L_x_6306) ;  /* 0x0000000000207947 */ /* 0x000fea0003800000 */
.L_x_6296:
        /* <DEDUP_REMOVED lines=8> */
.L_x_6306:
[----:B------:R-:W-:Y:S05]  /*135fd0*/  BSYNC B2 ;  /* 0x0000000000027941 */ /* 0x000fea0003800000 */
.L_x_6295:
        /* <DEDUP_REMOVED lines=27> */
.L_x_6313:
[----:B------:R-:W0:Y:S02]  /*136190*/  LDS.64 R12, [R9+0x8] ;  /* 0x00000800090c7984 */ /* 0x000e240000000a00 */
[----:B0-----:R-:W-:-:S05]  /*1361a0*/  IADD3 R14, P0, PT, R12, 0x30, RZ ;  /* 0x000000300c0e7810 */ /* 0x001fca0007f1e0ff */
[----:B------:R-:W-:-:S07]  /*1361b0*/  IMAD.X R15, RZ, RZ, R13, P0 ;  /* 0x000000ffff0f7224 */ /* 0x000fce00000e060d */
[----:B------:R-:W0:Y:S02]  /*1361c0*/  ATOMS.CAST.SPIN.64 P0, [R9+0x8], R12, R14 ;  /* 0x0000080c0900758d */ /* 0x000e24000180040e */
[----:B0-----:R-:W-:Y:S05]  /*1361d0*/  @!P0 BRA `(.L_x_6313) ;  /* 0xfffffffc00ec8947 */ /* 0x001fea000383ffff */
[----:B------:R-:W-:Y:S05]  /*1361e0*/  BSYNC B4 ;  /* 0x0000000000047941 */ /* 0x000fea0003800000 */
.L_x_6312:
[----:B------:R-:W-:Y:S05]  /*1361f0*/  BRA `(.L_x_6310) ;  /* 0x0000000000187947 */ /* 0x000fea0003800000 */
.L_x_6311:
[----:B------:R-:W-:Y:S02]  /*136200*/  R2UR UR4, R38 ;  /* 0x00000000260472ca */ /* 0x000fe400000e0000 */
[----:B------:R-:W-:-:S13]  /*136210*/  R2UR UR5, R39 ;  /* 0x00000000270572ca */ /* 0x000fda00000e0000 */
[----:B------:R-:W2:Y:S02]  /*136220*/  LD.E.64 R12, desc[UR4][R36.64+0x8] ;  /* 0x00000804240c7980 */ /* 0x000ea4000c101b00 */
[----:B--2---:R-:W-:-:S05]  /*136230*/  IADD3 R8, P0, PT, R12, 0x30, RZ ;  /* 0x000000300c087810 */ /* 0x004fca0007f1e0ff */
[----:B------:R-:W-:-:S05]  /*136240*/  IMAD.X R9, RZ, RZ, R13, P0 ;  /* 0x000000ffff097224 */ /* 0x000fca00000e060d */
[----:B------:R0:W-:Y:S03]  /*136250*/  ST.E.64 desc[UR4][R36.64+0x8], R8 ;  /* 0x0000080824007985 */ /* 0x0001e6000c101b04 */
.L_x_6310:
[----:B------:R-:W-:Y:S05]  /*136260*/  BSYNC B3 ;  /* 0x0000000000037941 */ /* 0x000fea0003800000 */
.L_x_6309:
        /* <DEDUP_REMOVED lines=51> */
.L_x_6315:
[----:B------:R-:W-:Y:S01]  /*1365a0*/  R2UR UR4, R38 ;  /* 0x00000000260472ca */ /* 0x000fe200000e0000 */
[----:B------:R-:W-:Y:S01]  /*1365b0*/  IMAD.MOV.U32 R9, RZ, RZ, 0x5272 ;  /* 0x00005272ff097424 */ /* 0x000fe200078e00ff */
[----:B------:R-:W-:Y:S01]  /*1365c0*/  R2UR UR5, R39 ;  /* 0x00000000270572ca */ /* 0x000fe200000e0000 */
[----:B------:R-:W-:Y:S01]  /*1365d0*/  IMAD.MOV.U32 R13, RZ, RZ, -0x1 ;  /* 0xffffffffff0d7424 */ /* 0x000fe200078e00ff */
[----:B------:R-:W-:-:S11]  /*1365e0*/  PLOP3.LUT P0, PT, PT, PT, PT, 0x8, 0x80 ;  /* 0x000000000080781c */ /* 0x000fd60003f0e170 */
[----:B------:R0:W-:Y:S02]  /*1365f0*/  ST.E desc[UR4][R30.64], R9 ;  /* 0x000000091e007985 */ /* 0x0001e4000c101904 */
.L_x_6316:
[----:B------:R-:W-:Y:S05]  /*136600*/  BSYNC B3 ;  /* 0x0000000000037941 */ /* 0x000fea0003800000 */
.L_x_6314:
        /* <DEDUP_REMOVED lines=39> */
.L_x_6318:
[----:B------:R-:W-:Y:S05]  /*136880*/  BSYNC B3 ;  /* 0x0000000000037941 */ /* 0x000fea0003800000 */
.L_x_6317:
[----:B------:R-:W-:Y:S02]  /*136890*/  R2UR UR4, R38 ;  /* 0x00000000260472ca */ /* 0x000fe400000e0000 */
[----:B------:R-:W-:-:S13]  /*1368a0*/  R2UR UR5, R39 ;  /* 0x00000000270572ca */ /* 0x000fda00000e0000 */
[----:B------:R2:W-:Y:S01]  /*1368b0*/  ST.E desc[UR4][R30.64], R11 ;  /* 0x0000000b1e007985 */ /* 0x0005e2000c101904 */
[----:B------:R-:W-:Y:S05]  /*1368c0*/  BRA `(.L_x_6319) ;  /* 0x0000000000247947 */ /* 0x000fea0003800000 */
.L_x_6308:
        /* <DEDUP_REMOVED lines=9> */
.L_x_6319:
[----:B------:R-:W-:Y:S05]  /*136960*/  BSYNC B2 ;  /* 0x0000000000027941 */ /* 0x000fea0003800000 */
.L_x_6307:
[----:B------:R-:W-:Y:S02]  /*136970*/  VIADD R32, R32, 0x2 ;  /* 0x0000000220207836 */ /* 0x000fe40000000000 */
[----:B------:R-:W-:Y:S01]  /*136980*/  VIADD R22, R22, 0x8 ;  /* 0x0000000816167836 */ /* 0x000fe20000000000 */
[----:B------:R-:W-:Y:S06]  /*136990*/  @P2 BRA `(.L_x_6320) ;  /* 0xffffffec00342947 */ /* 0x000fec000383ffff */
.L_x_6294:
[----:B------:R-:W-:Y:S05]  /*1369a0*/  BSYNC B0 ;  /* 0x0000000000007941 */ /* 0x000fea0003800000 */
.L_x_6293:
        /* <DEDUP_REMOVED lines=24> */
.L_x_6326:
[----:B------:R-:W0:Y:S02]  /*136b30*/  LDS.64 R12, [R9+0x8] ;  /* 0x00000800090c7984 */ /* 0x000e240000000a00 */
[----:B0-----:R-:W-:-:S05]  /*136b40*/  IADD3 R14, P0, PT, R12, 0x30, RZ ;  /* 0x000000300c0e7810 */ /* 0x001fca0007f1e0ff */
[----:B------:R-:W-:-:S07]  /*136b50*/  IMAD.X R15, RZ, RZ, R13, P0 ;  /* 0x000000ffff0f7224 */ /* 0x000fce00000e060d */
[----:B------:R-:W0:Y:S02]  /*136b60*/  ATOMS.CAST.SPIN.64 P0, [R9+0x8], R12, R14 ;  /* 0x0000080c0900758d */ /* 0x000e24000180040e */
[----:B0-----:R-:W-:Y:S05]  /*136b70*/  @!P0 BRA `(.L_x_6326) ;  /* 0xfffffffc00ec8947 */ /* 0x001fea000383ffff */
[----:B------:R-:W-:Y:S05]  /*136b80*/  BSYNC B2 ;  /* 0x0000000000027941 */ /* 0x000fea0003800000 */
.L_x_6325:
[----:B------:R-:W-:Y:S05]  /*136b90*/  BRA `(.L_x_6323) ;  /* 0x0000000000187947 */ /* 0x000fea0003800000 */
.L_x_6324:
[----:B------:R-:W-:Y:S02]  /*136ba0*/  R2UR UR4, R38 ;  /* 0x00000000260472ca */ /* 0x000fe400000e0000 */
[----:B------:R-:W-:-:S13]  /*136bb0*/  R2UR UR5, R39 ;  /* 0x00000000270572ca */ /* 0x000fda00000e0000 */
[----:B------:R-:W2:Y:S02]  /*136bc0*/  LD.E.64 R12, desc[UR4][R36.64+0x8] ;  /* 0x00000804240c7980 */ /* 0x000ea4000c101b00 */
[----:B--2---:R-:W-:-:S05]  /*136bd0*/  IADD3 R8, P0, PT, R12, 0x30, RZ ;  /* 0x000000300c087810 */ /* 0x004fca0007f1e0ff */
[----:B------:R-:W-:-:S05]  /*136be0*/  IMAD.X R9, RZ, RZ, R13, P0 ;  /* 0x000000ffff097224 */ /* 0x000fca00000e060d */
[----:B------:R0:W-:Y:S03]  /*136bf0*/  ST.E.64 desc[UR4][R36.64+0x8], R8 ;  /* 0x0000080824007985 */ /* 0x0001e6000c101b04 */
.L_x_6323:
[----:B------:R-:W-:Y:S05]  /*136c00*/  BSYNC B0 ;  /* 0x0000000000007941 */ /* 0x000fea0003800000 */
.L_x_6322:
        /* <DEDUP_REMOVED lines=51> */
.L_x_6328:
[----:B------:R-:W-:Y:S01]  /*136f40*/  R2UR UR4, R38 ;  /* 0x00000000260472ca */ /* 0x000fe200000e0000 */
[----:B------:R-:W-:Y:S01]  /*136f50*/  IMAD.MOV.U32 R9, RZ, RZ, 0x5272 ;  /* 0x00005272ff097424 */ /* 0x000fe200078e00ff */
[----:B------:R-:W-:Y:S01]  /*136f60*/  R2UR UR5, R39 ;  /* 0x00000000270572ca */ /* 0x000fe200000e0000 */
[----:B------:R-:W-:Y:S01]  /*136f70*/  IMAD.MOV.U32 R13, RZ, RZ, -0x1 ;  /* 0xffffffffff0d7424 */ /* 0x000fe200078e00ff */
[----:B------:R-:W-:-:S11]  /*136f80*/  PLOP3.LUT P0, PT, PT, PT, PT, 0x8, 0x80 ;  /* 0x000000000080781c */ /* 0x000fd60003f0e170 */
[----:B------:R0:W-:Y:S02]  /*136f90*/  ST.E desc[UR4][R30.64], R9 ;  /* 0x000000091e007985 */ /* 0x0001e4000c101904 */
.L_x_6329:
[----:B------:R-:W-:Y:S05]  /*136fa0*/  BSYNC B0 ;  /* 0x0000000000007941 */ /* 0x000fea0003800000 */
.L_x_6327:
        /* <DEDUP_REMOVED lines=39> */
.L_x_6331:
[----:B------:R-:W-:Y:S05]  /*137220*/  BSYNC B0 ;  /* 0x0000000000007941 */ /* 0x000fea0003800000 */
.L_x_6330:
[----:B------:R-:W-:Y:S02]  /*137230*/  R2UR UR4, R38 ;  /* 0x00000000260472ca */ /* 0x000fe400000e0000 */
[----:B------:R-:W-:-:S13]  /*137240*/  R2UR UR5, R39 ;  /* 0x00000000270572ca */ /* 0x000fda00000e0000 */
[----:B------:R4:W-:Y:S01]  /*137250*/  ST.E desc[UR4][R30.64], R11 ;  /* 0x0000000b1e007985 */ /* 0x0009e2000c101904 */
[----:B------:R-:W-:Y:S05]  /*137260*/  BRA `(.L_x_6292) ;  /* 0x0000000000207947 */ /* 0x000fea0003800000 */
.L_x_6321:
        /* <DEDUP_REMOVED lines=8> */
.L_x_6292:
[----:B------:R-:W-:Y:S05]  /*1372f0*/  BSYNC B1 ;  /* 0x0000000000017941 */ /* 0x000fea0003800000 */
.L_x_6291:
[----:B------:R-:W-:Y:S01]  /*137300*/  ISETP.GE.AND P0, PT, R2, 0x1, PT ;  /* 0x000000010200780c */ /* 0x000fe20003f06270 */
[----:B------:R-:W-:-:S12]  /*137310*/  BSSY B0, `(.L_x_6332) ;  /* 0x000013e000007945 */ /* 0x000fd80003800000 */
[----:B------:R-:W-:Y:S05]  /*137320*/  @!P0 BRA `(.L_x_6333) ;  /* 0x0000001000f08947 */ /* 0x000fea0003800000 */
[----:B------:R-:W-:Y:S02]  /*137330*/  IMAD.MOV R0, RZ, RZ, -R2 ;  /* 0x000000ffff007224 */ /* 0x000fe400078e0a02 */
[----:B-1----:R-:W-:Y:S02]  /*137340*/  IMAD.MOV.U32 R6, RZ, RZ, RZ ;  /* 0x000000ffff067224 */ /* 0x002fe400078e00ff */
[----:B------:R-:W-:-:S07]  /*137350*/  IMAD.MOV.U32 R18, RZ, RZ, RZ ;  /* 0x000000ffff127224 */ /* 0x000fce00078e00ff */
.L_x_6358:
        /* <DEDUP_REMOVED lines=35> */
.L_x_6341:
[----:B------:R-:W0:Y:S02]  /*137590*/  LDS.64 R12, [R9+0x8] ;  /* 0x00000800090c7984 */ /* 0x000e240000000a00 */
[----:B0-----:R-:W-:-:S05]  /*1375a0*/  IADD3 R14, P0, PT, R12, 0x30, RZ ;  /* 0x000000300c0e7810 */ /* 0x001fca0007f1e0ff */
[----:B------:R-:W-:-:S07]  /*1375b0*/  IMAD.X R15, RZ, RZ, R13, P0 ;  /* 0x000000ffff0f7224 */ /* 0x000fce00000e060d */
[----:B------:R-:W0:Y:S02]  /*1375c0*/  ATOMS.CAST.SPIN.64 P0, [R9+0x8], R12, R14 ;  /* 0x0000080c0900758d */ /* 0x000e24000180040e */
[----:B0-----:R-:W-:Y:S05]  /*1375d0*/  @!P0 BRA `(.L_x_6341) ;  /* 0xfffffffc00ec8947 */ /* 0x001fea000383ffff */
[----:B------:R-:W-:Y:S05]  /*1375e0*/  BSYNC B3 ;  /* 0x0000000000037941 */ /* 0x000fea0003800000 */
.L_x_6340:
[----:B------:R-:W-:Y:S05]  /*1375f0*/  BRA `(.L_x_6338) ;  /* 0x0000000000187947 */ /* 0x000fea0003800000 */
.L_x_6339:
[----:B------:R-:W-:Y:S02]  /*137600*/  R2UR UR4, R38 ;  /* 0x00000000260472ca */ /* 0x000fe400000e0000 */
[----:B------:R-:W-:-:S13]  /*137610*/  R2UR UR5, R39 ;  /* 0x00000000270572ca */ /* 0x000fda00000e0000 */
[----:B------:R-:W2:Y:S02]  /*137620*/  LD.E.64 R12, desc[UR4][R36.64+0x8] ;  /* 0x00000804240c7980 */ /* 0x000ea4000c101b00 */
[----:B--2---:R-:W-:-:S05]  /*137630*/  IADD3 R8, P0, PT, R12, 0x30, RZ ;  /* 0x000000300c087810 */ /* 0x004fca0007f1e0ff */
[----:B------:R-:W-:-:S05]  /*137640*/  IMAD.X R9, RZ, RZ, R13, P0 ;  /* 0x000000ffff097224 */ /* 0x000fca00000e060d */
[----:B------:R0:W-:Y:S03]  /*137650*/  ST.E.64 desc[UR4][R36.64+0x8], R8 ;  /* 0x0000080824007985 */ /* 0x0001e6000c101b04 */
.L_x_6338:
[----:B------:R-:W-:Y:S05]  /*137660*/  BSYNC B2 ;  /* 0x0000000000027941 */ /* 0x000fea0003800000 */
.L_x_6337:
        /* <DEDUP_REMOVED lines=54> */
.L_x_6343:
[----:B------:R-:W-:Y:S05]  /*1379d0*/  BSYNC B2 ;  /* 0x0000000000027941 */ /* 0x000fea0003800000 */
.L_x_6342:
        /* <DEDUP_REMOVED lines=40> */
.L_x_6345:
[----:B------:R-:W-:Y:S05]  /*137c60*/  BSYNC B2 ;  /* 0x0000000000027941 */ /* 0x000fea0003800000 */
.L_x_6344:
[----:B------:R-:W-:Y:S02]  /*137c70*/  R2UR UR4, R38 ;  /* 0x00000000260472ca */ /* 0x000fe400000e0000 */
[----:B------:R-:W-:Y:S02]  /*137c80*/  R2UR UR5, R39 ;  /* 0x00000000270572ca */ /* 0x000fe400000e0000 */
[----:B------:R-:W-:-:S11]  /*137c90*/  PRMT R13, RZ, 0x7610, R13 ;  /* 0x00007610ff0d7816 */ /* 0x000fd6000000000d */
[----:B------:R3:W-:Y:S01]  /*137ca0*/  ST.E desc[UR4][R30.64], R11 ;  /* 0x0000000b1e007985 */ /* 0x0007e2000c101904 */
[----:B------:R-:W-:Y:S05]  /*137cb0*/  BRA `(.L_x_6335) ;  /* 0x0000000000147947 */ /* 0x000fea0003800000 */
.L_x_6336:
[----:B------:R-:W-:Y:S02]  /*137cc0*/  R2UR UR4, R38 ;  /* 0x00000000260472ca */ /* 0x000fe400000e0000 */
[----:B------:R-:W-:Y:S02]  /*137cd0*/  R2UR UR5, R39 ;  /* 0x00000000270572ca */ /* 0x000fe400000e0000 */
[----:B------:R-:W-:-:S05]  /*137ce0*/  IADD3 R8, P0, PT, R8, R6, RZ ;  /* 0x0000000608087210 */ /* 0x000fca0007f1e0ff */
[----:B------:R-:W-:-:S06]  /*137cf0*/  IMAD.X R9, RZ, RZ, R9, P0 ;  /* 0x000000ffff097224 */ /* 0x000fcc00000e0609 */
[----:B------:R1:W5:Y:S02]  /*137d00*/  LD.E.U8 R13, desc[UR4][R8.64+0x20] ;  /* 0x00002004080d7980 */ /* 0x000364000c101100 */
.L_x_6335:
[----:B------:R-:W-:Y:S05]  /*137d10*/  BSYNC B1 ;  /* 0x0000000000017941 */ /* 0x000fea0003800000 */
.L_x_6334:
        /* <DEDUP_REMOVED lines=31> */
.L_x_6353:
[----:B------:R-:W0:Y:S02]  /*137f10*/  LDS.64 R12, [R9+0x8] ;  /* 0x00000800090c7984 */ /* 0x000e240000000a00 */
[----:B0-----:R-:W-:-:S05]  /*137f20*/  IADD3 R14, P0, PT, R12, 0x30, RZ ;  /* 0x000000300c0e7810 */ /* 0x001fca0007f1e0ff */
[----:B------:R-:W-:-:S07]  /*137f30*/  IMAD.X R15, RZ, RZ, R13, P0 ;  /* 0x000000ffff0f7224 */ /* 0x000fce00000e060d */
[----:B------:R-:W0:Y:S02]  /*137f40*/  ATOMS.CAST.SPIN.64 P0, [R9+0x8], R12, R14 ;  /* 0x0000080c0900758d */ /* 0x000e24000180040e */
[----:B0-----:R-:W-:Y:S05]  /*137f50*/  @!P0 BRA `(.L_x_6353) ;  /* 0xfffffffc00ec8947 */ /* 0x001fea000383ffff */
[----:B------:R-:W-:Y:S05]  /*137f60*/  BSYNC B3 ;  /* 0x0000000000037941 */ /* 0x000fea0003800000 */
.L_x_6352:
[----:B------:R-:W-:Y:S05]  /*137f70*/  BRA `(.L_x_6350) ;  /* 0x0000000000187947 */ /* 0x000fea0003800000 */
.L_x_6351:
[----:B------:R-:W-:Y:S02]  /*137f80*/  R2UR UR4, R38 ;  /* 0x00000000260472ca */ /* 0x000fe400000e0000 */
[----:B------:R-:W-:-:S13]  /*137f90*/  R2UR UR5, R39 ;  /* 0x00000000270572ca */ /* 0x000fda00000e0000 */
[----:B------:R-:W2:Y:S02]  /*137fa0*/  LD.E.64 R12, desc[UR4][R36.64+0x8] ;  /* 0x00000804240c7980 */ /* 0x000ea4000c101b00 */
[----:B--2---:R-:W-:-:S05]  /*137fb0*/  IADD3 R8, P0, PT, R12, 0x30, RZ ;  /* 0x000000300c087810 */ /* 0x004fca0007f1e0ff */
[----:B------:R-:W-:-:S05]  /*137fc0*/  IMAD.X R9, RZ, RZ, R13, P0 ;  /* 0x000000ffff097224 */ /* 0x000fca00000e060d */
[----:B------:R0:W-:Y:S03]  /*137fd0*/  ST.E.64 desc[UR4][R36.64+0x8], R8 ;  /* 0x0000080824007985 */ /* 0x0001e6000c101b04 */
.L_x_6350:
[----:B------:R-:W-:Y:S05]  /*137fe0*/  BSYNC B2 ;  /* 0x0000000000027941 */ /* 0x000fea0003800000 */
.L_x_6349:
        /* <DEDUP_REMOVED lines=54> */
.L_x_6355:
[----:B------:R-:W-:Y:S05]  /*138350*/  BSYNC B2 ;  /* 0x0000000000027941 */ /* 0x000fea0003800000 */
.L_x_6354:
        /* <DEDUP_REMOVED lines=40> */
.L_x_6357:
[----:B------:R-:W-:Y:S05]  /*1385e0*/  BSYNC B2 ;  /* 0x0000000000027941 */ /* 0x000fea0003800000 */
.L_x_6356:
[----:B------:R-:W-:Y:S02]  /*1385f0*/  R2UR UR4, R38 ;  /* 0x00000000260472ca */ /* 0x000fe400000e0000 */
[----:B------:R-:W-:-:S13]  /*138600*/  R2UR UR5, R39 ;  /* 0x00000000270572ca */ /* 0x000fda00000e0000 */
[----:B------:R2:W-:Y:S01]  /*138610*/  ST.E desc[UR4][R30.64], R11 ;  /* 0x0000000b1e007985 */ /* 0x0005e2000c101904 */
[----:B------:R-:W-:Y:S05]  /*138620*/  BRA `(.L_x_6347) ;  /* 0x0000000000207947 */ /* 0x000fea0003800000 */
.L_x_6348:
        /* <DEDUP_REMOVED lines=8> */
.L_x_6347:
[----:B------:R-:W-:Y:S05]  /*1386b0*/  BSYNC B1 ;  /* 0x0000000000017941 */ /* 0x000fea0003800000 */
.L_x_6346:
[----:B------:R-:W-:Y:S02]  /*1386c0*/  VIADD R18, R18, 0x1 ;  /* 0x0000000112127836 */ /* 0x000fe40000000000 */
[----:B------:R-:W-:Y:S01]  /*1386d0*/  VIADD R6, R6, 0x4 ;  /* 0x0000000406067836 */ /* 0x000fe20000000000 */
[----:B------:R-:W-:Y:S06]  /*1386e0*/  @P2 BRA `(.L_x_6358) ;  /* 0xffffffec001c2947 */ /* 0x000fec000383ffff */
.L_x_6333:
[----:B------:R-:W-:Y:S05]  /*1386f0*/  BSYNC B0 ;  /* 0x0000000000007941 */ /* 0x000fea0003800000 */
.L_x_6332:
[----:B------:R-:W-:Y:S01]  /*138700*/  ISETP.GE.AND P0, PT, R33, 0x1, PT ;  /* 0x000000012100780c */ /* 0x000fe20003f06270 */
[----:B------:R-:W-:-:S12]  /*138710*/  BSSY B0, `(.L_x_6359) ;  /* 0x0000142000007945 */ /* 0x000fd80003800000 */
[----:B------:R-:W-:Y:S05]  /*138720*/  @!P0 BRA `(.L_x_6360) ;  /* 0x0000001400008947 */ /* 0x000fea0003800000 */
[----:B------:R-:W-:Y:S02]  /*138730*/  IMAD.MOV R33, RZ, RZ, -R33 ;  /* 0x000000ffff217224 */ /* 0x000fe400078e0a21 */
[----:B------:R-:W-:Y:S02]  /*138740*/  IMAD.SHL.U32 R0, R2, 0x4, RZ ;  /* 0x0000000402007824 */ /* 0x000fe400078e00ff */
[----:B-1----:R-:W-:Y:S02]  /*138750*/  IMAD.MOV.U32 R6, RZ, RZ, RZ ;  /* 0x000000ffff067224 */ /* 0x002fe400078e00ff */
[----:B-----5:R-:W-:-:S07]  /*138760*/  IMAD.MOV.U32 R17, RZ, RZ, RZ ;  /* 0x000000ffff117224 */ /* 0x020fce00078e00ff */
.L_x_6385:
        /* <DEDUP_REMOVED lines=35> */
.L_x_6368:
[----:B------:R-:W0:Y:S02]  /*1389a0*/  LDS.64 R12, [R9+0x8] ;  /* 0x00000800090c7984 */ /* 0x000e240000000a00 */
[----:B0-----:R-:W-:-:S05]  /*1389b0*/  IADD3 R14, P0, PT, R12, 0x30, RZ ;  /* 0x000000300c0e7810 */ /* 0x001fca0007f1e0ff */
[----:B------:R-:W-:-:S07]  /*1389c0*/  IMAD.X R15, RZ, RZ, R13, P0 ;  /* 0x000000ffff0f7224 */ /* 0x000fce00000e060d */
[----:B------:R-:W0:Y:S02]  /*1389d0*/  ATOMS.CAST.SPIN.64 P0, [R9+0x8], R12, R14 ;  /* 0x0000080c0900758d */ /* 0x000e24000180040e */
[----:B0-----:R-:W-:Y:S05]  /*1389e0*/  @!P0 BRA `(.L_x_6368) ;  /* 0xfffffffc00ec8947 */ /* 0x001fea000383ffff */
[----:B------:R-:W-:Y:S05]  /*1389f0*/  BSYNC B3 ;  /* 0x0000000000037941 */ /* 0x000fea0003800000 */
.L_x_6367:
[----:B------:R-:W-:Y:S05]  /*138a00*/  BRA `(.L_x_6365) ;  /* 0x0000000000187947 */ /* 0x000fea0003800000 */
.L_x_6366:
[----:B------:R-:W-:Y:S02]  /*138a10*/  R2UR UR4, R38 ;  /* 0x00000000260472ca */ /* 0x000fe400000e0000 */
[----:B------:R-:W-:-:S13]  /*138a20*/  R2UR UR5, R39 ;  /* 0x00000000270572ca */ /* 0x000fda00000e0000 */
[----:B------:R-:W2:Y:S02]  /*138a30*/  LD.E.64 R12, desc[UR4][R36.64+0x8] ;  /* 0x00000804240c7980 */ /* 0x000ea4000c101b00 */
[----:B--2---:R-:W-:-:S05]  /*138a40*/  IADD3 R8, P0, PT, R12, 0x30, RZ ;  /* 0x000000300c087810 */ /* 0x004fca0007f1e0ff */
[----:B------:R-:W-:-:S05]  /*138a50*/  IMAD.X R9, RZ, RZ, R13, P0 ;  /* 0x000000ffff097224 */ /* 0x000fca00000e060d */
[----:B------:R0:W-:Y:S03]  /*138a60*/  ST.E.64 desc[UR4][R36.64+0x8], R8 ;  /* 0x0000080824007985 */ /* 0x0001e6000c101b04 */
.L_x_6365:
[----:B------:R-:W-:Y:S05]  /*138a70*/  BSYNC B2 ;  /* 0x0000000000027941 */ /* 0x000fea0003800000 */
.L_x_6364:
        /* <DEDUP_REMOVED lines=54> */
.L_x_6370:
[----:B------:R-:W-:Y:S05]  /*138de0*/  BSYNC B2 ;  /* 0x0000000000027941 */ /* 0x000fea0003800000 */
.L_x_6369:
        /* <DEDUP_REMOVED lines=40> */
.L_x_6372:
[----:B------:R-:W-:Y:S05]  /*139070*/  BSYNC B2 ;  /* 0x0000000000027941 */ /* 0x000fea0003800000 */
.L_x_6371:
[----:B------:R-:W-:Y:S02]  /*139080*/  R2UR UR4, R38 ;  /* 0x00000000260472ca */ /* 0x000fe400000e0000 */
[----:B------:R-:W-:Y:S02]  /*139090*/  R2UR UR5, R39 ;  /* 0x00000000270572ca */ /* 0x000fe400000e0000 */
[----:B------:R-:W-:-:S11]  /*1390a0*/  PRMT R13, RZ, 0x7610, R13 ;  /* 0x00007610ff0d7816 */ /* 0x000fd6000000000d */
[----:B------:R3:W-:Y:S01]  /*1390b0*/  ST.E desc[UR4][R30.64], R11 ;  /* 0x0000000b1e007985 */ /* 0x0007e2000c101904 */
[----:B------:R-:W-:Y:S05]  /*1390c0*/  BRA `(.L_x_6362) ;  /* 0x0000000000147947 */ /* 0x000fea0003800000 */
.L_x_6363:
[----:B------:R-:W-:Y:S02]  /*1390d0*/  R2UR UR4, R38 ;  /* 0x00000000260472ca */ /* 0x000fe400000e0000 */
[----:B------:R-:W-:Y:S02]  /*1390e0*/  R2UR UR5, R39 ;  /* 0x00000000270572ca */ /* 0x000fe400000e0000 */
[----:B------:R-:W-:-:S05]  /*1390f0*/  IADD3 R8, P0, PT, R8, R6, RZ ;  /* 0x0000000608087210 */ /* 0x000fca0007f1e0ff */
[----:B------:R-:W-:-:S06]  /*139100*/  IMAD.X R9, RZ, RZ, R9, P0 ;  /* 0x000000ffff097224 */ /* 0x000fcc00000e0609 */
[----:B------:R1:W5:Y:S02]  /*139110*/  LD.E.U8 R13, desc[UR4][R8.64+0x20] ;  /* 0x00002004080d7980 */ /* 0x000364000c101100 */
.L_x_6362:
[----:B------:R-:W-:Y:S05]  /*139120*/  BSYNC B1 ;  /* 0x0000000000017941 */ /* 0x000fea0003800000 */
.L_x_6361:
        /* <DEDUP_REMOVED lines=32> */
.L_x_6380:
[----:B------:R-:W0:Y:S02]  /*139330*/  LDS.64 R12, [R9+0x8] ;  /* 0x00000800090c7984 */ /* 0x000e240000000a00 */
[----:B0-----:R-:W-:-:S05]  /*139340*/  IADD3 R14, P0, PT, R12, 0x30, RZ ;  /* 0x000000300c0e7810 */ /* 0x001fca0007f1e0ff */
[----:B------:R-:W-:-:S07]  /*139350*/  IMAD.X R15, RZ, RZ, R13, P0 ;  /* 0x000000ffff0f7224 */ /* 0x000fce00000e060d */
[----:B------:R-:W0:Y:S02]  /*139360*/  ATOMS.CAST.SPIN.64 P0, [R9+0x8], R12, R14 ;  /* 0x0000080c0900758d */ /* 0x000e24000180040e */
[----:B0-----:R-:W-:Y:S05]  /*139370*/  @!P0 BRA `(.L_x_6380) ;  /* 0xfffffffc00ec8947 */ /* 0x001fea000383ffff */
[----:B------:R-:W-:Y:S05]  /*139380*/  BSYNC B3 ;  /* 0x0000000000037941 */ /* 0x000fea0003800000 */
.L_x_6379:
[----:B------:R-:W-:Y:S05]  /*139390*/  BRA `(.L_x_6377) ;  /* 0x0000000000187947 */ /* 0x000fea0003800000 */
.L_x_6378:
[----:B------:R-:W-:Y:S02]  /*1393a0*/  R2UR UR4, R38 ;  /* 0x00000000260472ca */ /* 0x000fe400000e0000 */
[----:B------:R-:W-:-:S13]  /*1393b0*/  R2UR UR5, R39 ;  /* 0x00000000270572ca */ /* 0x000fda00000e0000 */
[----:B------:R-:W2:Y:S02]  /*1393c0*/  LD.E.64 R12, desc[UR4][R36.64+0x8] ;  /* 0x00000804240c7980 */ /* 0x000ea4000c101b00 */
[----:B--2---:R-:W-:-:S05]  /*1393d0*/  IADD3 R8, P0, PT, R12, 0x30, RZ ;  /* 0x000000300c087810 */ /* 0x004fca0007f1e0ff */
[----:B------:R-:W-:-:S05]  /*1393e0*/  IMAD.X R9, RZ, RZ, R13, P0 ;  /* 0x000000ffff097224 */ /* 0x000fca00000e060d */
[----:B------:R0:W-:Y:S03]  /*1393f0*/  ST.E.64 desc[UR4][R36.64+0x8], R8 ;  /* 0x0000080824007985 */ /* 0x0001e6000c101b04 */
.L_x_6377:
[----:B------:R-:W-:Y:S05]  /*139400*/  BSYNC B2 ;  /* 0x0000000000027941 */ /* 0x000fea0003800000 */
.L_x_6376:
        /* <DEDUP_REMOVED lines=54> */
.L_x_6382:
[----:B------:R-:W-:Y:S05]  /*139770*/  BSYNC B2 ;  /* 0x0000000000027941 */ /* 0x000fea0003800000 */
.L_x_6381:
        /* <DEDUP_REMOVED lines=40> */
.L_x_6384:
[----:B------:R-:W-:Y:S05]  /*139a00*/  BSYNC B2 ;  /* 0x0000000000027941 */ /* 0x000fea0003800000 */
.L_x_6383:
[----:B------:R-:W-:Y:S02]  /*139a10*/  R2UR UR4, R38 ;  /* 0x00000000260472ca */ /* 0x000fe400000e0000 */
[----:B------:R-:W-:-:S13]  /*139a20*/  R2UR UR5, R39 ;  /* 0x00000000270572ca */ /* 0x000fda00000e0000 */
[----:B------:R2:W-:Y:S01]  /*139a30*/  ST.E desc[UR4][R30.64], R11 ;  /* 0x0000000b1e007985 */ /* 0x0005e2000c101904 */
[----:B------:R-:W-:Y:S05]  /*139a40*/  BRA `(.L_x_6374) ;  /* 0x0000000000207947 */ /* 0x000fea0003800000 */
.L_x_6375:
        /* <DEDUP_REMOVED lines=8> */
.L_x_6374:
[----:B------:R-:W-:Y:S05]  /*139ad0*/  BSYNC B1 ;  /* 0x0000000000017941 */ /* 0x000fea0003800000 */
.L_x_6373:
[----:B------:R-:W-:Y:S02]  /*139ae0*/  VIADD R17, R17, 0x1 ;  /* 0x0000000111117836 */ /* 0x000fe40000000000 */
[----:B------:R-:W-:Y:S02]  /*139af0*/  VIADD R0, R0, 0x4 ;  /* 0x0000000400007836 */ /* 0x000fe40000000000 */
[----:B------:R-:W-:Y:S02]  /*139b00*/  VIADD R2, R2, 0x1 ;  /* 0x0000000102027836 */ /* 0x000fe40000000000 */
[----:B------:R-:W-:Y:S01]  /*139b10*/  VIADD R6, R6, 0x4 ;  /* 0x0000000406067836 */ /* 0x000fe20000000000 */
[----:B------:R-:W-:Y:S06]  /*139b20*/  @P2 BRA `(.L_x_6385) ;  /* 0xffffffec00102947 */ /* 0x000fec000383ffff */
.L_x_6360:
[----:B------:R-:W-:Y:S05]  /*139b30*/  BSYNC B0 ;  /* 0x0000000000007941 */ /* 0x000fea0003800000 */
.L_x_6359:
[----:B------:R-:W2:Y:S01]  /*139b40*/  S2UR UR5, SR_CgaCtaId ;  /* 0x00000000000579c3 */ /* 0x000ea20000008800 */
[----:B------:R-:W-:Y:S01]  /*139b50*/  UMOV UR4, 0x400 ;  /* 0x0000040000047882 */ /* 0x000fe20000000000 */
[----:B------:R-:W-:Y:S01]  /*139b60*/  R2UR UR6, R38 ;  /* 0x00000000260672ca */ /* 0x000fe200000e0000 */
[----:B01-3--:R-:W-:Y:S01]  /*139b70*/  IMAD.MOV.U32 R8, RZ, RZ, 0x30 ;  /* 0x00000030ff087424 */ /* 0x00bfe200078e00ff */
[----:B------:R-:W-:Y:S01]  /*139b80*/  R2UR UR7, R39 ;  /* 0x00000000270772ca */ /* 0x000fe200000e0000 */
[----:B------:R-:W-:Y:S01]  /*139b90*/  IMAD.MOV.U32 R9, RZ, RZ, 0x0 ;  /* 0x00000000ff097424 */ /* 0x000fe200078e00ff */
[----:B--2---:R-:W-:-:S06]  /*139ba0*/  ULEA UR4, UR5, UR4, 0x18 ;  /* 0x0000000405047291 */ /* 0x004fcc000f8ec0ff */
[----:B-----5:R-:W-:-:S05]  /*139bb0*/  IMAD.U32 R17, RZ, RZ, UR4 ;  /* 0x00000004ff117e24 */ /* 0x020fca000f8e00ff */
        /* <DEDUP_REMOVED lines=11> */
.L_x_6390:
[----:B------:R-:W0:Y:S02]  /*139c70*/  LDS.64 R8, [R13+0x8] ;  /* 0x000008000d087984 */ /* 0x000e240000000a00 */
[----:B0-----:R-:W-:-:S05]  /*139c80*/  IADD3 R10, P0, PT, R8, 0x30, RZ ;  /* 0x00000030080a7810 */ /* 0x001fca0007f1e0ff */
[----:B------:R-:W-:-:S07]  /*139c90*/  IMAD.X R11, RZ, RZ, R9, P0 ;  /* 0x000000ffff0b7224 */ /* 0x000fce00000e0609 */
[----:B------:R-:W0:Y:S02]  /*139ca0*/  ATOMS.CAST.SPIN.64 P0, [R13+0x8], R8, R10 ;  /* 0x000008080d00758d */ /* 0x000e24000180040a */
[----:B0-----:R-:W-:Y:S05]  /*139cb0*/  @!P0 BRA `(.L_x_6390) ;  /* 0xfffffffc00ec8947 */ /* 0x001fea000383ffff */
[----:B------:R-:W-:Y:S05]  /*139cc0*/  BSYNC B1 ;  /* 0x0000000000017941 */ /* 0x000fea0003800000 */
.L_x_6389:
[----:B------:R-:W-:Y:S02]  /*139cd0*/  IMAD.MOV.U32 R10, RZ, RZ, R8 ;  /* 0x000000ffff0a7224 */ /* 0x000fe400078e0008 */
[----:B------:R-:W-:Y:S01]  /*139ce0*/  IMAD.MOV.U32 R11, RZ, RZ, R9 ;  /* 0x000000ffff0b7224 */ /* 0x000fe200078e0009 */
[----:B------:R-:W-:Y:S06]  /*139cf0*/  BRA `(.L_x_6387) ;  /* 0x0000000000187947 */ /* 0x000fec0003800000 */
.L_x_6388:
[----:B------:R-:W-:Y:S02]  /*139d00*/  R2UR UR4, R38 ;  /* 0x00000000260472ca */ /* 0x000fe400000e0000 */
[----:B------:R-:W-:-:S13]  /*139d10*/  R2UR UR5, R39 ;  /* 0x00000000270572ca */ /* 0x000fda00000e0000 */
[----:B------:R-:W2:Y:S02]  /*139d20*/  LD.E.64 R10, desc[UR4][R36.64+0x8] ;  /* 0x00000804240a7980 */ /* 0x000ea4000c101b00 */
[----:B--2---:R-:W-:-:S05]  /*139d30*/  IADD3 R8, P0, PT, R10, 0x30, RZ ;  /* 0x000000300a087810 */ /* 0x004fca0007f1e0ff */
[----:B------:R-:W-:-:S05]  /*139d40*/  IMAD.X R9, RZ, RZ, R11, P0 ;  /* 0x000000ffff097224 */ /* 0x000fca00000e060b */
[----:B------:R0:W-:Y:S03]  /*139d50*/  ST.E.64 desc[UR4][R36.64+0x8], R8 ;  /* 0x0000080824007985 */ /* 0x0001e6000c101b04 */
.L_x_6387:
[----:B------:R-:W-:Y:S05]  /*139d60*/  BSYNC B0 ;  /* 0x0000000000007941 */ /* 0x000fea0003800000 */
.L_x_6386:
        /* <DEDUP_REMOVED lines=65> */
.L_x_6397:
[----:B------:R-:W0:Y:S02]  /*13a180*/  LDS.64 R12, [R7+0x8] ;  /* 0x00000800070c7984 */ /* 0x000e240000000a00 */
[----:B0-----:R-:W-:-:S05]  /*13a190*/  IADD3 R14, P0, PT, R8, R12, RZ ;  /* 0x0000000c080e7210 */ /* 0x001fca0007f1e0ff */
[----:B------:R-:W-:-:S07]  /*13a1a0*/  IMAD.X R15, R9, 0x1, R13, P0 ;  /* 0x00000001090f7824 */ /* 0x000fce00000e060d */
[----:B------:R-:W0:Y:S02]  /*13a1b0*/  ATOMS.CAST.SPIN.64 P0, [R7+0x8], R12, R14 ;  /* 0x0000080c0700758d */ /* 0x000e24000180040e */
[----:B0-----:R-:W-:Y:S05]  /*13a1c0*/  @!P0 BRA `(.L_x_6397) ;  /* 0xfffffffc00ec8947 */ /* 0x001fea000383ffff */
[----:B------:R-:W-:Y:S05]  /*13a1d0*/  BSYNC B2 ;  /* 0x0000000000027941 */ /* 0x000fea0003800000 */
.L_x_6396:
[----:B------:R-:W-:Y:S05]  /*13a1e0*/  BRA `(.L_x_6394) ;  /* 0x0000000000187947 */ /* 0x000fea0003800000 */
.L_x_6395:
[----:B------:R-:W-:Y:S02]  /*13a1f0*/  R2UR UR4, R38 ;  /* 0x00000000260472ca */ /* 0x000fe400000e0000 */
[----:B------:R-:W-:-:S13]  /*13a200*/  R2UR UR5, R39 ;  /* 0x00000000270572ca */ /* 0x000fda00000e0000 */
[----:B------:R-:W2:Y:S02]  /*13a210*/  LD.E.64 R12, desc[UR4][R36.64+0x8] ;  /* 0x00000804240c7980 */ /* 0x000ea4000c101b00 */
[----:B--2---:R-:W-:-:S05]  /*13a220*/  IADD3 R6, P0, PT, R8, R12, RZ ;  /* 0x0000000c08067210 */ /* 0x004fca0007f1e0ff */
[----:B------:R-:W-:-:S05]  /*13a230*/  IMAD.X R7, R9, 0x1, R13, P0 ;  /* 0x0000000109077824 */ /* 0x000fca00000e060d */
[----:B------:R0:W-:Y:S03]  /*13a240*/  ST.E.64 desc[UR4][R36.64+0x8], R6 ;  /* 0x0000080624007985 */ /* 0x0001e6000c101b04 */
.L_x_6394:
[----:B------:R-:W-:Y:S05]  /*13a250*/  BSYNC B1 ;  /* 0x0000000000017941 */ /* 0x000fea0003800000 */
.L_x_6393:
        /* <DEDUP_REMOVED lines=47> */
.L_x_6429:
        /* <DEDUP_REMOVED lines=28> */
.L_x_6410:
[----:B------:R-:W0:Y:S02]  /*13a710*/  LDS.64 R12, [R9+0x8] ;  /* 0x00000800090c7984 */ /* 0x000e240000000a00 */
[----:B0-----:R-:W-:-:S05]  /*13a720*/  IADD3 R14, P0, PT, R12, 0x30, RZ ;  /* 0x000000300c0e7810 */ /* 0x001fca0007f1e0ff */
[----:B------:R-:W-:-:S07]  /*13a730*/  IMAD.X R15, RZ, RZ, R13, P0 ;  /* 0x000000ffff0f7224 */ /* 0x000fce00000e060d */
[----:B------:R-:W0:Y:S02]  /*13a740*/  ATOMS.CAST.SPIN.64 P0, [R9+0x8], R12, R14 ;  /* 0x0000080c0900758d */ /* 0x000e24000180040e */
[----:B0-----:R-:W-:Y:S05]  /*13a750*/  @!P0 BRA `(.L_x_6410) ;  /* 0xfffffffc00ec8947 */ /* 0x001fea000383ffff */
[----:B------:R-:W-:Y:S05]  /*13a760*/  BSYNC B6 ;  /* 0x0000000000067941 */ /* 0x000fea0003800000 */
.L_x_6409:
[----:B------:R-:W-:Y:S05]  /*13a770*/  BRA `(.L_x_6407) ;  /* 0x0000000000187947 */ /* 0x000fea0003800000 */
.L_x_6408:
[----:B------:R-:W-:Y:S02]  /*13a780*/  R2UR UR4, R38 ;  /* 0x00000000260472ca */ /* 0x000fe400000e0000 */
[----:B------:R-:W-:-:S13]  /*13a790*/  R2UR UR5, R39 ;  /* 0x00000000270572ca */ /* 0x000fda00000e0000 */
[----:B------:R-:W2:Y:S02]  /*13a7a0*/  LD.E.64 R12, desc[UR4][R36.64+0x8] ;  /* 0x00000804240c7980 */ /* 0x000ea4000c101b00 */
[----:B--2---:R-:W-:-:S05]  /*13a7b0*/  IADD3 R8, P0, PT, R12, 0x30, RZ ;  /* 0x000000300c087810 */ /* 0x004fca0007f1e0ff */
[----:B------:R-:W-:-:S05]  /*13a7c0*/  IMAD.X R9, RZ, RZ, R13, P0 ;  /* 0x000000ffff097224 */ /* 0x000fca00000e060d */
[----:B------:R0:W-:Y:S03]  /*13a7d0*/  ST.E.64 desc[UR4][R36.64+0x8], R8 ;  /* 0x0000080824007985 */ /* 0x0001e6000c101b04 */
.L_x_6407:
[----:B------:R-:W-:Y:S05]  /*13a7e0*/  BSYNC B5 ;  /* 0x0000000000057941 */ /* 0x000fea0003800000 */
.L_x_6406:
        /* <DEDUP_REMOVED lines=54> */
.L_x_6412:
[----:B------:R-:W-:Y:S05]  /*13ab50*/  BSYNC B5 ;  /* 0x0000000000057941 */ /* 0x000fea0003800000 */
.L_x_6411:
        /* <DEDUP_REMOVED lines=40> */
.L_x_6414:
[----:B------:R-:W-:Y:S05]  /*13ade0*/  BSYNC B5 ;  /* 0x0000000000057941 */ /* 0x000fea0003800000 */
.L_x_6413:
[----:B------:R-:W-:Y:S02]  /*13adf0*/  R2UR UR4, R38 ;  /* 0x00000000260472ca */ /* 0x000fe400000e0000 */
[----:B------:R-:W-:-:S13]  /*13ae00*/  R2UR UR5, R39 ;  /* 0x00000000270572ca */ /* 0x000fda00000e0000 */
[----:B------:R2:W-:Y:S01]  /*13ae10*/  ST.E desc[UR4][R30.64], R11 ;  /* 0x0000000b1e007985 */ /* 0x0005e2000c101904 */
[----:B------:R-:W-:Y:S05]  /*13ae20*/  BRA `(.L_x_6415) ;  /* 0x0000000000207947 */ /* 0x000fea0003800000 */
.L_x_6405:
        /* <DEDUP_REMOVED lines=8> */
.L_x_6415:
[----:B------:R-:W-:Y:S05]  /*13aeb0*/  BSYNC B4 ;  /* 0x0000000000047941 */ /* 0x000fea0003800000 */
.L_x_6404:
        /* <DEDUP_REMOVED lines=27> */
.L_x_6422:
[----:B------:R-:W0:Y:S02]  /*13b070*/  LDS.64 R12, [R9+0x8] ;  /* 0x00000800090c7984 */ /* 0x000e240000000a00 */
[----:B0-----:R-:W-:-:S05]  /*13b080*/  IADD3 R14, P0, PT, R12, 0x30, RZ ;  /* 0x000000300c0e7810 */ /* 0x001fca0007f1e0ff */
[----:B------:R-:W-:-:S07]  /*13b090*/  IMAD.X R15, RZ, RZ, R13, P0 ;  /* 0x000000ffff0f7224 */ /* 0x000fce00000e060d */
[----:B------:R-:W0:Y:S02]  /*13b0a0*/  ATOMS.CAST.SPIN.64 P0, [R9+0x8], R12, R14 ;  /* 0x0000080c0900758d */ /* 0x000e24000180040e */
[----:B0-----:R-:W-:Y:S05]  /*13b0b0*/  @!P0 BRA `(.L_x_6422) ;  /* 0xfffffffc00ec8947 */ /* 0x001fea000383ffff */
[----:B------:R-:W-:Y:S05]  /*13b0c0*/  BSYNC B6 ;  /* 0x0000000000067941 */ /* 0x000fea0003800000 */
.L_x_6421:
[----:B------:R-:W-:Y:S05]  /*13b0d0*/  BRA `(.L_x_6419) ;  /* 0x0000000000187947 */ /* 0x000fea0003800000 */
.L_x_6420:
[----:B------:R-:W-:Y:S02]  /*13b0e0*/  R2UR UR4, R38 ;  /* 0x00000000260472ca */ /* 0x000fe400000e0000 */
[----:B------:R-:W-:-:S13]  /*13b0f0*/  R2UR UR5, R39 ;  /* 0x00000000270572ca */ /* 0x000fda00000e0000 */
[----:B------:R-:W2:Y:S02]  /*13b100*/  LD.E.64 R12, desc[UR4][R36.64+0x8] ;  /* 0x00000804240c7980 */ /* 0x000ea4000c101b00 */
[----:B--2---:R-:W-:-:S05]  /*13b110*/  IADD3 R8, P0, PT, R12, 0x30, RZ ;  /* 0x000000300c087810 */ /* 0x004fca0007f1e0ff */
[----:B------:R-:W-:-:S05]  /*13b120*/  IMAD.X R9, RZ, RZ, R13, P0 ;  /* 0x000000ffff097224 */ /* 0x000fca00000e060d */
[----:B------:R0:W-:Y:S03]  /*13b130*/  ST.E.64 desc[UR4][R36.64+0x8], R8 ;  /* 0x0000080824007985 */ /* 0x0001e6000c101b04 */
.L_x_6419:
[----:B------:R-:W-:Y:S05]  /*13b140*/  BSYNC B5 ;  /* 0x0000000000057941 */ /* 0x000fea0003800000 */
.L_x_6418:
        /* <DEDUP_REMOVED lines=51> */
.L_x_6424:
[----:B------:R-:W-:Y:S01]  /*13b480*/  R2UR UR4, R38 ;  /* 0x00000000260472ca */ /* 0x000fe200000e0000 */
[----:B------:R-:W-:Y:S01]  /*13b490*/  IMAD.MOV.U32 R9, RZ, RZ, 0x5272 ;  /* 0x00005272ff097424 */ /* 0x000fe200078e00ff */
[----:B------:R-:W-:Y:S01]  /*13b4a0*/  R2UR UR5, R39 ;  /* 0x00000000270572ca */ /* 0x000fe200000e0000 */
[----:B------:R-:W-:Y:S01]  /*13b4b0*/  IMAD.MOV.U32 R13, RZ, RZ, -0x1 ;  /* 0xffffffffff0d7424 */ /* 0x000fe200078e00ff */
[----:B------:R-:W-:-:S11]  /*13b4c0*/  PLOP3.LUT P0, PT, PT, PT, PT, 0x8, 0x80 ;  /* 0x000000000080781c */ /* 0x000fd60003f0e170 */
[----:B------:R0:W-:Y:S02]  /*13b4d0*/  ST.E desc[UR4][R30.64], R9 ;  /* 0x000000091e007985 */ /* 0x0001e4000c101904 */
.L_x_6425:
[----:B------:R-:W-:Y:S05]  /*13b4e0*/  BSYNC B5 ;  /* 0x0000000000057941 */ /* 0x000fea0003800000 */
.L_x_6423:
        /* <DEDUP_REMOVED lines=39> */
.L_x_6427:
[----:B------:R-:W-:Y:S05]  /*13b760*/  BSYNC B5 ;  /* 0x0000000000057941 */ /* 0x000fea0003800000 */
.L_x_6426:
[----:B------:R-:W-:Y:S02]  /*13b770*/  R2UR UR4, R38 ;  /* 0x00000000260472ca */ /* 0x000fe400000e0000 */
[----:B------:R-:W-:-:S13]  /*13b780*/  R2UR UR5, R39 ;  /* 0x00000000270572ca */ /* 0x000fda00000e0000 */
[----:B------:R2:W-:Y:S01]  /*13b790*/  ST.E desc[UR4][R30.64], R11 ;  /* 0x0000000b1e007985 */ /* 0x0005e2000c101904 */
[----:B------:R-:W-:Y:S05]  /*13b7a0*/  BRA `(.L_x_6428) ;  /* 0x0000000000247947 */ /* 0x000fea0003800000 */
.L_x_6417:
        /* <DEDUP_REMOVED lines=9> */
.L_x_6428:
[----:B------:R-:W-:Y:S05]  /*13b840*/  BSYNC B4 ;  /* 0x0000000000047941 */ /* 0x000fea0003800000 */
.L_x_6416:
[----:B------:R-:W-:Y:S02]  /*13b850*/  VIADD R22, R22, 0x2 ;  /* 0x0000000216167836 */ /* 0x000fe40000000000 */
[----:B------:R-:W-:Y:S01]  /*13b860*/  VIADD R18, R18, 0x8 ;  /* 0x0000000812127836 */ /* 0x000fe20000000000 */
[----:B------:R-:W-:Y:S06]  /*13b870*/  @P2 BRA `(.L_x_6429) ;  /* 0xffffffec00342947 */ /* 0x000fec000383ffff */
.L_x_6403:
[----:B------:R-:W-:Y:S05]  /*13b880*/  BSYNC B1 ;  /* 0x0000000000017941 */ /* 0x000fea0003800000 */
.L_x_6402:
        /* <DEDUP_REMOVED lines=25> */
.L_x_6436:
[----:B------:R-:W0:Y:S02]  /*13ba20*/  LDS.64 R12, [R9+0x8] ;  /* 0x00000800090c7984 */ /* 0x000e240000000a00 */
[----:B0-----:R-:W-:-:S05]  /*13ba30*/  IADD3 R14, P0, PT, R12, 0x30, RZ ;  /* 0x000000300c0e7810 */ /* 0x001fca0007f1e0ff */
[----:B------:R-:W-:-:S07]  /*13ba40*/  IMAD.X R15, RZ, RZ, R13, P0 ;  /* 0x000000ffff0f7224 */ /* 0x000fce00000e060d */
[----:B------:R-:W0:Y:S02]  /*13ba50*/  ATOMS.CAST.SPIN.64 P0, [R9+0x8], R12, R14 ;  /* 0x0000080c0900758d */ /* 0x000e24000180040e */
[----:B0-----:R-:W-:Y:S05]  /*13ba60*/  @!P0 BRA `(.L_x_6436) ;  /* 0xfffffffc00ec8947 */ /* 0x001fea000383ffff */
[----:B------:R-:W-:Y:S05]  /*13ba70*/  BSYNC B5 ;  /* 0x0000000000057941 */ /* 0x000fea0003800000 */
.L_x_6435:
[----:B------:R-:W-:Y:S05]  /*13ba80*/  BRA `(.L_x_6433) ;  /* 0x0000000000187947 */ /* 0x000fea0003800000 */
.L_x_6434:
[----:B------:R-:W-:Y:S02]  /*13ba90*/  R2UR UR4, R38 ;  /* 0x00000000260472ca */ /* 0x000fe400000e0000 */
[----:B------:R-:W-:-:S13]  /*13baa0*/  R2UR UR5, R39 ;  /* 0x00000000270572ca */ /* 0x000fda00000e0000 */
[----:B------:R-:W2:Y:S02]  /*13bab0*/  LD.E.64 R12, desc[UR4][R36.64+0x8] ;  /* 0x00000804240c7980 */ /* 0x000ea4000c101b00 */
[----:B--2---:R-:W-:-:S05]  /*13bac0*/  IADD3 R8, P0, PT, R12, 0x30, RZ ;  /* 0x000000300c087810 */ /* 0x004fca0007f1e0ff */
[----:B------:R-:W-:-:S05]  /*13bad0*/  IMAD.X R9, RZ, RZ, R13, P0 ;  /* 0x000000ffff097224 */ /* 0x000fca00000e060d */
[----:B------:R0:W-:Y:S03]  /*13bae0*/  ST.E.64 desc[UR4][R36.64+0x8], R8 ;  /* 0x0000080824007985 */ /* 0x0001e6000c101b04 */
.L_x_6433:
[----:B------:R-:W-:Y:S05]  /*13baf0*/  BSYNC B4 ;  /* 0x0000000000047941 */ /* 0x000fea0003800000 */
.L_x_6432:
        /* <DEDUP_REMOVED lines=51> */
.L_x_6438:
[----:B------:R-:W-:Y:S01]  /*13be30*/  R2UR UR4, R38 ;  /* 0x00000000260472ca */ /* 0x000fe200000e0000 */
[----:B------:R-:W-:Y:S01]  /*13be40*/  IMAD.MOV.U32 R9, RZ, RZ, 0x5272 ;  /* 0x00005272ff097424 */ /* 0x000fe200078e00ff */
[----:B------:R-:W-:Y:S01]  /*13be50*/  R2UR UR5, R39 ;  /* 0x00000000270572ca */ /* 0x000fe200000e0000 */
[----:B------:R-:W-:Y:S01]  /*13be60*/  IMAD.MOV.U32 R13, RZ, RZ, -0x1 ;  /* 0xffffffffff0d7424 */ /* 0x000fe200078e00ff */
[----:B------:R-:W-:-:S11]  /*13be70*/  PLOP3.LUT P0, PT, PT, PT, PT, 0x8, 0x80 ;  /* 0x000000000080781c */ /* 0x000fd60003f0e170 */
[----:B------:R0:W-:Y:S02]  /*13be80*/  ST.E desc[UR4][R30.64], R9 ;  /* 0x000000091e007985 */ /* 0x0001e4000c101904 */
.L_x_6439:
[----:B------:R-:W-:Y:S05]  /*13be90*/  BSYNC B4 ;  /* 0x0000000000047941 */ /* 0x000fea0003800000 */
.L_x_6437:
        /* <DEDUP_REMOVED lines=39> */
.L_x_6441:
[----:B------:R-:W-:Y:S05]  /*13c110*/  BSYNC B4 ;  /* 0x0000000000047941 */ /* 0x000fea0003800000 */
.L_x_6440:
[----:B------:R-:W-:Y:S02]  /*13c120*/  R2UR UR4, R38 ;  /* 0x00000000260472ca */ /* 0x000fe400000e0000 */
[----:B------:R-:W-:-:S13]  /*13c130*/  R2UR UR5, R39 ;  /* 0x00000000270572ca */ /* 0x000fda00000e0000 */
[----:B------:R3:W-:Y:S01]  /*13c140*/  ST.E desc[UR4][R30.64], R11 ;  /* 0x0000000b1e007985 */ /* 0x0007e2000c101904 */
[----:B------:R-:W-:Y:S05]  /*13c150*/  BRA `(.L_x_6430) ;  /* 0x0000000000207947 */ /* 0x000fea0003800000 */
.L_x_6431:
        /* <DEDUP_REMOVED lines=8> */
.L_x_6430:
[----:B------:R-:W-:Y:S05]  /*13c1e0*/  BSYNC B1 ;  /* 0x0000000000017941 */ /* 0x000fea0003800000 */
.L_x_6400:
[----:B------:R-:W-:-:S13]  /*13c1f0*/  ISETP.GE.AND P0, PT, R2, 0x1, PT ;  /* 0x000000010200780c */ /* 0x000fda0003f06270 */
[----:B------:R-:W-:Y:S05]  /*13c200*/  @!P0 BREAK B2 ;  /* 0x0000000000028942 */ /* 0x000fea0003800000 */
[----:B------:R-:W-:Y:S05]  /*13c210*/  @!P0 BRA `(.L_x_6401) ;  /* 0x0000001000f48947 */ /* 0x000fea0003800000 */
[----:B------:R-:W-:Y:S05]  /*13c220*/  BSYNC B2 ;  /* 0x0000000000027941 */ /* 0x000fea0003800000 */
.L_x_6399:
[----:B------:R-:W-:Y:S02]  /*13c230*/  IMAD.MOV R6, RZ, RZ, -R2 ;  /* 0x000000ffff067224 */ /* 0x000fe400078e0a02 */
[----:B------:R-:W-:Y:S02]  /*13c240*/  IMAD.MOV.U32 R17, RZ, RZ, RZ ;  /* 0x000000ffff117224 */ /* 0x000fe400078e00ff */
[----:B------:R-:W-:-:S07]  /*13c250*/  IMAD.MOV.U32 R18, RZ, RZ, RZ ;  /* 0x000000ffff127224 */ /* 0x000fce00078e00ff */
.L_x_6466:
        /* <DEDUP_REMOVED lines=35> */
.L_x_6449:
[----:B------:R-:W0:Y:S02]  /*13c490*/  LDS.64 R12, [R9+0x8] ;  /* 0x00000800090c7984 */ /* 0x000e240000000a00 */
[----:B0-----:R-:W-:-:S05]  /*13c4a0*/  IADD3 R14, P0, PT, R12, 0x30, RZ ;  /* 0x000000300c0e7810 */ /* 0x001fca0007f1e0ff */
[----:B------:R-:W-:-:S07]  /*13c4b0*/  IMAD.X R15, RZ, RZ, R13, P0 ;  /* 0x000000ffff0f7224 */ /* 0x000fce00000e060d */
[----:B------:R-:W0:Y:S02]  /*13c4c0*/  ATOMS.CAST.SPIN.64 P0, [R9+0x8], R12, R14 ;  /* 0x0000080c0900758d */ /* 0x000e24000180040e */
[----:B0-----:R-:W-:Y:S05]  /*13c4d0*/  @!P0 BRA `(.L_x_6449) ;  /* 0xfffffffc00ec8947 */ /* 0x001fea000383ffff */
[----:B------:R-:W-:Y:S05]  /*13c4e0*/  BSYNC B4 ;  /* 0x0000000000047941 */ /* 0x000fea0003800000 */
.L_x_6448:
[----:B------:R-:W-:Y:S05]  /*13c4f0*/  BRA `(.L_x_6446) ;  /* 0x0000000000187947 */ /* 0x000fea0003800000 */
.L_x_6447:
[----:B------:R-:W-:Y:S02]  /*13c500*/  R2UR UR4, R38 ;  /* 0x00000000260472ca */ /* 0x000fe400000e0000 */
[----:B------:R-:W-:-:S13]  /*13c510*/  R2UR UR5, R39 ;  /* 0x00000000270572ca */ /* 0x000fda00000e0000 */
[----:B------:R-:W2:Y:S02]  /*13c520*/  LD.E.64 R12, desc[UR4][R36.64+0x8] ;  /* 0x00000804240c7980 */ /* 0x000ea4000c101b00 */
[----:B--2---:R-:W-:-:S05]  /*13c530*/  IADD3 R8, P0, PT, R12, 0x30, RZ ;  /* 0x000000300c087810 */ /* 0x004fca0007f1e0ff */
[----:B------:R-:W-:-:S05]  /*13c540*/  IMAD.X R9, RZ, RZ, R13, P0 ;  /* 0x000000ffff097224 */ /* 0x000fca00000e060d */
[----:B------:R0:W-:Y:S03]  /*13c550*/  ST.E.64 desc[UR4][R36.64+0x8], R8 ;  /* 0x0000080824007985 */ /* 0x0001e6000c101b04 */
.L_x_6446:
[----:B------:R-:W-:Y:S05]  /*13c560*/  BSYNC B2 ;  /* 0x0000000000027941 */ /* 0x000fea0003800000 */
.L_x_6445:
        /* <DEDUP_REMOVED lines=54> */
.L_x_6451:
[----:B------:R-:W-:Y:S05]  /*13c8d0*/  BSYNC B2 ;  /* 0x0000000000027941 */ /* 0x000fea0003800000 */
.L_x_6450:
        /* <DEDUP_REMOVED lines=40> */
.L_x_6453:
[----:B------:R-:W-:Y:S05]  /*13cb60*/  BSYNC B2 ;  /* 0x0000000000027941 */ /* 0x000fea0003800000 */
.L_x_6452:
[----:B------:R-:W-:Y:S02]  /*13cb70*/  R2UR UR4, R38 ;  /* 0x00000000260472ca */ /* 0x000fe400000e0000 */
[----:B------:R-:W-:Y:S02]  /*13cb80*/  R2UR UR5, R39 ;  /* 0x00000000270572ca */ /* 0x000fe400000e0000 */
[----:B------:R-:W-:-:S11]  /*13cb90*/  PRMT R13, RZ, 0x7610, R13 ;  /* 0x00007610ff0d7816 */ /* 0x000fd6000000000d */
[----:B------:R4:W-:Y:S01]  /*13cba0*/  ST.E desc[UR4][R30.64], R11 ;  /* 0x0000000b1e007985 */ /* 0x0009e2000c101904 */
[----:B------:R-:W-:Y:S05]  /*13cbb0*/  BRA `(.L_x_6443) ;  /* 0x0000000000147947 */ /* 0x000fea0003800000 */
.L_x_6444:
[----:B------:R-:W-:Y:S02]  /*13cbc0*/  R2UR UR4, R38 ;  /* 0x00000000260472ca */ /* 0x000fe400000e0000 */
[----:B------:R-:W-:Y:S02]  /*13cbd0*/  R2UR UR5, R39 ;  /* 0x00000000270572ca */ /* 0x000fe400000e0000 */
[----:B------:R-:W-:-:S05]  /*13cbe0*/  IADD3 R8, P0, PT, R8, R17, RZ ;  /* 0x0000001108087210 */ /* 0x000fca0007f1e0ff */
[----:B------:R-:W-:-:S06]  /*13cbf0*/  IMAD.X R9, RZ, RZ, R9, P0 ;  /* 0x000000ffff097224 */ /* 0x000fcc00000e0609 */
[----:B------:R0:W5:Y:S02]  /*13cc00*/  LD.E.U8 R13, desc[UR4][R8.64+0x20] ;  /* 0x00002004080d7980 */ /* 0x000164000c101100 */
.L_x_6443:
[----:B------:R-:W-:Y:S05]  /*13cc10*/  BSYNC B1 ;  /* 0x0000000000017941 */ /* 0x000fea0003800000 */
.L_x_6442:
        /* <DEDUP_REMOVED lines=31> */
.L_x_6461:
[----:B------:R-:W0:Y:S02]  /*13ce10*/  LDS.64 R12, [R9+0x8] ;  /* 0x00000800090c7984 */ /* 0x000e240000000a00 */
[----:B0-----:R-:W-:-:S05]  /*13ce20*/  IADD3 R14, P0, PT, R12, 0x30, RZ ;  /* 0x000000300c0e7810 */ /* 0x001fca0007f1e0ff */
[----:B------:R-:W-:-:S07]  /*13ce30*/  IMAD.X R15, RZ, RZ, R13, P0 ;  /* 0x000000ffff0f7224 */ /* 0x000fce00000e060d */
[----:B------:R-:W0:Y:S02]  /*13ce40*/  ATOMS.CAST.SPIN.64 P0, [R9+0x8], R12, R14 ;  /* 0x0000080c0900758d */ /* 0x000e24000180040e */
[----:B0-----:R-:W-:Y:S05]  /*13ce50*/  @!P0 BRA `(.L_x_6461) ;  /* 0xfffffffc00ec8947 */ /* 0x001fea000383ffff */
[----:B------:R-:W-:Y:S05]  /*13ce60*/  BSYNC B4 ;  /* 0x0000000000047941 */ /* 0x000fea0003800000 */
.L_x_6460:
[----:B------:R-:W-:Y:S05]  /*13ce70*/  BRA `(.L_x_6458) ;  /* 0x0000000000187947 */ /* 0x000fea0003800000 */
.L_x_6459:
[----:B------:R-:W-:Y:S02]  /*13ce80*/  R2UR UR4, R38 ;  /* 0x00000000260472ca */ /* 0x000fe400000e0000 */
[----:B------:R-:W-:-:S13]  /*13ce90*/  R2UR UR5, R39 ;  /* 0x00000000270572ca */ /* 0x000fda00000e0000 */
[----:B------:R-:W2:Y:S02]  /*13cea0*/  LD.E.64 R12, desc[UR4][R36.64+0x8] ;  /* 0x00000804240c7980 */ /* 0x000ea4000c101b00 */
[----:B--2---:R-:W-:-:S05]  /*13ceb0*/  IADD3 R8, P0, PT, R12, 0x30, RZ ;  /* 0x000000300c087810 */ /* 0x004fca0007f1e0ff */
[----:B------:R-:W-:-:S05]  /*13cec0*/  IMAD.X R9, RZ, RZ, R13, P0 ;  /* 0x000000ffff097224 */ /* 0x000fca00000e060d */
[----:B------:R0:W-:Y:S03]  /*13ced0*/  ST.E.64 desc[UR4][R36.64+0x8], R8 ;  /* 0x0000080824007985 */ /* 0x0001e6000c101b04 */
.L_x_6458:
[----:B------:R-:W-:Y:S05]  /*13cee0*/  BSYNC B2 ;  /* 0x0000000000027941 */ /* 0x000fea0003800000 */
.L_x_6457:
        /* <DEDUP_REMOVED lines=54> */
.L_x_6463:
[----:B------:R-:W-:Y:S05]  /*13d250*/  BSYNC B2 ;  /* 0x0000000000027941 */ /* 0x000fea0003800000 */
.L_x_6462:
        /* <DEDUP_REMOVED lines=40> */
.L_x_6465:
[----:B------:R-:W-:Y:S05]  /*13d4e0*/  BSYNC B2 ;  /* 0x0000000000027941 */ /* 0x000fea0003800000 */
.L_x_6464:
[----:B------:R-:W-:Y:S02]  /*13d4f0*/  R2UR UR4, R38 ;  /* 0x00000000260472ca */ /* 0x000fe400000e0000 */
[----:B------:R-:W-:-:S13]  /*13d500*/  R2UR UR5, R39 ;  /* 0x00000000270572ca */ /* 0x000fda00000e0000 */
[----:B------:R2:W-:Y:S01]  /*13d510*/  ST.E desc[UR4][R30.64], R11 ;  /* 0x0000000b1e007985 */ /* 0x0005e2000c101904 */
[----:B------:R-:W-:Y:S05]  /*13d520*/  BRA `(.L_x_6455) ;  /* 0x0000000000207947 */ /* 0x000fea0003800000 */
.L_x_6456:
        /* <DEDUP_REMOVED lines=8> */
.L_x_6455:
[----:B------:R-:W-:Y:S05]  /*13d5b0*/  BSYNC B1 ;  /* 0x0000000000017941 */ /* 0x000fea0003800000 */
.L_x_6454:
[----:B------:R-:W-:Y:S02]  /*13d5c0*/  VIADD R18, R18, 0x1 ;  /* 0x0000000112127836 */ /* 0x000fe40000000000 */
[----:B------:R-:W-:Y:S01]  /*13d5d0*/  VIADD R17, R17, 0x4 ;  /* 0x0000000411117836 */ /* 0x000fe20000000000 */
[----:B------:R-:W-:Y:S06]  /*13d5e0*/  @P2 BRA `(.L_x_6466) ;  /* 0xffffffec001c2947 */ /* 0x000fec000383ffff */
.L_x_6401:
[----:B------:R-:W-:Y:S05]  /*13d5f0*/  BSYNC B3 ;  /* 0x0000000000037941 */ /* 0x000fea0003800000 */
.L_x_6398:
        /* <DEDUP_REMOVED lines=15> */
.L_x_6392:
[----:B------:R-:W-:Y:S05]  /*13d6f0*/  BSYNC B0 ;  /* 0x0000000000007941 */ /* 0x000fea0003800000 */
.L_x_6391:
        /* <DEDUP_REMOVED lines=15> */
.L_x_6471:
[----:B------:R-:W0:Y:S02]  /*13d7f0*/  LDS.64 R8, [R5+0x8] ;  /* 0x0000080005087984 */ /* 0x000e240000000a00 */
[----:B0-----:R-:W-:-:S05]  /*13d800*/  IADD3 R10, P0, PT, R8, 0x30, RZ ;  /* 0x00000030080a7810 */ /* 0x001fca0007f1e0ff */
[----:B------:R-:W-:-:S07]  /*13d810*/  IMAD.X R11, RZ, RZ, R9, P0 ;  /* 0x000000ffff0b7224 */ /* 0x000fce00000e0609 */
[----:B------:R-:W0:Y:S02]  /*13d820*/  ATOMS.CAST.SPIN.64 P0, [R5+0x8], R8, R10 ;  /* 0x000008080500758d */ /* 0x000e24000180040a */
[----:B0-----:R-:W-:Y:S05]  /*13d830*/  @!P0 BRA `(.L_x_6471) ;  /* 0xfffffffc00ec8947 */ /* 0x001fea000383ffff */
[----:B------:R-:W-:Y:S05]  /*13d840*/  BSYNC B1 ;  /* 0x0000000000017941 */ /* 0x000fea0003800000 */
.L_x_6470:
[----:B------:R-:W-:Y:S02]  /*13d850*/  IMAD.MOV.U32 R10, RZ, RZ, R8 ;  /* 0x000000ffff0a7224 */ /* 0x000fe400078e0008 */
[----:B------:R-:W-:Y:S01]  /*13d860*/  IMAD.MOV.U32 R11, RZ, RZ, R9 ;  /* 0x000000ffff0b7224 */ /* 0x000fe200078e0009 */
[----:B------:R-:W-:Y:S06]  /*13d870*/  BRA `(.L_x_6468) ;  /* 0x0000000000187947 */ /* 0x000fec0003800000 */
.L_x_6469:
[----:B------:R-:W-:Y:S02]  /*13d880*/  R2UR UR4, R38 ;  /* 0x00000000260472ca */ /* 0x000fe400000e0000 */
[----:B------:R-:W-:-:S13]  /*13d890*/  R2UR UR5, R39 ;  /* 0x00000000270572ca */ /* 0x000fda00000e0000 */
[----:B------:R-:W2:Y:S02]  /*13d8a0*/  LD.E.64 R10, desc[UR4][R36.64+0x8] ;  /* 0x00000804240a7980 */ /* 0x000ea4000c101b00 */
[----:B--2---:R-:W-:-:S05]  /*13d8b0*/  IADD3 R8, P0, PT, R10, 0x30, RZ ;  /* 0x000000300a087810 */ /* 0x004fca0007f1e0ff */
[----:B------:R-:W-:-:S05]  /*13d8c0*/  IMAD.X R9, RZ, RZ, R11, P0 ;  /* 0x000000ffff097224 */ /* 0x000fca00000e060b */
[----:B------:R0:W-:Y:S03]  /*13d8d0*/  ST.E.64 desc[UR4][R36.64+0x8], R8 ;  /* 0x0000080824007985 */ /* 0x0001e6000c101b04 */
.L_x_6468:
[----:B------:R-:W-:Y:S05]  /*13d8e0*/  BSYNC B0 ;  /* 0x0000000000007941 */ /* 0x000fea0003800000 */
.L_x_6467:
        /* <DEDUP_REMOVED lines=13> */
[----:B------:R-:W2:Y:S01]  /*13d9c0*/  LDS.64 R6, [R17] ;  /* 0x0000000011067984 */ /* 0x000ea20000000a00 */
[----:B------:R-:W-:Y:S01]  /*13d9d0*/  ISETP.NE.AND P2, PT, R0, -0x1, PT ;  /* 0xffffffff0000780c */ /* 0x000fe20003f45270 */
[----:B------:R-:W-:Y:S01]  /*13d9e0*/  IMAD.MOV.U32 R9, RZ, RZ, 0x1 ;  /* 0x00000001ff097424 */ /* 0x000fe200078e00ff */
[----:B------:R-:W-:Y:S01]  /*13d9f0*/  SHF.R.S64 R33, RZ, 0x1c, R2 ;  /* 0x0000001cff217819 */ /* 0x000fe20000001002 */
[----:B0-----:R-:W-:Y:S01]  /*13da00*/  IMAD.MOV.U32 R5, RZ, RZ, 0x4205 ;  /* 0x00004205ff057424 */ /* 0x001fe200078e00ff */
        /* <DEDUP_REMOVED lines=46> */
.L_x_6473:
[----:B------:R-:W-:Y:S05]  /*13dcf0*/  BSYNC B0 ;  /* 0x0000000000007941 */ /* 0x000fea0003800000 */
.L_x_6472:
[----:B-----5:R-:W-:Y:S01]  /*13dd00*/  ISETP.NE.AND P1, PT, R9, RZ, PT ;  /* 0x000000ff0900720c */ /* 0x020fe20003f25270 */
[----:B------:R-:W-:-:S12]  /*13dd10*/  @!P0 IMAD.MOV.U32 R2, RZ, RZ, -0x1 ;  /* 0xffffffffff028424 */ /* 0x000fd800078e00ff */
[----:B------:R-:W-:Y:S05]  /*13dd20*/  @P1 BRA `(.L_x_5970) ;  /* 0x00000a5000341947 */ /* 0x000fea0003800000 */
[----:B0-----:R-:W0:Y:S01]  /*13dd30*/  LDS.64 R4, [R17] ;  /* 0x0000000011047984 */ /* 0x001e220000000a00 */
[----:B------:R-:W-:Y:S02]  /*13dd40*/  R2UR UR4, R38 ;  /* 0x00000000260472ca */ /* 0x000fe400000e0000 */
[----:B------:R-:W-:Y:S01]  /*13dd50*/  R2UR UR5, R39 ;  /* 0x00000000270572ca */ /* 0x000fe200000e0000 */
[----:B0-----:R-:W-:-:S12]  /*13dd60*/  IMAD.WIDE R4, R3, 0x10, R4 ;  /* 0x0000001003047825 */ /* 0x001fd800078e0204 */
[----:B------:R-:W3:Y:S01]  /*13dd70*/  LD.E R0, desc[UR4][R4.64+0x4] ;  /* 0x0000040404007980 */ /* 0x000ee2000c101900 */
[----:B------:R-:W-:Y:S01]  /*13dd80*/  BSSY B0, `(.L_x_6474) ;  /* 0x00000d2000007945 */ /* 0x000fe20003800000 */
[----:B------:R-:W-:Y:S01]  /*13dd90*/  IMAD.MOV.U32 R9, RZ, RZ, RZ ;  /* 0x000000ffff097224 */ /* 0x000fe200078e00ff */
[----:B---3--:R-:W-:-:S13]  /*13dda0*/  ISETP.NE.AND P0, PT, R0, 0xb5a, PT ;  /* 0x00000b5a0000780c */ /* 0x008fda0003f05270 */
[----:B------:R-:W-:Y:S05]  /*13ddb0*/  @!P0 BRA `(.L_x_6475) ;  /* 0x0000000000148947 */ /* 0x000fea0003800000 */
[----:B------:R-:W-:Y:S01]  /*13ddc0*/  ISETP.NE.AND P0, PT, R0, 0x1, PT ;  /* 0x000000010000780c */ /* 0x000fe20003f05270 */
[----:B------:R-:W-:-:S12]  /*13ddd0*/  IMAD.MOV.U32 R0, RZ, RZ, -0x1 ;  /* 0xffffffffff007424 */ /* 0x000fd800078e00ff */
[----:B------:R-:W-:Y:S05]  /*13dde0*/  @P0 BRA `(.L_x_6476) ;  /* 0x0000000c002c0947 */ /* 0x000fea0003800000 */
[----:B------:R-:W-:Y:S01]  /*13ddf0*/  IMAD.MOV.U32 R0, RZ, RZ, R3 ;  /* 0x000000ffff007224 */ /* 0x000fe200078e0003 */
[----:B------:R-:W-:Y:S06]  /*13de00*/  BRA `(.L_x_6476) ;  /* 0x0000000c00247947 */ /* 0x000fec0003800000 */
.L_x_6475:
[C---:B------:R-:W-:Y:S02]  /*13de10*/  R2UR UR6, R38.reuse ;  /* 0x00000000260672ca */ /* 0x040fe400000e0000 */
[C---:B------:R-:W-:Y:S02]  /*13de20*/  R2UR UR7, R39.reuse ;  /* 0x00000000270772ca */ /* 0x040fe400000e0000 */
[----:B------:R-:W-:Y:S02]  /*13de30*/  R2UR UR4, R38 ;  /* 0x00000000260472ca */ /* 0x000fe400000e0000 */
[----:B------:R-:W-:-:S09]  /*13de40*/  R2UR UR5, R39 ;  /* 0x00000000270572ca */ /* 0x000fd200000e0000 */
[----:B------:R-:W3:Y:S04]  /*13de50*/  LD.E R14, desc[UR6][R4.64+0x28] ;  /* 0x00002806040e7980 */ /* 0x000ee8000c101900 */
[----:B------:R-:W4:Y:S01]  /*13de60*/  LD.E R0, desc[UR4][R4.64+0x2c] ;  /* 0x00002c0404007980 */ /* 0x000f22000c101900 */
[----:B---3--:R-:W-:-:S04]  /*13de70*/  ISETP.GE.AND P0, PT, R14, 0x1, PT ;  /* 0x000000010e00780c */ /* 0x008fc80003f06270 */
[----:B----4-:R-:W-:-:S13]  /*13de80*/  ISETP.NE.OR P0, PT, R0, RZ, !P0 ;  /* 0x000000ff0000720c */ /* 0x010fda0004705670 */
[----:B------:R-:W-:Y:S05]  /*13de90*/  @P0 BRA `(.L_x_6476) ;  /* 0x0000000c00000947 */ /* 0x000fea0003800000 */
[C---:B------:R-:W-:Y:S02]  /*13dea0*/  R2UR UR6, R38.reuse ;  /* 0x00000000260672ca */ /* 0x040fe400000e0000 */
[C---:B------:R-:W-:Y:S02]  /*13deb0*/  R2UR UR7, R39.reuse ;  /* 0x00000000270772ca */ /* 0x040fe400000e0000 */
[----:B------:R-:W-:Y:S02]  /*13dec0*/  R2UR UR4, R38 ;  /* 0x00000000260472ca */ /* 0x000fe400000e0000 */
[----:B------:R-:W-:-:S09]  /*13ded0*/  R2UR UR5, R39 ;  /* 0x00000000270572ca */ /* 0x000fd200000e0000 */
[----:B-1----:R-:W3:Y:S04]  /*13dee0*/  LD.E R13, desc[UR6][R4.64+0x20] ;  /* 0x00002006040d7980 */ /* 0x002ee8000c101900 */
[----:B--2---:R0:W5:Y:S01]  /*13def0*/  LD.E R15, desc[UR4][R4.64+0x30] ;  /* 0x00003004040f7980 */ /* 0x004162000c101900 */
[----:B------:R-:W-:Y:S01]  /*13df00*/  BSSY B1, `(.L_x_6477) ;  /* 0x00000ac000017945 */ /* 0x000fe20003800000 */
[----:B------:R-:W-:Y:S02]  /*13df10*/  IMAD.MOV.U32 R9, RZ, RZ, RZ ;  /* 0x000000ffff097224 */ /* 0x000fe400078e00ff */
[----:B------:R-:W-:Y:S02]  /*13df20*/  IMAD.MOV.U32 R17, RZ, RZ, RZ ;  /* 0x000000ffff117224 */ /* 0x000fe400078e00ff */
[----:B------:R-:W-:Y:S01]  /*13df30*/  IMAD.MOV.U32 R12, RZ, RZ, RZ ;  /* 0x000000ffff0c7224 */ /* 0x000fe200078e00ff */
[----:B0--3--:R-:W-:-:S13]  /*13df40*/  ISETP.NE.AND P2, PT, R13, -0x1, PT ;  /* 0xffffffff0d00780c */ /* 0x009fda0003f45270 */
.L_x_6490:
        /* <DEDUP_REMOVED lines=35> */
.L_x_6485:
[----:B------:R-:W0:Y:S02]  /*13e180*/  LDS.64 R8, [R5+0x8] ;  /* 0x0000080005087984 */ /* 0x000e240000000a00 */
[----:B0-----:R-:W-:-:S05]  /*13e190*/  IADD3 R10, P0, PT, R8, 0x30, RZ ;  /* 0x00000030080a7810 */ /* 0x001fca0007f1e0ff */
[----:B------:R-:W-:-:S07]  /*13e1a0*/  IMAD.X R11, RZ, RZ, R9, P0 ;  /* 0x000000ffff0b7224 */ /* 0x000fce00000e0609 */
[----:B------:R-:W0:Y:S02]  /*13e1b0*/  ATOMS.CAST.SPIN.64 P0, [R5+0x8], R8, R10 ;  /* 0x000008080500758d */ /* 0x000e24000180040a */
[----:B0-----:R-:W-:Y:S05]  /*13e1c0*/  @!P0 BRA `(.L_x_6485) ;  /* 0xfffffffc00ec8947 */ /* 0x001fea000383ffff */
[----:B------:R-:W-:Y:S05]  /*13e1d0*/  BSYNC B4 ;  /* 0x0000000000047941 */ /* 0x000fea0003800000 */
.L_x_6484:
[----:B------:R-:W-:Y:S05]  /*13e1e0*/  BRA `(.L_x_6482) ;  /* 0x0000000000187947 */ /* 0x000fea0003800000 */
.L_x_6483:
[----:B------:R-:W-:Y:S02]  /*13e1f0*/  R2UR UR4, R38 ;  /* 0x00000000260472ca */ /* 0x000fe400000e0000 */
[----:B------:R-:W-:-:S13]  /*13e200*/  R2UR UR5, R39 ;  /* 0x00000000270572ca */ /* 0x000fda00000e0000 */
[----:B------:R-:W2:Y:S02]  /*13e210*/  LD.E.64 R8, desc[UR4][R36.64+0x8] ;  /* 0x0000080424087980 */ /* 0x000ea4000c101b00 */
[----:B--2---:R-:W-:-:S05]  /*13e220*/  IADD3 R4, P0, PT, R8, 0x30, RZ ;  /* 0x0000003008047810 */ /* 0x004fca0007f1e0ff */
[----:B------:R-:W-:-:S05]  /*13e230*/  IMAD.X R5, RZ, RZ, R9, P0 ;  /* 0x000000ffff057224 */ /* 0x000fca00000e0609 */
[----:B------:R0:W-:Y:S03]  /*13e240*/  ST.E.64 desc[UR4][R36.64+0x8], R4 ;  /* 0x0000080424007985 */ /* 0x0001e6000c101b04 */
.L_x_6482:
[----:B------:R-:W-:Y:S05]  /*13e250*/  BSYNC B3 ;  /* 0x0000000000037941 */ /* 0x000fea0003800000 */
.L_x_6481:
        /* <DEDUP_REMOVED lines=54> */
.L_x_6487:
[----:B------:R-:W-:Y:S05]  /*13e5c0*/  BSYNC B3 ;  /* 0x0000000000037941 */ /* 0x000fea0003800000 */
.L_x_6486:
        /* <DEDUP_REMOVED lines=40> */
.L_x_6489:
[----:B------:R-:W-:Y:S05]  /*13e850*/  BSYNC B3 ;  /* 0x0000000000037941 */ /* 0x000fea0003800000 */
.L_x_6488:
[----:B------:R-:W-:Y:S01]  /*13e860*/  R2UR UR4, R38 ;  /* 0x00000000260472ca */ /* 0x000fe200000e0000 */
[----:B01----:R-:W-:Y:S01]  /*13e870*/  IMAD.MOV.U32 R5, RZ, RZ, RZ ;  /* 0x000000ffff057224 */ /* 0x003fe200078e00ff */
[----:B------:R-:W-:Y:S02]  /*13e880*/  R2UR UR5, R39 ;  /* 0x00000000270572ca */ /* 0x000fe400000e0000 */
[----:B------:R-:W-:-:S11]  /*13e890*/  ISETP.EQ.AND P0, PT, R9, RZ, PT ;  /* 0x000000ff0900720c */ /* 0x000fd60003f02270 */
[----:B------:R2:W-:Y:S01]  /*13e8a0*/  ST.E desc[UR4][R30.64], R9 ;  /* 0x000000091e007985 */ /* 0x0005e2000c101904 */
[----:B------:R-:W-:Y:S05]  /*13e8b0*/  BRA `(.L_x_6479) ;  /* 0x00000000001c7947 */ /* 0x000fea0003800000 */
.L_x_6480:
[----:B------:R-:W-:Y:S02]  /*13e8c0*/  LEA R7, R15, 0x20, 0x2 ;  /* 0x000000200f077811 */ /* 0x000fe400078e10ff */
[----:B------:R-:W-:Y:S02]  /*13e8d0*/  R2UR UR4, R38 ;  /* 0x00000000260472ca */ /* 0x000fe400000e0000 */
[----:B------:R-:W-:Y:S02]  /*13e8e0*/  R2UR UR5, R39 ;  /* 0x00000000270572ca */ /* 0x000fe400000e0000 */
[----:B------:R-:W-:-:S05]  /*13e8f0*/  IADD3 R4, P0, PT, R4, R7, RZ ;  /* 0x0000000704047210 */ /* 0x000fca0007f1e0ff */
[----:B------:R-:W-:-:S06]  /*13e900*/  IMAD.X R5, RZ, RZ, R5, P0 ;  /* 0x000000ffff057224 */ /* 0x000fcc00000e0605 */
[----:B------:R1:W5:Y:S01]  /*13e910*/  LD.E.S8 R5, desc[UR4][R4.64] ;  /* 0x0000000404057980 */ /* 0x000362000c101300 */
[----:B------:R-:W-:-:S13]  /*13e920*/  PLOP3.LUT P0, PT, PT, PT, PT, 0x80, 0x8 ;  /* 0x000000000008781c */ /* 0x000fda0003f0f070 */
.L_x_6479:
[----:B------:R-:W-:Y:S05]  /*13e930*/  BSYNC B2 ;  /* 0x0000000000027941 */ /* 0x000fea0003800000 */
.L_x_6478:
        /* <DEDUP_REMOVED lines=9> */
.L_x_6477:
        /* <DEDUP_REMOVED lines=13> */
.L_x_6476:
[----:B------:R-:W-:Y:S05]  /*13eaa0*/  BSYNC B0 ;  /* 0x0000000000007941 */ /* 0x000fea0003800000 */
.L_x_6474:
[----:B------:R-:W-:Y:S01]  /*13eab0*/  ISETP.NE.AND P0, PT, R9, RZ, PT ;  /* 0x000000ff0900720c */ /* 0x000fe20003f05270 */
[----:B-1----:R-:W-:-:S12]  /*13eac0*/  IMAD.MOV.U32 R4, RZ, RZ, RZ ;  /* 0x000000ffff047224 */ /* 0x002fd800078e00ff */
[----:B------:R-:W-:Y:S05]  /*13ead0*/  @P0 BRA `(.L_x_5970) ;  /* 0x00000a4000c80947 */ /* 0x000fea0003800000 */
[----:B------:R-:W1:Y:S01]  /*13eae0*/  S2UR UR5, SR_CgaCtaId ;  /* 0x00000000000579c3 */ /* 0x000e620000008800 */
[----:B------:R-:W-:Y:S01]  /*13eaf0*/  UMOV UR4, 0x400 ;  /* 0x0000040000047882 */ /* 0x000fe20000000000 */
[----:B------:R-:W-:Y:S01]  /*13eb00*/  R2UR UR6, R38 ;  /* 0x00000000260672ca */ /* 0x000fe200000e0000 */
[----:B--2---:R-:W-:Y:S01]  /*13eb10*/  IMAD.MOV.U32 R6, RZ, RZ, 0xa0 ;  /* 0x000000a0ff067424 */ /* 0x004fe200078e00ff */
[----:B------:R-:W-:Y:S01]  /*13eb20*/  R2UR UR7, R39 ;  /* 0x00000000270772ca */ /* 0x000fe200000e0000 */
[----:B0-----:R-:W-:Y:S01]  /*13eb30*/  IMAD.MOV.U32 R7, RZ, RZ, 0x0 ;  /* 0x00000000ff077424 */ /* 0x001fe200078e00ff */
[----:B-1----:R-:W-:-:S06]  /*13eb40*/  ULEA UR4, UR5, UR4, 0x18 ;  /* 0x0000000405047291 */ /* 0x002fcc000f8ec0ff */
[----:B------:R-:W-:-:S05]  /*13eb50*/  IMAD.U32 R3, RZ, RZ, UR4 ;  /* 0x00000004ff037e24 */ /* 0x000fca000f8e00ff */
        /* <DEDUP_REMOVED lines=11> */
.L_x_6495:
[----:B------:R-:W0:Y:S02]  /*13ec10*/  LDS.64 R8, [R7+0x8] ;  /* 0x0000080007087984 */ /* 0x000e240000000a00 */
[----:B0-----:R-:W-:-:S05]  /*13ec20*/  IADD3 R10, P0, PT, R8, 0xa0, RZ ;  /* 0x000000a0080a7810 */ /* 0x001fca0007f1e0ff */
[----:B------:R-:W-:-:S07]  /*13ec30*/  IMAD.X R11, RZ, RZ, R9, P0 ;  /* 0x000000ffff0b7224 */ /* 0x000fce00000e0609 */
[----:B------:R-:W0:Y:S02]  /*13ec40*/  ATOMS.CAST.SPIN.64 P0, [R7+0x8], R8, R10 ;  /* 0x000008080700758d */ /* 0x000e24000180040a */
[----:B0-----:R-:W-:Y:S05]  /*13ec50*/  @!P0 BRA `(.L_x_6495) ;  /* 0xfffffffc00ec8947 */ /* 0x001fea000383ffff */
[----:B------:R-:W-:Y:S05]  /*13ec60*/  BSYNC B1 ;  /* 0x0000000000017941 */ /* 0x000fea0003800000 */
.L_x_6494:
[----:B------:R-:W-:Y:S05]  /*13ec70*/  BRA `(.L_x_6492) ;  /* 0x0000000000187947 */ /* 0x000fea0003800000 */
.L_x_6493:
[----:B------:R-:W-:Y:S02]  /*13ec80*/  R2UR UR4, R38 ;  /* 0x00000000260472ca */ /* 0x000fe400000e0000 */
[----:B------:R-:W-:-:S13]  /*13ec90*/  R2UR UR5, R39 ;  /* 0x00000000270572ca */ /* 0x000fda00000e0000 */
[----:B------:R-:W2:Y:S02]  /*13eca0*/  LD.E.64 R8, desc[UR4][R36.64+0x8] ;  /* 0x0000080424087980 */ /* 0x000ea4000c101b00 */
[----:B--2---:R-:W-:-:S05]  /*13ecb0*/  IADD3 R6, P0, PT, R8, 0xa0, RZ ;  /* 0x000000a008067810 */ /* 0x004fca0007f1e0ff */
[----:B------:R-:W-:-:S05]  /*13ecc0*/  IMAD.X R7, RZ, RZ, R9, P0 ;  /* 0x000000ffff077224 */ /* 0x000fca00000e0609 */
[----:B------:R0:W-:Y:S03]  /*13ecd0*/  ST.E.64 desc[UR4][R36.64+0x8], R6 ;  /* 0x0000080624007985 */ /* 0x0001e6000c101b04 */
.L_x_6492:
[----:B------:R-:W-:Y:S05]  /*13ece0*/  BSYNC B0 ;  /* 0x0000000000007941 */ /* 0x000fea0003800000 */
.L_x_6491:
        /* <DEDUP_REMOVED lines=42> */
.L_x_6523:
        /* <DEDUP_REMOVED lines=28> */
.L_x_6504:
[----:B------:R-:W0:Y:S02]  /*13f150*/  LDS.64 R12, [R9+0x8] ;  /* 0x00000800090c7984 */ /* 0x000e240000000a00 */
[----:B0-----:R-:W-:-:S05]  /*13f160*/  IADD3 R14, P0, PT, R12, 0x30, RZ ;  /* 0x000000300c0e7810 */ /* 0x001fca0007f1e0ff */
[----:B------:R-:W-:-:S07]  /*13f170*/  IMAD.X R15, RZ, RZ, R13, P0 ;  /* 0x000000ffff0f7224 */ /* 0x000fce00000e060d */
[----:B------:R-:W0:Y:S02]  /*13f180*/  ATOMS.CAST.SPIN.64 P0, [R9+0x8], R12, R14 ;  /* 0x0000080c0900758d */ /* 0x000e24000180040e */
[----:B0-----:R-:W-:Y:S05]  /*13f190*/  @!P0 BRA `(.L_x_6504) ;  /* 0xfffffffc00ec8947 */ /* 0x001fea000383ffff */
[----:B------:R-:W-:Y:S05]  /*13f1a0*/  BSYNC B3 ;  /* 0x0000000000037941 */ /* 0x000fea0003800000 */
.L_x_6503:
[----:B------:R-:W-:Y:S05]  /*13f1b0*/  BRA `(.L_x_6501) ;  /* 0x0000000000187947 */ /* 0x000fea0003800000 */
.L_x_6502:
[----:B------:R-:W-:Y:S02]  /*13f1c0*/  R2UR UR4, R38 ;  /* 0x00000000260472ca */ /* 0x000fe400000e0000 */
[----:B------:R-:W-:-:S13]  /*13f1d0*/  R2UR UR5, R39 ;  /* 0x00000000270572ca */ /* 0x000fda00000e0000 */
[----:B------:R-:W2:Y:S02]  /*13f1e0*/  LD.E.64 R12, desc[UR4][R36.64+0x8] ;  /* 0x00000804240c7980 */ /* 0x000ea4000c101b00 */
[----:B--2---:R-:W-:-:S05]  /*13f1f0*/  IADD3 R8, P0, PT, R12, 0x30, RZ ;  /* 0x000000300c087810 */ /* 0x004fca0007f1e0ff */
[----:B------:R-:W-:-:S05]  /*13f200*/  IMAD.X R9, RZ, RZ, R13, P0 ;  /* 0x000000ffff097224 */ /* 0x000fca00000e060d */
[----:B------:R0:W-:Y:S03]  /*13f210*/  ST.E.64 desc[UR4][R36.64+0x8], R8 ;  /* 0x0000080824007985 */ /* 0x0001e6000c101b04 */
.L_x_6501:
[----:B------:R-:W-:Y:S05]  /*13f220*/  BSYNC B2 ;  /* 0x0000000000027941 */ /* 0x000fea0003800000 */
.L_x_6500:
        /* <DEDUP_REMOVED lines=55> */
.L_x_6506:
[----:B------:R-:W-:Y:S05]  /*13f5a0*/  BSYNC B2 ;  /* 0x0000000000027941 */ /* 0x000fea0003800000 */
.L_x_6505:
        /* <DEDUP_REMOVED lines=40> */
.L_x_6508:
[----:B------:R-:W-:Y:S05]  /*13f830*/  BSYNC B2 ;  /* 0x0000000000027941 */ /* 0x000fea0003800000 */
.L_x_6507:
[----:B------:R-:W-:Y:S02]  /*13f840*/  R2UR UR4, R38 ;  /* 0x00000000260472ca */ /* 0x000fe400000e0000 */
[----:B------:R-:W-:-:S13]  /*13f850*/  R2UR UR5, R39 ;  /* 0x00000000270572ca */ /* 0x000fda00000e0000 */
[----:B------:R2:W-:Y:S01]  /*13f860*/  ST.E desc[UR4][R30.64], R11 ;  /* 0x0000000b1e007985 */ /* 0x0005e2000c101904 */
[----:B------:R-:W-:Y:S05]  /*13f870*/  BRA `(.L_x_6509) ;  /* 0x0000000000207947 */ /* 0x000fea0003800000 */
.L_x_6499:
        /* <DEDUP_REMOVED lines=8> */
.L_x_6509:
[----:B------:R-:W-:Y:S05]  /*13f900*/  BSYNC B1 ;  /* 0x0000000000017941 */ /* 0x000fea0003800000 */
.L_x_6498:
        /* <DEDUP_REMOVED lines=27> */
.L_x_6516:
[----:B------:R-:W0:Y:S02]  /*13fac0*/  LDS.64 R12, [R9+0x8] ;  /* 0x00000800090c7984 */ /* 0x000e240000000a00 */
[----:B0-----:R-:W-:-:S05]  /*13fad0*/  IADD3 R14, P0, PT, R12, 0x30, RZ ;  /* 0x000000300c0e7810 */ /* 0x001fca0007f1e0ff */
[----:B------:R-:W-:-:S07]  /*13fae0*/  IMAD.X R15, RZ, RZ, R13, P0 ;  /* 0x000000ffff0f7224 */ /* 0x000fce00000e060d */
[----:B------:R-:W0:Y:S02]  /*13faf0*/  ATOMS.CAST.SPIN.64 P0, [R9+0x8], R12, R14 ;  /* 0x0000080c0900758d */ /* 0x000e24000180040e */
[----:B0-----:R-:W-:Y:S05]  /*13fb00*/  @!P0 BRA `(.L_x_6516) ;  /* 0xfffffffc00ec8947 */ /* 0x001fea000383ffff */
[----:B------:R-:W-:Y:S05]  /*13fb10*/  BSYNC B3 ;  /* 0x0000000000037941 */ /* 0x000fea0003800000 */
.L_x_6515:
[----:B------:R-:W-:Y:S05]  /*13fb20*/  BRA `(.L_x_6513) ;  /* 0x0000000000187947 */ /* 0x000fea0003800000 */
.L_x_6514:
[----:B------:R-:W-:Y:S02]  /*13fb30*/  R2UR UR4, R38 ;  /* 0x00000000260472ca */ /* 0x000fe400000e0000 */
[----:B------:R-:W-:-:S13]  /*13fb40*/  R2UR UR5, R39 ;  /* 0x00000000270572ca */ /* 0x000fda00000e0000 */
[----:B------:R-:W2:Y:S02]  /*13fb50*/  LD.E.64 R12, desc[UR4][R36.64+0x8] ;  /* 0x00000804240c7980 */ /* 0x000ea4000c101b00 */
[----:B--2---:R-:W-:-:S05]  /*13fb60*/  IADD3 R8, P0, PT, R12, 0x30, RZ ;  /* 0x000000300c087810 */ /* 0x004fca0007f1e0ff */
[----:B------:R-:W-:-:S05]  /*13fb70*/  IMAD.X R9, RZ, RZ, R13, P0 ;  /* 0x000000ffff097224 */ /* 0x000fca00000e060d */
[----:B------:R0:W-:Y:S03]  /*13fb80*/  ST.E.64 desc[UR4][R36.64+0x8], R8 ;  /* 0x0000080824007985 */ /* 0x0001e6000c101b04 */
.L_x_6513:
[----:B------:R-:W-:Y:S05]  /*13fb90*/  BSYNC B2 ;  /* 0x0000000000027941 */ /* 0x000fea0003800000 */
.L_x_6512:
        /* <DEDUP_REMOVED lines=51> */
.L_x_6518:
[----:B------:R-:W-:Y:S01]  /*13fed0*/  R2UR UR4, R38 ;  /* 0x00000000260472ca */ /* 0x000fe200000e0000 */
[----:B------:R-:W-:Y:S01]  /*13fee0*/  IMAD.MOV.U32 R9, RZ, RZ, 0x5272 ;  /* 0x00005272ff097424 */ /* 0x000fe200078e00ff */
[----:B------:R-:W-:Y:S01]  /*13fef0*/  R2UR UR5, R39 ;  /* 0x00000000270572ca */ /* 0x000fe200000e0000 */
[----:B------:R-:W-:Y:S01]  /*13ff00*/  IMAD.MOV.U32 R13, RZ, RZ, -0x1 ;  /* 0xffffffffff0d7424 */ /* 0x000fe200078e00ff */
[----:B------:R-:W-:-:S11]  /*13ff10*/  PLOP3.LUT P0, PT, PT, PT, PT, 0x8, 0x80 ;  /* 0x000000000080781c */ /* 0x000fd60003f0e170 */
[----:B------:R0:W-:Y:S02]  /*13ff20*/  ST.E desc[UR4][R30.64], R9 ;  /* 0x000000091e007985 */ /* 0x0001e4000c101904 */
.L_x_6519:
[----:B------:R-:W-:Y:S05]  /*13ff30*/  BSYNC B2 ;  /* 0x0000000000027941 */ /* 0x000fea0003800000 */
.L_x_6517:
        /* <DEDUP_REMOVED lines=39> */
.L_x_6521:
[----:B------:R-:W-:Y:S05]  /*1401b0*/  BSYNC B2 ;  /* 0x0000000000027941 */ /* 0x000fea0003800000 */
.L_x_6520:
[----:B------:R-:W-:Y:S02]  /*1401c0*/  R2UR UR4, R38 ;  /* 0x00000000260472ca */ /* 0x000fe400000e0000 */
[----:B------:R-:W-:-:S13]  /*1401d0*/  R2UR UR5, R39 ;  /* 0x00000000270572ca */ /* 0x000fda00000e0000 */
[----:B------:R2:W-:Y:S01]  /*1401e0*/  ST.E desc[UR4][R30.64], R11 ;  /* 0x0000000b1e007985 */ /* 0x0005e2000c101904 */
[----:B------:R-:W-:Y:S05]  /*1401f0*/  BRA `(.L_x_6522) ;  /* 0x0000000000207947 */ /* 0x000fea0003800000 */
.L_x_6511:
        /* <DEDUP_REMOVED lines=8> */
.L_x_6522:
[----:B------:R-:W-:Y:S05]  /*140280*/  BSYNC B1 ;  /* 0x0000000000017941 */ /* 0x000fea0003800000 */
.L_x_6510:
[----:B------:R-:W-:Y:S01]  /*140290*/  VIADD R7, R7, 0x2 ;  /* 0x0000000207077836 */ /* 0x000fe20000000000 */
[----:B------:R-:W-:-:S04]  /*1402a0*/  IADD3 R17, P1, PT, R17, 0x8, RZ ;  /* 0x0000000811117810 */ /* 0x000fc80007f3e0ff */
[----:B------:R-:W-:Y:S01]  /*1402b0*/  ISETP.NE.AND P0, PT, R7, 0x21, PT ;  /* 0x000000210700780c */ /* 0x000fe20003f05270 */
[----:B------:R-:W-:-:S12]  /*1402c0*/  IMAD.X R33, RZ, RZ, R33, P1 ;  /* 0x000000ffff217224 */ /* 0x000fd800008e0621 */
[----:B------:R-:W-:Y:S05]  /*1402d0*/  @P0 BRA `(.L_x_6523) ;  /* 0xffffffec002c0947 */ /* 0x000fea000383ffff */
.L_x_6497:
[----:B------:R-:W-:Y:S05]  /*1402e0*/  BSYNC B0 ;  /* 0x0000000000007941 */ /* 0x000fea0003800000 */
.L_x_6496:
[----:B------:R-:W-:Y:S04]  /*1402f0*/  BSSY B6, `(.L_x_6524) ;  /* 0x0000163000067945 */ /* 0x000fe80003800000 */
[----:B------:R-:W-:Y:S01]  /*140300*/  BSSY B0, `(.L_x_6525) ;  /* 0x0000154000007945 */ /* 0x000fe20003800000 */
[----:B------:R-:W-:-:S07]  /*140310*/  IMAD.MOV.U32 R7, RZ, RZ, 0x20 ;  /* 0x00000020ff077424 */ /* 0x000fce00078e00ff */
.L_x_6551:
[----:B012---:R-:W0:Y:S01]  /*140320*/  LDS.64 R10, [R3] ;  /* 0x00000000030a7984 */ /* 0x007e220000000a00 */
[----:B------:R-:W-:Y:S05]  /*140330*/  YIELD ;  /* 0x0000000000007946 */ /* 0x000fea0003800000 */
[----:B------:R-:W-:Y:S02]  /*140340*/  R2UR UR4, R38 ;  /* 0x00000000260472ca */ /* 0x000fe400000e0000 */
[----:B------:R-:W-:-:S13]  /*140350*/  R2UR UR5, R39 ;  /* 0x00000000270572ca */ /* 0x000fda00000e0000 */
[----:B0-----:R-:W2:Y:S01]  /*140360*/  LD.E R5, desc[UR4][R10.64] ;  /* 0x000000040a057980 */ /* 0x001ea2000c101900 */
[----:B------:R-:W-:Y:S01]  /*140370*/  BSSY B1, `(.L_x_6526) ;  /* 0x00000a2000017945 */ /* 0x000fe20003800000 */
[----:B------:R-:W-:Y:S02]  /*140380*/  IMAD.MOV.U32 R4, RZ, RZ, R7 ;  /* 0x000000ffff047224 */ /* 0x000fe400078e0007 */
[----:B------:R-:W-:Y:S01]  /*140390*/  VIADD R7, R7, 0xffffffff ;  /* 0xffffffff07077836 */ /* 0x000fe20000000000 */
[----:B--2---:R-:W-:-:S13]  /*1403a0*/  ISETP.NE.AND P0, PT, R5, -0x1, PT ;  /* 0xffffffff0500780c */ /* 0x004fda0003f05270 */
[----:B------:R-:W-:Y:S01]  /*1403b0*/  @!P0 R2UR UR4, R38 ;  /* 0x00000000260482ca */ /* 0x000fe200000e0000 */
[----:B------:R-:W-:Y:S01]  /*1403c0*/  @!P0 IMAD.MOV.U32 R15, RZ, RZ, 0x5368 ;  /* 0x00005368ff0f8424 */ /* 0x000fe200078e00ff */
[----:B------:R-:W-:Y:S01]  /*1403d0*/  @!P0 R2UR UR5, R39 ;  /* 0x00000000270582ca */ /* 0x000fe200000e0000 */
[----:B-1----:R-:W-:Y:S01]  /*1403e0*/  @!P0 IMAD.MOV.U32 R9, RZ, RZ, 0x5368 ;  /* 0x00005368ff098424 */ /* 0x002fe200078e00ff */
        /* <DEDUP_REMOVED lines=29> */
.L_x_6533:
[----:B------:R-:W0:Y:S02]  /*1405c0*/  LDS.64 R8, [R17+0x8] ;  /* 0x0000080011087984 */ /* 0x000e240000000a00 */
[----:B0-----:R-:W-:-:S05]  /*1405d0*/  IADD3 R10, P0, PT, R8, 0x30, RZ ;  /* 0x00000030080a7810 */ /* 0x001fca0007f1e0ff */
[----:B------:R-:W-:-:S07]  /*1405e0*/  IMAD.X R11, RZ, RZ, R9, P0 ;  /* 0x000000ffff0b7224 */ /* 0x000fce00000e0609 */
[----:B------:R-:W0:Y:S02]  /*1405f0*/  ATOMS.CAST.SPIN.64 P0, [R17+0x8], R8, R10 ;  /* 0x000008081100758d */ /* 0x000e24000180040a */
[----:B0-----:R-:W-:Y:S05]  /*140600*/  @!P0 BRA `(.L_x_6533) ;  /* 0xfffffffc00ec8947 */ /* 0x001fea000383ffff */
[----:B------:R-:W-:Y:S05]  /*140610*/  BSYNC B3 ;  /* 0x0000000000037941 */ /* 0x000fea0003800000 */
.L_x_6532:
[----:B------:R-:W-:Y:S02]  /*140620*/  IMAD.MOV.U32 R10, RZ, RZ, R8 ;  /* 0x000000ffff0a7224 */ /* 0x000fe400078e0008 */
[----:B------:R-:W-:Y:S01]  /*140630*/  IMAD.MOV.U32 R11, RZ, RZ, R9 ;  /* 0x000000ffff0b7224 */ /* 0x000fe200078e0009 */
[----:B------:R-:W-:Y:S06]  /*140640*/  BRA `(.L_x_6530) ;  /* 0x0000000000187947 */ /* 0x000fec0003800000 */
.L_x_6531:
[----:B------:R-:W-:Y:S02]  /*140650*/  R2UR UR4, R38 ;  /* 0x00000000260472ca */ /* 0x000fe400000e0000 */
[----:B------:R-:W-:-:S13]  /*140660*/  R2UR UR5, R39 ;  /* 0x00000000270572ca */ /* 0x000fda00000e0000 */
[----:B------:R-:W2:Y:S02]  /*140670*/  LD.E.64 R10, desc[UR4][R36.64+0x8] ;  /* 0x00000804240a7980 */ /* 0x000ea4000c101b00 */
[----:B--2---:R-:W-:-:S05]  /*140680*/  IADD3 R8, P0, PT, R10, 0x30, RZ ;  /* 0x000000300a087810 */ /* 0x004fca0007f1e0ff */
[----:B------:R-:W-:-:S05]  /*140690*/  IMAD.X R9, RZ, RZ, R11, P0 ;  /* 0x000000ffff097224 */ /* 0x000fca00000e060b */
[----:B------:R0:W-:Y:S03]  /*1406a0*/  ST.E.64 desc[UR4][R36.64+0x8], R8 ;  /* 0x0000080824007985 */ /* 0x0001e6000c101b04 */
.L_x_6530:
[----:B------:R-:W-:Y:S05]  /*1406b0*/  BSYNC B2 ;  /* 0x0000000000027941 */ /* 0x000fea0003800000 */
.L_x_6529:
        /* <DEDUP_REMOVED lines=54> */
.L_x_6535:
[----:B------:R-:W-:Y:S05]  /*140a20*/  BSYNC B2 ;  /* 0x0000000000027941 */ /* 0x000fea0003800000 */
.L_x_6534:
[----:B------:R-:W-:Y:S01]  /*140a30*/  BSSY B2, `(.L_x_6536) ;  /* 0x0000028000027945 */ /* 0x000fe20003800000 */
[----:B0-----:R-:W-:Y:S02]  /*140a40*/  IMAD.MOV.U32 R9, RZ, RZ, RZ ;  /* 0x000000ffff097224 */ /* 0x001fe400078e00ff */
[----:B------:R-:W-:Y:S01]  /*140a50*/  @!P0 IMAD.MOV.U32 R17, RZ, RZ, -0x1 ;  /* 0xffffffffff118424 */ /* 0x000fe200078e00ff */
[----:B------:R-:W-:Y:S06]  /*140a60*/  @!P1 BRA `(.L_x_6537) ;  /* 0x0000000000909947 */ /* 0x000fec0003800000 */
[----:B------:R-:W-:-:S13]  /*140a70*/  ISETP.NE.AND P0, PT, R17, -0x1, PT ;  /* 0xffffffff1100780c */ /* 0x000fda0003f05270 */
        /* <DEDUP_REMOVED lines=14> */
[----:B-1----:R-:W-:Y:S05]  /*140b60*/  @P0 BRA `(.L_x_6537) ;  /* 0x0000000000500947 */ /* 0x002fea0003800000 */
        /* <DEDUP_REMOVED lines=19> */
[----:B-1----:R-:W-:-:S09]  /*140ca0*/  SEL R9, R17, RZ, !P0 ;  /* 0x000000ff11097207 */ /* 0x002fd20004000000 */
.L_x_6537:
[----:B------:R-:W-:Y:S05]  /*140cb0*/  BSYNC B2 ;  /* 0x0000000000027941 */ /* 0x000fea0003800000 */
.L_x_6536:
[----:B------:R-:W-:Y:S02]  /*140cc0*/  R2UR UR4, R38 ;  /* 0x00000000260472ca */ /* 0x000fe400000e0000 */
[----:B------:R-:W-:Y:S02]  /*140cd0*/  R2UR UR5, R39 ;  /* 0x00000000270572ca */ /* 0x000fe400000e0000 */
[----:B------:R-:W-:-:S11]  /*140ce0*/  PRMT R13, RZ, 0x7610, R13 ;  /* 0x00007610ff0d7816 */ /* 0x000fd6000000000d */
[----:B------:R2:W-:Y:S01]  /*140cf0*/  ST.E desc[UR4][R30.64], R9 ;  /* 0x000000091e007985 */ /* 0x0005e2000c101904 */
[----:B------:R-:W-:Y:S05]  /*140d00*/  BRA `(.L_x_6527) ;  /* 0x0000000000207947 */ /* 0x000fea0003800000 */
.L_x_6528:
        /* <DEDUP_REMOVED lines=8> */
.L_x_6527:
[----:B------:R-:W-:Y:S05]  /*140d90*/  BSYNC B1 ;  /* 0x0000000000017941 */ /* 0x000fea0003800000 */
.L_x_6526:
[----:B-----5:R-:W-:Y:S01]  /*140da0*/  ISETP.NE.AND P0, PT, R9, RZ, PT ;  /* 0x000000ff0900720c */ /* 0x020fe20003f05270 */
[----:B------:R-:W-:-:S12]  /*140db0*/  IMAD.MOV.U32 R5, RZ, RZ, RZ ;  /* 0x000000ffff057224 */ /* 0x000fd800078e00ff */
        /* <DEDUP_REMOVED lines=36> */
.L_x_6546:
[----:B------:R-:W0:Y:S02]  /*141000*/  LDS.64 R12, [R9+0x8] ;  /* 0x00000800090c7984 */ /* 0x000e240000000a00 */
[----:B0-----:R-:W-:-:S05]  /*141010*/  IADD3 R14, P0, PT, R12, 0x30, RZ ;  /* 0x000000300c0e7810 */ /* 0x001fca0007f1e0ff */
[----:B------:R-:W-:-:S07]  /*141020*/  IMAD.X R15, RZ, RZ, R13, P0 ;  /* 0x000000ffff0f7224 */ /* 0x000fce00000e060d */
[----:B------:R-:W0:Y:S02]  /*141030*/  ATOMS.CAST.SPIN.64 P0, [R9+0x8], R12, R14 ;  /* 0x0000080c0900758d */ /* 0x000e24000180040e */
[----:B0-----:R-:W-:Y:S05]  /*141040*/  @!P0 BRA `(.L_x_6546) ;  /* 0xfffffffc00ec8947 */ /* 0x001fea000383ffff */
[----:B------:R-:W-:Y:S05]  /*141050*/  BSYNC B3 ;  /* 0x0000000000037941 */ /* 0x000fea0003800000 */
.L_x_6545:
[----:B------:R-:W-:Y:S05]  /*141060*/  BRA `(.L_x_6543) ;  /* 0x0000000000187947 */ /* 0x000fea0003800000 */
.L_x_6544:
[----:B------:R-:W-:Y:S02]  /*141070*/  R2UR UR4, R38 ;  /* 0x00000000260472ca */ /* 0x000fe400000e0000 */
[----:B------:R-:W-:-:S13]  /*141080*/  R2UR UR5, R39 ;  /* 0x00000000270572ca */ /* 0x000fda00000e0000 */
[----:B------:R-:W2:Y:S02]  /*141090*/  LD.E.64 R12, desc[UR4][R36.64+0x8] ;  /* 0x00000804240c7980 */ /* 0x000ea4000c101b00 */
[----:B--2---:R-:W-:-:S05]  /*1410a0*/  IADD3 R8, P0, PT, R12, 0x30, RZ ;  /* 0x000000300c087810 */ /* 0x004fca0007f1e0ff */
[----:B------:R-:W-:-:S05]  /*1410b0*/  IMAD.X R9, RZ, RZ, R13, P0 ;  /* 0x000000ffff097224 */ /* 0x000fca00000e060d */
[----:B------:R0:W-:Y:S03]  /*1410c0*/  ST.E.64 desc[UR4][R36.64+0x8], R8 ;  /* 0x0000080824007985 */ /* 0x0001e6000c101b04 */
.L_x_6543:
[----:B------:R-:W-:Y:S05]  /*1410d0*/  BSYNC B2 ;  /* 0x0000000000027941 */ /* 0x000fea0003800000 */
.L_x_6542:
        /* <DEDUP_REMOVED lines=54> */
.L_x_6548:
[----:B------:R-:W-:Y:S05]  /*141440*/  BSYNC B2 ;  /* 0x0000000000027941 */ /* 0x000fea0003800000 */
.L_x_6547:
        /* <DEDUP_REMOVED lines=40> */
.L_x_6550:
[----:B------:R-:W-:Y:S05]  /*1416d0*/  BSYNC B2 ;  /* 0x0000000000027941 */ /* 0x000fea0003800000 */
.L_x_6549:
[----:B------:R-:W-:Y:S02]  /*1416e0*/  R2UR UR4, R38 ;  /* 0x00000000260472ca */ /* 0x000fe400000e0000 */
[----:B------:R-:W-:-:S13]  /*1416f0*/  R2UR UR5, R39 ;  /* 0x00000000270572ca */ /* 0x000fda00000e0000 */
[----:B------:R2:W-:Y:S01]  /*141700*/  ST.E desc[UR4][R30.64], R9 ;  /* 0x000000091e007985 */ /* 0x0005e2000c101904 */
[----:B------:R-:W-:Y:S05]  /*141710*/  BRA `(.L_x_6540) ;  /* 0x00000000002c7947 */ /* 0x000fea0003800000 */
.L_x_6541:
        /* <DEDUP_REMOVED lines=11> */
.L_x_6540:
[----:B------:R-:W-:Y:S05]  /*1417d0*/  BSYNC B1 ;  /* 0x0000000000017941 */ /* 0x000fea0003800000 */
.L_x_6539:
[----:B-----5:R-:W-:-:S13]  /*1417e0*/  ISETP.NE.AND P0, PT, R9, RZ, PT ;  /* 0x000000ff0900720c */ /* 0x020fda0003f05270 */
[----:B------:R-:W-:Y:S05]  /*1417f0*/  @P0 BREAK B0 ;  /* 0x0000000000000942 */ /* 0x000fea0003800000 */
[----:B------:R-:W-:Y:S05]  /*141800*/  @P0 BRA `(.L_x_6538) ;  /* 0x0000000000440947 */ /* 0x000fea0003800000 */
[----:B------:R-:W-:-:S04]  /*141810*/  SHF.R.S32.HI R0, RZ, 0x4, R0 ;  /* 0x00000004ff007819 */ /* 0x000fc80000011400 */
[----:B------:R-:W-:-:S13]  /*141820*/  LOP3.LUT P0, R0, R0, 0x7fffffff, RZ, 0xc0, !PT ;  /* 0x7fffffff00007812 */ /* 0x000fda000780c0ff */
[----:B------:R-:W-:Y:S05]  /*141830*/  @P0 BRA `(.L_x_6551) ;  /* 0xffffffe800b80947 */ /* 0x000fea000383ffff */
[----:B------:R-:W-:Y:S05]  /*141840*/  BSYNC B0 ;  /* 0x0000000000007941 */ /* 0x000fea0003800000 */
.L_x_6525:
[----:B------:R-:W-:Y:S01]  /*141850*/  IADD3 R8, PT, PT, -R4, 0x21, RZ ;  /* 0x0000002104087810 */ /* 0x000fe20007ffe1ff */
[----:B------:R-:W-:Y:S01]  /*141860*/  IMAD.MOV.U32 R4, RZ, RZ, R36 ;  /* 0x000000ffff047224 */ /* 0x000fe200078e0024 */
[----:B------:R-:W-:Y:S01]  /*141870*/  MOV R20, 0x1418d0 ;  /* 0x001418d000147802 */ /* 0x000fe20000000f00 */
[----:B------:R-:W-:Y:S02]  /*141880*/  IMAD.MOV.U32 R5, RZ, RZ, R37 ;  /* 0x000000ffff057224 */ /* 0x000fe400078e0025 */
[----:B-1----:R-:W-:Y:S02]  /*141890*/  IMAD.MOV.U32 R10, RZ, RZ, R30 ;  /* 0x000000ffff0a7224 */ /* 0x002fe400078e001e */
[----:B0-----:R-:W-:Y:S02]  /*1418a0*/  IMAD.MOV.U32 R11, RZ, RZ, R31 ;  /* 0x000000ffff0b7224 */ /* 0x001fe400078e001f */
[----:B------:R-:W-:-:S07]  /*1418b0*/  IMAD.MOV.U32 R21, RZ, RZ, 0x0 ;  /* 0x00000000ff157424 */ /* 0x000fce00078e00ff */
[----:B--2---:R-:W-:Y:S05]  /*1418c0*/  CALL.REL.NOINC `($_Z5entryPcS_PiPxS1_S0_S0_P19HostDeviceInterfacei$_Z63java_lang_String_initab850b60f96d11de8a390800200c9a660_a14_5_5_PciiiPi) ;  /* 0xfffffbc400c47944 */ /* 0x004fea0003c3ffff */
[----:B------:R-:W-:Y:S02]  /*1418d0*/  R2UR UR4, R38 ;  /* 0x00000000260472ca */ /* 0x000fe400000e0000 */
[----:B------:R-:W-:-:S13]  /*1418e0*/  R2UR UR5, R39 ;  /* 0x00000000270572ca */ /* 0x000fda00000e0000 */
[----:B------:R-:W2:Y:S02]  /*1418f0*/  LD.E R9, desc[UR4][R30.64] ;  /* 0x000000041e097980 */ /* 0x000ea4000c101900 */
[----:B--2---:R-:W-:-:S04]  /*141900*/  ISETP.NE.AND P0, PT, R9, RZ, PT ;  /* 0x000000ff0900720c */ /* 0x004fc80003f05270 */
[----:B------:R-:W-:-:S09]  /*141910*/  SEL R5, R4, RZ, !P0 ;  /* 0x000000ff04057207 */ /* 0x000fd20004000000 */
.L_x_6538:
[----:B------:R-:W-:Y:S05]  /*141920*/  BSYNC B6 ;  /* 0x0000000000067941 */ /* 0x000fea0003800000 */
.L_x_6524:
[----:B------:R-:W-:Y:S01]  /*141930*/  ISETP.NE.AND P0, PT, R9, RZ, PT ;  /* 0x000000ff0900720c */ /* 0x000fe20003f05270 */
[----:B------:R-:W-:-:S12]  /*141940*/  IMAD.MOV.U32 R4, RZ, RZ, RZ ;  /* 0x000000ffff047224 */ /* 0x000fd800078e00ff */
[----:B------:R-:W-:Y:S05]  /*141950*/  @P0 BRA `(.L_x_5970) ;  /* 0x00000a1400280947 */ /* 0x000fea0003800000 */
[----:B------:R-:W3:Y:S01]  /*141960*/  S2UR UR5, SR_CgaCtaId ;  /* 0x00000000000579c3 */ /* 0x000ee20000008800 */
[----:B------:R-:W-:Y:S01]  /*141970*/  ISETP.NE.AND P0, PT, R2, -0x1, PT ;  /* 0xffffffff0200780c */ /* 0x000fe20003f05270 */
[----:B------:R-:W-:Y:S01]  /*141980*/  UMOV UR4, 0x400 ;  /* 0x0000040000047882 */ /* 0x000fe20000000000 */
[----:B------:R-:W-:-:S11]  /*141990*/  ISETP.NE.AND P1, PT, R5, -0x1, PT ;  /* 0xffffffff0500780c */ /* 0x000fd60003f25270 */
[C---:B------:R-:W-:Y:S01]  /*1419a0*/  @!P0 R2UR UR6, R38.reuse ;  /* 0x00000000260682ca */ /* 0x040fe200000e0000 */
[----:B------:R-:W-:Y:S01]  /*1419b0*/  @!P0 IMAD.MOV.U32 R3, RZ, RZ, 0x5368 ;  /* 0x00005368ff038424 */ /* 0x000fe200078e00ff */
[C---:B------:R-:W-:Y:S01]  /*1419c0*/  @!P0 R2UR UR7, R39.reuse ;  /* 0x00000000270782ca */ /* 0x040fe200000e0000 */
[----:B01----:R-:W0:Y:S01]  /*1419d0*/  @P1 S2R R11, SR_CgaCtaId ;  /* 0x00000000000b1919 */ /* 0x003e220000008800 */
[C---:B------:R-:W-:Y:S01]  /*1419e0*/  @P0 R2UR UR8, R38.reuse ;  /* 0x00000000260802ca */ /* 0x040fe200000e0000 */
[----:B------:R-:W-:Y:S01]  /*1419f0*/  @!P0 IMAD.MOV.U32 R0, RZ, RZ, RZ ;  /* 0x000000ffff008224 */ /* 0x000fe200078e00ff */
[C---:B------:R-:W-:Y:S01]  /*141a00*/  @P0 R2UR UR9, R39.reuse ;  /* 0x00000000270902ca */ /* 0x040fe200000e0000 */
[----:B------:R-:W-:Y:S01]  /*141a10*/  @!P1 IMAD.MOV.U32 R13, RZ, RZ, 0x5368 ;  /* 0x00005368ff0d9424 */ /* 0x000fe200078e00ff */
[----:B------:R-:W-:Y:S01]  /*141a20*/  @!P1 R2UR UR10, R38 ;  /* 0x00000000260a92ca */ /* 0x000fe200000e0000 */
[----:B---3--:R-:W-:Y:S01]  /*141a30*/  ULEA UR4, UR5, UR4, 0x18 ;  /* 0x0000000405047291 */ /* 0x008fe2000f8ec0ff */
[----:B------:R-:W-:-:S05]  /*141a40*/  @!P1 R2UR UR11, R39 ;  /* 0x00000000270b92ca */ /* 0x000fca00000e0000 */
[----:B------:R-:W-:Y:S01]  /*141a50*/  @!P0 ST.E desc[UR6][R30.64], R3 ;  /* 0x000000031e008985 */ /* 0x000fe2000c101906 */
[----:B------:R-:W-:Y:S02]  /*141a60*/  @P0 R2UR UR6, R38 ;  /* 0x00000000260602ca */ /* 0x000fe400000e0000 */
[----:B------:R-:W-:Y:S01]  /*141a70*/  @P0 R2UR UR7, R39 ;  /* 0x00000000270702ca */ /* 0x000fe200000e0000 */
[----:B------:R-:W2:Y:S02]  /*141a80*/  @P0 LDS.64 R6, [UR4] ;  /* 0x00000004ff060984 */ /* 0x000ea40008000a00 */
[----:B--2---:R-:W-:Y:S01]  /*141a90*/  @P0 IMAD.WIDE R8, R2, 0x10, R6 ;  /* 0x0000001002080825 */ /* 0x004fe200078e0206 */
[----:B------:R-:W-:-:S03]  /*141aa0*/  @P1 MOV R2, 0x400 ;  /* 0x0000040000021802 */ /* 0x000fc60000000f00 */
[----:B------:R-:W-:Y:S01]  /*141ab0*/  @!P0 IMAD.MOV.U32 R7, RZ, RZ, RZ ;  /* 0x000000ffff078224 */ /* 0x000fe200078e00ff */
[----:B0-----:R-:W-:Y:S01]  /*141ac0*/  @P1 LEA R12, R11, R2, 0x18 ;  /* 0x000000020b0c1211 */ /* 0x001fe200078ec0ff */
        /* <DEDUP_REMOVED lines=41> */
.L_x_6556:
[----:B------:R-:W0:Y:S02]  /*141d60*/  LDS.64 R8, [R3+0x8] ;  /* 0x0000080003087984 */ /* 0x000e240000000a00 */
[----:B0-----:R-:W-:-:S05]  /*141d70*/  IADD3 R10, P0, PT, R12, R8, RZ ;  /* 0x000000080c0a7210 */ /* 0x001fca0007f1e0ff */
[----:B------:R-:W-:-:S07]  /*141d80*/  IMAD.X R11, R13, 0x1, R9, P0 ;  /* 0x000000010d0b7824 */ /* 0x000fce00000e0609 */
[----:B------:R-:W0:Y:S02]  /*141d90*/  ATOMS.CAST.SPIN.64 P0, [R3+0x8], R8, R10 ;  /* 0x000008080300758d */ /* 0x000e24000180040a */
[----:B0-----:R-:W-:Y:S05]  /*141da0*/  @!P0 BRA `(.L_x_6556) ;  /* 0xfffffffc00ec8947 */ /* 0x001fea000383ffff */
[----:B------:R-:W-:Y:S05]  /*141db0*/  BSYNC B1 ;  /* 0x0000000000017941 */ /* 0x000fea0003800000 */
.L_x_6555:
[----:B------:R-:W-:Y:S02]  /*141dc0*/  IMAD.MOV.U32 R34, RZ, RZ, R8 ;  /* 0x000000ffff227224 */ /* 0x000fe400078e0008 */
[----:B------:R-:W-:Y:S01]  /*141dd0*/  IMAD.MOV.U32 R35, RZ, RZ, R9 ;  /* 0x000000ffff237224 */ /* 0x000fe200078e0009 */
[----:B------:R-:W-:Y:S06]  /*141de0*/  BRA `(.L_x_6553) ;  /* 0x0000000000187947 */ /* 0x000fec0003800000 */
.L_x_6554:
[----:B------:R-:W-:Y:S02]  /*141df0*/  R2UR UR4, R38 ;  /* 0x00000000260472ca */ /* 0x000fe400000e0000 */
[----:B------:R-:W-:-:S13]  /*141e00*/  R2UR UR5, R39 ;  /* 0x00000000270572ca */ /* 0x000fda00000e0000 */
[----:B------:R-:W2:Y:S02]  /*141e10*/  LD.E.64 R34, desc[UR4][R36.64+0x8] ;  /* 0x0000080424227980 */ /* 0x000ea4000c101b00 */
[----:B--2---:R-:W-:-:S05]  /*141e20*/  IADD3 R8, P0, PT, R12, R34, RZ ;  /* 0x000000220c087210 */ /* 0x004fca0007f1e0ff */
[----:B------:R-:W-:-:S05]  /*141e30*/  IMAD.X R9, R13, 0x1, R35, P0 ;  /* 0x000000010d097824 */ /* 0x000fca00000e0623 */
[----:B------:R0:W-:Y:S03]  /*141e40*/  ST.E.64 desc[UR4][R36.64+0x8], R8 ;  /* 0x0000080824007985 */ /* 0x0001e6000c101b04 */
.L_x_6553:
[----:B------:R-:W-:Y:S05]  /*141e50*/  BSYNC B0 ;  /* 0x0000000000007941 */ /* 0x000fea0003800000 */
.L_x_6552:
        /* <DEDUP_REMOVED lines=46> */
.L_x_6586:
        /* <DEDUP_REMOVED lines=29> */
.L_x_6567:
[----:B------:R-:W0:Y:S02]  /*142310*/  LDS.64 R12, [R9+0x8] ;  /* 0x00000800090c7984 */ /* 0x000e240000000a00 */
[----:B0-----:R-:W-:-:S05]  /*142320*/  IADD3 R14, P0, PT, R12, 0x30, RZ ;  /* 0x000000300c0e7810 */ /* 0x001fca0007f1e0ff */
[----:B------:R-:W-:-:S07]  /*142330*/  IMAD.X R15, RZ, RZ, R13, P0 ;  /* 0x000000ffff0f7224 */ /* 0x000fce00000e060d */
[----:B------:R-:W0:Y:S02]  /*142340*/  ATOMS.CAST.SPIN.64 P0, [R9+0x8], R12, R14 ;  /* 0x0000080c0900758d */ /* 0x000e24000180040e */
[----:B0-----:R-:W-:Y:S05]  /*142350*/  @!P0 BRA `(.L_x_6567) ;  /* 0xfffffffc00ec8947 */ /* 0x001fea000383ffff */
[----:B------:R-:W-:Y:S05]  /*142360*/  BSYNC B4 ;  /* 0x0000000000047941 */ /* 0x000fea0003800000 */
.L_x_6566:
[----:B------:R-:W-:Y:S05]  /*142370*/  BRA `(.L_x_6564) ;  /* 0x0000000000187947 */ /* 0x000fea0003800000 */
.L_x_6565:
[----:B------:R-:W-:Y:S02]  /*142380*/  R2UR UR4, R38 ;  /* 0x00000000260472ca */ /* 0x000fe400000e0000 */
[----:B------:R-:W-:-:S13]  /*142390*/  R2UR UR5, R39 ;  /* 0x00000000270572ca */ /* 0x000fda00000e0000 */
[----:B------:R-:W2:Y:S02]  /*1423a0*/  LD.E.64 R12, desc[UR4][R36.64+0x8] ;  /* 0x00000804240c7980 */ /* 0x000ea4000c101b00 */
[----:B--2---:R-:W-:-:S05]  /*1423b0*/  IADD3 R8, P0, PT, R12, 0x30, RZ ;  /* 0x000000300c087810 */ /* 0x004fca0007f1e0ff */
[----:B------:R-:W-:-:S05]  /*1423c0*/  IMAD.X R9, RZ, RZ, R13, P0 ;  /* 0x000000ffff097224 */ /* 0x000fca00000e060d */
[----:B------:R0:W-:Y:S03]  /*1423d0*/  ST.E.64 desc[UR4][R36.64+0x8], R8 ;  /* 0x0000080824007985 */ /* 0x0001e6000c101b04 */
.L_x_6564:
[----:B------:R-:W-:Y:S05]  /*1423e0*/  BSYNC B3 ;  /* 0x0000000000037941 */ /* 0x000fea0003800000 */
.L_x_6563:
        /* <DEDUP_REMOVED lines=54> */
.L_x_6569:
[----:B------:R-:W-:Y:S05]  /*142750*/  BSYNC B3 ;  /* 0x0000000000037941 */ /* 0x000fea0003800000 */
.L_x_6568:
        /* <DEDUP_REMOVED lines=40> */
.L_x_6571:
[----:B------:R-:W-:Y:S05]  /*1429e0*/  BSYNC B3 ;  /* 0x0000000000037941 */ /* 0x000fea0003800000 */
.L_x_6570:
[----:B------:R-:W-:Y:S02]  /*1429f0*/  R2UR UR4, R38 ;  /* 0x00000000260472ca */ /* 0x000fe400000e0000 */
[----:B------:R-:W-:-:S13]  /*142a00*/  R2UR UR5, R39 ;  /* 0x00000000270572ca */ /* 0x000fda00000e0000 */
[----:B------:R2:W-:Y:S01]  /*142a10*/  ST.E desc[UR4][R30.64], R11 ;  /* 0x0000000b1e007985 */ /* 0x0005e2000c101904 */
[----:B------:R-:W-:Y:S05]  /*142a20*/  BRA `(.L_x_6572) ;  /* 0x0000000000207947 */ /* 0x000fea0003800000 */
.L_x_6562:
        /* <DEDUP_REMOVED lines=8> */
.L_x_6572:
[----:B------:R-:W-:Y:S05]  /*142ab0*/  BSYNC B2 ;  /* 0x0000000000027941 */ /* 0x000fea0003800000 */
.L_x_6561:
        /* <DEDUP_REMOVED lines=26> */
.L_x_6579:
[----:B------:R-:W0:Y:S02]  /*142c60*/  LDS.64 R12, [R9+0x8] ;  /* 0x00000800090c7984 */ /* 0x000e240000000a00 */
[----:B0-----:R-:W-:-:S05]  /*142c70*/  IADD3 R14, P0, PT, R12, 0x30, RZ ;  /* 0x000000300c0e7810 */ /* 0x001fca0007f1e0ff */
[----:B------:R-:W-:-:S07]  /*142c80*/  IMAD.X R15, RZ, RZ, R13, P0 ;  /* 0x000000ffff0f7224 */ /* 0x000fce00000e060d */
[----:B------:R-:W0:Y:S02]  /*142c90*/  ATOMS.CAST.SPIN.64 P0, [R9+0x8], R12, R14 ;  /* 0x0000080c0900758d */ /* 0x000e24000180040e */
[----:B0-----:R-:W-:Y:S05]  /*142ca0*/  @!P0 BRA `(.L_x_6579) ;  /* 0xfffffffc00ec8947 */ /* 0x001fea000383ffff */
[----:B------:R-:W-:Y:S05]  /*142cb0*/  BSYNC B4 ;  /* 0x0000000000047941 */ /* 0x000fea0003800000 */
.L_x_6578:
[----:B------:R-:W-:Y:S05]  /*142cc0*/  BRA `(.L_x_6576) ;  /* 0x0000000000187947 */ /* 0x000fea0003800000 */
.L_x_6577:
[----:B------:R-:W-:Y:S02]  /*142cd0*/  R2UR UR4, R38 ;  /* 0x00000000260472ca */ /* 0x000fe400000e0000 */
[----:B------:R-:W-:-:S13]  /*142ce0*/  R2UR UR5, R39 ;  /* 0x00000000270572ca */ /* 0x000fda00000e0000 */
[----:B------:R-:W2:Y:S02]  /*142cf0*/  LD.E.64 R12, desc[UR4][R36.64+0x8] ;  /* 0x00000804240c7980 */ /* 0x000ea4000c101b00 */
[----:B--2---:R-:W-:-:S05]  /*142d00*/  IADD3 R8, P0, PT, R12, 0x30, RZ ;  /* 0x000000300c087810 */ /* 0x004fca0007f1e0ff */
[----:B------:R-:W-:-:S05]  /*142d10*/  IMAD.X R9, RZ, RZ, R13, P0 ;  /* 0x000000ffff097224 */ /* 0x000fca00000e060d */
[----:B------:R0:W-:Y:S03]  /*142d20*/  ST.E.64 desc[UR4][R36.64+0x8], R8 ;  /* 0x0000080824007985 */ /* 0x0001e6000c101b04 */
.L_x_6576:
[----:B------:R-:W-:Y:S05]  /*142d30*/  BSYNC B3 ;  /* 0x0000000000037941 */ /* 0x000fea0003800000 */
.L_x_6575:
        /* <DEDUP_REMOVED lines=51> */
.L_x_6581:
[----:B------:R-:W-:Y:S01]  /*143070*/  R2UR UR4, R38 ;  /* 0x00000000260472ca */ /* 0x000fe200000e0000 */
[----:B------:R-:W-:Y:S01]  /*143080*/  IMAD.MOV.U32 R9, RZ, RZ, 0x5272 ;  /* 0x00005272ff097424 */ /* 0x000fe200078e00ff */
[----:B------:R-:W-:Y:S01]  /*143090*/  R2UR UR5, R39 ;  /* 0x00000000270572ca */ /* 0x000fe200000e0000 */
[----:B------:R-:W-:Y:S01]  /*1430a0*/  IMAD.MOV.U32 R13, RZ, RZ, -0x1 ;  /* 0xffffffffff0d7424 */ /* 0x000fe200078e00ff */
[----:B------:R-:W-:-:S11]  /*1430b0*/  PLOP3.LUT P0, PT, PT, PT, PT, 0x8, 0x80 ;  /* 0x000000000080781c */ /* 0x000fd60003f0e170 */
[----:B------:R0:W-:Y:S02]  /*1430c0*/  ST.E desc[UR4][R30.64], R9 ;  /* 0x000000091e007985 */ /* 0x0001e4000c101904 */
.L_x_6582:
[----:B------:R-:W-:Y:S05]  /*1430d0*/  BSYNC B3 ;  /* 0x0000000000037941 */ /* 0x000fea0003800000 */
.L_x_6580:
        /* <DEDUP_REMOVED lines=39> */
.L_x_6584:
[----:B------:R-:W-:Y:S05]  /*143350*/  BSYNC B3 ;  /* 0x0000000000037941 */ /* 0x000fea0003800000 */
.L_x_6583:
[----:B------:R-:W-:Y:S02]  /*143360*/  R2UR UR4, R38 ;  /* 0x00000000260472ca */ /* 0x000fe400000e0000 */
[----:B------:R-:W-:-:S13]  /*143370*/  R2UR UR5, R39 ;  /* 0x00000000270572ca */ /* 0x000fda00000e0000 */
[----:B------:R2:W-:Y:S01]  /*143380*/  ST.E desc[UR4][R30.64], R11 ;  /* 0x0000000b1e007985 */ /* 0x0005e2000c101904 */
[----:B------:R-:W-:Y:S05]  /*143390*/  BRA `(.L_x_6585) ;  /* 0x0000000000247947 */ /* 0x000fea0003800000 */
.L_x_6574:
        /* <DEDUP_REMOVED lines=9> */
.L_x_6585:
[----:B------:R-:W-:Y:S05]  /*143430*/  BSYNC B2 ;  /* 0x0000000000027941 */ /* 0x000fea0003800000 */
.L_x_6573:
[----:B------:R-:W-:Y:S02]  /*143440*/  VIADD R32, R32, 0x2 ;  /* 0x0000000220207836 */ /* 0x000fe40000000000 */
[----:B------:R-:W-:Y:S01]  /*143450*/  VIADD R22, R22, 0x8 ;  /* 0x0000000816167836 */ /* 0x000fe20000000000 */
[----:B------:R-:W-:Y:S06]  /*143460*/  @P2 BRA `(.L_x_6586) ;  /* 0xffffffec00342947 */ /* 0x000fec000383ffff */
.L_x_6560:
[----:B------:R-:W-:Y:S05]  /*143470*/  BSYNC B0 ;  /* 0x0000000000007941 */ /* 0x000fea0003800000 */
.L_x_6559:
        /* <DEDUP_REMOVED lines=24> */
.L_x_6592:
[----:B------:R-:W0:Y:S02]  /*143600*/  LDS.64 R12, [R9+0x8] ;  /* 0x00000800090c7984 */ /* 0x000e240000000a00 */
[----:B0-----:R-:W-:-:S05]  /*143610*/  IADD3 R14, P0, PT, R12, 0x30, RZ ;  /* 0x000000300c0e7810 */ /* 0x001fca0007f1e0ff */
[----:B------:R-:W-:-:S07]  /*143620*/  IMAD.X R15, RZ, RZ, R13, P0 ;  /* 0x000000ffff0f7224 */ /* 0x000fce00000e060d */
[----:B------:R-:W0:Y:S02]  /*143630*/  ATOMS.CAST.SPIN.64 P0, [R9+0x8], R12, R14 ;  /* 0x0000080c0900758d */ /* 0x000e24000180040e */
[----:B0-----:R-:W-:Y:S05]  /*143640*/  @!P0 BRA `(.L_x_6592) ;  /* 0xfffffffc00ec8947 */ /* 0x001fea000383ffff */
[----:B------:R-:W-:Y:S05]  /*143650*/  BSYNC B2 ;  /* 0x0000000000027941 */ /* 0x000fea0003800000 */
.L_x_6591:
[----:B------:R-:W-:Y:S05]  /*143660*/  BRA `(.L_x_6589) ;  /* 0x0000000000187947 */ /* 0x000fea0003800000 */
.L_x_6590:
[----:B------:R-:W-:Y:S02]  /*143670*/  R2UR UR4, R38 ;  /* 0x00000000260472ca */ /* 0x000fe400000e0000 */
[----:B------:R-:W-:-:S13]  /*143680*/  R2UR UR5, R39 ;  /* 0x00000000270572ca */ /* 0x000fda00000e0000 */
[----:B------:R-:W2:Y:S02]  /*143690*/  LD.E.64 R12, desc[UR4][R36.64+0x8] ;  /* 0x00000804240c7980 */ /* 0x000ea4000c101b00 */
[----:B--2---:R-:W-:-:S05]  /*1436a0*/  IADD3 R8, P0, PT, R12, 0x30, RZ ;  /* 0x000000300c087810 */ /* 0x004fca0007f1e0ff */
[----:B------:R-:W-:-:S05]  /*1436b0*/  IMAD.X R9, RZ, RZ, R13, P0 ;  /* 0x000000ffff097224 */ /* 0x000fca00000e060d */
[----:B------:R0:W-:Y:S03]  /*1436c0*/  ST.E.64 desc[UR4][R36.64+0x8], R8 ;  /* 0x0000080824007985 */ /* 0x0001e6000c101b04 */
.L_x_6589:
[----:B------:R-:W-:Y:S05]  /*1436d0*/  BSYNC B0 ;  /* 0x0000000000007941 */ /* 0x000fea0003800000 */
.L_x_6588:
        /* <DEDUP_REMOVED lines=51> */
.L_x_6594:
[----:B------:R-:W-:Y:S01]  /*143a10*/  R2UR UR4, R38 ;  /* 0x00000000260472ca */ /* 0x000fe200000e0000 */
[----:B------:R-:W-:Y:S01]  /*143a20*/  IMAD.MOV.U32 R9, RZ, RZ, 0x5272 ;  /* 0x00005272ff097424 */ /* 0x000fe200078e00ff */
[----:B------:R-:W-:Y:S01]  /*143a30*/  R2UR UR5, R39 ;  /* 0x00000000270572ca */ /* 0x000fe200000e0000 */
[----:B------:R-:W-:Y:S01]  /*143a40*/  IMAD.MOV.U32 R13, RZ, RZ, -0x1 ;  /* 0xffffffffff0d7424 */ /* 0x000fe200078e00ff */
[----:B------:R-:W-:-:S11]  /*143a50*/  PLOP3.LUT P0, PT, PT, PT, PT, 0x8, 0x80 ;  /* 0x000000000080781c */ /* 0x000fd60003f0e170 */
[----:B------:R0:W-:Y:S02]  /*143a60*/  ST.E desc[UR4][R30.64], R9 ;  /* 0x000000091e007985 */ /* 0x0001e4000c101904 */
.L_x_6595:
[----:B------:R-:W-:Y:S05]  /*143a70*/  BSYNC B0 ;  /* 0x0000000000007941 */ /* 0x000fea0003800000 */
.L_x_6593:
        /* <DEDUP_REMOVED lines=39> */
.L_x_6597:
[----:B------:R-:W-:Y:S05]  /*143cf0*/  BSYNC B0 ;  /* 0x0000000000007941 */ /* 0x000fea0003800000 */
.L_x_6596:
[----:B------:R-:W-:Y:S02]  /*143d00*/  R2UR UR4, R38 ;  /* 0x00000000260472ca */ /* 0x000fe400000e0000 */
[----:B------:R-:W-:-:S13]  /*143d10*/  R2UR UR5, R39 ;  /* 0x00000000270572ca */ /* 0x000fda00000e0000 */
[----:B------:R2:W-:Y:S01]  /*143d20*/  ST.E desc[UR4][R30.64], R11 ;  /* 0x0000000b1e007985 */ /* 0x0005e2000c101904 */
[----:B------:R-:W-:Y:S05]  /*143d30*/  BRA `(.L_x_6558) ;  /* 0x0000000000207947 */ /* 0x000fea0003800000 */
.L_x_6587:
        /* <DEDUP_REMOVED lines=8> */
.L_x_6558:
[----:B------:R-:W-:Y:S05]  /*143dc0*/  BSYNC B1 ;  /* 0x0000000000017941 */ /* 0x000fea0003800000 */
.L_x_6557:
[----:B------:R-:W-:Y:S01]  /*143dd0*/  ISETP.GE.AND P0, PT, R0, 0x1, PT ;  /* 0x000000010000780c */ /* 0x000fe20003f06270 */
[----:B------:R-:W-:-:S12]  /*143de0*/  BSSY B0, `(.L_x_6598) ;  /* 0x000013e000007945 */ /* 0x000fd80003800000 */
[----:B------:R-:W-:Y:S05]  /*143df0*/  @!P0 BRA `(.L_x_6599) ;  /* 0x0000001000f08947 */ /* 0x000fea0003800000 */
[----:B-1----:R-:W-:Y:S02]  /*143e00*/  IMAD.MOV R2, RZ, RZ, -R0 ;  /* 0x000000ffff027224 */ /* 0x002fe400078e0a00 */
[----:B------:R-:W-:Y:S02]  /*143e10*/  IMAD.MOV.U32 R6, RZ, RZ, RZ ;  /* 0x000000ffff067224 */ /* 0x000fe400078e00ff */
[----:B------:R-:W-:-:S07]  /*143e20*/  IMAD.MOV.U32 R18, RZ, RZ, RZ ;  /* 0x000000ffff127224 */ /* 0x000fce00078e00ff */
.L_x_6624:
        /* <DEDUP_REMOVED lines=35> */
.L_x_6607:
[----:B------:R-:W0:Y:S02]  /*144060*/  LDS.64 R12, [R9+0x8] ;  /* 0x00000800090c7984 */ /* 0x000e240000000a00 */
[----:B0-----:R-:W-:-:S05]  /*144070*/  IADD3 R14, P0, PT, R12, 0x30, RZ ;  /* 0x000000300c0e7810 */ /* 0x001fca0007f1e0ff */
[----:B------:R-:W-:-:S07]  /*144080*/  IMAD.X R15, RZ, RZ, R13, P0 ;  /* 0x000000ffff0f7224 */ /* 0x000fce00000e060d */
[----:B------:R-:W0:Y:S02]  /*144090*/  ATOMS.CAST.SPIN.64 P0, [R9+0x8], R12, R14 ;  /* 0x0000080c0900758d */ /* 0x000e24000180040e */
[----:B0-----:R-:W-:Y:S05]  /*1440a0*/  @!P0 BRA `(.L_x_6607) ;  /* 0xfffffffc00ec8947 */ /* 0x001fea000383ffff */
[----:B------:R-:W-:Y:S05]  /*1440b0*/  BSYNC B3 ;  /* 0x0000000000037941 */ /* 0x000fea0003800000 */
.L_x_6606:
[----:B------:R-:W-:Y:S05]  /*1440c0*/  BRA `(.L_x_6604) ;  /* 0x0000000000187947 */ /* 0x000fea0003800000 */
.L_x_6605:
[----:B------:R-:W-:Y:S02]  /*1440d0*/  R2UR UR4, R38 ;  /* 0x00000000260472ca */ /* 0x000fe400000e0000 */
[----:B------:R-:W-:-:S13]  /*1440e0*/  R2UR UR5, R39 ;  /* 0x00000000270572ca */ /* 0x000fda00000e0000 */
[----:B------:R-:W2:Y:S02]  /*1440f0*/  LD.E.64 R12, desc[UR4][R36.64+0x8] ;  /* 0x00000804240c7980 */ /* 0x000ea4000c101b00 */
[----:B--2---:R-:W-:-:S05]  /*144100*/  IADD3 R8, P0, PT, R12, 0x30, RZ ;  /* 0x000000300c087810 */ /* 0x004fca0007f1e0ff */
[----:B------:R-:W-:-:S05]  /*144110*/  IMAD.X R9, RZ, RZ, R13, P0 ;  /* 0x000000ffff097224 */ /* 0x000fca00000e060d */
[----:B------:R0:W-:Y:S03]  /*144120*/  ST.E.64 desc[UR4][R36.64+0x8], R8 ;  /* 0x0000080824007985 */ /* 0x0001e6000c101b04 */
.L_x_6604:
[----:B------:R-:W-:Y:S05]  /*144130*/  BSYNC B2 ;  /* 0x0000000000027941 */ /* 0x000fea0003800000 */
.L_x_6603:
        /* <DEDUP_REMOVED lines=54> */
.L_x_6609:
[----:B------:R-:W-:Y:S05]  /*1444a0*/  BSYNC B2 ;  /* 0x0000000000027941 */ /* 0x000fea0003800000 */
.L_x_6608:
        /* <DEDUP_REMOVED lines=40> */
.L_x_6611:
[----:B------:R-:W-:Y:S05]  /*144730*/  BSYNC B2 ;  /* 0x0000000000027941 */ /* 0x000fea0003800000 */
.L_x_6610:
[----:B------:R-:W-:Y:S02]  /*144740*/  R2UR UR4, R38 ;  /* 0x00000000260472ca */ /* 0x000fe400000e0000 */
[----:B------:R-:W-:Y:S02]  /*144750*/  R2UR UR5, R39 ;  /* 0x00000000270572ca */ /* 0x000fe400000e0000 */
[----:B------:R-:W-:-:S11]  /*144760*/  PRMT R13, RZ, 0x7610, R13 ;  /* 0x00007610ff0d7816 */ /* 0x000fd6000000000d */
[----:B------:R3:W-:Y:S01]  /*144770*/  ST.E desc[UR4][R30.64], R11 ;  /* 0x0000000b1e007985 */ /* 0x0007e2000c101904 */
[----:B------:R-:W-:Y:S05]  /*144780*/  BRA `(.L_x_6601) ;  /* 0x0000000000147947 */ /* 0x000fea0003800000 */
.L_x_6602:
[----:B------:R-:W-:Y:S02]  /*144790*/  R2UR UR4, R38 ;  /* 0x00000000260472ca */ /* 0x000fe400000e0000 */
[----:B------:R-:W-:Y:S02]  /*1447a0*/  R2UR UR5, R39 ;  /* 0x00000000270572ca */ /* 0x000fe400000e0000 */
[----:B------:R-:W-:-:S05]  /*1447b0*/  IADD3 R8, P0, PT, R8, R6, RZ ;  /* 0x0000000608087210 */ /* 0x000fca0007f1e0ff */
[----:B------:R-:W-:-:S06]  /*1447c0*/  IMAD.X R9, RZ, RZ, R9, P0 ;  /* 0x000000ffff097224 */ /* 0x000fcc00000e0609 */
[----:B------:R1:W5:Y:S02]  /*1447d0*/  LD.E.U8 R13, desc[UR4][R8.64+0x20] ;  /* 0x00002004080d7980 */ /* 0x000364000c101100 */
.L_x_6601:
[----:B------:R-:W-:Y:S05]  /*1447e0*/  BSYNC B1 ;  /* 0x0000000000017941 */ /* 0x000fea0003800000 */
.L_x_6600:
        /* <DEDUP_REMOVED lines=31> */
.L_x_6619:
[----:B------:R-:W0:Y:S02]  /*1449e0*/  LDS.64 R12, [R9+0x8] ;  /* 0x00000800090c7984 */ /* 0x000e240000000a00 */
[----:B0-----:R-:W-:-:S05]  /*1449f0*/  IADD3 R14, P0, PT, R12, 0x30, RZ ;  /* 0x000000300c0e7810 */ /* 0x001fca0007f1e0ff */
[----:B------:R-:W-:-:S07]  /*144a00*/  IMAD.X R15, RZ, RZ, R13, P0 ;  /* 0x000000ffff0f7224 */ /* 0x000fce00000e060d */
[----:B------:R-:W0:Y:S02]  /*144a10*/  ATOMS.CAST.SPIN.64 P0, [R9+0x8], R12, R14 ;  /* 0x0000080c0900758d */ /* 0x000e24000180040e */
[----:B0-----:R-:W-:Y:S05]  /*144a20*/  @!P0 BRA `(.L_x_6619) ;  /* 0xfffffffc00ec8947 */ /* 0x001fea000383ffff */
[----:B------:R-:W-:Y:S05]  /*144a30*/  BSYNC B3 ;  /* 0x0000000000037941 */ /* 0x000fea0003800000 */
.L_x_6618:
[----:B------:R-:W-:Y:S05]  /*144a40*/  BRA `(.L_x_6616) ;  /* 0x0000000000187947 */ /* 0x000fea0003800000 */
.L_x_6617:
[----:B------:R-:W-:Y:S02]  /*144a50*/  R2UR UR4, R38 ;  /* 0x00000000260472ca */ /* 0x000fe400000e0000 */
[----:B------:R-:W-:-:S13]  /*144a60*/  R2UR UR5, R39 ;  /* 0x00000000270572ca */ /* 0x000fda00000e0000 */
[----:B------:R-:W2:Y:S02]  /*144a70*/  LD.E.64 R12, desc[UR4][R36.64+0x8] ;  /* 0x00000804240c7980 */ /* 0x000ea4000c101b00 */
[----:B--2---:R-:W-:-:S05]  /*144a80*/  IADD3 R8, P0, PT, R12, 0x30, RZ ;  /* 0x000000300c087810 */ /* 0x004fca0007f1e0ff */
[----:B------:R-:W-:-:S05]  /*144a90*/  IMAD.X R9, RZ, RZ, R13, P0 ;  /* 0x000000ffff097224 */ /* 0x000fca00000e060d */
[----:B------:R0:W-:Y:S03]  /*144aa0*/  ST.E.64 desc[UR4][R36.64+0x8], R8 ;  /* 0x0000080824007985 */ /* 0x0001e6000c101b04 */
.L_x_6616:
[----:B------:R-:W-:Y:S05]  /*144ab0*/  BSYNC B2 ;  /* 0x0000000000027941 */ /* 0x000fea0003800000 */
.L_x_6615:
        /* <DEDUP_REMOVED lines=54> */
.L_x_6621:
[----:B------:R-:W-:Y:S05]  /*144e20*/  BSYNC B2 ;  /* 0x0000000000027941 */ /* 0x000fea0003800000 */
.L_x_6620:
        /* <DEDUP_REMOVED lines=40> */
.L_x_6623:
[----:B------:R-:W-:Y:S05]  /*1450b0*/  BSYNC B2 ;  /* 0x0000000000027941 */ /* 0x000fea0003800000 */
.L_x_6622:
[----:B------:R-:W-:Y:S02]  /*1450c0*/  R2UR UR4, R38 ;  /* 0x00000000260472ca */ /* 0x000fe400000e0000 */
[----:B------:R-:W-:-:S13]  /*1450d0*/  R2UR UR5, R39 ;  /* 0x00000000270572ca */ /* 0x000fda00000e0000 */
[----:B------:R4:W-:Y:S01]  /*1450e0*/  ST.E desc[UR4][R30.64], R11 ;  /* 0x0000000b1e007985 */ /* 0x0009e2000c101904 */
[----:B------:R-:W-:Y:S05]  /*1450f0*/  BRA `(.L_x_6613) ;  /* 0x0000000000207947 */ /* 0x000fea0003800000 */
.L_x_6614:
        /* <DEDUP_REMOVED lines=8> */
.L_x_6613:
[----:B------:R-:W-:Y:S05]  /*145180*/  BSYNC B1 ;  /* 0x0000000000017941 */ /* 0x000fea0003800000 */
.L_x_6612:
[----:B------:R-:W-:Y:S02]  /*145190*/  VIADD R18, R18, 0x1 ;  /* 0x0000000112127836 */ /* 0x000fe40000000000 */
[----:B------:R-:W-:Y:S01]  /*1451a0*/  VIADD R6, R6, 0x4 ;  /* 0x0000000406067836 */ /* 0x000fe20000000000 */
[----:B------:R-:W-:Y:S06]  /*1451b0*/  @P2 BRA `(.L_x_6624) ;  /* 0xffffffec001c2947 */ /* 0x000fec000383ffff */
.L_x_6599:
[----:B------:R-:W-:Y:S05]  /*1451c0*/  BSYNC B0 ;  /* 0x0000000000007941 */ /* 0x000fea0003800000 */
.L_x_6598:
[----:B------:R-:W-:Y:S01]  /*1451d0*/  ISETP.GE.AND P0, PT, R17, 0x1, PT ;  /* 0x000000011100780c */ /* 0x000fe20003f06270 */
[----:B------:R-:W-:-:S12]  /*1451e0*/  BSSY B0, `(.L_x_6625) ;  /* 0x0000141000007945 */ /* 0x000fd80003800000 */
[----:B------:R-:W-:Y:S05]  /*1451f0*/  @!P0 BRA `(.L_x_6626) ;  /* 0x0000001000fc8947 */ /* 0x000fea0003800000 */
[----:B------:R-:W-:Y:S01]  /*145200*/  IMAD.MOV R17, RZ, RZ, -R17 ;  /* 0x000000ffff117224 */ /* 0x000fe200078e0a11 */
[----:B-1---5:R-:W-:Y:S01]  /*145210*/  CS2R R6, SRZ ;  /* 0x0000000000067805 */ /* 0x022fe2000001ff00 */
[----:B------:R-:W-:-:S07]  /*145220*/  IMAD.SHL.U32 R2, R0, 0x4, RZ ;  /* 0x0000000400027824 */ /* 0x000fce00078e00ff */
.L_x_6651:
        /* <DEDUP_REMOVED lines=35> */
.L_x_6634:
[----:B------:R-:W0:Y:S02]  /*145460*/  LDS.64 R12, [R9+0x8] ;  /* 0x00000800090c7984 */ /* 0x000e240000000a00 */
[----:B0-----:R-:W-:-:S05]  /*145470*/  IADD3 R14, P0, PT, R12, 0x30, RZ ;  /* 0x000000300c0e7810 */ /* 0x001fca0007f1e0ff */
[----:B------:R-:W-:-:S07]  /*145480*/  IMAD.X R15, RZ, RZ, R13, P0 ;  /* 0x000000ffff0f7224 */ /* 0x000fce00000e060d */
[----:B------:R-:W0:Y:S02]  /*145490*/  ATOMS.CAST.SPIN.64 P0, [R9+0x8], R12, R14 ;  /* 0x0000080c0900758d */ /* 0x000e24000180040e */
[----:B0-----:R-:W-:Y:S05]  /*1454a0*/  @!P0 BRA `(.L_x_6634) ;  /* 0xfffffffc00ec8947 */ /* 0x001fea000383ffff */
[----:B------:R-:W-:Y:S05]  /*1454b0*/  BSYNC B3 ;  /* 0x0000000000037941 */ /* 0x000fea0003800000 */
.L_x_6633:
[----:B------:R-:W-:Y:S05]  /*1454c0*/  BRA `(.L_x_6631) ;  /* 0x0000000000187947 */ /* 0x000fea0003800000 */
.L_x_6632:
[----:B------:R-:W-:Y:S02]  /*1454d0*/  R2UR UR4, R38 ;  /* 0x00000000260472ca */ /* 0x000fe400000e0000 */
[----:B------:R-:W-:-:S13]  /*1454e0*/  R2UR UR5, R39 ;  /* 0x00000000270572ca */ /* 0x000fda00000e0000 */
[----:B------:R-:W2:Y:S02]  /*1454f0*/  LD.E.64 R12, desc[UR4][R36.64+0x8] ;  /* 0x00000804240c7980 */ /* 0x000ea4000c101b00 */
[----:B--2---:R-:W-:-:S05]  /*145500*/  IADD3 R8, P0, PT, R12, 0x30, RZ ;  /* 0x000000300c087810 */ /* 0x004fca0007f1e0ff */
[----:B------:R-:W-:-:S05]  /*145510*/  IMAD.X R9, RZ, RZ, R13, P0 ;  /* 0x000000ffff097224 */ /* 0x000fca00000e060d */
[----:B------:R0:W-:Y:S03]  /*145520*/  ST.E.64 desc[UR4][R36.64+0x8], R8 ;  /* 0x0000080824007985 */ /* 0x0001e6000c101b04 */
.L_x_6631:
[----:B------:R-:W-:Y:S05]  /*145530*/  BSYNC B2 ;  /* 0x0000000000027941 */ /* 0x000fea0003800000 */
.L_x_6630:
        /* <DEDUP_REMOVED lines=54> */
.L_x_6636:
[----:B------:R-:W-:Y:S05]  /*1458a0*/  BSYNC B2 ;  /* 0x0000000000027941 */ /* 0x000fea0003800000 */
.L_x_6635:
        /* <DEDUP_REMOVED lines=40> */
.L_x_6638:
[----:B------:R-:W-:Y:S05]  /*145b30*/  BSYNC B2 ;  /* 0x0000000000027941 */ /* 0x000fea0003800000 */
.L_x_6637:
[----:B------:R-:W-:Y:S02]  /*145b40*/  R2UR UR4, R38 ;  /* 0x00000000260472ca */ /* 0x000fe400000e0000 */
[----:B------:R-:W-:Y:S02]  /*145b50*/  R2UR UR5, R39 ;  /* 0x00000000270572ca */ /* 0x000fe400000e0000 */
[----:B------:R-:W-:-:S11]  /*145b60*/  PRMT R13, RZ, 0x7610, R13 ;  /* 0x00007610ff0d7816 */ /* 0x000fd6000000000d */
[----:B------:R3:W-:Y:S01]  /*145b70*/  ST.E desc[UR4][R30.64], R11 ;  /* 0x0000000b1e007985 */ /* 0x0007e2000c101904 */
[----:B------:R-:W-:Y:S05]  /*145b80*/  BRA `(.L_x_6628) ;  /* 0x0000000000147947 */ /* 0x000fea0003800000 */
.L_x_6629:
[----:B------:R-:W-:Y:S02]  /*145b90*/  R2UR UR4, R38 ;  /* 0x00000000260472ca */ /* 0x000fe400000e0000 */
[----:B------:R-:W-:Y:S02]  /*145ba0*/  R2UR UR5, R39 ;  /* 0x00000000270572ca */ /* 0x000fe400000e0000 */
[----:B------:R-:W-:-:S05]  /*145bb0*/  IADD3 R8, P0, PT, R8, R6, RZ ;  /* 0x0000000608087210 */ /* 0x000fca0007f1e0ff */
[----:B------:R-:W-:-:S06]  /*145bc0*/  IMAD.X R9, RZ, RZ, R9, P0 ;  /* 0x000000ffff097224 */ /* 0x000fcc00000e0609 */
[----:B------:R4:W5:Y:S02]  /*145bd0*/  LD.E.U8 R13, desc[UR4][R8.64+0x20] ;  /* 0x00002004080d7980 */ /* 0x000964000c101100 */
.L_x_6628:
[----:B------:R-:W-:Y:S05]  /*145be0*/  BSYNC B1 ;  /* 0x0000000000017941 */ /* 0x000fea0003800000 */
.L_x_6627:
[----:B------:R-:W-:Y:S01]  /*145bf0*/  ISETP.NE.AND P0, PT, R3, -0x1, PT ;  /* 0xffffffff0300780c */ /* 0x000fe20003f05270 */
[----:B------:R-:W-:-:S12]  /*145c00*/  BSSY B1, `(.L_x_6639) ;  /* 0x0000099000017945 */ /* 0x000fd80003800000 */
[----:B------:R-:W-:Y:S01]  /*145c10*/  @!P0 R2UR UR4, R38 ;  /* 0x00000000260482ca */ /* 0x000fe200000e0000 */
[----:B01--4-:R-:W-:Y:S01]  /*145c20*/  @!P0 IMAD.MOV.U32 R9, RZ, RZ, 0x5368 ;  /* 0x00005368ff098424 */ /* 0x013fe200078e00ff */
        /* <DEDUP_REMOVED lines=28> */
.L_x_6646:
[----:B------:R-:W0:Y:S02]  /*145df0*/  LDS.64 R12, [R9+0x8] ;  /* 0x00000800090c7984 */ /* 0x000e240000000a00 */
[----:B0-----:R-:W-:-:S05]  /*145e00*/  IADD3 R14, P0, PT, R12, 0x30, RZ ;  /* 0x000000300c0e7810 */ /* 0x001fca0007f1e0ff */
[----:B------:R-:W-:-:S07]  /*145e10*/  IMAD.X R15, RZ, RZ, R13, P0 ;  /* 0x000000ffff0f7224 */ /* 0x000fce00000e060d */
[----:B------:R-:W0:Y:S02]  /*145e20*/  ATOMS.CAST.SPIN.64 P0, [R9+0x8], R12, R14 ;  /* 0x0000080c0900758d */ /* 0x000e24000180040e */
[----:B0-----:R-:W-:Y:S05]  /*145e30*/  @!P0 BRA `(.L_x_6646) ;  /* 0xfffffffc00ec8947 */ /* 0x001fea000383ffff */
[----:B------:R-:W-:Y:S05]  /*145e40*/  BSYNC B3 ;  /* 0x0000000000037941 */ /* 0x000fea0003800000 */
.L_x_6645:
[----:B------:R-:W-:Y:S05]  /*145e50*/  BRA `(.L_x_6643) ;  /* 0x0000000000187947 */ /* 0x000fea0003800000 */
.L_x_6644:
[----:B------:R-:W-:Y:S02]  /*145e60*/  R2UR UR4, R38 ;  /* 0x00000000260472ca */ /* 0x000fe400000e0000 */
[----:B------:R-:W-:-:S13]  /*145e70*/  R2UR UR5, R39 ;  /* 0x00000000270572ca */ /* 0x000fda00000e0000 */
[----:B------:R-:W2:Y:S02]  /*145e80*/  LD.E.64 R12, desc[UR4][R36.64+0x8] ;  /* 0x00000804240c7980 */ /* 0x000ea4000c101b00 */
[----:B--2---:R-:W-:-:S05]  /*145e90*/  IADD3 R8, P0, PT, R12, 0x30, RZ ;  /* 0x000000300c087810 */ /* 0x004fca0007f1e0ff */
[----:B------:R-:W-:-:S05]  /*145ea0*/  IMAD.X R9, RZ, RZ, R13, P0 ;  /* 0x000000ffff097224 */ /* 0x000fca00000e060d */
[----:B------:R0:W-:Y:S03]  /*145eb0*/  ST.E.64 desc[UR4][R36.64+0x8], R8 ;  /* 0x0000080824007985 */ /* 0x0001e6000c101b04 */
.L_x_6643:
[----:B------:R-:W-:Y:S05]  /*145ec0*/  BSYNC B2 ;  /* 0x0000000000027941 */ /* 0x000fea0003800000 */
.L_x_6642:
        /* <DEDUP_REMOVED lines=54> */
.L_x_6648:
[----:B------:R-:W-:Y:S05]  /*146230*/  BSYNC B2 ;  /* 0x0000000000027941 */ /* 0x000fea0003800000 */
.L_x_6647:
        /* <DEDUP_REMOVED lines=40> */
.L_x_6650:
[----:B------:R-:W-:Y:S05]  /*1464c0*/  BSYNC B2 ;  /* 0x0000000000027941 */ /* 0x000fea0003800000 */
.L_x_6649:
[----:B------:R-:W-:Y:S02]  /*1464d0*/  R2UR UR4, R38 ;  /* 0x00000000260472ca */ /* 0x000fe400000e0000 */
[----:B------:R-:W-:-:S13]  /*1464e0*/  R2UR UR5, R39 ;  /* 0x00000000270572ca */ /* 0x000fda00000e0000 */
[----:B------:R4:W-:Y:S01]  /*1464f0*/  ST.E desc[UR4][R30.64], R11 ;  /* 0x0000000b1e007985 */ /* 0x0009e2000c101904 */
[----:B------:R-:W-:Y:S05]  /*146500*/  BRA `(.L_x_6640) ;  /* 0x0000000000207947 */ /* 0x000fea0003800000 */
.L_x_6641:
        /* <DEDUP_REMOVED lines=8> */
.L_x_6640:
[----:B------:R-:W-:Y:S05]  /*146590*/  BSYNC B1 ;  /* 0x0000000000017941 */ /* 0x000fea0003800000 */
.L_x_6639:
[----:B------:R-:W-:Y:S02]  /*1465a0*/  VIADD R7, R7, 0x1 ;  /* 0x0000000107077836 */ /* 0x000fe40000000000 */
[----:B------:R-:W-:Y:S02]  /*1465b0*/  VIADD R2, R2, 0x4 ;  /* 0x0000000402027836 */ /* 0x000fe40000000000 */
[----:B------:R-:W-:Y:S02]  /*1465c0*/  VIADD R0, R0, 0x1 ;  /* 0x0000000100007836 */ /* 0x000fe40000000000 */
[----:B------:R-:W-:Y:S01]  /*1465d0*/  VIADD R6, R6, 0x4 ;  /* 0x0000000406067836 */ /* 0x000fe20000000000 */
[----:B------:R-:W-:Y:S06]  /*1465e0*/  @P2 BRA `(.L_x_6651) ;  /* 0xffffffec00102947 */ /* 0x000fec000383ffff */
.L_x_6626:
[----:B------:R-:W-:Y:S05]  /*1465f0*/  BSYNC B0 ;  /* 0x0000000000007941 */ /* 0x000fea0003800000 */
.L_x_6625:
[----:B------:R-:W2:Y:S01]  /*146600*/  S2UR UR5, SR_CgaCtaId ;  /* 0x00000000000579c3 */ /* 0x000ea20000008800 */
[----:B------:R-:W-:Y:S01]  /*146610*/  UMOV UR4, 0x400 ;  /* 0x0000040000047882 */ /* 0x000fe20000000000 */
[----:B------:R-:W-:Y:S01]  /*146620*/  R2UR UR6, R38 ;  /* 0x00000000260672ca */ /* 0x000fe200000e0000 */
[----:B01-34-:R-:W-:Y:S01]  /*146630*/  IMAD.MOV.U32 R8, RZ, RZ, 0x30 ;  /* 0x00000030ff087424 */ /* 0x01bfe200078e00ff */
        /* <DEDUP_REMOVED lines=15> */
.L_x_6656:
[----:B------:R-:W0:Y:S02]  /*146730*/  LDS.64 R8, [R5+0x8] ;  /* 0x0000080005087984 */ /* 0x000e240000000a00 */
[----:B0-----:R-:W-:-:S05]  /*146740*/  IADD3 R10, P0, PT, R8, 0x30, RZ ;  /* 0x00000030080a7810 */ /* 0x001fca0007f1e0ff */
[----:B------:R-:W-:-:S07]  /*146750*/  IMAD.X R11, RZ, RZ, R9, P0 ;  /* 0x000000ffff0b7224 */ /* 0x000fce00000e0609 */
[----:B------:R-:W0:Y:S02]  /*146760*/  ATOMS.CAST.SPIN.64 P0, [R5+0x8], R8, R10 ;  /* 0x000008080500758d */ /* 0x000e24000180040a */
[----:B0-----:R-:W-:Y:S05]  /*146770*/  @!P0 BRA `(.L_x_6656) ;  /* 0xfffffffc00ec8947 */ /* 0x001fea000383ffff */
[----:B------:R-:W-:Y:S05]  /*146780*/  BSYNC B1 ;  /* 0x0000000000017941 */ /* 0x000fea0003800000 */
.L_x_6655:
[----:B------:R-:W-:Y:S02]  /*146790*/  IMAD.MOV.U32 R10, RZ, RZ, R8 ;  /* 0x000000ffff0a7224 */ /* 0x000fe400078e0008 */
[----:B------:R-:W-:Y:S01]  /*1467a0*/  IMAD.MOV.U32 R11, RZ, RZ, R9 ;  /* 0x000000ffff0b7224 */ /* 0x000fe200078e0009 */
[----:B------:R-:W-:Y:S06]  /*1467b0*/  BRA `(.L_x_6653) ;  /* 0x0000000000187947 */ /* 0x000fec0003800000 */
.L_x_6654:
[----:B------:R-:W-:Y:S02]  /*1467c0*/  R2UR UR4, R38 ;  /* 0x00000000260472ca */ /* 0x000fe400000e0000 */
[----:B------:R-:W-:-:S13]  /*1467d0*/  R2UR UR5, R39 ;  /* 0x00000000270572ca */ /* 0x000fda00000e0000 */
[----:B------:R-:W2:Y:S02]  /*1467e0*/  LD.E.64 R10, desc[UR4][R36.64+0x8] ;  /* 0x00000804240a7980 */ /* 0x000ea4000c101b00 */
[----:B--2---:R-:W-:-:S05]  /*1467f0*/  IADD3 R8, P0, PT, R10, 0x30, RZ ;  /* 0x000000300a087810 */ /* 0x004fca0007f1e0ff */
[----:B------:R-:W-:-:S05]  /*146800*/  IMAD.X R9, RZ, RZ, R11, P0 ;  /* 0x000000ffff097224 */ /* 0x000fca00000e060b */
[----:B------:R0:W-:Y:S03]  /*146810*/  ST.E.64 desc[UR4][R36.64+0x8], R8 ;  /* 0x0000080824007985 */ /* 0x0001e6000c101b04 */
.L_x_6653:
[----:B------:R-:W-:Y:S05]  /*146820*/  BSYNC B0 ;  /* 0x0000000000007941 */ /* 0x000fea0003800000 */
.L_x_6652:
        /* <DEDUP_REMOVED lines=65> */
.L_x_6663:
[----:B------:R-:W0:Y:S02]  /*146c40*/  LDS.64 R12, [R7+0x8] ;  /* 0x00000800070c7984 */ /* 0x000e240000000a00 */
[----:B0-----:R-:W-:-:S05]  /*146c50*/  IADD3 R14, P0, PT, R8, R12, RZ ;  /* 0x0000000c080e7210 */ /* 0x001fca0007f1e0ff */
[----:B------:R-:W-:-:S07]  /*146c60*/  IMAD.X R15, R9, 0x1, R13, P0 ;  /* 0x00000001090f7824 */ /* 0x000fce00000e060d */
[----:B------:R-:W0:Y:S02]  /*146c70*/  ATOMS.CAST.SPIN.64 P0, [R7+0x8], R12, R14 ;  /* 0x0000080c0700758d */ /* 0x000e24000180040e */
[----:B0-----:R-:W-:Y:S05]  /*146c80*/  @!P0 BRA `(.L_x_6663) ;  /* 0xfffffffc00ec8947 */ /* 0x001fea000383ffff */
[----:B------:R-:W-:Y:S05]  /*146c90*/  BSYNC B2 ;  /* 0x0000000000027941 */ /* 0x000fea0003800000 */
.L_x_6662:
[----:B------:R-:W-:Y:S05]  /*146ca0*/  BRA `(.L_x_6660) ;  /* 0x0000000000187947 */ /* 0x000fea0003800000 */
.L_x_6661:
[----:B------:R-:W-:Y:S02]  /*146cb0*/  R2UR UR4, R38 ;  /* 0x00000000260472ca */ /* 0x000fe400000e0000 */
[----:B------:R-:W-:-:S13]  /*146cc0*/  R2UR UR5, R39 ;  /* 0x00000000270572ca */ /* 0x000fda00000e0000 */
[----:B------:R-:W2:Y:S02]  /*146cd0*/  LD.E.64 R12, desc[UR4][R36.64+0x8] ;  /* 0x00000804240c7980 */ /* 0x000ea4000c101b00 */
[----:B--2---:R-:W-:-:S05]  /*146ce0*/  IADD3 R6, P0, PT, R8, R12, RZ ;  /* 0x0000000c08067210 */ /* 0x004fca0007f1e0ff */
[----:B------:R-:W-:-:S05]  /*146cf0*/  IMAD.X R7, R9, 0x1, R13, P0 ;  /* 0x0000000109077824 */ /* 0x000fca00000e060d */
[----:B------:R0:W-:Y:S03]  /*146d00*/  ST.E.64 desc[UR4][R36.64+0x8], R6 ;  /* 0x0000080624007985 */ /* 0x0001e6000c101b04 */
.L_x_6660:
[----:B------:R-:W-:Y:S05]  /*146d10*/  BSYNC B1 ;  /* 0x0000000000017941 */ /* 0x000fea0003800000 */
.L_x_6659:
        /* <DEDUP_REMOVED lines=47> */
.L_x_6695:
        /* <DEDUP_REMOVED lines=29> */
.L_x_6676:
[----:B------:R-:W0:Y:S02]  /*1471e0*/  LDS.64 R12, [R9+0x8] ;  /* 0x00000800090c7984 */ /* 0x000e240000000a00 */
[----:B0-----:R-:W-:-:S05]  /*1471f0*/  IADD3 R14, P0, PT, R12, 0x30, RZ ;  /* 0x000000300c0e7810 */ /* 0x001fca0007f1e0ff */
[----:B------:R-:W-:-:S07]  /*147200*/  IMAD.X R15, RZ, RZ, R13, P0 ;  /* 0x000000ffff0f7224 */ /* 0x000fce00000e060d */
[----:B------:R-:W0:Y:S02]  /*147210*/  ATOMS.CAST.SPIN.64 P0, [R9+0x8], R12, R14 ;  /* 0x0000080c0900758d */ /* 0x000e24000180040e */
[----:B0-----:R-:W-:Y:S05]  /*147220*/  @!P0 BRA `(.L_x_6676) ;  /* 0xfffffffc00ec8947 */ /* 0x001fea000383ffff */
[----:B------:R-:W-:Y:S05]  /*147230*/  BSYNC B6 ;  /* 0x0000000000067941 */ /* 0x000fea0003800000 */
.L_x_6675:
[----:B------:R-:W-:Y:S05]  /*147240*/  BRA `(.L_x_6673) ;  /* 0x0000000000187947 */ /* 0x000fea0003800000 */
.L_x_6674:
[----:B------:R-:W-:Y:S02]  /*147250*/  R2UR UR4, R38 ;  /* 0x00000000260472ca */ /* 0x000fe400000e0000 */
[----:B------:R-:W-:-:S13]  /*147260*/  R2UR UR5, R39 ;  /* 0x00000000270572ca */ /* 0x000fda00000e0000 */
[----:B------:R-:W2:Y:S02]  /*147270*/  LD.E.64 R12, desc[UR4][R36.64+0x8] ;  /* 0x00000804240c7980 */ /* 0x000ea4000c101b00 */
[----:B--2---:R-:W-:-:S05]  /*147280*/  IADD3 R8, P0, PT, R12, 0x30, RZ ;  /* 0x000000300c087810 */ /* 0x004fca0007f1e0ff */
[----:B------:R-:W-:-:S05]  /*147290*/  IMAD.X R9, RZ, RZ, R13, P0 ;  /* 0x000000ffff097224 */ /* 0x000fca00000e060d */
[----:B------:R0:W-:Y:S03]  /*1472a0*/  ST.E.64 desc[UR4][R36.64+0x8], R8 ;  /* 0x0000080824007985 */ /* 0x0001e6000c101b04 */
.L_x_6673:
[----:B------:R-:W-:Y:S05]  /*1472b0*/  BSYNC B5 ;  /* 0x0000000000057941 */ /* 0x000fea0003800000 */
.L_x_6672:
        /* <DEDUP_REMOVED lines=54> */
.L_x_6678:
[----:B------:R-:W-:Y:S05]  /*147620*/  BSYNC B5 ;  /* 0x0000000000057941 */ /* 0x000fea0003800000 */
.L_x_6677:
        /* <DEDUP_REMOVED lines=40> */
.L_x_6680:
[----:B------:R-:W-:Y:S05]  /*1478b0*/  BSYNC B5 ;  /* 0x0000000000057941 */ /* 0x000fea0003800000 */
.L_x_6679:
[----:B------:R-:W-:Y:S02]  /*1478c0*/  R2UR UR4, R38 ;  /* 0x00000000260472ca */ /* 0x000fe400000e0000 */
[----:B------:R-:W-:-:S13]  /*1478d0*/  R2UR UR5, R39 ;  /* 0x00000000270572ca */ /* 0x000fda00000e0000 */
[----:B------:R2:W-:Y:S01]  /*1478e0*/  ST.E desc[UR4][R30.64], R11 ;  /* 0x0000000b1e007985 */ /* 0x0005e2000c101904 */
[----:B------:R-:W-:Y:S05]  /*1478f0*/  BRA `(.L_x_6681) ;  /* 0x0000000000207947 */ /* 0x000fea0003800000 */
.L_x_6671:
        /* <DEDUP_REMOVED lines=8> */
.L_x_6681:
[----:B------:R-:W-:Y:S05]  /*147980*/  BSYNC B4 ;  /* 0x0000000000047941 */ /* 0x000fea0003800000 */
.L_x_6670:
        /* <DEDUP_REMOVED lines=26> */
.L_x_6688:
[----:B------:R-:W0:Y:S02]  /*147b30*/  LDS.64 R12, [R9+0x8] ;  /* 0x00000800090c7984 */ /* 0x000e240000000a00 */
[----:B0-----:R-:W-:-:S05]  /*147b40*/  IADD3 R14, P0, PT, R12, 0x30, RZ ;  /* 0x000000300c0e7810 */ /* 0x001fca0007f1e0ff */
[----:B------:R-:W-:-:S07]  /*147b50*/  IMAD.X R15, RZ, RZ, R13, P0 ;  /* 0x000000ffff0f7224 */ /* 0x000fce00000e060d */
[----:B------:R-:W0:Y:S02]  /*147b60*/  ATOMS.CAST.SPIN.64 P0, [R9+0x8], R12, R14 ;  /* 0x0000080c0900758d */ /* 0x000e24000180040e */
[----:B0-----:R-:W-:Y:S05]  /*147b70*/  @!P0 BRA `(.L_x_6688) ;  /* 0xfffffffc00ec8947 */ /* 0x001fea000383ffff */
[----:B------:R-:W-:Y:S05]  /*147b80*/  BSYNC B6 ;  /* 0x0000000000067941 */ /* 0x000fea0003800000 */
.L_x_6687:
[----:B------:R-:W-:Y:S05]  /*147b90*/  BRA `(.L_x_6685) ;  /* 0x0000000000187947 */ /* 0x000fea0003800000 */
.L_x_6686:
[----:B------:R-:W-:Y:S02]  /*147ba0*/  R2UR UR4, R38 ;  /* 0x00000000260472ca */ /* 0x000fe400000e0000 */
[----:B------:R-:W-:-:S13]  /*147bb0*/  R2UR UR5, R39 ;  /* 0x00000000270572ca */ /* 0x000fda00000e0000 */
[----:B------:R-:W2:Y:S02]  /*147bc0*/  LD.E.64 R12, desc[UR4][R36.64+0x8] ;  /* 0x00000804240c7980 */ /* 0x000ea4000c101b00 */
[----:B--2---:R-:W-:-:S05]  /*147bd0*/  IADD3 R8, P0, PT, R12, 0x30, RZ ;  /* 0x000000300c087810 */ /* 0x004fca0007f1e0ff */
[----:B------:R-:W-:-:S05]  /*147be0*/  IMAD.X R9, RZ, RZ, R13, P0 ;  /* 0x000000ffff097224 */ /* 0x000fca00000e060d */
[----:B------:R0:W-:Y:S03]  /*147bf0*/  ST.E.64 desc[UR4][R36.64+0x8], R8 ;  /* 0x0000080824007985 */ /* 0x0001e6000c101b04 */
.L_x_6685:
[----:B------:R-:W-:Y:S05]  /*147c00*/  BSYNC B5 ;  /* 0x0000000000057941 */ /* 0x000fea0003800000 */
.L_x_6684:
        /* <DEDUP_REMOVED lines=51> */
.L_x_6690:
[----:B------:R-:W-:Y:S01]  /*147f40*/  R2UR UR4, R38 ;  /* 0x00000000260472ca */ /* 0x000fe200000e0000 */
[----:B------:R-:W-:Y:S01]  /*147f50*/  IMAD.MOV.U32 R9, RZ, RZ, 0x5272 ;  /* 0x00005272ff097424 */ /* 0x000fe200078e00ff */
[----:B------:R-:W-:Y:S01]  /*147f60*/  R2UR UR5, R39 ;  /* 0x00000000270572ca */ /* 0x000fe200000e0000 */
[----:B------:R-:W-:Y:S01]  /*147f70*/  IMAD.MOV.U32 R13, RZ, RZ, -0x1 ;  /* 0xffffffffff0d7424 */ /* 0x000fe200078e00ff */
[----:B------:R-:W-:-:S11]  /*147f80*/  PLOP3.LUT P0, PT, PT, PT, PT, 0x8, 0x80 ;  /* 0x000000000080781c */ /* 0x000fd60003f0e170 */
[----:B------:R0:W-:Y:S02]  /*147f90*/  ST.E desc[UR4][R30.64], R9 ;  /* 0x000000091e007985 */ /* 0x0001e4000c101904 */
.L_x_6691:
[----:B------:R-:W-:Y:S05]  /*147fa0*/  BSYNC B5 ;  /* 0x0000000000057941 */ /* 0x000fea0003800000 */
.L_x_6689:
        /* <DEDUP_REMOVED lines=39> */
.L_x_6693:
[----:B------:R-:W-:Y:S05]  /*148220*/  BSYNC B5 ;  /* 0x0000000000057941 */ /* 0x000fea0003800000 */
.L_x_6692:
[----:B------:R-:W-:Y:S02]  /*148230*/  R2UR UR4, R38 ;  /* 0x00000000260472ca */ /* 0x000fe400000e0000 */
[----:B------:R-:W-:-:S13]  /*148240*/  R2UR UR5, R39 ;  /* 0x00000000270572ca */ /* 0x000fda00000e0000 */
[----:B------:R2:W-:Y:S01]  /*148250*/  ST.E desc[UR4][R30.64], R11 ;  /* 0x0000000b1e007985 */ /* 0x0005e2000c101904 */
[----:B------:R-:W-:Y:S05]  /*148260*/  BRA `(.L_x_6694) ;  /* 0x0000000000247947 */ /* 0x000fea0003800000 */
.L_x_6683:
        /* <DEDUP_REMOVED lines=9> */
.L_x_6694:
[----:B------:R-:W-:Y:S05]  /*148300*/  BSYNC B4 ;  /* 0x0000000000047941 */ /* 0x000fea0003800000 */
.L_x_6682:
[----:B------:R-:W-:Y:S02]  /*148310*/  VIADD R18, R18, 0x2 ;  /* 0x0000000212127836 */ /* 0x000fe40000000000 */
[----:B------:R-:W-:Y:S01]  /*148320*/  VIADD R17, R17, 0x8 ;  /* 0x0000000811117836 */ /* 0x000fe20000000000 */
[----:B------:R-:W-:Y:S06]  /*148330*/  @P2 BRA `(.L_x_6695) ;  /* 0xffffffec00342947 */ /* 0x000fec000383ffff */
.L_x_6669:
[----:B------:R-:W-:Y:S05]  /*148340*/  BSYNC B1 ;  /* 0x0000000000017941 */ /* 0x000fea0003800000 */
.L_x_6668:
        /* <DEDUP_REMOVED lines=25> */
.L_x_6702:
[----:B------:R-:W0:Y:S02]  /*1484e0*/  LDS.64 R12, [R9+0x8] ;  /* 0x00000800090c7984 */ /* 0x000e240000000a00 */
[----:B0-----:R-:W-:-:S05]  /*1484f0*/  IADD3 R14, P0, PT, R12, 0x30, RZ ;  /* 0x000000300c0e7810 */ /* 0x001fca0007f1e0ff */
[----:B------:R-:W-:-:S07]  /*148500*/  IMAD.X R15, RZ, RZ, R13, P0 ;  /* 0x000000ffff0f7224 */ /* 0x000fce00000e060d */
[----:B------:R-:W0:Y:S02]  /*148510*/  ATOMS.CAST.SPIN.64 P0, [R9+0x8], R12, R14 ;  /* 0x0000080c0900758d */ /* 0x000e24000180040e */
[----:B0-----:R-:W-:Y:S05]  /*148520*/  @!P0 BRA `(.L_x_6702) ;  /* 0xfffffffc00ec8947 */ /* 0x001fea000383ffff */
[----:B------:R-:W-:Y:S05]  /*148530*/  BSYNC B5 ;  /* 0x0000000000057941 */ /* 0x000fea0003800000 */
.L_x_6701:
[----:B------:R-:W-:Y:S05]  /*148540*/  BRA `(.L_x_6699) ;  /* 0x0000000000187947 */ /* 0x000fea0003800000 */
.L_x_6700:
[----:B------:R-:W-:Y:S02]  /*148550*/  R2UR UR4, R38 ;  /* 0x00000000260472ca */ /* 0x000fe400000e0000 */
[----:B------:R-:W-:-:S13]  /*148560*/  R2UR UR5, R39 ;  /* 0x00000000270572ca */ /* 0x000fda00000e0000 */
[----:B------:R-:W2:Y:S02]  /*148570*/  LD.E.64 R12, desc[UR4][R36.64+0x8] ;  /* 0x00000804240c7980 */ /* 0x000ea4000c101b00 */
[----:B--2---:R-:W-:-:S05]  /*148580*/  IADD3 R8, P0, PT, R12, 0x30, RZ ;  /* 0x000000300c087810 */ /* 0x004fca0007f1e0ff */
[----:B------:R-:W-:-:S05]  /*148590*/  IMAD.X R9, RZ, RZ, R13, P0 ;  /* 0x000000ffff097224 */ /* 0x000fca00000e060d */
[----:B------:R0:W-:Y:S03]  /*1485a0*/  ST.E.64 desc[UR4][R36.64+0x8], R8 ;  /* 0x0000080824007985 */ /* 0x0001e6000c101b04 */
.L_x_6699:
[----:B------:R-:W-:Y:S05]  /*1485b0*/  BSYNC B4 ;  /* 0x0000000000047941 */ /* 0x000fea0003800000 */
.L_x_6698:
        /* <DEDUP_REMOVED lines=51> */
.L_x_6704:
[----:B------:R-:W-:Y:S01]  /*1488f0*/  R2UR UR4, R38 ;  /* 0x00000000260472ca */ /* 0x000fe200000e0000 */
[----:B------:R-:W-:Y:S01]  /*148900*/  IMAD.MOV.U32 R9, RZ, RZ, 0x5272 ;  /* 0x00005272ff097424 */ /* 0x000fe200078e00ff */
[----:B------:R-:W-:Y:S01]  /*148910*/  R2UR UR5, R39 ;  /* 0x00000000270572ca */ /* 0x000fe200000e0000 */
[----:B------:R-:W-:Y:S01]  /*148920*/  IMAD.MOV.U32 R13, RZ, RZ, -0x1 ;  /* 0xffffffffff0d7424 */ /* 0x000fe200078e00ff */
[----:B------:R-:W-:-:S11]  /*148930*/  PLOP3.LUT P0, PT, PT, PT, PT, 0x8, 0x80 ;  /* 0x000000000080781c */ /* 0x000fd60003f0e170 */
[----:B------:R0:W-:Y:S02]  /*148940*/  ST.E desc[UR4][R30.64], R9 ;  /* 0x000000091e007985 */ /* 0x0001e4000c101904 */
.L_x_6705:
[----:B------:R-:W-:Y:S05]  /*148950*/  BSYNC B4 ;  /* 0x0000000000047941 */ /* 0x000fea0003800000 */
.L_x_6703:
        /* <DEDUP_REMOVED lines=39> */
.L_x_6707:
[----:B------:R-:W-:Y:S05]  /*148bd0*/  BSYNC B4 ;  /* 0x0000000000047941 */ /* 0x000fea0003800000 */
.L_x_6706:
[----:B------:R-:W-:Y:S02]  /*148be0*/  R2UR UR4, R38 ;  /* 0x00000000260472ca */ /* 0x000fe400000e0000 */
[----:B------:R-:W-:-:S13]  /*148bf0*/  R2UR UR5, R39 ;  /* 0x00000000270572ca */ /* 0x000fda00000e0000 */
[----:B------:R3:W-:Y:S01]  /*148c00*/  ST.E desc[UR4][R30.64], R11 ;  /* 0x0000000b1e007985 */ /* 0x0007e2000c101904 */
[----:B------:R-:W-:Y:S05]  /*148c10*/  BRA `(.L_x_6696) ;  /* 0x0000000000207947 */ /* 0x000fea0003800000 */
.L_x_6697:
        /* <DEDUP_REMOVED lines=8> */
.L_x_6696:
[----:B------:R-:W-:Y:S05]  /*148ca0*/  BSYNC B1 ;  /* 0x0000000000017941 */ /* 0x000fea0003800000 */
.L_x_6666:
[----:B------:R-:W-:-:S13]  /*148cb0*/  ISETP.GE.AND P0, PT, R5, 0x1, PT ;  /* 0x000000010500780c */ /* 0x000fda0003f06270 */
[----:B------:R-:W-:Y:S05]  /*148cc0*/  @!P0 BREAK B2 ;  /* 0x0000000000028942 */ /* 0x000fea0003800000 */
[----:B------:R-:W-:Y:S05]  /*148cd0*/  @!P0 BRA `(.L_x_6667) ;  /* 0x0000001000f48947 */ /* 0x000fea0003800000 */
[----:B------:R-:W-:Y:S05]  /*148ce0*/  BSYNC B2 ;  /* 0x0000000000027941 */ /* 0x000fea0003800000 */
.L_x_6665:
[----:B------:R-:W-:Y:S02]  /*148cf0*/  IMAD.MOV R2, RZ, RZ, -R5 ;  /* 0x000000ffff027224 */ /* 0x000fe400078e0a05 */
[----:B------:R-:W-:Y:S02]  /*148d00*/  IMAD.MOV.U32 R6, RZ, RZ, RZ ;  /* 0x000000ffff067224 */ /* 0x000fe400078e00ff */
[----:B------:R-:W-:-:S07]  /*148d10*/  IMAD.MOV.U32 R17, RZ, RZ, RZ ;  /* 0x000000ffff117224 */ /* 0x000fce00078e00ff */
.L_x_6732:
        /* <DEDUP_REMOVED lines=35> */
.L_x_6715:
[----:B------:R-:W0:Y:S02]  /*148f50*/  LDS.64 R12, [R9+0x8] ;  /* 0x00000800090c7984 */ /* 0x000e240000000a00 */
[----:B0-----:R-:W-:-:S05]  /*148f60*/  IADD3 R14, P0, PT, R12, 0x30, RZ ;  /* 0x000000300c0e7810 */ /* 0x001fca0007f1e0ff */
[----:B------:R-:W-:-:S07]  /*148f70*/  IMAD.X R15, RZ, RZ, R13, P0 ;  /* 0x000000ffff0f7224 */ /* 0x000fce00000e060d */
[----:B------:R-:W0:Y:S02]  /*148f80*/  ATOMS.CAST.SPIN.64 P0, [R9+0x8], R12, R14 ;  /* 0x0000080c0900758d */ /* 0x000e24000180040e */
[----:B0-----:R-:W-:Y:S05]  /*148f90*/  @!P0 BRA `(.L_x_6715) ;  /* 0xfffffffc00ec8947 */ /* 0x001fea000383ffff */
[----:B------:R-:W-:Y:S05]  /*148fa0*/  BSYNC B4 ;  /* 0x0000000000047941 */ /* 0x000fea0003800000 */
.L_x_6714:
[----:B------:R-:W-:Y:S05]  /*148fb0*/  BRA `(.L_x_6712) ;  /* 0x0000000000187947 */ /* 0x000fea0003800000 */
.L_x_6713:
[----:B------:R-:W-:Y:S02]  /*148fc0*/  R2UR UR4, R38 ;  /* 0x00000000260472ca */ /* 0x000fe400000e0000 */
[----:B------:R-:W-:-:S13]  /*148fd0*/  R2UR UR5, R39 ;  /* 0x00000000270572ca */ /* 0x000fda00000e0000 */
[----:B------:R-:W2:Y:S02]  /*148fe0*/  LD.E.64 R12, desc[UR4][R36.64+0x8] ;  /* 0x00000804240c7980 */ /* 0x000ea4000c101b00 */
[----:B--2---:R-:W-:-:S05]  /*148ff0*/  IADD3 R8, P0, PT, R12, 0x30, RZ ;  /* 0x000000300c087810 */ /* 0x004fca0007f1e0ff */
[----:B------:R-:W-:-:S05]  /*149000*/  IMAD.X R9, RZ, RZ, R13, P0 ;  /* 0x000000ffff097224 */ /* 0x000fca00000e060d */
[----:B------:R0:W-:Y:S03]  /*149010*/  ST.E.64 desc[UR4][R36.64+0x8], R8 ;  /* 0x0000080824007985 */ /* 0x0001e6000c101b04 */
.L_x_6712:
[----:B------:R-:W-:Y:S05]  /*149020*/  BSYNC B2 ;  /* 0x0000000000027941 */ /* 0x000fea0003800000 */
.L_x_6711:
        /* <DEDUP_REMOVED lines=54> */
.L_x_6717:
[----:B------:R-:W-:Y:S05]  /*149390*/  BSYNC B2 ;  /* 0x0000000000027941 */ /* 0x000fea0003800000 */
.L_x_6716:
        /* <DEDUP_REMOVED lines=40> */
.L_x_6719:
[----:B------:R-:W-:Y:S05]  /*149620*/  BSYNC B2 ;  /* 0x0000000000027941 */ /* 0x000fea0003800000 */
.L_x_6718:
[----:B------:R-:W-:Y:S02]  /*149630*/  R2UR UR4, R38 ;  /* 0x00000000260472ca */ /* 0x000fe400000e0000 */
[----:B------:R-:W-:Y:S02]  /*149640*/  R2UR UR5, R39 ;  /* 0x00000000270572ca */ /* 0x000fe400000e0000 */
[----:B------:R-:W-:-:S11]  /*149650*/  PRMT R13, RZ, 0x7610, R13 ;  /* 0x00007610ff0d7816 */ /* 0x000fd6000000000d */
[----:B------:R4:W-:Y:S01]  /*149660*/  ST.E desc[UR4][R30.64], R11 ;  /* 0x0000000b1e007985 */ /* 0x0009e2000c101904 */
[----:B------:R-:W-:Y:S05]  /*149670*/  BRA `(.L_x_6709) ;  /* 0x0000000000147947 */ /* 0x000fea0003800000 */
.L_x_6710:
[----:B------:R-:W-:Y:S02]  /*149680*/  R2UR UR4, R38 ;  /* 0x00000000260472ca */ /* 0x000fe400000e0000 */
[----:B------:R-:W-:Y:S02]  /*149690*/  R2UR UR5, R39 ;  /* 0x00000000270572ca */ /* 0x000fe400000e0000 */
[----:B------:R-:W-:-:S05]  /*1496a0*/  IADD3 R8, P0, PT, R8, R6, RZ ;  /* 0x0000000608087210 */ /* 0x000fca0007f1e0ff */
[----:B------:R-:W-:-:S06]  /*1496b0*/  IMAD.X R9, RZ, RZ, R9, P0 ;  /* 0x000000ffff097224 */ /* 0x000fcc00000e0609 */
[----:B------:R0:W5:Y:S02]  /*1496c0*/  LD.E.U8 R13, desc[UR4][R8.64+0x20] ;  /* 0x00002004080d7980 */ /* 0x000164000c101100 */
.L_x_6709:
[----:B------:R-:W-:Y:S05]  /*1496d0*/  BSYNC B1 ;  /* 0x0000000000017941 */ /* 0x000fea0003800000 */
.L_x_6708:
        /* <DEDUP_REMOVED lines=31> */
.L_x_6727:
[----:B------:R-:W0:Y:S02]  /*1498d0*/  LDS.64 R12, [R9+0x8] ;  /* 0x00000800090c7984 */ /* 0x000e240000000a00 */
[----:B0-----:R-:W-:-:S05]  /*1498e0*/  IADD3 R14, P0, PT, R12, 0x30, RZ ;  /* 0x000000300c0e7810 */ /* 0x001fca0007f1e0ff */
[----:B------:R-:W-:-:S07]  /*1498f0*/  IMAD.X R15, RZ, RZ, R13, P0 ;  /* 0x000000ffff0f7224 */ /* 0x000fce00000e060d */
[----:B------:R-:W0:Y:S02]  /*149900*/  ATOMS.CAST.SPIN.64 P0, [R9+0x8], R12, R14 ;  /* 0x0000080c0900758d */ /* 0x000e24000180040e */
[----:B0-----:R-:W-:Y:S05]  /*149910*/  @!P0 BRA `(.L_x_6727) ;  /* 0xfffffffc00ec8947 */ /* 0x001fea000383ffff */
[----:B------:R-:W-:Y:S05]  /*149920*/  BSYNC B4 ;  /* 0x0000000000047941 */ /* 0x000fea0003800000 */
.L_x_6726:
[----:B------:R-:W-:Y:S05]  /*149930*/  BRA `(.L_x_6724) ;  /* 0x0000000000187947 */ /* 0x000fea0003800000 */
.L_x_6725:
[----:B------:R-:W-:Y:S02]  /*149940*/  R2UR UR4, R38 ;  /* 0x00000000260472ca */ /* 0x000fe400000e0000 */
[----:B------:R-:W-:-:S13]  /*149950*/  R2UR UR5, R39 ;  /* 0x00000000270572ca */ /* 0x000fda00000e0000 */
[----:B------:R-:W2:Y:S02]  /*149960*/  LD.E.64 R12, desc[UR4][R36.64+0x8] ;  /* 0x00000804240c7980 */ /* 0x000ea4000c101b00 */
[----:B--2---:R-:W-:-:S05]  /*149970*/  IADD3 R8, P0, PT, R12, 0x30, RZ ;  /* 0x000000300c087810 */ /* 0x004fca0007f1e0ff */
[----:B------:R-:W-:-:S05]  /*149980*/  IMAD.X R9, RZ, RZ, R13, P0 ;  /* 0x000000ffff097224 */ /* 0x000fca00000e060d */
[----:B------:R0:W-:Y:S03]  /*149990*/  ST.E.64 desc[UR4][R36.64+0x8], R8 ;  /* 0x0000080824007985 */ /* 0x0001e6000c101b04 */
.L_x_6724:
[----:B------:R-:W-:Y:S05]  /*1499a0*/  BSYNC B2 ;  /* 0x0000000000027941 */ /* 0x000fea0003800000 */
.L_x_6723:
        /* <DEDUP_REMOVED lines=54> */
.L_x_6729:
[----:B------:R-:W-:Y:S05]  /*149d10*/  BSYNC B2 ;  /* 0x0000000000027941 */ /* 0x000fea0003800000 */
.L_x_6728:
        /* <DEDUP_REMOVED lines=40> */
.L_x_6731:
[----:B------:R-:W-:Y:S05]  /*149fa0*/  BSYNC B2 ;  /* 0x0000000000027941 */ /* 0x000fea0003800000 */
.L_x_6730:
[----:B------:R-:W-:Y:S02]  /*149fb0*/  R2UR UR4, R38 ;  /* 0x00000000260472ca */ /* 0x000fe400000e0000 */
[----:B------:R-:W-:-:S13]  /*149fc0*/  R2UR UR5, R39 ;  /* 0x00000000270572ca */ /* 0x000fda00000e0000 */
[----:B------:R2:W-:Y:S01]  /*149fd0*/  ST.E desc[UR4][R30.64], R11 ;  /* 0x0000000b1e007985 */ /* 0x0005e2000c101904 */
[----:B------:R-:W-:Y:S05]  /*149fe0*/  BRA `(.L_x_6721) ;  /* 0x0000000000207947 */ /* 0x000fea0003800000 */
.L_x_6722:
        /* <DEDUP_REMOVED lines=8> */
.L_x_6721:
[----:B------:R-:W-:Y:S05]  /*14a070*/  BSYNC B1 ;  /* 0x0000000000017941 */ /* 0x000fea0003800000 */
.L_x_6720:
[----:B------:R-:W-:Y:S02]  /*14a080*/  VIADD R17, R17, 0x1 ;  /* 0x0000000111117836 */ /* 0x000fe40000000000 */
[----:B------:R-:W-:Y:S01]  /*14a090*/  VIADD R6, R6, 0x4 ;  /* 0x0000000406067836 */ /* 0x000fe20000000000 */
[----:B------:R-:W-:Y:S06]  /*14a0a0*/  @P2 BRA `(.L_x_6732) ;  /* 0xffffffec001c2947 */ /* 0x000fec000383ffff */
.L_x_6667:
[----:B------:R-:W-:Y:S05]  /*14a0b0*/  BSYNC B3 ;  /* 0x0000000000037941 */ /* 0x000fea0003800000 */
.L_x_6664:
        /* <DEDUP_REMOVED lines=15> */
.L_x_6658:
[----:B------:R-:W-:Y:S05]  /*14a1b0*/  BSYNC B0 ;  /* 0x0000000000007941 */ /* 0x000fea0003800000 */
.L_x_6657:
[----:B------:R-:W-:Y:S01]  /*14a1c0*/  R2UR UR4, R38 ;  /* 0x00000000260472ca */ /* 0x000fe200000e0000 */
[----:B------:R-:W-:Y:S01]  /*14a1d0*/  IMAD.MOV.U32 R10, RZ, RZ, 0x30 ;  /* 0x00000030ff0a7424 */ /* 0x000fe200078e00ff */
[----:B------:R-:W-:Y:S01]  /*14a1e0*/  R2UR UR5, R39 ;  /* 0x00000000270572ca */ /* 0x000fe200000e0000 */
[----:B------:R-:W-:Y:S01]  /*14a1f0*/  IMAD.MOV.U32 R11, RZ, RZ, 0x0 ;  /* 0x00000000ff0b7424 */ /* 0x000fe200078e00ff */
[----:B------:R3:W4:Y:S11]  /*14a200*/  LDS.64 R6, [R2+0x8] ;  /* 0x0000080002067984 */ /* 0x0007360000000a00 */
[----:B0-----:R0:W2:Y:S01]  /*14a210*/  ATOM.E.ADD.64.STRONG.GPU P0, R8, desc[UR4][R36.64+0x8], R10 ;  /* 0x8000080a2408798a */ /* 0x0010a2000810f504 */
        /* <DEDUP_REMOVED lines=9> */
.L_x_6737:
[----:B------:R-:W0:Y:S02]  /*14a2b0*/  LDS.64 R12, [R9+0x8] ;  /* 0x00000800090c7984 */ /* 0x000e240000000a00 */
[----:B0-----:R-:W-:-:S05]  /*14a2c0*/  IADD3 R14, P0, PT, R12, 0x30, RZ ;  /* 0x000000300c0e7810 */ /* 0x001fca0007f1e0ff */
[----:B------:R-:W-:-:S07]  /*14a2d0*/  IMAD.X R15, RZ, RZ, R13, P0 ;  /* 0x000000ffff0f7224 */ /* 0x000fce00000e060d */
[----:B------:R-:W0:Y:S02]  /*14a2e0*/  ATOMS.CAST.SPIN.64 P0, [R9+0x8], R12, R14 ;  /* 0x0000080c0900758d */ /* 0x000e24000180040e */
[----:B0-----:R-:W-:Y:S05]  /*14a2f0*/  @!P0 BRA `(.L_x_6737) ;  /* 0xfffffffc00ec8947 */ /* 0x001fea000383ffff */
[----:B------:R-:W-:Y:S05]  /*14a300*/  BSYNC B1 ;  /* 0x0000000000017941 */ /* 0x000fea0003800000 */
.L_x_6736:
[----:B------:R-:W-:Y:S05]  /*14a310*/  BRA `(.L_x_6734) ;  /* 0x0000000000187947 */ /* 0x000fea0003800000 */
.L_x_6735:
[----:B------:R-:W-:Y:S02]  /*14a320*/  R2UR UR4, R38 ;  /* 0x00000000260472ca */ /* 0x000fe400000e0000 */
[----:B------:R-:W-:-:S13]  /*14a330*/  R2UR UR5, R39 ;  /* 0x00000000270572ca */ /* 0x000fda00000e0000 */
[----:B------:R-:W2:Y:S02]  /*14a340*/  LD.E.64 R12, desc[UR4][R36.64+0x8] ;  /* 0x00000804240c7980 */ /* 0x000ea4000c101b00 */
[----:B--2---:R-:W-:-:S05]  /*14a350*/  IADD3 R8, P0, PT, R12, 0x30, RZ ;  /* 0x000000300c087810 */ /* 0x004fca0007f1e0ff */
[----:B------:R-:W-:-:S05]  /*14a360*/  IMAD.X R9, RZ, RZ, R13, P0 ;  /* 0x000000ffff097224 */ /* 0x000fca00000e060d */
[----:B------:R0:W-:Y:S03]  /*14a370*/  ST.E.64 desc[UR4][R36.64+0x8], R8 ;  /* 0x0000080824007985 */ /* 0x0001e6000c101b04 */
.L_x_6734:
[----:B------:R-:W-:Y:S05]  /*14a380*/  BSYNC B0 ;  /* 0x0000000000007941 */ /* 0x000fea0003800000 */
.L_x_6733:
        /* <DEDUP_REMOVED lines=15> */
[----:B-1----:R-:W-:Y:S01]  /*14a480*/  IMAD.MOV.U32 R5, RZ, RZ, 0x1 ;  /* 0x00000001ff057424 */ /* 0x002fe200078e00ff */
        /* <DEDUP_REMOVED lines=48> */
.L_x_6739:
[----:B------:R-:W-:Y:S05]  /*14a790*/  BSYNC B0 ;  /* 0x0000000000007941 */ /* 0x000fea0003800000 */
.L_x_6738:
[----:B-----5:R-:W-:Y:S01]  /*14a7a0*/  ISETP.NE.AND P1, PT, R9, RZ, PT ;  /* 0x000000ff0900720c */ /* 0x020fe20003f25270 */
[----:B0-----:R-:W-:Y:S02]  /*14a7b0*/  IMAD.MOV.U32 R3, RZ, RZ, R17 ;  /* 0x000000ffff037224 */ /* 0x001fe400078e0011 */
[----:B------:R-:W-:-:S10]  /*14a7c0*/  @!P0 IMAD.MOV.U32 R3, RZ, RZ, -0x1 ;  /* 0xffffffffff038424 */ /* 0x000fd400078e00ff */
[----:B------:R-:W-:Y:S05]  /*14a7d0*/  @P1 BRA `(.L_x_5970) ;  /* 0x0000098400881947 */ /* 0x000fea0003800000 */
[----:B------:R-:W-:Y:S01]  /*14a7e0*/  ISETP.NE.AND P0, PT, R3, -0x1, PT ;  /* 0xffffffff0300780c */ /* 0x000fe20003f05270 */
[----:B------:R-:W-:-:S12]  /*14a7f0*/  BSSY B8, `(.L_x_6740) ;  /* 0x00094a0000087945 */ /* 0x000fd80003800000 */
[----:B------:R-:W-:Y:S01]  /*14a800*/  @!P0 R2UR UR4, R38 ;  /* 0x00000000260482ca */ /* 0x000fe200000e0000 */
[----:B-12---:R-:W-:Y:S01]  /*14a810*/  @!P0 IMAD.MOV.U32 R5, RZ, RZ, -0x2 ;  /* 0xfffffffeff058424 */ /* 0x006fe200078e00ff */
[----:B------:R-:W-:Y:S01]  /*14a820*/  @!P0 R2UR UR5, R39 ;  /* 0x00000000270582ca */ /* 0x000fe200000e0000 */
[----:B------:R-:W-:-:S12]  /*14a830*/  @!P0 IMAD.MOV.U32 R4, RZ, RZ, -0x1 ;  /* 0xffffffffff048424 */ /* 0x000fd800078e00ff */
[----:B------:R0:W-:Y:S01]  /*14a840*/  @!P0 ST.E desc[UR4][R30.64], R5 ;  /* 0x000000051e008985 */ /* 0x0001e2000c101904 */
[----:B------:R-:W-:Y:S05]  /*14a850*/  @!P0 BRA `(.L_x_6741) ;  /* 0x0000094800648947 */ /* 0x000fea0003800000 */
[----:B0-----:R-:W0:Y:S01]  /*14a860*/  LDS.128 R4, [R2] ;  /* 0x0000000002047984 */ /* 0x001e220000000c00 */
        /* <DEDUP_REMOVED lines=21> */
.L_x_6747:
[----:B------:R-:W0:Y:S02]  /*14a9c0*/  LDS.64 R8, [R5+0x8] ;  /* 0x0000080005087984 */ /* 0x000e240000000a00 */
[----:B0-----:R-:W-:-:S05]  /*14a9d0*/  IADD3 R10, P0, PT, R8, 0x30, RZ ;  /* 0x00000030080a7810 */ /* 0x001fca0007f1e0ff */
[----:B------:R-:W-:-:S07]  /*14a9e0*/  IMAD.X R11, RZ, RZ, R9, P0 ;  /* 0x000000ffff0b7224 */ /* 0x000fce00000e0609 */
[----:B------:R-:W0:Y:S02]  /*14a9f0*/  ATOMS.CAST.SPIN.64 P0, [R5+0x8], R8, R10 ;  /* 0x000008080500758d */ /* 0x000e24000180040a */
[----:B0-----:R-:W-:Y:S05]  /*14aa00*/  @!P0 BRA `(.L_x_6747) ;  /* 0xfffffffc00ec8947 */ /* 0x001fea000383ffff */
[----:B------:R-:W-:Y:S05]  /*14aa10*/  BSYNC B1 ;  /* 0x0000000000017941 */ /* 0x000fea0003800000 */
.L_x_6746:
[----:B------:R-:W-:Y:S05]  /*14aa20*/  BRA `(.L_x_6744) ;  /* 0x0000000000187947 */ /* 0x000fea0003800000 */
.L_x_6745:
[----:B------:R-:W-:Y:S02]  /*14aa30*/  R2UR UR4, R38 ;  /* 0x00000000260472ca */ /* 0x000fe400000e0000 */
[----:B------:R-:W-:-:S13]  /*14aa40*/  R2UR UR5, R39 ;  /* 0x00000000270572ca */ /* 0x000fda00000e0000 */
[----:B------:R-:W2:Y:S02]  /*14aa50*/  LD.E.64 R8, desc[UR4][R36.64+0x8] ;  /* 0x0000080424087980 */ /* 0x000ea4000c101b00 */
[----:B--2---:R-:W-:-:S05]  /*14aa60*/  IADD3 R4, P0, PT, R8, 0x30, RZ ;  /* 0x0000003008047810 */ /* 0x004fca0007f1e0ff */
[----:B------:R-:W-:-:S05]  /*14aa70*/  IMAD.X R5, RZ, RZ, R9, P0 ;  /* 0x000000ffff057224 */ /* 0x000fca00000e0609 */
[----:B------:R0:W-:Y:S03]  /*14aa80*/  ST.E.64 desc[UR4][R36.64+0x8], R4 ;  /* 0x0000080424007985 */ /* 0x0001e6000c101b04 */
.L_x_6744:
[----:B------:R-:W-:Y:S05]  /*14aa90*/  BSYNC B0 ;  /* 0x0000000000007941 */ /* 0x000fea0003800000 */
.L_x_6743:
        /* <DEDUP_REMOVED lines=57> */
.L_x_6754:
[----:B------:R-:W0:Y:S02]  /*14ae30*/  LDS.64 R4, [R11+0x8] ;  /* 0x000008000b047984 */ /* 0x000e240000000a00 */
[----:B0-----:R-:W-:-:S05]  /*14ae40*/  IADD3 R6, P0, PT, R4, 0x20, RZ ;  /* 0x0000002004067810 */ /* 0x001fca0007f1e0ff */
[----:B------:R-:W-:-:S07]  /*14ae50*/  IMAD.X R7, RZ, RZ, R5, P0 ;  /* 0x000000ffff077224 */ /* 0x000fce00000e0605 */
[----:B------:R-:W0:Y:S02]  /*14ae60*/  ATOMS.CAST.SPIN.64 P0, [R11+0x8], R4, R6 ;  /* 0x000008040b00758d */ /* 0x000e240001800406 */
[----:B0-----:R-:W-:Y:S05]  /*14ae70*/  @!P0 BRA `(.L_x_6754) ;  /* 0xfffffffc00ec8947 */ /* 0x001fea000383ffff */
[----:B------:R-:W-:Y:S05]  /*14ae80*/  BSYNC B2 ;  /* 0x0000000000027941 */ /* 0x000fea0003800000 */
.L_x_6753:
[----:B------:R-:W-:Y:S02]  /*14ae90*/  IMAD.MOV.U32 R10, RZ, RZ, R4 ;  /* 0x000000ffff0a7224 */ /* 0x000fe400078e0004 */
[----:B------:R-:W-:Y:S01]  /*14aea0*/  IMAD.MOV.U32 R11, RZ, RZ, R5 ;  /* 0x000000ffff0b7224 */ /* 0x000fe200078e0005 */
[----:B------:R-:W-:Y:S06]  /*14aeb0*/  BRA `(.L_x_6751) ;  /* 0x0000000000187947 */ /* 0x000fec0003800000 */
.L_x_6752:
[----:B------:R-:W-:Y:S02]  /*14aec0*/  R2UR UR4, R38 ;  /* 0x00000000260472ca */ /* 0x000fe400000e0000 */
[----:B------:R-:W-:-:S13]  /*14aed0*/  R2UR UR5, R39 ;  /* 0x00000000270572ca */ /* 0x000fda00000e0000 */
[----:B------:R-:W2:Y:S02]  /*14aee0*/  LD.E.64 R10, desc[UR4][R36.64+0x8] ;  /* 0x00000804240a7980 */ /* 0x000ea4000c101b00 */
[----:B--2---:R-:W-:-:S05]  /*14aef0*/  IADD3 R4, P0, PT, R10, 0x20, RZ ;  /* 0x000000200a047810 */ /* 0x004fca0007f1e0ff */
[----:B------:R-:W-:-:S05]  /*14af00*/  IMAD.X R5, RZ, RZ, R11, P0 ;  /* 0x000000ffff057224 */ /* 0x000fca00000e060b */
[----:B------:R0:W-:Y:S03]  /*14af10*/  ST.E.64 desc[UR4][R36.64+0x8], R4 ;  /* 0x0000080424007985 */ /* 0x0001e6000c101b04 */
.L_x_6751:
[----:B------:R-:W-:Y:S05]  /*14af20*/  BSYNC B1 ;  /* 0x0000000000017941 */ /* 0x000fea0003800000 */
.L_x_6750:
        /* <DEDUP_REMOVED lines=36> */
.L_x_6756:
[----:B------:R-:W-:Y:S05]  /*14b170*/  BSYNC B1 ;  /* 0x0000000000017941 */ /* 0x000fea0003800000 */
.L_x_6755:
        /* <DEDUP_REMOVED lines=16> */
.L_x_6749:
[----:B------:R-:W-:Y:S05]  /*14b280*/  BSYNC B0 ;  /* 0x0000000000007941 */ /* 0x000fea0003800000 */
.L_x_6748:
        /* <DEDUP_REMOVED lines=23> */
.L_x_6758:
[----:B------:R-:W-:Y:S05]  /*14b400*/  BSYNC B0 ;  /* 0x0000000000007941 */ /* 0x000fea0003800000 */
.L_x_6757:
        /* <DEDUP_REMOVED lines=58> */
.L_x_6763:
[----:B------:R-:W0:Y:S02]  /*14b7b0*/  LDS.64 R8, [R5+0x8] ;  /* 0x0000080005087984 */ /* 0x000e240000000a00 */
[----:B0-----:R-:W-:-:S05]  /*14b7c0*/  IADD3 R10, P0, PT, R12, R8, RZ ;  /* 0x000000080c0a7210 */ /* 0x001fca0007f1e0ff */
[----:B------:R-:W-:-:S07]  /*14b7d0*/  IMAD.X R11, R13, 0x1, R9, P0 ;  /* 0x000000010d0b7824 */ /* 0x000fce00000e0609 */
[----:B------:R-:W0:Y:S02]  /*14b7e0*/  ATOMS.CAST.SPIN.64 P0, [R5+0x8], R8, R10 ;  /* 0x000008080500758d */ /* 0x000e24000180040a */
[----:B0-----:R-:W-:Y:S05]  /*14b7f0*/  @!P0 BRA `(.L_x_6763) ;  /* 0xfffffffc00ec8947 */ /* 0x001fea000383ffff */
[----:B------:R-:W-:Y:S05]  /*14b800*/  BSYNC B1 ;  /* 0x0000000000017941 */ /* 0x000fea0003800000 */
.L_x_6762:
[----:B------:R-:W-:Y:S02]  /*14b810*/  IMAD.MOV.U32 R40, RZ, RZ, R8 ;  /* 0x000000ffff287224 */ /* 0x000fe400078e0008 */
[----:B------:R-:W-:Y:S01]  /*14b820*/  IMAD.MOV.U32 R41, RZ, RZ, R9 ;  /* 0x000000ffff297224 */ /* 0x000fe200078e0009 */
[----:B------:R-:W-:Y:S06]  /*14b830*/  BRA `(.L_x_6760) ;  /* 0x0000000000187947 */ /* 0x000fec0003800000 */
.L_x_6761:
[----:B------:R-:W-:Y:S02]  /*14b840*/  R2UR UR4, R38 ;  /* 0x00000000260472ca */ /* 0x000fe400000e0000 */
[----:B------:R-:W-:-:S13]  /*14b850*/  R2UR UR5, R39 ;  /* 0x00000000270572ca */ /* 0x000fda00000e0000 */
[----:B------:R-:W2:Y:S02]  /*14b860*/  LD.E.64 R40, desc[UR4][R36.64+0x8] ;  /* 0x0000080424287980 */ /* 0x000ea4000c101b00 */
[----:B--2---:R-:W-:-:S05]  /*14b870*/  IADD3 R8, P0, PT, R12, R40, RZ ;  /* 0x000000280c087210 */ /* 0x004fca0007f1e0ff */
[----:B------:R-:W-:-:S05]  /*14b880*/  IMAD.X R9, R13, 0x1, R41, P0 ;  /* 0x000000010d097824 */ /* 0x000fca00000e0629 */
[----:B------:R0:W-:Y:S03]  /*14b890*/  ST.E.64 desc[UR4][R36.64+0x8], R8 ;  /* 0x0000080824007985 */ /* 0x0001e6000c101b04 */
.L_x_6760:
[----:B------:R-:W-:Y:S05]  /*14b8a0*/  BSYNC B0 ;  /* 0x0000000000007941 */ /* 0x000fea0003800000 */
.L_x_6759:
        /* <DEDUP_REMOVED lines=46> */
.L_x_6793:
        /* <DEDUP_REMOVED lines=28> */
.L_x_6774:
[----:B------:R-:W0:Y:S02]  /*14bd50*/  LDS.64 R12, [R9+0x8] ;  /* 0x00000800090c7984 */ /* 0x000e240000000a00 */
[----:B0-----:R-:W-:-:S05]  /*14bd60*/  IADD3 R14, P0, PT, R12, 0x30, RZ ;  /* 0x000000300c0e7810 */ /* 0x001fca0007f1e0ff */
[----:B------:R-:W-:-:S07]  /*14bd70*/  IMAD.X R15, RZ, RZ, R13, P0 ;  /* 0x000000ffff0f7224 */ /* 0x000fce00000e060d */
[----:B------:R-:W0:Y:S02]  /*14bd80*/  ATOMS.CAST.SPIN.64 P0, [R9+0x8], R12, R14 ;  /* 0x0000080c0900758d */ /* 0x000e24000180040e */
[----:B0-----:R-:W-:Y:S05]  /*14bd90*/  @!P0 BRA `(.L_x_6774) ;  /* 0xfffffffc00ec8947 */ /* 0x001fea000383ffff */
[----:B------:R-:W-:Y:S05]  /*14bda0*/  BSYNC B4 ;  /* 0x0000000000047941 */ /* 0x000fea0003800000 */
.L_x_6773:
[----:B------:R-:W-:Y:S05]  /*14bdb0*/  BRA `(.L_x_6771) ;  /* 0x0000000000187947 */ /* 0x000fea0003800000 */
.L_x_6772:
[----:B------:R-:W-:Y:S02]  /*14bdc0*/  R2UR UR4, R38 ;  /* 0x00000000260472ca */ /* 0x000fe400000e0000 */
[----:B------:R-:W-:-:S13]  /*14bdd0*/  R2UR UR5, R39 ;  /* 0x00000000270572ca */ /* 0x000fda00000e0000 */
[----:B------:R-:W2:Y:S02]  /*14bde0*/  LD.E.64 R12, desc[UR4][R36.64+0x8] ;  /* 0x00000804240c7980 */ /* 0x000ea4000c101b00 */
[----:B--2---:R-:W-:-:S05]  /*14bdf0*/  IADD3 R8, P0, PT, R12, 0x30, RZ ;  /* 0x000000300c087810 */ /* 0x004fca0007f1e0ff */
[----:B------:R-:W-:-:S05]  /*14be00*/  IMAD.X R9, RZ, RZ, R13, P0 ;  /* 0x000000ffff097224 */ /* 0x000fca00000e060d */
[----:B------:R0:W-:Y:S03]  /*14be10*/  ST.E.64 desc[UR4][R36.64+0x8], R8 ;  /* 0x0000080824007985 */ /* 0x0001e6000c101b04 */
.L_x_6771:
[----:B------:R-:W-:Y:S05]  /*14be20*/  BSYNC B3 ;  /* 0x0000000000037941 */ /* 0x000fea0003800000 */
.L_x_6770:
        /* <DEDUP_REMOVED lines=54> */
.L_x_6776:
[----:B------:R-:W-:Y:S05]  /*14c190*/  BSYNC B3 ;  /* 0x0000000000037941 */ /* 0x000fea0003800000 */
.L_x_6775:
        /* <DEDUP_REMOVED lines=40> */
.L_x_6778:
[----:B------:R-:W-:Y:S05]  /*14c420*/  BSYNC B3 ;  /* 0x0000000000037941 */ /* 0x000fea0003800000 */
.L_x_6777:
[----:B------:R-:W-:Y:S02]  /*14c430*/  R2UR UR4, R38 ;  /* 0x00000000260472ca */ /* 0x000fe400000e0000 */
[----:B------:R-:W-:-:S13]  /*14c440*/  R2UR UR5, R39 ;  /* 0x00000000270572ca */ /* 0x000fda00000e0000 */
[----:B------:R2:W-:Y:S01]  /*14c450*/  ST.E desc[UR4][R30.64], R11 ;  /* 0x0000000b1e007985 */ /* 0x0005e2000c101904 */
[----:B------:R-:W-:Y:S05]  /*14c460*/  BRA `(.L_x_6779) ;  /* 0x0000000000207947 */ /* 0x000fea0003800000 */
.L_x_6769:
        /* <DEDUP_REMOVED lines=8> */
.L_x_6779:
[----:B------:R-:W-:Y:S05]  /*14c4f0*/  BSYNC B2 ;  /* 0x0000000000027941 */ /* 0x000fea0003800000 */
.L_x_6768:
        /* <DEDUP_REMOVED lines=27> */
.L_x_6786:
[----:B------:R-:W0:Y:S02]  /*14c6b0*/  LDS.64 R12, [R9+0x8] ;  /* 0x00000800090c7984 */ /* 0x000e240000000a00 */
[----:B0-----:R-:W-:-:S05]  /*14c6c0*/  IADD3 R14, P0, PT, R12, 0x30, RZ ;  /* 0x000000300c0e7810 */ /* 0x001fca0007f1e0ff */
[----:B------:R-:W-:-:S07]  /*14c6d0*/  IMAD.X R15, RZ, RZ, R13, P0 ;  /* 0x000000ffff0f7224 */ /* 0x000fce00000e060d */
[----:B------:R-:W0:Y:S02]  /*14c6e0*/  ATOMS.CAST.SPIN.64 P0, [R9+0x8], R12, R14 ;  /* 0x0000080c0900758d */ /* 0x000e24000180040e */
[----:B0-----:R-:W-:Y:S05]  /*14c6f0*/  @!P0 BRA `(.L_x_6786) ;  /* 0xfffffffc00ec8947 */ /* 0x001fea000383ffff */
[----:B------:R-:W-:Y:S05]  /*14c700*/  BSYNC B4 ;  /* 0x0000000000047941 */ /* 0x000fea0003800000 */
.L_x_6785:
[----:B------:R-:W-:Y:S05]  /*14c710*/  BRA `(.L_x_6783) ;  /* 0x0000000000187947 */ /* 0x000fea0003800000 */
.L_x_6784:
[----:B------:R-:W-:Y:S02]  /*14c720*/  R2UR UR4, R38 ;  /* 0x00000000260472ca */ /* 0x000fe400000e0000 */
[----:B------:R-:W-:-:S13]  /*14c730*/  R2UR UR5, R39 ;  /* 0x00000000270572ca */ /* 0x000fda00000e0000 */
[----:B------:R-:W2:Y:S02]  /*14c740*/  LD.E.64 R12, desc[UR4][R36.64+0x8] ;  /* 0x00000804240c7980 */ /* 0x000ea4000c101b00 */
[----:B--2---:R-:W-:-:S05]  /*14c750*/  IADD3 R8, P0, PT, R12, 0x30, RZ ;  /* 0x000000300c087810 */ /* 0x004fca0007f1e0ff */
[----:B------:R-:W-:-:S05]  /*14c760*/  IMAD.X R9, RZ, RZ, R13, P0 ;  /* 0x000000ffff097224 */ /* 0x000fca00000e060d */
[----:B------:R0:W-:Y:S03]  /*14c770*/  ST.E.64 desc[UR4][R36.64+0x8], R8 ;  /* 0x0000080824007985 */ /* 0x0001e6000c101b04 */
.L_x_6783:
[----:B------:R-:W-:Y:S05]  /*14c780*/  BSYNC B3 ;  /* 0x0000000000037941 */ /* 0x000fea0003800000 */
.L_x_6782:
        /* <DEDUP_REMOVED lines=51> */
.L_x_6788:
[----:B------:R-:W-:Y:S01]  /*14cac0*/  R2UR UR4, R38 ;  /* 0x00000000260472ca */ /* 0x000fe200000e0000 */
[----:B------:R-:W-:Y:S01]  /*14cad0*/  IMAD.MOV.U32 R9, RZ, RZ, 0x5272 ;  /* 0x00005272ff097424 */ /* 0x000fe200078e00ff */
[----:B------:R-:W-:Y:S01]  /*14cae0*/  R2UR UR5, R39 ;  /* 0x00000000270572ca */ /* 0x000fe200000e0000 */
[----:B------:R-:W-:Y:S01]  /*14caf0*/  IMAD.MOV.U32 R13, RZ, RZ, -0x1 ;  /* 0xffffffffff0d7424 */ /* 0x000fe200078e00ff */
[----:B------:R-:W-:-:S11]  /*14cb00*/  PLOP3.LUT P0, PT, PT, PT, PT, 0x8, 0x80 ;  /* 0x000000000080781c */ /* 0x000fd60003f0e170 */
[----:B------:R0:W-:Y:S02]  /*14cb10*/  ST.E desc[UR4][R30.64], R9 ;  /* 0x000000091e007985 */ /* 0x0001e4000c101904 */
.L_x_6789:
[----:B------:R-:W-:Y:S05]  /*14cb20*/  BSYNC B3 ;  /* 0x0000000000037941 */ /* 0x000fea0003800000 */
.L_x_6787:
        /* <DEDUP_REMOVED lines=39> */
.L_x_6791:
[----:B------:R-:W-:Y:S05]  /*14cda0*/  BSYNC B3 ;  /* 0x0000000000037941 */ /* 0x000fea0003800000 */
.L_x_6790:
[----:B------:R-:W-:Y:S02]  /*14cdb0*/  R2UR UR4, R38 ;  /* 0x00000000260472ca */ /* 0x000fe400000e0000 */
[----:B------:R-:W-:-:S13]  /*14cdc0*/  R2UR UR5, R39 ;  /* 0x00000000270572ca */ /* 0x000fda00000e0000 */
[----:B------:R2:W-:Y:S01]  /*14cdd0*/  ST.E desc[UR4][R30.64], R11 ;  /* 0x0000000b1e007985 */ /* 0x0005e2000c101904 */
[----:B------:R-:W-:Y:S05]  /*14cde0*/  BRA `(.L_x_6792) ;  /* 0x0000000000247947 */ /* 0x000fea0003800000 */
.L_x_6781:
        /* <DEDUP_REMOVED lines=9> */
.L_x_6792:
[----:B------:R-:W-:Y:S05]  /*14ce80*/  BSYNC B2 ;  /* 0x0000000000027941 */ /* 0x000fea0003800000 */
.L_x_6780:
[----:B------:R-:W-:Y:S02]  /*14ce90*/  VIADD R32, R32, 0x2 ;  /* 0x0000000220207836 */ /* 0x000fe40000000000 */
[----:B------:R-:W-:Y:S01]  /*14cea0*/  VIADD R22, R22, 0x8 ;  /* 0x0000000816167836 */ /* 0x000fe20000000000 */
[----:B------:R-:W-:Y:S06]  /*14ceb0*/  @P2 BRA `(.L_x_6793) ;  /* 0xffffffec00342947 */ /* 0x000fec000383ffff */
.L_x_6767:
[----:B------:R-:W-:Y:S05]  /*14cec0*/  BSYNC B0 ;  /* 0x0000000000007941 */ /* 0x000fea0003800000 */
.L_x_6766:
        /* <DEDUP_REMOVED lines=24> */
.L_x_6799:
[----:B------:R-:W0:Y:S02]  /*14d050*/  LDS.64 R12, [R9+0x8] ;  /* 0x00000800090c7984 */ /* 0x000e240000000a00 */
[----:B0-----:R-:W-:-:S05]  /*14d060*/  IADD3 R14, P0, PT, R12, 0x30, RZ ;  /* 0x000000300c0e7810 */ /* 0x001fca0007f1e0ff */
[----:B------:R-:W-:-:S07]  /*14d070*/  IMAD.X R15, RZ, RZ, R13, P0 ;  /* 0x000000ffff0f7224 */ /* 0x000fce00000e060d */
[----:B------:R-:W0:Y:S02]  /*14d080*/  ATOMS.CAST.SPIN.64 P0, [R9+0x8], R12, R14 ;  /* 0x0000080c0900758d */ /* 0x000e24000180040e */
[----:B0-----:R-:W-:Y:S05]  /*14d090*/  @!P0 BRA `(.L_x_6799) ;  /* 0xfffffffc00ec8947 */ /* 0x001fea000383ffff */
[----:B------:R-:W-:Y:S05]  /*14d0a0*/  BSYNC B2 ;  /* 0x0000000000027941 */ /* 0x000fea0003800000 */
.L_x_6798:
[----:B------:R-:W-:Y:S05]  /*14d0b0*/  BRA `(.L_x_6796) ;  /* 0x0000000000187947 */ /* 0x000fea0003800000 */
.L_x_6797:
[----:B------:R-:W-:Y:S02]  /*14d0c0*/  R2UR UR4, R38 ;  /* 0x00000000260472ca */ /* 0x000fe400000e0000 */
[----:B------:R-:W-:-:S13]  /*14d0d0*/  R2UR UR5, R39 ;  /* 0x00000000270572ca */ /* 0x000fda00000e0000 */
[----:B------:R-:W2:Y:S02]  /*14d0e0*/  LD.E.64 R12, desc[UR4][R36.64+0x8] ;  /* 0x00000804240c7980 */ /* 0x000ea4000c101b00 */
[----:B--2---:R-:W-:-:S05]  /*14d0f0*/  IADD3 R8, P0, PT, R12, 0x30, RZ ;  /* 0x000000300c087810 */ /* 0x004fca0007f1e0ff */
[----:B------:R-:W-:-:S05]  /*14d100*/  IMAD.X R9, RZ, RZ, R13, P0 ;  /* 0x000000ffff097224 */ /* 0x000fca00000e060d */
[----:B------:R0:W-:Y:S03]  /*14d110*/  ST.E.64 desc[UR4][R36.64+0x8], R8 ;  /* 0x0000080824007985 */ /* 0x0001e6000c101b04 */
.L_x_6796:
[----:B------:R-:W-:Y:S05]  /*14d120*/  BSYNC B0 ;  /* 0x0000000000007941 */ /* 0x000fea0003800000 */
.L_x_6795:
        /* <DEDUP_REMOVED lines=51> */
.L_x_6801:
[----:B------:R-:W-:Y:S01]  /*14d460*/  R2UR UR4, R38 ;  /* 0x00000000260472ca */ /* 0x000fe200000e0000 */
[----:B------:R-:W-:Y:S01]  /*14d470*/  IMAD.MOV.U32 R9, RZ, RZ, 0x5272 ;  /* 0x00005272ff097424 */ /* 0x000fe200078e00ff */
[----:B------:R-:W-:Y:S01]  /*14d480*/  R2UR UR5, R39 ;  /* 0x00000000270572ca */ /* 0x000fe200000e0000 */
[----:B------:R-:W-:Y:S01]  /*14d490*/  IMAD.MOV.U32 R13, RZ, RZ, -0x1 ;  /* 0xffffffffff0d7424 */ /* 0x000fe200078e00ff */
[----:B------:R-:W-:-:S11]  /*14d4a0*/  PLOP3.LUT P0, PT, PT, PT, PT, 0x8, 0x80 ;  /* 0x000000000080781c */ /* 0x000fd60003f0e170 */
[----:B------:R0:W-:Y:S02]  /*14d4b0*/  ST.E desc[UR4][R30.64], R9 ;  /* 0x000000091e007985 */ /* 0x0001e4000c101904 */
.L_x_6802:
[----:B------:R-:W-:Y:S05]  /*14d4c0*/  BSYNC B0 ;  /* 0x0000000000007941 */ /* 0x000fea0003800000 */
.L_x_6800:
        /* <DEDUP_REMOVED lines=39> */
.L_x_6804:
[----:B------:R-:W-:Y:S05]  /*14d740*/  BSYNC B0 ;  /* 0x0000000000007941 */ /* 0x000fea0003800000 */
.L_x_6803:
[----:B------:R-:W-:Y:S02]  /*14d750*/  R2UR UR4, R38 ;  /* 0x00000000260472ca */ /* 0x000fe400000e0000 */
[----:B------:R-:W-:-:S13]  /*14d760*/  R2UR UR5, R39 ;  /* 0x00000000270572ca */ /* 0x000fda00000e0000 */
[----:B------:R4:W-:Y:S01]  /*14d770*/  ST.E desc[UR4][R30.64], R11 ;  /* 0x0000000b1e007985 */ /* 0x0009e2000c101904 */
[----:B------:R-:W-:Y:S05]  /*14d780*/  BRA `(.L_x_6765) ;  /* 0x0000000000207947 */ /* 0x000fea0003800000 */
.L_x_6794:
        /* <DEDUP_REMOVED lines=8> */
.L_x_6765:
[----:B------:R-:W-:Y:S05]  /*14d810*/  BSYNC B1 ;  /* 0x0000000000017941 */ /* 0x000fea0003800000 */
.L_x_6764:
[----:B------:R-:W-:Y:S01]  /*14d820*/  ISETP.GE.AND P0, PT, R0, 0x1, PT ;  /* 0x000000010000780c */ /* 0x000fe20003f06270 */
[----:B------:R-:W-:-:S12]  /*14d830*/  BSSY B0, `(.L_x_6805) ;  /* 0x000013e000007945 */ /* 0x000fd80003800000 */
[----:B------:R-:W-:Y:S05]  /*14d840*/  @!P0 BRA `(.L_x_6806) ;  /* 0x0000001000f08947 */ /* 0x000fea0003800000 */
[----:B------:R-:W-:Y:S02]  /*14d850*/  IMAD.MOV R2, RZ, RZ, -R0 ;  /* 0x000000ffff027224 */ /* 0x000fe400078e0a00 */
[----:B-1----:R-:W-:Y:S02]  /*14d860*/  IMAD.MOV.U32 R6, RZ, RZ, RZ ;  /* 0x000000ffff067224 */ /* 0x002fe400078e00ff */
[----:B------:R-:W-:-:S07]  /*14d870*/  IMAD.MOV.U32 R18, RZ, RZ, RZ ;  /* 0x000000ffff127224 */ /* 0x000fce00078e00ff */
.L_x_6831:
        /* <DEDUP_REMOVED lines=35> */
.L_x_6814:
[----:B------:R-:W0:Y:S02]  /*14dab0*/  LDS.64 R12, [R9+0x8] ;  /* 0x00000800090c7984 */ /* 0x000e240000000a00 */
[----:B0-----:R-:W-:-:S05]  /*14dac0*/  IADD3 R14, P0, PT, R12, 0x30, RZ ;  /* 0x000000300c0e7810 */ /* 0x001fca0007f1e0ff */
[----:B------:R-:W-:-:S07]  /*14dad0*/  IMAD.X R15, RZ, RZ, R13, P0 ;  /* 0x000000ffff0f7224 */ /* 0x000fce00000e060d */
[----:B------:R-:W0:Y:S02]  /*14dae0*/  ATOMS.CAST.SPIN.64 P0, [R9+0x8], R12, R14 ;  /* 0x0000080c0900758d */ /* 0x000e24000180040e */
[----:B0-----:R-:W-:Y:S05]  /*14daf0*/  @!P0 BRA `(.L_x_6814) ;  /* 0xfffffffc00ec8947 */ /* 0x001fea000383ffff */
[----:B------:R-:W-:Y:S05]  /*14db00*/  BSYNC B3 ;  /* 0x0000000000037941 */ /* 0x000fea0003800000 */
.L_x_6813:
[----:B------:R-:W-:Y:S05]  /*14db10*/  BRA `(.L_x_6811) ;  /* 0x0000000000187947 */ /* 0x000fea0003800000 */
.L_x_6812:
[----:B------:R-:W-:Y:S02]  /*14db20*/  R2UR UR4, R38 ;  /* 0x00000000260472ca */ /* 0x000fe400000e0000 */
[----:B------:R-:W-:-:S13]  /*14db30*/  R2UR UR5, R39 ;  /* 0x00000000270572ca */ /* 0x000fda00000e0000 */
[----:B------:R-:W2:Y:S02]  /*14db40*/  LD.E.64 R12, desc[UR4][R36.64+0x8] ;  /* 0x00000804240c7980 */ /* 0x000ea4000c101b00 */
[----:B--2---:R-:W-:-:S05]  /*14db50*/  IADD3 R8, P0, PT, R12, 0x30, RZ ;  /* 0x000000300c087810 */ /* 0x004fca0007f1e0ff */
[----:B------:R-:W-:-:S05]  /*14db60*/  IMAD.X R9, RZ, RZ, R13, P0 ;  /* 0x000000ffff097224 */ /* 0x000fca00000e060d */
[----:B------:R0:W-:Y:S03]  /*14db70*/  ST.E.64 desc[UR4][R36.64+0x8], R8 ;  /* 0x0000080824007985 */ /* 0x0001e6000c101b04 */
.L_x_6811:
[----:B------:R-:W-:Y:S05]  /*14db80*/  BSYNC B2 ;  /* 0x0000000000027941 */ /* 0x000fea0003800000 */
.L_x_6810:
        /* <DEDUP_REMOVED lines=54> */
.L_x_6816:
[----:B------:R-:W-:Y:S05]  /*14def0*/  BSYNC B2 ;  /* 0x0000000000027941 */ /* 0x000fea0003800000 */
.L_x_6815:
        /* <DEDUP_REMOVED lines=40> */
.L_x_6818:
[----:B------:R-:W-:Y:S05]  /*14e180*/  BSYNC B2 ;  /* 0x0000000000027941 */ /* 0x000fea0003800000 */
.L_x_6817:
[----:B------:R-:W-:Y:S02]  /*14e190*/  R2UR UR4, R38 ;  /* 0x00000000260472ca */ /* 0x000fe400000e0000 */
[----:B------:R-:W-:Y:S02]  /*14e1a0*/  R2UR UR5, R39 ;  /* 0x00000000270572ca */ /* 0x000fe400000e0000 */
[----:B------:R-:W-:-:S11]  /*14e1b0*/  PRMT R13, RZ, 0x7610, R13 ;  /* 0x00007610ff0d7816 */ /* 0x000fd6000000000d */
[----:B------:R3:W-:Y:S01]  /*14e1c0*/  ST.E desc[UR4][R30.64], R11 ;  /* 0x0000000b1e007985 */ /* 0x0007e2000c101904 */
[----:B------:R-:W-:Y:S05]  /*14e1d0*/  BRA `(.L_x_6808) ;  /* 0x0000000000147947 */ /* 0x000fea0003800000 */
.L_x_6809:
[----:B------:R-:W-:Y:S02]  /*14e1e0*/  R2UR UR4, R38 ;  /* 0x00000000260472ca */ /* 0x000fe400000e0000 */
[----:B------:R-:W-:Y:S02]  /*14e1f0*/  R2UR UR5, R39 ;  /* 0x00000000270572ca */ /* 0x000fe400000e0000 */
[----:B------:R-:W-:-:S05]  /*14e200*/  IADD3 R8, P0, PT, R8, R6, RZ ;  /* 0x0000000608087210 */ /* 0x000fca0007f1e0ff */
[----:B------:R-:W-:-:S06]  /*14e210*/  IMAD.X R9, RZ, RZ, R9, P0 ;  /* 0x000000ffff097224 */ /* 0x000fcc00000e0609 */
[----:B------:R1:W5:Y:S02]  /*14e220*/  LD.E.U8 R13, desc[UR4][R8.64+0x20] ;  /* 0x00002004080d7980 */ /* 0x000364000c101100 */
.L_x_6808:
[----:B------:R-:W-:Y:S05]  /*14e230*/  BSYNC B1 ;  /* 0x0000000000017941 */ /* 0x000fea0003800000 */
.L_x_6807:
        /* <DEDUP_REMOVED lines=31> */
.L_x_6826:
[----:B------:R-:W0:Y:S02]  /*14e430*/  LDS.64 R12, [R9+0x8] ;  /* 0x00000800090c7984 */ /* 0x000e240000000a00 */
[----:B0-----:R-:W-:-:S05]  /*14e440*/  IADD3 R14, P0, PT, R12, 0x30, RZ ;  /* 0x000000300c0e7810 */ /* 0x001fca0007f1e0ff */
[----:B------:R-:W-:-:S07]  /*14e450*/  IMAD.X R15, RZ, RZ, R13, P0 ;  /* 0x000000ffff0f7224 */ /* 0x000fce00000e060d */
[----:B------:R-:W0:Y:S02]  /*14e460*/  ATOMS.CAST.SPIN.64 P0, [R9+0x8], R12, R14 ;  /* 0x0000080c0900758d */ /* 0x000e24000180040e */
[----:B0-----:R-:W-:Y:S05]  /*14e470*/  @!P0 BRA `(.L_x_6826) ;  /* 0xfffffffc00ec8947 */ /* 0x001fea000383ffff */
[----:B------:R-:W-:Y:S05]  /*14e480*/  BSYNC B3 ;  /* 0x0000000000037941 */ /* 0x000fea0003800000 */
.L_x_6825:
[----:B------:R-:W-:Y:S05]  /*14e490*/  BRA `(.L_x_6823) ;  /* 0x0000000000187947 */ /* 0x000fea0003800000 */
.L_x_6824:
[----:B------:R-:W-:Y:S02]  /*14e4a0*/  R2UR UR4, R38 ;  /* 0x00000000260472ca */ /* 0x000fe400000e0000 */
[----:B------:R-:W-:-:S13]  /*14e4b0*/  R2UR UR5, R39 ;  /* 0x00000000270572ca */ /* 0x000fda00000e0000 */
[----:B------:R-:W2:Y:S02]  /*14e4c0*/  LD.E.64 R12, desc[UR4][R36.64+0x8] ;  /* 0x00000804240c7980 */ /* 0x000ea4000c101b00 */
[----:B--2---:R-:W-:-:S05]  /*14e4d0*/  IADD3 R8, P0, PT, R12, 0x30, RZ ;  /* 0x000000300c087810 */ /* 0x004fca0007f1e0ff */
[----:B------:R-:W-:-:S05]  /*14e4e0*/  IMAD.X R9, RZ, RZ, R13, P0 ;  /* 0x000000ffff097224 */ /* 0x000fca00000e060d */
[----:B------:R0:W-:Y:S03]  /*14e4f0*/  ST.E.64 desc[UR4][R36.64+0x8], R8 ;  /* 0x0000080824007985 */ /* 0x0001e6000c101b04 */
.L_x_6823:
[----:B------:R-:W-:Y:S05]  /*14e500*/  BSYNC B2 ;  /* 0x0000000000027941 */ /* 0x000fea0003800000 */
.L_x_6822:
        /* <DEDUP_REMOVED lines=54> */
.L_x_6828:
[----:B------:R-:W-:Y:S05]  /*14e870*/  BSYNC B2 ;  /* 0x0000000000027941 */ /* 0x000fea0003800000 */
.L_x_6827:
        /* <DEDUP_REMOVED lines=40> */
.L_x_6830:
[----:B------:R-:W-:Y:S05]  /*14eb00*/  BSYNC B2 ;  /* 0x0000000000027941 */ /* 0x000fea0003800000 */
.L_x_6829:
[----:B------:R-:W-:Y:S02]  /*14eb10*/  R2UR UR4, R38 ;  /* 0x00000000260472ca */ /* 0x000fe400000e0000 */
[----:B------:R-:W-:-:S13]  /*14eb20*/  R2UR UR5, R39 ;  /* 0x00000000270572ca */ /* 0x000fda00000e0000 */
[----:B------:R2:W-:Y:S01]  /*14eb30*/  ST.E desc[UR4][R30.64], R11 ;  /* 0x0000000b1e007985 */ /* 0x0005e2000c101904 */
[----:B------:R-:W-:Y:S05]  /*14eb40*/  BRA `(.L_x_6820) ;  /* 0x0000000000207947 */ /* 0x000fea0003800000 */
.L_x_6821:
        /* <DEDUP_REMOVED lines=8> */
.L_x_6820:
[----:B------:R-:W-:Y:S05]  /*14ebd0*/  BSYNC B1 ;  /* 0x0000000000017941 */ /* 0x000fea0003800000 */
.L_x_6819:
[----:B------:R-:W-:Y:S02]  /*14ebe0*/  VIADD R18, R18, 0x1 ;  /* 0x0000000112127836 */ /* 0x000fe40000000000 */
[----:B------:R-:W-:Y:S01]  /*14ebf0*/  VIADD R6, R6, 0x4 ;  /* 0x0000000406067836 */ /* 0x000fe20000000000 */
[----:B------:R-:W-:Y:S06]  /*14ec00*/  @P2 BRA `(.L_x_6831) ;  /* 0xffffffec001c2947 */ /* 0x000fec000383ffff */
.L_x_6806:
[----:B------:R-:W-:Y:S05]  /*14ec10*/  BSYNC B0 ;  /* 0x0000000000007941 */ /* 0x000fea0003800000 */
.L_x_6805:
[----:B------:R-:W-:Y:S01]  /*14ec20*/  ISETP.GE.AND P0, PT, R33, 0x1, PT ;  /* 0x000000012100780c */ /* 0x000fe20003f06270 */
[----:B------:R-:W-:-:S12]  /*14ec30*/  BSSY B0, `(.L_x_6832) ;  /* 0x0000142000007945 */ /* 0x000fd80003800000 */
[----:B------:R-:W-:Y:S05]  /*14ec40*/  @!P0 BRA `(.L_x_6833) ;  /* 0x0000001400008947 */ /* 0x000fea0003800000 */
[----:B------:R-:W-:Y:S02]  /*14ec50*/  IMAD.MOV R33, RZ, RZ, -R33 ;  /* 0x000000ffff217224 */ /* 0x000fe400078e0a21 */
[----:B------:R-:W-:Y:S02]  /*14ec60*/  IMAD.SHL.U32 R2, R0, 0x4, RZ ;  /* 0x0000000400027824 */ /* 0x000fe400078e00ff */
[----:B-1----:R-:W-:Y:S02]  /*14ec70*/  IMAD.MOV.U32 R6, RZ, RZ, RZ ;  /* 0x000000ffff067224 */ /* 0x002fe400078e00ff */
[----:B-----5:R-:W-:-:S07]  /*14ec80*/  IMAD.MOV.U32 R17, RZ, RZ, RZ ;  /* 0x000000ffff117224 */ /* 0x020fce00078e00ff */
.L_x_6858:
        /* <DEDUP_REMOVED lines=35> */
.L_x_6841:
[----:B------:R-:W0:Y:S02]  /*14eec0*/  LDS.64 R12, [R9+0x8] ;  /* 0x00000800090c7984 */ /* 0x000e240000000a00 */
[----:B0-----:R-:W-:-:S05]  /*14eed0*/  IADD3 R14, P0, PT, R12, 0x30, RZ ;  /* 0x000000300c0e7810 */ /* 0x001fca0007f1e0ff */
[----:B------:R-:W-:-:S07]  /*14eee0*/  IMAD.X R15, RZ, RZ, R13, P0 ;  /* 0x000000ffff0f7224 */ /* 0x000fce00000e060d */
[----:B------:R-:W0:Y:S02]  /*14eef0*/  ATOMS.CAST.SPIN.64 P0, [R9+0x8], R12, R14 ;  /* 0x0000080c0900758d */ /* 0x000e24000180040e */
[----:B0-----:R-:W-:Y:S05]  /*14ef00*/  @!P0 BRA `(.L_x_6841) ;  /* 0xfffffffc00ec8947 */ /* 0x001fea000383ffff */
[----:B------:R-:W-:Y:S05]  /*14ef10*/  BSYNC B3 ;  /* 0x0000000000037941 */ /* 0x000fea0003800000 */
.L_x_6840:
[----:B------:R-:W-:Y:S05]  /*14ef20*/  BRA `(.L_x_6838) ;  /* 0x0000000000187947 */ /* 0x000fea0003800000 */
.L_x_6839:
[----:B------:R-:W-:Y:S02]  /*14ef30*/  R2UR UR4, R38 ;  /* 0x00000000260472ca */ /* 0x000fe400000e0000 */
[----:B------:R-:W-:-:S13]  /*14ef40*/  R2UR UR5, R39 ;  /* 0x00000000270572ca */ /* 0x000fda00000e0000 */
[----:B------:R-:W2:Y:S02]  /*14ef50*/  LD.E.64 R12, desc[UR4][R36.64+0x8] ;  /* 0x00000804240c7980 */ /* 0x000ea4000c101b00 */
[----:B--2---:R-:W-:-:S05]  /*14ef60*/  IADD3 R8, P0, PT, R12, 0x30, RZ ;  /* 0x000000300c087810 */ /* 0x004fca0007f1e0ff */
[----:B------:R-:W-:-:S05]  /*14ef70*/  IMAD.X R9, RZ, RZ, R13, P0 ;  /* 0x000000ffff097224 */ /* 0x000fca00000e060d */
[----:B------:R0:W-:Y:S03]  /*14ef80*/  ST.E.64 desc[UR4][R36.64+0x8], R8 ;  /* 0x0000080824007985 */ /* 0x0001e6000c101b04 */
.L_x_6838:
[----:B------:R-:W-:Y:S05]  /*14ef90*/  BSYNC B2 ;  /* 0x0000000000027941 */ /* 0x000fea0003800000 */
.L_x_6837:
        /* <DEDUP_REMOVED lines=54> */
.L_x_6843:
[----:B------:R-:W-:Y:S05]  /*14f300*/  BSYNC B2 ;  /* 0x0000000000027941 */ /* 0x000fea0003800000 */
.L_x_6842:
        /* <DEDUP_REMOVED lines=40> */
.L_x_6845:
[----:B------:R-:W-:Y:S05]  /*14f590*/  BSYNC B2 ;  /* 0x0000000000027941 */ /* 0x000fea0003800000 */
.L_x_6844:
[----:B------:R-:W-:Y:S02]  /*14f5a0*/  R2UR UR4, R38 ;  /* 0x00000000260472ca */ /* 0x000fe400000e0000 */
[----:B------:R-:W-:Y:S02]  /*14f5b0*/  R2UR UR5, R39 ;  /* 0x00000000270572ca */ /* 0x000fe400000e0000 */
[----:B------:R-:W-:-:S11]  /*14f5c0*/  PRMT R13, RZ, 0x7610, R13 ;  /* 0x00007610ff0d7816 */ /* 0x000fd6000000000d */
[----:B------:R3:W-:Y:S01]  /*14f5d0*/  ST.E desc[UR4][R30.64], R11 ;  /* 0x0000000b1e007985 */ /* 0x0007e2000c101904 */
[----:B------:R-:W-:Y:S05]  /*14f5e0*/  BRA `(.L_x_6835) ;  /* 0x0000000000147947 */ /* 0x000fea0003800000 */
.L_x_6836:
[----:B------:R-:W-:Y:S02]  /*14f5f0*/  R2UR UR4, R38 ;  /* 0x00000000260472ca */ /* 0x000fe400000e0000 */
[----:B------:R-:W-:Y:S02]  /*14f600*/  R2UR UR5, R39 ;  /* 0x00000000270572ca */ /* 0x000fe400000e0000 */
[----:B------:R-:W-:-:S05]  /*14f610*/  IADD3 R8, P0, PT, R8, R6, RZ ;  /* 0x0000000608087210 */ /* 0x000fca0007f1e0ff */
[----:B------:R-:W-:-:S06]  /*14f620*/  IMAD.X R9, RZ, RZ, R9, P0 ;  /* 0x000000ffff097224 */ /* 0x000fcc00000e0609 */
[----:B------:R1:W5:Y:S02]  /*14f630*/  LD.E.U8 R13, desc[UR4][R8.64+0x20] ;  /* 0x00002004080d7980 */ /* 0x000364000c101100 */
.L_x_6835:
[----:B------:R-:W-:Y:S05]  /*14f640*/  BSYNC B1 ;  /* 0x0000000000017941 */ /* 0x000fea0003800000 */
.L_x_6834:
        /* <DEDUP_REMOVED lines=32> */
.L_x_6853:
[----:B------:R-:W0:Y:S02]  /*14f850*/  LDS.64 R12, [R9+0x8] ;  /* 0x00000800090c7984 */ /* 0x000e240000000a00 */
[----:B0-----:R-:W-:-:S05]  /*14f860*/  IADD3 R14, P0, PT, R12, 0x30, RZ ;  /* 0x000000300c0e7810 */ /* 0x001fca0007f1e0ff */
[----:B------:R-:W-:-:S07]  /*14f870*/  IMAD.X R15, RZ, RZ, R13, P0 ;  /* 0x000000ffff0f7224 */ /* 0x000fce00000e060d */
[----:B------:R-:W0:Y:S02]  /*14f880*/  ATOMS.CAST.SPIN.64 P0, [R9+0x8], R12, R14 ;  /* 0x0000080c0900758d */ /* 0x000e24000180040e */
[----:B0-----:R-:W-:Y:S05]  /*14f890*/  @!P0 BRA `(.L_x_6853) ;  /* 0xfffffffc00ec8947 */ /* 0x001fea000383ffff */
[----:B------:R-:W-:Y:S05]  /*14f8a0*/  BSYNC B3 ;  /* 0x0000000000037941 */ /* 0x000fea0003800000 */
.L_x_6852:
[----:B------:R-:W-:Y:S05]  /*14f8b0*/  BRA `(.L_x_6850) ;  /* 0x0000000000187947 */ /* 0x000fea0003800000 */
.L_x_6851:
[----:B------:R-:W-:Y:S02]  /*14f8c0*/  R2UR UR4, R38 ;  /* 0x00000000260472ca */ /* 0x000fe400000e0000 */
[----:B------:R-:W-:-:S13]  /*14f8d0*/  R2UR UR5, R39 ;  /* 0x00000000270572ca */ /* 0x000fda00000e0000 */
[----:B------:R-:W2:Y:S02]  /*14f8e0*/  LD.E.64 R12, desc[UR4][R36.64+0x8] ;  /* 0x00000804240c7980 */ /* 0x000ea4000c101b00 */
[----:B--2---:R-:W-:-:S05]  /*14f8f0*/  IADD3 R8, P0, PT, R12, 0x30, RZ ;  /* 0x000000300c087810 */ /* 0x004fca0007f1e0ff */
[----:B------:R-:W-:-:S05]  /*14f900*/  IMAD.X R9, RZ, RZ, R13, P0 ;  /* 0x000000ffff097224 */ /* 0x000fca00000e060d */
[----:B------:R0:W-:Y:S03]  /*14f910*/  ST.E.64 desc[UR4][R36.64+0x8], R8 ;  /* 0x0000080824007985 */ /* 0x0001e6000c101b04 */
.L_x_6850:
[----:B------:R-:W-:Y:S05]  /*14f920*/  BSYNC B2 ;  /* 0x0000000000027941 */ /* 0x000fea0003800000 */
.L_x_6849:
        /* <DEDUP_REMOVED lines=54> */
.L_x_6855:
[----:B------:R-:W-:Y:S05]  /*14fc90*/  BSYNC B2 ;  /* 0x0000000000027941 */ /* 0x000fea0003800000 */
.L_x_6854:
        /* <DEDUP_REMOVED lines=40> */
.L_x_6857:
[----:B------:R-:W-:Y:S05]  /*14ff20*/  BSYNC B2 ;  /* 0x0000000000027941 */ /* 0x000fea0003800000 */
.L_x_6856:
[----:B------:R-:W-:Y:S02]  /*14ff30*/  R2UR UR4, R38 ;  /* 0x00000000260472ca */ /* 0x000fe400000e0000 */
[----:B------:R-:W-:-:S13]  /*14ff40*/  R2UR UR5, R39 ;  /* 0x00000000270572ca */ /* 0x000fda00000e0000 */
[----:B------:R2:W-:Y:S01]  /*14ff50*/  ST.E desc[UR4][R30.64], R11 ;  /* 0x0000000b1e007985 */ /* 0x0005e2000c101904 */
[----:B------:R-:W-:Y:S05]  /*14ff60*/  BRA `(.L_x_6847) ;  /* 0x0000000000207947 */ /* 0x000fea0003800000 */
.L_x_6848:
        /* <DEDUP_REMOVED lines=8> */
.L_x_6847:
[----:B------:R-:W-:Y:S05]  /*14fff0*/  BSYNC B1 ;  /* 0x0000000000017941 */ /* 0x000fea0003800000 */
.L_x_6846:
[----:B------:R-:W-:Y:S02]  /*150000*/  VIADD R17, R17, 0x1 ;  /* 0x0000000111117836 */ /* 0x000fe40000000000 */
[----:B------:R-:W-:Y:S02]  /*150010*/  VIADD R2, R2, 0x4 ;  /* 0x0000000402027836 */ /* 0x000fe40000000000 */
[----:B------:R-:W-:Y:S02]  /*150020*/  VIADD R0, R0, 0x1 ;  /* 0x0000000100007836 */ /* 0x000fe40000000000 */
[----:B------:R-:W-:Y:S01]  /*150030*/  VIADD R6, R6, 0x4 ;  /* 0x0000000406067836 */ /* 0x000fe20000000000 */
[----:B------:R-:W-:Y:S06]  /*150040*/  @P2 BRA `(.L_x_6858) ;  /* 0xffffffec00102947 */ /* 0x000fec000383ffff */
.L_x_6833:
[----:B------:R-:W-:Y:S05]  /*150050*/  BSYNC B0 ;  /* 0x0000000000007941 */ /* 0x000fea0003800000 */
.L_x_6832:
        /* <DEDUP_REMOVED lines=19> */
.L_x_6863:
[----:B------:R-:W0:Y:S02]  /*150190*/  LDS.64 R8, [R13+0x8] ;  /* 0x000008000d087984 */ /* 0x000e240000000a00 */
[----:B0-----:R-:W-:-:S05]  /*1501a0*/  IADD3 R10, P0, PT, R8, 0x30, RZ ;  /* 0x00000030080a7810 */ /* 0x001fca0007f1e0ff */
[----:B------:R-:W-:-:S07]  /*1501b0*/  IMAD.X R11, RZ, RZ, R9, P0 ;  /* 0x000000ffff0b7224 */ /* 0x000fce00000e0609 */
[----:B------:R-:W0:Y:S02]  /*1501c0*/  ATOMS.CAST.SPIN.64 P0, [R13+0x8], R8, R10 ;  /* 0x000008080d00758d */ /* 0x000e24000180040a */
[----:B0-----:R-:W-:Y:S05]  /*1501d0*/  @!P0 BRA `(.L_x_6863) ;  /* 0xfffffffc00ec8947 */ /* 0x001fea000383ffff */
[----:B------:R-:W-:Y:S05]  /*1501e0*/  BSYNC B1 ;  /* 0x0000000000017941 */ /* 0x000fea0003800000 */
.L_x_6862:
[----:B------:R-:W-:Y:S02]  /*1501f0*/  IMAD.MOV.U32 R10, RZ, RZ, R8 ;  /* 0x000000ffff0a7224 */ /* 0x000fe400078e0008 */
[----:B------:R-:W-:Y:S01]  /*150200*/  IMAD.MOV.U32 R11, RZ, RZ, R9 ;  /* 0x000000ffff0b7224 */ /* 0x000fe200078e0009 */
[----:B------:R-:W-:Y:S06]  /*150210*/  BRA `(.L_x_6860) ;  /* 0x0000000000187947 */ /* 0x000fec0003800000 */
.L_x_6861:
[----:B------:R-:W-:Y:S02]  /*150220*/  R2UR UR4, R38 ;  /* 0x00000000260472ca */ /* 0x000fe400000e0000 */
[----:B------:R-:W-:-:S13]  /*150230*/  R2UR UR5, R39 ;  /* 0x00000000270572ca */ /* 0x000fda00000e0000 */
[----:B------:R-:W2:Y:S02]  /*150240*/  LD.E.64 R10, desc[UR4][R36.64+0x8] ;  /* 0x00000804240a7980 */ /* 0x000ea4000c101b00 */
[----:B--2---:R-:W-:-:S05]  /*150250*/  IADD3 R8, P0, PT, R10, 0x30, RZ ;  /* 0x000000300a087810 */ /* 0x004fca0007f1e0ff */
[----:B------:R-:W-:-:S05]  /*150260*/  IMAD.X R9, RZ, RZ, R11, P0 ;  /* 0x000000ffff097224 */ /* 0x000fca00000e060b */
[----:B------:R0:W-:Y:S03]  /*150270*/  ST.E.64 desc[UR4][R36.64+0x8], R8 ;  /* 0x0000080824007985 */ /* 0x0001e6000c101b04 */
.L_x_6860:
[----:B------:R-:W-:Y:S05]  /*150280*/  BSYNC B0 ;  /* 0x0000000000007941 */ /* 0x000fea0003800000 */
.L_x_6859:
        /* <DEDUP_REMOVED lines=65> */
.L_x_6870:
[----:B------:R-:W0:Y:S02]  /*1506a0*/  LDS.64 R12, [R9+0x8] ;  /* 0x00000800090c7984 */ /* 0x000e240000000a00 */
[----:B0-----:R-:W-:-:S05]  /*1506b0*/  IADD3 R14, P0, PT, R32, R12, RZ ;  /* 0x0000000c200e7210 */ /* 0x001fca0007f1e0ff */
[----:B------:R-:W-:-:S07]  /*1506c0*/  IMAD.X R15, R33, 0x1, R13, P0 ;  /* 0x00000001210f7824 */ /* 0x000fce00000e060d */
[----:B------:R-:W0:Y:S02]  /*1506d0*/  ATOMS.CAST.SPIN.64 P0, [R9+0x8], R12, R14 ;  /* 0x0000080c0900758d */ /* 0x000e24000180040e */
[----:B0-----:R-:W-:Y:S05]  /*1506e0*/  @!P0 BRA `(.L_x_6870) ;  /* 0xfffffffc00ec8947 */ /* 0x001fea000383ffff */
[----:B------:R-:W-:Y:S05]  /*1506f0*/  BSYNC B2 ;  /* 0x0000000000027941 */ /* 0x000fea0003800000 */
.L_x_6869:
[----:B------:R-:W-:Y:S05]  /*150700*/  BRA `(.L_x_6867) ;  /* 0x0000000000187947 */ /* 0x000fea0003800000 */
.L_x_6868:
[----:B------:R-:W-:Y:S02]  /*150710*/  R2UR UR4, R38 ;  /* 0x00000000260472ca */ /* 0x000fe400000e0000 */
[----:B------:R-:W-:-:S13]  /*150720*/  R2UR UR5, R39 ;  /* 0x00000000270572ca */ /* 0x000fda00000e0000 */
[----:B------:R-:W2:Y:S02]  /*150730*/  LD.E.64 R12, desc[UR4][R36.64+0x8] ;  /* 0x00000804240c7980 */ /* 0x000ea4000c101b00 */
[----:B--2---:R-:W-:-:S05]  /*150740*/  IADD3 R8, P0, PT, R32, R12, RZ ;  /* 0x0000000c20087210 */ /* 0x004fca0007f1e0ff */
[----:B------:R-:W-:-:S05]  /*150750*/  IMAD.X R9, R33, 0x1, R13, P0 ;  /* 0x0000000121097824 */ /* 0x000fca00000e060d */
[----:B------:R0:W-:Y:S03]  /*150760*/  ST.E.64 desc[UR4][R36.64+0x8], R8 ;  /* 0x0000080824007985 */ /* 0x0001e6000c101b04 */
.L_x_6867:
[----:B------:R-:W-:Y:S05]  /*150770*/  BSYNC B1 ;  /* 0x0000000000017941 */ /* 0x000fea0003800000 */
.L_x_6866:
        /* <DEDUP_REMOVED lines=47> */
.L_x_6902:
        /* <DEDUP_REMOVED lines=28> */
.L_x_6883:
[----:B------:R-:W0:Y:S02]  /*150c30*/  LDS.64 R12, [R9+0x8] ;  /* 0x00000800090c7984 */ /* 0x000e240000000a00 */
[----:B0-----:R-:W-:-:S05]  /*150c40*/  IADD3 R14, P0, PT, R12, 0x30, RZ ;  /* 0x000000300c0e7810 */ /* 0x001fca0007f1e0ff */
[----:B------:R-:W-:-:S07]  /*150c50*/  IMAD.X R15, RZ, RZ, R13, P0 ;  /* 0x000000ffff0f7224 */ /* 0x000fce00000e060d */
[----:B------:R-:W0:Y:S02]  /*150c60*/  ATOMS.CAST.SPIN.64 P0, [R9+0x8], R12, R14 ;  /* 0x0000080c0900758d */ /* 0x000e24000180040e */
[----:B0-----:R-:W-:Y:S05]  /*150c70*/  @!P0 BRA `(.L_x_6883) ;  /* 0xfffffffc00ec8947 */ /* 0x001fea000383ffff */
[----:B------:R-:W-:Y:S05]  /*150c80*/  BSYNC B6 ;  /* 0x0000000000067941 */ /* 0x000fea0003800000 */
.L_x_6882:
[----:B------:R-:W-:Y:S05]  /*150c90*/  BRA `(.L_x_6880) ;  /* 0x0000000000187947 */ /* 0x000fea0003800000 */
.L_x_6881:
[----:B------:R-:W-:Y:S02]  /*150ca0*/  R2UR UR4, R38 ;  /* 0x00000000260472ca */ /* 0x000fe400000e0000 */
[----:B------:R-:W-:-:S13]  /*150cb0*/  R2UR UR5, R39 ;  /* 0x00000000270572ca */ /* 0x000fda00000e0000 */
[----:B------:R-:W2:Y:S02]  /*150cc0*/  LD.E.64 R12, desc[UR4][R36.64+0x8] ;  /* 0x00000804240c7980 */ /* 0x000ea4000c101b00 */
[----:B--2---:R-:W-:-:S05]  /*150cd0*/  IADD3 R8, P0, PT, R12, 0x30, RZ ;  /* 0x000000300c087810 */ /* 0x004fca0007f1e0ff */
[----:B------:R-:W-:-:S05]  /*150ce0*/  IMAD.X R9, RZ, RZ, R13, P0 ;  /* 0x000000ffff097224 */ /* 0x000fca00000e060d */
[----:B------:R0:W-:Y:S03]  /*150cf0*/  ST.E.64 desc[UR4][R36.64+0x8], R8 ;  /* 0x0000080824007985 */ /* 0x0001e6000c101b04 */
.L_x_6880:
[----:B------:R-:W-:Y:S05]  /*150d00*/  BSYNC B5 ;  /* 0x0000000000057941 */ /* 0x000fea0003800000 */
.L_x_6879:
        /* <DEDUP_REMOVED lines=54> */
.L_x_6885:
[----:B------:R-:W-:Y:S05]  /*151070*/  BSYNC B5 ;  /* 0x0000000000057941 */ /* 0x000fea0003800000 */
.L_x_6884:
        /* <DEDUP_REMOVED lines=40> */
.L_x_6887:
[----:B------:R-:W-:Y:S05]  /*151300*/  BSYNC B5 ;  /* 0x0000000000057941 */ /* 0x000fea0003800000 */
.L_x_6886:
[----:B------:R-:W-:Y:S02]  /*151310*/  R2UR UR4, R38 ;  /* 0x00000000260472ca */ /* 0x000fe400000e0000 */
[----:B------:R-:W-:-:S13]  /*151320*/  R2UR UR5, R39 ;  /* 0x00000000270572ca */ /* 0x000fda00000e0000 */
[----:B------:R2:W-:Y:S01]  /*151330*/  ST.E desc[UR4][R30.64], R11 ;  /* 0x0000000b1e007985 */ /* 0x0005e2000c101904 */
[----:B------:R-:W-:Y:S05]  /*151340*/  BRA `(.L_x_6888) ;  /* 0x0000000000207947 */ /* 0x000fea0003800000 */
.L_x_6878:
        /* <DEDUP_REMOVED lines=8> */
.L_x_6888:
[----:B------:R-:W-:Y:S05]  /*1513d0*/  BSYNC B4 ;  /* 0x0000000000047941 */ /* 0x000fea0003800000 */
.L_x_6877:
        /* <DEDUP_REMOVED lines=27> */
.L_x_6895:
[----:B------:R-:W0:Y:S02]  /*151590*/  LDS.64 R12, [R9+0x8] ;  /* 0x00000800090c7984 */ /* 0x000e240000000a00 */
[----:B0-----:R-:W-:-:S05]  /*1515a0*/  IADD3 R14, P0, PT, R12, 0x30, RZ ;  /* 0x000000300c0e7810 */ /* 0x001fca0007f1e0ff */
[----:B------:R-:W-:-:S07]  /*1515b0*/  IMAD.X R15, RZ, RZ, R13, P0 ;  /* 0x000000ffff0f7224 */ /* 0x000fce00000e060d */
[----:B------:R-:W0:Y:S02]  /*1515c0*/  ATOMS.CAST.SPIN.64 P0, [R9+0x8], R12, R14 ;  /* 0x0000080c0900758d */ /* 0x000e24000180040e */
[----:B0-----:R-:W-:Y:S05]  /*1515d0*/  @!P0 BRA `(.L_x_6895) ;  /* 0xfffffffc00ec8947 */ /* 0x001fea000383ffff */
[----:B------:R-:W-:Y:S05]  /*1515e0*/  BSYNC B6 ;  /* 0x0000000000067941 */ /* 0x000fea0003800000 */
.L_x_6894:
[----:B------:R-:W-:Y:S05]  /*1515f0*/  BRA `(.L_x_6892) ;  /* 0x0000000000187947 */ /* 0x000fea0003800000 */
.L_x_6893:
[----:B------:R-:W-:Y:S02]  /*151600*/  R2UR UR4, R38 ;  /* 0x00000000260472ca */ /* 0x000fe400000e0000 */
[----:B------:R-:W-:-:S13]  /*151610*/  R2UR UR5, R39 ;  /* 0x00000000270572ca */ /* 0x000fda00000e0000 */
[----:B------:R-:W2:Y:S02]  /*151620*/  LD.E.64 R12, desc[UR4][R36.64+0x8] ;  /* 0x00000804240c7980 */ /* 0x000ea4000c101b00 */
[----:B--2---:R-:W-:-:S05]  /*151630*/  IADD3 R8, P0, PT, R12, 0x30, RZ ;  /* 0x000000300c087810 */ /* 0x004fca0007f1e0ff */
[----:B------:R-:W-:-:S05]  /*151640*/  IMAD.X R9, RZ, RZ, R13, P0 ;  /* 0x000000ffff097224 */ /* 0x000fca00000e060d */
[----:B------:R0:W-:Y:S03]  /*151650*/  ST.E.64 desc[UR4][R36.64+0x8], R8 ;  /* 0x0000080824007985 */ /* 0x0001e6000c101b04 */
.L_x_6892:
[----:B------:R-:W-:Y:S05]  /*151660*/  BSYNC B5 ;  /* 0x0000000000057941 */ /* 0x000fea0003800000 */
.L_x_6891:
        /* <DEDUP_REMOVED lines=51> */
.L_x_6897:
[----:B------:R-:W-:Y:S01]  /*1519a0*/  R2UR UR4, R38 ;  /* 0x00000000260472ca */ /* 0x000fe200000e0000 */
[----:B------:R-:W-:Y:S01]  /*1519b0*/  IMAD.MOV.U32 R9, RZ, RZ, 0x5272 ;  /* 0x00005272ff097424 */ /* 0x000fe200078e00ff */
[----:B------:R-:W-:Y:S01]  /*1519c0*/  R2UR UR5, R39 ;  /* 0x00000000270572ca */ /* 0x000fe200000e0000 */
[----:B------:R-:W-:Y:S01]  /*1519d0*/  IMAD.MOV.U32 R13, RZ, RZ, -0x1 ;  /* 0xffffffffff0d7424 */ /* 0x000fe200078e00ff */
[----:B------:R-:W-:-:S11]  /*1519e0*/  PLOP3.LUT P0, PT, PT, PT, PT, 0x8, 0x80 ;  /* 0x000000000080781c */ /* 0x000fd60003f0e170 */
[----:B------:R0:W-:Y:S02]  /*1519f0*/  ST.E desc[UR4][R30.64], R9 ;  /* 0x000000091e007985 */ /* 0x0001e4000c101904 */
.L_x_6898:
[----:B------:R-:W-:Y:S05]  /*151a00*/  BSYNC B5 ;  /* 0x0000000000057941 */ /* 0x000fea0003800000 */
.L_x_6896:
        /* <DEDUP_REMOVED lines=39> */
.L_x_6900:
[----:B------:R-:W-:Y:S05]  /*151c80*/  BSYNC B5 ;  /* 0x0000000000057941 */ /* 0x000fea0003800000 */
.L_x_6899:
[----:B------:R-:W-:Y:S02]  /*151c90*/  R2UR UR4, R38 ;  /* 0x00000000260472ca */ /* 0x000fe400000e0000 */
[----:B------:R-:W-:-:S13]  /*151ca0*/  R2UR UR5, R39 ;  /* 0x00000000270572ca */ /* 0x000fda00000e0000 */
[----:B------:R2:W-:Y:S01]  /*151cb0*/  ST.E desc[UR4][R30.64], R11 ;  /* 0x0000000b1e007985 */ /* 0x0005e2000c101904 */
[----:B------:R-:W-:Y:S05]  /*151cc0*/  BRA `(.L_x_6901) ;  /* 0x0000000000247947 */ /* 0x000fea0003800000 */
.L_x_6890:
        /* <DEDUP_REMOVED lines=9> */
.L_x_6901:
[----:B------:R-:W-:Y:S05]  /*151d60*/  BSYNC B4 ;  /* 0x0000000000047941 */ /* 0x000fea0003800000 */
.L_x_6889:
[----:B------:R-:W-:Y:S02]  /*151d70*/  VIADD R22, R22, 0x2 ;  /* 0x0000000216167836 */ /* 0x000fe40000000000 */
[----:B------:R-:W-:Y:S01]  /*151d80*/  VIADD R18, R18, 0x8 ;  /* 0x0000000812127836 */ /* 0x000fe20000000000 */
[----:B------:R-:W-:Y:S06]  /*151d90*/  @P2 BRA `(.L_x_6902) ;  /* 0xffffffec00342947 */ /* 0x000fec000383ffff */
.L_x_6876:
[----:B------:R-:W-:Y:S05]  /*151da0*/  BSYNC B1 ;  /* 0x0000000000017941 */ /* 0x000fea0003800000 */
.L_x_6875:
        /* <DEDUP_REMOVED lines=25> */
.L_x_6909:
[----:B------:R-:W0:Y:S02]  /*151f40*/  LDS.64 R12, [R9+0x8] ;  /* 0x00000800090c7984 */ /* 0x000e240000000a00 */
[----:B0-----:R-:W-:-:S05]  /*151f50*/  IADD3 R14, P0, PT, R12, 0x30, RZ ;  /* 0x000000300c0e7810 */ /* 0x001fca0007f1e0ff */
[----:B------:R-:W-:-:S07]  /*151f60*/  IMAD.X R15, RZ, RZ, R13, P0 ;  /* 0x000000ffff0f7224 */ /* 0x000fce00000e060d */
[----:B------:R-:W0:Y:S02]  /*151f70*/  ATOMS.CAST.SPIN.64 P0, [R9+0x8], R12, R14 ;  /* 0x0000080c0900758d */ /* 0x000e24000180040e */
[----:B0-----:R-:W-:Y:S05]  /*151f80*/  @!P0 BRA `(.L_x_6909) ;  /* 0xfffffffc00ec8947 */ /* 0x001fea000383ffff */
[----:B------:R-:W-:Y:S05]  /*151f90*/  BSYNC B5 ;  /* 0x0000000000057941 */ /* 0x000fea0003800000 */
.L_x_6908:
[----:B------:R-:W-:Y:S05]  /*151fa0*/  BRA `(.L_x_6906) ;  /* 0x0000000000187947 */ /* 0x000fea0003800000 */
.L_x_6907:
[----:B------:R-:W-:Y:S02]  /*151fb0*/  R2UR UR4, R38 ;  /* 0x00000000260472ca */ /* 0x000fe400000e0000 */
[----:B------:R-:W-:-:S13]  /*151fc0*/  R2UR UR5, R39 ;  /* 0x00000000270572ca */ /* 0x000fda00000e0000 */
[----:B------:R-:W2:Y:S02]  /*151fd0*/  LD.E.64 R12, desc[UR4][R36.64+0x8] ;  /* 0x00000804240c7980 */ /* 0x000ea4000c101b00 */
[----:B--2---:R-:W-:-:S05]  /*151fe0*/  IADD3 R8, P0, PT, R12, 0x30, RZ ;  /* 0x000000300c087810 */ /* 0x004fca0007f1e0ff */
[----:B------:R-:W-:-:S05]  /*151ff0*/  IMAD.X R9, RZ, RZ, R13, P0 ;  /* 0x000000ffff097224 */ /* 0x000fca00000e060d */
[----:B------:R0:W-:Y:S03]  /*152000*/  ST.E.64 desc[UR4][R36.64+0x8], R8 ;  /* 0x0000080824007985 */ /* 0x0001e6000c101b04 */
.L_x_6906:
[----:B------:R-:W-:Y:S05]  /*152010*/  BSYNC B4 ;  /* 0x0000000000047941 */ /* 0x000fea0003800000 */
.L_x_6905:
        /* <DEDUP_REMOVED lines=51> */
.L_x_6911:
[----:B------:R-:W-:Y:S01]  /*152350*/  R2UR UR4, R38 ;  /* 0x00000000260472ca */ /* 0x000fe200000e0000 */
[----:B------:R-:W-:Y:S01]  /*152360*/  IMAD.MOV.U32 R9, RZ, RZ, 0x5272 ;  /* 0x00005272ff097424 */ /* 0x000fe200078e00ff */
[----:B------:R-:W-:Y:S01]  /*152370*/  R2UR UR5, R39 ;  /* 0x00000000270572ca */ /* 0x000fe200000e0000 */
[----:B------:R-:W-:Y:S01]  /*152380*/  IMAD.MOV.U32 R13, RZ, RZ, -0x1 ;  /* 0xffffffffff0d7424 */ /* 0x000fe200078e00ff */
[----:B------:R-:W-:-:S11]  /*152390*/  PLOP3.LUT P0, PT, PT, PT, PT, 0x8, 0x80 ;  /* 0x000000000080781c */ /* 0x000fd60003f0e170 */
[----:B------:R0:W-:Y:S02]  /*1523a0*/  ST.E desc[UR4][R30.64], R9 ;  /* 0x000000091e007985 */ /* 0x0001e4000c101904 */
.L_x_6912:
[----:B------:R-:W-:Y:S05]  /*1523b0*/  BSYNC B4 ;  /* 0x0000000000047941 */ /* 0x000fea0003800000 */
.L_x_6910:
        /* <DEDUP_REMOVED lines=39> */
.L_x_6914:
[----:B------:R-:W-:Y:S05]  /*152630*/  BSYNC B4 ;  /* 0x0000000000047941 */ /* 0x000fea0003800000 */
.L_x_6913:
[----:B------:R-:W-:Y:S02]  /*152640*/  R2UR UR4, R38 ;  /* 0x00000000260472ca */ /* 0x000fe400000e0000 */
[----:B------:R-:W-:-:S13]  /*152650*/  R2UR UR5, R39 ;  /* 0x00000000270572ca */ /* 0x000fda00000e0000 */
[----:B------:R3:W-:Y:S01]  /*152660*/  ST.E desc[UR4][R30.64], R11 ;  /* 0x0000000b1e007985 */ /* 0x0007e2000c101904 */
[----:B------:R-:W-:Y:S05]  /*152670*/  BRA `(.L_x_6903) ;  /* 0x0000000000207947 */ /* 0x000fea0003800000 */
.L_x_6904:
        /* <DEDUP_REMOVED lines=8> */
.L_x_6903:
[----:B------:R-:W-:Y:S05]  /*152700*/  BSYNC B1 ;  /* 0x0000000000017941 */ /* 0x000fea0003800000 */
.L_x_6873:
[----:B------:R-:W-:-:S13]  /*152710*/  ISETP.GE.AND P0, PT, R2, 0x1, PT ;  /* 0x000000010200780c */ /* 0x000fda0003f06270 */
[----:B------:R-:W-:Y:S05]  /*152720*/  @!P0 BREAK B2 ;  /* 0x0000000000028942 */ /* 0x000fea0003800000 */
[----:B------:R-:W-:Y:S05]  /*152730*/  @!P0 BRA `(.L_x_6874) ;  /* 0x0000001000f48947 */ /* 0x000fea0003800000 */
[----:B------:R-:W-:Y:S05]  /*152740*/  BSYNC B2 ;  /* 0x0000000000027941 */ /* 0x000fea0003800000 */
.L_x_6872:
[----:B------:R-:W-:Y:S02]  /*152750*/  IMAD.MOV R0, RZ, RZ, -R2 ;  /* 0x000000ffff007224 */ /* 0x000fe400078e0a02 */
[----:B------:R-:W-:Y:S02]  /*152760*/  IMAD.MOV.U32 R17, RZ, RZ, RZ ;  /* 0x000000ffff117224 */ /* 0x000fe400078e00ff */
[----:B------:R-:W-:-:S07]  /*152770*/  IMAD.MOV.U32 R18, RZ, RZ, RZ ;  /* 0x000000ffff127224 */ /* 0x000fce00078e00ff */
.L_x_6939:
        /* <DEDUP_REMOVED lines=35> */
.L_x_6922:
[----:B------:R-:W0:Y:S02]  /*1529b0*/  LDS.64 R12, [R9+0x8] ;  /* 0x00000800090c7984 */ /* 0x000e240000000a00 */
[----:B0-----:R-:W-:-:S05]  /*1529c0*/  IADD3 R14, P0, PT, R12, 0x30, RZ ;  /* 0x000000300c0e7810 */ /* 0x001fca0007f1e0ff */
[----:B------:R-:W-:-:S07]  /*1529d0*/  IMAD.X R15, RZ, RZ, R13, P0 ;  /* 0x000000ffff0f7224 */ /* 0x000fce00000e060d */
[----:B------:R-:W0:Y:S02]  /*1529e0*/  ATOMS.CAST.SPIN.64 P0, [R9+0x8], R12, R14 ;  /* 0x0000080c0900758d */ /* 0x000e24000180040e */
[----:B0-----:R-:W-:Y:S05]  /*1529f0*/  @!P0 BRA `(.L_x_6922) ;  /* 0xfffffffc00ec8947 */ /* 0x001fea000383ffff */
[----:B------:R-:W-:Y:S05]  /*152a00*/  BSYNC B4 ;  /* 0x0000000000047941 */ /* 0x000fea0003800000 */
.L_x_6921:
[----:B------:R-:W-:Y:S05]  /*152a10*/  BRA `(.L_x_6919) ;  /* 0x0000000000187947 */ /* 0x000fea0003800000 */
.L_x_6920:
[----:B------:R-:W-:Y:S02]  /*152a20*/  R2UR UR4, R38 ;  /* 0x00000000260472ca */ /* 0x000fe400000e0000 */
[----:B------:R-:W-:-:S13]  /*152a30*/  R2UR UR5, R39 ;  /* 0x00000000270572ca */ /* 0x000fda00000e0000 */
[----:B------:R-:W2:Y:S02]  /*152a40*/  LD.E.64 R12, desc[UR4][R36.64+0x8] ;  /* 0x00000804240c7980 */ /* 0x000ea4000c101b00 */
[----:B--2---:R-:W-:-:S05]  /*152a50*/  IADD3 R8, P0, PT, R12, 0x30, RZ ;  /* 0x000000300c087810 */ /* 0x004fca0007f1e0ff */
[----:B------:R-:W-:-:S05]  /*152a60*/  IMAD.X R9, RZ, RZ, R13, P0 ;  /* 0x000000ffff097224 */ /* 0x000fca00000e060d */
[----:B------:R0:W-:Y:S03]  /*152a70*/  ST.E.64 desc[UR4][R36.64+0x8], R8 ;  /* 0x0000080824007985 */ /* 0x0001e6000c101b04 */
.L_x_6919:
[----:B------:R-:W-:Y:S05]  /*152a80*/  BSYNC B2 ;  /* 0x0000000000027941 */ /* 0x000fea0003800000 */
.L_x_6918:
        /* <DEDUP_REMOVED lines=54> */
.L_x_6924:
[----:B------:R-:W-:Y:S05]  /*152df0*/  BSYNC B2 ;  /* 0x0000000000027941 */ /* 0x000fea0003800000 */
.L_x_6923:
        /* <DEDUP_REMOVED lines=40> */
.L_x_6926:
[----:B------:R-:W-:Y:S05]  /*153080*/  BSYNC B2 ;  /* 0x0000000000027941 */ /* 0x000fea0003800000 */
.L_x_6925:
[----:B------:R-:W-:Y:S02]  /*153090*/  R2UR UR4, R38 ;  /* 0x00000000260472ca */ /* 0x000fe400000e0000 */
[----:B------:R-:W-:Y:S02]  /*1530a0*/  R2UR UR5, R39 ;  /* 0x00000000270572ca */ /* 0x000fe400000e0000 */
[----:B------:R-:W-:-:S11]  /*1530b0*/  PRMT R13, RZ, 0x7610, R13 ;  /* 0x00007610ff0d7816 */ /* 0x000fd6000000000d */
[----:B------:R4:W-:Y:S01]  /*1530c0*/  ST.E desc[UR4][R30.64], R11 ;  /* 0x0000000b1e007985 */ /* 0x0009e2000c101904 */
[----:B------:R-:W-:Y:S05]  /*1530d0*/  BRA `(.L_x_6916) ;  /* 0x0000000000147947 */ /* 0x000fea0003800000 */
.L_x_6917:
[----:B------:R-:W-:Y:S02]  /*1530e0*/  R2UR UR4, R38 ;  /* 0x00000000260472ca */ /* 0x000fe400000e0000 */
[----:B------:R-:W-:Y:S02]  /*1530f0*/  R2UR UR5, R39 ;  /* 0x00000000270572ca */ /* 0x000fe400000e0000 */
[----:B------:R-:W-:-:S05]  /*153100*/  IADD3 R8, P0, PT, R8, R17, RZ ;  /* 0x0000001108087210 */ /* 0x000fca0007f1e0ff */
[----:B------:R-:W-:-:S06]  /*153110*/  IMAD.X R9, RZ, RZ, R9, P0 ;  /* 0x000000ffff097224 */ /* 0x000fcc00000e0609 */
[----:B------:R0:W5:Y:S02]  /*153120*/  LD.E.U8 R13, desc[UR4][R8.64+0x20] ;  /* 0x00002004080d7980 */ /* 0x000164000c101100 */
.L_x_6916:
[----:B------:R-:W-:Y:S05]  /*153130*/  BSYNC B1 ;  /* 0x0000000000017941 */ /* 0x000fea0003800000 */
.L_x_6915:
        /* <DEDUP_REMOVED lines=31> */
.L_x_6934:
[----:B------:R-:W0:Y:S02]  /*153330*/  LDS.64 R12, [R9+0x8] ;  /* 0x00000800090c7984 */ /* 0x000e240000000a00 */
[----:B0-----:R-:W-:-:S05]  /*153340*/  IADD3 R14, P0, PT, R12, 0x30, RZ ;  /* 0x000000300c0e7810 */ /* 0x001fca0007f1e0ff */
[----:B------:R-:W-:-:S07]  /*153350*/  IMAD.X R15, RZ, RZ, R13, P0 ;  /* 0x000000ffff0f7224 */ /* 0x000fce00000e060d */
[----:B------:R-:W0:Y:S02]  /*153360*/  ATOMS.CAST.SPIN.64 P0, [R9+0x8], R12, R14 ;  /* 0x0000080c0900758d */ /* 0x000e24000180040e */
[----:B0-----:R-:W-:Y:S05]  /*153370*/  @!P0 BRA `(.L_x_6934) ;  /* 0xfffffffc00ec8947 */ /* 0x001fea000383ffff */
[----:B------:R-:W-:Y:S05]  /*153380*/  BSYNC B4 ;  /* 0x0000000000047941 */ /* 0x000fea0003800000 */
.L_x_6933:
[----:B------:R-:W-:Y:S05]  /*153390*/  BRA `(.L_x_6931) ;  /* 0x0000000000187947 */ /* 0x000fea0003800000 */
.L_x_6932:
[----:B------:R-:W-:Y:S02]  /*1533a0*/  R2UR UR4, R38 ;  /* 0x00000000260472ca */ /* 0x000fe400000e0000 */
[----:B------:R-:W-:-:S13]  /*1533b0*/  R2UR UR5, R39 ;  /* 0x00000000270572ca */ /* 0x000fda00000e0000 */
[----:B------:R-:W2:Y:S02]  /*1533c0*/  LD.E.64 R12, desc[UR4][R36.64+0x8] ;  /* 0x00000804240c7980 */ /* 0x000ea4000c101b00 */
[----:B--2---:R-:W-:-:S05]  /*1533d0*/  IADD3 R8, P0, PT, R12, 0x30, RZ ;  /* 0x000000300c087810 */ /* 0x004fca0007f1e0ff */
[----:B------:R-:W-:-:S05]  /*1533e0*/  IMAD.X R9, RZ, RZ, R13, P0 ;  /* 0x000000ffff097224 */ /* 0x000fca00000e060d */
[----:B------:R0:W-:Y:S03]  /*1533f0*/  ST.E.64 desc[UR4][R36.64+0x8], R8 ;  /* 0x0000080824007985 */ /* 0x0001e6000c101b04 */
.L_x_6931:
[----:B------:R-:W-:Y:S05]  /*153400*/  BSYNC B2 ;  /* 0x0000000000027941 */ /* 0x000fea0003800000 */
.L_x_6930:
        /* <DEDUP_REMOVED lines=54> */
.L_x_6936:
[----:B------:R-:W-:Y:S05]  /*153770*/  BSYNC B2 ;  /* 0x0000000000027941 */ /* 0x000fea0003800000 */
.L_x_6935:
        /* <DEDUP_REMOVED lines=40> */
.L_x_6938:
[----:B------:R-:W-:Y:S05]  /*153a00*/  BSYNC B2 ;  /* 0x0000000000027941 */ /* 0x000fea0003800000 */
.L_x_6937:
[----:B------:R-:W-:Y:S02]  /*153a10*/  R2UR UR4, R38 ;  /* 0x00000000260472ca */ /* 0x000fe400000e0000 */
[----:B------:R-:W-:-:S13]  /*153a20*/  R2UR UR5, R39 ;  /* 0x00000000270572ca */ /* 0x000fda00000e0000 */
[----:B------:R2:W-:Y:S01]  /*153a30*/  ST.E desc[UR4][R30.64], R11 ;  /* 0x0000000b1e007985 */ /* 0x0005e2000c101904 */
[----:B------:R-:W-:Y:S05]  /*153a40*/  BRA `(.L_x_6928) ;  /* 0x0000000000207947 */ /* 0x000fea0003800000 */
.L_x_6929:
        /* <DEDUP_REMOVED lines=8> */
.L_x_6928:
[----:B------:R-:W-:Y:S05]  /*153ad0*/  BSYNC B1 ;  /* 0x0000000000017941 */ /* 0x000fea0003800000 */
.L_x_6927:
[----:B------:R-:W-:Y:S02]  /*153ae0*/  VIADD R18, R18, 0x1 ;  /* 0x0000000112127836 */ /* 0x000fe40000000000 */
[----:B------:R-:W-:Y:S01]  /*153af0*/  VIADD R17, R17, 0x4 ;  /* 0x0000000411117836 */ /* 0x000fe20000000000 */
[----:B------:R-:W-:Y:S06]  /*153b00*/  @P2 BRA `(.L_x_6939) ;  /* 0xffffffec001c2947 */ /* 0x000fec000383ffff */
.L_x_6874:
[----:B------:R-:W-:Y:S05]  /*153b10*/  BSYNC B3 ;  /* 0x0000000000037941 */ /* 0x000fea0003800000 */
.L_x_6871:
        /* <DEDUP_REMOVED lines=15> */
.L_x_6865:
[----:B------:R-:W-:Y:S05]  /*153c10*/  BSYNC B0 ;  /* 0x0000000000007941 */ /* 0x000fea0003800000 */
.L_x_6864:
[----:B------:R-:W-:Y:S01]  /*153c20*/  R2UR UR4, R38 ;  /* 0x00000000260472ca */ /* 0x000fe200000e0000 */
[----:B------:R-:W-:Y:S01]  /*153c30*/  IMAD.MOV.U32 R8, RZ, RZ, 0x30 ;  /* 0x00000030ff087424 */ /* 0x000fe200078e00ff */
[----:B------:R-:W-:Y:S01]  /*153c40*/  R2UR UR5, R39 ;  /* 0x00000000270572ca */ /* 0x000fe200000e0000 */
[----:B------:R-:W-:Y:S01]  /*153c50*/  IMAD.MOV.U32 R9, RZ, RZ, 0x0 ;  /* 0x00000000ff097424 */ /* 0x000fe200078e00ff */
[----:B------:R2:W3:Y:S11]  /*153c60*/  LDS.64 R10, [R0+0x8] ;  /* 0x00000800000a7984 */ /* 0x0004f60000000a00 */
[----:B-1----:R1:W4:Y:S01]  /*153c70*/  ATOM.E.ADD.64.STRONG.GPU P0, R12, desc[UR4][R36.64+0x8], R8 ;  /* 0x80000808240c798a */ /* 0x002322000810f504 */
        /* <DEDUP_REMOVED lines=9> */
.L_x_6944:
[----:B------:R-:W1:Y:S02]  /*153d10*/  LDS.64 R12, [R5+0x8] ;  /* 0x00000800050c7984 */ /* 0x000e640000000a00 */
[----:B-1----:R-:W-:-:S05]  /*153d20*/  IADD3 R14, P0, PT, R12, 0x30, RZ ;  /* 0x000000300c0e7810 */ /* 0x002fca0007f1e0ff */
[----:B------:R-:W-:-:S07]  /*153d30*/  IMAD.X R15, RZ, RZ, R13, P0 ;  /* 0x000000ffff0f7224 */ /* 0x000fce00000e060d */
[----:B------:R-:W1:Y:S02]  /*153d40*/  ATOMS.CAST.SPIN.64 P0, [R5+0x8], R12, R14 ;  /* 0x0000080c0500758d */ /* 0x000e64000180040e */
[----:B-1----:R-:W-:Y:S05]  /*153d50*/  @!P0 BRA `(.L_x_6944) ;  /* 0xfffffffc00ec8947 */ /* 0x002fea000383ffff */
[----:B------:R-:W-:Y:S05]  /*153d60*/  BSYNC B1 ;  /* 0x0000000000017941 */ /* 0x000fea0003800000 */
.L_x_6943:
[----:B------:R-:W-:Y:S02]  /*153d70*/  IMAD.MOV.U32 R14, RZ, RZ, R12 ;  /* 0x000000ffff0e7224 */ /* 0x000fe400078e000c */
[----:B------:R-:W-:Y:S01]  /*153d80*/  IMAD.MOV.U32 R15, RZ, RZ, R13 ;  /* 0x000000ffff0f7224 */ /* 0x000fe200078e000d */
[----:B------:R-:W-:Y:S06]  /*153d90*/  BRA `(.L_x_6941) ;  /* 0x0000000000187947 */ /* 0x000fec0003800000 */
.L_x_6942:
[----:B------:R-:W-:Y:S02]  /*153da0*/  R2UR UR4, R38 ;  /* 0x00000000260472ca */ /* 0x000fe400000e0000 */
[----:B------:R-:W-:-:S13]  /*153db0*/  R2UR UR5, R39 ;  /* 0x00000000270572ca */ /* 0x000fda00000e0000 */
[----:B------:R-:W2:Y:S02]  /*153dc0*/  LD.E.64 R14, desc[UR4][R36.64+0x8] ;  /* 0x00000804240e7980 */ /* 0x000ea4000c101b00 */
[----:B--2---:R-:W-:-:S05]  /*153dd0*/  IADD3 R12, P0, PT, R14, 0x30, RZ ;  /* 0x000000300e0c7810 */ /* 0x004fca0007f1e0ff */
[----:B------:R-:W-:-:S05]  /*153de0*/  IMAD.X R13, RZ, RZ, R15, P0 ;  /* 0x000000ffff0d7224 */ /* 0x000fca00000e060f */
[----:B------:R1:W-:Y:S03]  /*153df0*/  ST.E.64 desc[UR4][R36.64+0x8], R12 ;  /* 0x0000080c24007985 */ /* 0x0003e6000c101b04 */
.L_x_6941:
[----:B------:R-:W-:Y:S05]  /*153e00*/  BSYNC B0 ;  /* 0x0000000000007941 */ /* 0x000fea0003800000 */
.L_x_6940:
        /* <DEDUP_REMOVED lines=48> */
[----:B-1----:R-:W-:Y:S04]  /*154110*/  @!P2 LDS.64 R12, [R0] ;  /* 0x00000000000ca984 */ /* 0x002fe80000000a00 */
        /* <DEDUP_REMOVED lines=16> */
.L_x_6946:
[----:B------:R-:W-:Y:S05]  /*154220*/  BSYNC B0 ;  /* 0x0000000000007941 */ /* 0x000fea0003800000 */
.L_x_6945:
[----:B------:R-:W-:Y:S01]  /*154230*/  @!P0 IMAD.MOV.U32 R2, RZ, RZ, -0x1 ;  /* 0xffffffffff028424 */ /* 0x000fe200078e00ff */
[----:B------:R-:W-:Y:S06]  /*154240*/  @!P1 BRA `(.L_x_6741) ;  /* 0x000008ac00e89947 */ /* 0x000fec0003800000 */
[----:B------:R-:W-:Y:S01]  /*154250*/  R2UR UR4, R38 ;  /* 0x00000000260472ca */ /* 0x000fe200000e0000 */
[----:B0-----:R0:W3:Y:S01]  /*154260*/  LDS.64 R6, [R0+0x8] ;  /* 0x0000080000067984 */ /* 0x0010e20000000a00 */
[----:B------:R-:W-:-:S13]  /*154270*/  R2UR UR5, R39 ;  /* 0x00000000270572ca */ /* 0x000fda00000e0000 */
[----:B------:R4:W1:Y:S01]  /*154280*/  ATOM.E.ADD.64.STRONG.GPU P0, R10, desc[UR4][R36.64+0x8], R8 ;  /* 0x80000808240a798a */ /* 0x000862000810f504 */
[----:B------:R-:W-:Y:S01]  /*154290*/  BSSY B0, `(.L_x_6947) ;  /* 0x0000016000007945 */ /* 0x000fe20003800000 */
[----:B-1----:R-:W-:Y:S02]  /*1542a0*/  IMAD.MOV.U32 R12, RZ, RZ, R10 ;  /* 0x000000ffff0c7224 */ /* 0x002fe400078e000a */
[----:B------:R-:W-:Y:S01]  /*1542b0*/  IMAD.MOV.U32 R13, RZ, RZ, R11 ;  /* 0x000000ffff0d7224 */ /* 0x000fe200078e000b */
[----:B0--34-:R-:W-:Y:S06]  /*1542c0*/  @P0 BRA `(.L_x_6948) ;  /* 0x0000000000480947 */ /* 0x019fec0003800000 */
[----:B------:R-:W0:Y:S02]  /*1542d0*/  QSPC.E.S P0, RZ, [R36+0x8] ;  /* 0x0000080024ff73aa */ /* 0x000e240000000500 */
[----:B0-----:R-:W-:Y:S05]  /*1542e0*/  @!P0 BRA `(.L_x_6949) ;  /* 0x0000000000288947 */ /* 0x001fea0003800000 */
[----:B------:R-:W-:Y:S01]  /*1542f0*/  IMAD.MOV.U32 R10, RZ, RZ, R36 ;  /* 0x000000ffff0a7224 */ /* 0x000fe200078e0024 */
[----:B------:R-:W-:Y:S04]  /*154300*/  BSSY B1, `(.L_x_6950) ;  /* 0x0000007000017945 */ /* 0x000fe80003800000 */
[----:B------:R-:W-:-:S07]  /*154310*/  MOV R11, R10 ;  /* 0x0000000a000b7202 */ /* 0x000fce0000000f00 */
.L_x_6951:
[----:B------:R-:W0:Y:S02]  /*154320*/  LDS.64 R12, [R11+0x8] ;  /* 0x000008000b0c7984 */ /* 0x000e240000000a00 */
[----:B0-----:R-:W-:-:S05]  /*154330*/  IADD3 R14, P0, PT, R12, 0x30, RZ ;  /* 0x000000300c0e7810 */ /* 0x001fca0007f1e0ff */
[----:B------:R-:W-:-:S07]  /*154340*/  IMAD.X R15, RZ, RZ, R13, P0 ;  /* 0x000000ffff0f7224 */ /* 0x000fce00000e060d */
[----:B------:R-:W0:Y:S02]  /*154350*/  ATOMS.CAST.SPIN.64 P0, [R11+0x8], R12, R14 ;  /* 0x0000080c0b00758d */ /* 0x000e24000180040e */
[----:B0-----:R-:W-:Y:S05]  /*154360*/  @!P0 BRA `(.L_x_6951) ;  /* 0xfffffffc00ec8947 */ /* 0x001fea000383ffff */
[----:B------:R-:W-:Y:S05]  /*154370*/  BSYNC B1 ;  /* 0x0000000000017941 */ /* 0x000fea0003800000 */
.L_x_6950:
[----:B------:R-:W-:Y:S05]  /*154380*/  BRA `(.L_x_6948) ;  /* 0x0000000000187947 */ /* 0x000fea0003800000 */
.L_x_6949:
[----:B------:R-:W-:Y:S02]  /*154390*/  R2UR UR4, R38 ;  /* 0x00000000260472ca */ /* 0x000fe400000e0000 */
[----:B------:R-:W-:-:S13]  /*1543a0*/  R2UR UR5, R39 ;  /* 0x00000000270572ca */ /* 0x000fda00000e0000 */
[----:B------:R-:W3:Y:S02]  /*1543b0*/  LD.E.64 R12, desc[UR4][R36.64+0x8] ;  /* 0x00000804240c7980 */ /* 0x000ee4000c101b00 */
[----:B---3--:R-:W-:-:S05]  /*1543c0*/  IADD3 R10, P0, PT, R12, 0x30, RZ ;  /* 0x000000300c0a7810 */ /* 0x008fca0007f1e0ff */
[----:B------:R-:W-:-:S05]  /*1543d0*/  IMAD.X R11, RZ, RZ, R13, P0 ;  /* 0x000000ffff0b7224 */ /* 0x000fca00000e060d */
[----:B------:R0:W-:Y:S03]  /*1543e0*/  ST.E.64 desc[UR4][R36.64+0x8], R10 ;  /* 0x0000080a24007985 */ /* 0x0001e6000c101b04 */
.L_x_6948:
[----:B------:R-:W-:Y:S05]  /*1543f0*/  BSYNC B0 ;  /* 0x0000000000007941 */ /* 0x000fea0003800000 */
.L_x_6947:
        /* <DEDUP_REMOVED lines=13> */
[----:B-1----:R-:W1:Y:S01]  /*1544d0*/  LDS.64 R6, [R0] ;  /* 0x0000000000067984 */ /* 0x002e620000000a00 */
        /* <DEDUP_REMOVED lines=40> */
.L_x_6959:
[----:B------:R-:W0:Y:S02]  /*154760*/  LDS.64 R32, [R7+0x8] ;  /* 0x0000080007207984 */ /* 0x000e240000000a00 */
[----:B0-----:R-:W-:-:S05]  /*154770*/  IADD3 R34, P0, PT, R32, 0x30, RZ ;  /* 0x0000003020227810 */ /* 0x001fca0007f1e0ff */
[----:B------:R-:W-:-:S07]  /*154780*/  IMAD.X R35, RZ, RZ, R33, P0 ;  /* 0x000000ffff237224 */ /* 0x000fce00000e0621 */
[----:B------:R-:W0:Y:S02]  /*154790*/  ATOMS.CAST.SPIN.64 P0, [R7+0x8], R32, R34 ;  /* 0x000008200700758d */ /* 0x000e240001800422 */
[----:B0-----:R-:W-:Y:S05]  /*1547a0*/  @!P0 BRA `(.L_x_6959) ;  /* 0xfffffffc00ec8947 */ /* 0x001fea000383ffff */
[----:B------:R-:W-:Y:S05]  /*1547b0*/  BSYNC B2 ;  /* 0x0000000000027941 */ /* 0x000fea0003800000 */
.L_x_6958:
[----:B------:R-:W-:Y:S05]  /*1547c0*/  BRA `(.L_x_6956) ;  /* 0x0000000000187947 */ /* 0x000fea0003800000 */
.L_x_6957:
[----:B------:R-:W-:Y:S02]  /*1547d0*/  R2UR UR4, R38 ;  /* 0x00000000260472ca */ /* 0x000fe400000e0000 */
[----:B------:R-:W-:-:S13]  /*1547e0*/  R2UR UR5, R39 ;  /* 0x00000000270572ca */ /* 0x000fda00000e0000 */
[----:B------:R-:W2:Y:S02]  /*1547f0*/  LD.E.64 R32, desc[UR4][R36.64+0x8] ;  /* 0x0000080424207980 */ /* 0x000ea4000c101b00 */
[----:B--2---:R-:W-:-:S05]  /*154800*/  IADD3 R6, P0, PT, R32, 0x30, RZ ;  /* 0x0000003020067810 */ /* 0x004fca0007f1e0ff */
[----:B------:R-:W-:-:S05]  /*154810*/  IMAD.X R7, RZ, RZ, R33, P0 ;  /* 0x000000ffff077224 */ /* 0x000fca00000e0621 */
[----:B------:R0:W-:Y:S03]  /*154820*/  ST.E.64 desc[UR4][R36.64+0x8], R6 ;  /* 0x0000080624007985 */ /* 0x0001e6000c101b04 */
.L_x_6956:
[----:B------:R-:W-:Y:S05]  /*154830*/  BSYNC B1 ;  /* 0x0000000000017941 */ /* 0x000fea0003800000 */
.L_x_6955:
        /* <DEDUP_REMOVED lines=54> */
.L_x_6961:
[----:B------:R-:W-:Y:S05]  /*154ba0*/  BSYNC B1 ;  /* 0x0000000000017941 */ /* 0x000fea0003800000 */
.L_x_6960:
        /* <DEDUP_REMOVED lines=41> */
.L_x_6963:
[----:B------:R-:W-:Y:S05]  /*154e40*/  BSYNC B1 ;  /* 0x0000000000017941 */ /* 0x000fea0003800000 */
.L_x_6962:
[----:B------:R-:W-:Y:S02]  /*154e50*/  R2UR UR4, R38 ;  /* 0x00000000260472ca */ /* 0x000fe400000e0000 */
[----:B------:R-:W-:-:S13]  /*154e60*/  R2UR UR5, R39 ;  /* 0x00000000270572ca */ /* 0x000fda00000e0000 */
[----:B------:R3:W-:Y:S01]  /*154e70*/  ST.E desc[UR4][R30.64], R11 ;  /* 0x0000000b1e007985 */ /* 0x0007e2000c101904 */
[----:B------:R-:W-:Y:S05]  /*154e80*/  BRA `(.L_x_6953) ;  /* 0x0000000000187947 */ /* 0x000fea0003800000 */
.L_x_6954:
[C---:B------:R-:W-:Y:S02]  /*154e90*/  R2UR UR4, R38.reuse ;  /* 0x00000000260472ca */ /* 0x040fe400000e0000 */
[C---:B------:R-:W-:Y:S02]  /*154ea0*/  R2UR UR5, R39.reuse ;  /* 0x00000000270572ca */ /* 0x040fe400000e0000 */
[----:B------:R-:W-:Y:S02]  /*154eb0*/  R2UR UR6, R38 ;  /* 0x00000000260672ca */ /* 0x000fe400000e0000 */
[----:B------:R-:W-:-:S09]  /*154ec0*/  R2UR UR7, R39 ;  /* 0x00000000270772ca */ /* 0x000fd200000e0000 */
[----:B------:R2:W-:Y:S04]  /*154ed0*/  ST.E desc[UR4][R12.64+0x20], RZ ;  /* 0x000020ff0c007985 */ /* 0x0005e8000c101904 */
[----:B------:R2:W-:Y:S02]  /*154ee0*/  ST.E.U8 desc[UR6][R12.64+0x20], RZ ;  /* 0x000020ff0c007985 */ /* 0x0005e4000c101106 */
.L_x_6953:
[----:B------:R-:W-:Y:S05]  /*154ef0*/  BSYNC B0 ;  /* 0x0000000000007941 */ /* 0x000fea0003800000 */
.L_x_6952:
[----:B------:R-:W-:Y:S01]  /*154f00*/  @!P2 R2UR UR4, R38 ;  /* 0x000000002604a2ca */ /* 0x000fe200000e0000 */
[----:B01----:R-:W-:Y:S01]  /*154f10*/  @!P2 IMAD.MOV.U32 R7, RZ, RZ, 0x5368 ;  /* 0x00005368ff07a424 */ /* 0x003fe200078e00ff */
[----:B------:R-:W-:Y:S01]  /*154f20*/  @!P2 R2UR UR5, R39 ;  /* 0x000000002705a2ca */ /* 0x000fe200000e0000 */
[----:B------:R-:W-:-:S12]  /*154f30*/  BSSY B0, `(.L_x_6964) ;  /* 0x0000091000007945 */ /* 0x000fd80003800000 */
[----:B------:R0:W-:Y:S01]  /*154f40*/  @!P2 ST.E desc[UR4][R30.64], R7 ;  /* 0x000000071e00a985 */ /* 0x0001e2000c101904 */
[----:B------:R-:W-:Y:S05]  /*154f50*/  @!P2 BRA `(.L_x_6965) ;  /* 0x000000080038a947 */ /* 0x000fea0003800000 */
[----:B--2---:R-:W1:Y:S01]  /*154f60*/  LDS.128 R12, [R0] ;  /* 0x00000000000c7984 */ /* 0x004e620000000c00 */
        /* <DEDUP_REMOVED lines=18> */
.L_x_6971:
[----:B------:R-:W0:Y:S02]  /*155090*/  LDS.64 R32, [R7+0x8] ;  /* 0x0000080007207984 */ /* 0x000e240000000a00 */
[----:B0-----:R-:W-:-:S05]  /*1550a0*/  IADD3 R34, P0, PT, R32, 0x30, RZ ;  /* 0x0000003020227810 */ /* 0x001fca0007f1e0ff */
[----:B------:R-:W-:-:S07]  /*1550b0*/  IMAD.X R35, RZ, RZ, R33, P0 ;  /* 0x000000ffff237224 */ /* 0x000fce00000e0621 */
[----:B------:R-:W0:Y:S02]  /*1550c0*/  ATOMS.CAST.SPIN.64 P0, [R7+0x8], R32, R34 ;  /* 0x000008200700758d */ /* 0x000e240001800422 */
[----:B0-----:R-:W-:Y:S05]  /*1550d0*/  @!P0 BRA `(.L_x_6971) ;  /* 0xfffffffc00ec8947 */ /* 0x001fea000383ffff */
[----:B------:R-:W-:Y:S05]  /*1550e0*/  BSYNC B2 ;  /* 0x0000000000027941 */ /* 0x000fea0003800000 */
.L_x_6970:
[----:B------:R-:W-:Y:S05]  /*1550f0*/  BRA `(.L_x_6968) ;  /* 0x0000000000187947 */ /* 0x000fea0003800000 */
.L_x_6969:
[----:B------:R-:W-:Y:S02]  /*155100*/  R2UR UR4, R38 ;  /* 0x00000000260472ca */ /* 0x000fe400000e0000 */
[----:B------:R-:W-:-:S13]  /*155110*/  R2UR UR5, R39 ;  /* 0x00000000270572ca */ /* 0x000fda00000e0000 */
[----:B------:R-:W2:Y:S02]  /*155120*/  LD.E.64 R32, desc[UR4][R36.64+0x8] ;  /* 0x0000080424207980 */ /* 0x000ea4000c101b00 */
[----:B--2---:R-:W-:-:S05]  /*155130*/  IADD3 R6, P0, PT, R32, 0x30, RZ ;  /* 0x0000003020067810 */ /* 0x004fca0007f1e0ff */
[----:B------:R-:W-:-:S05]  /*155140*/  IMAD.X R7, RZ, RZ, R33, P0 ;  /* 0x000000ffff077224 */ /* 0x000fca00000e0621 */
[----:B------:R0:W-:Y:S03]  /*155150*/  ST.E.64 desc[UR4][R36.64+0x8], R6 ;  /* 0x0000080624007985 */ /* 0x0001e6000c101b04 */
.L_x_6968:
[----:B------:R-:W-:Y:S05]  /*155160*/  BSYNC B1 ;  /* 0x0000000000017941 */ /* 0x000fea0003800000 */
.L_x_6967:
        /* <DEDUP_REMOVED lines=16> */
[----:B---3--:R-:W-:Y:S01]  /*155270*/  IMAD.MOV.U32 R11, RZ, RZ, 0x1 ;  /* 0x00000001ff0b7424 */ /* 0x008fe200078e00ff */
        /* <DEDUP_REMOVED lines=38> */
.L_x_6973:
[----:B------:R-:W-:Y:S05]  /*1554e0*/  BSYNC B1 ;  /* 0x0000000000017941 */ /* 0x000fea0003800000 */
.L_x_6972:
[----:B------:R-:W-:Y:S01]  /*1554f0*/  BSSY B1, `(.L_x_6974) ;  /* 0x0000029000017945 */ /* 0x000fe20003800000 */
[----:B---3--:R-:W-:Y:S02]  /*155500*/  IMAD.MOV.U32 R11, RZ, RZ, RZ ;  /* 0x000000ffff0b7224 */ /* 0x008fe400078e00ff */
        /* <DEDUP_REMOVED lines=39> */
.L_x_6975:
[----:B------:R-:W-:Y:S05]  /*155780*/  BSYNC B1 ;  /* 0x0000000000017941 */ /* 0x000fea0003800000 */
.L_x_6974:
[----:B------:R-:W-:Y:S02]  /*155790*/  R2UR UR4, R38 ;  /* 0x00000000260472ca */ /* 0x000fe400000e0000 */
[----:B------:R-:W-:-:S13]  /*1557a0*/  R2UR UR5, R39 ;  /* 0x00000000270572ca */ /* 0x000fda00000e0000 */
[----:B------:R4:W-:Y:S01]  /*1557b0*/  ST.E desc[UR4][R30.64], R11 ;  /* 0x0000000b1e007985 */ /* 0x0009e2000c101904 */
[----:B------:R-:W-:Y:S05]  /*1557c0*/  BRA `(.L_x_6965) ;  /* 0x00000000001c7947 */ /* 0x000fea0003800000 */
.L_x_6966:
[C---:B------:R-:W-:Y:S01]  /*1557d0*/  R2UR UR4, R38.reuse ;  /* 0x00000000260472ca */ /* 0x040fe200000e0000 */
[----:B------:R-:W-:Y:S01]  /*1557e0*/  IMAD.MOV.U32 R6, RZ, RZ, 0x40 ;  /* 0x00000040ff067424 */ /* 0x000fe200078e00ff */
[C---:B------:R-:W-:Y:S02]  /*1557f0*/  R2UR UR5, R39.reuse ;  /* 0x00000000270572ca */ /* 0x040fe400000e0000 */
[----:B------:R-:W-:Y:S02]  /*155800*/  R2UR UR6, R38 ;  /* 0x00000000260672ca */ /* 0x000fe400000e0000 */
[----:B------:R-:W-:-:S09]  /*155810*/  R2UR UR7, R39 ;  /* 0x00000000270772ca */ /* 0x000fd200000e0000 */
[----:B------:R1:W-:Y:S04]  /*155820*/  ST.E desc[UR4][R12.64+0x20], RZ ;  /* 0x000020ff0c007985 */ /* 0x0003e8000c101904 */
[----:B------:R1:W-:Y:S02]  /*155830*/  ST.E.U8 desc[UR6][R12.64+0x20], R6 ;  /* 0x000020060c007985 */ /* 0x0003e4000c101106 */
.L_x_6965:
[----:B------:R-:W-:Y:S05]  /*155840*/  BSYNC B0 ;  /* 0x0000000000007941 */ /* 0x000fea0003800000 */
.L_x_6964:
        /* <DEDUP_REMOVED lines=13> */
.L_x_6980:
[----:B------:R-:W0:Y:S02]  /*155920*/  LDS.64 R8, [R13+0x8] ;  /* 0x000008000d087984 */ /* 0x000e240000000a00 */
[----:B0-----:R-:W-:-:S05]  /*155930*/  IADD3 R10, P0, PT, R8, 0x30, RZ ;  /* 0x00000030080a7810 */ /* 0x001fca0007f1e0ff */
[----:B------:R-:W-:-:S07]  /*155940*/  IMAD.X R11, RZ, RZ, R9, P0 ;  /* 0x000000ffff0b7224 */ /* 0x000fce00000e0609 */
[----:B------:R-:W0:Y:S02]  /*155950*/  ATOMS.CAST.SPIN.64 P0, [R13+0x8], R8, R10 ;  /* 0x000008080d00758d */ /* 0x000e24000180040a */
[----:B0-----:R-:W-:Y:S05]  /*155960*/  @!P0 BRA `(.L_x_6980) ;  /* 0xfffffffc00ec8947 */ /* 0x001fea000383ffff */
[----:B------:R-:W-:Y:S05]  /*155970*/  BSYNC B1 ;  /* 0x0000000000017941 */ /* 0x000fea0003800000 */
.L_x_6979:
[----:B------:R-:W-:Y:S02]  /*155980*/  IMAD.MOV.U32 R10, RZ, RZ, R8 ;  /* 0x000000ffff0a7224 */ /* 0x000fe400078e0008 */
[----:B------:R-:W-:Y:S01]  /*155990*/  IMAD.MOV.U32 R11, RZ, RZ, R9 ;  /* 0x000000ffff0b7224 */ /* 0x000fe200078e0009 */
[----:B------:R-:W-:Y:S06]  /*1559a0*/  BRA `(.L_x_6977) ;  /* 0x0000000000187947 */ /* 0x000fec0003800000 */
.L_x_6978:
[----:B------:R-:W-:Y:S02]  /*1559b0*/  R2UR UR4, R38 ;  /* 0x00000000260472ca */ /* 0x000fe400000e0000 */
[----:B------:R-:W-:-:S13]  /*1559c0*/  R2UR UR5, R39 ;  /* 0x00000000270572ca */ /* 0x000fda00000e0000 */
[----:B------:R-:W2:Y:S02]  /*1559d0*/  LD.E.64 R10, desc[UR4][R36.64+0x8] ;  /* 0x00000804240a7980 */ /* 0x000ea4000c101b00 */
[----:B--2---:R-:W-:-:S05]  /*1559e0*/  IADD3 R8, P0, PT, R10, 0x30, RZ ;  /* 0x000000300a087810 */ /* 0x004fca0007f1e0ff */
[----:B------:R-:W-:-:S05]  /*1559f0*/  IMAD.X R9, RZ, RZ, R11, P0 ;  /* 0x000000ffff097224 */ /* 0x000fca00000e060b */
[----:B------:R0:W-:Y:S03]  /*155a00*/  ST.E.64 desc[UR4][R36.64+0x8], R8 ;  /* 0x0000080824007985 */ /* 0x0001e6000c101b04 */
.L_x_6977:
[----:B------:R-:W-:Y:S05]  /*155a10*/  BSYNC B0 ;  /* 0x0000000000007941 */ /* 0x000fea0003800000 */
.L_x_6976:
        /* <DEDUP_REMOVED lines=65> */
.L_x_6987:
[----:B------:R-:W0:Y:S02]  /*155e30*/  LDS.64 R12, [R9+0x8] ;  /* 0x00000800090c7984 */ /* 0x000e240000000a00 */
[----:B0-----:R-:W-:-:S05]  /*155e40*/  IADD3 R14, P0, PT, R32, R12, RZ ;  /* 0x0000000c200e7210 */ /* 0x001fca0007f1e0ff */
[----:B------:R-:W-:-:S07]  /*155e50*/  IMAD.X R15, R33, 0x1, R13, P0 ;  /* 0x00000001210f7824 */ /* 0x000fce00000e060d */
[----:B------:R-:W0:Y:S02]  /*155e60*/  ATOMS.CAST.SPIN.64 P0, [R9+0x8], R12, R14 ;  /* 0x0000080c0900758d */ /* 0x000e24000180040e */
[----:B0-----:R-:W-:Y:S05]  /*155e70*/  @!P0 BRA `(.L_x_6987) ;  /* 0xfffffffc00ec8947 */ /* 0x001fea000383ffff */
[----:B------:R-:W-:Y:S05]  /*155e80*/  BSYNC B2 ;  /* 0x0000000000027941 */ /* 0x000fea0003800000 */
.L_x_6986:
[----:B------:R-:W-:Y:S05]  /*155e90*/  BRA `(.L_x_6984) ;  /* 0x0000000000187947 */ /* 0x000fea0003800000 */
.L_x_6985:
[----:B------:R-:W-:Y:S02]  /*155ea0*/  R2UR UR4, R38 ;  /* 0x00000000260472ca */ /* 0x000fe400000e0000 */
[----:B------:R-:W-:-:S13]  /*155eb0*/  R2UR UR5, R39 ;  /* 0x00000000270572ca */ /* 0x000fda00000e0000 */
[----:B------:R-:W2:Y:S02]  /*155ec0*/  LD.E.64 R12, desc[UR4][R36.64+0x8] ;  /* 0x00000804240c7980 */ /* 0x000ea4000c101b00 */
[----:B--2---:R-:W-:-:S05]  /*155ed0*/  IADD3 R8, P0, PT, R32, R12, RZ ;  /* 0x0000000c20087210 */ /* 0x004fca0007f1e0ff */
[----:B------:R-:W-:-:S05]  /*155ee0*/  IMAD.X R9, R33, 0x1, R13, P0 ;  /* 0x0000000121097824 */ /* 0x000fca00000e060d */
[----:B------:R0:W-:Y:S03]  /*155ef0*/  ST.E.64 desc[UR4][R36.64+0x8], R8 ;  /* 0x0000080824007985 */ /* 0x0001e6000c101b04 */
.L_x_6984:
[----:B------:R-:W-:Y:S05]  /*155f00*/  BSYNC B1 ;  /* 0x0000000000017941 */ /* 0x000fea0003800000 */
.L_x_6983:
        /* <DEDUP_REMOVED lines=48> */
.L_x_7019:
        /* <DEDUP_REMOVED lines=28> */
.L_x_7000:
[----:B------:R-:W0:Y:S02]  /*1563d0*/  LDS.64 R12, [R9+0x8] ;  /* 0x00000800090c7984 */ /* 0x000e240000000a00 */
[----:B0-----:R-:W-:-:S05]  /*1563e0*/  IADD3 R14, P0, PT, R12, 0x30, RZ ;  /* 0x000000300c0e7810 */ /* 0x001fca0007f1e0ff */
[----:B------:R-:W-:-:S07]  /*1563f0*/  IMAD.X R15, RZ, RZ, R13, P0 ;  /* 0x000000ffff0f7224 */ /* 0x000fce00000e060d */
[----:B------:R-:W0:Y:S02]  /*156400*/  ATOMS.CAST.SPIN.64 P0, [R9+0x8], R12, R14 ;  /* 0x0000080c0900758d */ /* 0x000e24000180040e */
[----:B0-----:R-:W-:Y:S05]  /*156410*/  @!P0 BRA `(.L_x_7000) ;  /* 0xfffffffc00ec8947 */ /* 0x001fea000383ffff */
[----:B------:R-:W-:Y:S05]  /*156420*/  BSYNC B7 ;  /* 0x0000000000077941 */ /* 0x000fea0003800000 */
.L_x_6999:
[----:B------:R-:W-:Y:S05]  /*156430*/  BRA `(.L_x_6997) ;  /* 0x0000000000187947 */ /* 0x000fea0003800000 */
.L_x_6998:
[----:B------:R-:W-:Y:S02]  /*156440*/  R2UR UR4, R38 ;  /* 0x00000000260472ca */ /* 0x000fe400000e0000 */
[----:B------:R-:W-:-:S13]  /*156450*/  R2UR UR5, R39 ;  /* 0x00000000270572ca */ /* 0x000fda00000e0000 */
[----:B------:R-:W2:Y:S02]  /*156460*/  LD.E.64 R12, desc[UR4][R36.64+0x8] ;  /* 0x00000804240c7980 */ /* 0x000ea4000c101b00 */
[----:B--2---:R-:W-:-:S05]  /*156470*/  IADD3 R8, P0, PT, R12, 0x30, RZ ;  /* 0x000000300c087810 */ /* 0x004fca0007f1e0ff */
[----:B------:R-:W-:-:S05]  /*156480*/  IMAD.X R9, RZ, RZ, R13, P0 ;  /* 0x000000ffff097224 */ /* 0x000fca00000e060d */
[----:B------:R0:W-:Y:S03]  /*156490*/  ST.E.64 desc[UR4][R36.64+0x8], R8 ;  /* 0x0000080824007985 */ /* 0x0001e6000c101b04 */
.L_x_6997:
[----:B------:R-:W-:Y:S05]  /*1564a0*/  BSYNC B6 ;  /* 0x0000000000067941 */ /* 0x000fea0003800000 */
.L_x_6996:
        /* <DEDUP_REMOVED lines=54> */
.L_x_7002:
[----:B------:R-:W-:Y:S05]  /*156810*/  BSYNC B6 ;  /* 0x0000000000067941 */ /* 0x000fea0003800000 */
.L_x_7001:
        /* <DEDUP_REMOVED lines=40> */
.L_x_7004:
[----:B------:R-:W-:Y:S05]  /*156aa0*/  BSYNC B6 ;  /* 0x0000000000067941 */ /* 0x000fea0003800000 */
.L_x_7003:
[----:B------:R-:W-:Y:S02]  /*156ab0*/  R2UR UR4, R38 ;  /* 0x00000000260472ca */ /* 0x000fe400000e0000 */
[----:B------:R-:W-:-:S13]  /*156ac0*/  R2UR UR5, R39 ;  /* 0x00000000270572ca */ /* 0x000fda00000e0000 */
[----:B------:R2:W-:Y:S01]  /*156ad0*/  ST.E desc[UR4][R30.64], R11 ;  /* 0x0000000b1e007985 */ /* 0x0005e2000c101904 */
[----:B------:R-:W-:Y:S05]  /*156ae0*/  BRA `(.L_x_7005) ;  /* 0x0000000000207947 */ /* 0x000fea0003800000 */
.L_x_6995:
        /* <DEDUP_REMOVED lines=8> */
.L_x_7005:
[----:B------:R-:W-:Y:S05]  /*156b70*/  BSYNC B5 ;  /* 0x0000000000057941 */ /* 0x000fea0003800000 */
.L_x_6994:
        /* <DEDUP_REMOVED lines=27> */
.L_x_7012:
[----:B------:R-:W0:Y:S02]  /*156d30*/  LDS.64 R12, [R9+0x8] ;  /* 0x00000800090c7984 */ /* 0x000e240000000a00 */
[----:B0-----:R-:W-:-:S05]  /*156d40*/  IADD3 R14, P0, PT, R12, 0x30, RZ ;  /* 0x000000300c0e7810 */ /* 0x001fca0007f1e0ff */
[----:B------:R-:W-:-:S07]  /*156d50*/  IMAD.X R15, RZ, RZ, R13, P0 ;  /* 0x000000ffff0f7224 */ /* 0x000fce00000e060d */
[----:B------:R-:W0:Y:S02]  /*156d60*/  ATOMS.CAST.SPIN.64 P0, [R9+0x8], R12, R14 ;  /* 0x0000080c0900758d */ /* 0x000e24000180040e */
[----:B0-----:R-:W-:Y:S05]  /*156d70*/  @!P0 BRA `(.L_x_7012) ;  /* 0xfffffffc00ec8947 */ /* 0x001fea000383ffff */
[----:B------:R-:W-:Y:S05]  /*156d80*/  BSYNC B7 ;  /* 0x0000000000077941 */ /* 0x000fea0003800000 */
.L_x_7011:
[----:B------:R-:W-:Y:S05]  /*156d90*/  BRA `(.L_x_7009) ;  /* 0x0000000000187947 */ /* 0x000fea0003800000 */
.L_x_7010:
[----:B------:R-:W-:Y:S02]  /*156da0*/  R2UR UR4, R38 ;  /* 0x00000000260472ca */ /* 0x000fe400000e0000 */
[----:B------:R-:W-:-:S13]  /*156db0*/  R2UR UR5, R39 ;  /* 0x00000000270572ca */ /* 0x000fda00000e0000 */
[----:B------:R-:W2:Y:S02]  /*156dc0*/  LD.E.64 R12, desc[UR4][R36.64+0x8] ;  /* 0x00000804240c7980 */ /* 0x000ea4000c101b00 */
[----:B--2---:R-:W-:-:S05]  /*156dd0*/  IADD3 R8, P0, PT, R12, 0x30, RZ ;  /* 0x000000300c087810 */ /* 0x004fca0007f1e0ff */
[----:B------:R-:W-:-:S05]  /*156de0*/  IMAD.X R9, RZ, RZ, R13, P0 ;  /* 0x000000ffff097224 */ /* 0x000fca00000e060d */
[----:B------:R0:W-:Y:S03]  /*156df0*/  ST.E.64 desc[UR4][R36.64+0x8], R8 ;  /* 0x0000080824007985 */ /* 0x0001e6000c101b04 */
.L_x_7009:
[----:B------:R-:W-:Y:S05]  /*156e00*/  BSYNC B6 ;  /* 0x0000000000067941 */ /* 0x000fea0003800000 */
.L_x_7008:
        /* <DEDUP_REMOVED lines=51> */
.L_x_7014:
[----:B------:R-:W-:Y:S01]  /*157140*/  R2UR UR4, R38 ;  /* 0x00000000260472ca */ /* 0x000fe200000e0000 */
[----:B------:R-:W-:Y:S01]  /*157150*/  IMAD.MOV.U32 R9, RZ, RZ, 0x5272 ;  /* 0x00005272ff097424 */ /* 0x000fe200078e00ff */
[----:B------:R-:W-:Y:S01]  /*157160*/  R2UR UR5, R39 ;  /* 0x00000000270572ca */ /* 0x000fe200000e0000 */
[----:B------:R-:W-:Y:S01]  /*157170*/  IMAD.MOV.U32 R13, RZ, RZ, -0x1 ;  /* 0xffffffffff0d7424 */ /* 0x000fe200078e00ff */
[----:B------:R-:W-:-:S11]  /*157180*/  PLOP3.LUT P0, PT, PT, PT, PT, 0x8, 0x80 ;  /* 0x000000000080781c */ /* 0x000fd60003f0e170 */
[----:B------:R0:W-:Y:S02]  /*157190*/  ST.E desc[UR4][R30.64], R9 ;  /* 0x000000091e007985 */ /* 0x0001e4000c101904 */
.L_x_7015:
[----:B------:R-:W-:Y:S05]  /*1571a0*/  BSYNC B6 ;  /* 0x0000000000067941 */ /* 0x000fea0003800000 */
.L_x_7013:
        /* <DEDUP_REMOVED lines=39> */
.L_x_7017:
[----:B------:R-:W-:Y:S05]  /*157420*/  BSYNC B6 ;  /* 0x0000000000067941 */ /* 0x000fea0003800000 */
.L_x_7016:
[----:B------:R-:W-:Y:S02]  /*157430*/  R2UR UR4, R38 ;  /* 0x00000000260472ca */ /* 0x000fe400000e0000 */
[----:B------:R-:W-:-:S13]  /*157440*/  R2UR UR5, R39 ;  /* 0x00000000270572ca */ /* 0x000fda00000e0000 */
[----:B------:R2:W-:Y:S01]  /*157450*/  ST.E desc[UR4][R30.64], R11 ;  /* 0x0000000b1e007985 */ /* 0x0005e2000c101904 */
[----:B------:R-:W-:Y:S05]  /*157460*/  BRA `(.L_x_7018) ;  /* 0x0000000000247947 */ /* 0x000fea0003800000 */
.L_x_7007:
        /* <DEDUP_REMOVED lines=9> */
.L_x_7018:
[----:B------:R-:W-:Y:S05]  /*157500*/  BSYNC B5 ;  /* 0x0000000000057941 */ /* 0x000fea0003800000 */
.L_x_7006:
[----:B------:R-:W-:Y:S02]  /*157510*/  VIADD R32, R32, 0x2 ;  /* 0x0000000220207836 */ /* 0x000fe40000000000 */
[----:B------:R-:W-:Y:S01]  /*157520*/  VIADD R22, R22, 0x8 ;  /* 0x0000000816167836 */ /* 0x000fe20000000000 */
[----:B------:R-:W-:Y:S06]  /*157530*/  @P2 BRA `(.L_x_7019) ;  /* 0xffffffec00342947 */ /* 0x000fec000383ffff */
[----:B------:R-:W-:Y:S05]  /*157540*/  BSYNC B1 ;  /* 0x0000000000017941 */ /* 0x000fea0003800000 */
.L_x_6993:
[----:B------:R-:W-:Y:S05]  /*157550*/  BSYNC B2 ;  /* 0x0000000000027941 */ /* 0x000fea0003800000 */
.L_x_6992:
        /* <DEDUP_REMOVED lines=25> */
.L_x_7026:
[----:B------:R-:W0:Y:S02]  /*1576f0*/  LDS.64 R12, [R9+0x8] ;  /* 0x00000800090c7984 */ /* 0x000e240000000a00 */
[----:B0-----:R-:W-:-:S05]  /*157700*/  IADD3 R14, P0, PT, R12, 0x30, RZ ;  /* 0x000000300c0e7810 */ /* 0x001fca0007f1e0ff */
[----:B------:R-:W-:-:S07]  /*157710*/  IMAD.X R15, RZ, RZ, R13, P0 ;  /* 0x000000ffff0f7224 */ /* 0x000fce00000e060d */
[----:B------:R-:W0:Y:S02]  /*157720*/  ATOMS.CAST.SPIN.64 P0, [R9+0x8], R12, R14 ;  /* 0x0000080c0900758d */ /* 0x000e24000180040e */
[----:B0-----:R-:W-:Y:S05]  /*157730*/  @!P0 BRA `(.L_x_7026) ;  /* 0xfffffffc00ec8947 */ /* 0x001fea000383ffff */
[----:B------:R-:W-:Y:S05]  /*157740*/  BSYNC B5 ;  /* 0x0000000000057941 */ /* 0x000fea0003800000 */
.L_x_7025:
[----:B------:R-:W-:Y:S05]  /*157750*/  BRA `(.L_x_7023) ;  /* 0x0000000000187947 */ /* 0x000fea0003800000 */
.L_x_7024:
[----:B------:R-:W-:Y:S02]  /*157760*/  R2UR UR4, R38 ;  /* 0x00000000260472ca */ /* 0x000fe400000e0000 */
[----:B------:R-:W-:-:S13]  /*157770*/  R2UR UR5, R39 ;  /* 0x00000000270572ca */ /* 0x000fda00000e0000 */
[----:B------:R-:W2:Y:S02]  /*157780*/  LD.E.64 R12, desc[UR4][R36.64+0x8] ;  /* 0x00000804240c7980 */ /* 0x000ea4000c101b00 */
[----:B--2---:R-:W-:-:S05]  /*157790*/  IADD3 R8, P0, PT, R12, 0x30, RZ ;  /* 0x000000300c087810 */ /* 0x004fca0007f1e0ff */
[----:B------:R-:W-:-:S05]  /*1577a0*/  IMAD.X R9, RZ, RZ, R13, P0 ;  /* 0x000000ffff097224 */ /* 0x000fca00000e060d */
[----:B------:R0:W-:Y:S03]  /*1577b0*/  ST.E.64 desc[UR4][R36.64+0x8], R8 ;  /* 0x0000080824007985 */ /* 0x0001e6000c101b04 */
.L_x_7023:
[----:B------:R-:W-:Y:S05]  /*1577c0*/  BSYNC B2 ;  /* 0x0000000000027941 */ /* 0x000fea0003800000 */
.L_x_7022:
        /* <DEDUP_REMOVED lines=51> */
.L_x_7028:
[----:B------:R-:W-:Y:S01]  /*157b00*/  R2UR UR4, R38 ;  /* 0x00000000260472ca */ /* 0x000fe200000e0000 */
[----:B------:R-:W-:Y:S01]  /*157b10*/  IMAD.MOV.U32 R9, RZ, RZ, 0x5272 ;  /* 0x00005272ff097424 */ /* 0x000fe200078e00ff */
[----:B------:R-:W-:Y:S01]  /*157b20*/  R2UR UR5, R39 ;  /* 0x00000000270572ca */ /* 0x000fe200000e0000 */
[----:B------:R-:W-:Y:S01]  /*157b30*/  IMAD.MOV.U32 R13, RZ, RZ, -0x1 ;  /* 0xffffffffff0d7424 */ /* 0x000fe200078e00ff */
[----:B------:R-:W-:-:S11]  /*157b40*/  PLOP3.LUT P0, PT, PT, PT, PT, 0x8, 0x80 ;  /* 0x000000000080781c */ /* 0x000fd60003f0e170 */
[----:B------:R0:W-:Y:S02]  /*157b50*/  ST.E desc[UR4][R30.64], R9 ;  /* 0x000000091e007985 */ /* 0x0001e4000c101904 */
.L_x_7029:
[----:B------:R-:W-:Y:S05]  /*157b60*/  BSYNC B2 ;  /* 0x0000000000027941 */ /* 0x000fea0003800000 */
.L_x_7027:
        /* <DEDUP_REMOVED lines=39> */
.L_x_7031:
[----:B------:R-:W-:Y:S05]  /*157de0*/  BSYNC B2 ;  /* 0x0000000000027941 */ /* 0x000fea0003800000 */
.L_x_7030:
[----:B------:R-:W-:Y:S02]  /*157df0*/  R2UR UR4, R38 ;  /* 0x00000000260472ca */ /* 0x000fe400000e0000 */
[----:B------:R-:W-:-:S13]  /*157e00*/  R2UR UR5, R39 ;  /* 0x00000000270572ca */ /* 0x000fda00000e0000 */
[----:B------:R3:W-:Y:S01]  /*157e10*/  ST.E desc[UR4][R30.64], R11 ;  /* 0x0000000b1e007985 */ /* 0x0007e2000c101904 */
[----:B------:R-:W-:Y:S05]  /*157e20*/  BRA `(.L_x_7020) ;  /* 0x0000000000207947 */ /* 0x000fea0003800000 */
.L_x_7021:
        /* <DEDUP_REMOVED lines=8> */
.L_x_7020:
[----:B------:R-:W-:Y:S05]  /*157eb0*/  BSYNC B1 ;  /* 0x0000000000017941 */ /* 0x000fea0003800000 */
.L_x_6990:
[----:B------:R-:W-:-:S13]  /*157ec0*/  ISETP.GE.AND P0, PT, R7, 0x1, PT ;  /* 0x000000010700780c */ /* 0x000fda0003f06270 */
[----:B------:R-:W-:Y:S05]  /*157ed0*/  @!P0 BREAK B3 ;  /* 0x0000000000038942 */ /* 0x000fea0003800000 */
[----:B------:R-:W-:Y:S05]  /*157ee0*/  @!P0 BRA `(.L_x_6991) ;  /* 0x0000001000f48947 */ /* 0x000fea0003800000 */
[----:B------:R-:W-:Y:S05]  /*157ef0*/  BSYNC B3 ;  /* 0x0000000000037941 */ /* 0x000fea0003800000 */
.L_x_6989:
[----:B------:R-:W-:Y:S02]  /*157f00*/  IMAD.MOV R0, RZ, RZ, -R7 ;  /* 0x000000ffff007224 */ /* 0x000fe400078e0a07 */
[----:B------:R-:W-:Y:S02]  /*157f10*/  IMAD.MOV.U32 R18, RZ, RZ, RZ ;  /* 0x000000ffff127224 */ /* 0x000fe400078e00ff */
[----:B------:R-:W-:-:S07]  /*157f20*/  IMAD.MOV.U32 R22, RZ, RZ, RZ ;  /* 0x000000ffff167224 */ /* 0x000fce00078e00ff */
.L_x_7056:
        /* <DEDUP_REMOVED lines=35> */
.L_x_7039:
[----:B------:R-:W0:Y:S02]  /*158160*/  LDS.64 R12, [R9+0x8] ;  /* 0x00000800090c7984 */ /* 0x000e240000000a00 */
[----:B0-----:R-:W-:-:S05]  /*158170*/  IADD3 R14, P0, PT, R12, 0x30, RZ ;  /* 0x000000300c0e7810 */ /* 0x001fca0007f1e0ff */
[----:B------:R-:W-:-:S07]  /*158180*/  IMAD.X R15, RZ, RZ, R13, P0 ;  /* 0x000000ffff0f7224 */ /* 0x000fce00000e060d */
[----:B------:R-:W0:Y:S02]  /*158190*/  ATOMS.CAST.SPIN.64 P0, [R9+0x8], R12, R14 ;  /* 0x0000080c0900758d */ /* 0x000e24000180040e */
[----:B0-----:R-:W-:Y:S05]  /*1581a0*/  @!P0 BRA `(.L_x_7039) ;  /* 0xfffffffc00ec8947 */ /* 0x001fea000383ffff */
[----:B------:R-:W-:Y:S05]  /*1581b0*/  BSYNC B3 ;  /* 0x0000000000037941 */ /* 0x000fea0003800000 */
.L_x_7038:
[----:B------:R-:W-:Y:S05]  /*1581c0*/  BRA `(.L_x_7036) ;  /* 0x0000000000187947 */ /* 0x000fea0003800000 */
.L_x_7037:
[----:B------:R-:W-:Y:S02]  /*1581d0*/  R2UR UR4, R38 ;  /* 0x00000000260472ca */ /* 0x000fe400000e0000 */
[----:B------:R-:W-:-:S13]  /*1581e0*/  R2UR UR5, R39 ;  /* 0x00000000270572ca */ /* 0x000fda00000e0000 */
[----:B------:R-:W2:Y:S02]  /*1581f0*/  LD.E.64 R12, desc[UR4][R36.64+0x8] ;  /* 0x00000804240c7980 */ /* 0x000ea4000c101b00 */
[----:B--2---:R-:W-:-:S05]  /*158200*/  IADD3 R8, P0, PT, R12, 0x30, RZ ;  /* 0x000000300c087810 */ /* 0x004fca0007f1e0ff */
[----:B------:R-:W-:-:S05]  /*158210*/  IMAD.X R9, RZ, RZ, R13, P0 ;  /* 0x000000ffff097224 */ /* 0x000fca00000e060d */
[----:B------:R0:W-:Y:S03]  /*158220*/  ST.E.64 desc[UR4][R36.64+0x8], R8 ;  /* 0x0000080824007985 */ /* 0x0001e6000c101b04 */
.L_x_7036:
[----:B------:R-:W-:Y:S05]  /*158230*/  BSYNC B2 ;  /* 0x0000000000027941 */ /* 0x000fea0003800000 */
.L_x_7035:
        /* <DEDUP_REMOVED lines=54> */
.L_x_7041:
[----:B------:R-:W-:Y:S05]  /*1585a0*/  BSYNC B2 ;  /* 0x0000000000027941 */ /* 0x000fea0003800000 */
.L_x_7040:
        /* <DEDUP_REMOVED lines=40> */
.L_x_7043:
[----:B------:R-:W-:Y:S05]  /*158830*/  BSYNC B2 ;  /* 0x0000000000027941 */ /* 0x000fea0003800000 */
.L_x_7042:
[----:B------:R-:W-:Y:S02]  /*158840*/  R2UR UR4, R38 ;  /* 0x00000000260472ca */ /* 0x000fe400000e0000 */
[----:B------:R-:W-:Y:S02]  /*158850*/  R2UR UR5, R39 ;  /* 0x00000000270572ca */ /* 0x000fe400000e0000 */
[----:B------:R-:W-:-:S11]  /*158860*/  PRMT R13, RZ, 0x7610, R13 ;  /* 0x00007610ff0d7816 */ /* 0x000fd6000000000d */
[----:B------:R4:W-:Y:S01]  /*158870*/  ST.E desc[UR4][R30.64], R11 ;  /* 0x0000000b1e007985 */ /* 0x0009e2000c101904 */
[----:B------:R-:W-:Y:S05]  /*158880*/  BRA `(.L_x_7033) ;  /* 0x0000000000147947 */ /* 0x000fea0003800000 */
.L_x_7034:
[----:B------:R-:W-:Y:S02]  /*158890*/  R2UR UR4, R38 ;  /* 0x00000000260472ca */ /* 0x000fe400000e0000 */
[----:B------:R-:W-:Y:S02]  /*1588a0*/  R2UR UR5, R39 ;  /* 0x00000000270572ca */ /* 0x000fe400000e0000 */
[----:B------:R-:W-:-:S05]  /*1588b0*/  IADD3 R8, P0, PT, R8, R18, RZ ;  /* 0x0000001208087210 */ /* 0x000fca0007f1e0ff */
[----:B------:R-:W-:-:S06]  /*1588c0*/  IMAD.X R9, RZ, RZ, R9, P0 ;  /* 0x000000ffff097224 */ /* 0x000fcc00000e0609 */
[----:B------:R1:W5:Y:S02]  /*1588d0*/  LD.E.U8 R13, desc[UR4][R8.64+0x20] ;  /* 0x00002004080d7980 */ /* 0x000364000c101100 */
.L_x_7033:
[----:B------:R-:W-:Y:S05]  /*1588e0*/  BSYNC B1 ;  /* 0x0000000000017941 */ /* 0x000fea0003800000 */
.L_x_7032:
        /* <DEDUP_REMOVED lines=31> */
.L_x_7051:
[----:B------:R-:W0:Y:S02]  /*158ae0*/  LDS.64 R12, [R9+0x8] ;  /* 0x00000800090c7984 */ /* 0x000e240000000a00 */
[----:B0-----:R-:W-:-:S05]  /*158af0*/  IADD3 R14, P0, PT, R12, 0x30, RZ ;  /* 0x000000300c0e7810 */ /* 0x001fca0007f1e0ff */
[----:B------:R-:W-:-:S07]  /*158b00*/  IMAD.X R15, RZ, RZ, R13, P0 ;  /* 0x000000ffff0f7224 */ /* 0x000fce00000e060d */
[----:B------:R-:W0:Y:S02]  /*158b10*/  ATOMS.CAST.SPIN.64 P0, [R9+0x8], R12, R14 ;  /* 0x0000080c0900758d */ /* 0x000e24000180040e */
[----:B0-----:R-:W-:Y:S05]  /*158b20*/  @!P0 BRA `(.L_x_7051) ;  /* 0xfffffffc00ec8947 */ /* 0x001fea000383ffff */
[----:B------:R-:W-:Y:S05]  /*158b30*/  BSYNC B3 ;  /* 0x0000000000037941 */ /* 0x000fea0003800000 */
.L_x_7050:
[----:B------:R-:W-:Y:S05]  /*158b40*/  BRA `(.L_x_7048) ;  /* 0x0000000000187947 */ /* 0x000fea0003800000 */
.L_x_7049:
[----:B------:R-:W-:Y:S02]  /*158b50*/  R2UR UR4, R38 ;  /* 0x00000000260472ca */ /* 0x000fe400000e0000 */
[----:B------:R-:W-:-:S13]  /*158b60*/  R2UR UR5, R39 ;  /* 0x00000000270572ca */ /* 0x000fda00000e0000 */
[----:B------:R-:W2:Y:S02]  /*158b70*/  LD.E.64 R12, desc[UR4][R36.64+0x8] ;  /* 0x00000804240c7980 */ /* 0x000ea4000c101b00 */
[----:B--2---:R-:W-:-:S05]  /*158b80*/  IADD3 R8, P0, PT, R12, 0x30, RZ ;  /* 0x000000300c087810 */ /* 0x004fca0007f1e0ff */
[----:B------:R-:W-:-:S05]  /*158b90*/  IMAD.X R9, RZ, RZ, R13, P0 ;  /* 0x000000ffff097224 */ /* 0x000fca00000e060d */
[----:B------:R0:W-:Y:S03]  /*158ba0*/  ST.E.64 desc[UR4][R36.64+0x8], R8 ;  /* 0x0000080824007985 */ /* 0x0001e6000c101b04 */
.L_x_7048:
[----:B------:R-:W-:Y:S05]  /*158bb0*/  BSYNC B2 ;  /* 0x0000000000027941 */ /* 0x000fea0003800000 */
.L_x_7047:
        /* <DEDUP_REMOVED lines=54> */
.L_x_7053:
[----:B------:R-:W-:Y:S05]  /*158f20*/  BSYNC B2 ;  /* 0x0000000000027941 */ /* 0x000fea0003800000 */
.L_x_7052:
        /* <DEDUP_REMOVED lines=40> */
.L_x_7055:
[----:B------:R-:W-:Y:S05]  /*1591b0*/  BSYNC B2 ;  /* 0x0000000000027941 */ /* 0x000fea0003800000 */
.L_x_7054:
[----:B------:R-:W-:Y:S02]  /*1591c0*/  R2UR UR4, R38 ;  /* 0x00000000260472ca */ /* 0x000fe400000e0000 */
[----:B------:R-:W-:-:S13]  /*1591d0*/  R2UR UR5, R39 ;  /* 0x00000000270572ca */ /* 0x000fda00000e0000 */
[----:B------:R2:W-:Y:S01]  /*1591e0*/  ST.E desc[UR4][R30.64], R11 ;  /* 0x0000000b1e007985 */ /* 0x0005e2000c101904 */
[----:B------:R-:W-:Y:S05]  /*1591f0*/  BRA `(.L_x_7045) ;  /* 0x0000000000207947 */ /* 0x000fea0003800000 */
.L_x_7046:
        /* <DEDUP_REMOVED lines=8> */
.L_x_7045:
[----:B------:R-:W-:Y:S05]  /*159280*/  BSYNC B1 ;  /* 0x0000000000017941 */ /* 0x000fea0003800000 */
.L_x_7044:
[----:B------:R-:W-:Y:S02]  /*159290*/  VIADD R22, R22, 0x1 ;  /* 0x0000000116167836 */ /* 0x000fe40000000000 */
[----:B------:R-:W-:Y:S01]  /*1592a0*/  VIADD R18, R18, 0x4 ;  /* 0x0000000412127836 */ /* 0x000fe20000000000 */
[----:B------:R-:W-:Y:S06]  /*1592b0*/  @P2 BRA `(.L_x_7056) ;  /* 0xffffffec001c2947 */ /* 0x000fec000383ffff */
.L_x_6991:
[----:B------:R-:W-:Y:S05]  /*1592c0*/  BSYNC B4 ;  /* 0x0000000000047941 */ /* 0x000fea0003800000 */
.L_x_6988:
        /* <DEDUP_REMOVED lines=15> */
.L_x_6982:
[----:B------:R-:W-:Y:S05]  /*1593c0*/  BSYNC B0 ;  /* 0x0000000000007941 */ /* 0x000fea0003800000 */
.L_x_6981:
        /* <DEDUP_REMOVED lines=26> */
[----:B------:R4:W0:Y:S01]  /*159570*/  LDS.64 R14, [R0+0x8] ;  /* 0x00000800000e7984 */ /* 0x0008220000000a00 */
[----:B---3--:R-:W-:-:S05]  /*159580*/  @P1 IMAD.WIDE R10, R6, 0x10, R10 ;  /* 0x00000010060a1825 */ /* 0x008fca00078e020a */
[----:B------:R-:W2:Y:S01]  /*159590*/  @P1 LD.E R33, desc[UR4][R10.64+0x28] ;  /* 0x000028040a211980 */ /* 0x000ea2000c101900 */
[----:B------:R-:W-:-:S06]  /*1595a0*/  @!P1 IMAD.MOV.U32 R7, RZ, RZ, RZ ;  /* 0x000000ffff079224 */ /* 0x000fcc00078e00ff */
        /* <DEDUP_REMOVED lines=27> */
.L_x_7061:
[----:B------:R-:W0:Y:S02]  /*159760*/  LDS.64 R8, [R5+0x8] ;  /* 0x0000080005087984 */ /* 0x000e240000000a00 */
[----:B0-----:R-:W-:-:S05]  /*159770*/  IADD3 R10, P0, PT, R12, R8, RZ ;  /* 0x000000080c0a7210 */ /* 0x001fca0007f1e0ff */
[----:B------:R-:W-:-:S07]  /*159780*/  IMAD.X R11, R13, 0x1, R9, P0 ;  /* 0x000000010d0b7824 */ /* 0x000fce00000e0609 */
[----:B------:R-:W0:Y:S02]  /*159790*/  ATOMS.CAST.SPIN.64 P0, [R5+0x8], R8, R10 ;  /* 0x000008080500758d */ /* 0x000e24000180040a */
[----:B0-----:R-:W-:Y:S05]  /*1597a0*/  @!P0 BRA `(.L_x_7061) ;  /* 0xfffffffc00ec8947 */ /* 0x001fea000383ffff */
[----:B------:R-:W-:Y:S05]  /*1597b0*/  BSYNC B1 ;  /* 0x0000000000017941 */ /* 0x000fea0003800000 */
.L_x_7060:
[----:B------:R-:W-:Y:S02]  /*1597c0*/  IMAD.MOV.U32 R40, RZ, RZ, R8 ;  /* 0x000000ffff287224 */ /* 0x000fe400078e0008 */
[----:B------:R-:W-:Y:S01]  /*1597d0*/  IMAD.MOV.U32 R41, RZ, RZ, R9 ;  /* 0x000000ffff297224 */ /* 0x000fe200078e0009 */
[----:B------:R-:W-:Y:S06]  /*1597e0*/  BRA `(.L_x_7058) ;  /* 0x0000000000187947 */ /* 0x000fec0003800000 */
.L_x_7059:
[----:B------:R-:W-:Y:S02]  /*1597f0*/  R2UR UR4, R38 ;  /* 0x00000000260472ca */ /* 0x000fe400000e0000 */
[----:B------:R-:W-:-:S13]  /*159800*/  R2UR UR5, R39 ;  /* 0x00000000270572ca */ /* 0x000fda00000e0000 */
[----:B------:R-:W2:Y:S02]  /*159810*/  LD.E.64 R40, desc[UR4][R36.64+0x8] ;  /* 0x0000080424287980 */ /* 0x000ea4000c101b00 */
[----:B--2---:R-:W-:-:S05]  /*159820*/  IADD3 R8, P0, PT, R12, R40, RZ ;  /* 0x000000280c087210 */ /* 0x004fca0007f1e0ff */
[----:B------:R-:W-:-:S05]  /*159830*/  IMAD.X R9, R13, 0x1, R41, P0 ;  /* 0x000000010d097824 */ /* 0x000fca00000e0629 */
[----:B------:R0:W-:Y:S03]  /*159840*/  ST.E.64 desc[UR4][R36.64+0x8], R8 ;  /* 0x0000080824007985 */ /* 0x0001e6000c101b04 */
.L_x_7058:
[----:B------:R-:W-:Y:S05]  /*159850*/  BSYNC B0 ;  /* 0x0000000000007941 */ /* 0x000fea0003800000 */
.L_x_7057:
        /* <DEDUP_REMOVED lines=46> */
.L_x_7091:
        /* <DEDUP_REMOVED lines=28> */
.L_x_7072:
[----:B------:R-:W0:Y:S02]  /*159d00*/  LDS.64 R12, [R9+0x8] ;  /* 0x00000800090c7984 */ /* 0x000e240000000a00 */
[----:B0-----:R-:W-:-:S05]  /*159d10*/  IADD3 R14, P0, PT, R12, 0x30, RZ ;  /* 0x000000300c0e7810 */ /* 0x001fca0007f1e0ff */
[----:B------:R-:W-:-:S07]  /*159d20*/  IMAD.X R15, RZ, RZ, R13, P0 ;  /* 0x000000ffff0f7224 */ /* 0x000fce00000e060d */
[----:B------:R-:W0:Y:S02]  /*159d30*/  ATOMS.CAST.SPIN.64 P0, [R9+0x8], R12, R14 ;  /* 0x0000080c0900758d */ /* 0x000e24000180040e */
[----:B0-----:R-:W-:Y:S05]  /*159d40*/  @!P0 BRA `(.L_x_7072) ;  /* 0xfffffffc00ec8947 */ /* 0x001fea000383ffff */
[----:B------:R-:W-:Y:S05]  /*159d50*/  BSYNC B4 ;  /* 0x0000000000047941 */ /* 0x000fea0003800000 */
.L_x_7071:
[----:B------:R-:W-:Y:S05]  /*159d60*/  BRA `(.L_x_7069) ;  /* 0x0000000000187947 */ /* 0x000fea0003800000 */
.L_x_7070:
[----:B------:R-:W-:Y:S02]  /*159d70*/  R2UR UR4, R38 ;  /* 0x00000000260472ca */ /* 0x000fe400000e0000 */
[----:B------:R-:W-:-:S13]  /*159d80*/  R2UR UR5, R39 ;  /* 0x00000000270572ca */ /* 0x000fda00000e0000 */
[----:B------:R-:W2:Y:S02]  /*159d90*/  LD.E.64 R12, desc[UR4][R36.64+0x8] ;  /* 0x00000804240c7980 */ /* 0x000ea4000c101b00 */
[----:B--2---:R-:W-:-:S05]  /*159da0*/  IADD3 R8, P0, PT, R12, 0x30, RZ ;  /* 0x000000300c087810 */ /* 0x004fca0007f1e0ff */
[----:B------:R-:W-:-:S05]  /*159db0*/  IMAD.X R9, RZ, RZ, R13, P0 ;  /* 0x000000ffff097224 */ /* 0x000fca00000e060d */
[----:B------:R0:W-:Y:S03]  /*159dc0*/  ST.E.64 desc[UR4][R36.64+0x8], R8 ;  /* 0x0000080824007985 */ /* 0x0001e6000c101b04 */
.L_x_7069:
[----:B------:R-:W-:Y:S05]  /*159dd0*/  BSYNC B3 ;  /* 0x0000000000037941 */ /* 0x000fea0003800000 */
.L_x_7068:
        /* <DEDUP_REMOVED lines=54> */
.L_x_7074:
[----:B------:R-:W-:Y:S05]  /*15a140*/  BSYNC B3 ;  /* 0x0000000000037941 */ /* 0x000fea0003800000 */
.L_x_7073:
        /* <DEDUP_REMOVED lines=40> */
.L_x_7076:
[----:B------:R-:W-:Y:S05]  /*15a3d0*/  BSYNC B3 ;  /* 0x0000000000037941 */ /* 0x000fea0003800000 */
.L_x_7075:
[----:B------:R-:W-:Y:S02]  /*15a3e0*/  R2UR UR4, R38 ;  /* 0x00000000260472ca */ /* 0x000fe400000e0000 */
[----:B------:R-:W-:-:S13]  /*15a3f0*/  R2UR UR5, R39 ;  /* 0x00000000270572ca */ /* 0x000fda00000e0000 */
[----:B------:R2:W-:Y:S01]  /*15a400*/  ST.E desc[UR4][R30.64], R11 ;  /* 0x0000000b1e007985 */ /* 0x0005e2000c101904 */
[----:B------:R-:W-:Y:S05]  /*15a410*/  BRA `(.L_x_7077) ;  /* 0x0000000000207947 */ /* 0x000fea0003800000 */
.L_x_7067:
        /* <DEDUP_REMOVED lines=8> */
.L_x_7077:
[----:B------:R-:W-:Y:S05]  /*15a4a0*/  BSYNC B2 ;  /* 0x0000000000027941 */ /* 0x000fea0003800000 */
.L_x_7066:
        /* <DEDUP_REMOVED lines=27> */
.L_x_7084:
[----:B------:R-:W0:Y:S02]  /*15a660*/  LDS.64 R12, [R9+0x8] ;  /* 0x00000800090c7984 */ /* 0x000e240000000a00 */
[----:B0-----:R-:W-:-:S05]  /*15a670*/  IADD3 R14, P0, PT, R12, 0x30, RZ ;  /* 0x000000300c0e7810 */ /* 0x001fca0007f1e0ff */
[----:B------:R-:W-:-:S07]  /*15a680*/  IMAD.X R15, RZ, RZ, R13, P0 ;  /* 0x000000ffff0f7224 */ /* 0x000fce00000e060d */
[----:B------:R-:W0:Y:S02]  /*15a690*/  ATOMS.CAST.SPIN.64 P0, [R9+0x8], R12, R14 ;  /* 0x0000080c0900758d */ /* 0x000e24000180040e */
[----:B0-----:R-:W-:Y:S05]  /*15a6a0*/  @!P0 BRA `(.L_x_7084) ;  /* 0xfffffffc00ec8947 */ /* 0x001fea000383ffff */
[----:B------:R-:W-:Y:S05]  /*15a6b0*/  BSYNC B4 ;  /* 0x0000000000047941 */ /* 0x000fea0003800000 */
.L_x_7083:
[----:B------:R-:W-:Y:S05]  /*15a6c0*/  BRA `(.L_x_7081) ;  /* 0x0000000000187947 */ /* 0x000fea0003800000 */
.L_x_7082:
[----:B------:R-:W-:Y:S02]  /*15a6d0*/  R2UR UR4, R38 ;  /* 0x00000000260472ca */ /* 0x000fe400000e0000 */
[----:B------:R-:W-:-:S13]  /*15a6e0*/  R2UR UR5, R39 ;  /* 0x00000000270572ca */ /* 0x000fda00000e0000 */
[----:B------:R-:W2:Y:S02]  /*15a6f0*/  LD.E.64 R12, desc[UR4][R36.64+0x8] ;  /* 0x00000804240c7980 */ /* 0x000ea4000c101b00 */
[----:B--2---:R-:W-:-:S05]  /*15a700*/  IADD3 R8, P0, PT, R12, 0x30, RZ ;  /* 0x000000300c087810 */ /* 0x004fca0007f1e0ff */
[----:B------:R-:W-:-:S05]  /*15a710*/  IMAD.X R9, RZ, RZ, R13, P0 ;  /* 0x000000ffff097224 */ /* 0x000fca00000e060d */
[----:B------:R0:W-:Y:S03]  /*15a720*/  ST.E.64 desc[UR4][R36.64+0x8], R8 ;  /* 0x0000080824007985 */ /* 0x0001e6000c101b04 */
.L_x_7081:
[----:B------:R-:W-:Y:S05]  /*15a730*/  BSYNC B3 ;  /* 0x0000000000037941 */ /* 0x000fea0003800000 */
.L_x_7080:
        /* <DEDUP_REMOVED lines=51> */
.L_x_7086:
[----:B------:R-:W-:Y:S01]  /*15aa70*/  R2UR UR4, R38 ;  /* 0x00000000260472ca */ /* 0x000fe200000e0000 */
[----:B------:R-:W-:Y:S01]  /*15aa80*/  IMAD.MOV.U32 R9, RZ, RZ, 0x5272 ;  /* 0x00005272ff097424 */ /* 0x000fe200078e00ff */
[----:B------:R-:W-:Y:S01]  /*15aa90*/  R2UR UR5, R39 ;  /* 0x00000000270572ca */ /* 0x000fe200000e0000 */
[----:B------:R-:W-:Y:S01]  /*15aaa0*/  IMAD.MOV.U32 R13, RZ, RZ, -0x1 ;  /* 0xffffffffff0d7424 */ /* 0x000fe200078e00ff */
[----:B------:R-:W-:-:S11]  /*15aab0*/  PLOP3.LUT P0, PT, PT, PT, PT, 0x8, 0x80 ;  /* 0x000000000080781c */ /* 0x000fd60003f0e170 */
[----:B------:R0:W-:Y:S02]  /*15aac0*/  ST.E desc[UR4][R30.64], R9 ;  /* 0x000000091e007985 */ /* 0x0001e4000c101904 */
.L_x_7087:
[----:B------:R-:W-:Y:S05]  /*15aad0*/  BSYNC B3 ;  /* 0x0000000000037941 */ /* 0x000fea0003800000 */
.L_x_7085:
        /* <DEDUP_REMOVED lines=39> */
.L_x_7089:
[----:B------:R-:W-:Y:S05]  /*15ad50*/  BSYNC B3 ;  /* 0x0000000000037941 */ /* 0x000fea0003800000 */
.L_x_7088:
[----:B------:R-:W-:Y:S02]  /*15ad60*/  R2UR UR4, R38 ;  /* 0x00000000260472ca */ /* 0x000fe400000e0000 */
[----:B------:R-:W-:-:S13]  /*15ad70*/  R2UR UR5, R39 ;  /* 0x00000000270572ca */ /* 0x000fda00000e0000 */
[----:B------:R2:W-:Y:S01]  /*15ad80*/  ST.E desc[UR4][R30.64], R11 ;  /* 0x0000000b1e007985 */ /* 0x0005e2000c101904 */
[----:B------:R-:W-:Y:S05]  /*15ad90*/  BRA `(.L_x_7090) ;  /* 0x0000000000247947 */ /* 0x000fea0003800000 */
.L_x_7079:
        /* <DEDUP_REMOVED lines=9> */
.L_x_7090:
[----:B------:R-:W-:Y:S05]  /*15ae30*/  BSYNC B2 ;  /* 0x0000000000027941 */ /* 0x000fea0003800000 */
.L_x_7078:
[----:B------:R-:W-:Y:S02]  /*15ae40*/  VIADD R32, R32, 0x2 ;  /* 0x0000000220207836 */ /* 0x000fe40000000000 */
[----:B------:R-:W-:Y:S01]  /*15ae50*/  VIADD R22, R22, 0x8 ;  /* 0x0000000816167836 */ /* 0x000fe20000000000 */
[----:B------:R-:W-:Y:S06]  /*15ae60*/  @P2 BRA `(.L_x_7091) ;  /* 0xffffffec00342947 */ /* 0x000fec000383ffff */
.L_x_7065:
[----:B------:R-:W-:Y:S05]  /*15ae70*/  BSYNC B0 ;  /* 0x0000000000007941 */ /* 0x000fea0003800000 */
.L_x_7064:
        /* <DEDUP_REMOVED lines=24> */
.L_x_7097:
[----:B------:R-:W0:Y:S02]  /*15b000*/  LDS.64 R12, [R9+0x8] ;  /* 0x00000800090c7984 */ /* 0x000e240000000a00 */
[----:B0-----:R-:W-:-:S05]  /*15b010*/  IADD3 R14, P0, PT, R12, 0x30, RZ ;  /* 0x000000300c0e7810 */ /* 0x001fca0007f1e0ff */
[----:B------:R-:W-:-:S07]  /*15b020*/  IMAD.X R15, RZ, RZ, R13, P0 ;  /* 0x000000ffff0f7224 */ /* 0x000fce00000e060d */
[----:B------:R-:W0:Y:S02]  /*15b030*/  ATOMS.CAST.SPIN.64 P0, [R9+0x8], R12, R14 ;  /* 0x0000080c0900758d */ /* 0x000e24000180040e */
[----:B0-----:R-:W-:Y:S05]  /*15b040*/  @!P0 BRA `(.L_x_7097) ;  /* 0xfffffffc00ec8947 */ /* 0x001fea000383ffff */
[----:B------:R-:W-:Y:S05]  /*15b050*/  BSYNC B2 ;  /* 0x0000000000027941 */ /* 0x000fea0003800000 */
.L_x_7096:
[----:B------:R-:W-:Y:S05]  /*15b060*/  BRA `(.L_x_7094) ;  /* 0x0000000000187947 */ /* 0x000fea0003800000 */
.L_x_7095:
[----:B------:R-:W-:Y:S02]  /*15b070*/  R2UR UR4, R38 ;  /* 0x00000000260472ca */ /* 0x000fe400000e0000 */
[----:B------:R-:W-:-:S13]  /*15b080*/  R2UR UR5, R39 ;  /* 0x00000000270572ca */ /* 0x000fda00000e0000 */
[----:B------:R-:W2:Y:S02]  /*15b090*/  LD.E.64 R12, desc[UR4][R36.64+0x8] ;  /* 0x00000804240c7980 */ /* 0x000ea4000c101b00 */
[----:B--2---:R-:W-:-:S05]  /*15b0a0*/  IADD3 R8, P0, PT, R12, 0x30, RZ ;  /* 0x000000300c087810 */ /* 0x004fca0007f1e0ff */
[----:B------:R-:W-:-:S05]  /*15b0b0*/  IMAD.X R9, RZ, RZ, R13, P0 ;  /* 0x000000ffff097224 */ /* 0x000fca00000e060d */
[----:B------:R0:W-:Y:S03]  /*15b0c0*/  ST.E.64 desc[UR4][R36.64+0x8], R8 ;  /* 0x0000080824007985 */ /* 0x0001e6000c101b04 */
.L_x_7094:
[----:B------:R-:W-:Y:S05]  /*15b0d0*/  BSYNC B0 ;  /* 0x0000000000007941 */ /* 0x000fea0003800000 */
.L_x_7093:
        /* <DEDUP_REMOVED lines=51> */
.L_x_7099:
[----:B------:R-:W-:Y:S01]  /*15b410*/  R2UR UR4, R38 ;  /* 0x00000000260472ca */ /* 0x000fe200000e0000 */
[----:B------:R-:W-:Y:S01]  /*15b420*/  IMAD.MOV.U32 R9, RZ, RZ, 0x5272 ;  /* 0x00005272ff097424 */ /* 0x000fe200078e00ff */
[----:B------:R-:W-:Y:S01]  /*15b430*/  R2UR UR5, R39 ;  /* 0x00000000270572ca */ /* 0x000fe200000e0000 */
[----:B------:R-:W-:Y:S01]  /*15b440*/  IMAD.MOV.U32 R13, RZ, RZ, -0x1 ;  /* 0xffffffffff0d7424 */ /* 0x000fe200078e00ff */
[----:B------:R-:W-:-:S11]  /*15b450*/  PLOP3.LUT P0, PT, PT, PT, PT, 0x8, 0x80 ;  /* 0x000000000080781c */ /* 0x000fd60003f0e170 */
[----:B------:R0:W-:Y:S02]  /*15b460*/  ST.E desc[UR4][R30.64], R9 ;  /* 0x000000091e007985 */ /* 0x0001e4000c101904 */
.L_x_7100:
[----:B------:R-:W-:Y:S05]  /*15b470*/  BSYNC B0 ;  /* 0x0000000000007941 */ /* 0x000fea0003800000 */
.L_x_7098:
        /* <DEDUP_REMOVED lines=39> */
.L_x_7102:
[----:B------:R-:W-:Y:S05]  /*15b6f0*/  BSYNC B0 ;  /* 0x0000000000007941 */ /* 0x000fea0003800000 */
.L_x_7101:
[----:B------:R-:W-:Y:S02]  /*15b700*/  R2UR UR4, R38 ;  /* 0x00000000260472ca */ /* 0x000fe400000e0000 */
[----:B------:R-:W-:-:S13]  /*15b710*/  R2UR UR5, R39 ;  /* 0x00000000270572ca */ /* 0x000fda00000e0000 */
[----:B------:R4:W-:Y:S01]  /*15b720*/  ST.E desc[UR4][R30.64], R11 ;  /* 0x0000000b1e007985 */ /* 0x0009e2000c101904 */
[----:B------:R-:W-:Y:S05]  /*15b730*/  BRA `(.L_x_7063) ;  /* 0x0000000000207947 */ /* 0x000fea0003800000 */
.L_x_7092:
        /* <DEDUP_REMOVED lines=8> */
.L_x_7063:
[----:B------:R-:W-:Y:S05]  /*15b7c0*/  BSYNC B1 ;  /* 0x0000000000017941 */ /* 0x000fea0003800000 */
.L_x_7062:
[----:B------:R-:W-:Y:S01]  /*15b7d0*/  ISETP.GE.AND P0, PT, R2, 0x1, PT ;  /* 0x000000010200780c */ /* 0x000fe20003f06270 */
[----:B------:R-:W-:-:S12]  /*15b7e0*/  BSSY B0, `(.L_x_7103) ;  /* 0x000013e000007945 */ /* 0x000fd80003800000 */
[----:B------:R-:W-:Y:S05]  /*15b7f0*/  @!P0 BRA `(.L_x_7104) ;  /* 0x0000001000f08947 */ /* 0x000fea0003800000 */
[----:B------:R-:W-:Y:S02]  /*15b800*/  IMAD.MOV R0, RZ, RZ, -R2 ;  /* 0x000000ffff007224 */ /* 0x000fe400078e0a02 */
[----:B-1----:R-:W-:Y:S02]  /*15b810*/  IMAD.MOV.U32 R6, RZ, RZ, RZ ;  /* 0x000000ffff067224 */ /* 0x002fe400078e00ff */
[----:B------:R-:W-:-:S07]  /*15b820*/  IMAD.MOV.U32 R18, RZ, RZ, RZ ;  /* 0x000000ffff127224 */ /* 0x000fce00078e00ff */
.L_x_7129:
        /* <DEDUP_REMOVED lines=35> */
.L_x_7112:
[----:B------:R-:W0:Y:S02]  /*15ba60*/  LDS.64 R12, [R9+0x8] ;  /* 0x00000800090c7984 */ /* 0x000e240000000a00 */
[----:B0-----:R-:W-:-:S05]  /*15ba70*/  IADD3 R14, P0, PT, R12, 0x30, RZ ;  /* 0x000000300c0e7810 */ /* 0x001fca0007f1e0ff */
[----:B------:R-:W-:-:S07]  /*15ba80*/  IMAD.X R15, RZ, RZ, R13, P0 ;  /* 0x000000ffff0f7224 */ /* 0x000fce00000e060d */
[----:B------:R-:W0:Y:S02]  /*15ba90*/  ATOMS.CAST.SPIN.64 P0, [R9+0x8], R12, R14 ;  /* 0x0000080c0900758d */ /* 0x000e24000180040e */
[----:B0-----:R-:W-:Y:S05]  /*15baa0*/  @!P0 BRA `(.L_x_7112) ;  /* 0xfffffffc00ec8947 */ /* 0x001fea000383ffff */
[----:B------:R-:W-:Y:S05]  /*15bab0*/  BSYNC B3 ;  /* 0x0000000000037941 */ /* 0x000fea0003800000 */
.L_x_7111:
[----:B------:R-:W-:Y:S05]  /*15bac0*/  BRA `(.L_x_7109) ;  /* 0x0000000000187947 */ /* 0x000fea0003800000 */
.L_x_7110:
[----:B------:R-:W-:Y:S02]  /*15bad0*/  R2UR UR4, R38 ;  /* 0x00000000260472ca */ /* 0x000fe400000e0000 */
[----:B------:R-:W-:-:S13]  /*15bae0*/  R2UR UR5, R39 ;  /* 0x00000000270572ca */ /* 0x000fda00000e0000 */
[----:B------:R-:W2:Y:S02]  /*15baf0*/  LD.E.64 R12, desc[UR4][R36.64+0x8] ;  /* 0x00000804240c7980 */ /* 0x000ea4000c101b00 */
[----:B--2---:R-:W-:-:S05]  /*15bb00*/  IADD3 R8, P0, PT, R12, 0x30, RZ ;  /* 0x000000300c087810 */ /* 0x004fca0007f1e0ff */
[----:B------:R-:W-:-:S05]  /*15bb10*/  IMAD.X R9, RZ, RZ, R13, P0 ;  /* 0x000000ffff097224 */ /* 0x000fca00000e060d */
[----:B------:R0:W-:Y:S03]  /*15bb20*/  ST.E.64 desc[UR4][R36.64+0x8], R8 ;  /* 0x0000080824007985 */ /* 0x0001e6000c101b04 */
.L_x_7109:
[----:B------:R-:W-:Y:S05]  /*15bb30*/  BSYNC B2 ;  /* 0x0000000000027941 */ /* 0x000fea0003800000 */
.L_x_7108:
        /* <DEDUP_REMOVED lines=54> */
.L_x_7114:
[----:B------:R-:W-:Y:S05]  /*15bea0*/  BSYNC B2 ;  /* 0x0000000000027941 */ /* 0x000fea0003800000 */
.L_x_7113:
        /* <DEDUP_REMOVED lines=40> */
.L_x_7116:
[----:B------:R-:W-:Y:S05]  /*15c130*/  BSYNC B2 ;  /* 0x0000000000027941 */ /* 0x000fea0003800000 */
.L_x_7115:
[----:B------:R-:W-:Y:S02]  /*15c140*/  R2UR UR4, R38 ;  /* 0x00000000260472ca */ /* 0x000fe400000e0000 */
[----:B------:R-:W-:Y:S02]  /*15c150*/  R2UR UR5, R39 ;  /* 0x00000000270572ca */ /* 0x000fe400000e0000 */
[----:B------:R-:W-:-:S11]  /*15c160*/  PRMT R13, RZ, 0x7610, R13 ;  /* 0x00007610ff0d7816 */ /* 0x000fd6000000000d */
[----:B------:R3:W-:Y:S01]  /*15c170*/  ST.E desc[UR4][R30.64], R11 ;  /* 0x0000000b1e007985 */ /* 0x0007e2000c101904 */
[----:B------:R-:W-:Y:S05]  /*15c180*/  BRA `(.L_x_7106) ;  /* 0x0000000000147947 */ /* 0x000fea0003800000 */
.L_x_7107:
[----:B------:R-:W-:Y:S02]  /*15c190*/  R2UR UR4, R38 ;  /* 0x00000000260472ca */ /* 0x000fe400000e0000 */
[----:B------:R-:W-:Y:S02]  /*15c1a0*/  R2UR UR5, R39 ;  /* 0x00000000270572ca */ /* 0x000fe400000e0000 */
[----:B------:R-:W-:-:S05]  /*15c1b0*/  IADD3 R8, P0, PT, R8, R6, RZ ;  /* 0x0000000608087210 */ /* 0x000fca0007f1e0ff */
[----:B------:R-:W-:-:S06]  /*15c1c0*/  IMAD.X R9, RZ, RZ, R9, P0 ;  /* 0x000000ffff097224 */ /* 0x000fcc00000e0609 */
[----:B------:R1:W5:Y:S02]  /*15c1d0*/  LD.E.U8 R13, desc[UR4][R8.64+0x20] ;  /* 0x00002004080d7980 */ /* 0x000364000c101100 */
.L_x_7106:
[----:B------:R-:W-:Y:S05]  /*15c1e0*/  BSYNC B1 ;  /* 0x0000000000017941 */ /* 0x000fea0003800000 */
.L_x_7105:
        /* <DEDUP_REMOVED lines=31> */
.L_x_7124:
[----:B------:R-:W0:Y:S02]  /*15c3e0*/  LDS.64 R12, [R9+0x8] ;  /* 0x00000800090c7984 */ /* 0x000e240000000a00 */
[----:B0-----:R-:W-:-:S05]  /*15c3f0*/  IADD3 R14, P0, PT, R12, 0x30, RZ ;  /* 0x000000300c0e7810 */ /* 0x001fca0007f1e0ff */
[----:B------:R-:W-:-:S07]  /*15c400*/  IMAD.X R15, RZ, RZ, R13, P0 ;  /* 0x000000ffff0f7224 */ /* 0x000fce00000e060d */
[----:B------:R-:W0:Y:S02]  /*15c410*/  ATOMS.CAST.SPIN.64 P0, [R9+0x8], R12, R14 ;  /* 0x0000080c0900758d */ /* 0x000e24000180040e */
[----:B0-----:R-:W-:Y:S05]  /*15c420*/  @!P0 BRA `(.L_x_7124) ;  /* 0xfffffffc00ec8947 */ /* 0x001fea000383ffff */
[----:B------:R-:W-:Y:S05]  /*15c430*/  BSYNC B3 ;  /* 0x0000000000037941 */ /* 0x000fea0003800000 */
.L_x_7123:
[----:B------:R-:W-:Y:S05]  /*15c440*/  BRA `(.L_x_7121) ;  /* 0x0000000000187947 */ /* 0x000fea0003800000 */
.L_x_7122:
[----:B------:R-:W-:Y:S02]  /*15c450*/  R2UR UR4, R38 ;  /* 0x00000000260472ca */ /* 0x000fe400000e0000 */
[----:B------:R-:W-:-:S13]  /*15c460*/  R2UR UR5, R39 ;  /* 0x00000000270572ca */ /* 0x000fda00000e0000 */
[----:B------:R-:W2:Y:S02]  /*15c470*/  LD.E.64 R12, desc[UR4][R36.64+0x8] ;  /* 0x00000804240c7980 */ /* 0x000ea4000c101b00 */
[----:B--2---:R-:W-:-:S05]  /*15c480*/  IADD3 R8, P0, PT, R12, 0x30, RZ ;  /* 0x000000300c087810 */ /* 0x004fca0007f1e0ff */
[----:B------:R-:W-:-:S05]  /*15c490*/  IMAD.X R9, RZ, RZ, R13, P0 ;  /* 0x000000ffff097224 */ /* 0x000fca00000e060d */
[----:B------:R0:W-:Y:S03]  /*15c4a0*/  ST.E.64 desc[UR4][R36.64+0x8], R8 ;  /* 0x0000080824007985 */ /* 0x0001e6000c101b04 */
.L_x_7121:
[----:B------:R-:W-:Y:S05]  /*15c4b0*/  BSYNC B2 ;  /* 0x0000000000027941 */ /* 0x000fea0003800000 */
.L_x_7120:
        /* <DEDUP_REMOVED lines=54> */
.L_x_7126:
[----:B------:R-:W-:Y:S05]  /*15c820*/  BSYNC B2 ;  /* 0x0000000000027941 */ /* 0x000fea0003800000 */
.L_x_7125:
        /* <DEDUP_REMOVED lines=40> */
.L_x_7128:
[----:B------:R-:W-:Y:S05]  /*15cab0*/  BSYNC B2 ;  /* 0x0000000000027941 */ /* 0x000fea0003800000 */
.L_x_7127:
[----:B------:R-:W-:Y:S02]  /*15cac0*/  R2UR UR4, R38 ;  /* 0x00000000260472ca */ /* 0x000fe400000e0000 */
[----:B------:R-:W-:-:S13]  /*15cad0*/  R2UR UR5, R39 ;  /* 0x00000000270572ca */ /* 0x000fda00000e0000 */
[----:B------:R2:W-:Y:S01]  /*15cae0*/  ST.E desc[UR4][R30.64], R11 ;  /* 0x0000000b1e007985 */ /* 0x0005e2000c101904 */
[----:B------:R-:W-:Y:S05]  /*15caf0*/  BRA `(.L_x_7118) ;  /* 0x0000000000207947 */ /* 0x000fea0003800000 */
.L_x_7119:
        /* <DEDUP_REMOVED lines=8> */
.L_x_7118:
[----:B------:R-:W-:Y:S05]  /*15cb80*/  BSYNC B1 ;  /* 0x0000000000017941 */ /* 0x000fea0003800000 */
.L_x_7117:
[----:B------:R-:W-:Y:S02]  /*15cb90*/  VIADD R18, R18, 0x1 ;  /* 0x0000000112127836 */ /* 0x000fe40000000000 */
[----:B------:R-:W-:Y:S01]  /*15cba0*/  VIADD R6, R6, 0x4 ;  /* 0x0000000406067836 */ /* 0x000fe20000000000 */
[----:B------:R-:W-:Y:S06]  /*15cbb0*/  @P2 BRA `(.L_x_7129) ;  /* 0xffffffec001c2947 */ /* 0x000fec000383ffff */
.L_x_7104:
[----:B------:R-:W-:Y:S05]  /*15cbc0*/  BSYNC B0 ;  /* 0x0000000000007941 */ /* 0x000fea0003800000 */
.L_x_7103:
[----:B------:R-:W-:Y:S01]  /*15cbd0*/  ISETP.GE.AND P0, PT, R33, 0x1, PT ;  /* 0x000000012100780c */ /* 0x000fe20003f06270 */
[----:B------:R-:W-:-:S12]  /*15cbe0*/  BSSY B0, `(.L_x_7130) ;  /* 0x0000142000007945 */ /* 0x000fd80003800000 */
[----:B------:R-:W-:Y:S05]  /*15cbf0*/  @!P0 BRA `(.L_x_7131) ;  /* 0x0000001400008947 */ /* 0x000fea0003800000 */
[----:B------:R-:W-:Y:S02]  /*15cc00*/  IMAD.MOV R33, RZ, RZ, -R33 ;  /* 0x000000ffff217224 */ /* 0x000fe400078e0a21 */
[----:B------:R-:W-:Y:S02]  /*15cc10*/  IMAD.SHL.U32 R0, R2, 0x4, RZ ;  /* 0x0000000402007824 */ /* 0x000fe400078e00ff */
[----:B-1----:R-:W-:Y:S02]  /*15cc20*/  IMAD.MOV.U32 R6, RZ, RZ, RZ ;  /* 0x000000ffff067224 */ /* 0x002fe400078e00ff */
[----:B-----5:R-:W-:-:S07]  /*15cc30*/  IMAD.MOV.U32 R17, RZ, RZ, RZ ;  /* 0x000000ffff117224 */ /* 0x020fce00078e00ff */
.L_x_7156:
        /* <DEDUP_REMOVED lines=35> */
.L_x_7139:
[----:B------:R-:W0:Y:S02]  /*15ce70*/  LDS.64 R12, [R9+0x8] ;  /* 0x00000800090c7984 */ /* 0x000e240000000a00 */
[----:B0-----:R-:W-:-:S05]  /*15ce80*/  IADD3 R14, P0, PT, R12, 0x30, RZ ;  /* 0x000000300c0e7810 */ /* 0x001fca0007f1e0ff */
[----:B------:R-:W-:-:S07]  /*15ce90*/  IMAD.X R15, RZ, RZ, R13, P0 ;  /* 0x000000ffff0f7224 */ /* 0x000fce00000e060d */
[----:B------:R-:W0:Y:S02]  /*15cea0*/  ATOMS.CAST.SPIN.64 P0, [R9+0x8], R12, R14 ;  /* 0x0000080c0900758d */ /* 0x000e24000180040e */
[----:B0-----:R-:W-:Y:S05]  /*15ceb0*/  @!P0 BRA `(.L_x_7139) ;  /* 0xfffffffc00ec8947 */ /* 0x001fea000383ffff */
[----:B------:R-:W-:Y:S05]  /*15cec0*/  BSYNC B3 ;  /* 0x0000000000037941 */ /* 0x000fea0003800000 */
.L_x_7138:
[----:B------:R-:W-:Y:S05]  /*15ced0*/  BRA `(.L_x_7136) ;  /* 0x0000000000187947 */ /* 0x000fea0003800000 */
.L_x_7137:
[----:B------:R-:W-:Y:S02]  /*15cee0*/  R2UR UR4, R38 ;  /* 0x00000000260472ca */ /* 0x000fe400000e0000 */
[----:B------:R-:W-:-:S13]  /*15cef0*/  R2UR UR5, R39 ;  /* 0x00000000270572ca */ /* 0x000fda00000e0000 */
[----:B------:R-:W2:Y:S02]  /*15cf00*/  LD.E.64 R12, desc[UR4][R36.64+0x8] ;  /* 0x00000804240c7980 */ /* 0x000ea4000c101b00 */
[----:B--2---:R-:W-:-:S05]  /*15cf10*/  IADD3 R8, P0, PT, R12, 0x30, RZ ;  /* 0x000000300c087810 */ /* 0x004fca0007f1e0ff */
[----:B------:R-:W-:-:S05]  /*15cf20*/  IMAD.X R9, RZ, RZ, R13, P0 ;  /* 0x000000ffff097224 */ /* 0x000fca00000e060d */
[----:B------:R0:W-:Y:S03]  /*15cf30*/  ST.E.64 desc[UR4][R36.64+0x8], R8 ;  /* 0x0000080824007985 */ /* 0x0001e6000c101b04 */
.L_x_7136:
[----:B------:R-:W-:Y:S05]  /*15cf40*/  BSYNC B2 ;  /* 0x0000000000027941 */ /* 0x000fea0003800000 */
.L_x_7135:
        /* <DEDUP_REMOVED lines=54> */
.L_x_7141:
[----:B------:R-:W-:Y:S05]  /*15d2b0*/  BSYNC B2 ;  /* 0x0000000000027941 */ /* 0x000fea0003800000 */
.L_x_7140:
        /* <DEDUP_REMOVED lines=40> */
.L_x_7143:
[----:B------:R-:W-:Y:S05]  /*15d540*/  BSYNC B2 ;  /* 0x0000000000027941 */ /* 0x000fea0003800000 */
.L_x_7142:
[----:B------:R-:W-:Y:S02]  /*15d550*/  R2UR UR4, R38 ;  /* 0x00000000260472ca */ /* 0x000fe400000e0000 */
[----:B------:R-:W-:Y:S02]  /*15d560*/  R2UR UR5, R39 ;  /* 0x00000000270572ca */ /* 0x000fe400000e0000 */
[----:B------:R-:W-:-:S11]  /*15d570*/  PRMT R13, RZ, 0x7610, R13 ;  /* 0x00007610ff0d7816 */ /* 0x000fd6000000000d */
[----:B------:R3:W-:Y:S01]  /*15d580*/  ST.E desc[UR4][R30.64], R11 ;  /* 0x0000000b1e007985 */ /* 0x0007e2000c101904 */
[----:B------:R-:W-:Y:S05]  /*15d590*/  BRA `(.L_x_7133) ;  /* 0x0000000000147947 */ /* 0x000fea0003800000 */
.L_x_7134:
[----:B------:R-:W-:Y:S02]  /*15d5a0*/  R2UR UR4, R38 ;  /* 0x00000000260472ca */ /* 0x000fe400000e0000 */
[----:B------:R-:W-:Y:S02]  /*15d5b0*/  R2UR UR5, R39 ;  /* 0x00000000270572ca */ /* 0x000fe400000e0000 */
[----:B------:R-:W-:-:S05]  /*15d5c0*/  IADD3 R8, P0, PT, R8, R6, RZ ;  /* 0x0000000608087210 */ /* 0x000fca0007f1e0ff */
[----:B------:R-:W-:-:S06]  /*15d5d0*/  IMAD.X R9, RZ, RZ, R9, P0 ;  /* 0x000000ffff097224 */ /* 0x000fcc00000e0609 */
[----:B------:R1:W5:Y:S02]  /*15d5e0*/  LD.E.U8 R13, desc[UR4][R8.64+0x20] ;  /* 0x00002004080d7980 */ /* 0x000364000c101100 */
.L_x_7133:
[----:B------:R-:W-:Y:S05]  /*15d5f0*/  BSYNC B1 ;  /* 0x0000000000017941 */ /* 0x000fea0003800000 */
.L_x_7132:
        /* <DEDUP_REMOVED lines=32> */
.L_x_7151:
[----:B------:R-:W0:Y:S02]  /*15d800*/  LDS.64 R12, [R9+0x8] ;  /* 0x00000800090c7984 */ /* 0x000e240000000a00 */
[----:B0-----:R-:W-:-:S05]  /*15d810*/  IADD3 R14, P0, PT, R12, 0x30, RZ ;  /* 0x000000300c0e7810 */ /* 0x001fca0007f1e0ff */
[----:B------:R-:W-:-:S07]  /*15d820*/  IMAD.X R15, RZ, RZ, R13, P0 ;  /* 0x000000ffff0f7224 */ /* 0x000fce00000e060d */
[----:B------:R-:W0:Y:S02]  /*15d830*/  ATOMS.CAST.SPIN.64 P0, [R9+0x8], R12, R14 ;  /* 0x0000080c0900758d */ /* 0x000e24000180040e */
[----:B0-----:R-:W-:Y:S05]  /*15d840*/  @!P0 BRA `(.L_x_7151) ;  /* 0xfffffffc00ec8947 */ /* 0x001fea000383ffff */
[----:B------:R-:W-:Y:S05]  /*15d850*/  BSYNC B3 ;  /* 0x0000000000037941 */ /* 0x000fea0003800000 */
.L_x_7150:
[----:B------:R-:W-:Y:S05]  /*15d860*/  BRA `(.L_x_7148) ;  /* 0x0000000000187947 */ /* 0x000fea0003800000 */
.L_x_7149:
[----:B------:R-:W-:Y:S02]  /*15d870*/  R2UR UR4, R38 ;  /* 0x00000000260472ca */ /* 0x000fe400000e0000 */
[----:B------:R-:W-:-:S13]  /*15d880*/  R2UR UR5, R39 ;  /* 0x00000000270572ca */ /* 0x000fda00000e0000 */
[----:B------:R-:W2:Y:S02]  /*15d890*/  LD.E.64 R12, desc[UR4][R36.64+0x8] ;  /* 0x00000804240c7980 */ /* 0x000ea4000c101b00 */
[----:B--2---:R-:W-:-:S05]  /*15d8a0*/  IADD3 R8, P0, PT, R12, 0x30, RZ ;  /* 0x000000300c087810 */ /* 0x004fca0007f1e0ff */
[----:B------:R-:W-:-:S05]  /*15d8b0*/  IMAD.X R9, RZ, RZ, R13, P0 ;  /* 0x000000ffff097224 */ /* 0x000fca00000e060d */
[----:B------:R0:W-:Y:S03]  /*15d8c0*/  ST.E.64 desc[UR4][R36.64+0x8], R8 ;  /* 0x0000080824007985 */ /* 0x0001e6000c101b04 */
.L_x_7148:
[----:B------:R-:W-:Y:S05]  /*15d8d0*/  BSYNC B2 ;  /* 0x0000000000027941 */ /* 0x000fea0003800000 */
.L_x_7147:
        /* <DEDUP_REMOVED lines=54> */
.L_x_7153:
[----:B------:R-:W-:Y:S05]  /*15dc40*/  BSYNC B2 ;  /* 0x0000000000027941 */ /* 0x000fea0003800000 */
.L_x_7152:
        /* <DEDUP_REMOVED lines=40> */
.L_x_7155:
[----:B------:R-:W-:Y:S05]  /*15ded0*/  BSYNC B2 ;  /* 0x0000000000027941 */ /* 0x000fea0003800000 */
.L_x_7154:
[----:B------:R-:W-:Y:S02]  /*15dee0*/  R2UR UR4, R38 ;  /* 0x00000000260472ca */ /* 0x000fe400000e0000 */
[----:B------:R-:W-:-:S13]  /*15def0*/  R2UR UR5, R39 ;  /* 0x00000000270572ca */ /* 0x000fda00000e0000 */
[----:B------:R2:W-:Y:S01]  /*15df00*/  ST.E desc[UR4][R30.64], R11 ;  /* 0x0000000b1e007985 */ /* 0x0005e2000c101904 */
[----:B------:R-:W-:Y:S05]  /*15df10*/  BRA `(.L_x_7145) ;  /* 0x0000000000207947 */ /* 0x000fea0003800000 */
.L_x_7146:
        /* <DEDUP_REMOVED lines=8> */
.L_x_7145:
[----:B------:R-:W-:Y:S05]  /*15dfa0*/  BSYNC B1 ;  /* 0x0000000000017941 */ /* 0x000fea0003800000 */
.L_x_7144:
[----:B------:R-:W-:Y:S02]  /*15dfb0*/  VIADD R17, R17, 0x1 ;  /* 0x0000000111117836 */ /* 0x000fe40000000000 */
[----:B------:R-:W-:Y:S02]  /*15dfc0*/  VIADD R0, R0, 0x4 ;  /* 0x0000000400007836 */ /* 0x000fe40000000000 */
[----:B------:R-:W-:Y:S02]  /*15dfd0*/  VIADD R2, R2, 0x1 ;  /* 0x0000000102027836 */ /* 0x000fe40000000000 */
[----:B------:R-:W-:Y:S01]  /*15dfe0*/  VIADD R6, R6, 0x4 ;  /* 0x0000000406067836 */ /* 0x000fe20000000000 */
[----:B------:R-:W-:Y:S06]  /*15dff0*/  @P2 BRA `(.L_x_7156) ;  /* 0xffffffec00102947 */ /* 0x000fec000383ffff */
.L_x_7131:
[----:B------:R-:W-:Y:S05]  /*15e000*/  BSYNC B0 ;  /* 0x0000000000007941 */ /* 0x000fea0003800000 */
.L_x_7130:
        /* <DEDUP_REMOVED lines=19> */
.L_x_7161:
[----:B------:R-:W0:Y:S02]  /*15e140*/  LDS.64 R8, [R13+0x8] ;  /* 0x000008000d087984 */ /* 0x000e240000000a00 */
[----:B0-----:R-:W-:-:S05]  /*15e150*/  IADD3 R10, P0, PT, R8, 0x30, RZ ;  /* 0x00000030080a7810 */ /* 0x001fca0007f1e0ff */
[----:B------:R-:W-:-:S07]  /*15e160*/  IMAD.X R11, RZ, RZ, R9, P0 ;  /* 0x000000ffff0b7224 */ /* 0x000fce00000e0609 */
[----:B------:R-:W0:Y:S02]  /*15e170*/  ATOMS.CAST.SPIN.64 P0, [R13+0x8], R8, R10 ;  /* 0x000008080d00758d */ /* 0x000e24000180040a */
[----:B0-----:R-:W-:Y:S05]  /*15e180*/  @!P0 BRA `(.L_x_7161) ;  /* 0xfffffffc00ec8947 */ /* 0x001fea000383ffff */
[----:B------:R-:W-:Y:S05]  /*15e190*/  BSYNC B1 ;  /* 0x0000000000017941 */ /* 0x000fea0003800000 */
.L_x_7160:
[----:B------:R-:W-:Y:S02]  /*15e1a0*/  IMAD.MOV.U32 R10, RZ, RZ, R8 ;  /* 0x000000ffff0a7224 */ /* 0x000fe400078e0008 */
[----:B------:R-:W-:Y:S01]  /*15e1b0*/  IMAD.MOV.U32 R11, RZ, RZ, R9 ;  /* 0x000000ffff0b7224 */ /* 0x000fe200078e0009 */
[----:B------:R-:W-:Y:S06]  /*15e1c0*/  BRA `(.L_x_7158) ;  /* 0x0000000000187947 */ /* 0x000fec0003800000 */
.L_x_7159:
[----:B------:R-:W-:Y:S02]  /*15e1d0*/  R2UR UR4, R38 ;  /* 0x00000000260472ca */ /* 0x000fe400000e0000 */
[----:B------:R-:W-:-:S13]  /*15e1e0*/  R2UR UR5, R39 ;  /* 0x00000000270572ca */ /* 0x000fda00000e0000 */
[----:B------:R-:W2:Y:S02]  /*15e1f0*/  LD.E.64 R10, desc[UR4][R36.64+0x8] ;  /* 0x00000804240a7980 */ /* 0x000ea4000c101b00 */
[----:B--2---:R-:W-:-:S05]  /*15e200*/  IADD3 R8, P0, PT, R10, 0x30, RZ ;  /* 0x000000300a087810 */ /* 0x004fca0007f1e0ff */
[----:B------:R-:W-:-:S05]  /*15e210*/  IMAD.X R9, RZ, RZ, R11, P0 ;  /* 0x000000ffff097224 */ /* 0x000fca00000e060b */
[----:B------:R0:W-:Y:S03]  /*15e220*/  ST.E.64 desc[UR4][R36.64+0x8], R8 ;  /* 0x0000080824007985 */ /* 0x0001e6000c101b04 */
.L_x_7158:
[----:B------:R-:W-:Y:S05]  /*15e230*/  BSYNC B0 ;  /* 0x0000000000007941 */ /* 0x000fea0003800000 */
.L_x_7157:
        /* <DEDUP_REMOVED lines=65> */
.L_x_7168:
[----:B------:R-:W0:Y:S02]  /*15e650*/  LDS.64 R12, [R7+0x8] ;  /* 0x00000800070c7984 */ /* 0x000e240000000a00 */
[----:B0-----:R-:W-:-:S05]  /*15e660*/  IADD3 R14, P0, PT, R8, R12, RZ ;  /* 0x0000000c080e7210 */ /* 0x001fca0007f1e0ff */
[----:B------:R-:W-:-:S07]  /*15e670*/  IMAD.X R15, R9, 0x1, R13, P0 ;  /* 0x00000001090f7824 */ /* 0x000fce00000e060d */
[----:B------:R-:W0:Y:S02]  /*15e680*/  ATOMS.CAST.SPIN.64 P0, [R7+0x8], R12, R14 ;  /* 0x0000080c0700758d */ /* 0x000e24000180040e */
[----:B0-----:R-:W-:Y:S05]  /*15e690*/  @!P0 BRA `(.L_x_7168) ;  /* 0xfffffffc00ec8947 */ /* 0x001fea000383ffff */
[----:B------:R-:W-:Y:S05]  /*15e6a0*/  BSYNC B2 ;  /* 0x0000000000027941 */ /* 0x000fea0003800000 */
.L_x_7167:
[----:B------:R-:W-:Y:S05]  /*15e6b0*/  BRA `(.L_x_7165) ;  /* 0x0000000000187947 */ /* 0x000fea0003800000 */
.L_x_7166:
[----:B------:R-:W-:Y:S02]  /*15e6c0*/  R2UR UR4, R38 ;  /* 0x00000000260472ca */ /* 0x000fe400000e0000 */
[----:B------:R-:W-:-:S13]  /*15e6d0*/  R2UR UR5, R39 ;  /* 0x00000000270572ca */ /* 0x000fda00000e0000 */
[----:B------:R-:W2:Y:S02]  /*15e6e0*/  LD.E.64 R12, desc[UR4][R36.64+0x8] ;  /* 0x00000804240c7980 */ /* 0x000ea4000c101b00 */
[----:B--2---:R-:W-:-:S05]  /*15e6f0*/  IADD3 R6, P0, PT, R8, R12, RZ ;  /* 0x0000000c08067210 */ /* 0x004fca0007f1e0ff */
[----:B------:R-:W-:-:S05]  /*15e700*/  IMAD.X R7, R9, 0x1, R13, P0 ;  /* 0x0000000109077824 */ /* 0x000fca00000e060d */
[----:B------:R0:W-:Y:S03]  /*15e710*/  ST.E.64 desc[UR4][R36.64+0x8], R6 ;  /* 0x0000080624007985 */ /* 0x0001e6000c101b04 */
.L_x_7165:
[----:B------:R-:W-:Y:S05]  /*15e720*/  BSYNC B1 ;  /* 0x0000000000017941 */ /* 0x000fea0003800000 */
.L_x_7164:
        /* <DEDUP_REMOVED lines=47> */
.L_x_7200:
        /* <DEDUP_REMOVED lines=28> */
.L_x_7181:
[----:B------:R-:W0:Y:S02]  /*15ebe0*/  LDS.64 R12, [R9+0x8] ;  /* 0x00000800090c7984 */ /* 0x000e240000000a00 */
[----:B0-----:R-:W-:-:S05]  /*15ebf0*/  IADD3 R14, P0, PT, R12, 0x30, RZ ;  /* 0x000000300c0e7810 */ /* 0x001fca0007f1e0ff */
[----:B------:R-:W-:-:S07]  /*15ec00*/  IMAD.X R15, RZ, RZ, R13, P0 ;  /* 0x000000ffff0f7224 */ /* 0x000fce00000e060d */
[----:B------:R-:W0:Y:S02]  /*15ec10*/  ATOMS.CAST.SPIN.64 P0, [R9+0x8], R12, R14 ;  /* 0x0000080c0900758d */ /* 0x000e24000180040e */
[----:B0-----:R-:W-:Y:S05]  /*15ec20*/  @!P0 BRA `(.L_x_7181) ;  /* 0xfffffffc00ec8947 */ /* 0x001fea000383ffff */
[----:B------:R-:W-:Y:S05]  /*15ec30*/  BSYNC B6 ;  /* 0x0000000000067941 */ /* 0x000fea0003800000 */
.L_x_7180:
[----:B------:R-:W-:Y:S05]  /*15ec40*/  BRA `(.L_x_7178) ;  /* 0x0000000000187947 */ /* 0x000fea0003800000 */
.L_x_7179:
[----:B------:R-:W-:Y:S02]  /*15ec50*/  R2UR UR4, R38 ;  /* 0x00000000260472ca */ /* 0x000fe400000e0000 */
[----:B------:R-:W-:-:S13]  /*15ec60*/  R2UR UR5, R39 ;  /* 0x00000000270572ca */ /* 0x000fda00000e0000 */
[----:B------:R-:W2:Y:S02]  /*15ec70*/  LD.E.64 R12, desc[UR4][R36.64+0x8] ;  /* 0x00000804240c7980 */ /* 0x000ea4000c101b00 */
[----:B--2---:R-:W-:-:S05]  /*15ec80*/  IADD3 R8, P0, PT, R12, 0x30, RZ ;  /* 0x000000300c087810 */ /* 0x004fca0007f1e0ff */
[----:B------:R-:W-:-:S05]  /*15ec90*/  IMAD.X R9, RZ, RZ, R13, P0 ;  /* 0x000000ffff097224 */ /* 0x000fca00000e060d */
[----:B------:R0:W-:Y:S03]  /*15eca0*/  ST.E.64 desc[UR4][R36.64+0x8], R8 ;  /* 0x0000080824007985 */ /* 0x0001e6000c101b04 */
.L_x_7178:
[----:B------:R-:W-:Y:S05]  /*15ecb0*/  BSYNC B5 ;  /* 0x0000000000057941 */ /* 0x000fea0003800000 */
.L_x_7177:
        /* <DEDUP_REMOVED lines=54> */
.L_x_7183:
[----:B------:R-:W-:Y:S05]  /*15f020*/  BSYNC B5 ;  /* 0x0000000000057941 */ /* 0x000fea0003800000 */
.L_x_7182:
        /* <DEDUP_REMOVED lines=40> */
.L_x_7185:
[----:B------:R-:W-:Y:S05]  /*15f2b0*/  BSYNC B5 ;  /* 0x0000000000057941 */ /* 0x000fea0003800000 */
.L_x_7184:
[----:B------:R-:W-:Y:S02]  /*15f2c0*/  R2UR UR4, R38 ;  /* 0x00000000260472ca */ /* 0x000fe400000e0000 */
[----:B------:R-:W-:-:S13]  /*15f2d0*/  R2UR UR5, R39 ;  /* 0x00000000270572ca */ /* 0x000fda00000e0000 */
[----:B------:R2:W-:Y:S01]  /*15f2e0*/  ST.E desc[UR4][R30.64], R11 ;  /* 0x0000000b1e007985 */ /* 0x0005e2000c101904 */
[----:B------:R-:W-:Y:S05]  /*15f2f0*/  BRA `(.L_x_7186) ;  /* 0x0000000000207947 */ /* 0x000fea0003800000 */
.L_x_7176:
        /* <DEDUP_REMOVED lines=8> */
.L_x_7186:
[----:B------:R-:W-:Y:S05]  /*15f380*/  BSYNC B4 ;  /* 0x0000000000047941 */ /* 0x000fea0003800000 */
.L_x_7175:
        /* <DEDUP_REMOVED lines=27> */
.L_x_7193:
[----:B------:R-:W0:Y:S02]  /*15f540*/  LDS.64 R12, [R9+0x8] ;  /* 0x00000800090c7984 */ /* 0x000e240000000a00 */
[----:B0-----:R-:W-:-:S05]  /*15f550*/  IADD3 R14, P0, PT, R12, 0x30, RZ ;  /* 0x000000300c0e7810 */ /* 0x001fca0007f1e0ff */
[----:B------:R-:W-:-:S07]  /*15f560*/  IMAD.X R15, RZ, RZ, R13, P0 ;  /* 0x000000ffff0f7224 */ /* 0x000fce00000e060d */
[----:B------:R-:W0:Y:S02]  /*15f570*/  ATOMS.CAST.SPIN.64 P0, [R9+0x8], R12, R14 ;  /* 0x0000080c0900758d */ /* 0x000e24000180040e */
[----:B0-----:R-:W-:Y:S05]  /*15f580*/  @!P0 BRA `(.L_x_7193) ;  /* 0xfffffffc00ec8947 */ /* 0x001fea000383ffff */
[----:B------:R-:W-:Y:S05]  /*15f590*/  BSYNC B6 ;  /* 0x0000000000067941 */ /* 0x000fea0003800000 */
.L_x_7192:
[----:B------:R-:W-:Y:S05]  /*15f5a0*/  BRA `(.L_x_7190) ;  /* 0x0000000000187947 */ /* 0x000fea0003800000 */
.L_x_7191:
[----:B------:R-:W-:Y:S02]  /*15f5b0*/  R2UR UR4, R38 ;  /* 0x00000000260472ca */ /* 0x000fe400000e0000 */
[----:B------:R-:W-:-:S13]  /*15f5c0*/  R2UR UR5, R39 ;  /* 0x00000000270572ca */ /* 0x000fda00000e0000 */
[----:B------:R-:W2:Y:S02]  /*15f5d0*/  LD.E.64 R12, desc[UR4][R36.64+0x8] ;  /* 0x00000804240c7980 */ /* 0x000ea4000c101b00 */
[----:B--2---:R-:W-:-:S05]  /*15f5e0*/  IADD3 R8, P0, PT, R12, 0x30, RZ ;  /* 0x000000300c087810 */ /* 0x004fca0007f1e0ff */
[----:B------:R-:W-:-:S05]  /*15f5f0*/  IMAD.X R9, RZ, RZ, R13, P0 ;  /* 0x000000ffff097224 */ /* 0x000fca00000e060d */
[----:B------:R0:W-:Y:S03]  /*15f600*/  ST.E.64 desc[UR4][R36.64+0x8], R8 ;  /* 0x0000080824007985 */ /* 0x0001e6000c101b04 */
.L_x_7190:
[----:B------:R-:W-:Y:S05]  /*15f610*/  BSYNC B5 ;  /* 0x0000000000057941 */ /* 0x000fea0003800000 */
.L_x_7189:
        /* <DEDUP_REMOVED lines=51> */
.L_x_7195:
[----:B------:R-:W-:Y:S01]  /*15f950*/  R2UR UR4, R38 ;  /* 0x00000000260472ca */ /* 0x000fe200000e0000 */
[----:B------:R-:W-:Y:S01]  /*15f960*/  IMAD.MOV.U32 R9, RZ, RZ, 0x5272 ;  /* 0x00005272ff097424 */ /* 0x000fe200078e00ff */
[----:B------:R-:W-:Y:S01]  /*15f970*/  R2UR UR5, R39 ;  /* 0x00000000270572ca */ /* 0x000fe200000e0000 */
[----:B------:R-:W-:Y:S01]  /*15f980*/  IMAD.MOV.U32 R13, RZ, RZ, -0x1 ;  /* 0xffffffffff0d7424 */ /* 0x000fe200078e00ff */
[----:B------:R-:W-:-:S11]  /*15f990*/  PLOP3.LUT P0, PT, PT, PT, PT, 0x8, 0x80 ;  /* 0x000000000080781c */ /* 0x000fd60003f0e170 */
[----:B------:R0:W-:Y:S02]  /*15f9a0*/  ST.E desc[UR4][R30.64], R9 ;  /* 0x000000091e007985 */ /* 0x0001e4000c101904 */
.L_x_7196:
[----:B------:R-:W-:Y:S05]  /*15f9b0*/  BSYNC B5 ;  /* 0x0000000000057941 */ /* 0x000fea0003800000 */
.L_x_7194:
        /* <DEDUP_REMOVED lines=39> */
.L_x_7198:
[----:B------:R-:W-:Y:S05]  /*15fc30*/  BSYNC B5 ;  /* 0x0000000000057941 */ /* 0x000fea0003800000 */
.L_x_7197:
[----:B------:R-:W-:Y:S02]  /*15fc40*/  R2UR UR4, R38 ;  /* 0x00000000260472ca */ /* 0x000fe400000e0000 */
[----:B------:R-:W-:-:S13]  /*15fc50*/  R2UR UR5, R39 ;  /* 0x00000000270572ca */ /* 0x000fda00000e0000 */
[----:B------:R2:W-:Y:S01]  /*15fc60*/  ST.E desc[UR4][R30.64], R11 ;  /* 0x0000000b1e007985 */ /* 0x0005e2000c101904 */
[----:B------:R-:W-:Y:S05]  /*15fc70*/  BRA `(.L_x_7199) ;  /* 0x0000000000247947 */ /* 0x000fea0003800000 */
.L_x_7188:
        /* <DEDUP_REMOVED lines=9> */
.L_x_7199:
[----:B------:R-:W-:Y:S05]  /*15fd10*/  BSYNC B4 ;  /* 0x0000000000047941 */ /* 0x000fea0003800000 */
.L_x_7187:
[----:B------:R-:W-:Y:S02]  /*15fd20*/  VIADD R22, R22, 0x2 ;  /* 0x0000000216167836 */ /* 0x000fe40000000000 */
[----:B------:R-:W-:Y:S01]  /*15fd30*/  VIADD R18, R18, 0x8 ;  /* 0x0000000812127836 */ /* 0x000fe20000000000 */
[----:B------:R-:W-:Y:S06]  /*15fd40*/  @P2 BRA `(.L_x_7200) ;  /* 0xffffffec00342947 */ /* 0x000fec000383ffff */
.L_x_7174:
[----:B------:R-:W-:Y:S05]  /*15fd50*/  BSYNC B1 ;  /* 0x0000000000017941 */ /* 0x000fea0003800000 */
.L_x_7173:
        /* <DEDUP_REMOVED lines=25> */
.L_x_7207:
[----:B------:R-:W0:Y:S02]  /*15fef0*/  LDS.64 R12, [R9+0x8] ;  /* 0x00000800090c7984 */ /* 0x000e240000000a00 */
[----:B0-----:R-:W-:-:S05]  /*15ff00*/  IADD3 R14, P0, PT, R12, 0x30, RZ ;  /* 0x000000300c0e7810 */ /* 0x001fca0007f1e0ff */
[----:B------:R-:W-:-:S07]  /*15ff10*/  IMAD.X R15, RZ, RZ, R13, P0 ;  /* 0x000000ffff0f7224 */ /* 0x000fce00000e060d */
[----:B------:R-:W0:Y:S02]  /*15ff20*/  ATOMS.CAST.SPIN.64 P0, [R9+0x8], R12, R14 ;  /* 0x0000080c0900758d */ /* 0x000e24000180040e */
[----:B0-----:R-:W-:Y:S05]  /*15ff30*/  @!P0 BRA `(.L_x_7207) ;  /* 0xfffffffc00ec8947 */ /* 0x001fea000383ffff */
[----:B------:R-:W-:Y:S05]  /*15ff40*/  BSYNC B5 ;  /* 0x0000000000057941 */ /* 0x000fea0003800000 */
.L_x_7206:
[----:B------:R-:W-:Y:S05]  /*15ff50*/  BRA `(.L_x_7204) ;  /* 0x0000000000187947 */ /* 0x000fea0003800000 */
.L_x_7205:
[----:B------:R-:W-:Y:S02]  /*15ff60*/  R2UR UR4, R38 ;  /* 0x00000000260472ca */ /* 0x000fe400000e0000 */
[----:B------:R-:W-:-:S13]  /*15ff70*/  R2UR UR5, R39 ;  /* 0x00000000270572ca */ /* 0x000fda00000e0000 */
[----:B------:R-:W2:Y:S02]  /*15ff80*/  LD.E.64 R12, desc[UR4][R36.64+0x8] ;  /* 0x00000804240c7980 */ /* 0x000ea4000c101b00 */
[----:B--2---:R-:W-:-:S05]  /*15ff90*/  IADD3 R8, P0, PT, R12, 0x30, RZ ;  /* 0x000000300c087810 */ /* 0x004fca0007f1e0ff */
[----:B------:R-:W-:-:S05]  /*15ffa0*/  IMAD.X R9, RZ, RZ, R13, P0 ;  /* 0x000000ffff097224 */ /* 0x000fca00000e060d */
[----:B------:R0:W-:Y:S03]  /*15ffb0*/  ST.E.64 desc[UR4][R36.64+0x8], R8 ;  /* 0x0000080824007985 */ /* 0x0001e6000c101b04 */
.L_x_7204:
[----:B------:R-:W-:Y:S05]  /*15ffc0*/  BSYNC B4 ;  /* 0x0000000000047941 */ /* 0x000fea0003800000 */
.L_x_7203:
        /* <DEDUP_REMOVED lines=51> */
.L_x_7209:
[----:B------:R-:W-:Y:S01]  /*160300*/  R2UR UR4, R38 ;  /* 0x00000000260472ca */ /* 0x000fe200000e0000 */
[----:B------:R-:W-:Y:S01]  /*160310*/  IMAD.MOV.U32 R9, RZ, RZ, 0x5272 ;  /* 0x00005272ff097424 */ /* 0x000fe200078e00ff */
[----:B------:R-:W-:Y:S01]  /*160320*/  R2UR UR5, R39 ;  /* 0x00000000270572ca */ /* 0x000fe200000e0000 */
[----:B------:R-:W-:Y:S01]  /*160330*/  IMAD.MOV.U32 R13, RZ, RZ, -0x1 ;  /* 0xffffffffff0d7424 */ /* 0x000fe200078e00ff */
[----:B------:R-:W-:-:S11]  /*160340*/  PLOP3.LUT P0, PT, PT, PT, PT, 0x8, 0x80 ;  /* 0x000000000080781c */ /* 0x000fd60003f0e170 */
[----:B------:R0:W-:Y:S02]  /*160350*/  ST.E desc[UR4][R30.64], R9 ;  /* 0x000000091e007985 */ /* 0x0001e4000c101904 */
.L_x_7210:
[----:B------:R-:W-:Y:S05]  /*160360*/  BSYNC B4 ;  /* 0x0000000000047941 */ /* 0x000fea0003800000 */
.L_x_7208:
        /* <DEDUP_REMOVED lines=39> */
.L_x_7212:
[----:B------:R-:W-:Y:S05]  /*1605e0*/  BSYNC B4 ;  /* 0x0000000000047941 */ /* 0x000fea0003800000 */
.L_x_7211:
[----:B------:R-:W-:Y:S02]  /*1605f0*/  R2UR UR4, R38 ;  /* 0x00000000260472ca */ /* 0x000fe400000e0000 */
[----:B------:R-:W-:-:S13]  /*160600*/  R2UR UR5, R39 ;  /* 0x00000000270572ca */ /* 0x000fda00000e0000 */
[----:B------:R3:W-:Y:S01]  /*160610*/  ST.E desc[UR4][R30.64], R11 ;  /* 0x0000000b1e007985 */ /* 0x0007e2000c101904 */
[----:B------:R-:W-:Y:S05]  /*160620*/  BRA `(.L_x_7201) ;  /* 0x0000000000207947 */ /* 0x000fea0003800000 */
.L_x_7202:
        /* <DEDUP_REMOVED lines=8> */
.L_x_7201:
[----:B------:R-:W-:Y:S05]  /*1606b0*/  BSYNC B1 ;  /* 0x0000000000017941 */ /* 0x000fea0003800000 */
.L_x_7171:
[----:B------:R-:W-:-:S13]  /*1606c0*/  ISETP.GE.AND P0, PT, R2, 0x1, PT ;  /* 0x000000010200780c */ /* 0x000fda0003f06270 */
[----:B------:R-:W-:Y:S05]  /*1606d0*/  @!P0 BREAK B2 ;  /* 0x0000000000028942 */ /* 0x000fea0003800000 */
[----:B------:R-:W-:Y:S05]  /*1606e0*/  @!P0 BRA `(.L_x_7172) ;  /* 0x0000001000f48947 */ /* 0x000fea0003800000 */
[----:B------:R-:W-:Y:S05]  /*1606f0*/  BSYNC B2 ;  /* 0x0000000000027941 */ /* 0x000fea0003800000 */
.L_x_7170:
[----:B------:R-:W-:Y:S02]  /*160700*/  IMAD.MOV R6, RZ, RZ, -R2 ;  /* 0x000000ffff067224 */ /* 0x000fe400078e0a02 */
[----:B------:R-:W-:Y:S02]  /*160710*/  IMAD.MOV.U32 R17, RZ, RZ, RZ ;  /* 0x000000ffff117224 */ /* 0x000fe400078e00ff */
[----:B------:R-:W-:-:S07]  /*160720*/  IMAD.MOV.U32 R18, RZ, RZ, RZ ;  /* 0x000000ffff127224 */ /* 0x000fce00078e00ff */
.L_x_7237:
        /* <DEDUP_REMOVED lines=35> */
.L_x_7220:
[----:B------:R-:W0:Y:S02]  /*160960*/  LDS.64 R12, [R9+0x8] ;  /* 0x00000800090c7984 */ /* 0x000e240000000a00 */
[----:B0-----:R-:W-:-:S05]  /*160970*/  IADD3 R14, P0, PT, R12, 0x30, RZ ;  /* 0x000000300c0e7810 */ /* 0x001fca0007f1e0ff */
[----:B------:R-:W-:-:S07]  /*160980*/  IMAD.X R15, RZ, RZ, R13, P0 ;  /* 0x000000ffff0f7224 */ /* 0x000fce00000e060d */
[----:B------:R-:W0:Y:S02]  /*160990*/  ATOMS.CAST.SPIN.64 P0, [R9+0x8], R12, R14 ;  /* 0x0000080c0900758d */ /* 0x000e24000180040e */
[----:B0-----:R-:W-:Y:S05]  /*1609a0*/  @!P0 BRA `(.L_x_7220) ;  /* 0xfffffffc00ec8947 */ /* 0x001fea000383ffff */
[----:B------:R-:W-:Y:S05]  /*1609b0*/  BSYNC B4 ;  /* 0x0000000000047941 */ /* 0x000fea0003800000 */
.L_x_7219:
[----:B------:R-:W-:Y:S05]  /*1609c0*/  BRA `(.L_x_7217) ;  /* 0x0000000000187947 */ /* 0x000fea0003800000 */
.L_x_7218:
[----:B------:R-:W-:Y:S02]  /*1609d0*/  R2UR UR4, R38 ;  /* 0x00000000260472ca */ /* 0x000fe400000e0000 */
[----:B------:R-:W-:-:S13]  /*1609e0*/  R2UR UR5, R39 ;  /* 0x00000000270572ca */ /* 0x000fda00000e0000 */
[----:B------:R-:W2:Y:S02]  /*1609f0*/  LD.E.64 R12, desc[UR4][R36.64+0x8] ;  /* 0x00000804240c7980 */ /* 0x000ea4000c101b00 */
[----:B--2---:R-:W-:-:S05]  /*160a00*/  IADD3 R8, P0, PT, R12, 0x30, RZ ;  /* 0x000000300c087810 */ /* 0x004fca0007f1e0ff */
[----:B------:R-:W-:-:S05]  /*160a10*/  IMAD.X R9, RZ, RZ, R13, P0 ;  /* 0x000000ffff097224 */ /* 0x000fca00000e060d */
[----:B------:R0:W-:Y:S03]  /*160a20*/  ST.E.64 desc[UR4][R36.64+0x8], R8 ;  /* 0x0000080824007985 */ /* 0x0001e6000c101b04 */
.L_x_7217:
[----:B------:R-:W-:Y:S05]  /*160a30*/  BSYNC B2 ;  /* 0x0000000000027941 */ /* 0x000fea0003800000 */
.L_x_7216:
        /* <DEDUP_REMOVED lines=54> */
.L_x_7222:
[----:B------:R-:W-:Y:S05]  /*160da0*/  BSYNC B2 ;  /* 0x0000000000027941 */ /* 0x000fea0003800000 */
.L_x_7221:
        /* <DEDUP_REMOVED lines=40> */
.L_x_7224:
[----:B------:R-:W-:Y:S05]  /*161030*/  BSYNC B2 ;  /* 0x0000000000027941 */ /* 0x000fea0003800000 */
.L_x_7223:
[----:B------:R-:W-:Y:S02]  /*161040*/  R2UR UR4, R38 ;  /* 0x00000000260472ca */ /* 0x000fe400000e0000 */
[----:B------:R-:W-:Y:S02]  /*161050*/  R2UR UR5, R39 ;  /* 0x00000000270572ca */ /* 0x000fe400000e0000 */
[----:B------:R-:W-:-:S11]  /*161060*/  PRMT R13, RZ, 0x7610, R13 ;  /* 0x00007610ff0d7816 */ /* 0x000fd6000000000d */
[----:B------:R4:W-:Y:S01]  /*161070*/  ST.E desc[UR4][R30.64], R11 ;  /* 0x0000000b1e007985 */ /* 0x0009e2000c101904 */
[----:B------:R-:W-:Y:S05]  /*161080*/  BRA `(.L_x_7214) ;  /* 0x0000000000147947 */ /* 0x000fea0003800000 */
.L_x_7215:
[----:B------:R-:W-:Y:S02]  /*161090*/  R2UR UR4, R38 ;  /* 0x00000000260472ca */ /* 0x000fe400000e0000 */
[----:B------:R-:W-:Y:S02]  /*1610a0*/  R2UR UR5, R39 ;  /* 0x00000000270572ca */ /* 0x000fe400000e0000 */
[----:B------:R-:W-:-:S05]  /*1610b0*/  IADD3 R8, P0, PT, R8, R17, RZ ;  /* 0x0000001108087210 */ /* 0x000fca0007f1e0ff */
[----:B------:R-:W-:-:S06]  /*1610c0*/  IMAD.X R9, RZ, RZ, R9, P0 ;  /* 0x000000ffff097224 */ /* 0x000fcc00000e0609 */
[----:B------:R0:W5:Y:S02]  /*1610d0*/  LD.E.U8 R13, desc[UR4][R8.64+0x20] ;  /* 0x00002004080d7980 */ /* 0x000164000c101100 */
.L_x_7214:
[----:B------:R-:W-:Y:S05]  /*1610e0*/  BSYNC B1 ;  /* 0x0000000000017941 */ /* 0x000fea0003800000 */
.L_x_7213:
        /* <DEDUP_REMOVED lines=31> */
.L_x_7232:
[----:B------:R-:W0:Y:S02]  /*1612e0*/  LDS.64 R12, [R9+0x8] ;  /* 0x00000800090c7984 */ /* 0x000e240000000a00 */
[----:B0-----:R-:W-:-:S05]  /*1612f0*/  IADD3 R14, P0, PT, R12, 0x30, RZ ;  /* 0x000000300c0e7810 */ /* 0x001fca0007f1e0ff */
[----:B------:R-:W-:-:S07]  /*161300*/  IMAD.X R15, RZ, RZ, R13, P0 ;  /* 0x000000ffff0f7224 */ /* 0x000fce00000e060d */
[----:B------:R-:W0:Y:S02]  /*161310*/  ATOMS.CAST.SPIN.64 P0, [R9+0x8], R12, R14 ;  /* 0x0000080c0900758d */ /* 0x000e24000180040e */
[----:B0-----:R-:W-:Y:S05]  /*161320*/  @!P0 BRA `(.L_x_7232) ;  /* 0xfffffffc00ec8947 */ /* 0x001fea000383ffff */
[----:B------:R-:W-:Y:S05]  /*161330*/  BSYNC B4 ;  /* 0x0000000000047941 */ /* 0x000fea0003800000 */
.L_x_7231:
[----:B------:R-:W-:Y:S05]  /*161340*/  BRA `(.L_x_7229) ;  /* 0x0000000000187947 */ /* 0x000fea0003800000 */
.L_x_7230:
[----:B------:R-:W-:Y:S02]  /*161350*/  R2UR UR4, R38 ;  /* 0x00000000260472ca */ /* 0x000fe400000e0000 */
[----:B------:R-:W-:-:S13]  /*161360*/  R2UR UR5, R39 ;  /* 0x00000000270572ca */ /* 0x000fda00000e0000 */
[----:B------:R-:W2:Y:S02]  /*161370*/  LD.E.64 R12, desc[UR4][R36.64+0x8] ;  /* 0x00000804240c7980 */ /* 0x000ea4000c101b00 */
[----:B--2---:R-:W-:-:S05]  /*161380*/  IADD3 R8, P0, PT, R12, 0x30, RZ ;  /* 0x000000300c087810 */ /* 0x004fca0007f1e0ff */
[----:B------:R-:W-:-:S05]  /*161390*/  IMAD.X R9, RZ, RZ, R13, P0 ;  /* 0x000000ffff097224 */ /* 0x000fca00000e060d */
[----:B------:R0:W-:Y:S03]  /*1613a0*/  ST.E.64 desc[UR4][R36.64+0x8], R8 ;  /* 0x0000080824007985 */ /* 0x0001e6000c101b04 */
.L_x_7229:
[----:B------:R-:W-:Y:S05]  /*1613b0*/  BSYNC B2 ;  /* 0x0000000000027941 */ /* 0x000fea0003800000 */
.L_x_7228:
        /* <DEDUP_REMOVED lines=54> */
.L_x_7234:
[----:B------:R-:W-:Y:S05]  /*161720*/  BSYNC B2 ;  /* 0x0000000000027941 */ /* 0x000fea0003800000 */
.L_x_7233:
        /* <DEDUP_REMOVED lines=40> */
.L_x_7236:
[----:B------:R-:W-:Y:S05]  /*1619b0*/  BSYNC B2 ;  /* 0x0000000000027941 */ /* 0x000fea0003800000 */
.L_x_7235:
[----:B------:R-:W-:Y:S02]  /*1619c0*/  R2UR UR4, R38 ;  /* 0x00000000260472ca */ /* 0x000fe400000e0000 */
[----:B------:R-:W-:-:S13]  /*1619d0*/  R2UR UR5, R39 ;  /* 0x00000000270572ca */ /* 0x000fda00000e0000 */
[----:B------:R2:W-:Y:S01]  /*1619e0*/  ST.E desc[UR4][R30.64], R11 ;  /* 0x0000000b1e007985 */ /* 0x0005e2000c101904 */
[----:B------:R-:W-:Y:S05]  /*1619f0*/  BRA `(.L_x_7226) ;  /* 0x0000000000207947 */ /* 0x000fea0003800000 */
.L_x_7227:
        /* <DEDUP_REMOVED lines=8> */
.L_x_7226:
[----:B------:R-:W-:Y:S05]  /*161a80*/  BSYNC B1 ;  /* 0x0000000000017941 */ /* 0x000fea0003800000 */
.L_x_7225:
[----:B------:R-:W-:Y:S02]  /*161a90*/  VIADD R18, R18, 0x1 ;  /* 0x0000000112127836 */ /* 0x000fe40000000000 */
[----:B------:R-:W-:Y:S01]  /*161aa0*/  VIADD R17, R17, 0x4 ;  /* 0x0000000411117836 */ /* 0x000fe20000000000 */
[----:B------:R-:W-:Y:S06]  /*161ab0*/  @P2 BRA `(.L_x_7237) ;  /* 0xffffffec001c2947 */ /* 0x000fec000383ffff */
.L_x_7172:
[----:B------:R-:W-:Y:S05]  /*161ac0*/  BSYNC B3 ;  /* 0x0000000000037941 */ /* 0x000fea0003800000 */
.L_x_7169:
        /* <DEDUP_REMOVED lines=15> */
.L_x_7163:
[----:B------:R-:W-:Y:S05]  /*161bc0*/  BSYNC B0 ;  /* 0x0000000000007941 */ /* 0x000fea0003800000 */
.L_x_7162:
        /* <DEDUP_REMOVED lines=15> */
.L_x_7242:
[----:B------:R-:W0:Y:S02]  /*161cc0*/  LDS.64 R8, [R5+0x8] ;  /* 0x0000080005087984 */ /* 0x000e240000000a00 */
[----:B0-----:R-:W-:-:S05]  /*161cd0*/  IADD3 R10, P0, PT, R8, 0x30, RZ ;  /* 0x00000030080a7810 */ /* 0x001fca0007f1e0ff */
[----:B------:R-:W-:-:S07]  /*161ce0*/  IMAD.X R11, RZ, RZ, R9, P0 ;  /* 0x000000ffff0b7224 */ /* 0x000fce00000e0609 */
[----:B------:R-:W0:Y:S02]  /*161cf0*/  ATOMS.CAST.SPIN.64 P0, [R5+0x8], R8, R10 ;  /* 0x000008080500758d */ /* 0x000e24000180040a */
[----:B0-----:R-:W-:Y:S05]  /*161d00*/  @!P0 BRA `(.L_x_7242) ;  /* 0xfffffffc00ec8947 */ /* 0x001fea000383ffff */
[----:B------:R-:W-:Y:S05]  /*161d10*/  BSYNC B1 ;  /* 0x0000000000017941 */ /* 0x000fea0003800000 */
.L_x_7241:
[----:B------:R-:W-:Y:S02]  /*161d20*/  IMAD.MOV.U32 R10, RZ, RZ, R8 ;  /* 0x000000ffff0a7224 */ /* 0x000fe400078e0008 */
[----:B------:R-:W-:Y:S01]  /*161d30*/  IMAD.MOV.U32 R11, RZ, RZ, R9 ;  /* 0x000000ffff0b7224 */ /* 0x000fe200078e0009 */
[----:B------:R-:W-:Y:S06]  /*161d40*/  BRA `(.L_x_7239) ;  /* 0x0000000000187947 */ /* 0x000fec0003800000 */
.L_x_7240:
[----:B------:R-:W-:Y:S02]  /*161d50*/  R2UR UR4, R38 ;  /* 0x00000000260472ca */ /* 0x000fe400000e0000 */
[----:B------:R-:W-:-:S13]  /*161d60*/  R2UR UR5, R39 ;  /* 0x00000000270572ca */ /* 0x000fda00000e0000 */
[----:B------:R-:W2:Y:S02]  /*161d70*/  LD.E.64 R10, desc[UR4][R36.64+0x8] ;  /* 0x00000804240a7980 */ /* 0x000ea4000c101b00 */
[----:B--2---:R-:W-:-:S05]  /*161d80*/  IADD3 R8, P0, PT, R10, 0x30, RZ ;  /* 0x000000300a087810 */ /* 0x004fca0007f1e0ff */
[----:B------:R-:W-:-:S05]  /*161d90*/  IMAD.X R9, RZ, RZ, R11, P0 ;  /* 0x000000ffff097224 */ /* 0x000fca00000e060b */
[----:B------:R0:W-:Y:S03]  /*161da0*/  ST.E.64 desc[UR4][R36.64+0x8], R8 ;  /* 0x0000080824007985 */ /* 0x0001e6000c101b04 */
.L_x_7239:
[----:B------:R-:W-:Y:S05]  /*161db0*/  BSYNC B0 ;  /* 0x0000000000007941 */ /* 0x000fea0003800000 */
.L_x_7238:
        /* <DEDUP_REMOVED lines=65> */
.L_x_7244:
[----:B------:R-:W-:Y:S05]  /*1621d0*/  BSYNC B0 ;  /* 0x0000000000007941 */ /* 0x000fea0003800000 */
.L_x_7243:
        /* <DEDUP_REMOVED lines=12> */
[----:B------:R-:W-:-:S12]  /*1622a0*/  IMAD.MOV.U32 R6, RZ, RZ, -0x1 ;  /* 0xffffffffff067424 */ /* 0x000fd800078e00ff */
[----:B------:R-:W-:Y:S05]  /*1622b0*/  @P0 BRA `(.L_x_7247) ;  /* 0x0000000c002c0947 */ /* 0x000fea0003800000 */
[----:B------:R-:W-:Y:S01]  /*1622c0*/  IMAD.MOV.U32 R6, RZ, RZ, R3 ;  /* 0x000000ffff067224 */ /* 0x000fe200078e0003 */
[----:B------:R-:W-:Y:S06]  /*1622d0*/  BRA `(.L_x_7247) ;  /* 0x0000000c00247947 */ /* 0x000fec0003800000 */
.L_x_7246:
        /* <DEDUP_REMOVED lines=13> */
[----:B-1----:R-:W2:Y:S04]  /*1623b0*/  LD.E R13, desc[UR6][R4.64+0x20] ;  /* 0x00002006040d7980 */ /* 0x002ea8000c101900 */
[----:B------:R0:W5:Y:S01]  /*1623c0*/  LD.E R12, desc[UR4][R4.64+0x30] ;  /* 0x00003004040c7980 */ /* 0x000162000c101900 */
[----:B------:R-:W-:Y:S01]  /*1623d0*/  BSSY B1, `(.L_x_7248) ;  /* 0x00000ac000017945 */ /* 0x000fe20003800000 */
[----:B------:R-:W-:Y:S02]  /*1623e0*/  IMAD.MOV.U32 R9, RZ, RZ, RZ ;  /* 0x000000ffff097224 */ /* 0x000fe400078e00ff */
[----:B------:R-:W-:Y:S02]  /*1623f0*/  IMAD.MOV.U32 R15, RZ, RZ, RZ ;  /* 0x000000ffff0f7224 */ /* 0x000fe400078e00ff */
[----:B------:R-:W-:Y:S01]  /*162400*/  IMAD.MOV.U32 R0, RZ, RZ, RZ ;  /* 0x000000ffff007224 */ /* 0x000fe200078e00ff */
[----:B0-2---:R-:W-:-:S13]  /*162410*/  ISETP.NE.AND P2, PT, R13, -0x1, PT ;  /* 0xffffffff0d00780c */ /* 0x005fda0003f45270 */
.L_x_7261:
[----:B------:R-:W-:Y:S05]  /*162420*/  YIELD ;  /* 0x0000000000007946 */ /* 0x000fea0003800000 */
[----:B------:R-:W-:Y:S01]  /*162430*/  @!P2 R2UR UR4, R38 ;  /* 0x000000002604a2ca */ /* 0x000fe200000e0000 */
[----:B0-----:R-:W-:Y:S01]  /*162440*/  @!P2 IMAD.MOV.U32 R7, RZ, RZ, 0x5368 ;  /* 0x00005368ff07a424 */ /* 0x001fe200078e00ff */
[----:B------:R-:W-:Y:S01]  /*162450*/  @!P2 R2UR UR5, R39 ;  /* 0x000000002705a2ca */ /* 0x000fe200000e0000 */
[----:B------:R-:W-:Y:S01]  /*162460*/  BSSY B2, `(.L_x_7249) ;  /* 0x000009a000027945 */ /* 0x000fe20003800000 */
[----:B------:R-:W-:Y:S01]  /*162470*/  @!P2 PLOP3.LUT P0, PT, PT, PT, PT, 0x8, 0x80 ;  /* 0x000000000080a81c */ /* 0x000fe20003f0e170 */
[----:B-1----:R-:W-:-:S02]  /*162480*/  @!P2 IMAD.MOV.U32 R9, RZ, RZ, 0x5368 ;  /* 0x00005368ff09a424 */ /* 0x002fc400078e00ff */
[----:B------:R-:W-:-:S08]  /*162490*/  @!P2 IMAD.MOV.U32 R5, RZ, RZ, RZ ;  /* 0x000000ffff05a224 */ /* 0x000fd000078e00ff */
[----:B------:R0:W-:Y:S01]  /*1624a0*/  @!P2 ST.E desc[UR4][R30.64], R7 ;  /* 0x000000071e00a985 */ /* 0x0001e2000c101904 */
[----:B--2---:R-:W-:Y:S05]  /*1624b0*/  @!P2 BRA `(.L_x_7250) ;  /* 0x000000080050a947 */ /* 0x004fea0003800000 */
        /* <DEDUP_REMOVED lines=25> */
.L_x_7256:
[----:B------:R-:W0:Y:S02]  /*162650*/  LDS.64 R8, [R5+0x8] ;  /* 0x0000080005087984 */ /* 0x000e240000000a00 */
[----:B0-----:R-:W-:-:S05]  /*162660*/  IADD3 R10, P0, PT, R8, 0x30, RZ ;  /* 0x00000030080a7810 */ /* 0x001fca0007f1e0ff */
[----:B------:R-:W-:-:S07]  /*162670*/  IMAD.X R11, RZ, RZ, R9, P0 ;  /* 0x000000ffff0b7224 */ /* 0x000fce00000e0609 */
[----:B------:R-:W0:Y:S02]  /*162680*/  ATOMS.CAST.SPIN.64 P0, [R5+0x8], R8, R10 ;  /* 0x000008080500758d */ /* 0x000e24000180040a */
[----:B0-----:R-:W-:Y:S05]  /*162690*/  @!P0 BRA `(.L_x_7256) ;  /* 0xfffffffc00ec8947 */ /* 0x001fea000383ffff */
[----:B------:R-:W-:Y:S05]  /*1626a0*/  BSYNC B4 ;  /* 0x0000000000047941 */ /* 0x000fea0003800000 */
.L_x_7255:
[----:B------:R-:W-:Y:S05]  /*1626b0*/  BRA `(.L_x_7253) ;  /* 0x0000000000187947 */ /* 0x000fea0003800000 */
.L_x_7254:
[----:B------:R-:W-:Y:S02]  /*1626c0*/  R2UR UR4, R38 ;  /* 0x00000000260472ca */ /* 0x000fe400000e0000 */
[----:B------:R-:W-:-:S13]  /*1626d0*/  R2UR UR5, R39 ;  /* 0x00000000270572ca */ /* 0x000fda00000e0000 */
[----:B------:R-:W2:Y:S02]  /*1626e0*/  LD.E.64 R8, desc[UR4][R36.64+0x8] ;  /* 0x0000080424087980 */ /* 0x000ea4000c101b00 */
[----:B--2---:R-:W-:-:S05]  /*1626f0*/  IADD3 R4, P0, PT, R8, 0x30, RZ ;  /* 0x0000003008047810 */ /* 0x004fca0007f1e0ff */
[----:B------:R-:W-:-:S05]  /*162700*/  IMAD.X R5, RZ, RZ, R9, P0 ;  /* 0x000000ffff057224 */ /* 0x000fca00000e0609 */
[----:B------:R0:W-:Y:S03]  /*162710*/  ST.E.64 desc[UR4][R36.64+0x8], R4 ;  /* 0x0000080424007985 */ /* 0x0001e6000c101b04 */
.L_x_7253:
[----:B------:R-:W-:Y:S05]  /*162720*/  BSYNC B3 ;  /* 0x0000000000037941 */ /* 0x000fea0003800000 */
.L_x_7252:
        /* <DEDUP_REMOVED lines=54> */
.L_x_7258:
[----:B------:R-:W-:Y:S05]  /*162a90*/  BSYNC B3 ;  /* 0x0000000000037941 */ /* 0x000fea0003800000 */
.L_x_7257:
        /* <DEDUP_REMOVED lines=40> */
.L_x_7260:
[----:B------:R-:W-:Y:S05]  /*162d20*/  BSYNC B3 ;  /* 0x0000000000037941 */ /* 0x000fea0003800000 */
.L_x_7259:
[----:B------:R-:W-:Y:S01]  /*162d30*/  R2UR UR4, R38 ;  /* 0x00000000260472ca */ /* 0x000fe200000e0000 */
[----:B01----:R-:W-:Y:S01]  /*162d40*/  IMAD.MOV.U32 R5, RZ, RZ, RZ ;  /* 0x000000ffff057224 */ /* 0x003fe200078e00ff */
[----:B------:R-:W-:Y:S02]  /*162d50*/  R2UR UR5, R39 ;  /* 0x00000000270572ca */ /* 0x000fe400000e0000 */
[----:B------:R-:W-:-:S11]  /*162d60*/  ISETP.EQ.AND P0, PT, R9, RZ, PT ;  /* 0x000000ff0900720c */ /* 0x000fd60003f02270 */
[----:B------:R1:W-:Y:S01]  /*162d70*/  ST.E desc[UR4][R30.64], R9 ;  /* 0x000000091e007985 */ /* 0x0003e2000c101904 */
[----:B------:R-:W-:Y:S05]  /*162d80*/  BRA `(.L_x_7250) ;  /* 0x00000000001c7947 */ /* 0x000fea0003800000 */
.L_x_7251:
[----:B------:R-:W-:Y:S02]  /*162d90*/  LEA R7, R12, 0x20, 0x2 ;  /* 0x000000200c077811 */ /* 0x000fe400078e10ff */
[----:B------:R-:W-:Y:S02]  /*162da0*/  R2UR UR4, R38 ;  /* 0x00000000260472ca */ /* 0x000fe400000e0000 */
[----:B------:R-:W-:Y:S02]  /*162db0*/  R2UR UR5, R39 ;  /* 0x00000000270572ca */ /* 0x000fe400000e0000 */
[----:B------:R-:W-:-:S05]  /*162dc0*/  IADD3 R4, P0, PT, R4, R7, RZ ;  /* 0x0000000704047210 */ /* 0x000fca0007f1e0ff */
[----:B------:R-:W-:-:S06]  /*162dd0*/  IMAD.X R5, RZ, RZ, R5, P0 ;  /* 0x000000ffff057224 */ /* 0x000fcc00000e0605 */
[----:B------:R2:W5:Y:S01]  /*162de0*/  LD.E.S8 R5, desc[UR4][R4.64] ;  /* 0x0000000404057980 */ /* 0x000562000c101300 */
[----:B------:R-:W-:-:S13]  /*162df0*/  PLOP3.LUT P0, PT, PT, PT, PT, 0x80, 0x8 ;  /* 0x000000000008781c */ /* 0x000fda0003f0f070 */
.L_x_7250:
[----:B------:R-:W-:Y:S05]  /*162e00*/  BSYNC B2 ;  /* 0x0000000000027941 */ /* 0x000fea0003800000 */
.L_x_7249:
        /* <DEDUP_REMOVED lines=9> */
.L_x_7248:
[----:B------:R-:W3:Y:S01]  /*162ea0*/  S2UR UR5, SR_CgaCtaId ;  /* 0x00000000000579c3 */ /* 0x000ee20000008800 */
[----:B------:R-:W-:Y:S01]  /*162eb0*/  UMOV UR4, 0x400 ;  /* 0x0000040000047882 */ /* 0x000fe20000000000 */
[----:B------:R-:W-:Y:S02]  /*162ec0*/  R2UR UR6, R38 ;  /* 0x00000000260672ca */ /* 0x000fe400000e0000 */
[C---:B------:R-:W-:Y:S01]  /*162ed0*/  R2UR UR7, R39.reuse ;  /* 0x00000000270772ca */ /* 0x040fe200000e0000 */
[----:B---3--:R-:W-:Y:S01]  /*162ee0*/  ULEA UR4, UR5, UR4, 0x18 ;  /* 0x0000000405047291 */ /* 0x008fe2000f8ec0ff */
[----:B------:R-:W-:-:S08]  /*162ef0*/  R2UR UR5, R39 ;  /* 0x00000000270572ca */ /* 0x000fd000000e0000 */
[----:B--2---:R-:W2:Y:S01]  /*162f00*/  LDS.64 R4, [UR4] ;  /* 0x00000004ff047984 */ /* 0x004ea20008000a00 */
[----:B------:R-:W-:Y:S01]  /*162f10*/  R2UR UR4, R38 ;  /* 0x00000000260472ca */ /* 0x000fe200000e0000 */
[----:B--2---:R-:W-:-:S12]  /*162f20*/  IMAD.WIDE R4, R3, 0x10, R4 ;  /* 0x0000001003047825 */ /* 0x004fd800078e0204 */
[----:B------:R3:W-:Y:S04]  /*162f30*/  ST.E desc[UR4][R4.64+0x2c], R0 ;  /* 0x00002c0004007985 */ /* 0x0007e8000c101904 */
[----:B-1----:R-:W2:Y:S02]  /*162f40*/  LD.E R9, desc[UR6][R30.64] ;  /* 0x000000061e097980 */ /* 0x002ea4000c101900 */
[----:B--2---:R-:W-:-:S04]  /*162f50*/  ISETP.NE.AND P0, PT, R9, RZ, PT ;  /* 0x000000ff0900720c */ /* 0x004fc80003f05270 */
[----:B---3--:R-:W-:-:S09]  /*162f60*/  SEL R6, R0, RZ, !P0 ;  /* 0x000000ff00067207 */ /* 0x008fd20004000000 */
.L_x_7247:
[----:B------:R-:W-:Y:S05]  /*162f70*/  BSYNC B0 ;  /* 0x0000000000007941 */ /* 0x000fea0003800000 */
.L_x_7245:
[----:B------:R-:W-:Y:S01]  /*162f80*/  ISETP.NE.AND P0, PT, R9, RZ, PT ;  /* 0x000000ff0900720c */ /* 0x000fe20003f05270 */
[----:B--2---:R-:W-:-:S12]  /*162f90*/  IMAD.MOV.U32 R4, RZ, RZ, RZ ;  /* 0x000000ffff047224 */ /* 0x004fd800078e00ff */
[----:B------:R-:W-:Y:S05]  /*162fa0*/  @P0 BRA `(.L_x_6741) ;  /* 0x000007c000900947 */ /* 0x000fea0003800000 */
[----:B------:R-:W2:Y:S01]  /*162fb0*/  S2UR UR5, SR_CgaCtaId ;  /* 0x00000000000579c3 */ /* 0x000ea20000008800 */
[----:B------:R-:W-:Y:S01]  /*162fc0*/  UMOV UR4, 0x400 ;  /* 0x0000040000047882 */ /* 0x000fe20000000000 */
[----:B------:R-:W-:Y:S01]  /*162fd0*/  R2UR UR6, R38 ;  /* 0x00000000260672ca */ /* 0x000fe200000e0000 */
[----:B------:R-:W-:Y:S01]  /*162fe0*/  IMAD.MOV.U32 R4, RZ, RZ, 0xa0 ;  /* 0x000000a0ff047424 */ /* 0x000fe200078e00ff */
[----:B------:R-:W-:Y:S01]  /*162ff0*/  R2UR UR7, R39 ;  /* 0x00000000270772ca */ /* 0x000fe200000e0000 */
[----:B-----5:R-:W-:Y:S01]  /*163000*/  IMAD.MOV.U32 R5, RZ, RZ, 0x0 ;  /* 0x00000000ff057424 */ /* 0x020fe200078e00ff */
[----:B--2---:R-:W-:-:S06]  /*163010*/  ULEA UR4, UR5, UR4, 0x18 ;  /* 0x0000000405047291 */ /* 0x004fcc000f8ec0ff */
[----:B0-----:R-:W-:-:S05]  /*163020*/  IMAD.U32 R7, RZ, RZ, UR4 ;  /* 0x00000004ff077e24 */ /* 0x001fca000f8e00ff */
[----:B------:R0:W2:Y:S04]  /*163030*/  LDS.64 R2, [R7+0x8] ;  /* 0x0000080007027984 */ /* 0x0000a80000000a00 */
[----:B------:R3:W4:Y:S01]  /*163040*/  ATOM.E.ADD.64.STRONG.GPU P0, R4, desc[UR6][R36.64+0x8], R4 ;  /* 0x800008042404798a */ /* 0x000722000810f506 */
[----:B------:R-:W-:Y:S01]  /*163050*/  BSSY B0, `(.L_x_7262) ;  /* 0x0000016000007945 */ /* 0x000fe20003800000 */
[----:B----4-:R-:W-:Y:S02]  /*163060*/  IMAD.MOV.U32 R8, RZ, RZ, R4 ;  /* 0x000000ffff087224 */ /* 0x010fe400078e0004 */
[----:B-1----:R-:W-:Y:S01]  /*163070*/  IMAD.MOV.U32 R9, RZ, RZ, R5 ;  /* 0x000000ffff097224 */ /* 0x002fe200078e0005 */
[----:B0-23--:R-:W-:Y:S06]  /*163080*/  @P0 BRA `(.L_x_7263) ;  /* 0x0000000000480947 */ /* 0x00dfec0003800000 */
[----:B------:R-:W0:Y:S02]  /*163090*/  QSPC.E.S P0, RZ, [R36+0x8] ;  /* 0x0000080024ff73aa */ /* 0x000e240000000500 */
[----:B0-----:R-:W-:Y:S05]  /*1630a0*/  @!P0 BRA `(.L_x_7264) ;  /* 0x0000000000288947 */ /* 0x001fea0003800000 */
[----:B------:R-:W-:Y:S01]  /*1630b0*/  IMAD.MOV.U32 R4, RZ, RZ, R36 ;  /* 0x000000ffff047224 */ /* 0x000fe200078e0024 */
[----:B------:R-:W-:Y:S04]  /*1630c0*/  BSSY B1, `(.L_x_7265) ;  /* 0x0000007000017945 */ /* 0x000fe80003800000 */
[----:B------:R-:W-:-:S07]  /*1630d0*/  MOV R5, R4 ;  /* 0x0000000400057202 */ /* 0x000fce0000000f00 */
.L_x_7266:
[----:B------:R-:W0:Y:S02]  /*1630e0*/  LDS.64 R8, [R5+0x8] ;  /* 0x0000080005087984 */ /* 0x000e240000000a00 */
[----:B0-----:R-:W-:-:S05]  /*1630f0*/  IADD3 R10, P0, PT, R8, 0xa0, RZ ;  /* 0x000000a0080a7810 */ /* 0x001fca0007f1e0ff */
[----:B------:R-:W-:-:S07]  /*163100*/  IMAD.X R11, RZ, RZ, R9, P0 ;  /* 0x000000ffff0b7224 */ /* 0x000fce00000e0609 */
[----:B------:R-:W0:Y:S02]  /*163110*/  ATOMS.CAST.SPIN.64 P0, [R5+0x8], R8, R10 ;  /* 0x000008080500758d */ /* 0x000e24000180040a */
[----:B0-----:R-:W-:Y:S05]  /*163120*/  @!P0 BRA `(.L_x_7266) ;  /* 0xfffffffc00ec8947 */ /* 0x001fea000383ffff */
[----:B------:R-:W-:Y:S05]  /*163130*/  BSYNC B1 ;  /* 0x0000000000017941 */ /* 0x000fea0003800000 */
.L_x_7265:
[----:B------:R-:W-:Y:S05]  /*163140*/  BRA `(.L_x_7263) ;  /* 0x0000000000187947 */ /* 0x000fea0003800000 */
.L_x_7264:
[----:B------:R-:W-:Y:S02]  /*163150*/  R2UR UR4, R38 ;  /* 0x00000000260472ca */ /* 0x000fe400000e0000 */
[----:B------:R-:W-:-:S13]  /*163160*/  R2UR UR5, R39 ;  /* 0x00000000270572ca */ /* 0x000fda00000e0000 */
[----:B------:R-:W2:Y:S02]  /*163170*/  LD.E.64 R8, desc[UR4][R36.64+0x8] ;  /* 0x0000080424087980 */ /* 0x000ea4000c101b00 */
[----:B--2---:R-:W-:-:S05]  /*163180*/  IADD3 R4, P0, PT, R8, 0xa0, RZ ;  /* 0x000000a008047810 */ /* 0x004fca0007f1e0ff */
[----:B------:R-:W-:-:S05]  /*163190*/  IMAD.X R5, RZ, RZ, R9, P0 ;  /* 0x000000ffff057224 */ /* 0x000fca00000e0609 */
[----:B------:R0:W-:Y:S03]  /*1631a0*/  ST.E.64 desc[UR4][R36.64+0x8], R4 ;  /* 0x0000080424007985 */ /* 0x0001e6000c101b04 */
.L_x_7263:
[----:B------:R-:W-:Y:S05]  /*1631b0*/  BSYNC B0 ;  /* 0x0000000000007941 */ /* 0x000fea0003800000 */
.L_x_7262:
        /* <DEDUP_REMOVED lines=42> */
.L_x_7294:
        /* <DEDUP_REMOVED lines=28> */
.L_x_7275:
[----:B------:R-:W0:Y:S02]  /*163620*/  LDS.64 R12, [R9+0x8] ;  /* 0x00000800090c7984 */ /* 0x000e240000000a00 */
[----:B0-----:R-:W-:-:S05]  /*163630*/  IADD3 R14, P0, PT, R12, 0x30, RZ ;  /* 0x000000300c0e7810 */ /* 0x001fca0007f1e0ff */
[----:B------:R-:W-:-:S07]  /*163640*/  IMAD.X R15, RZ, RZ, R13, P0 ;  /* 0x000000ffff0f7224 */ /* 0x000fce00000e060d */
[----:B------:R-:W0:Y:S02]  /*163650*/  ATOMS.CAST.SPIN.64 P0, [R9+0x8], R12, R14 ;  /* 0x0000080c0900758d */ /* 0x000e24000180040e */
[----:B0-----:R-:W-:Y:S05]  /*163660*/  @!P0 BRA `(.L_x_7275) ;  /* 0xfffffffc00ec8947 */ /* 0x001fea000383ffff */
[----:B------:R-:W-:Y:S05]  /*163670*/  BSYNC B3 ;  /* 0x0000000000037941 */ /* 0x000fea0003800000 */
.L_x_7274:
[----:B------:R-:W-:Y:S05]  /*163680*/  BRA `(.L_x_7272) ;  /* 0x0000000000187947 */ /* 0x000fea0003800000 */
.L_x_7273:
[----:B------:R-:W-:Y:S02]  /*163690*/  R2UR UR4, R38 ;  /* 0x00000000260472ca */ /* 0x000fe400000e0000 */
[----:B------:R-:W-:-:S13]  /*1636a0*/  R2UR UR5, R39 ;  /* 0x00000000270572ca */ /* 0x000fda00000e0000 */
[----:B------:R-:W2:Y:S02]  /*1636b0*/  LD.E.64 R12, desc[UR4][R36.64+0x8] ;  /* 0x00000804240c7980 */ /* 0x000ea4000c101b00 */
[----:B--2---:R-:W-:-:S05]  /*1636c0*/  IADD3 R8, P0, PT, R12, 0x30, RZ ;  /* 0x000000300c087810 */ /* 0x004fca0007f1e0ff */
[----:B------:R-:W-:-:S05]  /*1636d0*/  IMAD.X R9, RZ, RZ, R13, P0 ;  /* 0x000000ffff097224 */ /* 0x000fca00000e060d */
[----:B------:R0:W-:Y:S03]  /*1636e0*/  ST.E.64 desc[UR4][R36.64+0x8], R8 ;  /* 0x0000080824007985 */ /* 0x0001e6000c101b04 */
.L_x_7272:
[----:B------:R-:W-:Y:S05]  /*1636f0*/  BSYNC B2 ;  /* 0x0000000000027941 */ /* 0x000fea0003800000 */
.L_x_7271:
        /* <DEDUP_REMOVED lines=55> */
.L_x_7277:
[----:B------:R-:W-:Y:S05]  /*163a70*/  BSYNC B2 ;  /* 0x0000000000027941 */ /* 0x000fea0003800000 */
.L_x_7276:
        /* <DEDUP_REMOVED lines=40> */
.L_x_7279:
[----:B------:R-:W-:Y:S05]  /*163d00*/  BSYNC B2 ;  /* 0x0000000000027941 */ /* 0x000fea0003800000 */
.L_x_7278:
[----:B------:R-:W-:Y:S02]  /*163d10*/  R2UR UR4, R38 ;  /* 0x00000000260472ca */ /* 0x000fe400000e0000 */
[----:B------:R-:W-:-:S13]  /*163d20*/  R2UR UR5, R39 ;  /* 0x00000000270572ca */ /* 0x000fda00000e0000 */
[----:B------:R2:W-:Y:S01]  /*163d30*/  ST.E desc[UR4][R30.64], R11 ;  /* 0x0000000b1e007985 */ /* 0x0005e2000c101904 */
[----:B------:R-:W-:Y:S05]  /*163d40*/  BRA `(.L_x_7280) ;  /* 0x0000000000207947 */ /* 0x000fea0003800000 */
.L_x_7270:
        /* <DEDUP_REMOVED lines=8> */
.L_x_7280:
[----:B------:R-:W-:Y:S05]  /*163dd0*/  BSYNC B1 ;  /* 0x0000000000017941 */ /* 0x000fea0003800000 */
.L_x_7269:
        /* <DEDUP_REMOVED lines=27> */
.L_x_7287:
[----:B------:R-:W0:Y:S02]  /*163f90*/  LDS.64 R12, [R9+0x8] ;  /* 0x00000800090c7984 */ /* 0x000e240000000a00 */
[----:B0-----:R-:W-:-:S05]  /*163fa0*/  IADD3 R14, P0, PT, R12, 0x30, RZ ;  /* 0x000000300c0e7810 */ /* 0x001fca0007f1e0ff */
[----:B------:R-:W-:-:S07]  /*163fb0*/  IMAD.X R15, RZ, RZ, R13, P0 ;  /* 0x000000ffff0f7224 */ /* 0x000fce00000e060d */
[----:B------:R-:W0:Y:S02]  /*163fc0*/  ATOMS.CAST.SPIN.64 P0, [R9+0x8], R12, R14 ;  /* 0x0000080c0900758d */ /* 0x000e24000180040e */
[----:B0-----:R-:W-:Y:S05]  /*163fd0*/  @!P0 BRA `(.L_x_7287) ;  /* 0xfffffffc00ec8947 */ /* 0x001fea000383ffff */
[----:B------:R-:W-:Y:S05]  /*163fe0*/  BSYNC B3 ;  /* 0x0000000000037941 */ /* 0x000fea0003800000 */
.L_x_7286:
[----:B------:R-:W-:Y:S05]  /*163ff0*/  BRA `(.L_x_7284) ;  /* 0x0000000000187947 */ /* 0x000fea0003800000 */
.L_x_7285:
[----:B------:R-:W-:Y:S02]  /*164000*/  R2UR UR4, R38 ;  /* 0x00000000260472ca */ /* 0x000fe400000e0000 */
[----:B------:R-:W-:-:S13]  /*164010*/  R2UR UR5, R39 ;  /* 0x00000000270572ca */ /* 0x000fda00000e0000 */
[----:B------:R-:W2:Y:S02]  /*164020*/  LD.E.64 R12, desc[UR4][R36.64+0x8] ;  /* 0x00000804240c7980 */ /* 0x000ea4000c101b00 */
[----:B--2---:R-:W-:-:S05]  /*164030*/  IADD3 R8, P0, PT, R12, 0x30, RZ ;  /* 0x000000300c087810 */ /* 0x004fca0007f1e0ff */
[----:B------:R-:W-:-:S05]  /*164040*/  IMAD.X R9, RZ, RZ, R13, P0 ;  /* 0x000000ffff097224 */ /* 0x000fca00000e060d */
[----:B------:R0:W-:Y:S03]  /*164050*/  ST.E.64 desc[UR4][R36.64+0x8], R8 ;  /* 0x0000080824007985 */ /* 0x0001e6000c101b04 */
.L_x_7284:
[----:B------:R-:W-:Y:S05]  /*164060*/  BSYNC B2 ;  /* 0x0000000000027941 */ /* 0x000fea0003800000 */
.L_x_7283:
        /* <DEDUP_REMOVED lines=51> */
.L_x_7289:
[----:B------:R-:W-:Y:S01]  /*1643a0*/  R2UR UR4, R38 ;  /* 0x00000000260472ca */ /* 0x000fe200000e0000 */
[----:B------:R-:W-:Y:S01]  /*1643b0*/  IMAD.MOV.U32 R9, RZ, RZ, 0x5272 ;  /* 0x00005272ff097424 */ /* 0x000fe200078e00ff */
[----:B------:R-:W-:Y:S01]  /*1643c0*/  R2UR UR5, R39 ;  /* 0x00000000270572ca */ /* 0x000fe200000e0000 */
[----:B------:R-:W-:Y:S01]  /*1643d0*/  IMAD.MOV.U32 R13, RZ, RZ, -0x1 ;  /* 0xffffffffff0d7424 */ /* 0x000fe200078e00ff */
[----:B------:R-:W-:-:S11]  /*1643e0*/  PLOP3.LUT P0, PT, PT, PT, PT, 0x8, 0x80 ;  /* 0x000000000080781c */ /* 0x000fd60003f0e170 */
[----:B------:R0:W-:Y:S02]  /*1643f0*/  ST.E desc[UR4][R30.64], R9 ;  /* 0x000000091e007985 */ /* 0x0001e4000c101904 */
.L_x_7290:
[----:B------:R-:W-:Y:S05]  /*164400*/  BSYNC B2 ;  /* 0x0000000000027941 */ /* 0x000fea0003800000 */
.L_x_7288:
        /* <DEDUP_REMOVED lines=39> */
.L_x_7292:
[----:B------:R-:W-:Y:S05]  /*164680*/  BSYNC B2 ;  /* 0x0000000000027941 */ /* 0x000fea0003800000 */
.L_x_7291:
[----:B------:R-:W-:Y:S02]  /*164690*/  R2UR UR4, R38 ;  /* 0x00000000260472ca */ /* 0x000fe400000e0000 */
[----:B------:R-:W-:-:S13]  /*1646a0*/  R2UR UR5, R39 ;  /* 0x00000000270572ca */ /* 0x000fda00000e0000 */
[----:B------:R2:W-:Y:S01]  /*1646b0*/  ST.E desc[UR4][R30.64], R11 ;  /* 0x0000000b1e007985 */ /* 0x0005e2000c101904 */
[----:B------:R-:W-:Y:S05]  /*1646c0*/  BRA `(.L_x_7293) ;  /* 0x0000000000207947 */ /* 0x000fea0003800000 */
.L_x_7282:
        /* <DEDUP_REMOVED lines=8> */
.L_x_7293:
[----:B------:R-:W-:Y:S05]  /*164750*/  BSYNC B1 ;  /* 0x0000000000017941 */ /* 0x000fea0003800000 */
.L_x_7281:
[----:B------:R-:W-:Y:S01]  /*164760*/  VIADD R0, R0, 0x2 ;  /* 0x0000000200007836 */ /* 0x000fe20000000000 */
[----:B------:R-:W-:-:S04]  /*164770*/  IADD3 R17, P1, PT, R17, 0x8, RZ ;  /* 0x0000000811117810 */ /* 0x000fc80007f3e0ff */
[----:B------:R-:W-:Y:S01]  /*164780*/  ISETP.NE.AND P0, PT, R0, 0x21, PT ;  /* 0x000000210000780c */ /* 0x000fe20003f05270 */
[----:B------:R-:W-:-:S12]  /*164790*/  IMAD.X R33, RZ, RZ, R33, P1 ;  /* 0x000000ffff217224 */ /* 0x000fd800008e0621 */
[----:B------:R-:W-:Y:S05]  /*1647a0*/  @P0 BRA `(.L_x_7294) ;  /* 0xffffffec002c0947 */ /* 0x000fea000383ffff */
.L_x_7268:
[----:B------:R-:W-:Y:S05]  /*1647b0*/  BSYNC B0 ;  /* 0x0000000000007941 */ /* 0x000fea0003800000 */
.L_x_7267:
[----:B------:R-:W-:Y:S04]  /*1647c0*/  BSSY B7, `(.L_x_7295) ;  /* 0x0006e05000077945 */ /* 0x000fe80003800000 */
[----:B------:R-:W-:Y:S01]  /*1647d0*/  BSSY B0, `(.L_x_7296) ;  /* 0x0000161000007945 */ /* 0x000fe20003800000 */
[----:B------:R-:W-:Y:S02]  /*1647e0*/  IMAD.MOV.U32 R4, RZ, RZ, 0x20 ;  /* 0x00000020ff047424 */ /* 0x000fe400078e00ff */
[----:B0-----:R-:W-:Y:S02]  /*1647f0*/  IMAD.MOV.U32 R3, RZ, RZ, 0x1 ;  /* 0x00000001ff037424 */ /* 0x001fe400078e00ff */
[----:B------:R-:W-:Y:S02]  /*164800*/  IMAD.MOV.U32 R22, RZ, RZ, -0x1f ;  /* 0xffffffe1ff167424 */ /* 0x000fe400078e00ff */
[----:B------:R-:W-:-:S02]  /*164810*/  IMAD.MOV.U32 R34, RZ, RZ, 0x26 ;  /* 0x00000026ff227424 */ /* 0x000fc400078e00ff */
[----:B------:R-:W-:-:S07]  /*164820*/  IMAD.MOV.U32 R35, RZ, RZ, -0x1 ;  /* 0xffffffffff237424 */ /* 0x000fce00078e00ff */
.L_x_7322:
        /* <DEDUP_REMOVED lines=46> */
.L_x_7304:
[----:B------:R-:W0:Y:S02]  /*164b10*/  LDS.64 R8, [R41+0x8] ;  /* 0x0000080029087984 */ /* 0x000e240000000a00 */
[----:B0-----:R-:W-:-:S05]  /*164b20*/  IADD3 R10, P0, PT, R8, 0x30, RZ ;  /* 0x00000030080a7810 */ /* 0x001fca0007f1e0ff */
[----:B------:R-:W-:-:S07]  /*164b30*/  IMAD.X R11, RZ, RZ, R9, P0 ;  /* 0x000000ffff0b7224 */ /* 0x000fce00000e0609 */
[----:B------:R-:W0:Y:S02]  /*164b40*/  ATOMS.CAST.SPIN.64 P0, [R41+0x8], R8, R10 ;  /* 0x000008082900758d */ /* 0x000e24000180040a */
[----:B0-----:R-:W-:Y:S05]  /*164b50*/  @!P0 BRA `(.L_x_7304) ;  /* 0xfffffffc00ec8947 */ /* 0x001fea000383ffff */
[----:B------:R-:W-:Y:S05]  /*164b60*/  BSYNC B3 ;  /* 0x0000000000037941 */ /* 0x000fea0003800000 */
.L_x_7303:
[----:B------:R-:W-:Y:S02]  /*164b70*/  IMAD.MOV.U32 R10, RZ, RZ, R8 ;  /* 0x000000ffff0a7224 */ /* 0x000fe400078e0008 */
[----:B------:R-:W-:Y:S01]  /*164b80*/  IMAD.MOV.U32 R11, RZ, RZ, R9 ;  /* 0x000000ffff0b7224 */ /* 0x000fe200078e0009 */
[----:B------:R-:W-:Y:S06]  /*164b90*/  BRA `(.L_x_7301) ;  /* 0x0000000000187947 */ /* 0x000fec0003800000 */
.L_x_7302:
[----:B------:R-:W-:Y:S02]  /*164ba0*/  R2UR UR4, R38 ;  /* 0x00000000260472ca */ /* 0x000fe400000e0000 */
[----:B------:R-:W-:-:S13]  /*164bb0*/  R2UR UR5, R39 ;  /* 0x00000000270572ca */ /* 0x000fda00000e0000 */
[----:B------:R-:W2:Y:S02]  /*164bc0*/  LD.E.64 R10, desc[UR4][R36.64+0x8] ;  /* 0x00000804240a7980 */ /* 0x000ea4000c101b00 */
[----:B--2---:R-:W-:-:S05]  /*164bd0*/  IADD3 R8, P0, PT, R10, 0x30, RZ ;  /* 0x000000300a087810 */ /* 0x004fca0007f1e0ff */
[----:B------:R-:W-:-:S05]  /*164be0*/  IMAD.X R9, RZ, RZ, R11, P0 ;  /* 0x000000ffff097224 */ /* 0x000fca00000e060b */
[----:B------:R0:W-:Y:S03]  /*164bf0*/  ST.E.64 desc[UR4][R36.64+0x8], R8 ;  /* 0x0000080824007985 */ /* 0x0001e6000c101b04 */
.L_x_7301:
[----:B------:R-:W-:Y:S05]  /*164c00*/  BSYNC B2 ;  /* 0x0000000000027941 */ /* 0x000fea0003800000 */
.L_x_7300:
        /* <DEDUP_REMOVED lines=54> */
.L_x_7306:
[----:B------:R-:W-:Y:S05]  /*164f70*/  BSYNC B2 ;  /* 0x0000000000027941 */ /* 0x000fea0003800000 */
.L_x_7305:
        /* <DEDUP_REMOVED lines=40> */
.L_x_7308:
[----:B------:R-:W-:Y:S05]  /*165200*/  BSYNC B2 ;  /* 0x0000000000027941 */ /* 0x000fea0003800000 */
.L_x_7307:
[----:B------:R-:W-:Y:S02]  /*165210*/  R2UR UR4, R38 ;  /* 0x00000000260472ca */ /* 0x000fe400000e0000 */
[----:B------:R-:W-:Y:S02]  /*165220*/  R2UR UR5, R39 ;  /* 0x00000000270572ca */ /* 0x000fe400000e0000 */
[----:B------:R-:W-:-:S11]  /*165230*/  PRMT R13, RZ, 0x7610, R13 ;  /* 0x00007610ff0d7816 */ /* 0x000fd6000000000d */
[----:B------:R2:W-:Y:S01]  /*165240*/  ST.E desc[UR4][R30.64], R11 ;  /* 0x0000000b1e007985 */ /* 0x0005e2000c101904 */
[----:B------:R-:W-:Y:S05]  /*165250*/  BRA `(.L_x_7298) ;  /* 0x0000000000207947 */ /* 0x000fea0003800000 */
.L_x_7299:
        /* <DEDUP_REMOVED lines=8> */
.L_x_7298:
[----:B------:R-:W-:Y:S05]  /*1652e0*/  BSYNC B1 ;  /* 0x0000000000017941 */ /* 0x000fea0003800000 */
.L_x_7297:
        /* <DEDUP_REMOVED lines=39> */
.L_x_7317:
[----:B------:R-:W0:Y:S02]  /*165560*/  LDS.64 R12, [R9+0x8] ;  /* 0x00000800090c7984 */ /* 0x000e240000000a00 */
[----:B0-----:R-:W-:-:S05]  /*165570*/  IADD3 R14, P0, PT, R12, 0x30, RZ ;  /* 0x000000300c0e7810 */ /* 0x001fca0007f1e0ff */
[----:B------:R-:W-:-:S07]  /*165580*/  IMAD.X R15, RZ, RZ, R13, P0 ;  /* 0x000000ffff0f7224 */ /* 0x000fce00000e060d */
[----:B------:R-:W0:Y:S02]  /*165590*/  ATOMS.CAST.SPIN.64 P0, [R9+0x8], R12, R14 ;  /* 0x0000080c0900758d */ /* 0x000e24000180040e */
[----:B0-----:R-:W-:Y:S05]  /*1655a0*/  @!P0 BRA `(.L_x_7317) ;  /* 0xfffffffc00ec8947 */ /* 0x001fea000383ffff */
[----:B------:R-:W-:Y:S05]  /*1655b0*/  BSYNC B3 ;  /* 0x0000000000037941 */ /* 0x000fea0003800000 */
.L_x_7316:
[----:B------:R-:W-:Y:S05]  /*1655c0*/  BRA `(.L_x_7314) ;  /* 0x0000000000187947 */ /* 0x000fea0003800000 */
.L_x_7315:
[----:B------:R-:W-:Y:S02]  /*1655d0*/  R2UR UR4, R38 ;  /* 0x00000000260472ca */ /* 0x000fe400000e0000 */
[----:B------:R-:W-:-:S13]  /*1655e0*/  R2UR UR5, R39 ;  /* 0x00000000270572ca */ /* 0x000fda00000e0000 */
[----:B------:R-:W2:Y:S02]  /*1655f0*/  LD.E.64 R12, desc[UR4][R36.64+0x8] ;  /* 0x00000804240c7980 */ /* 0x000ea4000c101b00 */
[----:B--2---:R-:W-:-:S05]  /*165600*/  IADD3 R8, P0, PT, R12, 0x30, RZ ;  /* 0x000000300c087810 */ /* 0x004fca0007f1e0ff */
[----:B------:R-:W-:-:S05]  /*165610*/  IMAD.X R9, RZ, RZ, R13, P0 ;  /* 0x000000ffff097224 */ /* 0x000fca00000e060d */
[----:B------:R0:W-:Y:S03]  /*165620*/  ST.E.64 desc[UR4][R36.64+0x8], R8 ;  /* 0x0000080824007985 */ /* 0x0001e6000c101b04 */
.L_x_7314:
[----:B------:R-:W-:Y:S05]  /*165630*/  BSYNC B2 ;  /* 0x0000000000027941 */ /* 0x000fea0003800000 */
.L_x_7313:
        /* <DEDUP_REMOVED lines=54> */
.L_x_7319:
[----:B------:R-:W-:Y:S05]  /*1659a0*/  BSYNC B2 ;  /* 0x0000000000027941 */ /* 0x000fea0003800000 */
.L_x_7318:
        /* <DEDUP_REMOVED lines=40> */
.L_x_7321:
[----:B------:R-:W-:Y:S05]  /*165c30*/  BSYNC B2 ;  /* 0x0000000000027941 */ /* 0x000fea0003800000 */
.L_x_7320:
[----:B------:R-:W-:Y:S02]  /*165c40*/  R2UR UR4, R38 ;  /* 0x00000000260472ca */ /* 0x000fe400000e0000 */
[----:B------:R-:W-:-:S13]  /*165c50*/  R2UR UR5, R39 ;  /* 0x00000000270572ca */ /* 0x000fda00000e0000 */
[----:B------:R2:W-:Y:S01]  /*165c60*/  ST.E desc[UR4][R30.64], R11 ;  /* 0x0000000b1e007985 */ /* 0x0005e2000c101904 */
[----:B------:R-:W-:Y:S05]  /*165c70*/  BRA `(.L_x_7311) ;  /* 0x00000000002c7947 */ /* 0x000fea0003800000 */
.L_x_7312:
        /* <DEDUP_REMOVED lines=11> */
.L_x_7311:
[----:B------:R-:W-:Y:S05]  /*165d30*/  BSYNC B1 ;  /* 0x0000000000017941 */ /* 0x000fea0003800000 */
.L_x_7310:
        /* <DEDUP_REMOVED lines=11> */
.L_x_7296:
        /* <DEDUP_REMOVED lines=11> */
[----:B------:R-:W-:Y:S01]  /*165ea0*/  IADD3 R3, PT, PT, -R0, 0x21, RZ ;  /* 0x0000002100037810 */ /* 0x000fe20007ffe1ff */
        /* <DEDUP_REMOVED lines=8> */
.L_x_7327:
[----:B------:R-:W0:Y:S02]  /*165f30*/  LDS.64 R8, [R7+0x8] ;  /* 0x0000080007087984 */ /* 0x000e240000000a00 */
[----:B0-----:R-:W-:-:S05]  /*165f40*/  IADD3 R10, P0, PT, R8, 0x40, RZ ;  /* 0x00000040080a7810 */ /* 0x001fca0007f1e0ff */
[----:B--2---:R-:W-:-:S07]  /*165f50*/  IMAD.X R11, RZ, RZ, R9, P0 ;  /* 0x000000ffff0b7224 */ /* 0x004fce00000e0609 */
[----:B------:R-:W0:Y:S02]  /*165f60*/  ATOMS.CAST.SPIN.64 P0, [R7+0x8], R8, R10 ;  /* 0x000008080700758d */ /* 0x000e24000180040a */
[----:B0-----:R-:W-:Y:S05]  /*165f70*/  @!P0 BRA `(.L_x_7327) ;  /* 0xfffffffc00ec8947 */ /* 0x001fea000383ffff */
[----:B------:R-:W-:Y:S05]  /*165f80*/  BSYNC B1 ;  /* 0x0000000000017941 */ /* 0x000fea0003800000 */
.L_x_7326:
[----:B------:R-:W-:Y:S02]  /*165f90*/  IMAD.MOV.U32 R34, RZ, RZ, R8 ;  /* 0x000000ffff227224 */ /* 0x000fe400078e0008 */
[----:B------:R-:W-:Y:S01]  /*165fa0*/  IMAD.MOV.U32 R35, RZ, RZ, R9 ;  /* 0x000000ffff237224 */ /* 0x000fe200078e0009 */
[----:B------:R-:W-:Y:S06]  /*165fb0*/  BRA `(.L_x_7324) ;  /* 0x0000000000187947 */ /* 0x000fec0003800000 */
.L_x_7325:
[----:B------:R-:W-:Y:S02]  /*165fc0*/  R2UR UR4, R38 ;  /* 0x00000000260472ca */ /* 0x000fe400000e0000 */
[----:B------:R-:W-:-:S13]  /*165fd0*/  R2UR UR5, R39 ;  /* 0x00000000270572ca */ /* 0x000fda00000e0000 */
[----:B------:R-:W3:Y:S02]  /*165fe0*/  LD.E.64 R34, desc[UR4][R36.64+0x8] ;  /* 0x0000080424227980 */ /* 0x000ee4000c101b00 */
[----:B---3--:R-:W-:-:S05]  /*165ff0*/  IADD3 R8, P0, PT, R34, 0x40, RZ ;  /* 0x0000004022087810 */ /* 0x008fca0007f1e0ff */
[----:B------:R-:W-:-:S05]  /*166000*/  IMAD.X R9, RZ, RZ, R35, P0 ;  /* 0x000000ffff097224 */ /* 0x000fca00000e0623 */
[----:B------:R0:W-:Y:S03]  /*166010*/  ST.E.64 desc[UR4][R36.64+0x8], R8 ;  /* 0x0000080824007985 */ /* 0x0001e6000c101b04 */
.L_x_7324:
[----:B------:R-:W-:Y:S05]  /*166020*/  BSYNC B0 ;  /* 0x0000000000007941 */ /* 0x000fea0003800000 */
.L_x_7323:
[C---:B------:R-:W-:Y:S01]  /*166030*/  IADD3 R7, P0, PT, R34.reuse, 0x48, RZ ;  /* 0x0000004822077810 */ /* 0x040fe20007f1e0ff */
[----:B------:R-:W-:Y:S01]  /*166040*/  BSSY B0, `(.L_x_7328) ;  /* 0x0006c79000007945 */ /* 0x000fe20003800000 */
[--C-:B------:R-:W-:Y:S02]  /*166050*/  SHF.R.U64 R34, R34, 0x4, R35.reuse ;  /* 0x0000000422227819 */ /* 0x100fe40000001223 */
[----:B------:R-:W-:Y:S01]  /*166060*/  ISETP.LT.U32.AND P1, PT, R7, R12, PT ;  /* 0x0000000c0700720c */ /* 0x000fe20003f21070 */
[----:B------:R-:W-:Y:S01]  /*166070*/  IMAD.X R7, RZ, RZ, R35, P0 ;  /* 0x000000ffff077224 */ /* 0x000fe200000e0623 */
[----:B------:R-:W-:Y:S01]  /*166080*/  ISETP.NE.AND P0, PT, R34, -0x1, PT ;  /* 0xffffffff2200780c */ /* 0x000fe20003f05270 */
[----:B------:R-:W1:Y:S05]  /*166090*/  BMOV.32.CLEAR R22, B0 ;  /* 0x0000000000167355 */ /* 0x000e6a0000100000 */
[----:B------:R-:W-:-:S13]  /*1660a0*/  ISETP.LT.U32.AND.EX P0, PT, R7, R13, P0, P1 ;  /* 0x0000000d0700720c */ /* 0x000fda0000701110 */
[----:B------:R-:W-:Y:S01]  /*1660b0*/  @!P0 R2UR UR4, R38 ;  /* 0x00000000260482ca */ /* 0x000fe200000e0000 */
[----:B------:R-:W-:Y:S01]  /*1660c0*/  @!P0 IMAD.MOV.U32 R7, RZ, RZ, 0x5272 ;  /* 0x00005272ff078424 */ /* 0x000fe200078e00ff */
[----:B------:R-:W-:Y:S01]  /*1660d0*/  @!P0 R2UR UR5, R39 ;  /* 0x00000000270582ca */ /* 0x000fe200000e0000 */
[----:B0-----:R-:W-:Y:S02]  /*1660e0*/  @!P0 IMAD.MOV.U32 R8, RZ, RZ, 0x5272 ;  /* 0x00005272ff088424 */ /* 0x001fe400078e00ff */
[----:B------:R-:W-:-:S10]  /*1660f0*/  @!P0 IMAD.MOV.U32 R40, RZ, RZ, -0x1 ;  /* 0xffffffffff288424 */ /* 0x000fd400078e00ff */
[----:B------:R0:W-:Y:S01]  /*166100*/  @!P0 ST.E desc[UR4][R30.64], R7 ;  /* 0x000000071e008985 */ /* 0x0001e2000c101904 */
[----:B-1----:R-:W-:Y:S05]  /*166110*/  @!P0 BRA `(.L_x_7329) ;  /* 0x000006c400a88947 */ /* 0x002fea0003800000 */
        /* <DEDUP_REMOVED lines=22> */
[----:B------:R-:W-:Y:S04]  /*166280*/  ST.E.U8 desc[UR6][R8.64+0x1], RZ ;  /* 0x000001ff08007985 */ /* 0x000fe8000c101106 */
[----:B------:R-:W-:Y:S04]  /*166290*/  ST.E.U8 desc[UR4][R8.64], R7 ;  /* 0x0000000708007985 */ /* 0x000fe8000c101104 */
[----:B------:R-:W-:Y:S04]  /*1662a0*/  ST.E.U8 desc[UR10][R8.64+0x3], R7 ;  /* 0x0000030708007985 */ /* 0x000fe8000c10110a */
[----:B------:R-:W-:Y:S04]  /*1662b0*/  ST.E desc[UR8][R8.64+0x4], R12 ;  /* 0x0000040c08007985 */ /* 0x000fe8000c101908 */
[----:B------:R-:W-:Y:S04]  /*1662c0*/  ST.E desc[UR14][R8.64+0x10], R13 ;  /* 0x0000100d08007985 */ /* 0x000fe8000c10190e */
[----:B--2---:R-:W0:Y:S02]  /*1662d0*/  LDS.64 R10, [R6] ;  /* 0x00000000060a7984 */ /* 0x004e240000000a00 */
        /* <DEDUP_REMOVED lines=32> */
.L_x_7335:
[----:B------:R-:W0:Y:S02]  /*1664e0*/  LDS.64 R8, [R5+0x8] ;  /* 0x0000080005087984 */ /* 0x000e240000000a00 */
[----:B0-----:R-:W-:-:S05]  /*1664f0*/  IADD3 R10, P0, PT, R8, 0x20, RZ ;  /* 0x00000020080a7810 */ /* 0x001fca0007f1e0ff */
[----:B------:R-:W-:-:S07]  /*166500*/  IMAD.X R11, RZ, RZ, R9, P0 ;  /* 0x000000ffff0b7224 */ /* 0x000fce00000e0609 */
[----:B------:R-:W0:Y:S02]  /*166510*/  ATOMS.CAST.SPIN.64 P0, [R5+0x8], R8, R10 ;  /* 0x000008080500758d */ /* 0x000e24000180040a */
[----:B0-----:R-:W-:Y:S05]  /*166520*/  @!P0 BRA `(.L_x_7335) ;  /* 0xfffffffc00ec8947 */ /* 0x001fea000383ffff */
[----:B------:R-:W-:Y:S05]  /*166530*/  BSYNC B1 ;  /* 0x0000000000017941 */ /* 0x000fea0003800000 */
.L_x_7334:
[----:B------:R-:W-:Y:S02]  /*166540*/  IMAD.MOV.U32 R10, RZ, RZ, R8 ;  /* 0x000000ffff0a7224 */ /* 0x000fe400078e0008 */
[----:B------:R-:W-:Y:S01]  /*166550*/  IMAD.MOV.U32 R11, RZ, RZ, R9 ;  /* 0x000000ffff0b7224 */ /* 0x000fe200078e0009 */
[----:B------:R-:W-:Y:S06]  /*166560*/  BRA `(.L_x_7332) ;  /* 0x0000000000187947 */ /* 0x000fec0003800000 */
.L_x_7333:
[----:B------:R-:W-:Y:S02]  /*166570*/  R2UR UR4, R38 ;  /* 0x00000000260472ca */ /* 0x000fe400000e0000 */
[----:B------:R-:W-:-:S13]  /*166580*/  R2UR UR5, R39 ;  /* 0x00000000270572ca */ /* 0x000fda00000e0000 */
[----:B------:R-:W2:Y:S02]  /*166590*/  LD.E.64 R10, desc[UR4][R36.64+0x8] ;  /* 0x00000804240a7980 */ /* 0x000ea4000c101b00 */
[----:B--2---:R-:W-:-:S05]  /*1665a0*/  IADD3 R8, P0, PT, R10, 0x20, RZ ;  /* 0x000000200a087810 */ /* 0x004fca0007f1e0ff */
[----:B------:R-:W-:-:S05]  /*1665b0*/  IMAD.X R9, RZ, RZ, R11, P0 ;  /* 0x000000ffff097224 */ /* 0x000fca00000e060b */
[----:B------:R0:W-:Y:S03]  /*1665c0*/  ST.E.64 desc[UR4][R36.64+0x8], R8 ;  /* 0x0000080824007985 */ /* 0x0001e6000c101b04 */
.L_x_7332:
[----:B------:R-:W-:Y:S05]  /*1665d0*/  BSYNC B0 ;  /* 0x0000000000007941 */ /* 0x000fea0003800000 */
.L_x_7331:
[C---:B------:R-:W-:Y:S01]  /*1665e0*/  IADD3 R5, P1, PT, R10.reuse, 0x28, RZ ;  /* 0x000000280a057810 */ /* 0x040fe20007f3e0ff */
[----:B------:R-:W-:Y:S05]  /*1665f0*/  BMOV.32.CLEAR RZ, B6 ;  /* 0x0000000006ff7355 */ /* 0x000fea0000100000 */
[----:B------:R-:W-:Y:S01]  /*166600*/  ISETP.GE.U32.AND P0, PT, R5, R2, PT ;  /* 0x000000020500720c */ /* 0x000fe20003f06070 */
[--C-:B------:R-:W-:Y:S01]  /*166610*/  IMAD.X R5, RZ, RZ, R11.reuse, P1 ;  /* 0x000000ffff057224 */ /* 0x100fe200008e060b */
[----:B------:R-:W-:Y:S01]  /*166620*/  SHF.R.U64 R2, R10, 0x4, R11 ;  /* 0x000000040a027819 */ /* 0x000fe2000000120b */
[----:B------:R-:W-:Y:S03]  /*166630*/  BSSY B6, `(.L_x_7336) ;  /* 0x0002877000067945 */ /* 0x000fe60003800000 */
[----:B------:R-:W-:-:S04]  /*166640*/  ISETP.GE.U32.AND.EX P0, PT, R5, R3, PT, P0 ;  /* 0x000000030500720c */ /* 0x000fc80003f06100 */
[----:B------:R-:W-:-:S04]  /*166650*/  SEL R2, R2, 0xffffffff, !P0 ;  /* 0xffffffff02027807 */ /* 0x000fc80004000000 */
[----:B------:R-:W-:-:S13]  /*166660*/  ISETP.NE.AND P0, PT, R2, -0x1, PT ;  /* 0xffffffff0200780c */ /* 0x000fda0003f05270 */
[----:B------:R-:W-:Y:S01]  /*166670*/  @!P0 R2UR UR4, R38 ;  /* 0x00000000260482ca */ /* 0x000fe200000e0000 */
[----:B------:R-:W-:Y:S01]  /*166680*/  @!P0 IMAD.MOV.U32 R3, RZ, RZ, 0x5272 ;  /* 0x00005272ff038424 */ /* 0x000fe200078e00ff */
[----:B------:R-:W-:Y:S01]  /*166690*/  @!P0 R2UR UR5, R39 ;  /* 0x00000000270582ca */ /* 0x000fe200000e0000 */
[----:B0-----:R-:W-:Y:S02]  /*1666a0*/  @!P0 IMAD.MOV.U32 R8, RZ, RZ, 0x5272 ;  /* 0x00005272ff088424 */ /* 0x001fe400078e00ff */
[----:B------:R-:W-:-:S10]  /*1666b0*/  @!P0 IMAD.MOV.U32 R17, RZ, RZ, -0x1 ;  /* 0xffffffffff118424 */ /* 0x000fd400078e00ff */
[----:B------:R0:W-:Y:S01]  /*1666c0*/  @!P0 ST.E desc[UR4][R30.64], R3 ;  /* 0x000000031e008985 */ /* 0x0001e2000c101904 */
[----:B------:R-:W-:Y:S05]  /*1666d0*/  @!P0 BRA `(.L_x_7337) ;  /* 0x0000028400b08947 */ /* 0x000fea0003800000 */
[----:B------:R-:W1:Y:S01]  /*1666e0*/  LDS.64 R8, [R6] ;  /* 0x0000000006087984 */ /* 0x000e620000000a00 */
[C---:B------:R-:W-:Y:S01]  /*1666f0*/  R2UR UR8, R38.reuse ;  /* 0x00000000260872ca */ /* 0x040fe200000e0000 */
[----:B------:R-:W-:Y:S01]  /*166700*/  IMAD.MOV.U32 R5, RZ, RZ, 0x59c2 ;  /* 0x000059c2ff057424 */ /* 0x000fe200078e00ff */
[C---:B------:R-:W-:Y:S01]  /*166710*/  R2UR UR9, R39.reuse ;  /* 0x00000000270972ca */ /* 0x040fe200000e0000 */
[----:B0-----:R-:W-:Y:S01]  /*166720*/  IMAD.MOV.U32 R3, RZ, RZ, 0x20 ;  /* 0x00000020ff037424 */ /* 0x001fe200078e00ff */
        /* <DEDUP_REMOVED lines=36> */
.L_x_7342:
[----:B------:R-:W0:Y:S02]  /*166970*/  LDS.64 R8, [R5+0x8] ;  /* 0x0000080005087984 */ /* 0x000e240000000a00 */
[----:B0-----:R-:W-:-:S05]  /*166980*/  IADD3 R10, P0, PT, R8, 0x30, RZ ;  /* 0x00000030080a7810 */ /* 0x001fca0007f1e0ff */
[----:B------:R-:W-:-:S07]  /*166990*/  IMAD.X R11, RZ, RZ, R9, P0 ;  /* 0x000000ffff0b7224 */ /* 0x000fce00000e0609 */
[----:B------:R-:W0:Y:S02]  /*1669a0*/  ATOMS.CAST.SPIN.64 P0, [R5+0x8], R8, R10 ;  /* 0x000008080500758d */ /* 0x000e24000180040a */
[----:B0-----:R-:W-:Y:S05]  /*1669b0*/  @!P0 BRA `(.L_x_7342) ;  /* 0xfffffffc00ec8947 */ /* 0x001fea000383ffff */
[----:B------:R-:W-:Y:S05]  /*1669c0*/  BSYNC B1 ;  /* 0x0000000000017941 */ /* 0x000fea0003800000 */
.L_x_7341:
[----:B------:R-:W-:Y:S02]  /*1669d0*/  IMAD.MOV.U32 R42, RZ, RZ, R8 ;  /* 0x000000ffff2a7224 */ /* 0x000fe400078e0008 */
[----:B------:R-:W-:Y:S01]  /*1669e0*/  IMAD.MOV.U32 R43, RZ, RZ, R9 ;  /* 0x000000ffff2b7224 */ /* 0x000fe200078e0009 */
[----:B------:R-:W-:Y:S06]  /*1669f0*/  BRA `(.L_x_7339) ;  /* 0x0000000000187947 */ /* 0x000fec0003800000 */
.L_x_7340:
[----:B------:R-:W-:Y:S02]  /*166a00*/  R2UR UR4, R38 ;  /* 0x00000000260472ca */ /* 0x000fe400000e0000 */
[----:B------:R-:W-:-:S13]  /*166a10*/  R2UR UR5, R39 ;  /* 0x00000000270572ca */ /* 0x000fda00000e0000 */
[----:B------:R-:W2:Y:S02]  /*166a20*/  LD.E.64 R42, desc[UR4][R36.64+0x8] ;  /* 0x00000804242a7980 */ /* 0x000ea4000c101b00 */
[----:B--2---:R-:W-:-:S05]  /*166a30*/  IADD3 R8, P0, PT, R42, 0x30, RZ ;  /* 0x000000302a087810 */ /* 0x004fca0007f1e0ff */
[----:B------:R-:W-:-:S05]  /*166a40*/  IMAD.X R9, RZ, RZ, R43, P0 ;  /* 0x000000ffff097224 */ /* 0x000fca00000e062b */
[----:B------:R0:W-:Y:S03]  /*166a50*/  ST.E.64 desc[UR4][R36.64+0x8], R8 ;  /* 0x0000080824007985 */ /* 0x0001e6000c101b04 */
.L_x_7339:
[----:B------:R-:W-:Y:S05]  /*166a60*/  BSYNC B0 ;  /* 0x0000000000007941 */ /* 0x000fea0003800000 */
.L_x_7338:
        /* <DEDUP_REMOVED lines=52> */
.L_x_7349:
[----:B------:R-:W0:Y:S02]  /*166db0*/  LDS.64 R8, [R13+0x8] ;  /* 0x000008000d087984 */ /* 0x000e240000000a00 */
[----:B0-----:R-:W-:-:S05]  /*166dc0*/  IADD3 R10, P0, PT, R8, 0x20, RZ ;  /* 0x00000020080a7810 */ /* 0x001fca0007f1e0ff */
[----:B------:R-:W-:-:S07]  /*166dd0*/  IMAD.X R11, RZ, RZ, R9, P0 ;  /* 0x000000ffff0b7224 */ /* 0x000fce00000e0609 */
[----:B------:R-:W0:Y:S02]  /*166de0*/  ATOMS.CAST.SPIN.64 P0, [R13+0x8], R8, R10 ;  /* 0x000008080d00758d */ /* 0x000e24000180040a */
[----:B0-----:R-:W-:Y:S05]  /*166df0*/  @!P0 BRA `(.L_x_7349) ;  /* 0xfffffffc00ec8947 */ /* 0x001fea000383ffff */
[----:B------:R-:W-:Y:S05]  /*166e00*/  BSYNC B2 ;  /* 0x0000000000027941 */ /* 0x000fea0003800000 */
.L_x_7348:
[----:B------:R-:W-:Y:S02]  /*166e10*/  IMAD.MOV.U32 R10, RZ, RZ, R8 ;  /* 0x000000ffff0a7224 */ /* 0x000fe400078e0008 */
[----:B------:R-:W-:Y:S01]  /*166e20*/  IMAD.MOV.U32 R11, RZ, RZ, R9 ;  /* 0x000000ffff0b7224 */ /* 0x000fe200078e0009 */
[----:B------:R-:W-:Y:S06]  /*166e30*/  BRA `(.L_x_7346) ;  /* 0x0000000000187947 */ /* 0x000fec0003800000 */
.L_x_7347:
[----:B------:R-:W-:Y:S02]  /*166e40*/  R2UR UR4, R38 ;  /* 0x00000000260472ca */ /* 0x000fe400000e0000 */
[----:B------:R-:W-:-:S13]  /*166e50*/  R2UR UR5, R39 ;  /* 0x00000000270572ca */ /* 0x000fda00000e0000 */
[----:B------:R-:W2:Y:S02]  /*166e60*/  LD.E.64 R10, desc[UR4][R36.64+0x8] ;  /* 0x00000804240a7980 */ /* 0x000ea4000c101b00 */
[----:B--2---:R-:W-:-:S05]  /*166e70*/  IADD3 R8, P0, PT, R10, 0x20, RZ ;  /* 0x000000200a087810 */ /* 0x004fca0007f1e0ff */
[----:B------:R-:W-:-:S05]  /*166e80*/  IMAD.X R9, RZ, RZ, R11, P0 ;  /* 0x000000ffff097224 */ /* 0x000fca00000e060b */
[----:B------:R0:W-:Y:S03]  /*166e90*/  ST.E.64 desc[UR4][R36.64+0x8], R8 ;  /* 0x0000080824007985 */ /* 0x0001e6000c101b04 */
.L_x_7346:
[----:B------:R-:W-:Y:S05]  /*166ea0*/  BSYNC B1 ;  /* 0x0000000000017941 */ /* 0x000fea0003800000 */
.L_x_7345:
        /* <DEDUP_REMOVED lines=35> */
.L_x_7351:
[----:B------:R-:W-:Y:S05]  /*1670e0*/  BSYNC B1 ;  /* 0x0000000000017941 */ /* 0x000fea0003800000 */
.L_x_7350:
        /* <DEDUP_REMOVED lines=15> */
.L_x_7344:
[----:B------:R-:W-:Y:S05]  /*1671e0*/  BSYNC B0 ;  /* 0x0000000000007941 */ /* 0x000fea0003800000 */
.L_x_7343:
        /* <DEDUP_REMOVED lines=18> */
.L_x_7356:
[----:B------:R-:W0:Y:S02]  /*167310*/  LDS.64 R8, [R3+0x8] ;  /* 0x0000080003087984 */ /* 0x000e240000000a00 */
[----:B0-----:R-:W-:-:S05]  /*167320*/  IADD3 R10, P0, PT, R8, 0x90, RZ ;  /* 0x00000090080a7810 */ /* 0x001fca0007f1e0ff */
[----:B------:R-:W-:-:S07]  /*167330*/  IMAD.X R11, RZ, RZ, R9, P0 ;  /* 0x000000ffff0b7224 */ /* 0x000fce00000e0609 */
[----:B------:R-:W0:Y:S02]  /*167340*/  ATOMS.CAST.SPIN.64 P0, [R3+0x8], R8, R10 ;  /* 0x000008080300758d */ /* 0x000e24000180040a */
[----:B0-----:R-:W-:Y:S05]  /*167350*/  @!P0 BRA `(.L_x_7356) ;  /* 0xfffffffc00ec8947 */ /* 0x001fea000383ffff */
[----:B------:R-:W-:Y:S05]  /*167360*/  BSYNC B1 ;  /* 0x0000000000017941 */ /* 0x000fea0003800000 */
.L_x_7355:
[----:B------:R-:W-:Y:S02]  /*167370*/  IMAD.MOV.U32 R10, RZ, RZ, R8 ;  /* 0x000000ffff0a7224 */ /* 0x000fe400078e0008 */
[----:B------:R-:W-:Y:S01]  /*167380*/  IMAD.MOV.U32 R11, RZ, RZ, R9 ;  /* 0x000000ffff0b7224 */ /* 0x000fe200078e0009 */
[----:B------:R-:W-:Y:S06]  /*167390*/  BRA `(.L_x_7353) ;  /* 0x0000000000187947 */ /* 0x000fec0003800000 */
.L_x_7354:
[----:B------:R-:W-:Y:S02]  /*1673a0*/  R2UR UR4, R38 ;  /* 0x00000000260472ca */ /* 0x000fe400000e0000 */
[----:B------:R-:W-:-:S13]  /*1673b0*/  R2UR UR5, R39 ;  /* 0x00000000270572ca */ /* 0x000fda00000e0000 */
[----:B------:R-:W2:Y:S02]  /*1673c0*/  LD.E.64 R10, desc[UR4][R36.64+0x8] ;  /* 0x00000804240a7980 */ /* 0x000ea4000c101b00 */
[----:B--2---:R-:W-:-:S05]  /*1673d0*/  IADD3 R8, P0, PT, R10, 0x90, RZ ;  /* 0x000000900a087810 */ /* 0x004fca0007f1e0ff */
[----:B------:R-:W-:-:S05]  /*1673e0*/  IMAD.X R9, RZ, RZ, R11, P0 ;  /* 0x000000ffff097224 */ /* 0x000fca00000e060b */
[----:B------:R0:W-:Y:S03]  /*1673f0*/  ST.E.64 desc[UR4][R36.64+0x8], R8 ;  /* 0x0000080824007985 */ /* 0x0001e6000c101b04 */
.L_x_7353:
[----:B------:R-:W-:Y:S05]  /*167400*/  BSYNC B0 ;  /* 0x0000000000007941 */ /* 0x000fea0003800000 */
.L_x_7352:
        /* <DEDUP_REMOVED lines=42> */
.L_x_7385:
[----:B0123--:R-:W0:Y:S01]  /*1676b0*/  LDS.128 R8, [R6] ;  /* 0x0000000006087984 */ /* 0x00fe220000000c00 */
        /* <DEDUP_REMOVED lines=28> */
.L_x_7365:
[----:B------:R-:W0:Y:S02]  /*167880*/  LDS.64 R12, [R9+0x8] ;  /* 0x00000800090c7984 */ /* 0x000e240000000a00 */
[----:B0-----:R-:W-:-:S05]  /*167890*/  IADD3 R14, P0, PT, R12, 0x30, RZ ;  /* 0x000000300c0e7810 */ /* 0x001fca0007f1e0ff */
[----:B------:R-:W-:-:S07]  /*1678a0*/  IMAD.X R15, RZ, RZ, R13, P0 ;  /* 0x000000ffff0f7224 */ /* 0x000fce00000e060d */
[----:B------:R-:W0:Y:S02]  /*1678b0*/  ATOMS.CAST.SPIN.64 P0, [R9+0x8], R12, R14 ;  /* 0x0000080c0900758d */ /* 0x000e24000180040e */
[----:B0-----:R-:W-:Y:S05]  /*1678c0*/  @!P0 BRA `(.L_x_7365) ;  /* 0xfffffffc00ec8947 */ /* 0x001fea000383ffff */
[----:B------:R-:W-:Y:S05]  /*1678d0*/  BSYNC B4 ;  /* 0x0000000000047941 */ /* 0x000fea0003800000 */
.L_x_7364:
[----:B------:R-:W-:Y:S05]  /*1678e0*/  BRA `(.L_x_7362) ;  /* 0x0000000000187947 */ /* 0x000fea0003800000 */
.L_x_7363:
[----:B------:R-:W-:Y:S02]  /*1678f0*/  R2UR UR4, R38 ;  /* 0x00000000260472ca */ /* 0x000fe400000e0000 */
[----:B------:R-:W-:-:S13]  /*167900*/  R2UR UR5, R39 ;  /* 0x00000000270572ca */ /* 0x000fda00000e0000 */
[----:B------:R-:W2:Y:S02]  /*167910*/  LD.E.64 R12, desc[UR4][R36.64+0x8] ;  /* 0x00000804240c7980 */ /* 0x000ea4000c101b00 */
[----:B--2---:R-:W-:-:S05]  /*167920*/  IADD3 R8, P0, PT, R12, 0x30, RZ ;  /* 0x000000300c087810 */ /* 0x004fca0007f1e0ff */
[----:B------:R-:W-:-:S05]  /*167930*/  IMAD.X R9, RZ, RZ, R13, P0 ;  /* 0x000000ffff097224 */ /* 0x000fca00000e060d */
[----:B------:R0:W-:Y:S03]  /*167940*/  ST.E.64 desc[UR4][R36.64+0x8], R8 ;  /* 0x0000080824007985 */ /* 0x0001e6000c101b04 */
.L_x_7362:
[----:B------:R-:W-:Y:S05]  /*167950*/  BSYNC B3 ;  /* 0x0000000000037941 */ /* 0x000fea0003800000 */
.L_x_7361:
        /* <DEDUP_REMOVED lines=54> */
.L_x_7367:
[----:B------:R-:W-:Y:S05]  /*167cc0*/  BSYNC B3 ;  /* 0x0000000000037941 */ /* 0x000fea0003800000 */
.L_x_7366:
        /* <DEDUP_REMOVED lines=40> */
.L_x_7369:
[----:B------:R-:W-:Y:S05]  /*167f50*/  BSYNC B3 ;  /* 0x0000000000037941 */ /* 0x000fea0003800000 */
.L_x_7368:
[----:B------:R-:W-:Y:S02]  /*167f60*/  R2UR UR4, R38 ;  /* 0x00000000260472ca */ /* 0x000fe400000e0000 */
[----:B------:R-:W-:-:S13]  /*167f70*/  R2UR UR5, R39 ;  /* 0x00000000270572ca */ /* 0x000fda00000e0000 */
[----:B------:R2:W-:Y:S01]  /*167f80*/  ST.E desc[UR4][R30.64], R11 ;  /* 0x0000000b1e007985 */ /* 0x0005e2000c101904 */
[----:B------:R-:W-:Y:S05]  /*167f90*/  BRA `(.L_x_7370) ;  /* 0x0000000000207947 */ /* 0x000fea0003800000 */
.L_x_7360:
        /* <DEDUP_REMOVED lines=8> */
.L_x_7370:
[----:B------:R-:W-:Y:S05]  /*168020*/  BSYNC B2 ;  /* 0x0000000000027941 */ /* 0x000fea0003800000 */
.L_x_7359:
        /* <DEDUP_REMOVED lines=29> */
.L_x_7378:
[----:B------:R-:W0:Y:S02]  /*168200*/  LDS.64 R12, [R9+0x8] ;  /* 0x00000800090c7984 */ /* 0x000e240000000a00 */
[----:B0-----:R-:W-:-:S05]  /*168210*/  IADD3 R14, P0, PT, R12, 0x30, RZ ;  /* 0x000000300c0e7810 */ /* 0x001fca0007f1e0ff */
[----:B------:R-:W-:-:S07]  /*168220*/  IMAD.X R15, RZ, RZ, R13, P0 ;  /* 0x000000ffff0f7224 */ /* 0x000fce00000e060d */
[----:B------:R-:W0:Y:S02]  /*168230*/  ATOMS.CAST.SPIN.64 P0, [R9+0x8], R12, R14 ;  /* 0x0000080c0900758d */ /* 0x000e24000180040e */
[----:B0-----:R-:W-:Y:S05]  /*168240*/  @!P0 BRA `(.L_x_7378) ;  /* 0xfffffffc00ec8947 */ /* 0x001fea000383ffff */
[----:B------:R-:W-:Y:S05]  /*168250*/  BSYNC B4 ;  /* 0x0000000000047941 */ /* 0x000fea0003800000 */
.L_x_7377:
[----:B------:R-:W-:Y:S05]  /*168260*/  BRA `(.L_x_7375) ;  /* 0x0000000000187947 */ /* 0x000fea0003800000 */
.L_x_7376:
[----:B------:R-:W-:Y:S02]  /*168270*/  R2UR UR4, R38 ;  /* 0x00000000260472ca */ /* 0x000fe400000e0000 */
[----:B------:R-:W-:-:S13]  /*168280*/  R2UR UR5, R39 ;  /* 0x00000000270572ca */ /* 0x000fda00000e0000 */
[----:B------:R-:W2:Y:S02]  /*168290*/  LD.E.64 R12, desc[UR4][R36.64+0x8] ;  /* 0x00000804240c7980 */ /* 0x000ea4000c101b00 */
[----:B--2---:R-:W-:-:S05]  /*1682a0*/  IADD3 R8, P0, PT, R12, 0x30, RZ ;  /* 0x000000300c087810 */ /* 0x004fca0007f1e0ff */
[----:B------:R-:W-:-:S05]  /*1682b0*/  IMAD.X R9, RZ, RZ, R13, P0 ;  /* 0x000000ffff097224 */ /* 0x000fca00000e060d */
[----:B------:R0:W-:Y:S03]  /*1682c0*/  ST.E.64 desc[UR4][R36.64+0x8], R8 ;  /* 0x0000080824007985 */ /* 0x0001e6000c101b04 */
.L_x_7375:
[----:B------:R-:W-:Y:S05]  /*1682d0*/  BSYNC B3 ;  /* 0x0000000000037941 */ /* 0x000fea0003800000 */
.L_x_7374:
        /* <DEDUP_REMOVED lines=51> */
.L_x_7380:
[----:B------:R-:W-:Y:S01]  /*168610*/  R2UR UR4, R38 ;  /* 0x00000000260472ca */ /* 0x000fe200000e0000 */
[----:B------:R-:W-:Y:S01]  /*168620*/  IMAD.MOV.U32 R9, RZ, RZ, 0x5272 ;  /* 0x00005272ff097424 */ /* 0x000fe200078e00ff */
[----:B------:R-:W-:Y:S01]  /*168630*/  R2UR UR5, R39 ;  /* 0x00000000270572ca */ /* 0x000fe200000e0000 */
[----:B------:R-:W-:Y:S01]  /*168640*/  IMAD.MOV.U32 R13, RZ, RZ, -0x1 ;  /* 0xffffffffff0d7424 */ /* 0x000fe200078e00ff */
[----:B------:R-:W-:-:S11]  /*168650*/  PLOP3.LUT P0, PT, PT, PT, PT, 0x8, 0x80 ;  /* 0x000000000080781c */ /* 0x000fd60003f0e170 */
[----:B------:R0:W-:Y:S02]  /*168660*/  ST.E desc[UR4][R30.64], R9 ;  /* 0x000000091e007985 */ /* 0x0001e4000c101904 */
.L_x_7381:
[----:B------:R-:W-:Y:S05]  /*168670*/  BSYNC B3 ;  /* 0x0000000000037941 */ /* 0x000fea0003800000 */
.L_x_7379:
        /* <DEDUP_REMOVED lines=39> */
.L_x_7383:
[----:B------:R-:W-:Y:S05]  /*1688f0*/  BSYNC B3 ;  /* 0x0000000000037941 */ /* 0x000fea0003800000 */
.L_x_7382:
[----:B------:R-:W-:Y:S02]  /*168900*/  R2UR UR4, R38 ;  /* 0x00000000260472ca */ /* 0x000fe400000e0000 */
[----:B------:R-:W-:-:S13]  /*168910*/  R2UR UR5, R39 ;  /* 0x00000000270572ca */ /* 0x000fda00000e0000 */
[----:B------:R2:W-:Y:S01]  /*168920*/  ST.E desc[UR4][R30.64], R11 ;  /* 0x0000000b1e007985 */ /* 0x0005e2000c101904 */
[----:B------:R-:W-:Y:S05]  /*168930*/  BRA `(.L_x_7384) ;  /* 0x0000000000207947 */ /* 0x000fea0003800000 */
.L_x_7373:
        /* <DEDUP_REMOVED lines=8> */
.L_x_7384:
[----:B------:R-:W-:Y:S05]  /*1689c0*/  BSYNC B2 ;  /* 0x0000000000027941 */ /* 0x000fea0003800000 */
.L_x_7372:
[----:B------:R-:W-:Y:S01]  /*1689d0*/  IADD3 R35, P0, PT, R35, 0x8, RZ ;  /* 0x0000000823237810 */ /* 0x000fe20007f1e0ff */
[----:B------:R-:W-:-:S04]  /*1689e0*/  VIADD R34, R34, 0x2 ;  /* 0x0000000222227836 */ /* 0x000fc80000000000 */
[----:B------:R-:W-:Y:S01]  /*1689f0*/  IMAD.X R41, RZ, RZ, R41, P0 ;  /* 0x000000ffff297224 */ /* 0x000fe200000e0629 */
[----:B------:R-:W-:Y:S07]  /*168a00*/  BRA `(.L_x_7385) ;  /* 0xffffffec00287947 */ /* 0x000fee000383ffff */
.L_x_7371:
[----:B------:R-:W-:Y:S05]  /*168a10*/  BSYNC B0 ;  /* 0x0000000000007941 */ /* 0x000fea0003800000 */
.L_x_7358:
[----:B------:R-:W-:Y:S05]  /*168a20*/  BSYNC B1 ;  /* 0x0000000000017941 */ /* 0x000fea0003800000 */
.L_x_7357:
[----:B------:R-:W4:Y:S01]  /*168a30*/  LDCU.64 UR4, c[0x4][0x100] ;  /* 0x01002000ff0477ac */ /* 0x000f220008000a00 */
[----:B------:R-:W-:Y:S01]  /*168a40*/  IMAD.WIDE R6, R3, 0x10, RZ ;  /* 0x0000001003067825 */ /* 0x000fe200078e02ff */
        /* <DEDUP_REMOVED lines=8> */
.L_x_7414:
[----:B------:R-:W-:Y:S01]  /*168ad0*/  ISETP.NE.AND P0, PT, R3, -0x1, PT ;  /* 0xffffffff0300780c */ /* 0x000fe20003f05270 */
[----:B------:R-:W-:Y:S05]  /*168ae0*/  YIELD ;  /* 0x0000000000007946 */ /* 0x000fea0003800000 */
[----:B------:R-:W-:Y:S01]  /*168af0*/  BSSY B1, `(.L_x_7387) ;  /* 0x000009c000017945 */ /* 0x000fe20003800000 */
[----:B------:R-:W-:-:S06]  /*168b00*/  VIADD R34, R43, 0x1b ;  /* 0x0000001b2b227836 */ /* 0x000fcc0000000000 */
[----:B------:R-:W-:Y:S01]  /*168b10*/  @!P0 R2UR UR4, R38 ;  /* 0x00000000260482ca */ /* 0x000fe200000e0000 */
[----:B01-3--:R-:W-:Y:S01]  /*168b20*/  @!P0 IMAD.MOV.U32 R9, RZ, RZ, 0x5368 ;  /* 0x00005368ff098424 */ /* 0x00bfe200078e00ff */
[----:B------:R-:W-:-:S13]  /*168b30*/  @!P0 R2UR UR5, R39 ;  /* 0x00000000270582ca */ /* 0x000fda00000e0000 */
[----:B------:R0:W-:Y:S01]  /*168b40*/  @!P0 ST.E desc[UR4][R30.64], R9 ;  /* 0x000000091e008985 */ /* 0x0001e2000c101904 */
[----:B----4-:R-:W-:Y:S05]  /*168b50*/  @!P0 BRA `(.L_x_7388) ;  /* 0x0000000800548947 */ /* 0x010fea0003800000 */
        /* <DEDUP_REMOVED lines=26> */
.L_x_7394:
[----:B------:R-:W0:Y:S02]  /*168d00*/  LDS.64 R12, [R9+0x8] ;  /* 0x00000800090c7984 */ /* 0x000e240000000a00 */
[----:B0-----:R-:W-:-:S05]  /*168d10*/  IADD3 R14, P0, PT, R12, 0x30, RZ ;  /* 0x000000300c0e7810 */ /* 0x001fca0007f1e0ff */
[----:B------:R-:W-:-:S07]  /*168d20*/  IMAD.X R15, RZ, RZ, R13, P0 ;  /* 0x000000ffff0f7224 */ /* 0x000fce00000e060d */
[----:B------:R-:W0:Y:S02]  /*168d30*/  ATOMS.CAST.SPIN.64 P0, [R9+0x8], R12, R14 ;  /* 0x0000080c0900758d */ /* 0x000e24000180040e */
[----:B0-----:R-:W-:Y:S05]  /*168d40*/  @!P0 BRA `(.L_x_7394) ;  /* 0xfffffffc00ec8947 */ /* 0x001fea000383ffff */
[----:B------:R-:W-:Y:S05]  /*168d50*/  BSYNC B3 ;  /* 0x0000000000037941 */ /* 0x000fea0003800000 */
.L_x_7393:
[----:B------:R-:W-:Y:S05]  /*168d60*/  BRA `(.L_x_7391) ;  /* 0x0000000000187947 */ /* 0x000fea0003800000 */
.L_x_7392:
[----:B------:R-:W-:Y:S02]  /*168d70*/  R2UR UR4, R38 ;  /* 0x00000000260472ca */ /* 0x000fe400000e0000 */
[----:B------:R-:W-:-:S13]  /*168d80*/  R2UR UR5, R39 ;  /* 0x00000000270572ca */ /* 0x000fda00000e0000 */
[----:B------:R-:W2:Y:S02]  /*168d90*/  LD.E.64 R12, desc[UR4][R36.64+0x8] ;  /* 0x00000804240c7980 */ /* 0x000ea4000c101b00 */
[----:B--2---:R-:W-:-:S05]  /*168da0*/  IADD3 R8, P0, PT, R12, 0x30, RZ ;  /* 0x000000300c087810 */ /* 0x004fca0007f1e0ff */
[----:B------:R-:W-:-:S05]  /*168db0*/  IMAD.X R9, RZ, RZ, R13, P0 ;  /* 0x000000ffff097224 */ /* 0x000fca00000e060d */
[----:B------:R0:W-:Y:S03]  /*168dc0*/  ST.E.64 desc[UR4][R36.64+0x8], R8 ;  /* 0x0000080824007985 */ /* 0x0001e6000c101b04 */
.L_x_7391:
[----:B------:R-:W-:Y:S05]  /*168dd0*/  BSYNC B2 ;  /* 0x0000000000027941 */ /* 0x000fea0003800000 */
.L_x_7390:
        /* <DEDUP_REMOVED lines=54> */
.L_x_7396:
[----:B------:R-:W-:Y:S05]  /*169140*/  BSYNC B2 ;  /* 0x0000000000027941 */ /* 0x000fea0003800000 */
.L_x_7395:
        /* <DEDUP_REMOVED lines=40> */
.L_x_7398:
[----:B------:R-:W-:Y:S05]  /*1693d0*/  BSYNC B2 ;  /* 0x0000000000027941 */ /* 0x000fea0003800000 */
.L_x_7397:
[----:B------:R-:W-:Y:S02]  /*1693e0*/  R2UR UR4, R38 ;  /* 0x00000000260472ca */ /* 0x000fe400000e0000 */
[----:B------:R-:W-:-:S13]  /*1693f0*/  R2UR UR5, R39 ;  /* 0x00000000270572ca */ /* 0x000fda00000e0000 */
[----:B------:R3:W-:Y:S01]  /*169400*/  ST.E desc[UR4][R30.64], R11 ;  /* 0x0000000b1e007985 */ /* 0x0007e2000c101904 */
[----:B------:R-:W-:Y:S05]  /*169410*/  BRA `(.L_x_7388) ;  /* 0x0000000000247947 */ /* 0x000fea0003800000 */
.L_x_7389:
        /* <DEDUP_REMOVED lines=9> */
.L_x_7388:
[----:B------:R-:W-:Y:S05]  /*1694b0*/  BSYNC B1 ;  /* 0x0000000000017941 */ /* 0x000fea0003800000 */
.L_x_7387:
        /* <DEDUP_REMOVED lines=30> */
.L_x_7407:
[----:B------:R-:W0:Y:S02]  /*1696a0*/  LDS.64 R12, [R9+0x8] ;  /* 0x00000800090c7984 */ /* 0x000e240000000a00 */
[----:B0-----:R-:W-:-:S05]  /*1696b0*/  IADD3 R14, P0, PT, R12, 0x30, RZ ;  /* 0x000000300c0e7810 */ /* 0x001fca0007f1e0ff */
[----:B------:R-:W-:-:S07]  /*1696c0*/  IMAD.X R15, RZ, RZ, R13, P0 ;  /* 0x000000ffff0f7224 */ /* 0x000fce00000e060d */
[----:B------:R-:W0:Y:S02]  /*1696d0*/  ATOMS.CAST.SPIN.64 P0, [R9+0x8], R12, R14 ;  /* 0x0000080c0900758d */ /* 0x000e24000180040e */
[----:B0-----:R-:W-:Y:S05]  /*1696e0*/  @!P0 BRA `(.L_x_7407) ;  /* 0xfffffffc00ec8947 */ /* 0x001fea000383ffff */
[----:B------:R-:W-:Y:S05]  /*1696f0*/  BSYNC B3 ;  /* 0x0000000000037941 */ /* 0x000fea0003800000 */
.L_x_7406:
[----:B------:R-:W-:Y:S05]  /*169700*/  BRA `(.L_x_7404) ;  /* 0x0000000000187947 */ /* 0x000fea0003800000 */
.L_x_7405:
[----:B------:R-:W-:Y:S02]  /*169710*/  R2UR UR4, R38 ;  /* 0x00000000260472ca */ /* 0x000fe400000e0000 */
[----:B------:R-:W-:-:S13]  /*169720*/  R2UR UR5, R39 ;  /* 0x00000000270572ca */ /* 0x000fda00000e0000 */
[----:B------:R-:W2:Y:S02]  /*169730*/  LD.E.64 R12, desc[UR4][R36.64+0x8] ;  /* 0x00000804240c7980 */ /* 0x000ea4000c101b00 */
[----:B--2---:R-:W-:-:S05]  /*169740*/  IADD3 R8, P0, PT, R12, 0x30, RZ ;  /* 0x000000300c087810 */ /* 0x004fca0007f1e0ff */
[----:B------:R-:W-:-:S05]  /*169750*/  IMAD.X R9, RZ, RZ, R13, P0 ;  /* 0x000000ffff097224 */ /* 0x000fca00000e060d */
[----:B------:R0:W-:Y:S03]  /*169760*/  ST.E.64 desc[UR4][R36.64+0x8], R8 ;  /* 0x0000080824007985 */ /* 0x0001e6000c101b04 */
.L_x_7404:
[----:B------:R-:W-:Y:S05]  /*169770*/  BSYNC B2 ;  /* 0x0000000000027941 */ /* 0x000fea0003800000 */
.L_x_7403:
        /* <DEDUP_REMOVED lines=51> */
.L_x_7409:
[----:B------:R-:W-:Y:S01]  /*169ab0*/  R2UR UR4, R38 ;  /* 0x00000000260472ca */ /* 0x000fe200000e0000 */
[----:B------:R-:W-:Y:S01]  /*169ac0*/  IMAD.MOV.U32 R9, RZ, RZ, 0x5272 ;  /* 0x00005272ff097424 */ /* 0x000fe200078e00ff */
[----:B------:R-:W-:Y:S01]  /*169ad0*/  R2UR UR5, R39 ;  /* 0x00000000270572ca */ /* 0x000fe200000e0000 */
[----:B------:R-:W-:Y:S01]  /*169ae0*/  IMAD.MOV.U32 R13, RZ, RZ, -0x1 ;  /* 0xffffffffff0d7424 */ /* 0x000fe200078e00ff */
[----:B------:R-:W-:-:S11]  /*169af0*/  PLOP3.LUT P0, PT, PT, PT, PT, 0x8, 0x80 ;  /* 0x000000000080781c */ /* 0x000fd60003f0e170 */
[----:B------:R0:W-:Y:S02]  /*169b00*/  ST.E desc[UR4][R30.64], R9 ;  /* 0x000000091e007985 */ /* 0x0001e4000c101904 */
.L_x_7410:
[----:B------:R-:W-:Y:S05]  /*169b10*/  BSYNC B2 ;  /* 0x0000000000027941 */ /* 0x000fea0003800000 */
.L_x_7408:
        /* <DEDUP_REMOVED lines=39> */
.L_x_7412:
[----:B------:R-:W-:Y:S05]  /*169d90*/  BSYNC B2 ;  /* 0x0000000000027941 */ /* 0x000fea0003800000 */
.L_x_7411:
[----:B------:R-:W-:Y:S02]  /*169da0*/  R2UR UR4, R38 ;  /* 0x00000000260472ca */ /* 0x000fe400000e0000 */
[----:B------:R-:W-:-:S13]  /*169db0*/  R2UR UR5, R39 ;  /* 0x00000000270572ca */ /* 0x000fda00000e0000 */
[----:B------:R4:W-:Y:S01]  /*169dc0*/  ST.E desc[UR4][R30.64], R11 ;  /* 0x0000000b1e007985 */ /* 0x0009e2000c101904 */
[----:B------:R-:W-:Y:S05]  /*169dd0*/  BRA `(.L_x_7413) ;  /* 0x0000000000387947 */ /* 0x000fea0003800000 */
.L_x_7402:
        /* <DEDUP_REMOVED lines=10> */
.L_x_7401:
[----:B------:R-:W-:Y:S01]  /*169e80*/  R2UR UR4, R38 ;  /* 0x00000000260472ca */ /* 0x000fe200000e0000 */
[----:B01----:R-:W-:Y:S01]  /*169e90*/  IMAD.MOV.U32 R9, RZ, RZ, 0x5368 ;  /* 0x00005368ff097424 */ /* 0x003fe200078e00ff */
[----:B------:R-:W-:-:S13]  /*169ea0*/  R2UR UR5, R39 ;  /* 0x00000000270572ca */ /* 0x000fda00000e0000 */
[----:B------:R0:W-:Y:S02]  /*169eb0*/  ST.E desc[UR4][R30.64], R9 ;  /* 0x000000091e007985 */ /* 0x0001e4000c101904 */
.L_x_7413:
[----:B------:R-:W-:Y:S05]  /*169ec0*/  BSYNC B1 ;  /* 0x0000000000017941 */ /* 0x000fea0003800000 */
.L_x_7400:
[----:B------:R-:W-:Y:S01]  /*169ed0*/  IADD3 R35, P0, PT, R35, 0x8, RZ ;  /* 0x0000000823237810 */ /* 0x000fe20007f1e0ff */
[----:B------:R-:W-:Y:S01]  /*169ee0*/  VIADD R43, R43, 0x2 ;  /* 0x000000022b2b7836 */ /* 0x000fe20000000000 */
[----:B------:R-:W-:-:S03]  /*169ef0*/  IADD3 R32, P1, PT, R32, 0x2, RZ ;  /* 0x0000000220207810 */ /* 0x000fc60007f3e0ff */
[----:B------:R-:W-:Y:S02]  /*169f00*/  IMAD.X R41, RZ, RZ, R41, P0 ;  /* 0x000000ffff297224 */ /* 0x000fe400000e0629 */
[----:B------:R-:W-:Y:S01]  /*169f10*/  IMAD.X R33, RZ, RZ, R33, P1 ;  /* 0x000000ffff217224 */ /* 0x000fe200008e0621 */
[----:B------:R-:W-:Y:S07]  /*169f20*/  BRA `(.L_x_7414) ;  /* 0xffffffe800e87947 */ /* 0x000fee000383ffff */
.L_x_7399:
[----:B------:R-:W-:Y:S05]  /*169f30*/  BSYNC B0 ;  /* 0x0000000000007941 */ /* 0x000fea0003800000 */
.L_x_7386:
        /* <DEDUP_REMOVED lines=19> */
.L_x_7419:
[----:B------:R-:W0:Y:S02]  /*16a070*/  LDS.64 R8, [R15+0x8] ;  /* 0x000008000f087984 */ /* 0x000e240000000a00 */
[----:B0-----:R-:W-:-:S05]  /*16a080*/  IADD3 R10, P0, PT, R8, 0x30, RZ ;  /* 0x00000030080a7810 */ /* 0x001fca0007f1e0ff */
[----:B------:R-:W-:-:S07]  /*16a090*/  IMAD.X R11, RZ, RZ, R9, P0 ;  /* 0x000000ffff0b7224 */ /* 0x000fce00000e0609 */
[----:B------:R-:W0:Y:S02]  /*16a0a0*/  ATOMS.CAST.SPIN.64 P0, [R15+0x8], R8, R10 ;  /* 0x000008080f00758d */ /* 0x000e24000180040a */
[----:B0-----:R-:W-:Y:S05]  /*16a0b0*/  @!P0 BRA `(.L_x_7419) ;  /* 0xfffffffc00ec8947 */ /* 0x001fea000383ffff */
[----:B------:R-:W-:Y:S05]  /*16a0c0*/  BSYNC B1 ;  /* 0x0000000000017941 */ /* 0x000fea0003800000 */
.L_x_7418:
[----:B------:R-:W-:Y:S02]  /*16a0d0*/  IMAD.MOV.U32 R10, RZ, RZ, R8 ;  /* 0x000000ffff0a7224 */ /* 0x000fe400078e0008 */
[----:B------:R-:W-:Y:S01]  /*16a0e0*/  IMAD.MOV.U32 R11, RZ, RZ, R9 ;  /* 0x000000ffff0b7224 */ /* 0x000fe200078e0009 */
[----:B------:R-:W-:Y:S06]  /*16a0f0*/  BRA `(.L_x_7416) ;  /* 0x0000000000187947 */ /* 0x000fec0003800000 */
.L_x_7417:
[----:B------:R-:W-:Y:S02]  /*16a100*/  R2UR UR4, R38 ;  /* 0x00000000260472ca */ /* 0x000fe400000e0000 */
[----:B------:R-:W-:-:S13]  /*16a110*/  R2UR UR5, R39 ;  /* 0x00000000270572ca */ /* 0x000fda00000e0000 */
[----:B------:R-:W2:Y:S02]  /*16a120*/  LD.E.64 R10, desc[UR4][R36.64+0x8] ;  /* 0x00000804240a7980 */ /* 0x000ea4000c101b00 */
[----:B--2---:R-:W-:-:S05]  /*16a130*/  IADD3 R8, P0, PT, R10, 0x30, RZ ;  /* 0x000000300a087810 */ /* 0x004fca0007f1e0ff */
[----:B------:R-:W-:-:S05]  /*16a140*/  IMAD.X R9, RZ, RZ, R11, P0 ;  /* 0x000000ffff097224 */ /* 0x000fca00000e060b */
[----:B------:R0:W-:Y:S03]  /*16a150*/  ST.E.64 desc[UR4][R36.64+0x8], R8 ;  /* 0x0000080824007985 */ /* 0x0001e6000c101b04 */
.L_x_7416:
[----:B------:R-:W-:Y:S05]  /*16a160*/  BSYNC B0 ;  /* 0x0000000000007941 */ /* 0x000fea0003800000 */
.L_x_7415:
        /* <DEDUP_REMOVED lines=66> */
.L_x_7426:
[----:B------:R-:W0:Y:S02]  /*16a590*/  LDS.64 R12, [R9+0x8] ;  /* 0x00000800090c7984 */ /* 0x000e240000000a00 */
[----:B0-----:R-:W-:-:S05]  /*16a5a0*/  IADD3 R14, P0, PT, R40, R12, RZ ;  /* 0x0000000c280e7210 */ /* 0x001fca0007f1e0ff */
[----:B------:R-:W-:-:S07]  /*16a5b0*/  IMAD.X R15, R41, 0x1, R13, P0 ;  /* 0x00000001290f7824 */ /* 0x000fce00000e060d */
[----:B------:R-:W0:Y:S02]  /*16a5c0*/  ATOMS.CAST.SPIN.64 P0, [R9+0x8], R12, R14 ;  /* 0x0000080c0900758d */ /* 0x000e24000180040e */
[----:B0-----:R-:W-:Y:S05]  /*16a5d0*/  @!P0 BRA `(.L_x_7426) ;  /* 0xfffffffc00ec8947 */ /* 0x001fea000383ffff */
[----:B------:R-:W-:Y:S05]  /*16a5e0*/  BSYNC B1 ;  /* 0x0000000000017941 */ /* 0x000fea0003800000 */
.L_x_7425:
[----:B------:R-:W-:Y:S05]  /*16a5f0*/  BRA `(.L_x_7423) ;  /* 0x0000000000187947 */ /* 0x000fea0003800000 */
.L_x_7424:
[----:B------:R-:W-:Y:S02]  /*16a600*/  R2UR UR4, R38 ;  /* 0x00000000260472ca */ /* 0x000fe400000e0000 */
[----:B------:R-:W-:-:S13]  /*16a610*/  R2UR UR5, R39 ;  /* 0x00000000270572ca */ /* 0x000fda00000e0000 */
[----:B------:R-:W2:Y:S02]  /*16a620*/  LD.E.64 R12, desc[UR4][R36.64+0x8] ;  /* 0x00000804240c7980 */ /* 0x000ea4000c101b00 */
[----:B--2---:R-:W-:-:S05]  /*16a630*/  IADD3 R8, P0, PT, R40, R12, RZ ;  /* 0x0000000c28087210 */ /* 0x004fca0007f1e0ff */
[----:B------:R-:W-:-:S05]  /*16a640*/  IMAD.X R9, R41, 0x1, R13, P0 ;  /* 0x0000000129097824 */ /* 0x000fca00000e060d */
[----:B------:R0:W-:Y:S03]  /*16a650*/  ST.E.64 desc[UR4][R36.64+0x8], R8 ;  /* 0x0000080824007985 */ /* 0x0001e6000c101b04 */
.L_x_7423:
[----:B------:R-:W-:Y:S05]  /*16a660*/  BSYNC B0 ;  /* 0x0000000000007941 */ /* 0x000fea0003800000 */
.L_x_7422:
        /* <DEDUP_REMOVED lines=47> */
.L_x_7458:
[----:B01-3--:R-:W0:Y:S01]  /*16a960*/  LDS.128 R8, [R32] ;  /* 0x0000000020087984 */ /* 0x00be220000000c00 */
[----:B------:R-:W-:Y:S05]  /*16a970*/  YIELD ;  /* 0x0000000000007946 */ /* 0x000fea0003800000 */
[----:B------:R-:W-:Y:S02]  /*16a980*/  R2UR UR4, R38 ;  /* 0x00000000260472ca */ /* 0x000fe400000e0000 */
[----:B------:R-:W-:Y:S01]  /*16a990*/  R2UR UR5, R39 ;  /* 0x00000000270572ca */ /* 0x000fe200000e0000 */
[----:B0-2---:R-:W-:-:S12]  /*16a9a0*/  IMAD.WIDE R12, R35, 0x10, R8 ;  /* 0x00000010230c7825 */ /* 0x005fd800078e0208 */
        /* <DEDUP_REMOVED lines=20> */
[----:B------:R-:W0:Y:S05]  /*16aaf0*/  BMOV.32.CLEAR R14, B0 ;  /* 0x00000000000e7355 */ /* 0x000e2a0000100000 */
[----:B------:R-:W-:Y:S01]  /*16ab00*/  BSSY B0, `(.L_x_7438) ;  /* 0x000000c000007945 */ /* 0x000fe20003800000 */
[----:B------:R-:W-:-:S03]  /*16ab10*/  IMAD.MOV.U32 R12, RZ, RZ, R36 ;  /* 0x000000ffff0c7224 */ /* 0x000fc600078e0024 */
[----:B------:R-:W1:Y:S05]  /*16ab20*/  BMOV.32.CLEAR R32, B0 ;  /* 0x0000000000207355 */ /* 0x000e6a0000100000 */
[----:B0-----:R0:W-:Y:S05]  /*16ab30*/  BMOV.32 B0, R14 ;  /* 0x0000000e00007356 */ /* 0x0011ea0000000000 */
[----:B-1----:R-:W-:-:S07]  /*16ab40*/  MOV R45, R12 ;  /* 0x0000000c002d7202 */ /* 0x002fce0000000f00 */
.L_x_7439:
[----:B------:R-:W0:Y:S02]  /*16ab50*/  LDS.64 R12, [R45+0x8] ;  /* 0x000008002d0c7984 */ /* 0x000e240000000a00 */
[----:B0-----:R-:W-:-:S05]  /*16ab60*/  IADD3 R14, P0, PT, R12, 0x30, RZ ;  /* 0x000000300c0e7810 */ /* 0x001fca0007f1e0ff */
[----:B------:R-:W-:-:S07]  /*16ab70*/  IMAD.X R15, RZ, RZ, R13, P0 ;  /* 0x000000ffff0f7224 */ /* 0x000fce00000e060d */
[----:B------:R-:W0:Y:S02]  /*16ab80*/  ATOMS.CAST.SPIN.64 P0, [R45+0x8], R12, R14 ;  /* 0x0000080c2d00758d */ /* 0x000e24000180040e */
[----:B0-----:R-:W-:Y:S05]  /*16ab90*/  @!P0 BRA `(.L_x_7439) ;  /* 0xfffffffc00ec8947 */ /* 0x001fea000383ffff */
[----:B------:R-:W0:Y:S05]  /*16aba0*/  BMOV.32.CLEAR R14, B0 ;  /* 0x00000000000e7355 */ /* 0x000e2a0000100000 */
[----:B------:R1:W-:Y:S05]  /*16abb0*/  BMOV.32 B0, R32 ;  /* 0x0000002000007356 */ /* 0x0003ea0000000000 */
[----:B------:R-:W-:Y:S05]  /*16abc0*/  BSYNC B0 ;  /* 0x0000000000007941 */ /* 0x000fea0003800000 */
.L_x_7438:
[----:B0-----:R0:W-:Y:S05]  /*16abd0*/  BMOV.32 B0, R14 ;  /* 0x0000000e00007356 */ /* 0x0011ea0000000000 */
[----:B------:R-:W-:Y:S02]  /*16abe0*/  IMAD.MOV.U32 R15, RZ, RZ, R13 ;  /* 0x000000ffff0f7224 */ /* 0x000fe400078e000d */
[----:B0-----:R-:W-:Y:S01]  /*16abf0*/  IMAD.MOV.U32 R14, RZ, RZ, R12 ;  /* 0x000000ffff0e7224 */ /* 0x001fe200078e000c */
[----:B------:R-:W-:Y:S06]  /*16ac00*/  BRA `(.L_x_7436) ;  /* 0x0000000000187947 */ /* 0x000fec0003800000 */
.L_x_7437:
[----:B------:R-:W-:Y:S02]  /*16ac10*/  R2UR UR4, R38 ;  /* 0x00000000260472ca */ /* 0x000fe400000e0000 */
[----:B------:R-:W-:-:S13]  /*16ac20*/  R2UR UR5, R39 ;  /* 0x00000000270572ca */ /* 0x000fda00000e0000 */
[----:B------:R-:W2:Y:S02]  /*16ac30*/  LD.E.64 R14, desc[UR4][R36.64+0x8] ;  /* 0x00000804240e7980 */ /* 0x000ea4000c101b00 */
[----:B--2---:R-:W-:-:S05]  /*16ac40*/  IADD3 R12, P0, PT, R14, 0x30, RZ ;  /* 0x000000300e0c7810 */ /* 0x004fca0007f1e0ff */
[----:B------:R-:W-:-:S05]  /*16ac50*/  IMAD.X R13, RZ, RZ, R15, P0 ;  /* 0x000000ffff0d7224 */ /* 0x000fca00000e060f */
[----:B------:R0:W-:Y:S03]  /*16ac60*/  ST.E.64 desc[UR4][R36.64+0x8], R12 ;  /* 0x0000080c24007985 */ /* 0x0001e6000c101b04 */
.L_x_7436:
[----:B------:R-:W-:Y:S05]  /*16ac70*/  BSYNC B0 ;  /* 0x0000000000007941 */ /* 0x000fea0003800000 */
.L_x_7435:
        /* <DEDUP_REMOVED lines=52> */
[----:B------:R-:W3:Y:S02]  /*16afc0*/  LD.E R14, desc[UR6][R30.64] ;  /* 0x000000061e0e7980 */ /* 0x000ee4000c101900 */
[----:B--23--:R-:W-:-:S13]  /*16afd0*/  ISETP.EQ.AND P1, PT, R14, RZ, PT ;  /* 0x000000ff0e00720c */ /* 0x00cfda0003f22270 */
.L_x_7441:
[----:B------:R-:W-:Y:S05]  /*16afe0*/  BSYNC B0 ;  /* 0x0000000000007941 */ /* 0x000fea0003800000 */
.L_x_7440:
        /* <DEDUP_REMOVED lines=10> */
[----:B--2---:R-:W0:Y:S01]  /*16b090*/  LDS.64 R10, [R8] ;  /* 0x00000000080a7984 */ /* 0x004e220000000a00 */
        /* <DEDUP_REMOVED lines=29> */
.L_x_7443:
[----:B------:R-:W-:Y:S05]  /*16b270*/  BSYNC B0 ;  /* 0x0000000000007941 */ /* 0x000fea0003800000 */
.L_x_7442:
[----:B------:R-:W-:Y:S02]  /*16b280*/  R2UR UR4, R38 ;  /* 0x00000000260472ca */ /* 0x000fe400000e0000 */
[----:B------:R-:W-:-:S13]  /*16b290*/  R2UR UR5, R39 ;  /* 0x00000000270572ca */ /* 0x000fda00000e0000 */
[----:B------:R3:W-:Y:S01]  /*16b2a0*/  ST.E desc[UR4][R30.64], R13 ;  /* 0x0000000d1e007985 */ /* 0x0007e2000c101904 */
[----:B------:R-:W-:Y:S05]  /*16b2b0*/  BRA `(.L_x_7444) ;  /* 0x0000000000207947 */ /* 0x000fea0003800000 */
.L_x_7434:
        /* <DEDUP_REMOVED lines=8> */
.L_x_7444:
[----:B------:R-:W-:Y:S05]  /*16b340*/  BSYNC B1 ;  /* 0x0000000000017941 */ /* 0x000fea0003800000 */
.L_x_7433:
[----:B------:R-:W5:Y:S01]  /*16b350*/  S2UR UR5, SR_CgaCtaId ;  /* 0x00000000000579c3 */ /* 0x000f620000008800 */
[----:B------:R-:W-:Y:S02]  /*16b360*/  UMOV UR4, 0x400 ;  /* 0x0000040000047882 */ /* 0x000fe40000000000 */
[----:B-----5:R-:W-:Y:S01]  /*16b370*/  ULEA UR4, UR5, UR4, 0x18 ;  /* 0x0000000405047291 */ /* 0x020fe2000f8ec0ff */
[----:B------:R-:W-:-:S05]  /*16b380*/  R2UR UR5, R39 ;  /* 0x00000000270572ca */ /* 0x000fca00000e0000 */
[----:B-1----:R-:W-:Y:S01]  /*16b390*/  IMAD.U32 R32, RZ, RZ, UR4 ;  /* 0x00000004ff207e24 */ /* 0x002fe2000f8e00ff */
[----:B------:R-:W-:-:S04]  /*16b3a0*/  R2UR UR4, R38 ;  /* 0x00000000260472ca */ /* 0x000fc800000e0000 */
[----:B0-2-4-:R-:W3:Y:S02]  /*16b3b0*/  LDS.128 R8, [R32] ;  /* 0x0000000020087984 */ /* 0x015ee40000000c00 */
[----:B---3--:R-:W-:-:S07]  /*16b3c0*/  IMAD.WIDE R12, R35, 0x10, R8 ;  /* 0x00000010230c7825 */ /* 0x008fce00078e0208 */
        /* <DEDUP_REMOVED lines=22> */
.L_x_7451:
        /* <DEDUP_REMOVED lines=8> */
.L_x_7450:
[----:B0-----:R0:W-:Y:S05]  /*16b5b0*/  BMOV.32 B0, R14 ;  /* 0x0000000e00007356 */ /* 0x0011ea0000000000 */
[----:B------:R-:W-:Y:S02]  /*16b5c0*/  IMAD.MOV.U32 R15, RZ, RZ, R13 ;  /* 0x000000ffff0f7224 */ /* 0x000fe400078e000d */
[----:B0-----:R-:W-:Y:S01]  /*16b5d0*/  IMAD.MOV.U32 R14, RZ, RZ, R12 ;  /* 0x000000ffff0e7224 */ /* 0x001fe200078e000c */
[----:B------:R-:W-:Y:S06]  /*16b5e0*/  BRA `(.L_x_7448) ;  /* 0x0000000000187947 */ /* 0x000fec0003800000 */
.L_x_7449:
[----:B------:R-:W-:Y:S02]  /*16b5f0*/  R2UR UR4, R38 ;  /* 0x00000000260472ca */ /* 0x000fe400000e0000 */
[----:B------:R-:W-:-:S13]  /*16b600*/  R2UR UR5, R39 ;  /* 0x00000000270572ca */ /* 0x000fda00000e0000 */
[----:B------:R-:W2:Y:S02]  /*16b610*/  LD.E.64 R14, desc[UR4][R36.64+0x8] ;  /* 0x00000804240e7980 */ /* 0x000ea4000c101b00 */
[----:B--2---:R-:W-:-:S05]  /*16b620*/  IADD3 R12, P0, PT, R14, 0x30, RZ ;  /* 0x000000300e0c7810 */ /* 0x004fca0007f1e0ff */
[----:B------:R-:W-:-:S05]  /*16b630*/  IMAD.X R13, RZ, RZ, R15, P0 ;  /* 0x000000ffff0d7224 */ /* 0x000fca00000e060f */
[----:B------:R0:W-:Y:S03]  /*16b640*/  ST.E.64 desc[UR4][R36.64+0x8], R12 ;  /* 0x0000080c24007985 */ /* 0x0001e6000c101b04 */
.L_x_7448:
[----:B------:R-:W-:Y:S05]  /*16b650*/  BSYNC B0 ;  /* 0x0000000000007941 */ /* 0x000fea0003800000 */
.L_x_7447:
[C---:B0-----:R-:W-:Y:S01]  /*16b660*/  IADD3 R13, P0, PT, R14.reuse, 0x38, RZ ;  /* 0x000000380e0d7810 */ /* 0x041fe20007f1e0ff */
[----:B------:R-:W-:Y:S01]  /*16b670*/  BSSY B0, `(.L_x_7452) ;  /* 0x0000038000007945 */ /* 0x000fe20003800000 */
[--C-:B-1----:R-:W-:Y:S02]  /*16b680*/  SHF.R.U64 R44, R14, 0x4, R15.reuse ;  /* 0x000000040e2c7819 */ /* 0x102fe4000000120f */
        /* <DEDUP_REMOVED lines=48> */
.L_x_7453:
[----:B------:R-:W-:Y:S01]  /*16b990*/  R2UR UR4, R38 ;  /* 0x00000000260472ca */ /* 0x000fe200000e0000 */
[----:B------:R-:W-:Y:S01]  /*16b9a0*/  IMAD.MOV.U32 R11, RZ, RZ, 0x5272 ;  /* 0x00005272ff0b7424 */ /* 0x000fe200078e00ff */
[----:B------:R-:W-:Y:S01]  /*16b9b0*/  R2UR UR5, R39 ;  /* 0x00000000270572ca */ /* 0x000fe200000e0000 */
[----:B------:R-:W-:Y:S01]  /*16b9c0*/  IMAD.MOV.U32 R15, RZ, RZ, -0x1 ;  /* 0xffffffffff0f7424 */ /* 0x000fe200078e00ff */
[----:B------:R-:W-:-:S11]  /*16b9d0*/  PLOP3.LUT P0, PT, PT, PT, PT, 0x8, 0x80 ;  /* 0x000000000080781c */ /* 0x000fd60003f0e170 */
[----:B------:R0:W-:Y:S02]  /*16b9e0*/  ST.E desc[UR4][R30.64], R11 ;  /* 0x0000000b1e007985 */ /* 0x0001e4000c101904 */
.L_x_7454:
[----:B------:R-:W-:Y:S05]  /*16b9f0*/  BSYNC B0 ;  /* 0x0000000000007941 */ /* 0x000fea0003800000 */
.L_x_7452:
        /* <DEDUP_REMOVED lines=39> */
.L_x_7456:
[----:B------:R-:W-:Y:S05]  /*16bc70*/  BSYNC B0 ;  /* 0x0000000000007941 */ /* 0x000fea0003800000 */
.L_x_7455:
[----:B------:R-:W-:Y:S02]  /*16bc80*/  R2UR UR4, R38 ;  /* 0x00000000260472ca */ /* 0x000fe400000e0000 */
[----:B------:R-:W-:-:S13]  /*16bc90*/  R2UR UR5, R39 ;  /* 0x00000000270572ca */ /* 0x000fda00000e0000 */
[----:B------:R2:W-:Y:S01]  /*16bca0*/  ST.E desc[UR4][R30.64], R13 ;  /* 0x0000000d1e007985 */ /* 0x0005e2000c101904 */
[----:B------:R-:W-:Y:S05]  /*16bcb0*/  BRA `(.L_x_7457) ;  /* 0x0000000000247947 */ /* 0x000fea0003800000 */
.L_x_7446:
        /* <DEDUP_REMOVED lines=9> */
.L_x_7457:
[----:B------:R-:W-:Y:S05]  /*16bd50*/  BSYNC B1 ;  /* 0x0000000000017941 */ /* 0x000fea0003800000 */
.L_x_7445:
[----:B------:R-:W-:Y:S02]  /*16bd60*/  VIADD R42, R42, 0x2 ;  /* 0x000000022a2a7836 */ /* 0x000fe40000000000 */
[----:B------:R-:W-:Y:S01]  /*16bd70*/  VIADD R41, R41, 0x8 ;  /* 0x0000000829297836 */ /* 0x000fe20000000000 */
[----:B------:R-:W-:Y:S06]  /*16bd80*/  @P2 BRA `(.L_x_7458) ;  /* 0xffffffe800f42947 */ /* 0x000fec000383ffff */
.L_x_7432:
[----:B------:R-:W-:Y:S05]  /*16bd90*/  BSYNC B2 ;  /* 0x0000000000027941 */ /* 0x000fea0003800000 */
.L_x_7431:
        /* <DEDUP_REMOVED lines=25> */
.L_x_7465:
[----:B------:R-:W0:Y:S02]  /*16bf30*/  LDS.64 R12, [R9+0x8] ;  /* 0x00000800090c7984 */ /* 0x000e240000000a00 */
[----:B0-----:R-:W-:-:S05]  /*16bf40*/  IADD3 R14, P0, PT, R12, 0x30, RZ ;  /* 0x000000300c0e7810 */ /* 0x001fca0007f1e0ff */
[----:B------:R-:W-:-:S07]  /*16bf50*/  IMAD.X R15, RZ, RZ, R13, P0 ;  /* 0x000000ffff0f7224 */ /* 0x000fce00000e060d */
[----:B------:R-:W0:Y:S02]  /*16bf60*/  ATOMS.CAST.SPIN.64 P0, [R9+0x8], R12, R14 ;  /* 0x0000080c0900758d */ /* 0x000e24000180040e */
[----:B0-----:R-:W-:Y:S05]  /*16bf70*/  @!P0 BRA `(.L_x_7465) ;  /* 0xfffffffc00ec8947 */ /* 0x001fea000383ffff */
[----:B------:R-:W-:Y:S05]  /*16bf80*/  BSYNC B2 ;  /* 0x0000000000027941 */ /* 0x000fea0003800000 */
.L_x_7464:
[----:B------:R-:W-:Y:S05]  /*16bf90*/  BRA `(.L_x_7462) ;  /* 0x0000000000187947 */ /* 0x000fea0003800000 */
.L_x_7463:
[----:B------:R-:W-:Y:S02]  /*16bfa0*/  R2UR UR4, R38 ;  /* 0x00000000260472ca */ /* 0x000fe400000e0000 */
[----:B------:R-:W-:-:S13]  /*16bfb0*/  R2UR UR5, R39 ;  /* 0x00000000270572ca */ /* 0x000fda00000e0000 */
[----:B------:R-:W2:Y:S02]  /*16bfc0*/  LD.E.64 R12, desc[UR4][R36.64+0x8] ;  /* 0x00000804240c7980 */ /* 0x000ea4000c101b00 */
[----:B--2---:R-:W-:-:S05]  /*16bfd0*/  IADD3 R8, P0, PT, R12, 0x30, RZ ;  /* 0x000000300c087810 */ /* 0x004fca0007f1e0ff */
[----:B------:R-:W-:-:S05]  /*16bfe0*/  IMAD.X R9, RZ, RZ, R13, P0 ;  /* 0x000000ffff097224 */ /* 0x000fca00000e060d */
[----:B------:R0:W-:Y:S03]  /*16bff0*/  ST.E.64 desc[UR4][R36.64+0x8], R8 ;  /* 0x0000080824007985 */ /* 0x0001e6000c101b04 */
.L_x_7462:
[----:B------:R-:W-:Y:S05]  /*16c000*/  BSYNC B1 ;  /* 0x0000000000017941 */ /* 0x000fea0003800000 */
.L_x_7461:
        /* <DEDUP_REMOVED lines=51> */
.L_x_7467:
[----:B------:R-:W-:Y:S01]  /*16c340*/  R2UR UR4, R38 ;  /* 0x00000000260472ca */ /* 0x000fe200000e0000 */
[----:B------:R-:W-:Y:S01]  /*16c350*/  IMAD.MOV.U32 R9, RZ, RZ, 0x5272 ;  /* 0x00005272ff097424 */ /* 0x000fe200078e00ff */
[----:B------:R-:W-:Y:S01]  /*16c360*/  R2UR UR5, R39 ;  /* 0x00000000270572ca */ /* 0x000fe200000e0000 */
[----:B------:R-:W-:Y:S01]  /*16c370*/  IMAD.MOV.U32 R13, RZ, RZ, -0x1 ;  /* 0xffffffffff0d7424 */ /* 0x000fe200078e00ff */
[----:B------:R-:W-:-:S11]  /*16c380*/  PLOP3.LUT P0, PT, PT, PT, PT, 0x8, 0x80 ;  /* 0x000000000080781c */ /* 0x000fd60003f0e170 */
[----:B------:R0:W-:Y:S02]  /*16c390*/  ST.E desc[UR4][R30.64], R9 ;  /* 0x000000091e007985 */ /* 0x0001e4000c101904 */
.L_x_7468:
[----:B------:R-:W-:Y:S05]  /*16c3a0*/  BSYNC B1 ;  /* 0x0000000000017941 */ /* 0x000fea0003800000 */
.L_x_7466:
        /* <DEDUP_REMOVED lines=39> */
.L_x_7470:
[----:B------:R-:W-:Y:S05]  /*16c620*/  BSYNC B1 ;  /* 0x0000000000017941 */ /* 0x000fea0003800000 */
.L_x_7469:
[----:B------:R-:W-:Y:S02]  /*16c630*/  R2UR UR4, R38 ;  /* 0x00000000260472ca */ /* 0x000fe400000e0000 */
[----:B------:R-:W-:-:S13]  /*16c640*/  R2UR UR5, R39 ;  /* 0x00000000270572ca */ /* 0x000fda00000e0000 */
[----:B------:R3:W-:Y:S01]  /*16c650*/  ST.E desc[UR4][R30.64], R11 ;  /* 0x0000000b1e007985 */ /* 0x0007e2000c101904 */
[----:B------:R-:W-:Y:S05]  /*16c660*/  BRA `(.L_x_7459) ;  /* 0x0000000000207947 */ /* 0x000fea0003800000 */
.L_x_7460:
        /* <DEDUP_REMOVED lines=8> */
.L_x_7459:
[----:B------:R-:W-:Y:S05]  /*16c6f0*/  BSYNC B0 ;  /* 0x0000000000007941 */ /* 0x000fea0003800000 */
.L_x_7429:
[----:B------:R-:W-:-:S13]  /*16c700*/  ISETP.GE.AND P0, PT, R34, 0x1, PT ;  /* 0x000000012200780c */ /* 0x000fda0003f06270 */
[----:B------:R-:W-:Y:S05]  /*16c710*/  @!P0 BREAK B3 ;  /* 0x0000000000038942 */ /* 0x000fea0003800000 */
[----:B------:R-:W-:Y:S05]  /*16c720*/  @!P0 BRA `(.L_x_7430) ;  /* 0x0000001000f48947 */ /* 0x000fea0003800000 */
[----:B------:R-:W-:Y:S05]  /*16c730*/  BSYNC B3 ;  /* 0x0000000000037941 */ /* 0x000fea0003800000 */
.L_x_7428:
[----:B------:R-:W-:Y:S01]  /*16c740*/  IMAD.MOV R32, RZ, RZ, -R34 ;  /* 0x000000ffff207224 */ /* 0x000fe200078e0a22 */
[----:B----4-:R-:W-:-:S07]  /*16c750*/  CS2R R40, SRZ ;  /* 0x0000000000287805 */ /* 0x010fce000001ff00 */
.L_x_7495:
        /* <DEDUP_REMOVED lines=11> */
[----:B0-----:R-:W0:Y:S01]  /*16c810*/  S2R R9, SR_CgaCtaId ;  /* 0x0000000000097919 */ /* 0x001e220000008800 */
[----:B------:R-:W-:Y:S02]  /*16c820*/  MOV R42, 0x400 ;  /* 0x00000400002a7802 */ /* 0x000fe40000000f00 */
[----:B------:R-:W-:Y:S02]  /*16c830*/  R2UR UR4, R38 ;  /* 0x00000000260472ca */ /* 0x000fe400000e0000 */
[----:B------:R-:W-:Y:S02]  /*16c840*/  R2UR UR5, R39 ;  /* 0x00000000270572ca */ /* 0x000fe400000e0000 */
[----:B0-----:R-:W-:-:S05]  /*16c850*/  LEA R42, R9, R42, 0x18 ;  /* 0x0000002a092a7211 */ /* 0x001fca00078ec0ff */
[----:B---3--:R-:W0:Y:S02]  /*16c860*/  LDS.128 R8, [R42] ;  /* 0x000000002a087984 */ /* 0x008e240000000c00 */
        /* <DEDUP_REMOVED lines=19> */
.L_x_7478:
[----:B------:R-:W0:Y:S02]  /*16c9a0*/  LDS.64 R12, [R9+0x8] ;  /* 0x00000800090c7984 */ /* 0x000e240000000a00 */
[----:B0-----:R-:W-:-:S05]  /*16c9b0*/  IADD3 R14, P0, PT, R12, 0x30, RZ ;  /* 0x000000300c0e7810 */ /* 0x001fca0007f1e0ff */
[----:B------:R-:W-:-:S07]  /*16c9c0*/  IMAD.X R15, RZ, RZ, R13, P0 ;  /* 0x000000ffff0f7224 */ /* 0x000fce00000e060d */
[----:B------:R-:W0:Y:S02]  /*16c9d0*/  ATOMS.CAST.SPIN.64 P0, [R9+0x8], R12, R14 ;  /* 0x0000080c0900758d */ /* 0x000e24000180040e */
[----:B0-----:R-:W-:Y:S05]  /*16c9e0*/  @!P0 BRA `(.L_x_7478) ;  /* 0xfffffffc00ec8947 */ /* 0x001fea000383ffff */
[----:B------:R-:W-:Y:S05]  /*16c9f0*/  BSYNC B2 ;  /* 0x0000000000027941 */ /* 0x000fea0003800000 */
.L_x_7477:
[----:B------:R-:W-:Y:S05]  /*16ca00*/  BRA `(.L_x_7475) ;  /* 0x0000000000187947 */ /* 0x000fea0003800000 */
.L_x_7476:
[----:B------:R-:W-:Y:S02]  /*16ca10*/  R2UR UR4, R38 ;  /* 0x00000000260472ca */ /* 0x000fe400000e0000 */
[----:B------:R-:W-:-:S13]  /*16ca20*/  R2UR UR5, R39 ;  /* 0x00000000270572ca */ /* 0x000fda00000e0000 */
[----:B------:R-:W2:Y:S02]  /*16ca30*/  LD.E.64 R12, desc[UR4][R36.64+0x8] ;  /* 0x00000804240c7980 */ /* 0x000ea4000c101b00 */
[----:B--2---:R-:W-:-:S05]  /*16ca40*/  IADD3 R8, P0, PT, R12, 0x30, RZ ;  /* 0x000000300c087810 */ /* 0x004fca0007f1e0ff */
[----:B------:R-:W-:-:S05]  /*16ca50*/  IMAD.X R9, RZ, RZ, R13, P0 ;  /* 0x000000ffff097224 */ /* 0x000fca00000e060d */
[----:B------:R0:W-:Y:S03]  /*16ca60*/  ST.E.64 desc[UR4][R36.64+0x8], R8 ;  /* 0x0000080824007985 */ /* 0x0001e6000c101b04 */
.L_x_7475:
[----:B------:R-:W-:Y:S05]  /*16ca70*/  BSYNC B1 ;  /* 0x0000000000017941 */ /* 0x000fea0003800000 */
.L_x_7474:
        /* <DEDUP_REMOVED lines=54> */
.L_x_7480:
[----:B------:R-:W-:Y:S05]  /*16cde0*/  BSYNC B1 ;  /* 0x0000000000017941 */ /* 0x000fea0003800000 */
.L_x_7479:
        /* <DEDUP_REMOVED lines=40> */
.L_x_7482:
[----:B------:R-:W-:Y:S05]  /*16d070*/  BSYNC B1 ;  /* 0x0000000000017941 */ /* 0x000fea0003800000 */
.L_x_7481:
[----:B------:R-:W-:Y:S02]  /*16d080*/  R2UR UR4, R38 ;  /* 0x00000000260472ca */ /* 0x000fe400000e0000 */
[----:B------:R-:W-:Y:S02]  /*16d090*/  R2UR UR5, R39 ;  /* 0x00000000270572ca */ /* 0x000fe400000e0000 */
[----:B------:R-:W-:-:S11]  /*16d0a0*/  PRMT R13, RZ, 0x7610, R13 ;  /* 0x00007610ff0d7816 */ /* 0x000fd6000000000d */
[----:B------:R2:W-:Y:S01]  /*16d0b0*/  ST.E desc[UR4][R30.64], R11 ;  /* 0x0000000b1e007985 */ /* 0x0005e2000c101904 */
[----:B------:R-:W-:Y:S05]  /*16d0c0*/  BRA `(.L_x_7472) ;  /* 0x0000000000147947 */ /* 0x000fea0003800000 */
.L_x_7473:
[----:B------:R-:W-:Y:S02]  /*16d0d0*/  R2UR UR4, R38 ;  /* 0x00000000260472ca */ /* 0x000fe400000e0000 */
[----:B------:R-:W-:Y:S02]  /*16d0e0*/  R2UR UR5, R39 ;  /* 0x00000000270572ca */ /* 0x000fe400000e0000 */
[----:B------:R-:W-:-:S05]  /*16d0f0*/  IADD3 R8, P0, PT, R40, R8, RZ ;  /* 0x0000000828087210 */ /* 0x000fca0007f1e0ff */
[----:B------:R-:W-:-:S06]  /*16d100*/  IMAD.X R9, RZ, RZ, R9, P0 ;  /* 0x000000ffff097224 */ /* 0x000fcc00000e0609 */
[----:B------:R1:W5:Y:S02]  /*16d110*/  LD.E.U8 R13, desc[UR4][R8.64+0x20] ;  /* 0x00002004080d7980 */ /* 0x000364000c101100 */
.L_x_7472:
[----:B------:R-:W-:Y:S05]  /*16d120*/  BSYNC B0 ;  /* 0x0000000000007941 */ /* 0x000fea0003800000 */
.L_x_7471:
        /* <DEDUP_REMOVED lines=31> */
.L_x_7490:
[----:B------:R-:W0:Y:S02]  /*16d320*/  LDS.64 R12, [R9+0x8] ;  /* 0x00000800090c7984 */ /* 0x000e240000000a00 */
[----:B0-----:R-:W-:-:S05]  /*16d330*/  IADD3 R14, P0, PT, R12, 0x30, RZ ;  /* 0x000000300c0e7810 */ /* 0x001fca0007f1e0ff */
[----:B------:R-:W-:-:S07]  /*16d340*/  IMAD.X R15, RZ, RZ, R13, P0 ;  /* 0x000000ffff0f7224 */ /* 0x000fce00000e060d */
[----:B------:R-:W0:Y:S02]  /*16d350*/  ATOMS.CAST.SPIN.64 P0, [R9+0x8], R12, R14 ;  /* 0x0000080c0900758d */ /* 0x000e24000180040e */
[----:B0-----:R-:W-:Y:S05]  /*16d360*/  @!P0 BRA `(.L_x_7490) ;  /* 0xfffffffc00ec8947 */ /* 0x001fea000383ffff */
[----:B------:R-:W-:Y:S05]  /*16d370*/  BSYNC B2 ;  /* 0x0000000000027941 */ /* 0x000fea0003800000 */
.L_x_7489:
[----:B------:R-:W-:Y:S05]  /*16d380*/  BRA `(.L_x_7487) ;  /* 0x0000000000187947 */ /* 0x000fea0003800000 */
.L_x_7488:
[----:B------:R-:W-:Y:S02]  /*16d390*/  R2UR UR4, R38 ;  /* 0x00000000260472ca */ /* 0x000fe400000e0000 */
[----:B------:R-:W-:-:S13]  /*16d3a0*/  R2UR UR5, R39 ;  /* 0x00000000270572ca */ /* 0x000fda00000e0000 */
[----:B------:R-:W2:Y:S02]  /*16d3b0*/  LD.E.64 R12, desc[UR4][R36.64+0x8] ;  /* 0x00000804240c7980 */ /* 0x000ea4000c101b00 */
[----:B--2---:R-:W-:-:S05]  /*16d3c0*/  IADD3 R8, P0, PT, R12, 0x30, RZ ;  /* 0x000000300c087810 */ /* 0x004fca0007f1e0ff */
[----:B------:R-:W-:-:S05]  /*16d3d0*/  IMAD.X R9, RZ, RZ, R13, P0 ;  /* 0x000000ffff097224 */ /* 0x000fca00000e060d */
[----:B------:R0:W-:Y:S03]  /*16d3e0*/  ST.E.64 desc[UR4][R36.64+0x8], R8 ;  /* 0x0000080824007985 */ /* 0x0001e6000c101b04 */
.L_x_7487:
[----:B------:R-:W-:Y:S05]  /*16d3f0*/  BSYNC B1 ;  /* 0x0000000000017941 */ /* 0x000fea0003800000 */
.L_x_7486:
        /* <DEDUP_REMOVED lines=54> */
.L_x_7492:
[----:B------:R-:W-:Y:S05]  /*16d760*/  BSYNC B1 ;  /* 0x0000000000017941 */ /* 0x000fea0003800000 */
.L_x_7491:
        /* <DEDUP_REMOVED lines=40> */
.L_x_7494:
[----:B------:R-:W-:Y:S05]  /*16d9f0*/  BSYNC B1 ;  /* 0x0000000000017941 */ /* 0x000fea0003800000 */
.L_x_7493:
[----:B------:R-:W-:Y:S02]  /*16da00*/  R2UR UR4, R38 ;  /* 0x00000000260472ca */ /* 0x000fe400000e0000 */
[----:B------:R-:W-:-:S13]  /*16da10*/  R2UR UR5, R39 ;  /* 0x00000000270572ca */ /* 0x000fda00000e0000 */
[----:B------:R4:W-:Y:S01]  /*16da20*/  ST.E desc[UR4][R30.64], R11 ;  /* 0x0000000b1e007985 */ /* 0x0009e2000c101904 */
[----:B------:R-:W-:Y:S05]  /*16da30*/  BRA `(.L_x_7484) ;  /* 0x0000000000207947 */ /* 0x000fea0003800000 */
.L_x_7485:
        /* <DEDUP_REMOVED lines=8> */
.L_x_7484:
[----:B------:R-:W-:Y:S05]  /*16dac0*/  BSYNC B0 ;  /* 0x0000000000007941 */ /* 0x000fea0003800000 */
.L_x_7483:
[----:B------:R-:W-:Y:S02]  /*16dad0*/  VIADD R41, R41, 0x1 ;  /* 0x0000000129297836 */ /* 0x000fe40000000000 */
[----:B------:R-:W-:Y:S01]  /*16dae0*/  VIADD R40, R40, 0x4 ;  /* 0x0000000428287836 */ /* 0x000fe20000000000 */
[----:B------:R-:W-:Y:S06]  /*16daf0*/  @P2 BRA `(.L_x_7495) ;  /* 0xffffffec00182947 */ /* 0x000fec000383ffff */
.L_x_7430:
[----:B------:R-:W-:Y:S05]  /*16db00*/  BSYNC B4 ;  /* 0x0000000000047941 */ /* 0x000fea0003800000 */
.L_x_7427:
        /* <DEDUP_REMOVED lines=15> */
.L_x_7421:
[----:B------:R-:W-:Y:S05]  /*16dc00*/  BSYNC B5 ;  /* 0x0000000000057941 */ /* 0x000fea0003800000 */
.L_x_7420:
[----:B------:R-:W-:Y:S02]  /*16dc10*/  ISETP.NE.AND P0, PT, R5, -0x1, PT ;  /* 0xffffffff0500780c */ /* 0x000fe40003f05270 */
[----:B------:R-:W-:-:S11]  /*16dc20*/  ISETP.NE.AND P1, PT, R33, -0x1, PT ;  /* 0xffffffff2100780c */ /* 0x000fd60003f25270 */
[C---:B------:R-:W-:Y:S01]  /*16dc30*/  @!P0 R2UR UR4, R38.reuse ;  /* 0x00000000260482ca */ /* 0x040fe200000e0000 */
[----:B------:R-:W-:Y:S01]  /*16dc40*/  @!P0 IMAD.MOV.U32 R3, RZ, RZ, 0x5368 ;  /* 0x00005368ff038424 */ /* 0x000fe200078e00ff */
[C---:B------:R-:W-:Y:S01]  /*16dc50*/  @!P0 R2UR UR5, R39.reuse ;  /* 0x00000000270582ca */ /* 0x040fe200000e0000 */
[----:B------:R-:W-:Y:S01]  /*16dc60*/  @!P0 IMAD.MOV.U32 R35, RZ, RZ, RZ ;  /* 0x000000ffff238224 */ /* 0x000fe200078e00ff */
[C---:B------:R-:W-:Y:S02]  /*16dc70*/  @P0 R2UR UR6, R38.reuse ;  /* 0x00000000260602ca */ /* 0x040fe400000e0000 */
        /* <DEDUP_REMOVED lines=9> */
[----:B------:R0:W5:Y:S01]  /*16dd10*/  @P0 LD.E R35, desc[UR4][R8.64+0x20] ;  /* 0x0000200408230980 */ /* 0x000162000c101900 */
[----:B------:R-:W-:-:S03]  /*16dd20*/  @!P1 IMAD.MOV.U32 R7, RZ, RZ, 0x5368 ;  /* 0x00005368ff079424 */ /* 0x000fc600078e00ff */
[----:B------:R-:W2:Y:S04]  /*16dd30*/  @P0 LD.E R5, desc[UR6][R8.64+0x28] ;  /* 0x0000280608050980 */ /* 0x000ea8000c101900 */
[----:B------:R3:W-:Y:S04]  /*16dd40*/  @!P1 ST.E desc[UR8][R30.64], R7 ;  /* 0x000000071e009985 */ /* 0x0007e8000c101908 */
[----:B-1----:R-:W1:Y:S01]  /*16dd50*/  @P1 LDS.64 R10, [R32] ;  /* 0x00000000200a1984 */ /* 0x002e620000000a00 */
[----:B------:R-:W-:Y:S02]  /*16dd60*/  @P1 R2UR UR4, R38 ;  /* 0x00000000260412ca */ /* 0x000fe400000e0000 */
[----:B------:R-:W-:Y:S01]  /*16dd70*/  @P1 R2UR UR5, R39 ;  /* 0x00000000270512ca */ /* 0x000fe200000e0000 */
[----:B------:R4:W0:Y:S01]  /*16dd80*/  LDS.64 R14, [R32+0x8] ;  /* 0x00000800200e7984 */ /* 0x0008220000000a00 */
[----:B---3--:R-:W-:Y:S01]  /*16dd90*/  @!P1 CS2R R6, SRZ ;  /* 0x0000000000069805 */ /* 0x008fe2000001ff00 */
[----:B-1----:R-:W-:-:S10]  /*16dda0*/  @P1 IMAD.WIDE R10, R33, 0x10, R10 ;  /* 0x00000010210a1825 */ /* 0x002fd400078e020a */
[----:B------:R-:W2:Y:S01]  /*16ddb0*/  @P1 LD.E R6, desc[UR4][R10.64+0x28] ;  /* 0x000028040a061980 */ /* 0x000ea2000c101900 */
[----:B------:R-:W-:Y:S02]  /*16ddc0*/  R2UR UR6, R38 ;  /* 0x00000000260672ca */ /* 0x000fe400000e0000 */
[----:B------:R-:W-:Y:S01]  /*16ddd0*/  R2UR UR7, R39 ;  /* 0x00000000270772ca */ /* 0x000fe200000e0000 */
        /* <DEDUP_REMOVED lines=12> */
[----:B0-----:R-:W-:-:S04]  /*16dea0*/  @P0 SHF.R.S32.HI R8, RZ, 0x1f, R41 ;  /* 0x0000001fff080819 */ /* 0x001fc80000011429 */
        /* <DEDUP_REMOVED lines=14> */
.L_x_7500:
[----:B------:R-:W0:Y:S02]  /*16df90*/  LDS.64 R8, [R3+0x8] ;  /* 0x0000080003087984 */ /* 0x000e240000000a00 */
[----:B0-----:R-:W-:-:S05]  /*16dfa0*/  IADD3 R10, P0, PT, R12, R8, RZ ;  /* 0x000000080c0a7210 */ /* 0x001fca0007f1e0ff */
[----:B------:R-:W-:-:S07]  /*16dfb0*/  IMAD.X R11, R13, 0x1, R9, P0 ;  /* 0x000000010d0b7824 */ /* 0x000fce00000e0609 */
[----:B------:R-:W0:Y:S02]  /*16dfc0*/  ATOMS.CAST.SPIN.64 P0, [R3+0x8], R8, R10 ;  /* 0x000008080300758d */ /* 0x000e24000180040a */
[----:B0-----:R-:W-:Y:S05]  /*16dfd0*/  @!P0 BRA `(.L_x_7500) ;  /* 0xfffffffc00ec8947 */ /* 0x001fea000383ffff */
[----:B------:R-:W-:Y:S05]  /*16dfe0*/  BSYNC B1 ;  /* 0x0000000000017941 */ /* 0x000fea0003800000 */
.L_x_7499:
[----:B------:R-:W-:Y:S02]  /*16dff0*/  IMAD.MOV.U32 R42, RZ, RZ, R8 ;  /* 0x000000ffff2a7224 */ /* 0x000fe400078e0008 */
[----:B------:R-:W-:Y:S01]  /*16e000*/  IMAD.MOV.U32 R43, RZ, RZ, R9 ;  /* 0x000000ffff2b7224 */ /* 0x000fe200078e0009 */
[----:B------:R-:W-:Y:S06]  /*16e010*/  BRA `(.L_x_7497) ;  /* 0x0000000000187947 */ /* 0x000fec0003800000 */
.L_x_7498:
[----:B------:R-:W-:Y:S02]  /*16e020*/  R2UR UR4, R38 ;  /* 0x00000000260472ca */ /* 0x000fe400000e0000 */
[----:B------:R-:W-:-:S13]  /*16e030*/  R2UR UR5, R39 ;  /* 0x00000000270572ca */ /* 0x000fda00000e0000 */
[----:B------:R-:W2:Y:S02]  /*16e040*/  LD.E.64 R42, desc[UR4][R36.64+0x8] ;  /* 0x00000804242a7980 */ /* 0x000ea4000c101b00 */
[----:B--2---:R-:W-:-:S05]  /*16e050*/  IADD3 R8, P0, PT, R12, R42, RZ ;  /* 0x0000002a0c087210 */ /* 0x004fca0007f1e0ff */
[----:B------:R-:W-:-:S05]  /*16e060*/  IMAD.X R9, R13, 0x1, R43, P0 ;  /* 0x000000010d097824 */ /* 0x000fca00000e062b */
[----:B------:R0:W-:Y:S03]  /*16e070*/  ST.E.64 desc[UR4][R36.64+0x8], R8 ;  /* 0x0000080824007985 */ /* 0x0001e6000c101b04 */
.L_x_7497:
[----:B------:R-:W-:Y:S05]  /*16e080*/  BSYNC B0 ;  /* 0x0000000000007941 */ /* 0x000fea0003800000 */
.L_x_7496:
        /* <DEDUP_REMOVED lines=43> */
[----:B-1----:R-:W-:-:S03]  /*16e340*/  CS2R R40, SRZ ;  /* 0x0000000000287805 */ /* 0x002fc6000001ff00 */
[----:B------:R-:W-:-:S07]  /*16e350*/  IMAD.MOV R42, RZ, RZ, -R34 ;  /* 0x000000ffff2a7224 */ /* 0x000fce00078e0a22 */
.L_x_7530:
        /* <DEDUP_REMOVED lines=28> */
.L_x_7511:
[----:B------:R-:W0:Y:S02]  /*16e520*/  LDS.64 R12, [R9+0x8] ;  /* 0x00000800090c7984 */ /* 0x000e240000000a00 */
[----:B0-----:R-:W-:-:S05]  /*16e530*/  IADD3 R14, P0, PT, R12, 0x30, RZ ;  /* 0x000000300c0e7810 */ /* 0x001fca0007f1e0ff */
[----:B------:R-:W-:-:S07]  /*16e540*/  IMAD.X R15, RZ, RZ, R13, P0 ;  /* 0x000000ffff0f7224 */ /* 0x000fce00000e060d */
[----:B------:R-:W0:Y:S02]  /*16e550*/  ATOMS.CAST.SPIN.64 P0, [R9+0x8], R12, R14 ;  /* 0x0000080c0900758d */ /* 0x000e24000180040e */
[----:B0-----:R-:W-:Y:S05]  /*16e560*/  @!P0 BRA `(.L_x_7511) ;  /* 0xfffffffc00ec8947 */ /* 0x001fea000383ffff */
[----:B------:R-:W-:Y:S05]  /*16e570*/  BSYNC B4 ;  /* 0x0000000000047941 */ /* 0x000fea0003800000 */
.L_x_7510:
[----:B------:R-:W-:Y:S05]  /*16e580*/  BRA `(.L_x_7508) ;  /* 0x0000000000187947 */ /* 0x000fea0003800000 */
.L_x_7509:
[----:B------:R-:W-:Y:S02]  /*16e590*/  R2UR UR4, R38 ;  /* 0x00000000260472ca */ /* 0x000fe400000e0000 */
[----:B------:R-:W-:-:S13]  /*16e5a0*/  R2UR UR5, R39 ;  /* 0x00000000270572ca */ /* 0x000fda00000e0000 */
[----:B------:R-:W2:Y:S02]  /*16e5b0*/  LD.E.64 R12, desc[UR4][R36.64+0x8] ;  /* 0x00000804240c7980 */ /* 0x000ea4000c101b00 */
[----:B--2---:R-:W-:-:S05]  /*16e5c0*/  IADD3 R8, P0, PT, R12, 0x30, RZ ;  /* 0x000000300c087810 */ /* 0x004fca0007f1e0ff */
[----:B------:R-:W-:-:S05]  /*16e5d0*/  IMAD.X R9, RZ, RZ, R13, P0 ;  /* 0x000000ffff097224 */ /* 0x000fca00000e060d */
[----:B------:R0:W-:Y:S03]  /*16e5e0*/  ST.E.64 desc[UR4][R36.64+0x8], R8 ;  /* 0x0000080824007985 */ /* 0x0001e6000c101b04 */
.L_x_7508:
[----:B------:R-:W-:Y:S05]  /*16e5f0*/  BSYNC B3 ;  /* 0x0000000000037941 */ /* 0x000fea0003800000 */
.L_x_7507:
        /* <DEDUP_REMOVED lines=54> */
.L_x_7513:
[----:B------:R-:W-:Y:S05]  /*16e960*/  BSYNC B3 ;  /* 0x0000000000037941 */ /* 0x000fea0003800000 */
.L_x_7512:
        /* <DEDUP_REMOVED lines=40> */
.L_x_7515:
[----:B------:R-:W-:Y:S05]  /*16ebf0*/  BSYNC B3 ;  /* 0x0000000000037941 */ /* 0x000fea0003800000 */
.L_x_7514:
[----:B------:R-:W-:Y:S02]  /*16ec00*/  R2UR UR4, R38 ;  /* 0x00000000260472ca */ /* 0x000fe400000e0000 */
[----:B------:R-:W-:-:S13]  /*16ec10*/  R2UR UR5, R39 ;  /* 0x00000000270572ca */ /* 0x000fda00000e0000 */
[----:B------:R2:W-:Y:S01]  /*16ec20*/  ST.E desc[UR4][R30.64], R11 ;  /* 0x0000000b1e007985 */ /* 0x0005e2000c101904 */
[----:B------:R-:W-:Y:S05]  /*16ec30*/  BRA `(.L_x_7516) ;  /* 0x0000000000207947 */ /* 0x000fea0003800000 */
.L_x_7506:
        /* <DEDUP_REMOVED lines=8> */
.L_x_7516:
[----:B------:R-:W-:Y:S05]  /*16ecc0*/  BSYNC B2 ;  /* 0x0000000000027941 */ /* 0x000fea0003800000 */
.L_x_7505:
        /* <DEDUP_REMOVED lines=27> */
.L_x_7523:
[----:B------:R-:W0:Y:S02]  /*16ee80*/  LDS.64 R12, [R9+0x8] ;  /* 0x00000800090c7984 */ /* 0x000e240000000a00 */
[----:B0-----:R-:W-:-:S05]  /*16ee90*/  IADD3 R14, P0, PT, R12, 0x30, RZ ;  /* 0x000000300c0e7810 */ /* 0x001fca0007f1e0ff */
[----:B------:R-:W-:-:S07]  /*16eea0*/  IMAD.X R15, RZ, RZ, R13, P0 ;  /* 0x000000ffff0f7224 */ /* 0x000fce00000e060d */
[----:B------:R-:W0:Y:S02]  /*16eeb0*/  ATOMS.CAST.SPIN.64 P0, [R9+0x8], R12, R14 ;  /* 0x0000080c0900758d */ /* 0x000e24000180040e */
[----:B0-----:R-:W-:Y:S05]  /*16eec0*/  @!P0 BRA `(.L_x_7523) ;  /* 0xfffffffc00ec8947 */ /* 0x001fea000383ffff */
[----:B------:R-:W-:Y:S05]  /*16eed0*/  BSYNC B4 ;  /* 0x0000000000047941 */ /* 0x000fea0003800000 */
.L_x_7522:
[----:B------:R-:W-:Y:S02]  /*16eee0*/  IMAD.MOV.U32 R14, RZ, RZ, R12 ;  /* 0x000000ffff0e7224 */ /* 0x000fe400078e000c */
[----:B------:R-:W-:Y:S01]  /*16eef0*/  IMAD.MOV.U32 R15, RZ, RZ, R13 ;  /* 0x000000ffff0f7224 */ /* 0x000fe200078e000d */
[----:B------:R-:W-:Y:S06]  /*16ef00*/  BRA `(.L_x_7520) ;  /* 0x0000000000187947 */ /* 0x000fec0003800000 */
.L_x_7521:
[----:B------:R-:W-:Y:S02]  /*16ef10*/  R2UR UR4, R38 ;  /* 0x00000000260472ca */ /* 0x000fe400000e0000 */
[----:B------:R-:W-:-:S13]  /*16ef20*/  R2UR UR5, R39 ;  /* 0x00000000270572ca */ /* 0x000fda00000e0000 */
[----:B------:R-:W2:Y:S02]  /*16ef30*/  LD.E.64 R14, desc[UR4][R36.64+0x8] ;  /* 0x00000804240e7980 */ /* 0x000ea4000c101b00 */
[----:B--2---:R-:W-:-:S05]  /*16ef40*/  IADD3 R12, P0, PT, R14, 0x30, RZ ;  /* 0x000000300e0c7810 */ /* 0x004fca0007f1e0ff */
[----:B------:R-:W-:-:S05]  /*16ef50*/  IMAD.X R13, RZ, RZ, R15, P0 ;  /* 0x000000ffff0d7224 */ /* 0x000fca00000e060f */
[----:B------:R0:W-:Y:S03]  /*16ef60*/  ST.E.64 desc[UR4][R36.64+0x8], R12 ;  /* 0x0000080c24007985 */ /* 0x0001e6000c101b04 */
.L_x_7520:
[----:B------:R-:W-:Y:S05]  /*16ef70*/  BSYNC B3 ;  /* 0x0000000000037941 */ /* 0x000fea0003800000 */
.L_x_7519:
        /* <DEDUP_REMOVED lines=51> */
.L_x_7525:
[----:B------:R-:W-:Y:S01]  /*16f2b0*/  R2UR UR4, R38 ;  /* 0x00000000260472ca */ /* 0x000fe200000e0000 */
[----:B------:R-:W-:Y:S01]  /*16f2c0*/  IMAD.MOV.U32 R9, RZ, RZ, 0x5272 ;  /* 0x00005272ff097424 */ /* 0x000fe200078e00ff */
[----:B------:R-:W-:Y:S01]  /*16f2d0*/  R2UR UR5, R39 ;  /* 0x00000000270572ca */ /* 0x000fe200000e0000 */
[----:B------:R-:W-:Y:S01]  /*16f2e0*/  IMAD.MOV.U32 R15, RZ, RZ, -0x1 ;  /* 0xffffffffff0f7424 */ /* 0x000fe200078e00ff */
[----:B------:R-:W-:-:S11]  /*16f2f0*/  PLOP3.LUT P0, PT, PT, PT, PT, 0x8, 0x80 ;  /* 0x000000000080781c */ /* 0x000fd60003f0e170 */
[----:B------:R1:W-:Y:S02]  /*16f300*/  ST.E desc[UR4][R30.64], R9 ;  /* 0x000000091e007985 */ /* 0x0003e4000c101904 */
.L_x_7526:
[----:B------:R-:W-:Y:S05]  /*16f310*/  BSYNC B3 ;  /* 0x0000000000037941 */ /* 0x000fea0003800000 */
.L_x_7524:
        /* <DEDUP_REMOVED lines=39> */
.L_x_7528:
[----:B------:R-:W-:Y:S05]  /*16f590*/  BSYNC B3 ;  /* 0x0000000000037941 */ /* 0x000fea0003800000 */
.L_x_7527:
[----:B------:R-:W-:Y:S02]  /*16f5a0*/  R2UR UR4, R38 ;  /* 0x00000000260472ca */ /* 0x000fe400000e0000 */
[----:B------:R-:W-:-:S13]  /*16f5b0*/  R2UR UR5, R39 ;  /* 0x00000000270572ca */ /* 0x000fda00000e0000 */
[----:B------:R2:W-:Y:S01]  /*16f5c0*/  ST.E desc[UR4][R30.64], R13 ;  /* 0x0000000d1e007985 */ /* 0x0005e2000c101904 */
[----:B------:R-:W-:Y:S05]  /*16f5d0*/  BRA `(.L_x_7529) ;  /* 0x0000000000247947 */ /* 0x000fea0003800000 */
.L_x_7518:
        /* <DEDUP_REMOVED lines=9> */
.L_x_7529:
[----:B------:R-:W-:Y:S05]  /*16f670*/  BSYNC B2 ;  /* 0x0000000000027941 */ /* 0x000fea0003800000 */
.L_x_7517:
[----:B------:R-:W-:Y:S02]  /*16f680*/  VIADD R41, R41, 0x2 ;  /* 0x0000000229297836 */ /* 0x000fe40000000000 */
[----:B------:R-:W-:Y:S01]  /*16f690*/  VIADD R40, R40, 0x8 ;  /* 0x0000000828287836 */ /* 0x000fe20000000000 */
[----:B------:R-:W-:Y:S06]  /*16f6a0*/  @P2 BRA `(.L_x_7530) ;  /* 0xffffffec002c2947 */ /* 0x000fec000383ffff */
.L_x_7504:
[----:B------:R-:W-:Y:S05]  /*16f6b0*/  BSYNC B0 ;  /* 0x0000000000007941 */ /* 0x000fea0003800000 */
.L_x_7503:
[----:B-1----:R-:W-:-:S04]  /*16f6c0*/  LOP3.LUT R33, R33, 0x1, RZ, 0xc0, !PT ;  /* 0x0000000121217812 */ /* 0x002fc800078ec0ff */
[----:B------:R-:W-:-:S13]  /*16f6d0*/  ISETP.NE.U32.AND P0, PT, R33, 0x1, PT ;  /* 0x000000012100780c */ /* 0x000fda0003f05070 */
[----:B------:R-:W-:Y:S05]  /*16f6e0*/  @P0 BRA `(.L_x_7502) ;  /* 0x0000000800440947 */ /* 0x000fea0003800000 */
[----:B0-----:R-:W0:Y:S01]  /*16f6f0*/  LDS.128 R8, [R32] ;  /* 0x0000000020087984 */ /* 0x001e220000000c00 */
        /* <DEDUP_REMOVED lines=20> */
.L_x_7536:
[----:B------:R-:W0:Y:S02]  /*16f840*/  LDS.64 R12, [R9+0x8] ;  /* 0x00000800090c7984 */ /* 0x000e240000000a00 */
[----:B0-----:R-:W-:-:S05]  /*16f850*/  IADD3 R14, P0, PT, R12, 0x30, RZ ;  /* 0x000000300c0e7810 */ /* 0x001fca0007f1e0ff */
[----:B------:R-:W-:-:S07]  /*16f860*/  IMAD.X R15, RZ, RZ, R13, P0 ;  /* 0x000000ffff0f7224 */ /* 0x000fce00000e060d */
[----:B------:R-:W0:Y:S02]  /*16f870*/  ATOMS.CAST.SPIN.64 P0, [R9+0x8], R12, R14 ;  /* 0x0000080c0900758d */ /* 0x000e24000180040e */
[----:B0-----:R-:W-:Y:S05]  /*16f880*/  @!P0 BRA `(.L_x_7536) ;  /* 0xfffffffc00ec8947 */ /* 0x001fea000383ffff */
[----:B------:R-:W-:Y:S05]  /*16f890*/  BSYNC B2 ;  /* 0x0000000000027941 */ /* 0x000fea0003800000 */
.L_x_7535:
[----:B------:R-:W-:Y:S05]  /*16f8a0*/  BRA `(.L_x_7533) ;  /* 0x0000000000187947 */ /* 0x000fea0003800000 */
.L_x_7534:
[----:B------:R-:W-:Y:S02]  /*16f8b0*/  R2UR UR4, R38 ;  /* 0x00000000260472ca */ /* 0x000fe400000e0000 */
[----:B------:R-:W-:-:S13]  /*16f8c0*/  R2UR UR5, R39 ;  /* 0x00000000270572ca */ /* 0x000fda00000e0000 */
[----:B------:R-:W2:Y:S02]  /*16f8d0*/  LD.E.64 R12, desc[UR4][R36.64+0x8] ;  /* 0x00000804240c7980 */ /* 0x000ea4000c101b00 */
[----:B--2---:R-:W-:-:S05]  /*16f8e0*/  IADD3 R8, P0, PT, R12, 0x30, RZ ;  /* 0x000000300c087810 */ /* 0x004fca0007f1e0ff */
[----:B------:R-:W-:-:S05]  /*16f8f0*/  IMAD.X R9, RZ, RZ, R13, P0 ;  /* 0x000000ffff097224 */ /* 0x000fca00000e060d */
[----:B------:R0:W-:Y:S03]  /*16f900*/  ST.E.64 desc[UR4][R36.64+0x8], R8 ;  /* 0x0000080824007985 */ /* 0x0001e6000c101b04 */
.L_x_7533:
[----:B------:R-:W-:Y:S05]  /*16f910*/  BSYNC B0 ;  /* 0x0000000000007941 */ /* 0x000fea0003800000 */
.L_x_7532:
        /* <DEDUP_REMOVED lines=51> */
.L_x_7538:
[----:B------:R-:W-:Y:S01]  /*16fc50*/  R2UR UR4, R38 ;  /* 0x00000000260472ca */ /* 0x000fe200000e0000 */
[----:B------:R-:W-:Y:S01]  /*16fc60*/  IMAD.MOV.U32 R9, RZ, RZ, 0x5272 ;  /* 0x00005272ff097424 */ /* 0x000fe200078e00ff */
[----:B------:R-:W-:Y:S01]  /*16fc70*/  R2UR UR5, R39 ;  /* 0x00000000270572ca */ /* 0x000fe200000e0000 */
[----:B------:R-:W-:Y:S01]  /*16fc80*/  IMAD.MOV.U32 R13, RZ, RZ, -0x1 ;  /* 0xffffffffff0d7424 */ /* 0x000fe200078e00ff */
[----:B------:R-:W-:-:S11]  /*16fc90*/  PLOP3.LUT P0, PT, PT, PT, PT, 0x8, 0x80 ;  /* 0x000000000080781c */ /* 0x000fd60003f0e170 */
[----:B------:R0:W-:Y:S02]  /*16fca0*/  ST.E desc[UR4][R30.64], R9 ;  /* 0x000000091e007985 */ /* 0x0001e4000c101904 */
.L_x_7539:
[----:B------:R-:W-:Y:S05]  /*16fcb0*/  BSYNC B0 ;  /* 0x0000000000007941 */ /* 0x000fea0003800000 */
.L_x_7537:
        /* <DEDUP_REMOVED lines=39> */
.L_x_7541:
[----:B------:R-:W-:Y:S05]  /*16ff30*/  BSYNC B0 ;  /* 0x0000000000007941 */ /* 0x000fea0003800000 */
.L_x_7540:
[----:B------:R-:W-:Y:S02]  /*16ff40*/  R2UR UR4, R38 ;  /* 0x00000000260472ca */ /* 0x000fe400000e0000 */
[----:B------:R-:W-:-:S13]  /*16ff50*/  R2UR UR5, R39 ;  /* 0x00000000270572ca */ /* 0x000fda00000e0000 */
[----:B------:R3:W-:Y:S01]  /*16ff60*/  ST.E desc[UR4][R30.64], R11 ;  /* 0x0000000b1e007985 */ /* 0x0007e2000c101904 */
[----:B------:R-:W-:Y:S05]  /*16ff70*/  BRA `(.L_x_7502) ;  /* 0x0000000000207947 */ /* 0x000fea0003800000 */
.L_x_7531:
        /* <DEDUP_REMOVED lines=8> */
.L_x_7502:
[----:B------:R-:W-:Y:S05]  /*170000*/  BSYNC B1 ;  /* 0x0000000000017941 */ /* 0x000fea0003800000 */
.L_x_7501:
[----:B------:R-:W-:Y:S01]  /*170010*/  ISETP.GE.AND P0, PT, R5, 0x1, PT ;  /* 0x000000010500780c */ /* 0x000fe20003f06270 */
[----:B------:R-:W-:-:S12]  /*170020*/  BSSY B0, `(.L_x_7542) ;  /* 0x000013e000007945 */ /* 0x000fd80003800000 */
[----:B------:R-:W-:Y:S05]  /*170030*/  @!P0 BRA `(.L_x_7543) ;  /* 0x0000001000f08947 */ /* 0x000fea0003800000 */
[----:B------:R-:W-:Y:S02]  /*170040*/  IMAD.MOV R32, RZ, RZ, -R5 ;  /* 0x000000ffff207224 */ /* 0x000fe400078e0a05 */
[----:B-1----:R-:W-:Y:S02]  /*170050*/  IMAD.MOV.U32 R33, RZ, RZ, RZ ;  /* 0x000000ffff217224 */ /* 0x002fe400078e00ff */
[----:B------:R-:W-:-:S07]  /*170060*/  IMAD.MOV.U32 R34, RZ, RZ, RZ ;  /* 0x000000ffff227224 */ /* 0x000fce00078e00ff */
.L_x_7568:
        /* <DEDUP_REMOVED lines=35> */
.L_x_7551:
[----:B------:R-:W0:Y:S02]  /*1702a0*/  LDS.64 R12, [R9+0x8] ;  /* 0x00000800090c7984 */ /* 0x000e240000000a00 */
[----:B0-----:R-:W-:-:S05]  /*1702b0*/  IADD3 R14, P0, PT, R12, 0x30, RZ ;  /* 0x000000300c0e7810 */ /* 0x001fca0007f1e0ff */
[----:B------:R-:W-:-:S07]  /*1702c0*/  IMAD.X R15, RZ, RZ, R13, P0 ;  /* 0x000000ffff0f7224 */ /* 0x000fce00000e060d */
[----:B------:R-:W0:Y:S02]  /*1702d0*/  ATOMS.CAST.SPIN.64 P0, [R9+0x8], R12, R14 ;  /* 0x0000080c0900758d */ /* 0x000e24000180040e */
[----:B0-----:R-:W-:Y:S05]  /*1702e0*/  @!P0 BRA `(.L_x_7551) ;  /* 0xfffffffc00ec8947 */ /* 0x001fea000383ffff */
[----:B------:R-:W-:Y:S05]  /*1702f0*/  BSYNC B3 ;  /* 0x0000000000037941 */ /* 0x000fea0003800000 */
.L_x_7550:
[----:B------:R-:W-:Y:S05]  /*170300*/  BRA `(.L_x_7548) ;  /* 0x0000000000187947 */ /* 0x000fea0003800000 */
.L_x_7549:
[----:B------:R-:W-:Y:S02]  /*170310*/  R2UR UR4, R38 ;  /* 0x00000000260472ca */ /* 0x000fe400000e0000 */
[----:B------:R-:W-:-:S13]  /*170320*/  R2UR UR5, R39 ;  /* 0x00000000270572ca */ /* 0x000fda00000e0000 */
[----:B------:R-:W2:Y:S02]  /*170330*/  LD.E.64 R12, desc[UR4][R36.64+0x8] ;  /* 0x00000804240c7980 */ /* 0x000ea4000c101b00 */
[----:B--2---:R-:W-:-:S05]  /*170340*/  IADD3 R8, P0, PT, R12, 0x30, RZ ;  /* 0x000000300c087810 */ /* 0x004fca0007f1e0ff */
[----:B------:R-:W-:-:S05]  /*170350*/  IMAD.X R9, RZ, RZ, R13, P0 ;  /* 0x000000ffff097224 */ /* 0x000fca00000e060d */
[----:B------:R0:W-:Y:S03]  /*170360*/  ST.E.64 desc[UR4][R36.64+0x8], R8 ;  /* 0x0000080824007985 */ /* 0x0001e6000c101b04 */
.L_x_7548:
[----:B------:R-:W-:Y:S05]  /*170370*/  BSYNC B2 ;  /* 0x0000000000027941 */ /* 0x000fea0003800000 */
.L_x_7547:
        /* <DEDUP_REMOVED lines=54> */
.L_x_7553:
[----:B------:R-:W-:Y:S05]  /*1706e0*/  BSYNC B2 ;  /* 0x0000000000027941 */ /* 0x000fea0003800000 */
.L_x_7552:
        /* <DEDUP_REMOVED lines=40> */
.L_x_7555:
[----:B------:R-:W-:Y:S05]  /*170970*/  BSYNC B2 ;  /* 0x0000000000027941 */ /* 0x000fea0003800000 */
.L_x_7554:
[----:B------:R-:W-:Y:S02]  /*170980*/  R2UR UR4, R38 ;  /* 0x00000000260472ca */ /* 0x000fe400000e0000 */
[----:B------:R-:W-:Y:S02]  /*170990*/  R2UR UR5, R39 ;  /* 0x00000000270572ca */ /* 0x000fe400000e0000 */
[----:B------:R-:W-:-:S11]  /*1709a0*/  PRMT R13, RZ, 0x7610, R13 ;  /* 0x00007610ff0d7816 */ /* 0x000fd6000000000d */
[----:B------:R2:W-:Y:S01]  /*1709b0*/  ST.E desc[UR4][R30.64], R11 ;  /* 0x0000000b1e007985 */ /* 0x0005e2000c101904 */
[----:B------:R-:W-:Y:S05]  /*1709c0*/  BRA `(.L_x_7545) ;  /* 0x0000000000147947 */ /* 0x000fea0003800000 */
.L_x_7546:
[----:B------:R-:W-:Y:S02]  /*1709d0*/  R2UR UR4, R38 ;  /* 0x00000000260472ca */ /* 0x000fe400000e0000 */
[----:B------:R-:W-:Y:S02]  /*1709e0*/  R2UR UR5, R39 ;  /* 0x00000000270572ca */ /* 0x000fe400000e0000 */
[----:B------:R-:W-:-:S05]  /*1709f0*/  IADD3 R8, P0, PT, R8, R33, RZ ;  /* 0x0000002108087210 */ /* 0x000fca0007f1e0ff */
[----:B------:R-:W-:-:S06]  /*170a00*/  IMAD.X R9, RZ, RZ, R9, P0 ;  /* 0x000000ffff097224 */ /* 0x000fcc00000e0609 */
[----:B------:R4:W5:Y:S02]  /*170a10*/  LD.E.U8 R13, desc[UR4][R8.64+0x20] ;  /* 0x00002004080d7980 */ /* 0x000964000c101100 */
.L_x_7545:
[----:B------:R-:W-:Y:S05]  /*170a20*/  BSYNC B1 ;  /* 0x0000000000017941 */ /* 0x000fea0003800000 */
.L_x_7544:
        /* <DEDUP_REMOVED lines=31> */
.L_x_7563:
[----:B------:R-:W0:Y:S02]  /*170c20*/  LDS.64 R12, [R9+0x8] ;  /* 0x00000800090c7984 */ /* 0x000e240000000a00 */
[----:B0-----:R-:W-:-:S05]  /*170c30*/  IADD3 R14, P0, PT, R12, 0x30, RZ ;  /* 0x000000300c0e7810 */ /* 0x001fca0007f1e0ff */
[----:B------:R-:W-:-:S07]  /*170c40*/  IMAD.X R15, RZ, RZ, R13, P0 ;  /* 0x000000ffff0f7224 */ /* 0x000fce00000e060d */
[----:B------:R-:W0:Y:S02]  /*170c50*/  ATOMS.CAST.SPIN.64 P0, [R9+0x8], R12, R14 ;  /* 0x0000080c0900758d */ /* 0x000e24000180040e */
[----:B0-----:R-:W-:Y:S05]  /*170c60*/  @!P0 BRA `(.L_x_7563) ;  /* 0xfffffffc00ec8947 */ /* 0x001fea000383ffff */
[----:B------:R-:W-:Y:S05]  /*170c70*/  BSYNC B3 ;  /* 0x0000000000037941 */ /* 0x000fea0003800000 */
.L_x_7562:
[----:B------:R-:W-:Y:S05]  /*170c80*/  BRA `(.L_x_7560) ;  /* 0x0000000000187947 */ /* 0x000fea0003800000 */
.L_x_7561:
[----:B------:R-:W-:Y:S02]  /*170c90*/  R2UR UR4, R38 ;  /* 0x00000000260472ca */ /* 0x000fe400000e0000 */
[----:B------:R-:W-:-:S13]  /*170ca0*/  R2UR UR5, R39 ;  /* 0x00000000270572ca */ /* 0x000fda00000e0000 */
[----:B------:R-:W2:Y:S02]  /*170cb0*/  LD.E.64 R12, desc[UR4][R36.64+0x8] ;  /* 0x00000804240c7980 */ /* 0x000ea4000c101b00 */
[----:B--2---:R-:W-:-:S05]  /*170cc0*/  IADD3 R8, P0, PT, R12, 0x30, RZ ;  /* 0x000000300c087810 */ /* 0x004fca0007f1e0ff */
[----:B------:R-:W-:-:S05]  /*170cd0*/  IMAD.X R9, RZ, RZ, R13, P0 ;  /* 0x000000ffff097224 */ /* 0x000fca00000e060d */
[----:B------:R0:W-:Y:S03]  /*170ce0*/  ST.E.64 desc[UR4][R36.64+0x8], R8 ;  /* 0x0000080824007985 */ /* 0x0001e6000c101b04 */
.L_x_7560:
[----:B------:R-:W-:Y:S05]  /*170cf0*/  BSYNC B2 ;  /* 0x0000000000027941 */ /* 0x000fea0003800000 */
.L_x_7559:
        /* <DEDUP_REMOVED lines=54> */
.L_x_7565:
[----:B------:R-:W-:Y:S05]  /*171060*/  BSYNC B2 ;  /* 0x0000000000027941 */ /* 0x000fea0003800000 */
.L_x_7564:
        /* <DEDUP_REMOVED lines=40> */
.L_x_7567:
[----:B------:R-:W-:Y:S05]  /*1712f0*/  BSYNC B2 ;  /* 0x0000000000027941 */ /* 0x000fea0003800000 */
.L_x_7566:
[----:B------:R-:W-:Y:S02]  /*171300*/  R2UR UR4, R38 ;  /* 0x00000000260472ca */ /* 0x000fe400000e0000 */
[----:B------:R-:W-:-:S13]  /*171310*/  R2UR UR5, R39 ;  /* 0x00000000270572ca */ /* 0x000fda00000e0000 */
[----:B------:R4:W-:Y:S01]  /*171320*/  ST.E desc[UR4][R30.64], R11 ;  /* 0x0000000b1e007985 */ /* 0x0009e2000c101904 */
[----:B------:R-:W-:Y:S05]  /*171330*/  BRA `(.L_x_7557) ;  /* 0x0000000000207947 */ /* 0x000fea0003800000 */
.L_x_7558:
        /* <DEDUP_REMOVED lines=8> */
.L_x_7557:
[----:B------:R-:W-:Y:S05]  /*1713c0*/  BSYNC B1 ;  /* 0x0000000000017941 */ /* 0x000fea0003800000 */
.L_x_7556:
[----:B------:R-:W-:Y:S02]  /*1713d0*/  VIADD R34, R34, 0x1 ;  /* 0x0000000122227836 */ /* 0x000fe40000000000 */
[----:B------:R-:W-:Y:S01]  /*1713e0*/  VIADD R33, R33, 0x4 ;  /* 0x0000000421217836 */ /* 0x000fe20000000000 */
[----:B------:R-:W-:Y:S06]  /*1713f0*/  @P2 BRA `(.L_x_7568) ;  /* 0xffffffec001c2947 */ /* 0x000fec000383ffff */
.L_x_7543:
[----:B------:R-:W-:Y:S05]  /*171400*/  BSYNC B0 ;  /* 0x0000000000007941 */ /* 0x000fea0003800000 */
.L_x_7542:
[----:B------:R-:W-:Y:S01]  /*171410*/  ISETP.GE.AND P0, PT, R6, 0x1, PT ;  /* 0x000000010600780c */ /* 0x000fe20003f06270 */
[----:B------:R-:W-:-:S12]  /*171420*/  BSSY B0, `(.L_x_7569) ;  /* 0x0000142000007945 */ /* 0x000fd80003800000 */
[----:B------:R-:W-:Y:S05]  /*171430*/  @!P0 BRA `(.L_x_7570) ;  /* 0x0000001400008947 */ /* 0x000fea0003800000 */
[----:B------:R-:W-:Y:S02]  /*171440*/  IMAD.MOV R6, RZ, RZ, -R6 ;  /* 0x000000ffff067224 */ /* 0x000fe400078e0a06 */
[----:B------:R-:W-:Y:S02]  /*171450*/  IMAD.SHL.U32 R32, R5, 0x4, RZ ;  /* 0x0000000405207824 */ /* 0x000fe400078e00ff */
[----:B-1----:R-:W-:Y:S02]  /*171460*/  IMAD.MOV.U32 R33, RZ, RZ, RZ ;  /* 0x000000ffff217224 */ /* 0x002fe400078e00ff */
[----:B------:R-:W-:-:S07]  /*171470*/  IMAD.MOV.U32 R34, RZ, RZ, RZ ;  /* 0x000000ffff227224 */ /* 0x000fce00078e00ff */
.L_x_7595:
        /* <DEDUP_REMOVED lines=35> */
.L_x_7578:
[----:B------:R-:W0:Y:S02]  /*1716b0*/  LDS.64 R12, [R9+0x8] ;  /* 0x00000800090c7984 */ /* 0x000e240000000a00 */
[----:B0-----:R-:W-:-:S05]  /*1716c0*/  IADD3 R14, P0, PT, R12, 0x30, RZ ;  /* 0x000000300c0e7810 */ /* 0x001fca0007f1e0ff */
[----:B------:R-:W-:-:S07]  /*1716d0*/  IMAD.X R15, RZ, RZ, R13, P0 ;  /* 0x000000ffff0f7224 */ /* 0x000fce00000e060d */
[----:B------:R-:W0:Y:S02]  /*1716e0*/  ATOMS.CAST.SPIN.64 P0, [R9+0x8], R12, R14 ;  /* 0x0000080c0900758d */ /* 0x000e24000180040e */
[----:B0-----:R-:W-:Y:S05]  /*1716f0*/  @!P0 BRA `(.L_x_7578) ;  /* 0xfffffffc00ec8947 */ /* 0x001fea000383ffff */
[----:B------:R-:W-:Y:S05]  /*171700*/  BSYNC B3 ;  /* 0x0000000000037941 */ /* 0x000fea0003800000 */
.L_x_7577:
[----:B------:R-:W-:Y:S05]  /*171710*/  BRA `(.L_x_7575) ;  /* 0x0000000000187947 */ /* 0x000fea0003800000 */
.L_x_7576:
[----:B------:R-:W-:Y:S02]  /*171720*/  R2UR UR4, R38 ;  /* 0x00000000260472ca */ /* 0x000fe400000e0000 */
[----:B------:R-:W-:-:S13]  /*171730*/  R2UR UR5, R39 ;  /* 0x00000000270572ca */ /* 0x000fda00000e0000 */
[----:B------:R-:W2:Y:S02]  /*171740*/  LD.E.64 R12, desc[UR4][R36.64+0x8] ;  /* 0x00000804240c7980 */ /* 0x000ea4000c101b00 */
[----:B--2---:R-:W-:-:S05]  /*171750*/  IADD3 R8, P0, PT, R12, 0x30, RZ ;  /* 0x000000300c087810 */ /* 0x004fca0007f1e0ff */
[----:B------:R-:W-:-:S05]  /*171760*/  IMAD.X R9, RZ, RZ, R13, P0 ;  /* 0x000000ffff097224 */ /* 0x000fca00000e060d */
[----:B------:R0:W-:Y:S03]  /*171770*/  ST.E.64 desc[UR4][R36.64+0x8], R8 ;  /* 0x0000080824007985 */ /* 0x0001e6000c101b04 */
.L_x_7575:
[----:B------:R-:W-:Y:S05]  /*171780*/  BSYNC B2 ;  /* 0x0000000000027941 */ /* 0x000fea0003800000 */
.L_x_7574:
        /* <DEDUP_REMOVED lines=54> */
.L_x_7580:
[----:B------:R-:W-:Y:S05]  /*171af0*/  BSYNC B2 ;  /* 0x0000000000027941 */ /* 0x000fea0003800000 */
.L_x_7579:
        /* <DEDUP_REMOVED lines=40> */
.L_x_7582:
[----:B------:R-:W-:Y:S05]  /*171d80*/  BSYNC B2 ;  /* 0x0000000000027941 */ /* 0x000fea0003800000 */
.L_x_7581:
[----:B------:R-:W-:Y:S02]  /*171d90*/  R2UR UR4, R38 ;  /* 0x00000000260472ca */ /* 0x000fe400000e0000 */
[----:B------:R-:W-:Y:S02]  /*171da0*/  R2UR UR5, R39 ;  /* 0x00000000270572ca */ /* 0x000fe400000e0000 */
[----:B------:R-:W-:-:S11]  /*171db0*/  PRMT R13, RZ, 0x7610, R13 ;  /* 0x00007610ff0d7816 */ /* 0x000fd6000000000d */
[----:B------:R2:W-:Y:S01]  /*171dc0*/  ST.E desc[UR4][R30.64], R11 ;  /* 0x0000000b1e007985 */ /* 0x0005e2000c101904 */
[----:B------:R-:W-:Y:S05]  /*171dd0*/  BRA `(.L_x_7572) ;  /* 0x0000000000147947 */ /* 0x000fea0003800000 */
.L_x_7573:
[----:B------:R-:W-:Y:S02]  /*171de0*/  R2UR UR4, R38 ;  /* 0x00000000260472ca */ /* 0x000fe400000e0000 */
[----:B------:R-:W-:Y:S02]  /*171df0*/  R2UR UR5, R39 ;  /* 0x00000000270572ca */ /* 0x000fe400000e0000 */
[----:B------:R-:W-:-:S05]  /*171e00*/  IADD3 R8, P0, PT, R8, R33, RZ ;  /* 0x0000002108087210 */ /* 0x000fca0007f1e0ff */
[----:B------:R-:W-:-:S06]  /*171e10*/  IMAD.X R9, RZ, RZ, R9, P0 ;  /* 0x000000ffff097224 */ /* 0x000fcc00000e0609 */
[----:B------:R4:W5:Y:S02]  /*171e20*/  LD.E.U8 R13, desc[UR4][R8.64+0x20] ;  /* 0x00002004080d7980 */ /* 0x000964000c101100 */
.L_x_7572:
[----:B------:R-:W-:Y:S05]  /*171e30*/  BSYNC B1 ;  /* 0x0000000000017941 */ /* 0x000fea0003800000 */
.L_x_7571:
        /* <DEDUP_REMOVED lines=32> */
.L_x_7590:
[----:B------:R-:W0:Y:S02]  /*172040*/  LDS.64 R12, [R9+0x8] ;  /* 0x00000800090c7984 */ /* 0x000e240000000a00 */
[----:B0-----:R-:W-:-:S05]  /*172050*/  IADD3 R14, P0, PT, R12, 0x30, RZ ;  /* 0x000000300c0e7810 */ /* 0x001fca0007f1e0ff */
[----:B------:R-:W-:-:S07]  /*172060*/  IMAD.X R15, RZ, RZ, R13, P0 ;  /* 0x000000ffff0f7224 */ /* 0x000fce00000e060d */
[----:B------:R-:W0:Y:S02]  /*172070*/  ATOMS.CAST.SPIN.64 P0, [R9+0x8], R12, R14 ;  /* 0x0000080c0900758d */ /* 0x000e24000180040e */
[----:B0-----:R-:W-:Y:S05]  /*172080*/  @!P0 BRA `(.L_x_7590) ;  /* 0xfffffffc00ec8947 */ /* 0x001fea000383ffff */
[----:B------:R-:W-:Y:S05]  /*172090*/  BSYNC B3 ;  /* 0x0000000000037941 */ /* 0x000fea0003800000 */
.L_x_7589:
[----:B------:R-:W-:Y:S05]  /*1720a0*/  BRA `(.L_x_7587) ;  /* 0x0000000000187947 */ /* 0x000fea0003800000 */
.L_x_7588:
[----:B------:R-:W-:Y:S02]  /*1720b0*/  R2UR UR4, R38 ;  /* 0x00000000260472ca */ /* 0x000fe400000e0000 */
[----:B------:R-:W-:-:S13]  /*1720c0*/  R2UR UR5, R39 ;  /* 0x00000000270572ca */ /* 0x000fda00000e0000 */
[----:B------:R-:W2:Y:S02]  /*1720d0*/  LD.E.64 R12, desc[UR4][R36.64+0x8] ;  /* 0x00000804240c7980 */ /* 0x000ea4000c101b00 */
[----:B--2---:R-:W-:-:S05]  /*1720e0*/  IADD3 R8, P0, PT, R12, 0x30, RZ ;  /* 0x000000300c087810 */ /* 0x004fca0007f1e0ff */
[----:B------:R-:W-:-:S05]  /*1720f0*/  IMAD.X R9, RZ, RZ, R13, P0 ;  /* 0x000000ffff097224 */ /* 0x000fca00000e060d */
[----:B------:R0:W-:Y:S03]  /*172100*/  ST.E.64 desc[UR4][R36.64+0x8], R8 ;  /* 0x0000080824007985 */ /* 0x0001e6000c101b04 */
.L_x_7587:
[----:B------:R-:W-:Y:S05]  /*172110*/  BSYNC B2 ;  /* 0x0000000000027941 */ /* 0x000fea0003800000 */
.L_x_7586:
        /* <DEDUP_REMOVED lines=54> */
.L_x_7592:
[----:B------:R-:W-:Y:S05]  /*172480*/  BSYNC B2 ;  /* 0x0000000000027941 */ /* 0x000fea0003800000 */
.L_x_7591:
        /* <DEDUP_REMOVED lines=40> */
.L_x_7594:
[----:B------:R-:W-:Y:S05]  /*172710*/  BSYNC B2 ;  /* 0x0000000000027941 */ /* 0x000fea0003800000 */
.L_x_7593:
[----:B------:R-:W-:Y:S02]  /*172720*/  R2UR UR4, R38 ;  /* 0x00000000260472ca */ /* 0x000fe400000e0000 */
[----:B------:R-:W-:-:S13]  /*172730*/  R2UR UR5, R39 ;  /* 0x00000000270572ca */ /* 0x000fda00000e0000 */
[----:B------:R4:W-:Y:S01]  /*172740*/  ST.E desc[UR4][R30.64], R11 ;  /* 0x0000000b1e007985 */ /* 0x0009e2000c101904 */
[----:B------:R-:W-:Y:S05]  /*172750*/  BRA `(.L_x_7584) ;  /* 0x0000000000207947 */ /* 0x000fea0003800000 */
.L_x_7585:
        /* <DEDUP_REMOVED lines=8> */
.L_x_7584:
[----:B------:R-:W-:Y:S05]  /*1727e0*/  BSYNC B1 ;  /* 0x0000000000017941 */ /* 0x000fea0003800000 */
.L_x_7583:
[----:B------:R-:W-:Y:S02]  /*1727f0*/  VIADD R34, R34, 0x1 ;  /* 0x0000000122227836 */ /* 0x000fe40000000000 */
[----:B------:R-:W-:Y:S02]  /*172800*/  VIADD R5, R5, 0x1 ;  /* 0x0000000105057836 */ /* 0x000fe40000000000 */
[----:B------:R-:W-:Y:S02]  /*172810*/  VIADD R32, R32, 0x4 ;  /* 0x0000000420207836 */ /* 0x000fe40000000000 */
[----:B------:R-:W-:Y:S01]  /*172820*/  VIADD R33, R33, 0x4 ;  /* 0x0000000421217836 */ /* 0x000fe20000000000 */
[----:B------:R-:W-:Y:S06]  /*172830*/  @P2 BRA `(.L_x_7595) ;  /* 0xffffffec00102947 */ /* 0x000fec000383ffff */
.L_x_7570:
[----:B------:R-:W-:Y:S05]  /*172840*/  BSYNC B0 ;  /* 0x0000000000007941 */ /* 0x000fea0003800000 */
.L_x_7569:
        /* <DEDUP_REMOVED lines=8> */
[----:B------:R0:W1:Y:S04]  /*1728d0*/  LDS.64 R6, [R33+0x8] ;  /* 0x0000080021067984 */ /* 0x0000680000000a00 */
        /* <DEDUP_REMOVED lines=10> */
.L_x_7600:
[----:B------:R-:W0:Y:S02]  /*172980*/  LDS.64 R8, [R5+0x8] ;  /* 0x0000080005087984 */ /* 0x000e240000000a00 */
[----:B0-----:R-:W-:-:S05]  /*172990*/  IADD3 R10, P0, PT, R8, 0x30, RZ ;  /* 0x00000030080a7810 */ /* 0x001fca0007f1e0ff */
[----:B------:R-:W-:-:S07]  /*1729a0*/  IMAD.X R11, RZ, RZ, R9, P0 ;  /* 0x000000ffff0b7224 */ /* 0x000fce00000e0609 */
[----:B------:R-:W0:Y:S02]  /*1729b0*/  ATOMS.CAST.SPIN.64 P0, [R5+0x8], R8, R10 ;  /* 0x000008080500758d */ /* 0x000e24000180040a */
[----:B0-----:R-:W-:Y:S05]  /*1729c0*/  @!P0 BRA `(.L_x_7600) ;  /* 0xfffffffc00ec8947 */ /* 0x001fea000383ffff */
[----:B------:R-:W-:Y:S05]  /*1729d0*/  BSYNC B1 ;  /* 0x0000000000017941 */ /* 0x000fea0003800000 */
.L_x_7599:
[----:B------:R-:W-:Y:S02]  /*1729e0*/  IMAD.MOV.U32 R10, RZ, RZ, R8 ;  /* 0x000000ffff0a7224 */ /* 0x000fe400078e0008 */
[----:B------:R-:W-:Y:S01]  /*1729f0*/  IMAD.MOV.U32 R11, RZ, RZ, R9 ;  /* 0x000000ffff0b7224 */ /* 0x000fe200078e0009 */
[----:B------:R-:W-:Y:S06]  /*172a00*/  BRA `(.L_x_7597) ;  /* 0x0000000000187947 */ /* 0x000fec0003800000 */
.L_x_7598:
[----:B------:R-:W-:Y:S02]  /*172a10*/  R2UR UR4, R38 ;  /* 0x00000000260472ca */ /* 0x000fe400000e0000 */
[----:B------:R-:W-:-:S13]  /*172a20*/  R2UR UR5, R39 ;  /* 0x00000000270572ca */ /* 0x000fda00000e0000 */
[----:B------:R-:W2:Y:S02]  /*172a30*/  LD.E.64 R10, desc[UR4][R36.64+0x8] ;  /* 0x00000804240a7980 */ /* 0x000ea4000c101b00 */
[----:B--2---:R-:W-:-:S05]  /*172a40*/  IADD3 R8, P0, PT, R10, 0x30, RZ ;  /* 0x000000300a087810 */ /* 0x004fca0007f1e0ff */
[----:B------:R-:W-:-:S05]  /*172a50*/  IMAD.X R9, RZ, RZ, R11, P0 ;  /* 0x000000ffff097224 */ /* 0x000fca00000e060b */
[----:B------:R0:W-:Y:S03]  /*172a60*/  ST.E.64 desc[UR4][R36.64+0x8], R8 ;  /* 0x0000080824007985 */ /* 0x0001e6000c101b04 */
.L_x_7597:
[----:B------:R-:W-:Y:S05]  /*172a70*/  BSYNC B0 ;  /* 0x0000000000007941 */ /* 0x000fea0003800000 */
.L_x_7596:
        /* <DEDUP_REMOVED lines=30> */
[----:B-1---5:R-:W-:-:S05]  /*172c60*/  IMAD.WIDE R12, R5, 0x10, R6 ;  /* 0x00000010050c7825 */ /* 0x022fca00078e0206 */
[----:B------:R-:W-:Y:S04]  /*172c70*/  ST.E desc[UR8][R12.64+0x4], R15 ;  /* 0x0000040f0c007985 */ /* 0x000fe8000c101908 */
[----:B------:R-:W-:Y:S04]  /*172c80*/  ST.E desc[UR12][R12.64+0x8], R35 ;  /* 0x000008230c007985 */ /* 0x000fe8000c10190c */
[----:B------:R-:W-:Y:S04]  /*172c90*/  ST.E desc[UR14][R12.64+0x10], R43 ;  /* 0x0000102b0c007985 */ /* 0x000fe8000c10190e */
[----:B------:R-:W-:Y:S04]  /*172ca0*/  ST.E.U8 desc[UR6][R12.64+0x1], RZ ;  /* 0x000001ff0c007985 */ /* 0x000fe8000c101106 */
[----:B------:R-:W-:Y:S04]  /*172cb0*/  ST.E.U8 desc[UR4][R12.64], R32 ;  /* 0x000000200c007985 */ /* 0x000fe8000c101104 */
[----:B------:R-:W-:Y:S04]  /*172cc0*/  ST.E.U8 desc[UR10][R12.64+0x3], R32 ;  /* 0x000003200c007985 */ /* 0x000fe8000c10110a */
[----:B0-----:R-:W0:Y:S02]  /*172cd0*/  LDS.128 R8, [R33] ;  /* 0x0000000021087984 */ /* 0x001e240000000c00 */
        /* <DEDUP_REMOVED lines=27> */
.L_x_7607:
[----:B------:R-:W0:Y:S02]  /*172e90*/  LDS.64 R12, [R9+0x8] ;  /* 0x00000800090c7984 */ /* 0x000e240000000a00 */
[----:B0-----:R-:W-:-:S05]  /*172ea0*/  IADD3 R14, P0, PT, R34, R12, RZ ;  /* 0x0000000c220e7210 */ /* 0x001fca0007f1e0ff */
[----:B------:R-:W-:-:S07]  /*172eb0*/  IMAD.X R15, R35, 0x1, R13, P0 ;  /* 0x00000001230f7824 */ /* 0x000fce00000e060d */
[----:B------:R-:W0:Y:S02]  /*172ec0*/  ATOMS.CAST.SPIN.64 P0, [R9+0x8], R12, R14 ;  /* 0x0000080c0900758d */ /* 0x000e24000180040e */
[----:B0-----:R-:W-:Y:S05]  /*172ed0*/  @!P0 BRA `(.L_x_7607) ;  /* 0xfffffffc00ec8947 */ /* 0x001fea000383ffff */
[----:B------:R-:W-:Y:S05]  /*172ee0*/  BSYNC B1 ;  /* 0x0000000000017941 */ /* 0x000fea0003800000 */
.L_x_7606:
[----:B------:R-:W-:Y:S05]  /*172ef0*/  BRA `(.L_x_7604) ;  /* 0x0000000000187947 */ /* 0x000fea0003800000 */
.L_x_7605:
[----:B------:R-:W-:Y:S02]  /*172f00*/  R2UR UR4, R38 ;  /* 0x00000000260472ca */ /* 0x000fe400000e0000 */
[----:B------:R-:W-:-:S13]  /*172f10*/  R2UR UR5, R39 ;  /* 0x00000000270572ca */ /* 0x000fda00000e0000 */
[----:B------:R-:W2:Y:S02]  /*172f20*/  LD.E.64 R12, desc[UR4][R36.64+0x8] ;  /* 0x00000804240c7980 */ /* 0x000ea4000c101b00 */
[----:B--2---:R-:W-:-:S05]  /*172f30*/  IADD3 R8, P0, PT, R34, R12, RZ ;  /* 0x0000000c22087210 */ /* 0x004fca0007f1e0ff */
[----:B------:R-:W-:-:S05]  /*172f40*/  IMAD.X R9, R35, 0x1, R13, P0 ;  /* 0x0000000123097824 */ /* 0x000fca00000e060d */
[----:B------:R0:W-:Y:S03]  /*172f50*/  ST.E.64 desc[UR4][R36.64+0x8], R8 ;  /* 0x0000080824007985 */ /* 0x0001e6000c101b04 */
.L_x_7604:
[----:B------:R-:W-:Y:S05]  /*172f60*/  BSYNC B0 ;  /* 0x0000000000007941 */ /* 0x000fea0003800000 */
.L_x_7603:
        /* <DEDUP_REMOVED lines=43> */
[----:B------:R-:W-:Y:S02]  /*173220*/  LOP3.LUT R32, R6, 0x7ffffffe, RZ, 0xc0, !PT ;  /* 0x7ffffffe06207812 */ /* 0x000fe400078ec0ff */
[----:B------:R-:W-:-:S03]  /*173230*/  CS2R R34, SRZ ;  /* 0x0000000000227805 */ /* 0x000fc6000001ff00 */
[----:B------:R-:W-:-:S07]  /*173240*/  IMAD.MOV R40, RZ, RZ, -R32 ;  /* 0x000000ffff287224 */ /* 0x000fce00078e0a20 */
.L_x_7639:
[----:B0-2-4-:R-:W0:Y:S01]  /*173250*/  LDS.128 R8, [R33] ;  /* 0x0000000021087984 */ /* 0x015e220000000c00 */
        /* <DEDUP_REMOVED lines=9> */
[----:B-1-3--:R-:W-:Y:S05]  /*1732f0*/  @!P0 BRA `(.L_x_7615) ;  /* 0x00000008002c8947 */ /* 0x00afea0003800000 */
        /* <DEDUP_REMOVED lines=20> */
.L_x_7620:
        /* <DEDUP_REMOVED lines=8> */
.L_x_7619:
[----:B0-----:R2:W-:Y:S05]  /*1734c0*/  BMOV.32 B0, R9 ;  /* 0x0000000900007356 */ /* 0x0015ea0000000000 */
[----:B------:R-:W-:Y:S02]  /*1734d0*/  IMAD.MOV.U32 R14, RZ, RZ, R12 ;  /* 0x000000ffff0e7224 */ /* 0x000fe400078e000c */
[----:B------:R-:W-:Y:S01]  /*1734e0*/  IMAD.MOV.U32 R15, RZ, RZ, R13 ;  /* 0x000000ffff0f7224 */ /* 0x000fe200078e000d */
[----:B--2---:R-:W-:Y:S06]  /*1734f0*/  BRA `(.L_x_7617) ;  /* 0x0000000000187947 */ /* 0x004fec0003800000 */
.L_x_7618:
[----:B------:R-:W-:Y:S02]  /*173500*/  R2UR UR4, R38 ;  /* 0x00000000260472ca */ /* 0x000fe400000e0000 */
[----:B------:R-:W-:-:S13]  /*173510*/  R2UR UR5, R39 ;  /* 0x00000000270572ca */ /* 0x000fda00000e0000 */
[----:B------:R-:W2:Y:S02]  /*173520*/  LD.E.64 R14, desc[UR4][R36.64+0x8] ;  /* 0x00000804240e7980 */ /* 0x000ea4000c101b00 */
[----:B--2---:R-:W-:-:S05]  /*173530*/  IADD3 R12, P0, PT, R14, 0x30, RZ ;  /* 0x000000300e0c7810 */ /* 0x004fca0007f1e0ff */
[----:B------:R-:W-:-:S05]  /*173540*/  IMAD.X R13, RZ, RZ, R15, P0 ;  /* 0x000000ffff0d7224 */ /* 0x000fca00000e060f */
[----:B------:R0:W-:Y:S03]  /*173550*/  ST.E.64 desc[UR4][R36.64+0x8], R12 ;  /* 0x0000080c24007985 */ /* 0x0001e6000c101b04 */
.L_x_7617:
[----:B------:R-:W-:Y:S05]  /*173560*/  BSYNC B0 ;  /* 0x0000000000007941 */ /* 0x000fea0003800000 */
.L_x_7616:
[C---:B------:R-:W-:Y:S01]  /*173570*/  IADD3 R9, P0, PT, R14.reuse, 0x38, RZ ;  /* 0x000000380e097810 */ /* 0x040fe20007f1e0ff */
[----:B------:R-:W-:Y:S01]  /*173580*/  BSSY B0, `(.L_x_7621) ;  /* 0x0000035000007945 */ /* 0x000fe20003800000 */
[--C-:B-1----:R-:W-:Y:S02]  /*173590*/  SHF.R.U64 R33, R14, 0x4, R15.reuse ;  /* 0x000000040e217819 */ /* 0x102fe4000000120f */
        /* <DEDUP_REMOVED lines=10> */
[----:B------:R-:W2:Y:S01]  /*173640*/  LDS.64 R10, [R8] ;  /* 0x00000000080a7984 */ /* 0x000ea20000000a00 */
[----:B-1----:R-:W-:Y:S01]  /*173650*/  SHF.R.S64 R9, RZ, 0x1c, R33 ;  /* 0x0000001cff097819 */ /* 0x002fe20000001021 */
        /* <DEDUP_REMOVED lines=17> */
[----:B--2---:R-:W-:-:S05]  /*173770*/  IADD3 R10, P1, PT, R10, R9, RZ ;  /* 0x000000090a0a7210 */ /* 0x004fca0007f3e0ff */
        /* <DEDUP_REMOVED lines=21> */
.L_x_7622:
[----:B------:R-:W-:Y:S05]  /*1738d0*/  BSYNC B0 ;  /* 0x0000000000007941 */ /* 0x000fea0003800000 */
.L_x_7621:
[----:B------:R-:W-:Y:S01]  /*1738e0*/  BSSY B0, `(.L_x_7623) ;  /* 0x0000028000007945 */ /* 0x000fe20003800000 */
[----:B-1----:R-:W-:Y:S02]  /*1738f0*/  IMAD.MOV.U32 R9, RZ, RZ, RZ ;  /* 0x000000ffff097224 */ /* 0x002fe400078e00ff */
        /* <DEDUP_REMOVED lines=8> */
[----:B-1----:R-:W1:Y:S01]  /*173980*/  LDS.64 R10, [R8] ;  /* 0x00000000080a7984 */ /* 0x002e620000000a00 */
        /* <DEDUP_REMOVED lines=29> */
.L_x_7624:
[----:B------:R-:W-:Y:S05]  /*173b60*/  BSYNC B0 ;  /* 0x0000000000007941 */ /* 0x000fea0003800000 */
.L_x_7623:
[----:B------:R-:W-:Y:S02]  /*173b70*/  R2UR UR4, R38 ;  /* 0x00000000260472ca */ /* 0x000fe400000e0000 */
[----:B------:R-:W-:-:S13]  /*173b80*/  R2UR UR5, R39 ;  /* 0x00000000270572ca */ /* 0x000fda00000e0000 */
[----:B------:R2:W-:Y:S01]  /*173b90*/  ST.E desc[UR4][R30.64], R9 ;  /* 0x000000091e007985 */ /* 0x0005e2000c101904 */
[----:B------:R-:W-:Y:S05]  /*173ba0*/  BRA `(.L_x_7625) ;  /* 0x0000000000207947 */ /* 0x000fea0003800000 */
.L_x_7615:
        /* <DEDUP_REMOVED lines=8> */
.L_x_7625:
[----:B------:R-:W-:Y:S05]  /*173c30*/  BSYNC B1 ;  /* 0x0000000000017941 */ /* 0x000fea0003800000 */
.L_x_7614:
        /* <DEDUP_REMOVED lines=30> */
.L_x_7632:
        /* <DEDUP_REMOVED lines=8> */
.L_x_7631:
[----:B0-----:R2:W-:Y:S05]  /*173ea0*/  BMOV.32 B0, R9 ;  /* 0x0000000900007356 */ /* 0x0015ea0000000000 */
[----:B------:R-:W-:Y:S02]  /*173eb0*/  IMAD.MOV.U32 R14, RZ, RZ, R12 ;  /* 0x000000ffff0e7224 */ /* 0x000fe400078e000c */
[----:B------:R-:W-:Y:S01]  /*173ec0*/  IMAD.MOV.U32 R15, RZ, RZ, R13 ;  /* 0x000000ffff0f7224 */ /* 0x000fe200078e000d */
[----:B--2---:R-:W-:Y:S06]  /*173ed0*/  BRA `(.L_x_7629) ;  /* 0x0000000000187947 */ /* 0x004fec0003800000 */
.L_x_7630:
[----:B------:R-:W-:Y:S02]  /*173ee0*/  R2UR UR4, R38 ;  /* 0x00000000260472ca */ /* 0x000fe400000e0000 */
[----:B------:R-:W-:-:S13]  /*173ef0*/  R2UR UR5, R39 ;  /* 0x00000000270572ca */ /* 0x000fda00000e0000 */
[----:B------:R-:W2:Y:S02]  /*173f00*/  LD.E.64 R14, desc[UR4][R36.64+0x8] ;  /* 0x00000804240e7980 */ /* 0x000ea4000c101b00 */
[----:B--2---:R-:W-:-:S05]  /*173f10*/  IADD3 R12, P0, PT, R14, 0x30, RZ ;  /* 0x000000300e0c7810 */ /* 0x004fca0007f1e0ff */
[----:B------:R-:W-:-:S05]  /*173f20*/  IMAD.X R13, RZ, RZ, R15, P0 ;  /* 0x000000ffff0d7224 */ /* 0x000fca00000e060f */
[----:B------:R0:W-:Y:S03]  /*173f30*/  ST.E.64 desc[UR4][R36.64+0x8], R12 ;  /* 0x0000080c24007985 */ /* 0x0001e6000c101b04 */
.L_x_7629:
[----:B------:R-:W-:Y:S05]  /*173f40*/  BSYNC B0 ;  /* 0x0000000000007941 */ /* 0x000fea0003800000 */
.L_x_7628:
        /* <DEDUP_REMOVED lines=8> */
[----:B------:R-:W2:Y:S01]  /*173fd0*/  LDS.64 R10, [R33] ;  /* 0x00000000210a7984 */ /* 0x000ea20000000a00 */
        /* <DEDUP_REMOVED lines=42> */
.L_x_7634:
[----:B------:R-:W-:Y:S01]  /*174280*/  R2UR UR4, R38 ;  /* 0x00000000260472ca */ /* 0x000fe200000e0000 */
[----:B------:R-:W-:Y:S01]  /*174290*/  IMAD.MOV.U32 R9, RZ, RZ, 0x5272 ;  /* 0x00005272ff097424 */ /* 0x000fe200078e00ff */
[----:B------:R-:W-:Y:S01]  /*1742a0*/  R2UR UR5, R39 ;  /* 0x00000000270572ca */ /* 0x000fe200000e0000 */
[----:B------:R-:W-:Y:S01]  /*1742b0*/  IMAD.MOV.U32 R15, RZ, RZ, -0x1 ;  /* 0xffffffffff0f7424 */ /* 0x000fe200078e00ff */
[----:B------:R-:W-:-:S11]  /*1742c0*/  PLOP3.LUT P0, PT, PT, PT, PT, 0x8, 0x80 ;  /* 0x000000000080781c */ /* 0x000fd60003f0e170 */
[----:B------:R2:W-:Y:S02]  /*1742d0*/  ST.E desc[UR4][R30.64], R9 ;  /* 0x000000091e007985 */ /* 0x0005e4000c101904 */
.L_x_7635:
[----:B------:R-:W-:Y:S05]  /*1742e0*/  BSYNC B0 ;  /* 0x0000000000007941 */ /* 0x000fea0003800000 */
.L_x_7633:
[----:B------:R-:W-:Y:S01]  /*1742f0*/  BSSY B0, `(.L_x_7636) ;  /* 0x0000027000007945 */ /* 0x000fe20003800000 */
[----:B0-----:R-:W-:-:S03]  /*174300*/  IMAD.MOV.U32 R13, RZ, RZ, RZ ;  /* 0x000000ffff0d7224 */ /* 0x001fc600078e00ff */
[----:B------:R-:W-:Y:S05]  /*174310*/  @!P0 BRA `(.L_x_7637) ;  /* 0x0000000000908947 */ /* 0x000fea0003800000 */
[----:B------:R-:W-:-:S13]  /*174320*/  ISETP.NE.AND P0, PT, R15, -0x1, PT ;  /* 0xffffffff0f00780c */ /* 0x000fda0003f05270 */
[----:B------:R-:W-:Y:S01]  /*174330*/  @!P0 R2UR UR4, R38 ;  /* 0x00000000260482ca */ /* 0x000fe200000e0000 */
[----:B--2---:R-:W-:Y:S01]  /*174340*/  @!P0 IMAD.MOV.U32 R9, RZ, RZ, 0x5368 ;  /* 0x00005368ff098424 */ /* 0x004fe200078e00ff */
[----:B------:R-:W-:-:S13]  /*174350*/  @!P0 R2UR UR5, R39 ;  /* 0x00000000270582ca */ /* 0x000fda00000e0000 */
[----:B------:R0:W-:Y:S01]  /*174360*/  @!P0 ST.E desc[UR4][R30.64], R9 ;  /* 0x000000091e008985 */ /* 0x0001e2000c101904 */
[----:B------:R-:W-:Y:S05]  /*174370*/  @!P0 BRA `(.L_x_7637) ;  /* 0x0000000000788947 */ /* 0x000fea0003800000 */
[----:B------:R-:W2:Y:S01]  /*174380*/  LDS.64 R10, [R33] ;  /* 0x00000000210a7984 */ /* 0x000ea20000000a00 */
[C---:B------:R-:W-:Y:S02]  /*174390*/  R2UR UR4, R38.reuse ;  /* 0x00000000260472ca */ /* 0x040fe400000e0000 */
[C---:B------:R-:W-:Y:S02]  /*1743a0*/  R2UR UR5, R39.reuse ;  /* 0x00000000270572ca */ /* 0x040fe400000e0000 */
[----:B------:R-:W-:Y:S02]  /*1743b0*/  R2UR UR6, R38 ;  /* 0x00000000260672ca */ /* 0x000fe400000e0000 */
[----:B------:R-:W-:Y:S01]  /*1743c0*/  R2UR UR7, R39 ;  /* 0x00000000270772ca */ /* 0x000fe200000e0000 */
[----:B--2---:R-:W-:-:S08]  /*1743d0*/  IMAD.WIDE R10, R15, 0x10, R10 ;  /* 0x000000100f0a7825 */ /* 0x004fd000078e020a */
[----:B------:R3:W-:Y:S04]  /*1743e0*/  ST.E desc[UR4][R10.64+0x28], R43 ;  /* 0x0000282b0a007985 */ /* 0x0007e8000c101904 */
[----:B0-----:R-:W2:Y:S02]  /*1743f0*/  LD.E R9, desc[UR6][R30.64] ;  /* 0x000000061e097980 */ /* 0x001ea4000c101900 */
        /* <DEDUP_REMOVED lines=22> */
.L_x_7637:
[----:B------:R-:W-:Y:S05]  /*174560*/  BSYNC B0 ;  /* 0x0000000000007941 */ /* 0x000fea0003800000 */
.L_x_7636:
[----:B------:R-:W-:Y:S02]  /*174570*/  R2UR UR4, R38 ;  /* 0x00000000260472ca */ /* 0x000fe400000e0000 */
[----:B------:R-:W-:-:S13]  /*174580*/  R2UR UR5, R39 ;  /* 0x00000000270572ca */ /* 0x000fda00000e0000 */
[----:B------:R3:W-:Y:S01]  /*174590*/  ST.E desc[UR4][R30.64], R13 ;  /* 0x0000000d1e007985 */ /* 0x0007e2000c101904 */
[----:B------:R-:W-:Y:S05]  /*1745a0*/  BRA `(.L_x_7638) ;  /* 0x0000000000247947 */ /* 0x000fea0003800000 */
.L_x_7627:
        /* <DEDUP_REMOVED lines=9> */
.L_x_7638:
[----:B------:R-:W-:Y:S05]  /*174640*/  BSYNC B1 ;  /* 0x0000000000017941 */ /* 0x000fea0003800000 */
.L_x_7626:
[----:B------:R-:W-:Y:S02]  /*174650*/  VIADD R35, R35, 0x2 ;  /* 0x0000000223237836 */ /* 0x000fe40000000000 */
[----:B------:R-:W-:Y:S01]  /*174660*/  VIADD R34, R34, 0x8 ;  /* 0x0000000822227836 */ /* 0x000fe20000000000 */
[----:B------:R-:W-:Y:S06]  /*174670*/  @P2 BRA `(.L_x_7639) ;  /* 0xffffffe800f42947 */ /* 0x000fec000383ffff */
.L_x_7613:
[----:B------:R-:W-:Y:S05]  /*174680*/  BSYNC B2 ;  /* 0x0000000000027941 */ /* 0x000fea0003800000 */
.L_x_7612:
[----:B----4-:R-:W-:Y:S01]  /*174690*/  LOP3.LUT R8, R6, 0x1, RZ, 0xc0, !PT ;  /* 0x0000000106087812 */ /* 0x010fe200078ec0ff */
[----:B------:R-:W-:Y:S03]  /*1746a0*/  BSSY B0, `(.L_x_7610) ;  /* 0x0000094000007945 */ /* 0x000fe60003800000 */
[----:B------:R-:W-:-:S13]  /*1746b0*/  ISETP.NE.U32.AND P0, PT, R8, 0x1, PT ;  /* 0x000000010800780c */ /* 0x000fda0003f05070 */
[----:B------:R-:W-:Y:S05]  /*1746c0*/  @P0 BRA `(.L_x_7640) ;  /* 0x0000000800440947 */ /* 0x000fea0003800000 */
[----:B0-2---:R-:W0:Y:S01]  /*1746d0*/  LDS.128 R8, [R33] ;  /* 0x0000000021087984 */ /* 0x005e220000000c00 */
[----:B------:R-:W-:Y:S02]  /*1746e0*/  R2UR UR4, R38 ;  /* 0x00000000260472ca */ /* 0x000fe400000e0000 */
[----:B------:R-:W-:Y:S01]  /*1746f0*/  R2UR UR5, R39 ;  /* 0x00000000270572ca */ /* 0x000fe200000e0000 */
[----:B0-----:R-:W-:-:S12]  /*174700*/  IMAD.WIDE R8, R7, 0x10, R8 ;  /* 0x0000001007087825 */ /* 0x001fd800078e0208 */
[----:B-1----:R-:W2:Y:S02]  /*174710*/  LD.E R41, desc[UR4][R8.64+0xc] ;  /* 0x00000c0408297980 */ /* 0x002ea4000c101900 */
        /* <DEDUP_REMOVED lines=9> */
[----:B---3--:R-:W-:Y:S01]  /*1747b0*/  IMAD.MOV.U32 R13, RZ, RZ, R9 ;  /* 0x000000ffff0d7224 */ /* 0x008fe200078e0009 */
[----:B0-----:R-:W-:Y:S06]  /*1747c0*/  @P0 BRA `(.L_x_7643) ;  /* 0x0000000000480947 */ /* 0x001fec0003800000 */
[----:B------:R-:W0:Y:S02]  /*1747d0*/  QSPC.E.S P0, RZ, [R36+0x8] ;  /* 0x0000080024ff73aa */ /* 0x000e240000000500 */
[----:B0-----:R-:W-:Y:S05]  /*1747e0*/  @!P0 BRA `(.L_x_7644) ;  /* 0x0000000000288947 */ /* 0x001fea0003800000 */
[----:B------:R-:W-:Y:S01]  /*1747f0*/  IMAD.MOV.U32 R8, RZ, RZ, R36 ;  /* 0x000000ffff087224 */ /* 0x000fe200078e0024 */
[----:B------:R-:W-:Y:S04]  /*174800*/  BSSY B2, `(.L_x_7645) ;  /* 0x0000007000027945 */ /* 0x000fe80003800000 */
[----:B------:R-:W-:-:S07]  /*174810*/  MOV R9, R8 ;  /* 0x0000000800097202 */ /* 0x000fce0000000f00 */
.L_x_7646:
[----:B------:R-:W0:Y:S02]  /*174820*/  LDS.64 R12, [R9+0x8] ;  /* 0x00000800090c7984 */ /* 0x000e240000000a00 */
[----:B0-----:R-:W-:-:S05]  /*174830*/  IADD3 R14, P0, PT, R12, 0x30, RZ ;  /* 0x000000300c0e7810 */ /* 0x001fca0007f1e0ff */
[----:B------:R-:W-:-:S07]  /*174840*/  IMAD.X R15, RZ, RZ, R13, P0 ;  /* 0x000000ffff0f7224 */ /* 0x000fce00000e060d */
[----:B------:R-:W0:Y:S02]  /*174850*/  ATOMS.CAST.SPIN.64 P0, [R9+0x8], R12, R14 ;  /* 0x0000080c0900758d */ /* 0x000e24000180040e */
[----:B0-----:R-:W-:Y:S05]  /*174860*/  @!P0 BRA `(.L_x_7646) ;  /* 0xfffffffc00ec8947 */ /* 0x001fea000383ffff */
[----:B------:R-:W-:Y:S05]  /*174870*/  BSYNC B2 ;  /* 0x0000000000027941 */ /* 0x000fea0003800000 */
.L_x_7645:
[----:B------:R-:W-:Y:S05]  /*174880*/  BRA `(.L_x_7643) ;  /* 0x0000000000187947 */ /* 0x000fea0003800000 */
.L_x_7644:
[----:B------:R-:W-:Y:S02]  /*174890*/  R2UR UR4, R38 ;  /* 0x00000000260472ca */ /* 0x000fe400000e0000 */
[----:B------:R-:W-:-:S13]  /*1748a0*/  R2UR UR5, R39 ;  /* 0x00000000270572ca */ /* 0x000fda00000e0000 */
[----:B------:R-:W2:Y:S02]  /*1748b0*/  LD.E.64 R12, desc[UR4][R36.64+0x8] ;  /* 0x00000804240c7980 */ /* 0x000ea4000c101b00 */
[----:B--2---:R-:W-:-:S05]  /*1748c0*/  IADD3 R8, P0, PT, R12, 0x30, RZ ;  /* 0x000000300c087810 */ /* 0x004fca0007f1e0ff */
[----:B------:R-:W-:-:S05]  /*1748d0*/  IMAD.X R9, RZ, RZ, R13, P0 ;  /* 0x000000ffff097224 */ /* 0x000fca00000e060d */
[----:B------:R0:W-:Y:S03]  /*1748e0*/  ST.E.64 desc[UR4][R36.64+0x8], R8 ;  /* 0x0000080824007985 */ /* 0x0001e6000c101b04 */
.L_x_7643:
[----:B------:R-:W-:Y:S05]  /*1748f0*/  BSYNC B1 ;  /* 0x0000000000017941 */ /* 0x000fea0003800000 */
.L_x_7642:
        /* <DEDUP_REMOVED lines=51> */
.L_x_7648:
[----:B------:R-:W-:Y:S01]  /*174c30*/  R2UR UR4, R38 ;  /* 0x00000000260472ca */ /* 0x000fe200000e0000 */
[----:B------:R-:W-:Y:S01]  /*174c40*/  IMAD.MOV.U32 R9, RZ, RZ, 0x5272 ;  /* 0x00005272ff097424 */ /* 0x000fe200078e00ff */
[----:B------:R-:W-:Y:S01]  /*174c50*/  R2UR UR5, R39 ;  /* 0x00000000270572ca */ /* 0x000fe200000e0000 */
[----:B------:R-:W-:Y:S01]  /*174c60*/  IMAD.MOV.U32 R13, RZ, RZ, -0x1 ;  /* 0xffffffffff0d7424 */ /* 0x000fe200078e00ff */
[----:B------:R-:W-:-:S11]  /*174c70*/  PLOP3.LUT P0, PT, PT, PT, PT, 0x8, 0x80 ;  /* 0x000000000080781c */ /* 0x000fd60003f0e170 */
[----:B------:R0:W-:Y:S02]  /*174c80*/  ST.E desc[UR4][R30.64], R9 ;  /* 0x000000091e007985 */ /* 0x0001e4000c101904 */
.L_x_7649:
[----:B------:R-:W-:Y:S05]  /*174c90*/  BSYNC B1 ;  /* 0x0000000000017941 */ /* 0x000fea0003800000 */
.L_x_7647:
        /* <DEDUP_REMOVED lines=39> */
.L_x_7651:
[----:B------:R-:W-:Y:S05]  /*174f10*/  BSYNC B1 ;  /* 0x0000000000017941 */ /* 0x000fea0003800000 */
.L_x_7650:
[----:B------:R-:W-:Y:S02]  /*174f20*/  R2UR UR4, R38 ;  /* 0x00000000260472ca */ /* 0x000fe400000e0000 */
[----:B------:R-:W-:-:S13]  /*174f30*/  R2UR UR5, R39 ;  /* 0x00000000270572ca */ /* 0x000fda00000e0000 */
[----:B------:R2:W-:Y:S01]  /*174f40*/  ST.E desc[UR4][R30.64], R11 ;  /* 0x0000000b1e007985 */ /* 0x0005e2000c101904 */
[----:B------:R-:W-:Y:S05]  /*174f50*/  BRA `(.L_x_7640) ;  /* 0x0000000000207947 */ /* 0x000fea0003800000 */
.L_x_7641:
        /* <DEDUP_REMOVED lines=8> */
.L_x_7640:
[----:B------:R-:W-:Y:S05]  /*174fe0*/  BSYNC B0 ;  /* 0x0000000000007941 */ /* 0x000fea0003800000 */
.L_x_7610:
[----:B------:R-:W-:-:S13]  /*174ff0*/  ISETP.GE.AND P0, PT, R6, 0x1, PT ;  /* 0x000000010600780c */ /* 0x000fda0003f06270 */
[----:B------:R-:W-:Y:S05]  /*175000*/  @!P0 BREAK B3 ;  /* 0x0000000000038942 */ /* 0x000fea0003800000 */
[----:B------:R-:W-:Y:S05]  /*175010*/  @!P0 BRA `(.L_x_7611) ;  /* 0x0000001000f48947 */ /* 0x000fea0003800000 */
[----:B------:R-:W-:Y:S05]  /*175020*/  BSYNC B3 ;  /* 0x0000000000037941 */ /* 0x000fea0003800000 */
.L_x_7609:
[----:B----4-:R-:W-:Y:S02]  /*175030*/  IMAD.MOV R32, RZ, RZ, -R6 ;  /* 0x000000ffff207224 */ /* 0x010fe400078e0a06 */
[----:B------:R-:W-:Y:S02]  /*175040*/  IMAD.MOV.U32 R33, RZ, RZ, RZ ;  /* 0x000000ffff217224 */ /* 0x000fe400078e00ff */
[----:B------:R-:W-:-:S07]  /*175050*/  IMAD.MOV.U32 R34, RZ, RZ, RZ ;  /* 0x000000ffff227224 */ /* 0x000fce00078e00ff */
.L_x_7676:
        /* <DEDUP_REMOVED lines=8> */
[----:B---3-5:R-:W-:-:S11]  /*1750e0*/  @!P0 PRMT R13, RZ, 0x7610, R13 ;  /* 0x00007610ff0d8816 */ /* 0x028fd6000000000d */
[----:B------:R0:W-:Y:S01]  /*1750f0*/  @!P0 ST.E desc[UR4][R30.64], R9 ;  /* 0x000000091e008985 */ /* 0x0001e2000c101904 */
        /* <DEDUP_REMOVED lines=25> */
.L_x_7659:
[----:B------:R-:W0:Y:S02]  /*175290*/  LDS.64 R12, [R9+0x8] ;  /* 0x00000800090c7984 */ /* 0x000e240000000a00 */
[----:B0-----:R-:W-:-:S05]  /*1752a0*/  IADD3 R14, P0, PT, R12, 0x30, RZ ;  /* 0x000000300c0e7810 */ /* 0x001fca0007f1e0ff */
[----:B------:R-:W-:-:S07]  /*1752b0*/  IMAD.X R15, RZ, RZ, R13, P0 ;  /* 0x000000ffff0f7224 */ /* 0x000fce00000e060d */
[----:B------:R-:W0:Y:S02]  /*1752c0*/  ATOMS.CAST.SPIN.64 P0, [R9+0x8], R12, R14 ;  /* 0x0000080c0900758d */ /* 0x000e24000180040e */
[----:B0-----:R-:W-:Y:S05]  /*1752d0*/  @!P0 BRA `(.L_x_7659) ;  /* 0xfffffffc00ec8947 */ /* 0x001fea000383ffff */
[----:B------:R-:W-:Y:S05]  /*1752e0*/  BSYNC B2 ;  /* 0x0000000000027941 */ /* 0x000fea0003800000 */
.L_x_7658:
[----:B------:R-:W-:Y:S05]  /*1752f0*/  BRA `(.L_x_7656) ;  /* 0x0000000000187947 */ /* 0x000fea0003800000 */
.L_x_7657:
[----:B------:R-:W-:Y:S02]  /*175300*/  R2UR UR4, R38 ;  /* 0x00000000260472ca */ /* 0x000fe400000e0000 */
[----:B------:R-:W-:-:S13]  /*175310*/  R2UR UR5, R39 ;  /* 0x00000000270572ca */ /* 0x000fda00000e0000 */
[----:B------:R-:W2:Y:S02]  /*175320*/  LD.E.64 R12, desc[UR4][R36.64+0x8] ;  /* 0x00000804240c7980 */ /* 0x000ea4000c101b00 */
[----:B--2---:R-:W-:-:S05]  /*175330*/  IADD3 R8, P0, PT, R12, 0x30, RZ ;  /* 0x000000300c087810 */ /* 0x004fca0007f1e0ff */
[----:B------:R-:W-:-:S05]  /*175340*/  IMAD.X R9, RZ, RZ, R13, P0 ;  /* 0x000000ffff097224 */ /* 0x000fca00000e060d */
[----:B------:R0:W-:Y:S03]  /*175350*/  ST.E.64 desc[UR4][R36.64+0x8], R8 ;  /* 0x0000080824007985 */ /* 0x0001e6000c101b04 */
.L_x_7656:
[----:B------:R-:W-:Y:S05]  /*175360*/  BSYNC B1 ;  /* 0x0000000000017941 */ /* 0x000fea0003800000 */
.L_x_7655:
        /* <DEDUP_REMOVED lines=54> */
.L_x_7661:
[----:B------:R-:W-:Y:S05]  /*1756d0*/  BSYNC B1 ;  /* 0x0000000000017941 */ /* 0x000fea0003800000 */
.L_x_7660:
        /* <DEDUP_REMOVED lines=40> */
.L_x_7663:
[----:B------:R-:W-:Y:S05]  /*175960*/  BSYNC B1 ;  /* 0x0000000000017941 */ /* 0x000fea0003800000 */
.L_x_7662:
[----:B------:R-:W-:Y:S02]  /*175970*/  R2UR UR4, R38 ;  /* 0x00000000260472ca */ /* 0x000fe400000e0000 */
[----:B------:R-:W-:Y:S02]  /*175980*/  R2UR UR5, R39 ;  /* 0x00000000270572ca */ /* 0x000fe400000e0000 */
[----:B------:R-:W-:-:S11]  /*175990*/  PRMT R13, RZ, 0x7610, R13 ;  /* 0x00007610ff0d7816 */ /* 0x000fd6000000000d */
[----:B------:R2:W-:Y:S01]  /*1759a0*/  ST.E desc[UR4][R30.64], R11 ;  /* 0x0000000b1e007985 */ /* 0x0005e2000c101904 */
[----:B------:R-:W-:Y:S05]  /*1759b0*/  BRA `(.L_x_7653) ;  /* 0x0000000000147947 */ /* 0x000fea0003800000 */
.L_x_7654:
[----:B------:R-:W-:Y:S02]  /*1759c0*/  R2UR UR4, R38 ;  /* 0x00000000260472ca */ /* 0x000fe400000e0000 */
[----:B------:R-:W-:Y:S02]  /*1759d0*/  R2UR UR5, R39 ;  /* 0x00000000270572ca */ /* 0x000fe400000e0000 */
[----:B------:R-:W-:-:S05]  /*1759e0*/  IADD3 R8, P0, PT, R8, R33, RZ ;  /* 0x0000002108087210 */ /* 0x000fca0007f1e0ff */
[----:B------:R-:W-:-:S06]  /*1759f0*/  IMAD.X R9, RZ, RZ, R9, P0 ;  /* 0x000000ffff097224 */ /* 0x000fcc00000e0609 */
[----:B------:R1:W5:Y:S02]  /*175a00*/  LD.E.U8 R13, desc[UR4][R8.64+0x20] ;  /* 0x00002004080d7980 */ /* 0x000364000c101100 */
.L_x_7653:
[----:B------:R-:W-:Y:S05]  /*175a10*/  BSYNC B0 ;  /* 0x0000000000007941 */ /* 0x000fea0003800000 */
.L_x_7652:
        /* <DEDUP_REMOVED lines=31> */
.L_x_7671:
[----:B------:R-:W0:Y:S02]  /*175c10*/  LDS.64 R12, [R9+0x8] ;  /* 0x00000800090c7984 */ /* 0x000e240000000a00 */
[----:B0-----:R-:W-:-:S05]  /*175c20*/  IADD3 R14, P0, PT, R12, 0x30, RZ ;  /* 0x000000300c0e7810 */ /* 0x001fca0007f1e0ff */
[----:B------:R-:W-:-:S07]  /*175c30*/  IMAD.X R15, RZ, RZ, R13, P0 ;  /* 0x000000ffff0f7224 */ /* 0x000fce00000e060d */
[----:B------:R-:W0:Y:S02]  /*175c40*/  ATOMS.CAST.SPIN.64 P0, [R9+0x8], R12, R14 ;  /* 0x0000080c0900758d */ /* 0x000e24000180040e */
[----:B0-----:R-:W-:Y:S05]  /*175c50*/  @!P0 BRA `(.L_x_7671) ;  /* 0xfffffffc00ec8947 */ /* 0x001fea000383ffff */
[----:B------:R-:W-:Y:S05]  /*175c60*/  BSYNC B2 ;  /* 0x0000000000027941 */ /* 0x000fea0003800000 */
.L_x_7670:
[----:B------:R-:W-:Y:S05]  /*175c70*/  BRA `(.L_x_7668) ;  /* 0x0000000000187947 */ /* 0x000fea0003800000 */
.L_x_7669:
[----:B------:R-:W-:Y:S02]  /*175c80*/  R2UR UR4, R38 ;  /* 0x00000000260472ca */ /* 0x000fe400000e0000 */
[----:B------:R-:W-:-:S13]  /*175c90*/  R2UR UR5, R39 ;  /* 0x00000000270572ca */ /* 0x000fda00000e0000 */
[----:B------:R-:W2:Y:S02]  /*175ca0*/  LD.E.64 R12, desc[UR4][R36.64+0x8] ;  /* 0x00000804240c7980 */ /* 0x000ea4000c101b00 */
[----:B--2---:R-:W-:-:S05]  /*175cb0*/  IADD3 R8, P0, PT, R12, 0x30, RZ ;  /* 0x000000300c087810 */ /* 0x004fca0007f1e0ff */
[----:B------:R-:W-:-:S05]  /*175cc0*/  IMAD.X R9, RZ, RZ, R13, P0 ;  /* 0x000000ffff097224 */ /* 0x000fca00000e060d */
[----:B------:R0:W-:Y:S03]  /*175cd0*/  ST.E.64 desc[UR4][R36.64+0x8], R8 ;  /* 0x0000080824007985 */ /* 0x0001e6000c101b04 */
.L_x_7668:
[----:B------:R-:W-:Y:S05]  /*175ce0*/  BSYNC B1 ;  /* 0x0000000000017941 */ /* 0x000fea0003800000 */
.L_x_7667:
        /* <DEDUP_REMOVED lines=54> */
.L_x_7673:
[----:B------:R-:W-:Y:S05]  /*176050*/  BSYNC B1 ;  /* 0x0000000000017941 */ /* 0x000fea0003800000 */
.L_x_7672:
        /* <DEDUP_REMOVED lines=40> */
.L_x_7675:
[----:B------:R-:W-:Y:S05]  /*1762e0*/  BSYNC B1 ;  /* 0x0000000000017941 */ /* 0x000fea0003800000 */
.L_x_7674:
[----:B------:R-:W-:Y:S02]  /*1762f0*/  R2UR UR4, R38 ;  /* 0x00000000260472ca */ /* 0x000fe400000e0000 */
[----:B------:R-:W-:-:S13]  /*176300*/  R2UR UR5, R39 ;  /* 0x00000000270572ca */ /* 0x000fda00000e0000 */
[----:B------:R3:W-:Y:S01]  /*176310*/  ST.E desc[UR4][R30.64], R11 ;  /* 0x0000000b1e007985 */ /* 0x0007e2000c101904 */
[----:B------:R-:W-:Y:S05]  /*176320*/  BRA `(.L_x_7665) ;  /* 0x0000000000207947 */ /* 0x000fea0003800000 */
.L_x_7666:
        /* <DEDUP_REMOVED lines=8> */
.L_x_7665:
[----:B------:R-:W-:Y:S05]  /*1763b0*/  BSYNC B0 ;  /* 0x0000000000007941 */ /* 0x000fea0003800000 */
.L_x_7664:
[----:B------:R-:W-:Y:S02]  /*1763c0*/  VIADD R34, R34, 0x1 ;  /* 0x0000000122227836 */ /* 0x000fe40000000000 */
[----:B------:R-:W-:Y:S01]  /*1763d0*/  VIADD R33, R33, 0x4 ;  /* 0x0000000421217836 */ /* 0x000fe20000000000 */
[----:B------:R-:W-:Y:S06]  /*1763e0*/  @P2 BRA `(.L_x_7676) ;  /* 0xffffffec001c2947 */ /* 0x000fec000383ffff */
.L_x_7611:
[----:B------:R-:W-:Y:S05]  /*1763f0*/  BSYNC B4 ;  /* 0x0000000000047941 */ /* 0x000fea0003800000 */
.L_x_7608:
[----:B------:R-:W0:Y:S01]  /*176400*/  S2UR UR5, SR_CgaCtaId ;  /* 0x00000000000579c3 */ /* 0x000e220000008800 */
[----:B------:R-:W-:Y:S02]  /*176410*/  UMOV UR4, 0x400 ;  /* 0x0000040000047882 */ /* 0x000fe40000000000 */
[----:B0-----:R-:W-:Y:S01]  /*176420*/  ULEA UR4, UR5, UR4, 0x18 ;  /* 0x0000000405047291 */ /* 0x001fe2000f8ec0ff */
[----:B------:R-:W-:-:S05]  /*176430*/  R2UR UR5, R39 ;  /* 0x00000000270572ca */ /* 0x000fca00000e0000 */
[----:B----4-:R-:W-:Y:S01]  /*176440*/  IMAD.U32 R33, RZ, RZ, UR4 ;  /* 0x00000004ff217e24 */ /* 0x010fe2000f8e00ff */
[----:B------:R-:W-:-:S04]  /*176450*/  R2UR UR4, R38 ;  /* 0x00000000260472ca */ /* 0x000fc800000e0000 */
[----:B-12---:R-:W0:Y:S02]  /*176460*/  LDS.64 R8, [R33] ;  /* 0x0000000021087984 */ /* 0x006e240000000a00 */
[----:B0-----:R-:W-:-:S07]  /*176470*/  IMAD.WIDE R8, R5, 0x10, R8 ;  /* 0x0000001005087825 */ /* 0x001fce00078e0208 */
[----:B------:R-:W-:Y:S04]  /*176480*/  ST.E desc[UR4][R8.64+0x20], R7 ;  /* 0x0000200708007985 */ /* 0x000fe8000c101904 */
[----:B---3--:R-:W0:Y:S02]  /*176490*/  LDS.64 R10, [R33] ;  /* 0x00000000210a7984 */ /* 0x008e240000000a00 */
[----:B0-----:R-:W-:-:S05]  /*1764a0*/  IMAD.WIDE R10, R5, 0x10, R10 ;  /* 0x00000010050a7825 */ /* 0x001fca00078e020a */
[----:B------:R-:W-:Y:S04]  /*1764b0*/  ST.E desc[UR4][R10.64+0x28], R6 ;  /* 0x000028060a007985 */ /* 0x000fe8000c101904 */
[----:B-----5:R-:W0:Y:S02]  /*1764c0*/  LDS.64 R12, [R33] ;  /* 0x00000000210c7984 */ /* 0x020e240000000a00 */
[----:B0-----:R-:W-:-:S05]  /*1764d0*/  IMAD.WIDE R12, R5, 0x10, R12 ;  /* 0x00000010050c7825 */ /* 0x001fca00078e020c */
[----:B------:R2:W-:Y:S02]  /*1764e0*/  ST.E desc[UR4][R12.64+0x30], RZ ;  /* 0x000030ff0c007985 */ /* 0x0005e4000c101904 */
.L_x_7602:
[----:B------:R-:W-:Y:S05]  /*1764f0*/  BSYNC B5 ;  /* 0x0000000000057941 */ /* 0x000fea0003800000 */
.L_x_7601:
[----:B------:R-:W-:Y:S01]  /*176500*/  R2UR UR4, R38 ;  /* 0x00000000260472ca */ /* 0x000fe200000e0000 */
[----:B------:R-:W-:Y:S01]  /*176510*/  IMAD.MOV.U32 R6, RZ, RZ, 0x30 ;  /* 0x00000030ff067424 */ /* 0x000fe200078e00ff */
[----:B------:R-:W-:Y:S01]  /*176520*/  R2UR UR5, R39 ;  /* 0x00000000270572ca */ /* 0x000fe200000e0000 */
[----:B-1----:R-:W-:Y:S01]  /*176530*/  IMAD.MOV.U32 R7, RZ, RZ, 0x0 ;  /* 0x00000000ff077424 */ /* 0x002fe200078e00ff */
[----:B--2--5:R1:W2:Y:S11]  /*176540*/  LDS.64 R12, [R33+0x8] ;  /* 0x00000800210c7984 */ /* 0x0242b60000000a00 */
        /* <DEDUP_REMOVED lines=10> */
.L_x_7681:
[----:B------:R-:W0:Y:S02]  /*1765f0*/  LDS.64 R8, [R3+0x8] ;  /* 0x0000080003087984 */ /* 0x000e240000000a00 */
[----:B0-----:R-:W-:-:S05]  /*176600*/  IADD3 R10, P0, PT, R8, 0x30, RZ ;  /* 0x00000030080a7810 */ /* 0x001fca0007f1e0ff */
[----:B------:R-:W-:-:S07]  /*176610*/  IMAD.X R11, RZ, RZ, R9, P0 ;  /* 0x000000ffff0b7224 */ /* 0x000fce00000e0609 */
[----:B------:R-:W0:Y:S02]  /*176620*/  ATOMS.CAST.SPIN.64 P0, [R3+0x8], R8, R10 ;  /* 0x000008080300758d */ /* 0x000e24000180040a */
[----:B0-----:R-:W-:Y:S05]  /*176630*/  @!P0 BRA `(.L_x_7681) ;  /* 0xfffffffc00ec8947 */ /* 0x001fea000383ffff */
[----:B------:R-:W-:Y:S05]  /*176640*/  BSYNC B1 ;  /* 0x0000000000017941 */ /* 0x000fea0003800000 */
.L_x_7680:
[----:B------:R-:W-:Y:S02]  /*176650*/  IMAD.MOV.U32 R10, RZ, RZ, R8 ;  /* 0x000000ffff0a7224 */ /* 0x000fe400078e0008 */
[----:B------:R-:W-:Y:S01]  /*176660*/  IMAD.MOV.U32 R11, RZ, RZ, R9 ;  /* 0x000000ffff0b7224 */ /* 0x000fe200078e0009 */
[----:B------:R-:W-:Y:S06]  /*176670*/  BRA `(.L_x_7678) ;  /* 0x0000000000187947 */ /* 0x000fec0003800000 */
.L_x_7679:
[----:B------:R-:W-:Y:S02]  /*176680*/  R2UR UR4, R38 ;  /* 0x00000000260472ca */ /* 0x000fe400000e0000 */
[----:B------:R-:W-:-:S13]  /*176690*/  R2UR UR5, R39 ;  /* 0x00000000270572ca */ /* 0x000fda00000e0000 */
[----:B------:R-:W2:Y:S02]  /*1766a0*/  LD.E.64 R10, desc[UR4][R36.64+0x8] ;  /* 0x00000804240a7980 */ /* 0x000ea4000c101b00 */
[----:B--2---:R-:W-:-:S05]  /*1766b0*/  IADD3 R8, P0, PT, R10, 0x30, RZ ;  /* 0x000000300a087810 */ /* 0x004fca0007f1e0ff */
[----:B------:R-:W-:-:S05]  /*1766c0*/  IMAD.X R9, RZ, RZ, R11, P0 ;  /* 0x000000ffff097224 */ /* 0x000fca00000e060b */
[----:B------:R0:W-:Y:S03]  /*1766d0*/  ST.E.64 desc[UR4][R36.64+0x8], R8 ;  /* 0x0000080824007985 */ /* 0x0001e6000c101b04 */
.L_x_7678:
[----:B------:R-:W-:Y:S05]  /*1766e0*/  BSYNC B0 ;  /* 0x0000000000007941 */ /* 0x000fea0003800000 */
.L_x_7677:
        /* <DEDUP_REMOVED lines=64> */
.L_x_7683:
[----:B------:R-:W-:Y:S05]  /*176af0*/  BSYNC B0 ;  /* 0x0000000000007941 */ /* 0x000fea0003800000 */
.L_x_7682:
[----:B-----5:R-:W-:Y:S01]  /*176b00*/  ISETP.NE.AND P1, PT, R8, RZ, PT ;  /* 0x000000ff0800720c */ /* 0x020fe20003f25270 */
[----:B0-----:R-:W-:Y:S02]  /*176b10*/  IMAD.MOV.U32 R3, RZ, RZ, R32 ;  /* 0x000000ffff037224 */ /* 0x001fe400078e0020 */
        /* <DEDUP_REMOVED lines=8> */
[----:B-1----:R-:W-:Y:S01]  /*176ba0*/  IMAD.MOV.U32 R5, RZ, RZ, 0x0 ;  /* 0x00000000ff057424 */ /* 0x002fe200078e00ff */
[----:B------:R0:W1:Y:S11]  /*176bb0*/  LDS.64 R8, [R33+0x8] ;  /* 0x0000080021087984 */ /* 0x0000760000000a00 */
        /* <DEDUP_REMOVED lines=10> */
.L_x_7690:
[----:B------:R-:W0:Y:S02]  /*176c60*/  LDS.64 R4, [R11+0x8] ;  /* 0x000008000b047984 */ /* 0x000e240000000a00 */
[----:B0-----:R-:W-:-:S05]  /*176c70*/  IADD3 R6, P0, PT, R4, 0x50, RZ ;  /* 0x0000005004067810 */ /* 0x001fca0007f1e0ff */
[----:B------:R-:W-:-:S07]  /*176c80*/  IMAD.X R7, RZ, RZ, R5, P0 ;  /* 0x000000ffff077224 */ /* 0x000fce00000e0605 */
[----:B------:R-:W0:Y:S02]  /*176c90*/  ATOMS.CAST.SPIN.64 P0, [R11+0x8], R4, R6 ;  /* 0x000008040b00758d */ /* 0x000e240001800406 */
[----:B0-----:R-:W-:Y:S05]  /*176ca0*/  @!P0 BRA `(.L_x_7690) ;  /* 0xfffffffc00ec8947 */ /* 0x001fea000383ffff */
[----:B------:R-:W-:Y:S05]  /*176cb0*/  BSYNC B1 ;  /* 0x0000000000017941 */ /* 0x000fea0003800000 */
.L_x_7689:
[----:B------:R-:W-:Y:S02]  /*176cc0*/  IMAD.MOV.U32 R14, RZ, RZ, R4 ;  /* 0x000000ffff0e7224 */ /* 0x000fe400078e0004 */
[----:B------:R-:W-:Y:S01]  /*176cd0*/  IMAD.MOV.U32 R15, RZ, RZ, R5 ;  /* 0x000000ffff0f7224 */ /* 0x000fe200078e0005 */
[----:B------:R-:W-:Y:S06]  /*176ce0*/  BRA `(.L_x_7687) ;  /* 0x0000000000187947 */ /* 0x000fec0003800000 */
.L_x_7688:
[----:B------:R-:W-:Y:S02]  /*176cf0*/  R2UR UR4, R38 ;  /* 0x00000000260472ca */ /* 0x000fe400000e0000 */
[----:B------:R-:W-:-:S13]  /*176d00*/  R2UR UR5, R39 ;  /* 0x00000000270572ca */ /* 0x000fda00000e0000 */
[----:B------:R-:W2:Y:S02]  /*176d10*/  LD.E.64 R14, desc[UR4][R36.64+0x8] ;  /* 0x00000804240e7980 */ /* 0x000ea4000c101b00 */
[----:B--2---:R-:W-:-:S05]  /*176d20*/  IADD3 R4, P0, PT, R14, 0x50, RZ ;  /* 0x000000500e047810 */ /* 0x004fca0007f1e0ff */
[----:B------:R-:W-:-:S05]  /*176d30*/  IMAD.X R5, RZ, RZ, R15, P0 ;  /* 0x000000ffff057224 */ /* 0x000fca00000e060f */
[----:B------:R0:W-:Y:S03]  /*176d40*/  ST.E.64 desc[UR4][R36.64+0x8], R4 ;  /* 0x0000080424007985 */ /* 0x0001e6000c101b04 */
.L_x_7687:
[----:B------:R-:W-:Y:S05]  /*176d50*/  BSYNC B0 ;  /* 0x0000000000007941 */ /* 0x000fea0003800000 */
.L_x_7686:
        /* <DEDUP_REMOVED lines=43> */
.L_x_7719:
        /* <DEDUP_REMOVED lines=29> */
.L_x_7699:
[----:B------:R-:W0:Y:S02]  /*1771e0*/  LDS.64 R8, [R5+0x8] ;  /* 0x0000080005087984 */ /* 0x000e240000000a00 */
[----:B0-----:R-:W-:-:S05]  /*1771f0*/  IADD3 R10, P0, PT, R8, 0x30, RZ ;  /* 0x00000030080a7810 */ /* 0x001fca0007f1e0ff */
[----:B------:R-:W-:-:S07]  /*177200*/  IMAD.X R11, RZ, RZ, R9, P0 ;  /* 0x000000ffff0b7224 */ /* 0x000fce00000e0609 */
[----:B------:R-:W0:Y:S02]  /*177210*/  ATOMS.CAST.SPIN.64 P0, [R5+0x8], R8, R10 ;  /* 0x000008080500758d */ /* 0x000e24000180040a */
[----:B0-----:R-:W-:Y:S05]  /*177220*/  @!P0 BRA `(.L_x_7699) ;  /* 0xfffffffc00ec8947 */ /* 0x001fea000383ffff */
[----:B------:R-:W-:Y:S05]  /*177230*/  BSYNC B4 ;  /* 0x0000000000047941 */ /* 0x000fea0003800000 */
.L_x_7698:
[----:B------:R-:W-:Y:S05]  /*177240*/  BRA `(.L_x_7696) ;  /* 0x0000000000187947 */ /* 0x000fea0003800000 */
.L_x_7697:
[----:B------:R-:W-:Y:S02]  /*177250*/  R2UR UR4, R38 ;  /* 0x00000000260472ca */ /* 0x000fe400000e0000 */
[----:B------:R-:W-:-:S13]  /*177260*/  R2UR UR5, R39 ;  /* 0x00000000270572ca */ /* 0x000fda00000e0000 */
[----:B------:R-:W2:Y:S02]  /*177270*/  LD.E.64 R8, desc[UR4][R36.64+0x8] ;  /* 0x0000080424087980 */ /* 0x000ea4000c101b00 */
[----:B--2---:R-:W-:-:S05]  /*177280*/  IADD3 R4, P0, PT, R8, 0x30, RZ ;  /* 0x0000003008047810 */ /* 0x004fca0007f1e0ff */
[----:B------:R-:W-:-:S05]  /*177290*/  IMAD.X R5, RZ, RZ, R9, P0 ;  /* 0x000000ffff057224 */ /* 0x000fca00000e0609 */
[----:B------:R0:W-:Y:S03]  /*1772a0*/  ST.E.64 desc[UR4][R36.64+0x8], R4 ;  /* 0x0000080424007985 */ /* 0x0001e6000c101b04 */
.L_x_7696:
[----:B------:R-:W-:Y:S05]  /*1772b0*/  BSYNC B3 ;  /* 0x0000000000037941 */ /* 0x000fea0003800000 */
.L_x_7695:
        /* <DEDUP_REMOVED lines=54> */
.L_x_7701:
[----:B------:R-:W-:Y:S05]  /*177620*/  BSYNC B3 ;  /* 0x0000000000037941 */ /* 0x000fea0003800000 */
.L_x_7700:
        /* <DEDUP_REMOVED lines=40> */
.L_x_7703:
[----:B------:R-:W-:Y:S05]  /*1778b0*/  BSYNC B3 ;  /* 0x0000000000037941 */ /* 0x000fea0003800000 */
.L_x_7702:
[----:B------:R-:W-:Y:S02]  /*1778c0*/  R2UR UR4, R38 ;  /* 0x00000000260472ca */ /* 0x000fe400000e0000 */
[----:B------:R-:W-:-:S13]  /*1778d0*/  R2UR UR5, R39 ;  /* 0x00000000270572ca */ /* 0x000fda00000e0000 */
[----:B------:R2:W-:Y:S01]  /*1778e0*/  ST.E desc[UR4][R30.64], R7 ;  /* 0x000000071e007985 */ /* 0x0005e2000c101904 */
[----:B------:R-:W-:Y:S05]  /*1778f0*/  BRA `(.L_x_7704) ;  /* 0x0000000000207947 */ /* 0x000fea0003800000 */
.L_x_7694:
        /* <DEDUP_REMOVED lines=8> */
.L_x_7704:
[----:B------:R-:W-:Y:S05]  /*177980*/  BSYNC B2 ;  /* 0x0000000000027941 */ /* 0x000fea0003800000 */
.L_x_7693:
        /* <DEDUP_REMOVED lines=29> */
.L_x_7712:
[----:B------:R-:W0:Y:S02]  /*177b60*/  LDS.64 R8, [R5+0x8] ;  /* 0x0000080005087984 */ /* 0x000e240000000a00 */
[----:B0-----:R-:W-:-:S05]  /*177b70*/  IADD3 R10, P0, PT, R8, 0x30, RZ ;  /* 0x00000030080a7810 */ /* 0x001fca0007f1e0ff */
[----:B------:R-:W-:-:S07]  /*177b80*/  IMAD.X R11, RZ, RZ, R9, P0 ;  /* 0x000000ffff0b7224 */ /* 0x000fce00000e0609 */
[----:B------:R-:W0:Y:S02]  /*177b90*/  ATOMS.CAST.SPIN.64 P0, [R5+0x8], R8, R10 ;  /* 0x000008080500758d */ /* 0x000e24000180040a */
[----:B0-----:R-:W-:Y:S05]  /*177ba0*/  @!P0 BRA `(.L_x_7712) ;  /* 0xfffffffc00ec8947 */ /* 0x001fea000383ffff */
[----:B------:R-:W-:Y:S05]  /*177bb0*/  BSYNC B4 ;  /* 0x0000000000047941 */ /* 0x000fea0003800000 */
.L_x_7711:
[----:B------:R-:W-:Y:S05]  /*177bc0*/  BRA `(.L_x_7709) ;  /* 0x0000000000187947 */ /* 0x000fea0003800000 */
.L_x_7710:
[----:B------:R-:W-:Y:S02]  /*177bd0*/  R2UR UR4, R38 ;  /* 0x00000000260472ca */ /* 0x000fe400000e0000 */
[----:B------:R-:W-:-:S13]  /*177be0*/  R2UR UR5, R39 ;  /* 0x00000000270572ca */ /* 0x000fda00000e0000 */
[----:B------:R-:W2:Y:S02]  /*177bf0*/  LD.E.64 R8, desc[UR4][R36.64+0x8] ;  /* 0x0000080424087980 */ /* 0x000ea4000c101b00 */
[----:B--2---:R-:W-:-:S05]  /*177c00*/  IADD3 R4, P0, PT, R8, 0x30, RZ ;  /* 0x0000003008047810 */ /* 0x004fca0007f1e0ff */
[----:B------:R-:W-:-:S05]  /*177c10*/  IMAD.X R5, RZ, RZ, R9, P0 ;  /* 0x000000ffff057224 */ /* 0x000fca00000e0609 */
[----:B------:R0:W-:Y:S03]  /*177c20*/  ST.E.64 desc[UR4][R36.64+0x8], R4 ;  /* 0x0000080424007985 */ /* 0x0001e6000c101b04 */
.L_x_7709:
[----:B------:R-:W-:Y:S05]  /*177c30*/  BSYNC B3 ;  /* 0x0000000000037941 */ /* 0x000fea0003800000 */
.L_x_7708:
        /* <DEDUP_REMOVED lines=51> */
.L_x_7714:
[----:B------:R-:W-:Y:S01]  /*177f70*/  R2UR UR4, R38 ;  /* 0x00000000260472ca */ /* 0x000fe200000e0000 */
[----:B------:R-:W-:Y:S01]  /*177f80*/  IMAD.MOV.U32 R5, RZ, RZ, 0x5272 ;  /* 0x00005272ff057424 */ /* 0x000fe200078e00ff */
[----:B------:R-:W-:Y:S01]  /*177f90*/  R2UR UR5, R39 ;  /* 0x00000000270572ca */ /* 0x000fe200000e0000 */
[----:B------:R-:W-:Y:S01]  /*177fa0*/  IMAD.MOV.U32 R9, RZ, RZ, -0x1 ;  /* 0xffffffffff097424 */ /* 0x000fe200078e00ff */
[----:B------:R-:W-:-:S11]  /*177fb0*/  PLOP3.LUT P0, PT, PT, PT, PT, 0x8, 0x80 ;  /* 0x000000000080781c */ /* 0x000fd60003f0e170 */
[----:B------:R0:W-:Y:S02]  /*177fc0*/  ST.E desc[UR4][R30.64], R5 ;  /* 0x000000051e007985 */ /* 0x0001e4000c101904 */
.L_x_7715:
[----:B------:R-:W-:Y:S05]  /*177fd0*/  BSYNC B3 ;  /* 0x0000000000037941 */ /* 0x000fea0003800000 */
.L_x_7713:
        /* <DEDUP_REMOVED lines=39> */
.L_x_7717:
[----:B------:R-:W-:Y:S05]  /*178250*/  BSYNC B3 ;  /* 0x0000000000037941 */ /* 0x000fea0003800000 */
.L_x_7716:
[----:B------:R-:W-:Y:S02]  /*178260*/  R2UR UR4, R38 ;  /* 0x00000000260472ca */ /* 0x000fe400000e0000 */
[----:B------:R-:W-:-:S13]  /*178270*/  R2UR UR5, R39 ;  /* 0x00000000270572ca */ /* 0x000fda00000e0000 */
[----:B------:R2:W-:Y:S01]  /*178280*/  ST.E desc[UR4][R30.64], R7 ;  /* 0x000000071e007985 */ /* 0x0005e2000c101904 */
[----:B------:R-:W-:Y:S05]  /*178290*/  BRA `(.L_x_7718) ;  /* 0x0000000000207947 */ /* 0x000fea0003800000 */
.L_x_7707:
        /* <DEDUP_REMOVED lines=8> */
.L_x_7718:
[----:B------:R-:W-:Y:S05]  /*178320*/  BSYNC B2 ;  /* 0x0000000000027941 */ /* 0x000fea0003800000 */
.L_x_7706:
[----:B------:R-:W-:Y:S01]  /*178330*/  IADD3 R15, P0, PT, R15, 0x8, RZ ;  /* 0x000000080f0f7810 */ /* 0x000fe20007f1e0ff */
[----:B------:R-:W-:-:S04]  /*178340*/  VIADD R0, R0, 0x2 ;  /* 0x0000000200007836 */ /* 0x000fc80000000000 */
[----:B------:R-:W-:Y:S01]  /*178350*/  IMAD.X R35, RZ, RZ, R35, P0 ;  /* 0x000000ffff237224 */ /* 0x000fe200000e0623 */
[----:B------:R-:W-:Y:S07]  /*178360*/  BRA `(.L_x_7719) ;  /* 0xffffffec00287947 */ /* 0x000fee000383ffff */
.L_x_7705:
[----:B------:R-:W-:Y:S05]  /*178370*/  BSYNC B0 ;  /* 0x0000000000007941 */ /* 0x000fea0003800000 */
.L_x_7692:
[----:B------:R-:W-:Y:S05]  /*178380*/  BSYNC B1 ;  /* 0x0000000000017941 */ /* 0x000fea0003800000 */
.L_x_7691:
        /* <DEDUP_REMOVED lines=10> */
.L_x_7748:
        /* <DEDUP_REMOVED lines=35> */
.L_x_7728:
[----:B------:R-:W0:Y:S02]  /*178660*/  LDS.64 R8, [R5+0x8] ;  /* 0x0000080005087984 */ /* 0x000e240000000a00 */
[----:B0-----:R-:W-:-:S05]  /*178670*/  IADD3 R10, P0, PT, R8, 0x30, RZ ;  /* 0x00000030080a7810 */ /* 0x001fca0007f1e0ff */
[----:B------:R-:W-:-:S07]  /*178680*/  IMAD.X R11, RZ, RZ, R9, P0 ;  /* 0x000000ffff0b7224 */ /* 0x000fce00000e0609 */
[----:B------:R-:W0:Y:S02]  /*178690*/  ATOMS.CAST.SPIN.64 P0, [R5+0x8], R8, R10 ;  /* 0x000008080500758d */ /* 0x000e24000180040a */
[----:B0-----:R-:W-:Y:S05]  /*1786a0*/  @!P0 BRA `(.L_x_7728) ;  /* 0xfffffffc00ec8947 */ /* 0x001fea000383ffff */
[----:B------:R-:W-:Y:S05]  /*1786b0*/  BSYNC B3 ;  /* 0x0000000000037941 */ /* 0x000fea0003800000 */
.L_x_7727:
[----:B------:R-:W-:Y:S05]  /*1786c0*/  BRA `(.L_x_7725) ;  /* 0x0000000000187947 */ /* 0x000fea0003800000 */
.L_x_7726:
[----:B------:R-:W-:Y:S02]  /*1786d0*/  R2UR UR4, R38 ;  /* 0x00000000260472ca */ /* 0x000fe400000e0000 */
[----:B------:R-:W-:-:S13]  /*1786e0*/  R2UR UR5, R39 ;  /* 0x00000000270572ca */ /* 0x000fda00000e0000 */
[----:B------:R-:W2:Y:S02]  /*1786f0*/  LD.E.64 R8, desc[UR4][R36.64+0x8] ;  /* 0x0000080424087980 */ /* 0x000ea4000c101b00 */
[----:B--2---:R-:W-:-:S05]  /*178700*/  IADD3 R4, P0, PT, R8, 0x30, RZ ;  /* 0x0000003008047810 */ /* 0x004fca0007f1e0ff */
[----:B------:R-:W-:-:S05]  /*178710*/  IMAD.X R5, RZ, RZ, R9, P0 ;  /* 0x000000ffff057224 */ /* 0x000fca00000e0609 */
[----:B------:R0:W-:Y:S03]  /*178720*/  ST.E.64 desc[UR4][R36.64+0x8], R4 ;  /* 0x0000080424007985 */ /* 0x0001e6000c101b04 */
.L_x_7725:
[----:B------:R-:W-:Y:S05]  /*178730*/  BSYNC B2 ;  /* 0x0000000000027941 */ /* 0x000fea0003800000 */
.L_x_7724:
        /* <DEDUP_REMOVED lines=54> */
.L_x_7730:
[----:B------:R-:W-:Y:S05]  /*178aa0*/  BSYNC B2 ;  /* 0x0000000000027941 */ /* 0x000fea0003800000 */
.L_x_7729:
        /* <DEDUP_REMOVED lines=40> */
.L_x_7732:
[----:B------:R-:W-:Y:S05]  /*178d30*/  BSYNC B2 ;  /* 0x0000000000027941 */ /* 0x000fea0003800000 */
.L_x_7731:
[----:B------:R-:W-:Y:S02]  /*178d40*/  R2UR UR4, R38 ;  /* 0x00000000260472ca */ /* 0x000fe400000e0000 */
[----:B------:R-:W-:-:S13]  /*178d50*/  R2UR UR5, R39 ;  /* 0x00000000270572ca */ /* 0x000fda00000e0000 */
[----:B------:R3:W-:Y:S01]  /*178d60*/  ST.E desc[UR4][R30.64], R7 ;  /* 0x000000071e007985 */ /* 0x0007e2000c101904 */
[----:B------:R-:W-:Y:S05]  /*178d70*/  BRA `(.L_x_7722) ;  /* 0x0000000000247947 */ /* 0x000fea0003800000 */
.L_x_7723:
        /* <DEDUP_REMOVED lines=9> */
.L_x_7722:
[----:B------:R-:W-:Y:S05]  /*178e10*/  BSYNC B1 ;  /* 0x0000000000017941 */ /* 0x000fea0003800000 */
.L_x_7721:
        /* <DEDUP_REMOVED lines=30> */
.L_x_7741:
[----:B------:R-:W0:Y:S02]  /*179000*/  LDS.64 R8, [R5+0x8] ;  /* 0x0000080005087984 */ /* 0x000e240000000a00 */
[----:B0-----:R-:W-:-:S05]  /*179010*/  IADD3 R10, P0, PT, R8, 0x30, RZ ;  /* 0x00000030080a7810 */ /* 0x001fca0007f1e0ff */
[----:B------:R-:W-:-:S07]  /*179020*/  IMAD.X R11, RZ, RZ, R9, P0 ;  /* 0x000000ffff0b7224 */ /* 0x000fce00000e0609 */
[----:B------:R-:W0:Y:S02]  /*179030*/  ATOMS.CAST.SPIN.64 P0, [R5+0x8], R8, R10 ;  /* 0x000008080500758d */ /* 0x000e24000180040a */
[----:B0-----:R-:W-:Y:S05]  /*179040*/  @!P0 BRA `(.L_x_7741) ;  /* 0xfffffffc00ec8947 */ /* 0x001fea000383ffff */
[----:B------:R-:W-:Y:S05]  /*179050*/  BSYNC B3 ;  /* 0x0000000000037941 */ /* 0x000fea0003800000 */
.L_x_7740:
[----:B------:R-:W-:Y:S05]  /*179060*/  BRA `(.L_x_7738) ;  /* 0x0000000000187947 */ /* 0x000fea0003800000 */
.L_x_7739:
[----:B------:R-:W-:Y:S02]  /*179070*/  R2UR UR4, R38 ;  /* 0x00000000260472ca */ /* 0x000fe400000e0000 */
[----:B------:R-:W-:-:S13]  /*179080*/  R2UR UR5, R39 ;  /* 0x00000000270572ca */ /* 0x000fda00000e0000 */
[----:B------:R-:W2:Y:S02]  /*179090*/  LD.E.64 R8, desc[UR4][R36.64+0x8] ;  /* 0x0000080424087980 */ /* 0x000ea4000c101b00 */
[----:B--2---:R-:W-:-:S05]  /*1790a0*/  IADD3 R4, P0, PT, R8, 0x30, RZ ;  /* 0x0000003008047810 */ /* 0x004fca0007f1e0ff */
[----:B------:R-:W-:-:S05]  /*1790b0*/  IMAD.X R5, RZ, RZ, R9, P0 ;  /* 0x000000ffff057224 */ /* 0x000fca00000e0609 */
[----:B------:R0:W-:Y:S03]  /*1790c0*/  ST.E.64 desc[UR4][R36.64+0x8], R4 ;  /* 0x0000080424007985 */ /* 0x0001e6000c101b04 */
.L_x_7738:
[----:B------:R-:W-:Y:S05]  /*1790d0*/  BSYNC B2 ;  /* 0x0000000000027941 */ /* 0x000fea0003800000 */
.L_x_7737:
        /* <DEDUP_REMOVED lines=51> */
.L_x_7743:
[----:B------:R-:W-:Y:S01]  /*179410*/  R2UR UR4, R38 ;  /* 0x00000000260472ca */ /* 0x000fe200000e0000 */
[----:B------:R-:W-:Y:S01]  /*179420*/  IMAD.MOV.U32 R5, RZ, RZ, 0x5272 ;  /* 0x00005272ff057424 */ /* 0x000fe200078e00ff */
[----:B------:R-:W-:Y:S01]  /*179430*/  R2UR UR5, R39 ;  /* 0x00000000270572ca */ /* 0x000fe200000e0000 */
[----:B------:R-:W-:Y:S01]  /*179440*/  IMAD.MOV.U32 R9, RZ, RZ, -0x1 ;  /* 0xffffffffff097424 */ /* 0x000fe200078e00ff */
[----:B------:R-:W-:-:S11]  /*179450*/  PLOP3.LUT P0, PT, PT, PT, PT, 0x8, 0x80 ;  /* 0x000000000080781c */ /* 0x000fd60003f0e170 */
[----:B------:R0:W-:Y:S02]  /*179460*/  ST.E desc[UR4][R30.64], R5 ;  /* 0x000000051e007985 */ /* 0x0001e4000c101904 */
.L_x_7744:
[----:B------:R-:W-:Y:S05]  /*179470*/  BSYNC B2 ;  /* 0x0000000000027941 */ /* 0x000fea0003800000 */
.L_x_7742:
        /* <DEDUP_REMOVED lines=39> */
.L_x_7746:
[----:B------:R-:W-:Y:S05]  /*1796f0*/  BSYNC B2 ;  /* 0x0000000000027941 */ /* 0x000fea0003800000 */
.L_x_7745:
[----:B------:R-:W-:Y:S02]  /*179700*/  R2UR UR4, R38 ;  /* 0x00000000260472ca */ /* 0x000fe400000e0000 */
[----:B------:R-:W-:-:S13]  /*179710*/  R2UR UR5, R39 ;  /* 0x00000000270572ca */ /* 0x000fda00000e0000 */
[----:B------:R4:W-:Y:S01]  /*179720*/  ST.E desc[UR4][R30.64], R7 ;  /* 0x000000071e007985 */ /* 0x0009e2000c101904 */
[----:B------:R-:W-:Y:S05]  /*179730*/  BRA `(.L_x_7747) ;  /* 0x0000000000387947 */ /* 0x000fea0003800000 */
.L_x_7736:
        /* <DEDUP_REMOVED lines=10> */
.L_x_7735:
[----:B------:R-:W-:Y:S01]  /*1797e0*/  R2UR UR4, R38 ;  /* 0x00000000260472ca */ /* 0x000fe200000e0000 */
[----:B01----:R-:W-:Y:S01]  /*1797f0*/  IMAD.MOV.U32 R5, RZ, RZ, 0x5368 ;  /* 0x00005368ff057424 */ /* 0x003fe200078e00ff */
[----:B------:R-:W-:-:S13]  /*179800*/  R2UR UR5, R39 ;  /* 0x00000000270572ca */ /* 0x000fda00000e0000 */
[----:B------:R0:W-:Y:S02]  /*179810*/  ST.E desc[UR4][R30.64], R5 ;  /* 0x000000051e007985 */ /* 0x0001e4000c101904 */
.L_x_7747:
[----:B------:R-:W-:Y:S05]  /*179820*/  BSYNC B1 ;  /* 0x0000000000017941 */ /* 0x000fea0003800000 */
.L_x_7734:
[----:B------:R-:W-:Y:S01]  /*179830*/  IADD3 R15, P0, PT, R15, 0x8, RZ ;  /* 0x000000080f0f7810 */ /* 0x000fe20007f1e0ff */
[----:B------:R-:W-:Y:S01]  /*179840*/  VIADD R41, R41, 0x2 ;  /* 0x0000000229297836 */ /* 0x000fe20000000000 */
[----:B------:R-:W-:-:S03]  /*179850*/  IADD3 R32, P1, PT, R32, 0x2, RZ ;  /* 0x0000000220207810 */ /* 0x000fc60007f3e0ff */
[----:B------:R-:W-:Y:S02]  /*179860*/  IMAD.X R35, RZ, RZ, R35, P0 ;  /* 0x000000ffff237224 */ /* 0x000fe400000e0623 */
[----:B------:R-:W-:Y:S01]  /*179870*/  IMAD.X R33, RZ, RZ, R33, P1 ;  /* 0x000000ffff217224 */ /* 0x000fe200008e0621 */
[----:B------:R-:W-:Y:S07]  /*179880*/  BRA `(.L_x_7748) ;  /* 0xffffffe800e87947 */ /* 0x000fee000383ffff */
.L_x_7733:
[----:B------:R-:W-:Y:S05]  /*179890*/  BSYNC B0 ;  /* 0x0000000000007941 */ /* 0x000fea0003800000 */
.L_x_7720:
        /* <DEDUP_REMOVED lines=19> */
.L_x_7753:
[----:B------:R-:W0:Y:S02]  /*1799d0*/  LDS.64 R4, [R11+0x8] ;  /* 0x000008000b047984 */ /* 0x000e240000000a00 */
[----:B0-----:R-:W-:-:S05]  /*1799e0*/  IADD3 R6, P0, PT, R4, 0x30, RZ ;  /* 0x0000003004067810 */ /* 0x001fca0007f1e0ff */
[----:B------:R-:W-:-:S07]  /*1799f0*/  IMAD.X R7, RZ, RZ, R5, P0 ;  /* 0x000000ffff077224 */ /* 0x000fce00000e0605 */
[----:B------:R-:W0:Y:S02]  /*179a00*/  ATOMS.CAST.SPIN.64 P0, [R11+0x8], R4, R6 ;  /* 0x000008040b00758d */ /* 0x000e240001800406 */
[----:B0-----:R-:W-:Y:S05]  /*179a10*/  @!P0 BRA `(.L_x_7753) ;  /* 0xfffffffc00ec8947 */ /* 0x001fea000383ffff */
[----:B------:R-:W-:Y:S05]  /*179a20*/  BSYNC B1 ;  /* 0x0000000000017941 */ /* 0x000fea0003800000 */
.L_x_7752:
[----:B------:R-:W-:Y:S02]  /*179a30*/  IMAD.MOV.U32 R6, RZ, RZ, R4 ;  /* 0x000000ffff067224 */ /* 0x000fe400078e0004 */
[----:B------:R-:W-:Y:S01]  /*179a40*/  IMAD.MOV.U32 R7, RZ, RZ, R5 ;  /* 0x000000ffff077224 */ /* 0x000fe200078e0005 */
[----:B------:R-:W-:Y:S06]  /*179a50*/  BRA `(.L_x_7750) ;  /* 0x0000000000187947 */ /* 0x000fec0003800000 */
.L_x_7751:
[----:B------:R-:W-:Y:S02]  /*179a60*/  R2UR UR4, R38 ;  /* 0x00000000260472ca */ /* 0x000fe400000e0000 */
[----:B------:R-:W-:-:S13]  /*179a70*/  R2UR UR5, R39 ;  /* 0x00000000270572ca */ /* 0x000fda00000e0000 */
[----:B------:R-:W2:Y:S02]  /*179a80*/  LD.E.64 R6, desc[UR4][R36.64+0x8] ;  /* 0x0000080424067980 */ /* 0x000ea4000c101b00 */
[----:B--2---:R-:W-:-:S05]  /*179a90*/  IADD3 R4, P0, PT, R6, 0x30, RZ ;  /* 0x0000003006047810 */ /* 0x004fca0007f1e0ff */
[----:B------:R-:W-:-:S05]  /*179aa0*/  IMAD.X R5, RZ, RZ, R7, P0 ;  /* 0x000000ffff057224 */ /* 0x000fca00000e0607 */
[----:B------:R0:W-:Y:S03]  /*179ab0*/  ST.E.64 desc[UR4][R36.64+0x8], R4 ;  /* 0x0000080424007985 */ /* 0x0001e6000c101b04 */
.L_x_7750:
[----:B------:R-:W-:Y:S05]  /*179ac0*/  BSYNC B0 ;  /* 0x0000000000007941 */ /* 0x000fea0003800000 */
.L_x_7749:
        /* <DEDUP_REMOVED lines=66> */
.L_x_7759:
[----:B------:R-:W0:Y:S02]  /*179ef0*/  LDS.64 R8, [R5+0x8] ;  /* 0x0000080005087984 */ /* 0x000e240000000a00 */
[----:B0-----:R-:W-:-:S05]  /*179f00*/  IADD3 R10, P0, PT, R32, R8, RZ ;  /* 0x00000008200a7210 */ /* 0x001fca0007f1e0ff */
[----:B------:R-:W-:-:S07]  /*179f10*/  IMAD.X R11, R33, 0x1, R9, P0 ;  /* 0x00000001210b7824 */ /* 0x000fce00000e0609 */
[----:B------:R-:W0:Y:S02]  /*179f20*/  ATOMS.CAST.SPIN.64 P0, [R5+0x8], R8, R10 ;  /* 0x000008080500758d */ /* 0x000e24000180040a */
[----:B0-----:R-:W-:Y:S05]  /*179f30*/  @!P0 BRA `(.L_x_7759) ;  /* 0xfffffffc00ec8947 */ /* 0x001fea000383ffff */
[----:B------:R-:W-:Y:S05]  /*179f40*/  BSYNC B1 ;  /* 0x0000000000017941 */ /* 0x000fea0003800000 */
.L_x_7758:
[----:B------:R-:W-:Y:S05]  /*179f50*/  BRA `(.L_x_7756) ;  /* 0x0000000000187947 */ /* 0x000fea0003800000 */
.L_x_7757:
[----:B------:R-:W-:Y:S02]  /*179f60*/  R2UR UR4, R38 ;  /* 0x00000000260472ca */ /* 0x000fe400000e0000 */
[----:B------:R-:W-:-:S13]  /*179f70*/  R2UR UR5, R39 ;  /* 0x00000000270572ca */ /* 0x000fda00000e0000 */
[----:B------:R-:W2:Y:S02]  /*179f80*/  LD.E.64 R8, desc[UR4][R36.64+0x8] ;  /* 0x0000080424087980 */ /* 0x000ea4000c101b00 */
[----:B--2---:R-:W-:-:S05]  /*179f90*/  IADD3 R4, P0, PT, R32, R8, RZ ;  /* 0x0000000820047210 */ /* 0x004fca0007f1e0ff */
[----:B------:R-:W-:-:S05]  /*179fa0*/  IMAD.X R5, R33, 0x1, R9, P0 ;  /* 0x0000000121057824 */ /* 0x000fca00000e0609 */
[----:B------:R0:W-:Y:S03]  /*179fb0*/  ST.E.64 desc[UR4][R36.64+0x8], R4 ;  /* 0x0000080424007985 */ /* 0x0001e6000c101b04 */
.L_x_7756:
[----:B------:R-:W-:Y:S05]  /*179fc0*/  BSYNC B0 ;  /* 0x0000000000007941 */ /* 0x000fea0003800000 */
.L_x_7755:
        /* <DEDUP_REMOVED lines=46> */
.L_x_7791:
        /* <DEDUP_REMOVED lines=31> */
.L_x_7772:
        /* <DEDUP_REMOVED lines=8> */
.L_x_7771:
[----:B0-----:R2:W-:Y:S05]  /*17a520*/  BMOV.32 B0, R5 ;  /* 0x0000000500007356 */ /* 0x0015ea0000000000 */
[----:B------:R-:W-:Y:S02]  /*17a530*/  IMAD.MOV.U32 R10, RZ, RZ, R8 ;  /* 0x000000ffff0a7224 */ /* 0x000fe400078e0008 */
[----:B------:R-:W-:Y:S01]  /*17a540*/  IMAD.MOV.U32 R11, RZ, RZ, R9 ;  /* 0x000000ffff0b7224 */ /* 0x000fe200078e0009 */
[----:B--2---:R-:W-:Y:S06]  /*17a550*/  BRA `(.L_x_7769) ;  /* 0x0000000000187947 */ /* 0x004fec0003800000 */
.L_x_7770:
[----:B------:R-:W-:Y:S02]  /*17a560*/  R2UR UR4, R38 ;  /* 0x00000000260472ca */ /* 0x000fe400000e0000 */
[----:B------:R-:W-:-:S13]  /*17a570*/  R2UR UR5, R39 ;  /* 0x00000000270572ca */ /* 0x000fda00000e0000 */
[----:B------:R-:W2:Y:S02]  /*17a580*/  LD.E.64 R10, desc[UR4][R36.64+0x8] ;  /* 0x00000804240a7980 */ /* 0x000ea4000c101b00 */
[----:B--2---:R-:W-:-:S05]  /*17a590*/  IADD3 R8, P0, PT, R10, 0x30, RZ ;  /* 0x000000300a087810 */ /* 0x004fca0007f1e0ff */
[----:B------:R-:W-:-:S05]  /*17a5a0*/  IMAD.X R9, RZ, RZ, R11, P0 ;  /* 0x000000ffff097224 */ /* 0x000fca00000e060b */
[----:B------:R0:W-:Y:S03]  /*17a5b0*/  ST.E.64 desc[UR4][R36.64+0x8], R8 ;  /* 0x0000080824007985 */ /* 0x0001e6000c101b04 */
.L_x_7769:
[----:B------:R-:W-:Y:S05]  /*17a5c0*/  BSYNC B0 ;  /* 0x0000000000007941 */ /* 0x000fea0003800000 */
.L_x_7768:
        /* <DEDUP_REMOVED lines=54> */
.L_x_7774:
[----:B------:R-:W-:Y:S05]  /*17a930*/  BSYNC B0 ;  /* 0x0000000000007941 */ /* 0x000fea0003800000 */
.L_x_7773:
        /* <DEDUP_REMOVED lines=40> */
.L_x_7776:
[----:B------:R-:W-:Y:S05]  /*17abc0*/  BSYNC B0 ;  /* 0x0000000000007941 */ /* 0x000fea0003800000 */
.L_x_7775:
[----:B------:R-:W-:Y:S02]  /*17abd0*/  R2UR UR4, R38 ;  /* 0x00000000260472ca */ /* 0x000fe400000e0000 */
[----:B------:R-:W-:-:S13]  /*17abe0*/  R2UR UR5, R39 ;  /* 0x00000000270572ca */ /* 0x000fda00000e0000 */
[----:B------:R2:W-:Y:S01]  /*17abf0*/  ST.E desc[UR4][R30.64], R5 ;  /* 0x000000051e007985 */ /* 0x0005e2000c101904 */
[----:B------:R-:W-:Y:S05]  /*17ac00*/  BRA `(.L_x_7777) ;  /* 0x0000000000147947 */ /* 0x000fea0003800000 */
.L_x_7767:
[----:B------:R-:W-:Y:S02]  /*17ac10*/  R2UR UR4, R38 ;  /* 0x00000000260472ca */ /* 0x000fe400000e0000 */
[----:B------:R-:W-:Y:S02]  /*17ac20*/  R2UR UR5, R39 ;  /* 0x00000000270572ca */ /* 0x000fe400000e0000 */
[----:B------:R-:W-:-:S05]  /*17ac30*/  IADD3 R4, P0, PT, R4, R34, RZ ;  /* 0x0000002204047210 */ /* 0x000fca0007f1e0ff */
[----:B------:R-:W-:-:S06]  /*17ac40*/  IMAD.X R5, RZ, RZ, R5, P0 ;  /* 0x000000ffff057224 */ /* 0x000fcc00000e0605 */
[----:B------:R3:W-:Y:S02]  /*17ac50*/  ST.E desc[UR4][R4.64+0x20], RZ ;  /* 0x000020ff04007985 */ /* 0x0007e4000c101904 */
.L_x_7777:
[----:B------:R-:W-:Y:S05]  /*17ac60*/  BSYNC B1 ;  /* 0x0000000000017941 */ /* 0x000fea0003800000 */
.L_x_7766:
[----:B------:R-:W4:Y:S01]  /*17ac70*/  S2UR UR5, SR_CgaCtaId ;  /* 0x00000000000579c3 */ /* 0x000f220000008800 */
[----:B------:R-:W-:Y:S02]  /*17ac80*/  UMOV UR4, 0x400 ;  /* 0x0000040000047882 */ /* 0x000fe40000000000 */
[----:B----4-:R-:W-:Y:S01]  /*17ac90*/  ULEA UR4, UR5, UR4, 0x18 ;  /* 0x0000000405047291 */ /* 0x010fe2000f8ec0ff */
[----:B------:R-:W-:-:S05]  /*17aca0*/  R2UR UR5, R39 ;  /* 0x00000000270572ca */ /* 0x000fca00000e0000 */
[----:B------:R-:W-:Y:S01]  /*17acb0*/  IMAD.U32 R41, RZ, RZ, UR4 ;  /* 0x00000004ff297e24 */ /* 0x000fe2000f8e00ff */
[----:B------:R-:W-:-:S04]  /*17acc0*/  R2UR UR4, R38 ;  /* 0x00000000260472ca */ /* 0x000fc800000e0000 */
[----:B-123--:R-:W0:Y:S02]  /*17acd0*/  LDS.128 R4, [R41] ;  /* 0x0000000029047984 */ /* 0x00ee240000000c00 */
        /* <DEDUP_REMOVED lines=23> */
.L_x_7784:
        /* <DEDUP_REMOVED lines=8> */
.L_x_7783:
[----:B0-----:R0:W-:Y:S05]  /*17aed0*/  BMOV.32 B0, R10 ;  /* 0x0000000a00007356 */ /* 0x0011ea0000000000 */
[----:B------:R-:W-:Y:S02]  /*17aee0*/  IMAD.MOV.U32 R11, RZ, RZ, R9 ;  /* 0x000000ffff0b7224 */ /* 0x000fe400078e0009 */
[----:B0-----:R-:W-:Y:S01]  /*17aef0*/  IMAD.MOV.U32 R10, RZ, RZ, R8 ;  /* 0x000000ffff0a7224 */ /* 0x001fe200078e0008 */
[----:B------:R-:W-:Y:S06]  /*17af00*/  BRA `(.L_x_7781) ;  /* 0x0000000000187947 */ /* 0x000fec0003800000 */
.L_x_7782:
[----:B------:R-:W-:Y:S02]  /*17af10*/  R2UR UR4, R38 ;  /* 0x00000000260472ca */ /* 0x000fe400000e0000 */
[----:B------:R-:W-:-:S13]  /*17af20*/  R2UR UR5, R39 ;  /* 0x00000000270572ca */ /* 0x000fda00000e0000 */
[----:B------:R-:W2:Y:S02]  /*17af30*/  LD.E.64 R10, desc[UR4][R36.64+0x8] ;  /* 0x00000804240a7980 */ /* 0x000ea4000c101b00 */
[----:B--2---:R-:W-:-:S05]  /*17af40*/  IADD3 R8, P0, PT, R10, 0x30, RZ ;  /* 0x000000300a087810 */ /* 0x004fca0007f1e0ff */
[----:B------:R-:W-:-:S05]  /*17af50*/  IMAD.X R9, RZ, RZ, R11, P0 ;  /* 0x000000ffff097224 */ /* 0x000fca00000e060b */
[----:B------:R0:W-:Y:S03]  /*17af60*/  ST.E.64 desc[UR4][R36.64+0x8], R8 ;  /* 0x0000080824007985 */ /* 0x0001e6000c101b04 */
.L_x_7781:
[----:B------:R-:W-:Y:S05]  /*17af70*/  BSYNC B0 ;  /* 0x0000000000007941 */ /* 0x000fea0003800000 */
.L_x_7780:
        /* <DEDUP_REMOVED lines=51> */
.L_x_7786:
[----:B------:R-:W-:Y:S01]  /*17b2b0*/  R2UR UR4, R38 ;  /* 0x00000000260472ca */ /* 0x000fe200000e0000 */
[----:B------:R-:W-:Y:S01]  /*17b2c0*/  IMAD.MOV.U32 R7, RZ, RZ, 0x5272 ;  /* 0x00005272ff077424 */ /* 0x000fe200078e00ff */
[----:B------:R-:W-:Y:S01]  /*17b2d0*/  R2UR UR5, R39 ;  /* 0x00000000270572ca */ /* 0x000fe200000e0000 */
[----:B------:R-:W-:Y:S01]  /*17b2e0*/  IMAD.MOV.U32 R11, RZ, RZ, -0x1 ;  /* 0xffffffffff0b7424 */ /* 0x000fe200078e00ff */
[----:B------:R-:W-:-:S11]  /*17b2f0*/  PLOP3.LUT P0, PT, PT, PT, PT, 0x8, 0x80 ;  /* 0x000000000080781c */ /* 0x000fd60003f0e170 */
[----:B------:R0:W-:Y:S02]  /*17b300*/  ST.E desc[UR4][R30.64], R7 ;  /* 0x000000071e007985 */ /* 0x0001e4000c101904 */
.L_x_7787:
[----:B------:R-:W-:Y:S05]  /*17b310*/  BSYNC B0 ;  /* 0x0000000000007941 */ /* 0x000fea0003800000 */
.L_x_7785:
        /* <DEDUP_REMOVED lines=39> */
.L_x_7789:
[----:B------:R-:W-:Y:S05]  /*17b590*/  BSYNC B0 ;  /* 0x0000000000007941 */ /* 0x000fea0003800000 */
.L_x_7788:
[----:B------:R-:W-:Y:S02]  /*17b5a0*/  R2UR UR4, R38 ;  /* 0x00000000260472ca */ /* 0x000fe400000e0000 */
[----:B------:R-:W-:-:S13]  /*17b5b0*/  R2UR UR5, R39 ;  /* 0x00000000270572ca */ /* 0x000fda00000e0000 */
[----:B------:R2:W-:Y:S01]  /*17b5c0*/  ST.E desc[UR4][R30.64], R9 ;  /* 0x000000091e007985 */ /* 0x0005e2000c101904 */
[----:B------:R-:W-:Y:S05]  /*17b5d0*/  BRA `(.L_x_7790) ;  /* 0x0000000000187947 */ /* 0x000fea0003800000 */
.L_x_7779:
[----:B------:R-:W-:Y:S01]  /*17b5e0*/  VIADD R5, R34, 0x4 ;  /* 0x0000000422057836 */ /* 0x000fe20000000000 */
[----:B------:R-:W-:Y:S02]  /*17b5f0*/  R2UR UR4, R38 ;  /* 0x00000000260472ca */ /* 0x000fe400000e0000 */
[----:B------:R-:W-:Y:S02]  /*17b600*/  R2UR UR5, R39 ;  /* 0x00000000270572ca */ /* 0x000fe400000e0000 */
[----:B------:R-:W-:-:S05]  /*17b610*/  IADD3 R4, P0, PT, R8, R5, RZ ;  /* 0x0000000508047210 */ /* 0x000fca0007f1e0ff */
[----:B------:R-:W-:-:S06]  /*17b620*/  IMAD.X R5, RZ, RZ, R9, P0 ;  /* 0x000000ffff057224 */ /* 0x000fcc00000e0609 */
[----:B------:R0:W-:Y:S02]  /*17b630*/  ST.E desc[UR4][R4.64+0x20], RZ ;  /* 0x000020ff04007985 */ /* 0x0001e4000c101904 */
.L_x_7790:
[----:B------:R-:W-:Y:S05]  /*17b640*/  BSYNC B1 ;  /* 0x0000000000017941 */ /* 0x000fea0003800000 */
.L_x_7778:
[----:B------:R-:W-:Y:S02]  /*17b650*/  VIADD R35, R35, 0x2 ;  /* 0x0000000223237836 */ /* 0x000fe40000000000 */
[----:B------:R-:W-:Y:S01]  /*17b660*/  VIADD R34, R34, 0x8 ;  /* 0x0000000822227836 */ /* 0x000fe20000000000 */
[----:B------:R-:W-:Y:S06]  /*17b670*/  @P2 BRA `(.L_x_7791) ;  /* 0xffffffec000c2947 */ /* 0x000fec000383ffff */
.L_x_7765:
[----:B------:R-:W-:Y:S05]  /*17b680*/  BSYNC B2 ;  /* 0x0000000000027941 */ /* 0x000fea0003800000 */
.L_x_7764:
        /* <DEDUP_REMOVED lines=25> */
.L_x_7798:
[----:B------:R-:W0:Y:S02]  /*17b820*/  LDS.64 R8, [R5+0x8] ;  /* 0x0000080005087984 */ /* 0x000e240000000a00 */
[----:B0-----:R-:W-:-:S05]  /*17b830*/  IADD3 R10, P0, PT, R8, 0x30, RZ ;  /* 0x00000030080a7810 */ /* 0x001fca0007f1e0ff */
[----:B------:R-:W-:-:S07]  /*17b840*/  IMAD.X R11, RZ, RZ, R9, P0 ;  /* 0x000000ffff0b7224 */ /* 0x000fce00000e0609 */
[----:B------:R-:W0:Y:S02]  /*17b850*/  ATOMS.CAST.SPIN.64 P0, [R5+0x8], R8, R10 ;  /* 0x000008080500758d */ /* 0x000e24000180040a */
[----:B0-----:R-:W-:Y:S05]  /*17b860*/  @!P0 BRA `(.L_x_7798) ;  /* 0xfffffffc00ec8947 */ /* 0x001fea000383ffff */
[----:B------:R-:W-:Y:S05]  /*17b870*/  BSYNC B2 ;  /* 0x0000000000027941 */ /* 0x000fea0003800000 */
.L_x_7797:
[----:B------:R-:W-:Y:S05]  /*17b880*/  BRA `(.L_x_7795) ;  /* 0x0000000000187947 */ /* 0x000fea0003800000 */
.L_x_7796:
[----:B------:R-:W-:Y:S02]  /*17b890*/  R2UR UR4, R38 ;  /* 0x00000000260472ca */ /* 0x000fe400000e0000 */
[----:B------:R-:W-:-:S13]  /*17b8a0*/  R2UR UR5, R39 ;  /* 0x00000000270572ca */ /* 0x000fda00000e0000 */
[----:B------:R-:W2:Y:S02]  /*17b8b0*/  LD.E.64 R8, desc[UR4][R36.64+0x8] ;  /* 0x0000080424087980 */ /* 0x000ea4000c101b00 */
[----:B--2---:R-:W-:-:S05]  /*17b8c0*/  IADD3 R4, P0, PT, R8, 0x30, RZ ;  /* 0x0000003008047810 */ /* 0x004fca0007f1e0ff */
[----:B------:R-:W-:-:S05]  /*17b8d0*/  IMAD.X R5, RZ, RZ, R9, P0 ;  /* 0x000000ffff057224 */ /* 0x000fca00000e0609 */
[----:B------:R0:W-:Y:S03]  /*17b8e0*/  ST.E.64 desc[UR4][R36.64+0x8], R4 ;  /* 0x0000080424007985 */ /* 0x0001e6000c101b04 */
.L_x_7795:
[----:B------:R-:W-:Y:S05]  /*17b8f0*/  BSYNC B1 ;  /* 0x0000000000017941 */ /* 0x000fea0003800000 */
.L_x_7794:
        /* <DEDUP_REMOVED lines=51> */
.L_x_7800:
[----:B------:R-:W-:Y:S01]  /*17bc30*/  R2UR UR4, R38 ;  /* 0x00000000260472ca */ /* 0x000fe200000e0000 */
[----:B------:R-:W-:Y:S01]  /*17bc40*/  IMAD.MOV.U32 R5, RZ, RZ, 0x5272 ;  /* 0x00005272ff057424 */ /* 0x000fe200078e00ff */
[----:B------:R-:W-:Y:S01]  /*17bc50*/  R2UR UR5, R39 ;  /* 0x00000000270572ca */ /* 0x000fe200000e0000 */
[----:B------:R-:W-:Y:S01]  /*17bc60*/  IMAD.MOV.U32 R9, RZ, RZ, -0x1 ;  /* 0xffffffffff097424 */ /* 0x000fe200078e00ff */
[----:B------:R-:W-:-:S11]  /*17bc70*/  PLOP3.LUT P0, PT, PT, PT, PT, 0x8, 0x80 ;  /* 0x000000000080781c */ /* 0x000fd60003f0e170 */
[----:B------:R0:W-:Y:S02]  /*17bc80*/  ST.E desc[UR4][R30.64], R5 ;  /* 0x000000051e007985 */ /* 0x0001e4000c101904 */
.L_x_7801:
[----:B------:R-:W-:Y:S05]  /*17bc90*/  BSYNC B1 ;  /* 0x0000000000017941 */ /* 0x000fea0003800000 */
.L_x_7799:
        /* <DEDUP_REMOVED lines=39> */
.L_x_7803:
[----:B------:R-:W-:Y:S05]  /*17bf10*/  BSYNC B1 ;  /* 0x0000000000017941 */ /* 0x000fea0003800000 */
.L_x_7802:
[----:B------:R-:W-:Y:S02]  /*17bf20*/  R2UR UR4, R38 ;  /* 0x00000000260472ca */ /* 0x000fe400000e0000 */
[----:B------:R-:W-:-:S13]  /*17bf30*/  R2UR UR5, R39 ;  /* 0x00000000270572ca */ /* 0x000fda00000e0000 */
[----:B------:R3:W-:Y:S01]  /*17bf40*/  ST.E desc[UR4][R30.64], R7 ;  /* 0x000000071e007985 */ /* 0x0007e2000c101904 */
[----:B------:R-:W-:Y:S05]  /*17bf50*/  BRA `(.L_x_7792) ;  /* 0x0000000000147947 */ /* 0x000fea0003800000 */
.L_x_7793:
[----:B------:R-:W-:Y:S02]  /*17bf60*/  R2UR UR4, R38 ;  /* 0x00000000260472ca */ /* 0x000fe400000e0000 */
[----:B------:R-:W-:Y:S02]  /*17bf70*/  R2UR UR5, R39 ;  /* 0x00000000270572ca */ /* 0x000fe400000e0000 */
[----:B------:R-:W-:-:S05]  /*17bf80*/  LEA R4, P0, R32, R4, 0x2 ;  /* 0x0000000420047211 */ /* 0x000fca00078010ff */
[----:B------:R-:W-:-:S06]  /*17bf90*/  IMAD.X R5, RZ, RZ, R5, P0 ;  /* 0x000000ffff057224 */ /* 0x000fcc00000e0605 */
[----:B------:R4:W-:Y:S02]  /*17bfa0*/  ST.E desc[UR4][R4.64+0x20], RZ ;  /* 0x000020ff04007985 */ /* 0x0009e4000c101904 */
.L_x_7792:
[----:B------:R-:W-:Y:S05]  /*17bfb0*/  BSYNC B0 ;  /* 0x0000000000007941 */ /* 0x000fea0003800000 */
.L_x_7762:
[----:B------:R-:W-:-:S13]  /*17bfc0*/  ISETP.GE.AND P0, PT, R15, 0x1, PT ;  /* 0x000000010f00780c */ /* 0x000fda0003f06270 */
[----:B------:R-:W-:Y:S05]  /*17bfd0*/  @!P0 BREAK B3 ;  /* 0x0000000000038942 */ /* 0x000fea0003800000 */
[----:B------:R-:W-:Y:S05]  /*17bfe0*/  @!P0 BRA `(.L_x_7763) ;  /* 0x0000001000f48947 */ /* 0x000fea0003800000 */
[----:B------:R-:W-:Y:S05]  /*17bff0*/  BSYNC B3 ;  /* 0x0000000000037941 */ /* 0x000fea0003800000 */
.L_x_7761:
[----:B------:R-:W-:Y:S01]  /*17c000*/  IMAD.MOV R32, RZ, RZ, -R15 ;  /* 0x000000ffff207224 */ /* 0x000fe200078e0a0f */
[----:B------:R-:W-:-:S07]  /*17c010*/  CS2R R34, SRZ ;  /* 0x0000000000227805 */ /* 0x000fce000001ff00 */
.L_x_7828:
        /* <DEDUP_REMOVED lines=36> */
.L_x_7811:
[----:B------:R-:W0:Y:S02]  /*17c260*/  LDS.64 R8, [R5+0x8] ;  /* 0x0000080005087984 */ /* 0x000e240000000a00 */
[----:B0-----:R-:W-:-:S05]  /*17c270*/  IADD3 R10, P0, PT, R8, 0x30, RZ ;  /* 0x00000030080a7810 */ /* 0x001fca0007f1e0ff */
[----:B------:R-:W-:-:S07]  /*17c280*/  IMAD.X R11, RZ, RZ, R9, P0 ;  /* 0x000000ffff0b7224 */ /* 0x000fce00000e0609 */
[----:B------:R-:W0:Y:S02]  /*17c290*/  ATOMS.CAST.SPIN.64 P0, [R5+0x8], R8, R10 ;  /* 0x000008080500758d */ /* 0x000e24000180040a */
[----:B0-----:R-:W-:Y:S05]  /*17c2a0*/  @!P0 BRA `(.L_x_7811) ;  /* 0xfffffffc00ec8947 */ /* 0x001fea000383ffff */
[----:B------:R-:W-:Y:S05]  /*17c2b0*/  BSYNC B2 ;  /* 0x0000000000027941 */ /* 0x000fea0003800000 */
.L_x_7810:
[----:B------:R-:W-:Y:S05]  /*17c2c0*/  BRA `(.L_x_7808) ;  /* 0x0000000000187947 */ /* 0x000fea0003800000 */
.L_x_7809:
[----:B------:R-:W-:Y:S02]  /*17c2d0*/  R2UR UR4, R38 ;  /* 0x00000000260472ca */ /* 0x000fe400000e0000 */
[----:B------:R-:W-:-:S13]  /*17c2e0*/  R2UR UR5, R39 ;  /* 0x00000000270572ca */ /* 0x000fda00000e0000 */
[----:B------:R-:W2:Y:S02]  /*17c2f0*/  LD.E.64 R8, desc[UR4][R36.64+0x8] ;  /* 0x0000080424087980 */ /* 0x000ea4000c101b00 */
[----:B--2---:R-:W-:-:S05]  /*17c300*/  IADD3 R4, P0, PT, R8, 0x30, RZ ;  /* 0x0000003008047810 */ /* 0x004fca0007f1e0ff */
[----:B------:R-:W-:-:S05]  /*17c310*/  IMAD.X R5, RZ, RZ, R9, P0 ;  /* 0x000000ffff057224 */ /* 0x000fca00000e0609 */
[----:B------:R0:W-:Y:S03]  /*17c320*/  ST.E.64 desc[UR4][R36.64+0x8], R4 ;  /* 0x0000080424007985 */ /* 0x0001e6000c101b04 */
.L_x_7808:
[----:B------:R-:W-:Y:S05]  /*17c330*/  BSYNC B1 ;  /* 0x0000000000017941 */ /* 0x000fea0003800000 */
.L_x_7807:
        /* <DEDUP_REMOVED lines=54> */
.L_x_7813:
[----:B------:R-:W-:Y:S05]  /*17c6a0*/  BSYNC B1 ;  /* 0x0000000000017941 */ /* 0x000fea0003800000 */
.L_x_7812:
        /* <DEDUP_REMOVED lines=40> */
.L_x_7815:
[----:B------:R-:W-:Y:S05]  /*17c930*/  BSYNC B1 ;  /* 0x0000000000017941 */ /* 0x000fea0003800000 */
.L_x_7814:
[----:B------:R-:W-:Y:S02]  /*17c940*/  R2UR UR4, R38 ;  /* 0x00000000260472ca */ /* 0x000fe400000e0000 */
[----:B------:R-:W-:Y:S02]  /*17c950*/  R2UR UR5, R39 ;  /* 0x00000000270572ca */ /* 0x000fe400000e0000 */
[----:B------:R-:W-:-:S11]  /*17c960*/  PRMT R9, RZ, 0x7610, R9 ;  /* 0x00007610ff097816 */ /* 0x000fd60000000009 */
[----:B------:R2:W-:Y:S01]  /*17c970*/  ST.E desc[UR4][R30.64], R7 ;  /* 0x000000071e007985 */ /* 0x0005e2000c101904 */
[----:B------:R-:W-:Y:S05]  /*17c980*/  BRA `(.L_x_7805) ;  /* 0x0000000000147947 */ /* 0x000fea0003800000 */
.L_x_7806:
[----:B------:R-:W-:Y:S02]  /*17c990*/  R2UR UR4, R38 ;  /* 0x00000000260472ca */ /* 0x000fe400000e0000 */
[----:B------:R-:W-:Y:S02]  /*17c9a0*/  R2UR UR5, R39 ;  /* 0x00000000270572ca */ /* 0x000fe400000e0000 */
[----:B------:R-:W-:-:S05]  /*17c9b0*/  IADD3 R4, P0, PT, R34, R4, RZ ;  /* 0x0000000422047210 */ /* 0x000fca0007f1e0ff */
[----:B------:R-:W-:-:S06]  /*17c9c0*/  IMAD.X R5, RZ, RZ, R5, P0 ;  /* 0x000000ffff057224 */ /* 0x000fcc00000e0605 */
[----:B------:R4:W5:Y:S02]  /*17c9d0*/  LD.E.U8 R9, desc[UR4][R4.64+0x20] ;  /* 0x0000200404097980 */ /* 0x000964000c101100 */
.L_x_7805:
[----:B------:R-:W-:Y:S05]  /*17c9e0*/  BSYNC B0 ;  /* 0x0000000000007941 */ /* 0x000fea0003800000 */
.L_x_7804:
        /* <DEDUP_REMOVED lines=31> */
.L_x_7823:
[----:B------:R-:W0:Y:S02]  /*17cbe0*/  LDS.64 R8, [R5+0x8] ;  /* 0x0000080005087984 */ /* 0x000e240000000a00 */
[----:B0-----:R-:W-:-:S05]  /*17cbf0*/  IADD3 R10, P0, PT, R8, 0x30, RZ ;  /* 0x00000030080a7810 */ /* 0x001fca0007f1e0ff */
[----:B------:R-:W-:-:S07]  /*17cc00*/  IMAD.X R11, RZ, RZ, R9, P0 ;  /* 0x000000ffff0b7224 */ /* 0x000fce00000e0609 */
[----:B------:R-:W0:Y:S02]  /*17cc10*/  ATOMS.CAST.SPIN.64 P0, [R5+0x8], R8, R10 ;  /* 0x000008080500758d */ /* 0x000e24000180040a */
[----:B0-----:R-:W-:Y:S05]  /*17cc20*/  @!P0 BRA `(.L_x_7823) ;  /* 0xfffffffc00ec8947 */ /* 0x001fea000383ffff */
[----:B------:R-:W-:Y:S05]  /*17cc30*/  BSYNC B2 ;  /* 0x0000000000027941 */ /* 0x000fea0003800000 */
.L_x_7822:
[----:B------:R-:W-:Y:S05]  /*17cc40*/  BRA `(.L_x_7820) ;  /* 0x0000000000187947 */ /* 0x000fea0003800000 */
.L_x_7821:
[----:B------:R-:W-:Y:S02]  /*17cc50*/  R2UR UR4, R38 ;  /* 0x00000000260472ca */ /* 0x000fe400000e0000 */
[----:B------:R-:W-:-:S13]  /*17cc60*/  R2UR UR5, R39 ;  /* 0x00000000270572ca */ /* 0x000fda00000e0000 */
[----:B------:R-:W2:Y:S02]  /*17cc70*/  LD.E.64 R8, desc[UR4][R36.64+0x8] ;  /* 0x0000080424087980 */ /* 0x000ea4000c101b00 */
[----:B--2---:R-:W-:-:S05]  /*17cc80*/  IADD3 R4, P0, PT, R8, 0x30, RZ ;  /* 0x0000003008047810 */ /* 0x004fca0007f1e0ff */
[----:B------:R-:W-:-:S05]  /*17cc90*/  IMAD.X R5, RZ, RZ, R9, P0 ;  /* 0x000000ffff057224 */ /* 0x000fca00000e0609 */
[----:B------:R0:W-:Y:S03]  /*17cca0*/  ST.E.64 desc[UR4][R36.64+0x8], R4 ;  /* 0x0000080424007985 */ /* 0x0001e6000c101b04 */
.L_x_7820:
[----:B------:R-:W-:Y:S05]  /*17ccb0*/  BSYNC B1 ;  /* 0x0000000000017941 */ /* 0x000fea0003800000 */
.L_x_7819:
        /* <DEDUP_REMOVED lines=54> */
.L_x_7825:
[----:B------:R-:W-:Y:S05]  /*17d020*/  BSYNC B1 ;  /* 0x0000000000017941 */ /* 0x000fea0003800000 */
.L_x_7824:
        /* <DEDUP_REMOVED lines=40> */
.L_x_7827:
[----:B------:R-:W-:Y:S05]  /*17d2b0*/  BSYNC B1 ;  /* 0x0000000000017941 */ /* 0x000fea0003800000 */
.L_x_7826:
[----:B------:R-:W-:Y:S02]  /*17d2c0*/  R2UR UR4, R38 ;  /* 0x00000000260472ca */ /* 0x000fe400000e0000 */
[----:B------:R-:W-:-:S13]  /*17d2d0*/  R2UR UR5, R39 ;  /* 0x00000000270572ca */ /* 0x000fda00000e0000 */
[----:B------:R4:W-:Y:S01]  /*17d2e0*/  ST.E desc[UR4][R30.64], R7 ;  /* 0x000000071e007985 */ /* 0x0009e2000c101904 */
[----:B------:R-:W-:Y:S05]  /*17d2f0*/  BRA `(.L_x_7817) ;  /* 0x0000000000207947 */ /* 0x000fea0003800000 */
.L_x_7818:
        /* <DEDUP_REMOVED lines=8> */
.L_x_7817:
[----:B------:R-:W-:Y:S05]  /*17d380*/  BSYNC B0 ;  /* 0x0000000000007941 */ /* 0x000fea0003800000 */
.L_x_7816:
[----:B------:R-:W-:Y:S02]  /*17d390*/  VIADD R35, R35, 0x1 ;  /* 0x0000000123237836 */ /* 0x000fe40000000000 */
[----:B------:R-:W-:Y:S01]  /*17d3a0*/  VIADD R34, R34, 0x4 ;  /* 0x0000000422227836 */ /* 0x000fe20000000000 */
[----:B------:R-:W-:Y:S06]  /*17d3b0*/  @P2 BRA `(.L_x_7828) ;  /* 0xffffffec00182947 */ /* 0x000fec000383ffff */
.L_x_7763:
[----:B------:R-:W-:Y:S05]  /*17d3c0*/  BSYNC B4 ;  /* 0x0000000000047941 */ /* 0x000fea0003800000 */
.L_x_7760:
        /* <DEDUP_REMOVED lines=17> */
.L_x_7685:
[----:B------:R-:W0:Y:S01]  /*17d4e0*/  LDS.64 R8, [R33] ;  /* 0x0000000021087984 */ /* 0x000e220000000a00 */
[----:B------:R-:W-:Y:S02]  /*17d4f0*/  R2UR UR4, R38 ;  /* 0x00000000260472ca */ /* 0x000fe400000e0000 */
[----:B------:R-:W-:-:S13]  /*17d500*/  R2UR UR5, R39 ;  /* 0x00000000270572ca */ /* 0x000fda00000e0000 */
[----:B0-----:R-:W2:Y:S01]  /*17d510*/  LD.E R12, desc[UR4][R8.64+0x8] ;  /* 0x00000804080c7980 */ /* 0x001ea2000c101900 */
[----:B------:R-:W-:Y:S01]  /*17d520*/  BSSY B0, `(.L_x_7829) ;  /* 0x0000099000007945 */ /* 0x000fe20003800000 */
[----:B------:R-:W-:Y:S01]  /*17d530*/  IMAD.MOV.U32 R11, RZ, RZ, RZ ;  /* 0x000000ffff0b7224 */ /* 0x000fe200078e00ff */
[----:B-1----:R-:W-:Y:S01]  /*17d540*/  IADD3 R5, PT, PT, -R0, 0x1, RZ ;  /* 0x0000000100057810 */ /* 0x002fe20007ffe1ff */
[----:B------:R-:W-:Y:S01]  /*17d550*/  IMAD.MOV.U32 R0, RZ, RZ, RZ ;  /* 0x000000ffff007224 */ /* 0x000fe200078e00ff */
        /* <DEDUP_REMOVED lines=28> */
.L_x_7836:
[----:B------:R-:W0:Y:S02]  /*17d720*/  LDS.64 R8, [R7+0x8] ;  /* 0x0000080007087984 */ /* 0x000e240000000a00 */
[----:B0-----:R-:W-:-:S05]  /*17d730*/  IADD3 R10, P0, PT, R8, 0x30, RZ ;  /* 0x00000030080a7810 */ /* 0x001fca0007f1e0ff */
[----:B------:R-:W-:-:S07]  /*17d740*/  IMAD.X R11, RZ, RZ, R9, P0 ;  /* 0x000000ffff0b7224 */ /* 0x000fce00000e0609 */
[----:B------:R-:W0:Y:S02]  /*17d750*/  ATOMS.CAST.SPIN.64 P0, [R7+0x8], R8, R10 ;  /* 0x000008080700758d */ /* 0x000e24000180040a */
[----:B0-----:R-:W-:Y:S05]  /*17d760*/  @!P0 BRA `(.L_x_7836) ;  /* 0xfffffffc00ec8947 */ /* 0x001fea000383ffff */
[----:B------:R-:W-:Y:S05]  /*17d770*/  BSYNC B2 ;  /* 0x0000000000027941 */ /* 0x000fea0003800000 */
.L_x_7835:
[----:B------:R-:W-:Y:S05]  /*17d780*/  BRA `(.L_x_7833) ;  /* 0x0000000000187947 */ /* 0x000fea0003800000 */
.L_x_7834:
[----:B------:R-:W-:Y:S02]  /*17d790*/  R2UR UR4, R38 ;  /* 0x00000000260472ca */ /* 0x000fe400000e0000 */
[----:B------:R-:W-:-:S13]  /*17d7a0*/  R2UR UR5, R39 ;  /* 0x00000000270572ca */ /* 0x000fda00000e0000 */
[----:B------:R-:W2:Y:S02]  /*17d7b0*/  LD.E.64 R8, desc[UR4][R36.64+0x8] ;  /* 0x0000080424087980 */ /* 0x000ea4000c101b00 */
[----:B--2---:R-:W-:-:S05]  /*17d7c0*/  IADD3 R6, P0, PT, R8, 0x30, RZ ;  /* 0x0000003008067810 */ /* 0x004fca0007f1e0ff */
[----:B------:R-:W-:-:S05]  /*17d7d0*/  IMAD.X R7, RZ, RZ, R9, P0 ;  /* 0x000000ffff077224 */ /* 0x000fca00000e0609 */
[----:B------:R0:W-:Y:S03]  /*17d7e0*/  ST.E.64 desc[UR4][R36.64+0x8], R6 ;  /* 0x0000080624007985 */ /* 0x0001e6000c101b04 */
.L_x_7833:
[----:B------:R-:W-:Y:S05]  /*17d7f0*/  BSYNC B1 ;  /* 0x0000000000017941 */ /* 0x000fea0003800000 */
.L_x_7832:
        /* <DEDUP_REMOVED lines=55> */
.L_x_7838:
[----:B------:R-:W-:Y:S05]  /*17db70*/  BSYNC B1 ;  /* 0x0000000000017941 */ /* 0x000fea0003800000 */
.L_x_7837:
        /* <DEDUP_REMOVED lines=40> */
.L_x_7840:
[----:B------:R-:W-:Y:S05]  /*17de00*/  BSYNC B1 ;  /* 0x0000000000017941 */ /* 0x000fea0003800000 */
.L_x_7839:
[----:B------:R-:W-:Y:S01]  /*17de10*/  R2UR UR4, R38 ;  /* 0x00000000260472ca */ /* 0x000fe200000e0000 */
[----:B------:R-:W-:Y:S01]  /*17de20*/  IMAD.MOV.U32 R10, RZ, RZ, RZ ;  /* 0x000000ffff0a7224 */ /* 0x000fe200078e00ff */
[----:B------:R-:W-:Y:S02]  /*17de30*/  R2UR UR5, R39 ;  /* 0x00000000270572ca */ /* 0x000fe400000e0000 */
[----:B------:R-:W-:-:S11]  /*17de40*/  ISETP.EQ.AND P0, PT, R11, RZ, PT ;  /* 0x000000ff0b00720c */ /* 0x000fd60003f02270 */
[----:B------:R2:W-:Y:S01]  /*17de50*/  ST.E desc[UR4][R30.64], R11 ;  /* 0x0000000b1e007985 */ /* 0x0005e2000c101904 */
[----:B------:R-:W-:Y:S05]  /*17de60*/  BRA `(.L_x_7830) ;  /* 0x0000000000107947 */ /* 0x000fea0003800000 */
.L_x_7831:
[----:B------:R-:W-:Y:S02]  /*17de70*/  R2UR UR4, R38 ;  /* 0x00000000260472ca */ /* 0x000fe400000e0000 */
[----:B------:R-:W-:-:S13]  /*17de80*/  R2UR UR5, R39 ;  /* 0x00000000270572ca */ /* 0x000fda00000e0000 */
[----:B------:R1:W5:Y:S01]  /*17de90*/  LD.E R10, desc[UR4][R8.64+0x20] ;  /* 0x00002004080a7980 */ /* 0x000362000c101900 */
[----:B------:R-:W-:-:S13]  /*17dea0*/  PLOP3.LUT P0, PT, PT, PT, PT, 0x80, 0x8 ;  /* 0x000000000008781c */ /* 0x000fda0003f0f070 */
.L_x_7830:
[----:B------:R-:W-:Y:S05]  /*17deb0*/  BSYNC B0 ;  /* 0x0000000000007941 */ /* 0x000fea0003800000 */
.L_x_7829:
[----:B------:R-:W-:Y:S01]  /*17dec0*/  BSSY B1, `(.L_x_7841) ;  /* 0x00000b0000017945 */ /* 0x000fe20003800000 */
[----:B------:R-:W-:-:S03]  /*17ded0*/  IMAD.MOV.U32 R32, RZ, RZ, 0x1 ;  /* 0x00000001ff207424 */ /* 0x000fc600078e00ff */
[----:B------:R-:W-:Y:S05]  /*17dee0*/  @!P0 BRA `(.L_x_7842) ;  /* 0x0000000800b48947 */ /* 0x000fea0003800000 */
[----:B-----5:R-:W-:-:S13]  /*17def0*/  ISETP.GT.AND P0, PT, R5, R10, PT ;  /* 0x0000000a0500720c */ /* 0x020fda0003f04270 */
[----:B------:R-:W-:Y:S05]  /*17df00*/  @!P0 BRA `(.L_x_7843) ;  /* 0x0000000800a88947 */ /* 0x000fea0003800000 */
.L_x_7856:
[----:B-1----:R-:W1:Y:S01]  /*17df10*/  LDS.64 R8, [R33] ;  /* 0x0000000021087984 */ /* 0x002e620000000a00 */
[----:B------:R-:W-:Y:S05]  /*17df20*/  YIELD ;  /* 0x0000000000007946 */ /* 0x000fea0003800000 */
[----:B------:R-:W-:Y:S02]  /*17df30*/  R2UR UR4, R38 ;  /* 0x00000000260472ca */ /* 0x000fe400000e0000 */
[----:B------:R-:W-:-:S13]  /*17df40*/  R2UR UR5, R39 ;  /* 0x00000000270572ca */ /* 0x000fda00000e0000 */
[----:B-1-3--:R-:W3:Y:S01]  /*17df50*/  LD.E R6, desc[UR4][R8.64+0x8] ;  /* 0x0000080408067980 */ /* 0x00aee2000c101900 */
[----:B------:R-:W-:Y:S01]  /*17df60*/  BSSY B0, `(.L_x_7844) ;  /* 0x00000a0000007945 */ /* 0x000fe20003800000 */
[----:B------:R-:W-:Y:S01]  /*17df70*/  VIADD R0, R0, 0x1 ;  /* 0x0000000100007836 */ /* 0x000fe20000000000 */
[----:B---3--:R-:W-:-:S13]  /*17df80*/  ISETP.NE.AND P1, PT, R6, -0x1, PT ;  /* 0xffffffff0600780c */ /* 0x008fda0003f25270 */
[----:B------:R-:W-:Y:S01]  /*17df90*/  @!P1 R2UR UR4, R38 ;  /* 0x00000000260492ca */ /* 0x000fe200000e0000 */
[----:B0-2---:R-:W-:Y:S01]  /*17dfa0*/  @!P1 IMAD.MOV.U32 R7, RZ, RZ, 0x5368 ;  /* 0x00005368ff079424 */ /* 0x005fe200078e00ff */
        /* <DEDUP_REMOVED lines=24> */
[----:B------:R-:W-:Y:S01]  /*17e130*/  IMAD.MOV.U32 R11, RZ, RZ, R9 ;  /* 0x000000ffff0b7224 */ /* 0x000fe200078e0009 */
[----:B-123--:R-:W-:Y:S06]  /*17e140*/  @P0 BRA `(.L_x_7848) ;  /* 0x0000000000500947 */ /* 0x00efec0003800000 */
[----:B------:R-:W1:Y:S02]  /*17e150*/  QSPC.E.S P0, RZ, [R36+0x8] ;  /* 0x0000080024ff73aa */ /* 0x000e640000000500 */
[----:B-1----:R-:W-:Y:S05]  /*17e160*/  @!P0 BRA `(.L_x_7849) ;  /* 0x0000000000308947 */ /* 0x002fea0003800000 */
[----:B------:R-:W-:Y:S01]  /*17e170*/  IMAD.MOV.U32 R8, RZ, RZ, R36 ;  /* 0x000000ffff087224 */ /* 0x000fe200078e0024 */
[----:B------:R-:W-:Y:S04]  /*17e180*/  BSSY B3, `(.L_x_7850) ;  /* 0x0000007000037945 */ /* 0x000fe80003800000 */
[----:B0-----:R-:W-:-:S07]  /*17e190*/  MOV R7, R8 ;  /* 0x0000000800077202 */ /* 0x001fce0000000f00 */
.L_x_7851:
[----:B------:R-:W0:Y:S02]  /*17e1a0*/  LDS.64 R8, [R7+0x8] ;  /* 0x0000080007087984 */ /* 0x000e240000000a00 */
[----:B0-----:R-:W-:-:S05]  /*17e1b0*/  IADD3 R10, P0, PT, R8, 0x30, RZ ;  /* 0x00000030080a7810 */ /* 0x001fca0007f1e0ff */
[----:B------:R-:W-:-:S07]  /*17e1c0*/  IMAD.X R11, RZ, RZ, R9, P0 ;  /* 0x000000ffff0b7224 */ /* 0x000fce00000e0609 */
[----:B------:R-:W0:Y:S02]  /*17e1d0*/  ATOMS.CAST.SPIN.64 P0, [R7+0x8], R8, R10 ;  /* 0x000008080700758d */ /* 0x000e24000180040a */
[----:B0-----:R-:W-:Y:S05]  /*17e1e0*/  @!P0 BRA `(.L_x_7851) ;  /* 0xfffffffc00ec8947 */ /* 0x001fea000383ffff */
[----:B------:R-:W-:Y:S05]  /*17e1f0*/  BSYNC B3 ;  /* 0x0000000000037941 */ /* 0x000fea0003800000 */
.L_x_7850:
[----:B------:R-:W-:Y:S02]  /*17e200*/  IMAD.MOV.U32 R10, RZ, RZ, R8 ;  /* 0x000000ffff0a7224 */ /* 0x000fe400078e0008 */
[----:B------:R-:W-:Y:S01]  /*17e210*/  IMAD.MOV.U32 R11, RZ, RZ, R9 ;  /* 0x000000ffff0b7224 */ /* 0x000fe200078e0009 */
[----:B------:R-:W-:Y:S06]  /*17e220*/  BRA `(.L_x_7848) ;  /* 0x0000000000187947 */ /* 0x000fec0003800000 */
.L_x_7849:
[----:B------:R-:W-:Y:S02]  /*17e230*/  R2UR UR4, R38 ;  /* 0x00000000260472ca */ /* 0x000fe400000e0000 */
[----:B------:R-:W-:-:S13]  /*17e240*/  R2UR UR5, R39 ;  /* 0x00000000270572ca */ /* 0x000fda00000e0000 */
[----:B------:R-:W2:Y:S02]  /*17e250*/  LD.E.64 R10, desc[UR4][R36.64+0x8] ;  /* 0x00000804240a7980 */ /* 0x000ea4000c101b00 */
[----:B--2---:R-:W-:-:S05]  /*17e260*/  IADD3 R8, P0, PT, R10, 0x30, RZ ;  /* 0x000000300a087810 */ /* 0x004fca0007f1e0ff */
[----:B------:R-:W-:-:S05]  /*17e270*/  IMAD.X R9, RZ, RZ, R11, P0 ;  /* 0x000000ffff097224 */ /* 0x000fca00000e060b */
[----:B------:R1:W-:Y:S03]  /*17e280*/  ST.E.64 desc[UR4][R36.64+0x8], R8 ;  /* 0x0000080824007985 */ /* 0x0003e6000c101b04 */
.L_x_7848:
[----:B------:R-:W-:Y:S05]  /*17e290*/  BSYNC B2 ;  /* 0x0000000000027941 */ /* 0x000fea0003800000 */
.L_x_7847:
        /* <DEDUP_REMOVED lines=14> */
[----:B0-----:R-:W-:Y:S01]  /*17e380*/  SHF.R.S64 R7, RZ, 0x1c, R35 ;  /* 0x0000001cff077819 */ /* 0x001fe20000001023 */
        /* <DEDUP_REMOVED lines=39> */
.L_x_7853:
[----:B------:R-:W-:Y:S05]  /*17e600*/  BSYNC B2 ;  /* 0x0000000000027941 */ /* 0x000fea0003800000 */
.L_x_7852:
        /* <DEDUP_REMOVED lines=40> */
.L_x_7855:
[----:B------:R-:W-:Y:S05]  /*17e890*/  BSYNC B2 ;  /* 0x0000000000027941 */ /* 0x000fea0003800000 */
.L_x_7854:
[----:B------:R-:W-:Y:S01]  /*17e8a0*/  R2UR UR4, R38 ;  /* 0x00000000260472ca */ /* 0x000fe200000e0000 */
[----:B------:R-:W-:Y:S01]  /*17e8b0*/  IMAD.MOV.U32 R10, RZ, RZ, RZ ;  /* 0x000000ffff0a7224 */ /* 0x000fe200078e00ff */
[----:B------:R-:W-:Y:S02]  /*17e8c0*/  R2UR UR5, R39 ;  /* 0x00000000270572ca */ /* 0x000fe400000e0000 */
[----:B------:R-:W-:-:S11]  /*17e8d0*/  ISETP.EQ.AND P0, PT, R11, RZ, PT ;  /* 0x000000ff0b00720c */ /* 0x000fd60003f02270 */
[----:B------:R3:W-:Y:S01]  /*17e8e0*/  ST.E desc[UR4][R30.64], R11 ;  /* 0x0000000b1e007985 */ /* 0x0007e2000c101904 */
[----:B------:R-:W-:Y:S05]  /*17e8f0*/  BRA `(.L_x_7845) ;  /* 0x0000000000187947 */ /* 0x000fea0003800000 */
.L_x_7846:
[----:B------:R-:W-:Y:S02]  /*17e900*/  R2UR UR4, R38 ;  /* 0x00000000260472ca */ /* 0x000fe400000e0000 */
[----:B------:R-:W-:Y:S02]  /*17e910*/  R2UR UR5, R39 ;  /* 0x00000000270572ca */ /* 0x000fe400000e0000 */
[----:B------:R-:W-:-:S05]  /*17e920*/  LEA R6, P0, R0, R8, 0x2 ;  /* 0x0000000800067211 */ /* 0x000fca00078010ff */
[----:B0-----:R-:W-:-:S06]  /*17e930*/  IMAD.X R7, RZ, RZ, R9, P0 ;  /* 0x000000ffff077224 */ /* 0x001fcc00000e0609 */
[----:B------:R1:W5:Y:S01]  /*17e940*/  LD.E R10, desc[UR4][R6.64+0x20] ;  /* 0x00002004060a7980 */ /* 0x000362000c101900 */
[----:B------:R-:W-:-:S13]  /*17e950*/  PLOP3.LUT P0, PT, PT, PT, PT, 0x80, 0x8 ;  /* 0x000000000008781c */ /* 0x000fda0003f0f070 */
.L_x_7845:
[----:B------:R-:W-:Y:S05]  /*17e960*/  BSYNC B0 ;  /* 0x0000000000007941 */ /* 0x000fea0003800000 */
.L_x_7844:
[----:B------:R-:W-:Y:S01]  /*17e970*/  IMAD.MOV.U32 R32, RZ, RZ, 0x1 ;  /* 0x00000001ff207424 */ /* 0x000fe200078e00ff */
[----:B------:R-:W-:Y:S06]  /*17e980*/  @!P0 BRA `(.L_x_7842) ;  /* 0x00000000000c8947 */ /* 0x000fec0003800000 */
[----:B-----5:R-:W-:-:S13]  /*17e990*/  ISETP.GT.AND P0, PT, R5, R10, PT ;  /* 0x0000000a0500720c */ /* 0x020fda0003f04270 */
[----:B------:R-:W-:Y:S05]  /*17e9a0*/  @P0 BRA `(.L_x_7856) ;  /* 0xfffffff400580947 */ /* 0x000fea000383ffff */
.L_x_7843:
[----:B------:R-:W-:-:S07]  /*17e9b0*/  VIADD R32, R0, 0x2 ;  /* 0x0000000200207836 */ /* 0x000fce0000000000 */
.L_x_7842:
[----:B------:R-:W-:Y:S05]  /*17e9c0*/  BSYNC B1 ;  /* 0x0000000000017941 */ /* 0x000fea0003800000 */
.L_x_7841:
[----:B------:R-:W-:Y:S01]  /*17e9d0*/  ISETP.NE.AND P0, PT, R11, RZ, PT ;  /* 0x000000ff0b00720c */ /* 0x000fe20003f05270 */
[----:B------:R-:W-:-:S12]  /*17e9e0*/  IMAD.MOV.U32 R0, RZ, RZ, RZ ;  /* 0x000000ffff007224 */ /* 0x000fd800078e00ff */
[----:B------:R-:W-:Y:S05]  /*17e9f0*/  @P0 BRA `(.L_x_7754) ;  /* 0x0000007000c00947 */ /* 0x000fea0003800000 */
[----:B------:R-:W-:Y:S01]  /*17ea00*/  LEA R15, R32, 0x20, 0x2 ;  /* 0x00000020200f7811 */ /* 0x000fe200078e10ff */
[----:B------:R-:W4:Y:S01]  /*17ea10*/  S2UR UR5, SR_CgaCtaId ;  /* 0x00000000000579c3 */ /* 0x000f220000008800 */
[----:B------:R-:W-:Y:S01]  /*17ea20*/  UMOV UR4, 0x400 ;  /* 0x0000040000047882 */ /* 0x000fe20000000000 */
[----:B------:R-:W-:Y:S02]  /*17ea30*/  R2UR UR6, R38 ;  /* 0x00000000260672ca */ /* 0x000fe400000e0000 */
[----:B-1----:R-:W-:Y:S02]  /*17ea40*/  SHF.R.S32.HI R6, RZ, 0x1f, R15 ;  /* 0x0000001fff067819 */ /* 0x002fe4000001140f */
        /* <DEDUP_REMOVED lines=8> */
[----:B------:R-:W-:-:S04]  /*17ead0*/  @P0 VIADD R15, R5, 0x28 ;  /* 0x00000028050f0836 */ /* 0x000fc80000000000 */
[----:B------:R-:W-:Y:S01]  /*17eae0*/  IMAD.MOV.U32 R12, RZ, RZ, R15 ;  /* 0x000000ffff0c7224 */ /* 0x000fe200078e000f */
[----:B------:R-:W-:-:S13]  /*17eaf0*/  LOP3.LUT P0, RZ, R15, 0xc, RZ, 0xc0, !PT ;  /* 0x0000000c0fff7812 */ /* 0x000fda000780c0ff */
[----:B------:R-:W-:-:S04]  /*17eb00*/  @P0 SHF.R.S32.HI R6, RZ, 0x1f, R15 ;  /* 0x0000001fff060819 */ /* 0x000fc8000001140f */
[----:B------:R-:W-:-:S04]  /*17eb10*/  @P0 LEA.HI R6, R6, R15, RZ, 0x4 ;  /* 0x0000000f06060211 */ /* 0x000fc800078f20ff */
[----:B------:R-:W-:-:S05]  /*17eb20*/  @P0 LOP3.LUT R6, R6, 0xfffffff0, RZ, 0xc0, !PT ;  /* 0xfffffff006060812 */ /* 0x000fca00078ec0ff */
[----:B------:R-:W-:Y:S02]  /*17eb30*/  @P0 VIADD R12, R6, 0x10 ;  /* 0x00000010060c0836 */ /* 0x000fe40000000000 */
[----:B0-2---:R0:W1:Y:S03]  /*17eb40*/  LDS.64 R6, [R40+0x8] ;  /* 0x0000080028067984 */ /* 0x0050660000000a00 */
[----:B------:R-:W-:-:S05]  /*17eb50*/  SHF.R.S32.HI R13, RZ, 0x1f, R12 ;  /* 0x0000001fff0d7819 */ /* 0x000fca000001140c */
[----:B------:R2:W4:Y:S01]  /*17eb60*/  ATOM.E.ADD.64.STRONG.GPU P0, R8, desc[UR6][R36.64+0x8], R12 ;  /* 0x8000080c2408798a */ /* 0x000522000810f506 */
[----:B------:R-:W-:Y:S01]  /*17eb70*/  BSSY B0, `(.L_x_7857) ;  /* 0x0000018000007945 */ /* 0x000fe20003800000 */
[----:B----45:R-:W-:Y:S02]  /*17eb80*/  IMAD.MOV.U32 R10, RZ, RZ, R8 ;  /* 0x000000ffff0a7224 */ /* 0x030fe400078e0008 */
[----:B---3--:R-:W-:Y:S01]  /*17eb90*/  IMAD.MOV.U32 R11, RZ, RZ, R9 ;  /* 0x000000ffff0b7224 */ /* 0x008fe200078e0009 */
[----:B012---:R-:W-:Y:S06]  /*17eba0*/  @P0 BRA `(.L_x_7858) ;  /* 0x0000000000500947 */ /* 0x007fec0003800000 */
[----:B------:R-:W0:Y:S02]  /*17ebb0*/  QSPC.E.S P0, RZ, [R36+0x8] ;  /* 0x0000080024ff73aa */ /* 0x000e240000000500 */
[----:B0-----:R-:W-:Y:S05]  /*17ebc0*/  @!P0 BRA `(.L_x_7859) ;  /* 0x0000000000308947 */ /* 0x001fea0003800000 */
[----:B------:R-:W-:Y:S01]  /*17ebd0*/  IMAD.MOV.U32 R8, RZ, RZ, R36 ;  /* 0x000000ffff087224 */ /* 0x000fe200078e0024 */
[----:B------:R-:W-:Y:S04]  /*17ebe0*/  BSSY B1, `(.L_x_7860) ;  /* 0x0000007000017945 */ /* 0x000fe80003800000 */
[----:B------:R-:W-:-:S07]  /*17ebf0*/  MOV R5, R8 ;  /* 0x0000000800057202 */ /* 0x000fce0000000f00 */
.L_x_7861:
[----:B------:R-:W0:Y:S02]  /*17ec00*/  LDS.64 R8, [R5+0x8] ;  /* 0x0000080005087984 */ /* 0x000e240000000a00 */
[----:B0-----:R-:W-:-:S05]  /*17ec10*/  IADD3 R10, P0, PT, R12, R8, RZ ;  /* 0x000000080c0a7210 */ /* 0x001fca0007f1e0ff */
[----:B------:R-:W-:-:S07]  /*17ec20*/  IMAD.X R11, R13, 0x1, R9, P0 ;  /* 0x000000010d0b7824 */ /* 0x000fce00000e0609 */
[----:B------:R-:W0:Y:S02]  /*17ec30*/  ATOMS.CAST.SPIN.64 P0, [R5+0x8], R8, R10 ;  /* 0x000008080500758d */ /* 0x000e24000180040a */
[----:B0-----:R-:W-:Y:S05]  /*17ec40*/  @!P0 BRA `(.L_x_7861) ;  /* 0xfffffffc00ec8947 */ /* 0x001fea000383ffff */
[----:B------:R-:W-:Y:S05]  /*17ec50*/  BSYNC B1 ;  /* 0x0000000000017941 */ /* 0x000fea0003800000 */
.L_x_7860:
[----:B------:R-:W-:Y:S02]  /*17ec60*/  IMAD.MOV.U32 R10, RZ, RZ, R8 ;  /* 0x000000ffff0a7224 */ /* 0x000fe400078e0008 */
[----:B------:R-:W-:Y:S01]  /*17ec70*/  IMAD.MOV.U32 R11, RZ, RZ, R9 ;  /* 0x000000ffff0b7224 */ /* 0x000fe200078e0009 */
[----:B------:R-:W-:Y:S06]  /*17ec80*/  BRA `(.L_x_7858) ;  /* 0x0000000000187947 */ /* 0x000fec0003800000 */
.L_x_7859:
[----:B------:R-:W-:Y:S02]  /*17ec90*/  R2UR UR4, R38 ;  /* 0x00000000260472ca */ /* 0x000fe400000e0000 */
[----:B------:R-:W-:-:S13]  /*17eca0*/  R2UR UR5, R39 ;  /* 0x00000000270572ca */ /* 0x000fda00000e0000 */
[----:B------:R-:W2:Y:S02]  /*17ecb0*/  LD.E.64 R10, desc[UR4][R36.64+0x8] ;  /* 0x00000804240a7980 */ /* 0x000ea4000c101b00 */
[----:B--2---:R-:W-:-:S05]  /*17ecc0*/  IADD3 R8, P0, PT, R12, R10, RZ ;  /* 0x0000000a0c087210 */ /* 0x004fca0007f1e0ff */
[----:B------:R-:W-:-:S05]  /*17ecd0*/  IMAD.X R9, R13, 0x1, R11, P0 ;  /* 0x000000010d097824 */ /* 0x000fca00000e060b */
[----:B------:R0:W-:Y:S03]  /*17ece0*/  ST.E.64 desc[UR4][R36.64+0x8], R8 ;  /* 0x0000080824007985 */ /* 0x0001e6000c101b04 */
.L_x_7858:
[----:B------:R-:W-:Y:S05]  /*17ecf0*/  BSYNC B0 ;  /* 0x0000000000007941 */ /* 0x000fea0003800000 */
.L_x_7857:
        /* <DEDUP_REMOVED lines=18> */
[----:B------:R-:W-:Y:S01]  /*17ee20*/  BSSY B0, `(.L_x_7864) ;  /* 0x000014e000007945 */ /* 0x000fe20003800000 */
[C---:B------:R-:W-:Y:S01]  /*17ee30*/  R2UR UR8, R38.reuse ;  /* 0x00000000260872ca */ /* 0x040fe200000e0000 */
[----:B0-----:R-:W-:Y:S01]  /*17ee40*/  IMAD.MOV.U32 R5, RZ, RZ, RZ ;  /* 0x000000ffff057224 */ /* 0x001fe200078e00ff */
        /* <DEDUP_REMOVED lines=9> */
[C---:B------:R-:W-:Y:S01]  /*17eee0*/  ISETP.GE.AND P0, PT, R32.reuse, 0x2, PT ;  /* 0x000000022000780c */ /* 0x040fe20003f06270 */
[----:B-1----:R-:W-:Y:S01]  /*17eef0*/  IMAD.WIDE R8, R33, 0x10, R6 ;  /* 0x0000001021087825 */ /* 0x002fe200078e0206 */
[----:B------:R-:W-:-:S03]  /*17ef00*/  VIMNMX R6, PT, PT, R32, 0x1, !PT ;  /* 0x0000000120067848 */ /* 0x000fc60007fe0100 */
[----:B------:R-:W-:Y:S01]  /*17ef10*/  IMAD.MOV.U32 R7, RZ, RZ, 0x10ef ;  /* 0x000010efff077424 */ /* 0x000fe200078e00ff */
        /* <DEDUP_REMOVED lines=8> */
[----:B0-----:R-:W-:Y:S02]  /*17efa0*/  IMAD.MOV.U32 R7, RZ, RZ, RZ ;  /* 0x000000ffff077224 */ /* 0x001fe400078e00ff */
[----:B------:R-:W-:Y:S02]  /*17efb0*/  IMAD.MOV.U32 R34, RZ, RZ, RZ ;  /* 0x000000ffff227224 */ /* 0x000fe400078e00ff */
[----:B------:R-:W-:-:S07]  /*17efc0*/  IMAD.MOV R35, RZ, RZ, -R5 ;  /* 0x000000ffff237224 */ /* 0x000fce00078e0a05 */
.L_x_7891:
        /* <DEDUP_REMOVED lines=29> */
.L_x_7872:
[----:B------:R-:W0:Y:S02]  /*17f1a0*/  LDS.64 R12, [R9+0x8] ;  /* 0x00000800090c7984 */ /* 0x000e240000000a00 */
[----:B0-----:R-:W-:-:S05]  /*17f1b0*/  IADD3 R14, P0, PT, R12, 0x30, RZ ;  /* 0x000000300c0e7810 */ /* 0x001fca0007f1e0ff */
[----:B------:R-:W-:-:S07]  /*17f1c0*/  IMAD.X R15, RZ, RZ, R13, P0 ;  /* 0x000000ffff0f7224 */ /* 0x000fce00000e060d */
[----:B------:R-:W0:Y:S02]  /*17f1d0*/  ATOMS.CAST.SPIN.64 P0, [R9+0x8], R12, R14 ;  /* 0x0000080c0900758d */ /* 0x000e24000180040e */
[----:B0-----:R-:W-:Y:S05]  /*17f1e0*/  @!P0 BRA `(.L_x_7872) ;  /* 0xfffffffc00ec8947 */ /* 0x001fea000383ffff */
[----:B------:R-:W-:Y:S05]  /*17f1f0*/  BSYNC B4 ;  /* 0x0000000000047941 */ /* 0x000fea0003800000 */
.L_x_7871:
[----:B------:R-:W-:Y:S05]  /*17f200*/  BRA `(.L_x_7869) ;  /* 0x0000000000187947 */ /* 0x000fea0003800000 */
.L_x_7870:
[----:B------:R-:W-:Y:S02]  /*17f210*/  R2UR UR4, R38 ;  /* 0x00000000260472ca */ /* 0x000fe400000e0000 */
[----:B------:R-:W-:-:S13]  /*17f220*/  R2UR UR5, R39 ;  /* 0x00000000270572ca */ /* 0x000fda00000e0000 */
[----:B------:R-:W2:Y:S02]  /*17f230*/  LD.E.64 R12, desc[UR4][R36.64+0x8] ;  /* 0x00000804240c7980 */ /* 0x000ea4000c101b00 */
[----:B--2---:R-:W-:-:S05]  /*17f240*/  IADD3 R8, P0, PT, R12, 0x30, RZ ;  /* 0x000000300c087810 */ /* 0x004fca0007f1e0ff */
[----:B------:R-:W-:-:S05]  /*17f250*/  IMAD.X R9, RZ, RZ, R13, P0 ;  /* 0x000000ffff097224 */ /* 0x000fca00000e060d */
[----:B------:R0:W-:Y:S03]  /*17f260*/  ST.E.64 desc[UR4][R36.64+0x8], R8 ;  /* 0x0000080824007985 */ /* 0x0001e6000c101b04 */
.L_x_7869:
[----:B------:R-:W-:Y:S05]  /*17f270*/  BSYNC B3 ;  /* 0x0000000000037941 */ /* 0x000fea0003800000 */
.L_x_7868:
        /* <DEDUP_REMOVED lines=54> */
.L_x_7874:
[----:B------:R-:W-:Y:S05]  /*17f5e0*/  BSYNC B3 ;  /* 0x0000000000037941 */ /* 0x000fea0003800000 */
.L_x_7873:
        /* <DEDUP_REMOVED lines=40> */
.L_x_7876:
[----:B------:R-:W-:Y:S05]  /*17f870*/  BSYNC B3 ;  /* 0x0000000000037941 */ /* 0x000fea0003800000 */
.L_x_7875:
[----:B------:R-:W-:Y:S02]  /*17f880*/  R2UR UR4, R38 ;  /* 0x00000000260472ca */ /* 0x000fe400000e0000 */
[----:B------:R-:W-:-:S13]  /*17f890*/  R2UR UR5, R39 ;  /* 0x00000000270572ca */ /* 0x000fda00000e0000 */
[----:B------:R2:W-:Y:S01]  /*17f8a0*/  ST.E desc[UR4][R30.64], R11 ;  /* 0x0000000b1e007985 */ /* 0x0005e2000c101904 */
[----:B------:R-:W-:Y:S05]  /*17f8b0*/  BRA `(.L_x_7877) ;  /* 0x0000000000207947 */ /* 0x000fea0003800000 */
.L_x_7867:
        /* <DEDUP_REMOVED lines=8> */
.L_x_7877:
[----:B------:R-:W-:Y:S05]  /*17f940*/  BSYNC B2 ;  /* 0x0000000000027941 */ /* 0x000fea0003800000 */
.L_x_7866:
        /* <DEDUP_REMOVED lines=26> */
.L_x_7884:
[----:B------:R-:W0:Y:S02]  /*17faf0*/  LDS.64 R12, [R9+0x8] ;  /* 0x00000800090c7984 */ /* 0x000e240000000a00 */
[----:B0-----:R-:W-:-:S05]  /*17fb00*/  IADD3 R14, P0, PT, R12, 0x30, RZ ;  /* 0x000000300c0e7810 */ /* 0x001fca0007f1e0ff */
[----:B------:R-:W-:-:S07]  /*17fb10*/  IMAD.X R15, RZ, RZ, R13, P0 ;  /* 0x000000ffff0f7224 */ /* 0x000fce00000e060d */
[----:B------:R-:W0:Y:S02]  /*17fb20*/  ATOMS.CAST.SPIN.64 P0, [R9+0x8], R12, R14 ;  /* 0x0000080c0900758d */ /* 0x000e24000180040e */
[----:B0-----:R-:W-:Y:S05]  /*17fb30*/  @!P0 BRA `(.L_x_7884) ;  /* 0xfffffffc00ec8947 */ /* 0x001fea000383ffff */
[----:B------:R-:W-:Y:S05]  /*17fb40*/  BSYNC B4 ;  /* 0x0000000000047941 */ /* 0x000fea0003800000 */
.L_x_7883:
[----:B------:R-:W-:Y:S05]  /*17fb50*/  BRA `(.L_x_7881) ;  /* 0x0000000000187947 */ /* 0x000fea0003800000 */
.L_x_7882:
[----:B------:R-:W-:Y:S02]  /*17fb60*/  R2UR UR4, R38 ;  /* 0x00000000260472ca */ /* 0x000fe400000e0000 */
[----:B------:R-:W-:-:S13]  /*17fb70*/  R2UR UR5, R39 ;  /* 0x00000000270572ca */ /* 0x000fda00000e0000 */
[----:B------:R-:W2:Y:S02]  /*17fb80*/  LD.E.64 R12, desc[UR4][R36.64+0x8] ;  /* 0x00000804240c7980 */ /* 0x000ea4000c101b00 */
[----:B--2---:R-:W-:-:S05]  /*17fb90*/  IADD3 R8, P0, PT, R12, 0x30, RZ ;  /* 0x000000300c087810 */ /* 0x004fca0007f1e0ff */
[----:B------:R-:W-:-:S05]  /*17fba0*/  IMAD.X R9, RZ, RZ, R13, P0 ;  /* 0x000000ffff097224 */ /* 0x000fca00000e060d */
[----:B------:R0:W-:Y:S03]  /*17fbb0*/  ST.E.64 desc[UR4][R36.64+0x8], R8 ;  /* 0x0000080824007985 */ /* 0x0001e6000c101b04 */
.L_x_7881:
[----:B------:R-:W-:Y:S05]  /*17fbc0*/  BSYNC B3 ;  /* 0x0000000000037941 */ /* 0x000fea0003800000 */
.L_x_7880:
        /* <DEDUP_REMOVED lines=51> */
.L_x_7886:
[----:B------:R-:W-:Y:S01]  /*17ff00*/  R2UR UR4, R38 ;  /* 0x00000000260472ca */ /* 0x000fe200000e0000 */
[----:B------:R-:W-:Y:S01]  /*17ff10*/  IMAD.MOV.U32 R9, RZ, RZ, 0x5272 ;  /* 0x00005272ff097424 */ /* 0x000fe200078e00ff */
[----:B------:R-:W-:Y:S01]  /*17ff20*/  R2UR UR5, R39 ;  /* 0x00000000270572ca */ /* 0x000fe200000e0000 */
[----:B------:R-:W-:Y:S01]  /*17ff30*/  IMAD.MOV.U32 R13, RZ, RZ, -0x1 ;  /* 0xffffffffff0d7424 */ /* 0x000fe200078e00ff */
[----:B------:R-:W-:-:S11]  /*17ff40*/  PLOP3.LUT P0, PT, PT, PT, PT, 0x8, 0x80 ;  /* 0x000000000080781c */ /* 0x000fd60003f0e170 */
[----:B------:R0:W-:Y:S02]  /*17ff50*/  ST.E desc[UR4][R30.64], R9 ;  /* 0x000000091e007985 */ /* 0x0001e4000c101904 */
.L_x_7887:
[----:B------:R-:W-:Y:S05]  /*17ff60*/  BSYNC B3 ;  /* 0x0000000000037941 */ /* 0x000fea0003800000 */
.L_x_7885:
        /* <DEDUP_REMOVED lines=39> */
.L_x_7889:
[----:B------:R-:W-:Y:S05]  /*1801e0*/  BSYNC B3 ;  /* 0x0000000000037941 */ /* 0x000fea0003800000 */
.L_x_7888:
[----:B------:R-:W-:Y:S02]  /*1801f0*/  R2UR UR4, R38 ;  /* 0x00000000260472ca */ /* 0x000fe400000e0000 */
[----:B------:R-:W-:-:S13]  /*180200*/  R2UR UR5, R39 ;  /* 0x00000000270572ca */ /* 0x000fda00000e0000 */
[----:B------:R2:W-:Y:S01]  /*180210*/  ST.E desc[UR4][R30.64], R11 ;  /* 0x0000000b1e007985 */ /* 0x0005e2000c101904 */
[----:B------:R-:W-:Y:S05]  /*180220*/  BRA `(.L_x_7890) ;  /* 0x0000000000247947 */ /* 0x000fea0003800000 */
.L_x_7879:
        /* <DEDUP_REMOVED lines=9> */
.L_x_7890:
[----:B------:R-:W-:Y:S05]  /*1802c0*/  BSYNC B2 ;  /* 0x0000000000027941 */ /* 0x000fea0003800000 */
.L_x_7878:
[----:B------:R-:W-:Y:S02]  /*1802d0*/  VIADD R34, R34, 0x2 ;  /* 0x0000000222227836 */ /* 0x000fe40000000000 */
[----:B------:R-:W-:Y:S01]  /*1802e0*/  VIADD R7, R7, 0x8 ;  /* 0x0000000807077836 */ /* 0x000fe20000000000 */
[----:B------:R-:W-:Y:S06]  /*1802f0*/  @P2 BRA `(.L_x_7891) ;  /* 0xffffffec00342947 */ /* 0x000fec000383ffff */
.L_x_7865:
[----:B------:R-:W-:Y:S05]  /*180300*/  BSYNC B0 ;  /* 0x0000000000007941 */ /* 0x000fea0003800000 */
.L_x_7864:
        /* <DEDUP_REMOVED lines=24> */
.L_x_7897:
[----:B------:R-:W0:Y:S02]  /*180490*/  LDS.64 R12, [R7+0x8] ;  /* 0x00000800070c7984 */ /* 0x000e240000000a00 */
[----:B0-----:R-:W-:-:S05]  /*1804a0*/  IADD3 R14, P0, PT, R12, 0x30, RZ ;  /* 0x000000300c0e7810 */ /* 0x001fca0007f1e0ff */
[----:B------:R-:W-:-:S07]  /*1804b0*/  IMAD.X R15, RZ, RZ, R13, P0 ;  /* 0x000000ffff0f7224 */ /* 0x000fce00000e060d */
[----:B------:R-:W0:Y:S02]  /*1804c0*/  ATOMS.CAST.SPIN.64 P0, [R7+0x8], R12, R14 ;  /* 0x0000080c0700758d */ /* 0x000e24000180040e */
[----:B0-----:R-:W-:Y:S05]  /*1804d0*/  @!P0 BRA `(.L_x_7897) ;  /* 0xfffffffc00ec8947 */ /* 0x001fea000383ffff */
[----:B------:R-:W-:Y:S05]  /*1804e0*/  BSYNC B2 ;  /* 0x0000000000027941 */ /* 0x000fea0003800000 */
.L_x_7896:
[----:B------:R-:W-:Y:S05]  /*1804f0*/  BRA `(.L_x_7894) ;  /* 0x0000000000187947 */ /* 0x000fea0003800000 */
.L_x_7895:
[----:B------:R-:W-:Y:S02]  /*180500*/  R2UR UR4, R38 ;  /* 0x00000000260472ca */ /* 0x000fe400000e0000 */
[----:B------:R-:W-:-:S13]  /*180510*/  R2UR UR5, R39 ;  /* 0x00000000270572ca */ /* 0x000fda00000e0000 */
[----:B------:R-:W2:Y:S02]  /*180520*/  LD.E.64 R12, desc[UR4][R36.64+0x8] ;  /* 0x00000804240c7980 */ /* 0x000ea4000c101b00 */
[----:B--2---:R-:W-:-:S05]  /*180530*/  IADD3 R6, P0, PT, R12, 0x30, RZ ;  /* 0x000000300c067810 */ /* 0x004fca0007f1e0ff */
[----:B------:R-:W-:-:S05]  /*180540*/  IMAD.X R7, RZ, RZ, R13, P0 ;  /* 0x000000ffff077224 */ /* 0x000fca00000e060d */
[----:B------:R0:W-:Y:S03]  /*180550*/  ST.E.64 desc[UR4][R36.64+0x8], R6 ;  /* 0x0000080624007985 */ /* 0x0001e6000c101b04 */
.L_x_7894:
[----:B------:R-:W-:Y:S05]  /*180560*/  BSYNC B0 ;  /* 0x0000000000007941 */ /* 0x000fea0003800000 */
.L_x_7893:
        /* <DEDUP_REMOVED lines=51> */
.L_x_7899:
[----:B------:R-:W-:Y:S01]  /*1808a0*/  R2UR UR4, R38 ;  /* 0x00000000260472ca */ /* 0x000fe200000e0000 */
[----:B------:R-:W-:Y:S01]  /*1808b0*/  IMAD.MOV.U32 R7, RZ, RZ, 0x5272 ;  /* 0x00005272ff077424 */ /* 0x000fe200078e00ff */
[----:B------:R-:W-:Y:S01]  /*1808c0*/  R2UR UR5, R39 ;  /* 0x00000000270572ca */ /* 0x000fe200000e0000 */
[----:B------:R-:W-:Y:S01]  /*1808d0*/  IMAD.MOV.U32 R11, RZ, RZ, -0x1 ;  /* 0xffffffffff0b7424 */ /* 0x000fe200078e00ff */
[----:B------:R-:W-:-:S11]  /*1808e0*/  PLOP3.LUT P0, PT, PT, PT, PT, 0x8, 0x80 ;  /* 0x000000000080781c */ /* 0x000fd60003f0e170 */
[----:B------:R0:W-:Y:S02]  /*1808f0*/  ST.E desc[UR4][R30.64], R7 ;  /* 0x000000071e007985 */ /* 0x0001e4000c101904 */
.L_x_7900:
[----:B------:R-:W-:Y:S05]  /*180900*/  BSYNC B0 ;  /* 0x0000000000007941 */ /* 0x000fea0003800000 */
.L_x_7898:
        /* <DEDUP_REMOVED lines=39> */
.L_x_7902:
[----:B------:R-:W-:Y:S05]  /*180b80*/  BSYNC B0 ;  /* 0x0000000000007941 */ /* 0x000fea0003800000 */
.L_x_7901:
[----:B------:R-:W-:Y:S02]  /*180b90*/  R2UR UR4, R38 ;  /* 0x00000000260472ca */ /* 0x000fe400000e0000 */
[----:B------:R-:W-:-:S13]  /*180ba0*/  R2UR UR5, R39 ;  /* 0x00000000270572ca */ /* 0x000fda00000e0000 */
[----:B------:R4:W-:Y:S01]  /*180bb0*/  ST.E desc[UR4][R30.64], R9 ;  /* 0x000000091e007985 */ /* 0x0009e2000c101904 */
[----:B------:R-:W-:Y:S05]  /*180bc0*/  BRA `(.L_x_7863) ;  /* 0x0000000000207947 */ /* 0x000fea0003800000 */
.L_x_7892:
        /* <DEDUP_REMOVED lines=8> */
.L_x_7863:
[----:B------:R-:W-:Y:S05]  /*180c50*/  BSYNC B1 ;  /* 0x0000000000017941 */ /* 0x000fea0003800000 */
.L_x_7862:
[----:B------:R-:W-:Y:S01]  /*180c60*/  BSSY B1, `(.L_x_7903) ;  /* 0x0000490000017945 */ /* 0x000fe20003800000 */
[----:B------:R-:W-:Y:S01]  /*180c70*/  IABS R13, R4 ;  /* 0x00000004000d7213 */ /* 0x000fe20000000000 */
[----:B0-----:R-:W-:-:S07]  /*180c80*/  IMAD.MOV.U32 R15, RZ, RZ, R32 ;  /* 0x000000ffff0f7224 */ /* 0x001fce00078e0020 */
.L_x_7954:
[----:B------:R-:W-:Y:S01]  /*180c90*/  ISETP.GT.U32.AND P0, PT, R13, 0xffff, PT ;  /* 0x0000ffff0d00780c */ /* 0x000fe20003f04070 */
[----:B------:R-:W-:Y:S05]  /*180ca0*/  YIELD ;  /* 0x0000000000007946 */ /* 0x000fea0003800000 */
[----:B------:R-:W-:Y:S02]  /*180cb0*/  IMAD.MOV.U32 R12, RZ, RZ, R15 ;  /* 0x000000ffff0c7224 */ /* 0x000fe400078e000f */
[----:B------:R-:W-:-:S05]  /*180cc0*/  IMAD.MOV.U32 R15, RZ, RZ, R13 ;  /* 0x000000ffff0f7224 */ /* 0x000fca00078e000d */
[----:B0123--:R-:W-:Y:S05]  /*180cd0*/  @!P0 BRA `(.L_x_7904) ;  /* 0x0000002800348947 */ /* 0x00ffea0003800000 */
[----:B------:R-:W0:Y:S01]  /*180ce0*/  S2R R5, SR_CgaCtaId ;  /* 0x0000000000057919 */ /* 0x000e220000008800 */
[----:B------:R-:W-:Y:S02]  /*180cf0*/  MOV R14, 0x400 ;  /* 0x00000400000e7802 */ /* 0x000fe40000000f00 */
[----:B------:R-:W-:Y:S02]  /*180d00*/  R2UR UR4, R38 ;  /* 0x00000000260472ca */ /* 0x000fe400000e0000 */
[----:B------:R-:W-:Y:S02]  /*180d10*/  R2UR UR5, R39 ;  /* 0x00000000270572ca */ /* 0x000fe400000e0000 */
[----:B0-----:R-:W-:-:S05]  /*180d20*/  LEA R14, R5, R14, 0x18 ;  /* 0x0000000e050e7211 */ /* 0x001fca00078ec0ff */
[----:B------:R-:W0:Y:S06]  /*180d30*/  LDS.64 R4, [R14] ;  /* 0x000000000e047984 */ /* 0x000e2c0000000a00 */
[----:B0-----:R-:W5:Y:S01]  /*180d40*/  LD.E R8, desc[UR4][R4.64+0x10] ;  /* 0x0000100404087980 */ /* 0x001f62000c101900 */
[----:B---3--:R-:W-:Y:S01]  /*180d50*/  IMAD.HI.U32 R6, R15, 0x51eb851f, RZ ;  /* 0x51eb851f0f067827 */ /* 0x008fe200078e00ff */
[----:B------:R-:W-:Y:S04]  /*180d60*/  BSSY B0, `(.L_x_7905) ;  /* 0x00000a1000007945 */ /* 0x000fe80003800000 */
[----:B------:R-:W-:-:S02]  /*180d70*/  SHF.R.U32.HI R13, RZ, 0x5, R6 ;  /* 0x00000005ff0d7819 */ /* 0x000fc40000011606 */
[----:B------:R-:W-:-:S05]  /*180d80*/  LOP3.LUT R6, R6, 0x7fffffe0, RZ, 0xc0, !PT ;  /* 0x7fffffe006067812 */ /* 0x000fca00078ec0ff */
[----:B------:R-:W-:-:S04]  /*180d90*/  IMAD R6, R13, 0x40, R6 ;  /* 0x000000400d067824 */ /* 0x000fc800078e0206 */
[----:B------:R-:W-:-:S04]  /*180da0*/  IMAD R6, R13, 0x4, R6 ;  /* 0x000000040d067824 */ /* 0x000fc800078e0206 */
[----:B------:R-:W-:-:S04]  /*180db0*/  IMAD.IADD R15, R15, 0x1, -R6 ;  /* 0x000000010f0f7824 */ /* 0x000fc800078e0a06 */
[----:B------:R-:W-:Y:S01]  /*180dc0*/  IMAD.SHL.U32 R34, R15, 0x4, RZ ;  /* 0x000000040f227824 */ /* 0x000fe200078e00ff */
[----:B-----5:R-:W-:-:S13]  /*180dd0*/  ISETP.NE.AND P0, PT, R8, -0x1, PT ;  /* 0xffffffff0800780c */ /* 0x020fda0003f05270 */
[----:B------:R-:W-:Y:S01]  /*180de0*/  @!P0 R2UR UR4, R38 ;  /* 0x00000000260482ca */ /* 0x000fe200000e0000 */
[----:B-1--4-:R-:W-:Y:S01]  /*180df0*/  @!P0 IMAD.MOV.U32 R9, RZ, RZ, 0x5368 ;  /* 0x00005368ff098424 */ /* 0x012fe200078e00ff */
[----:B------:R-:W-:Y:S01]  /*180e00*/  @!P0 R2UR UR5, R39 ;  /* 0x00000000270582ca */ /* 0x000fe200000e0000 */
[----:B------:R-:W-:Y:S01]  /*180e10*/  @!P0 IMAD.MOV.U32 R7, RZ, RZ, 0x5368 ;  /* 0x00005368ff078424 */ /* 0x000fe200078e00ff */
[----:B--2---:R-:W-:-:S11]  /*180e20*/  @!P0 PRMT R11, RZ, 0x7610, R11 ;  /* 0x00007610ff0b8816 */ /* 0x004fd6000000000b */
[----:B------:R0:W-:Y:S01]  /*180e30*/  @!P0 ST.E desc[UR4][R30.64], R9 ;  /* 0x000000091e008985 */ /* 0x0001e2000c101904 */
[----:B------:R-:W-:Y:S05]  /*180e40*/  @!P0 BRA `(.L_x_7906) ;  /* 0x0000000800488947 */ /* 0x000fea0003800000 */
[----:B------:R-:W-:Y:S01]  /*180e50*/  R2UR UR4, R38 ;  /* 0x00000000260472ca */ /* 0x000fe200000e0000 */
[----:B------:R-:W-:Y:S01]  /*180e60*/  IMAD.WIDE R4, R8, 0x10, R4 ;  /* 0x0000001008047825 */ /* 0x000fe200078e0204 */
[----:B------:R-:W-:-:S13]  /*180e70*/  R2UR UR5, R39 ;  /* 0x00000000270572ca */ /* 0x000fda00000e0000 */
[----:B0-----:R-:W2:Y:S02]  /*180e80*/  LD.E R9, desc[UR4][R4.64+0xc] ;  /* 0x00000c0404097980 */ /* 0x001ea4000c101900 */
[----:B--2---:R-:W-:-:S13]  /*180e90*/  ISETP.GE.AND P0, PT, R15, R9, PT ;  /* 0x000000090f00720c */ /* 0x004fda0003f06270 */
[----:B------:R-:W-:Y:S05]  /*180ea0*/  @!P0 BRA `(.L_x_7907) ;  /* 0x0000000800108947 */ /* 0x000fea0003800000 */
[----:B------:R-:W-:Y:S01]  /*180eb0*/  R2UR UR4, R38 ;  /* 0x00000000260472ca */ /* 0x000fe200000e0000 */
[----:B------:R-:W-:Y:S01]  /*180ec0*/  IMAD.MOV.U32 R4, RZ, RZ, 0x30 ;  /* 0x00000030ff047424 */ /* 0x000fe200078e00ff */
[----:B------:R-:W-:Y:S01]  /*180ed0*/  R2UR UR5, R39 ;  /* 0x00000000270572ca */ /* 0x000fe200000e0000 */
[----:B------:R-:W-:Y:S01]  /*180ee0*/  IMAD.MOV.U32 R5, RZ, RZ, 0x0 ;  /* 0x00000000ff057424 */ /* 0x000fe200078e00ff */
        /* <DEDUP_REMOVED lines=11> */
.L_x_7912:
[----:B------:R-:W0:Y:S02]  /*180fa0*/  LDS.64 R4, [R35+0x8] ;  /* 0x0000080023047984 */ /* 0x000e240000000a00 */
[----:B0-----:R-:W-:-:S05]  /*180fb0*/  IADD3 R6, P0, PT, R4, 0x30, RZ ;  /* 0x0000003004067810 */ /* 0x001fca0007f1e0ff */
[----:B------:R-:W-:-:S07]  /*180fc0*/  IMAD.X R7, RZ, RZ, R5, P0 ;  /* 0x000000ffff077224 */ /* 0x000fce00000e0605 */
[----:B------:R-:W0:Y:S02]  /*180fd0*/  ATOMS.CAST.SPIN.64 P0, [R35+0x8], R4, R6 ;  /* 0x000008042300758d */ /* 0x000e240001800406 */
[----:B0-----:R-:W-:Y:S05]  /*180fe0*/  @!P0 BRA `(.L_x_7912) ;  /* 0xfffffffc00ec8947 */ /* 0x001fea000383ffff */
[----:B------:R-:W-:Y:S05]  /*180ff0*/  BSYNC B3 ;  /* 0x0000000000037941 */ /* 0x000fea0003800000 */
.L_x_7911:
[----:B------:R-:W-:Y:S02]  /*181000*/  IMAD.MOV.U32 R6, RZ, RZ, R4 ;  /* 0x000000ffff067224 */ /* 0x000fe400078e0004 */
[----:B------:R-:W-:Y:S01]  /*181010*/  IMAD.MOV.U32 R7, RZ, RZ, R5 ;  /* 0x000000ffff077224 */ /* 0x000fe200078e0005 */
[----:B------:R-:W-:Y:S06]  /*181020*/  BRA `(.L_x_7909) ;  /* 0x0000000000187947 */ /* 0x000fec0003800000 */
.L_x_7910:
[----:B------:R-:W-:Y:S02]  /*181030*/  R2UR UR4, R38 ;  /* 0x00000000260472ca */ /* 0x000fe400000e0000 */
[----:B------:R-:W-:-:S13]  /*181040*/  R2UR UR5, R39 ;  /* 0x00000000270572ca */ /* 0x000fda00000e0000 */
[----:B------:R-:W2:Y:S02]  /*181050*/  LD.E.64 R6, desc[UR4][R36.64+0x8] ;  /* 0x0000080424067980 */ /* 0x000ea4000c101b00 */
[----:B--2---:R-:W-:-:S05]  /*181060*/  IADD3 R4, P0, PT, R6, 0x30, RZ ;  /* 0x0000003006047810 */ /* 0x004fca0007f1e0ff */
[----:B------:R-:W-:-:S05]  /*181070*/  IMAD.X R5, RZ, RZ, R7, P0 ;  /* 0x000000ffff057224 */ /* 0x000fca00000e0607 */
[----:B------:R0:W-:Y:S03]  /*181080*/  ST.E.64 desc[UR4][R36.64+0x8], R4 ;  /* 0x0000080424007985 */ /* 0x0001e6000c101b04 */
.L_x_7909:
[----:B------:R-:W-:Y:S05]  /*181090*/  BSYNC B2 ;  /* 0x0000000000027941 */ /* 0x000fea0003800000 */
.L_x_7908:
        /* <DEDUP_REMOVED lines=54> */
.L_x_7914:
[----:B------:R-:W-:Y:S05]  /*181400*/  BSYNC B2 ;  /* 0x0000000000027941 */ /* 0x000fea0003800000 */
.L_x_7913:
        /* <DEDUP_REMOVED lines=40> */
.L_x_7916:
[----:B------:R-:W-:Y:S05]  /*181690*/  BSYNC B2 ;  /* 0x0000000000027941 */ /* 0x000fea0003800000 */
.L_x_7915:
[----:B------:R-:W-:Y:S02]  /*1816a0*/  R2UR UR4, R38 ;  /* 0x00000000260472ca */ /* 0x000fe400000e0000 */
[----:B------:R-:W-:Y:S02]  /*1816b0*/  R2UR UR5, R39 ;  /* 0x00000000270572ca */ /* 0x000fe400000e0000 */
[----:B------:R-:W-:-:S11]  /*1816c0*/  PRMT R11, RZ, 0x7610, R11 ;  /* 0x00007610ff0b7816 */ /* 0x000fd6000000000b */
[----:B------:R2:W-:Y:S01]  /*1816d0*/  ST.E desc[UR4][R30.64], R7 ;  /* 0x000000071e007985 */ /* 0x0005e2000c101904 */
[----:B------:R-:W-:Y:S05]  /*1816e0*/  BRA `(.L_x_7906) ;  /* 0x0000000000207947 */ /* 0x000fea0003800000 */
.L_x_7907:
        /* <DEDUP_REMOVED lines=8> */
.L_x_7906:
[----:B------:R-:W-:Y:S05]  /*181770*/  BSYNC B0 ;  /* 0x0000000000007941 */ /* 0x000fea0003800000 */
.L_x_7905:
        /* <DEDUP_REMOVED lines=8> */
[----:B------:R-:W-:-:S12]  /*181800*/  @!P1 IMAD.MOV.U32 R9, RZ, RZ, 0x5368 ;  /* 0x00005368ff099424 */ /* 0x000fd800078e00ff */
[----:B------:R0:W-:Y:S01]  /*181810*/  @!P1 ST.E desc[UR4][R30.64], R5 ;  /* 0x000000051e009985 */ /* 0x0001e2000c101904 */
[----:B------:R-:W-:Y:S05]  /*181820*/  @!P1 BRA `(.L_x_7919) ;  /* 0x0000000800589947 */ /* 0x000fea0003800000 */
[----:B0-2---:R-:W0:Y:S01]  /*181830*/  LDS.128 R4, [R14] ;  /* 0x000000000e047984 */ /* 0x005e220000000c00 */
        /* <DEDUP_REMOVED lines=22> */
.L_x_7925:
[----:B------:R-:W0:Y:S02]  /*1819a0*/  LDS.64 R8, [R5+0x8] ;  /* 0x0000080005087984 */ /* 0x000e240000000a00 */
[----:B0-----:R-:W-:-:S05]  /*1819b0*/  IADD3 R10, P0, PT, R8, 0x30, RZ ;  /* 0x00000030080a7810 */ /* 0x001fca0007f1e0ff */
[----:B------:R-:W-:-:S07]  /*1819c0*/  IMAD.X R11, RZ, RZ, R9, P0 ;  /* 0x000000ffff0b7224 */ /* 0x000fce00000e0609 */
[----:B------:R-:W0:Y:S02]  /*1819d0*/  ATOMS.CAST.SPIN.64 P0, [R5+0x8], R8, R10 ;  /* 0x000008080500758d */ /* 0x000e24000180040a */
[----:B0-----:R-:W-:Y:S05]  /*1819e0*/  @!P0 BRA `(.L_x_7925) ;  /* 0xfffffffc00ec8947 */ /* 0x001fea000383ffff */
[----:B------:R-:W-:Y:S05]  /*1819f0*/  BSYNC B3 ;  /* 0x0000000000037941 */ /* 0x000fea0003800000 */
.L_x_7924:
[----:B------:R-:W-:Y:S02]  /*181a00*/  IMAD.MOV.U32 R10, RZ, RZ, R8 ;  /* 0x000000ffff0a7224 */ /* 0x000fe400078e0008 */
[----:B------:R-:W-:Y:S01]  /*181a10*/  IMAD.MOV.U32 R11, RZ, RZ, R9 ;  /* 0x000000ffff0b7224 */ /* 0x000fe200078e0009 */
[----:B------:R-:W-:Y:S06]  /*181a20*/  BRA `(.L_x_7922) ;  /* 0x0000000000187947 */ /* 0x000fec0003800000 */
.L_x_7923:
[----:B------:R-:W-:Y:S02]  /*181a30*/  R2UR UR4, R38 ;  /* 0x00000000260472ca */ /* 0x000fe400000e0000 */
[----:B------:R-:W-:-:S13]  /*181a40*/  R2UR UR5, R39 ;  /* 0x00000000270572ca */ /* 0x000fda00000e0000 */
[----:B------:R-:W2:Y:S02]  /*181a50*/  LD.E.64 R10, desc[UR4][R36.64+0x8] ;  /* 0x00000804240a7980 */ /* 0x000ea4000c101b00 */
[----:B--2---:R-:W-:-:S05]  /*181a60*/  IADD3 R8, P0, PT, R10, 0x30, RZ ;  /* 0x000000300a087810 */ /* 0x004fca0007f1e0ff */
[----:B------:R-:W-:-:S05]  /*181a70*/  IMAD.X R9, RZ, RZ, R11, P0 ;  /* 0x000000ffff097224 */ /* 0x000fca00000e060b */
[----:B------:R0:W-:Y:S03]  /*181a80*/  ST.E.64 desc[UR4][R36.64+0x8], R8 ;  /* 0x0000080824007985 */ /* 0x0001e6000c101b04 */
.L_x_7922:
[----:B------:R-:W-:Y:S05]  /*181a90*/  BSYNC B2 ;  /* 0x0000000000027941 */ /* 0x000fea0003800000 */
.L_x_7921:
        /* <DEDUP_REMOVED lines=54> */
.L_x_7927:
[----:B------:R-:W-:Y:S05]  /*181e00*/  BSYNC B2 ;  /* 0x0000000000027941 */ /* 0x000fea0003800000 */
.L_x_7926:
[----:B------:R-:W-:Y:S01]  /*181e10*/  BSSY B2, `(.L_x_7928) ;  /* 0x0000028000027945 */ /* 0x000fe20003800000 */
[----:B0-----:R-:W-:Y:S02]  /*181e20*/  IMAD.MOV.U32 R9, RZ, RZ, RZ ;  /* 0x000000ffff097224 */ /* 0x001fe400078e00ff */
[----:B------:R-:W-:Y:S01]  /*181e30*/  @!P0 IMAD.MOV.U32 R41, RZ, RZ, -0x1 ;  /* 0xffffffffff298424 */ /* 0x000fe200078e00ff */
[----:B------:R-:W-:Y:S06]  /*181e40*/  @!P2 BRA `(.L_x_7929) ;  /* 0x000000000090a947 */ /* 0x000fec0003800000 */
        /* <DEDUP_REMOVED lines=36> */
.L_x_7929:
[----:B------:R-:W-:Y:S05]  /*182090*/  BSYNC B2 ;  /* 0x0000000000027941 */ /* 0x000fea0003800000 */
.L_x_7928:
[----:B------:R-:W-:Y:S02]  /*1820a0*/  R2UR UR4, R38 ;  /* 0x00000000260472ca */ /* 0x000fe400000e0000 */
[----:B------:R-:W-:-:S13]  /*1820b0*/  R2UR UR5, R39 ;  /* 0x00000000270572ca */ /* 0x000fda00000e0000 */
[----:B------:R3:W-:Y:S01]  /*1820c0*/  ST.E desc[UR4][R30.64], R9 ;  /* 0x000000091e007985 */ /* 0x0007e2000c101904 */
[----:B------:R-:W-:Y:S05]  /*1820d0*/  BRA `(.L_x_7919) ;  /* 0x00000000002c7947 */ /* 0x000fea0003800000 */
.L_x_7920:
        /* <DEDUP_REMOVED lines=11> */
.L_x_7919:
[----:B------:R-:W-:Y:S05]  /*182190*/  BSYNC B0 ;  /* 0x0000000000007941 */ /* 0x000fea0003800000 */
.L_x_7918:
[----:B-----5:R-:W-:-:S13]  /*1821a0*/  ISETP.NE.AND P0, PT, R9, RZ, PT ;  /* 0x000000ff0900720c */ /* 0x020fda0003f05270 */
[----:B------:R-:W-:Y:S05]  /*1821b0*/  @P0 BRA `(.L_x_7917) ;  /* 0x0000003000e80947 */ /* 0x000fea0003800000 */
[----:B01----:R-:W0:Y:S01]  /*1821c0*/  LDS.64 R4, [R14] ;  /* 0x000000000e047984 */ /* 0x003e220000000a00 */
[----:B------:R-:W-:Y:S02]  /*1821d0*/  R2UR UR4, R38 ;  /* 0x00000000260472ca */ /* 0x000fe400000e0000 */
[----:B------:R-:W-:-:S13]  /*1821e0*/  R2UR UR5, R39 ;  /* 0x00000000270572ca */ /* 0x000fda00000e0000 */
[----:B0-----:R-:W4:Y:S01]  /*1821f0*/  LD.E R8, desc[UR4][R4.64+0x14] ;  /* 0x0000140404087980 */ /* 0x001f22000c101900 */
[----:B------:R-:W-:Y:S01]  /*182200*/  BSSY B0, `(.L_x_7930) ;  /* 0x000009a000007945 */ /* 0x000fe20003800000 */
[----:B----4-:R-:W-:-:S13]  /*182210*/  ISETP.NE.AND P2, PT, R8, -0x1, PT ;  /* 0xffffffff0800780c */ /* 0x010fda0003f45270 */
[----:B------:R-:W-:Y:S01]  /*182220*/  @!P2 R2UR UR4, R38 ;  /* 0x000000002604a2ca */ /* 0x000fe200000e0000 */
[----:B--2---:R-:W-:Y:S01]  /*182230*/  @!P2 IMAD.MOV.U32 R7, RZ, RZ, 0x5368 ;  /* 0x00005368ff07a424 */ /* 0x004fe200078e00ff */
[----:B------:R-:W-:Y:S02]  /*182240*/  @!P2 R2UR UR5, R39 ;  /* 0x000000002705a2ca */ /* 0x000fe400000e0000 */
[----:B------:R-:W-:Y:S02]  /*182250*/  @!P2 PLOP3.LUT P0, PT, PT, PT, PT, 0x8, 0x80 ;  /* 0x000000000080a81c */ /* 0x000fe40003f0e170 */
[----:B---3--:R-:W-:-:S09]  /*182260*/  @!P2 PRMT R9, RZ, 0x7610, R9 ;  /* 0x00007610ff09a816 */ /* 0x008fd20000000009 */
        /* <DEDUP_REMOVED lines=23> */
.L_x_7937:
[----:B------:R-:W0:Y:S02]  /*1823e0*/  LDS.64 R4, [R41+0x8] ;  /* 0x0000080029047984 */ /* 0x000e240000000a00 */
[----:B0-----:R-:W-:-:S05]  /*1823f0*/  IADD3 R6, P0, PT, R4, 0x30, RZ ;  /* 0x0000003004067810 */ /* 0x001fca0007f1e0ff */
[----:B------:R-:W-:-:S07]  /*182400*/  IMAD.X R7, RZ, RZ, R5, P0 ;  /* 0x000000ffff077224 */ /* 0x000fce00000e0605 */
[----:B------:R-:W0:Y:S02]  /*182410*/  ATOMS.CAST.SPIN.64 P0, [R41+0x8], R4, R6 ;  /* 0x000008042900758d */ /* 0x000e240001800406 */
[----:B0-----:R-:W-:Y:S05]  /*182420*/  @!P0 BRA `(.L_x_7937) ;  /* 0xfffffffc00ec8947 */ /* 0x001fea000383ffff */
[----:B------:R-:W-:Y:S05]  /*182430*/  BSYNC B3 ;  /* 0x0000000000037941 */ /* 0x000fea0003800000 */
.L_x_7936:
[----:B------:R-:W-:Y:S02]  /*182440*/  IMAD.MOV.U32 R6, RZ, RZ, R4 ;  /* 0x000000ffff067224 */ /* 0x000fe400078e0004 */
[----:B------:R-:W-:Y:S01]  /*182450*/  IMAD.MOV.U32 R7, RZ, RZ, R5 ;  /* 0x000000ffff077224 */ /* 0x000fe200078e0005 */
[----:B------:R-:W-:Y:S06]  /*182460*/  BRA `(.L_x_7934) ;  /* 0x0000000000187947 */ /* 0x000fec0003800000 */
.L_x_7935:
[----:B------:R-:W-:Y:S02]  /*182470*/  R2UR UR4, R38 ;  /* 0x00000000260472ca */ /* 0x000fe400000e0000 */
[----:B------:R-:W-:-:S13]  /*182480*/  R2UR UR5, R39 ;  /* 0x00000000270572ca */ /* 0x000fda00000e0000 */
[----:B------:R-:W2:Y:S02]  /*182490*/  LD.E.64 R6, desc[UR4][R36.64+0x8] ;  /* 0x0000080424067980 */ /* 0x000ea4000c101b00 */
[----:B--2---:R-:W-:-:S05]  /*1824a0*/  IADD3 R4, P0, PT, R6, 0x30, RZ ;  /* 0x0000003006047810 */ /* 0x004fca0007f1e0ff */
[----:B------:R-:W-:-:S05]  /*1824b0*/  IMAD.X R5, RZ, RZ, R7, P0 ;  /* 0x000000ffff057224 */ /* 0x000fca00000e0607 */
[----:B------:R0:W-:Y:S03]  /*1824c0*/  ST.E.64 desc[UR4][R36.64+0x8], R4 ;  /* 0x0000080424007985 */ /* 0x0001e6000c101b04 */
.L_x_7934:
[----:B------:R-:W-:Y:S05]  /*1824d0*/  BSYNC B2 ;  /* 0x0000000000027941 */ /* 0x000fea0003800000 */
.L_x_7933:
        /* <DEDUP_REMOVED lines=54> */
.L_x_7939:
[----:B------:R-:W-:Y:S05]  /*182840*/  BSYNC B2 ;  /* 0x0000000000027941 */ /* 0x000fea0003800000 */
.L_x_7938:
        /* <DEDUP_REMOVED lines=40> */
.L_x_7941:
[----:B------:R-:W-:Y:S05]  /*182ad0*/  BSYNC B2 ;  /* 0x0000000000027941 */ /* 0x000fea0003800000 */
.L_x_7940:
[----:B------:R-:W-:Y:S02]  /*182ae0*/  R2UR UR4, R38 ;  /* 0x00000000260472ca */ /* 0x000fe400000e0000 */
[----:B------:R-:W-:Y:S02]  /*182af0*/  R2UR UR5, R39 ;  /* 0x00000000270572ca */ /* 0x000fe400000e0000 */
[----:B------:R-:W-:Y:S02]  /*182b00*/  ISETP.EQ.AND P0, PT, R7, RZ, PT ;  /* 0x000000ff0700720c */ /* 0x000fe40003f02270 */
[----:B------:R-:W-:-:S09]  /*182b10*/  PRMT R9, RZ, 0x7610, R9 ;  /* 0x00007610ff097816 */ /* 0x000fd20000000009 */
[----:B------:R2:W-:Y:S01]  /*182b20*/  ST.E desc[UR4][R30.64], R7 ;  /* 0x000000071e007985 */ /* 0x0005e2000c101904 */
[----:B------:R-:W-:Y:S05]  /*182b30*/  BRA `(.L_x_7931) ;  /* 0x0000000000187947 */ /* 0x000fea0003800000 */
.L_x_7932:
[----:B------:R-:W-:Y:S02]  /*182b40*/  R2UR UR4, R38 ;  /* 0x00000000260472ca */ /* 0x000fe400000e0000 */
[----:B------:R-:W-:Y:S02]  /*182b50*/  R2UR UR5, R39 ;  /* 0x00000000270572ca */ /* 0x000fe400000e0000 */
[----:B------:R-:W-:-:S05]  /*182b60*/  IADD3 R4, P0, PT, R34, R4, RZ ;  /* 0x0000000422047210 */ /* 0x000fca0007f1e0ff */
[----:B------:R-:W-:-:S06]  /*182b70*/  IMAD.X R5, RZ, RZ, R5, P0 ;  /* 0x000000ffff057224 */ /* 0x000fcc00000e0605 */
[----:B------:R3:W5:Y:S01]  /*182b80*/  LD.E.U8 R9, desc[UR4][R4.64+0x20] ;  /* 0x0000200404097980 */ /* 0x000762000c101100 */
[----:B------:R-:W-:-:S13]  /*182b90*/  PLOP3.LUT P0, PT, PT, PT, PT, 0x80, 0x8 ;  /* 0x000000000008781c */ /* 0x000fda0003f0f070 */
.L_x_7931:
[----:B------:R-:W-:Y:S05]  /*182ba0*/  BSYNC B0 ;  /* 0x0000000000007941 */ /* 0x000fea0003800000 */
.L_x_7930:
        /* <DEDUP_REMOVED lines=31> */
.L_x_7949:
[----:B------:R-:W0:Y:S02]  /*182da0*/  LDS.64 R8, [R5+0x8] ;  /* 0x0000080005087984 */ /* 0x000e240000000a00 */
[----:B0-----:R-:W-:-:S05]  /*182db0*/  IADD3 R10, P0, PT, R8, 0x30, RZ ;  /* 0x00000030080a7810 */ /* 0x001fca0007f1e0ff */
[----:B------:R-:W-:-:S07]  /*182dc0*/  IMAD.X R11, RZ, RZ, R9, P0 ;  /* 0x000000ffff0b7224 */ /* 0x000fce00000e0609 */
[----:B------:R-:W0:Y:S02]  /*182dd0*/  ATOMS.CAST.SPIN.64 P0, [R5+0x8], R8, R10 ;  /* 0x000008080500758d */ /* 0x000e24000180040a */
[----:B0-----:R-:W-:Y:S05]  /*182de0*/  @!P0 BRA `(.L_x_7949) ;  /* 0xfffffffc00ec8947 */ /* 0x001fea000383ffff */
[----:B------:R-:W-:Y:S05]  /*182df0*/  BSYNC B3 ;  /* 0x0000000000037941 */ /* 0x000fea0003800000 */
.L_x_7948:
[----:B------:R-:W-:Y:S05]  /*182e00*/  BRA `(.L_x_7946) ;  /* 0x0000000000187947 */ /* 0x000fea0003800000 */
.L_x_7947:
[----:B------:R-:W-:Y:S02]  /*182e10*/  R2UR UR4, R38 ;  /* 0x00000000260472ca */ /* 0x000fe400000e0000 */
[----:B------:R-:W-:-:S13]  /*182e20*/  R2UR UR5, R39 ;  /* 0x00000000270572ca */ /* 0x000fda00000e0000 */
[----:B------:R-:W2:Y:S02]  /*182e30*/  LD.E.64 R8, desc[UR4][R36.64+0x8] ;  /* 0x0000080424087980 */ /* 0x000ea4000c101b00 */
[----:B--2---:R-:W-:-:S05]  /*182e40*/  IADD3 R4, P0, PT, R8, 0x30, RZ ;  /* 0x0000003008047810 */ /* 0x004fca0007f1e0ff */
[----:B------:R-:W-:-:S05]  /*182e50*/  IMAD.X R5, RZ, RZ, R9, P0 ;  /* 0x000000ffff057224 */ /* 0x000fca00000e0609 */
[----:B------:R0:W-:Y:S03]  /*182e60*/  ST.E.64 desc[UR4][R36.64+0x8], R4 ;  /* 0x0000080424007985 */ /* 0x0001e6000c101b04 */
.L_x_7946:
[----:B------:R-:W-:Y:S05]  /*182e70*/  BSYNC B2 ;  /* 0x0000000000027941 */ /* 0x000fea0003800000 */
.L_x_7945:
        /* <DEDUP_REMOVED lines=54> */
.L_x_7951:
[----:B------:R-:W-:Y:S05]  /*1831e0*/  BSYNC B2 ;  /* 0x0000000000027941 */ /* 0x000fea0003800000 */
.L_x_7950:
        /* <DEDUP_REMOVED lines=40> */
.L_x_7953:
[----:B------:R-:W-:Y:S05]  /*183470*/  BSYNC B2 ;  /* 0x0000000000027941 */ /* 0x000fea0003800000 */
.L_x_7952:
[----:B------:R-:W-:Y:S02]  /*183480*/  R2UR UR4, R38 ;  /* 0x00000000260472ca */ /* 0x000fe400000e0000 */
[----:B------:R-:W-:-:S13]  /*183490*/  R2UR UR5, R39 ;  /* 0x00000000270572ca */ /* 0x000fda00000e0000 */
[----:B------:R2:W-:Y:S01]  /*1834a0*/  ST.E desc[UR4][R30.64], R7 ;  /* 0x000000071e007985 */ /* 0x0005e2000c101904 */
[----:B------:R-:W-:Y:S05]  /*1834b0*/  BRA `(.L_x_7943) ;  /* 0x00000000002c7947 */ /* 0x000fea0003800000 */
.L_x_7944:
        /* <DEDUP_REMOVED lines=11> */
.L_x_7943:
[----:B------:R-:W-:Y:S05]  /*183570*/  BSYNC B0 ;  /* 0x0000000000007941 */ /* 0x000fea0003800000 */
.L_x_7942:
[----:B-----5:R-:W-:-:S13]  /*183580*/  ISETP.NE.AND P0, PT, R7, RZ, PT ;  /* 0x000000ff0700720c */ /* 0x020fda0003f05270 */
[----:B------:R-:W-:Y:S05]  /*183590*/  @!P0 BRA `(.L_x_7954) ;  /* 0xffffffd400bc8947 */ /* 0x000fea000383ffff */
[----:B------:R-:W-:Y:S05]  /*1835a0*/  BRA `(.L_x_7917) ;  /* 0x0000001c00ec7947 */ /* 0x000fea0003800000 */
.L_x_7904:
[----:B------:R-:W0:Y:S01]  /*1835b0*/  S2UR UR5, SR_CgaCtaId ;  /* 0x00000000000579c3 */ /* 0x000e220000008800 */
[----:B------:R-:W-:Y:S01]  /*1835c0*/  UMOV UR4, 0x400 ;  /* 0x0000040000047882 */ /* 0x000fe20000000000 */
[----:B------:R-:W-:Y:S01]  /*1835d0*/  BSSY B0, `(.L_x_7955) ;  /* 0x000015a000007945 */ /* 0x000fe20003800000 */
[----:B0-----:R-:W-:-:S06]  /*1835e0*/  ULEA UR4, UR5, UR4, 0x18 ;  /* 0x0000000405047291 */ /* 0x001fcc000f8ec0ff */
[----:B------:R-:W-:-:S07]  /*1835f0*/  IMAD.U32 R14, RZ, RZ, UR4 ;  /* 0x00000004ff0e7e24 */ /* 0x000fce000f8e00ff */
.L_x_7980:
[----:B01----:R-:W0:Y:S01]  /*183600*/  LDS.64 R4, [R14] ;  /* 0x000000000e047984 */ /* 0x003e220000000a00 */
[----:B------:R-:W-:Y:S05]  /*183610*/  YIELD ;  /* 0x0000000000007946 */ /* 0x000fea0003800000 */
[----:B------:R-:W-:Y:S02]  /*183620*/  R2UR UR4, R38 ;  /* 0x00000000260472ca */ /* 0x000fe400000e0000 */
[----:B------:R-:W-:-:S13]  /*183630*/  R2UR UR5, R39 ;  /* 0x00000000270572ca */ /* 0x000fda00000e0000 */
[----:B0-----:R-:W5:Y:S01]  /*183640*/  LD.E R8, desc[UR4][R4.64] ;  /* 0x0000000404087980 */ /* 0x001f62000c101900 */
[----:B------:R-:W-:Y:S01]  /*183650*/  IMAD R34, R15, 0xcccd, RZ ;  /* 0x0000cccd0f227824 */ /* 0x000fe200078e02ff */
[----:B------:R-:W-:Y:S01]  /*183660*/  BSSY B2, `(.L_x_7956) ;  /* 0x00000a6000027945 */ /* 0x000fe20003800000 */
[----:B------:R-:W-:Y:S02]  /*183670*/  IMAD.MOV.U32 R13, RZ, RZ, R12 ;  /* 0x000000ffff0d7224 */ /* 0x000fe400078e000c */
[----:B------:R-:W-:Y:S01]  /*183680*/  VIADD R12, R12, 0xffffffff ;  /* 0xffffffff0c0c7836 */ /* 0x000fe20000000000 */
[----:B------:R-:W-:Y:S02]  /*183690*/  SHF.R.U32.HI R34, RZ, 0x13, R34 ;  /* 0x00000013ff227819 */ /* 0x000fe40000011622 */
[----:B-----5:R-:W-:-:S13]  /*1836a0*/  ISETP.NE.AND P0, PT, R8, -0x1, PT ;  /* 0xffffffff0800780c */ /* 0x020fda0003f05270 */
[----:B------:R-:W-:Y:S01]  /*1836b0*/  @!P0 R2UR UR4, R38 ;  /* 0x00000000260482ca */ /* 0x000fe200000e0000 */
[----:B--2---:R-:W-:Y:S01]  /*1836c0*/  @!P0 IMAD.MOV.U32 R11, RZ, RZ, 0x5368 ;  /* 0x00005368ff0b8424 */ /* 0x004fe200078e00ff */
[----:B------:R-:W-:Y:S01]  /*1836d0*/  @!P0 R2UR UR5, R39 ;  /* 0x00000000270582ca */ /* 0x000fe200000e0000 */
[----:B-1-3--:R-:W-:Y:S01]  /*1836e0*/  @!P0 IMAD.MOV.U32 R7, RZ, RZ, 0x5368 ;  /* 0x00005368ff078424 */ /* 0x00afe200078e00ff */
[----:B----4-:R-:W-:-:S11]  /*1836f0*/  @!P0 PRMT R9, RZ, 0x7610, R9 ;  /* 0x00007610ff098816 */ /* 0x010fd60000000009 */
        /* <DEDUP_REMOVED lines=30> */
.L_x_7963:
[----:B------:R-:W0:Y:S02]  /*1838e0*/  LDS.64 R4, [R41+0x8] ;  /* 0x0000080029047984 */ /* 0x000e240000000a00 */
[----:B0-----:R-:W-:-:S05]  /*1838f0*/  IADD3 R6, P0, PT, R4, 0x30, RZ ;  /* 0x0000003004067810 */ /* 0x001fca0007f1e0ff */
[----:B------:R-:W-:-:S07]  /*183900*/  IMAD.X R7, RZ, RZ, R5, P0 ;  /* 0x000000ffff077224 */ /* 0x000fce00000e0605 */
[----:B------:R-:W0:Y:S02]  /*183910*/  ATOMS.CAST.SPIN.64 P0, [R41+0x8], R4, R6 ;  /* 0x000008042900758d */ /* 0x000e240001800406 */
[----:B0-----:R-:W-:Y:S05]  /*183920*/  @!P0 BRA `(.L_x_7963) ;  /* 0xfffffffc00ec8947 */ /* 0x001fea000383ffff */
[----:B------:R-:W-:Y:S05]  /*183930*/  BSYNC B4 ;  /* 0x0000000000047941 */ /* 0x000fea0003800000 */
.L_x_7962:
[----:B------:R-:W-:Y:S02]  /*183940*/  IMAD.MOV.U32 R6, RZ, RZ, R4 ;  /* 0x000000ffff067224 */ /* 0x000fe400078e0004 */
[----:B------:R-:W-:Y:S01]  /*183950*/  IMAD.MOV.U32 R7, RZ, RZ, R5 ;  /* 0x000000ffff077224 */ /* 0x000fe200078e0005 */
[----:B------:R-:W-:Y:S06]  /*183960*/  BRA `(.L_x_7960) ;  /* 0x0000000000187947 */ /* 0x000fec0003800000 */
.L_x_7961:
[----:B------:R-:W-:Y:S02]  /*183970*/  R2UR UR4, R38 ;  /* 0x00000000260472ca */ /* 0x000fe400000e0000 */
[----:B------:R-:W-:-:S13]  /*183980*/  R2UR UR5, R39 ;  /* 0x00000000270572ca */ /* 0x000fda00000e0000 */
[----:B------:R-:W2:Y:S02]  /*183990*/  LD.E.64 R6, desc[UR4][R36.64+0x8] ;  /* 0x0000080424067980 */ /* 0x000ea4000c101b00 */
[----:B--2---:R-:W-:-:S05]  /*1839a0*/  IADD3 R4, P0, PT, R6, 0x30, RZ ;  /* 0x0000003006047810 */ /* 0x004fca0007f1e0ff */
[----:B------:R-:W-:-:S05]  /*1839b0*/  IMAD.X R5, RZ, RZ, R7, P0 ;  /* 0x000000ffff057224 */ /* 0x000fca00000e0607 */
[----:B------:R0:W-:Y:S03]  /*1839c0*/  ST.E.64 desc[UR4][R36.64+0x8], R4 ;  /* 0x0000080424007985 */ /* 0x0001e6000c101b04 */
.L_x_7960:
[----:B------:R-:W-:Y:S05]  /*1839d0*/  BSYNC B3 ;  /* 0x0000000000037941 */ /* 0x000fea0003800000 */
.L_x_7959:
        /* <DEDUP_REMOVED lines=54> */
.L_x_7965:
[----:B------:R-:W-:Y:S05]  /*183d40*/  BSYNC B3 ;  /* 0x0000000000037941 */ /* 0x000fea0003800000 */
.L_x_7964:
        /* <DEDUP_REMOVED lines=40> */
.L_x_7967:
[----:B------:R-:W-:Y:S05]  /*183fd0*/  BSYNC B3 ;  /* 0x0000000000037941 */ /* 0x000fea0003800000 */
.L_x_7966:
[----:B------:R-:W-:Y:S02]  /*183fe0*/  R2UR UR4, R38 ;  /* 0x00000000260472ca */ /* 0x000fe400000e0000 */
[----:B------:R-:W-:Y:S02]  /*183ff0*/  R2UR UR5, R39 ;  /* 0x00000000270572ca */ /* 0x000fe400000e0000 */
[----:B------:R-:W-:-:S11]  /*184000*/  PRMT R9, RZ, 0x7610, R9 ;  /* 0x00007610ff097816 */ /* 0x000fd60000000009 */
[----:B------:R2:W-:Y:S01]  /*184010*/  ST.E desc[UR4][R30.64], R7 ;  /* 0x000000071e007985 */ /* 0x0005e2000c101904 */
[----:B------:R-:W-:Y:S05]  /*184020*/  BRA `(.L_x_7957) ;  /* 0x0000000000247947 */ /* 0x000fea0003800000 */
.L_x_7958:
        /* <DEDUP_REMOVED lines=9> */
.L_x_7957:
[----:B------:R-:W-:Y:S05]  /*1840c0*/  BSYNC B2 ;  /* 0x0000000000027941 */ /* 0x000fea0003800000 */
.L_x_7956:
        /* <DEDUP_REMOVED lines=38> */
.L_x_7975:
[----:B------:R-:W0:Y:S02]  /*184330*/  LDS.64 R8, [R5+0x8] ;  /* 0x0000080005087984 */ /* 0x000e240000000a00 */
[----:B0-----:R-:W-:-:S05]  /*184340*/  IADD3 R10, P0, PT, R8, 0x30, RZ ;  /* 0x00000030080a7810 */ /* 0x001fca0007f1e0ff */
[----:B------:R-:W-:-:S07]  /*184350*/  IMAD.X R11, RZ, RZ, R9, P0 ;  /* 0x000000ffff0b7224 */ /* 0x000fce00000e0609 */
[----:B------:R-:W0:Y:S02]  /*184360*/  ATOMS.CAST.SPIN.64 P0, [R5+0x8], R8, R10 ;  /* 0x000008080500758d */ /* 0x000e24000180040a */
[----:B0-----:R-:W-:Y:S05]  /*184370*/  @!P0 BRA `(.L_x_7975) ;  /* 0xfffffffc00ec8947 */ /* 0x001fea000383ffff */
[----:B------:R-:W-:Y:S05]  /*184380*/  BSYNC B4 ;  /* 0x0000000000047941 */ /* 0x000fea0003800000 */
.L_x_7974:
[----:B------:R-:W-:Y:S05]  /*184390*/  BRA `(.L_x_7972) ;  /* 0x0000000000187947 */ /* 0x000fea0003800000 */
.L_x_7973:
[----:B------:R-:W-:Y:S02]  /*1843a0*/  R2UR UR4, R38 ;  /* 0x00000000260472ca */ /* 0x000fe400000e0000 */
[----:B------:R-:W-:-:S13]  /*1843b0*/  R2UR UR5, R39 ;  /* 0x00000000270572ca */ /* 0x000fda00000e0000 */
[----:B------:R-:W2:Y:S02]  /*1843c0*/  LD.E.64 R8, desc[UR4][R36.64+0x8] ;  /* 0x0000080424087980 */ /* 0x000ea4000c101b00 */
[----:B--2---:R-:W-:-:S05]  /*1843d0*/  IADD3 R4, P0, PT, R8, 0x30, RZ ;  /* 0x0000003008047810 */ /* 0x004fca0007f1e0ff */
[----:B------:R-:W-:-:S05]  /*1843e0*/  IMAD.X R5, RZ, RZ, R9, P0 ;  /* 0x000000ffff057224 */ /* 0x000fca00000e0609 */
[----:B------:R0:W-:Y:S03]  /*1843f0*/  ST.E.64 desc[UR4][R36.64+0x8], R4 ;  /* 0x0000080424007985 */ /* 0x0001e6000c101b04 */
.L_x_7972:
[----:B------:R-:W-:Y:S05]  /*184400*/  BSYNC B3 ;  /* 0x0000000000037941 */ /* 0x000fea0003800000 */
.L_x_7971:
        /* <DEDUP_REMOVED lines=54> */
.L_x_7977:
[----:B------:R-:W-:Y:S05]  /*184770*/  BSYNC B3 ;  /* 0x0000000000037941 */ /* 0x000fea0003800000 */
.L_x_7976:
        /* <DEDUP_REMOVED lines=40> */
.L_x_7979:
[----:B------:R-:W-:Y:S05]  /*184a00*/  BSYNC B3 ;  /* 0x0000000000037941 */ /* 0x000fea0003800000 */
.L_x_7978:
[----:B------:R-:W-:Y:S02]  /*184a10*/  R2UR UR4, R38 ;  /* 0x00000000260472ca */ /* 0x000fe400000e0000 */
[----:B------:R-:W-:-:S13]  /*184a20*/  R2UR UR5, R39 ;  /* 0x00000000270572ca */ /* 0x000fda00000e0000 */
[----:B------:R2:W-:Y:S01]  /*184a30*/  ST.E desc[UR4][R30.64], R7 ;  /* 0x000000071e007985 */ /* 0x0005e2000c101904 */
[----:B------:R-:W-:Y:S05]  /*184a40*/  BRA `(.L_x_7969) ;  /* 0x00000000002c7947 */ /* 0x000fea0003800000 */
.L_x_7970:
        /* <DEDUP_REMOVED lines=11> */
.L_x_7969:
[----:B------:R-:W-:Y:S05]  /*184b00*/  BSYNC B2 ;  /* 0x0000000000027941 */ /* 0x000fea0003800000 */
.L_x_7968:
[----:B-----5:R-:W-:-:S13]  /*184b10*/  ISETP.NE.AND P0, PT, R7, RZ, PT ;  /* 0x000000ff0700720c */ /* 0x020fda0003f05270 */
[----:B------:R-:W-:Y:S05]  /*184b20*/  @P0 BREAK B0 ;  /* 0x0000000000000942 */ /* 0x000fea0003800000 */
[----:B------:R-:W-:Y:S05]  /*184b30*/  @P0 BRA `(.L_x_7917) ;  /* 0x0000000800880947 */ /* 0x000fea0003800000 */
[----:B------:R-:W-:Y:S01]  /*184b40*/  ISETP.GT.U32.AND P0, PT, R15, 0x9, PT ;  /* 0x000000090f00780c */ /* 0x000fe20003f04070 */
[----:B------:R-:W-:-:S12]  /*184b50*/  IMAD.MOV.U32 R15, RZ, RZ, R34 ;  /* 0x000000ffff0f7224 */ /* 0x000fd800078e0022 */
[----:B------:R-:W-:Y:S05]  /*184b60*/  @P0 BRA `(.L_x_7980) ;  /* 0xffffffe800a40947 */ /* 0x000fea000383ffff */
[----:B------:R-:W-:Y:S05]  /*184b70*/  BSYNC B0 ;  /* 0x0000000000007941 */ /* 0x000fea0003800000 */
.L_x_7955:
        /* <DEDUP_REMOVED lines=32> */
.L_x_7986:
[----:B------:R-:W0:Y:S02]  /*184d80*/  LDS.64 R8, [R5+0x8] ;  /* 0x0000080005087984 */ /* 0x000e240000000a00 */
[----:B0-----:R-:W-:-:S05]  /*184d90*/  IADD3 R10, P0, PT, R8, 0x30, RZ ;  /* 0x00000030080a7810 */ /* 0x001fca0007f1e0ff */
[----:B------:R-:W-:-:S07]  /*184da0*/  IMAD.X R11, RZ, RZ, R9, P0 ;  /* 0x000000ffff0b7224 */ /* 0x000fce00000e0609 */
[----:B------:R-:W0:Y:S02]  /*184db0*/  ATOMS.CAST.SPIN.64 P0, [R5+0x8], R8, R10 ;  /* 0x000008080500758d */ /* 0x000e24000180040a */
[----:B0-----:R-:W-:Y:S05]  /*184dc0*/  @!P0 BRA `(.L_x_7986) ;  /* 0xfffffffc00ec8947 */ /* 0x001fea000383ffff */
[----:B------:R-:W-:Y:S05]  /*184dd0*/  BSYNC B2 ;  /* 0x0000000000027941 */ /* 0x000fea0003800000 */
.L_x_7985:
[----:B------:R-:W-:Y:S05]  /*184de0*/  BRA `(.L_x_7983) ;  /* 0x0000000000187947 */ /* 0x000fea0003800000 */
.L_x_7984:
[----:B------:R-:W-:Y:S02]  /*184df0*/  R2UR UR4, R38 ;  /* 0x00000000260472ca */ /* 0x000fe400000e0000 */
[----:B------:R-:W-:-:S13]  /*184e00*/  R2UR UR5, R39 ;  /* 0x00000000270572ca */ /* 0x000fda00000e0000 */
[----:B------:R-:W2:Y:S02]  /*184e10*/  LD.E.64 R8, desc[UR4][R36.64+0x8] ;  /* 0x0000080424087980 */ /* 0x000ea4000c101b00 */
[----:B--2---:R-:W-:-:S05]  /*184e20*/  IADD3 R4, P0, PT, R8, 0x30, RZ ;  /* 0x0000003008047810 */ /* 0x004fca0007f1e0ff */
[----:B------:R-:W-:-:S05]  /*184e30*/  IMAD.X R5, RZ, RZ, R9, P0 ;  /* 0x000000ffff057224 */ /* 0x000fca00000e0609 */
[----:B------:R0:W-:Y:S03]  /*184e40*/  ST.E.64 desc[UR4][R36.64+0x8], R4 ;  /* 0x0000080424007985 */ /* 0x0001e6000c101b04 */
.L_x_7983:
[----:B------:R-:W-:Y:S05]  /*184e50*/  BSYNC B0 ;  /* 0x0000000000007941 */ /* 0x000fea0003800000 */
.L_x_7982:
        /* <DEDUP_REMOVED lines=54> */
.L_x_7988:
[----:B------:R-:W-:Y:S05]  /*1851c0*/  BSYNC B0 ;  /* 0x0000000000007941 */ /* 0x000fea0003800000 */
.L_x_7987:
        /* <DEDUP_REMOVED lines=40> */
.L_x_7990:
[----:B------:R-:W-:Y:S05]  /*185450*/  BSYNC B0 ;  /* 0x0000000000007941 */ /* 0x000fea0003800000 */
.L_x_7989:
[----:B------:R-:W-:Y:S02]  /*185460*/  R2UR UR4, R38 ;  /* 0x00000000260472ca */ /* 0x000fe400000e0000 */
[----:B------:R-:W-:-:S13]  /*185470*/  R2UR UR5, R39 ;  /* 0x00000000270572ca */ /* 0x000fda00000e0000 */
[----:B------:R2:W-:Y:S01]  /*185480*/  ST.E desc[UR4][R30.64], R35 ;  /* 0x000000231e007985 */ /* 0x0005e2000c101904 */
[----:B------:R-:W-:Y:S05]  /*185490*/  BRA `(.L_x_7917) ;  /* 0x0000000000307947 */ /* 0x000fea0003800000 */
.L_x_7981:
        /* <DEDUP_REMOVED lines=12> */
.L_x_7917:
[----:B------:R-:W-:Y:S05]  /*185560*/  BSYNC B1 ;  /* 0x0000000000017941 */ /* 0x000fea0003800000 */
.L_x_7903:
        /* <DEDUP_REMOVED lines=20> */
.L_x_7995:
[----:B------:R-:W0:Y:S02]  /*1856b0*/  LDS.64 R4, [R11+0x8] ;  /* 0x000008000b047984 */ /* 0x000e240000000a00 */
[----:B0-----:R-:W-:-:S05]  /*1856c0*/  IADD3 R6, P0, PT, R4, 0x40, RZ ;  /* 0x0000004004067810 */ /* 0x001fca0007f1e0ff */
[----:B------:R-:W-:-:S07]  /*1856d0*/  IMAD.X R7, RZ, RZ, R5, P0 ;  /* 0x000000ffff077224 */ /* 0x000fce00000e0605 */
[----:B------:R-:W0:Y:S02]  /*1856e0*/  ATOMS.CAST.SPIN.64 P0, [R11+0x8], R4, R6 ;  /* 0x000008040b00758d */ /* 0x000e240001800406 */
[----:B0-----:R-:W-:Y:S05]  /*1856f0*/  @!P0 BRA `(.L_x_7995) ;  /* 0xfffffffc00ec8947 */ /* 0x001fea000383ffff */
[----:B------:R-:W-:Y:S05]  /*185700*/  BSYNC B1 ;  /* 0x0000000000017941 */ /* 0x000fea0003800000 */
.L_x_7994:
[----:B------:R-:W-:Y:S02]  /*185710*/  IMAD.MOV.U32 R6, RZ, RZ, R4 ;  /* 0x000000ffff067224 */ /* 0x000fe400078e0004 */
[----:B------:R-:W-:Y:S01]  /*185720*/  IMAD.MOV.U32 R7, RZ, RZ, R5 ;  /* 0x000000ffff077224 */ /* 0x000fe200078e0005 */
[----:B------:R-:W-:Y:S06]  /*185730*/  BRA `(.L_x_7992) ;  /* 0x0000000000187947 */ /* 0x000fec0003800000 */
.L_x_7993:
[----:B------:R-:W-:Y:S02]  /*185740*/  R2UR UR4, R38 ;  /* 0x00000000260472ca */ /* 0x000fe400000e0000 */
[----:B------:R-:W-:-:S13]  /*185750*/  R2UR UR5, R39 ;  /* 0x00000000270572ca */ /* 0x000fda00000e0000 */
[----:B------:R-:W2:Y:S02]  /*185760*/  LD.E.64 R6, desc[UR4][R36.64+0x8] ;  /* 0x0000080424067980 */ /* 0x000ea4000c101b00 */
[----:B--2---:R-:W-:-:S05]  /*185770*/  IADD3 R4, P0, PT, R6, 0x40, RZ ;  /* 0x0000004006047810 */ /* 0x004fca0007f1e0ff */
[----:B------:R-:W-:-:S05]  /*185780*/  IMAD.X R5, RZ, RZ, R7, P0 ;  /* 0x000000ffff057224 */ /* 0x000fca00000e0607 */
[----:B------:R0:W-:Y:S03]  /*185790*/  ST.E.64 desc[UR4][R36.64+0x8], R4 ;  /* 0x0000080424007985 */ /* 0x0001e6000c101b04 */
.L_x_7992:
[----:B------:R-:W-:Y:S05]  /*1857a0*/  BSYNC B0 ;  /* 0x0000000000007941 */ /* 0x000fea0003800000 */
.L_x_7991:
        /* <DEDUP_REMOVED lines=85> */
.L_x_7754:
[----:B------:R-:W-:Y:S05]  /*185d00*/  BSYNC B5 ;  /* 0x0000000000057941 */ /* 0x000fea0003800000 */
.L_x_7684:
[----:B------:R-:W4:Y:S01]  /*185d10*/  S2UR UR5, SR_CgaCtaId ;  /* 0x00000000000579c3 */ /* 0x000f220000008800 */
[----:B------:R-:W-:Y:S01]  /*185d20*/  ISETP.NE.AND P0, PT, R3, -0x1, PT ;  /* 0xffffffff0300780c */ /* 0x000fe20003f05270 */
[----:B------:R-:W-:Y:S01]  /*185d30*/  UMOV UR4, 0x400 ;  /* 0x0000040000047882 */ /* 0x000fe20000000000 */
[----:B------:R-:W-:-:S11]  /*185d40*/  ISETP.NE.AND P1, PT, R0, -0x1, PT ;  /* 0xffffffff0000780c */ /* 0x000fd60003f25270 */
[C---:B------:R-:W-:Y:S01]  /*185d50*/  @!P0 R2UR UR6, R38.reuse ;  /* 0x00000000260682ca */ /* 0x040fe200000e0000 */
[----:B012---:R-:W-:Y:S01]  /*185d60*/  @!P0 IMAD.MOV.U32 R7, RZ, RZ, 0x5368 ;  /* 0x00005368ff078424 */ /* 0x007fe200078e00ff */
[C---:B------:R-:W-:Y:S01]  /*185d70*/  @!P0 R2UR UR7, R39.reuse ;  /* 0x00000000270782ca */ /* 0x040fe200000e0000 */
[----:B---3--:R-:W0:Y:S01]  /*185d80*/  @P1 S2R R9, SR_CgaCtaId ;  /* 0x0000000000091919 */ /* 0x008e220000008800 */
[C---:B------:R-:W-:Y:S01]  /*185d90*/  @P0 R2UR UR8, R38.reuse ;  /* 0x00000000260802ca */ /* 0x040fe200000e0000 */
[----:B------:R-:W-:Y:S01]  /*185da0*/  @!P0 IMAD.MOV.U32 R15, RZ, RZ, RZ ;  /* 0x000000ffff0f8224 */ /* 0x000fe200078e00ff */
[C---:B------:R-:W-:Y:S01]  /*185db0*/  @P0 R2UR UR9, R39.reuse ;  /* 0x00000000270902ca */ /* 0x040fe200000e0000 */
[----:B------:R-:W-:Y:S01]  /*185dc0*/  @!P0 IMAD.MOV.U32 R12, RZ, RZ, RZ ;  /* 0x000000ffff0c8224 */ /* 0x000fe200078e00ff */
        /* <DEDUP_REMOVED lines=10> */
[----:B------:R-:W-:-:S06]  /*185e70*/  @!P1 IMAD.MOV.U32 R3, RZ, RZ, 0x5368 ;  /* 0x00005368ff039424 */ /* 0x000fcc00078e00ff */
        /* <DEDUP_REMOVED lines=14> */
[----:B-----5:R1:W3:Y:S01]  /*185f60*/  LDS.64 R10, [R32+0x8] ;  /* 0x00000800200a7984 */ /* 0x0202e20000000a00 */
        /* <DEDUP_REMOVED lines=26> */
.L_x_8000:
[----:B------:R-:W0:Y:S02]  /*186110*/  LDS.64 R4, [R3+0x8] ;  /* 0x0000080003047984 */ /* 0x000e240000000a00 */
[----:B0-----:R-:W-:-:S05]  /*186120*/  IADD3 R6, P0, PT, R8, R4, RZ ;  /* 0x0000000408067210 */ /* 0x001fca0007f1e0ff */
[----:B------:R-:W-:-:S07]  /*186130*/  IMAD.X R7, R9, 0x1, R5, P0 ;  /* 0x0000000109077824 */ /* 0x000fce00000e0605 */
[----:B------:R-:W0:Y:S02]  /*186140*/  ATOMS.CAST.SPIN.64 P0, [R3+0x8], R4, R6 ;  /* 0x000008040300758d */ /* 0x000e240001800406 */
[----:B0-----:R-:W-:Y:S05]  /*186150*/  @!P0 BRA `(.L_x_8000) ;  /* 0xfffffffc00ec8947 */ /* 0x001fea000383ffff */
[----:B------:R-:W-:Y:S05]  /*186160*/  BSYNC B1 ;  /* 0x0000000000017941 */ /* 0x000fea0003800000 */
.L_x_7999:
[----:B------:R-:W-:Y:S02]  /*186170*/  IMAD.MOV.U32 R40, RZ, RZ, R4 ;  /* 0x000000ffff287224 */ /* 0x000fe400078e0004 */
[----:B------:R-:W-:Y:S01]  /*186180*/  IMAD.MOV.U32 R41, RZ, RZ, R5 ;  /* 0x000000ffff297224 */ /* 0x000fe200078e0005 */
[----:B------:R-:W-:Y:S06]  /*186190*/  BRA `(.L_x_7997) ;  /* 0x0000000000187947 */ /* 0x000fec0003800000 */
.L_x_7998:
[----:B------:R-:W-:Y:S02]  /*1861a0*/  R2UR UR4, R38 ;  /* 0x00000000260472ca */ /* 0x000fe400000e0000 */
[----:B------:R-:W-:-:S13]  /*1861b0*/  R2UR UR5, R39 ;  /* 0x00000000270572ca */ /* 0x000fda00000e0000 */
[----:B------:R-:W2:Y:S02]  /*1861c0*/  LD.E.64 R40, desc[UR4][R36.64+0x8] ;  /* 0x0000080424287980 */ /* 0x000ea4000c101b00 */
[----:B--2---:R-:W-:-:S05]  /*1861d0*/  IADD3 R4, P0, PT, R8, R40, RZ ;  /* 0x0000002808047210 */ /* 0x004fca0007f1e0ff */
[----:B------:R-:W-:-:S05]  /*1861e0*/  IMAD.X R5, R9, 0x1, R41, P0 ;  /* 0x0000000109057824 */ /* 0x000fca00000e0629 */
[----:B------:R0:W-:Y:S03]  /*1861f0*/  ST.E.64 desc[UR4][R36.64+0x8], R4 ;  /* 0x0000080424007985 */ /* 0x0001e6000c101b04 */
.L_x_7997:
[----:B------:R-:W-:Y:S05]  /*186200*/  BSYNC B0 ;  /* 0x0000000000007941 */ /* 0x000fea0003800000 */
.L_x_7996:
        /* <DEDUP_REMOVED lines=45> */
.L_x_8030:
        /* <DEDUP_REMOVED lines=28> */
.L_x_8011:
[----:B------:R-:W0:Y:S02]  /*1866a0*/  LDS.64 R8, [R5+0x8] ;  /* 0x0000080005087984 */ /* 0x000e240000000a00 */
[----:B0-----:R-:W-:-:S05]  /*1866b0*/  IADD3 R10, P0, PT, R8, 0x30, RZ ;  /* 0x00000030080a7810 */ /* 0x001fca0007f1e0ff */
[----:B------:R-:W-:-:S07]  /*1866c0*/  IMAD.X R11, RZ, RZ, R9, P0 ;  /* 0x000000ffff0b7224 */ /* 0x000fce00000e0609 */
[----:B------:R-:W0:Y:S02]  /*1866d0*/  ATOMS.CAST.SPIN.64 P0, [R5+0x8], R8, R10 ;  /* 0x000008080500758d */ /* 0x000e24000180040a */
[----:B0-----:R-:W-:Y:S05]  /*1866e0*/  @!P0 BRA `(.L_x_8011) ;  /* 0xfffffffc00ec8947 */ /* 0x001fea000383ffff */
[----:B------:R-:W-:Y:S05]  /*1866f0*/  BSYNC B4 ;  /* 0x0000000000047941 */ /* 0x000fea0003800000 */
.L_x_8010:
[----:B------:R-:W-:Y:S05]  /*186700*/  BRA `(.L_x_8008) ;  /* 0x0000000000187947 */ /* 0x000fea0003800000 */
.L_x_8009:
[----:B------:R-:W-:Y:S02]  /*186710*/  R2UR UR4, R38 ;  /* 0x00000000260472ca */ /* 0x000fe400000e0000 */
[----:B------:R-:W-:-:S13]  /*186720*/  R2UR UR5, R39 ;  /* 0x00000000270572ca */ /* 0x000fda00000e0000 */
[----:B------:R-:W2:Y:S02]  /*186730*/  LD.E.64 R8, desc[UR4][R36.64+0x8] ;  /* 0x0000080424087980 */ /* 0x000ea4000c101b00 */
[----:B--2---:R-:W-:-:S05]  /*186740*/  IADD3 R4, P0, PT, R8, 0x30, RZ ;  /* 0x0000003008047810 */ /* 0x004fca0007f1e0ff */
[----:B------:R-:W-:-:S05]  /*186750*/  IMAD.X R5, RZ, RZ, R9, P0 ;  /* 0x000000ffff057224 */ /* 0x000fca00000e0609 */
[----:B------:R0:W-:Y:S03]  /*186760*/  ST.E.64 desc[UR4][R36.64+0x8], R4 ;  /* 0x0000080424007985 */ /* 0x0001e6000c101b04 */
.L_x_8008:
[----:B------:R-:W-:Y:S05]  /*186770*/  BSYNC B3 ;  /* 0x0000000000037941 */ /* 0x000fea0003800000 */
.L_x_8007:
        /* <DEDUP_REMOVED lines=54> */
.L_x_8013:
[----:B------:R-:W-:Y:S05]  /*186ae0*/  BSYNC B3 ;  /* 0x0000000000037941 */ /* 0x000fea0003800000 */
.L_x_8012:
        /* <DEDUP_REMOVED lines=40> */
.L_x_8015:
[----:B------:R-:W-:Y:S05]  /*186d70*/  BSYNC B3 ;  /* 0x0000000000037941 */ /* 0x000fea0003800000 */
.L_x_8014:
[----:B------:R-:W-:Y:S02]  /*186d80*/  R2UR UR4, R38 ;  /* 0x00000000260472ca */ /* 0x000fe400000e0000 */
[----:B------:R-:W-:-:S13]  /*186d90*/  R2UR UR5, R39 ;  /* 0x00000000270572ca */ /* 0x000fda00000e0000 */
[----:B------:R2:W-:Y:S01]  /*186da0*/  ST.E desc[UR4][R30.64], R7 ;  /* 0x000000071e007985 */ /* 0x0005e2000c101904 */
[----:B------:R-:W-:Y:S05]  /*186db0*/  BRA `(.L_x_8016) ;  /* 0x0000000000147947 */ /* 0x000fea0003800000 */
.L_x_8006:
[----:B------:R-:W-:Y:S02]  /*186dc0*/  R2UR UR4, R38 ;  /* 0x00000000260472ca */ /* 0x000fe400000e0000 */
[----:B------:R-:W-:Y:S02]  /*186dd0*/  R2UR UR5, R39 ;  /* 0x00000000270572ca */ /* 0x000fe400000e0000 */
[----:B------:R-:W-:-:S05]  /*186de0*/  IADD3 R4, P0, PT, R4, R34, RZ ;  /* 0x0000002204047210 */ /* 0x000fca0007f1e0ff */
[----:B------:R-:W-:-:S06]  /*186df0*/  IMAD.X R5, RZ, RZ, R5, P0 ;  /* 0x000000ffff057224 */ /* 0x000fcc00000e0605 */
[----:B------:R0:W-:Y:S02]  /*186e00*/  ST.E desc[UR4][R4.64+0x20], RZ ;  /* 0x000020ff04007985 */ /* 0x0001e4000c101904 */
.L_x_8016:
[----:B------:R-:W-:Y:S05]  /*186e10*/  BSYNC B2 ;  /* 0x0000000000027941 */ /* 0x000fea0003800000 */
.L_x_8005:
        /* <DEDUP_REMOVED lines=27> */
.L_x_8023:
[----:B------:R-:W0:Y:S02]  /*186fd0*/  LDS.64 R8, [R5+0x8] ;  /* 0x0000080005087984 */ /* 0x000e240000000a00 */
[----:B0-----:R-:W-:-:S05]  /*186fe0*/  IADD3 R10, P0, PT, R8, 0x30, RZ ;  /* 0x00000030080a7810 */ /* 0x001fca0007f1e0ff */
[----:B------:R-:W-:-:S07]  /*186ff0*/  IMAD.X R11, RZ, RZ, R9, P0 ;  /* 0x000000ffff0b7224 */ /* 0x000fce00000e0609 */
[----:B------:R-:W0:Y:S02]  /*187000*/  ATOMS.CAST.SPIN.64 P0, [R5+0x8], R8, R10 ;  /* 0x000008080500758d */ /* 0x000e24000180040a */
[----:B0-----:R-:W-:Y:S05]  /*187010*/  @!P0 BRA `(.L_x_8023) ;  /* 0xfffffffc00ec8947 */ /* 0x001fea000383ffff */
[----:B------:R-:W-:Y:S05]  /*187020*/  BSYNC B4 ;  /* 0x0000000000047941 */ /* 0x000fea0003800000 */
.L_x_8022:
[----:B------:R-:W-:Y:S02]  /*187030*/  IMAD.MOV.U32 R10, RZ, RZ, R8 ;  /* 0x000000ffff0a7224 */ /* 0x000fe400078e0008 */
[----:B------:R-:W-:Y:S01]  /*187040*/  IMAD.MOV.U32 R11, RZ, RZ, R9 ;  /* 0x000000ffff0b7224 */ /* 0x000fe200078e0009 */
[----:B------:R-:W-:Y:S06]  /*187050*/  BRA `(.L_x_8020) ;  /* 0x0000000000187947 */ /* 0x000fec0003800000 */
.L_x_8021:
[----:B------:R-:W-:Y:S02]  /*187060*/  R2UR UR4, R38 ;  /* 0x00000000260472ca */ /* 0x000fe400000e0000 */
[----:B------:R-:W-:-:S13]  /*187070*/  R2UR UR5, R39 ;  /* 0x00000000270572ca */ /* 0x000fda00000e0000 */
[----:B------:R-:W2:Y:S02]  /*187080*/  LD.E.64 R10, desc[UR4][R36.64+0x8] ;  /* 0x00000804240a7980 */ /* 0x000ea4000c101b00 */
[----:B--2---:R-:W-:-:S05]  /*187090*/  IADD3 R8, P0, PT, R10, 0x30, RZ ;  /* 0x000000300a087810 */ /* 0x004fca0007f1e0ff */
[----:B------:R-:W-:-:S05]  /*1870a0*/  IMAD.X R9, RZ, RZ, R11, P0 ;  /* 0x000000ffff097224 */ /* 0x000fca00000e060b */
[----:B------:R0:W-:Y:S03]  /*1870b0*/  ST.E.64 desc[UR4][R36.64+0x8], R8 ;  /* 0x0000080824007985 */ /* 0x0001e6000c101b04 */
.L_x_8020:
[----:B------:R-:W-:Y:S05]  /*1870c0*/  BSYNC B3 ;  /* 0x0000000000037941 */ /* 0x000fea0003800000 */
.L_x_8019:
        /* <DEDUP_REMOVED lines=51> */
.L_x_8025:
[----:B------:R-:W-:Y:S01]  /*187400*/  R2UR UR4, R38 ;  /* 0x00000000260472ca */ /* 0x000fe200000e0000 */
[----:B------:R-:W-:Y:S01]  /*187410*/  IMAD.MOV.U32 R5, RZ, RZ, 0x5272 ;  /* 0x00005272ff057424 */ /* 0x000fe200078e00ff */
[----:B------:R-:W-:Y:S01]  /*187420*/  R2UR UR5, R39 ;  /* 0x00000000270572ca */ /* 0x000fe200000e0000 */
[----:B------:R-:W-:Y:S01]  /*187430*/  IMAD.MOV.U32 R11, RZ, RZ, -0x1 ;  /* 0xffffffffff0b7424 */ /* 0x000fe200078e00ff */
[----:B------:R-:W-:-:S11]  /*187440*/  PLOP3.LUT P0, PT, PT, PT, PT, 0x8, 0x80 ;  /* 0x000000000080781c */ /* 0x000fd60003f0e170 */
[----:B------:R1:W-:Y:S02]  /*187450*/  ST.E desc[UR4][R30.64], R5 ;  /* 0x000000051e007985 */ /* 0x0003e4000c101904 */
.L_x_8026:
[----:B------:R-:W-:Y:S05]  /*187460*/  BSYNC B3 ;  /* 0x0000000000037941 */ /* 0x000fea0003800000 */
.L_x_8024:
        /* <DEDUP_REMOVED lines=39> */
.L_x_8028:
[----:B------:R-:W-:Y:S05]  /*1876e0*/  BSYNC B3 ;  /* 0x0000000000037941 */ /* 0x000fea0003800000 */
.L_x_8027:
[----:B------:R-:W-:Y:S02]  /*1876f0*/  R2UR UR4, R38 ;  /* 0x00000000260472ca */ /* 0x000fe400000e0000 */
[----:B------:R-:W-:-:S13]  /*187700*/  R2UR UR5, R39 ;  /* 0x00000000270572ca */ /* 0x000fda00000e0000 */
[----:B------:R2:W-:Y:S01]  /*187710*/  ST.E desc[UR4][R30.64], R9 ;  /* 0x000000091e007985 */ /* 0x0005e2000c101904 */
[----:B------:R-:W-:Y:S05]  /*187720*/  BRA `(.L_x_8029) ;  /* 0x0000000000187947 */ /* 0x000fea0003800000 */
.L_x_8018:
[----:B------:R-:W-:Y:S01]  /*187730*/  VIADD R5, R34, 0x4 ;  /* 0x0000000422057836 */ /* 0x000fe20000000000 */
[----:B------:R-:W-:Y:S02]  /*187740*/  R2UR UR4, R38 ;  /* 0x00000000260472ca */ /* 0x000fe400000e0000 */
[----:B------:R-:W-:Y:S02]  /*187750*/  R2UR UR5, R39 ;  /* 0x00000000270572ca */ /* 0x000fe400000e0000 */
[----:B------:R-:W-:-:S05]  /*187760*/  IADD3 R4, P0, PT, R8, R5, RZ ;  /* 0x0000000508047210 */ /* 0x000fca0007f1e0ff */
[----:B------:R-:W-:-:S06]  /*187770*/  IMAD.X R5, RZ, RZ, R9, P0 ;  /* 0x000000ffff057224 */ /* 0x000fcc00000e0609 */
[----:B------:R3:W-:Y:S02]  /*187780*/  ST.E desc[UR4][R4.64+0x20], RZ ;  /* 0x000020ff04007985 */ /* 0x0007e4000c101904 */
.L_x_8029:
[----:B------:R-:W-:Y:S05]  /*187790*/  BSYNC B2 ;  /* 0x0000000000027941 */ /* 0x000fea0003800000 */
.L_x_8017:
[----:B------:R-:W-:Y:S02]  /*1877a0*/  VIADD R35, R35, 0x2 ;  /* 0x0000000223237836 */ /* 0x000fe40000000000 */
[----:B------:R-:W-:Y:S01]  /*1877b0*/  VIADD R34, R34, 0x8 ;  /* 0x0000000822227836 */ /* 0x000fe20000000000 */
[----:B------:R-:W-:Y:S06]  /*1877c0*/  @P2 BRA `(.L_x_8030) ;  /* 0xffffffec00442947 */ /* 0x000fec000383ffff */
.L_x_8004:
[----:B------:R-:W-:Y:S05]  /*1877d0*/  BSYNC B0 ;  /* 0x0000000000007941 */ /* 0x000fea0003800000 */
.L_x_8003:
[----:B-1----:R-:W-:-:S04]  /*1877e0*/  LOP3.LUT R0, R0, 0x1, RZ, 0xc0, !PT ;  /* 0x0000000100007812 */ /* 0x002fc800078ec0ff */
[----:B------:R-:W-:-:S13]  /*1877f0*/  ISETP.NE.U32.AND P0, PT, R0, 0x1, PT ;  /* 0x000000010000780c */ /* 0x000fda0003f05070 */
[----:B------:R-:W-:Y:S05]  /*187800*/  @P0 BRA `(.L_x_8002) ;  /* 0x0000000800380947 */ /* 0x000fea0003800000 */
[----:B0--3--:R-:W0:Y:S01]  /*187810*/  LDS.128 R4, [R32] ;  /* 0x0000000020047984 */ /* 0x009e220000000c00 */
        /* <DEDUP_REMOVED lines=20> */
.L_x_8036:
[----:B------:R-:W0:Y:S02]  /*187960*/  LDS.64 R8, [R5+0x8] ;  /* 0x0000080005087984 */ /* 0x000e240000000a00 */
[----:B0-----:R-:W-:-:S05]  /*187970*/  IADD3 R10, P0, PT, R8, 0x30, RZ ;  /* 0x00000030080a7810 */ /* 0x001fca0007f1e0ff */
[----:B------:R-:W-:-:S07]  /*187980*/  IMAD.X R11, RZ, RZ, R9, P0 ;  /* 0x000000ffff0b7224 */ /* 0x000fce00000e0609 */
[----:B------:R-:W0:Y:S02]  /*187990*/  ATOMS.CAST.SPIN.64 P0, [R5+0x8], R8, R10 ;  /* 0x000008080500758d */ /* 0x000e24000180040a */
[----:B0-----:R-:W-:Y:S05]  /*1879a0*/  @!P0 BRA `(.L_x_8036) ;  /* 0xfffffffc00ec8947 */ /* 0x001fea000383ffff */
[----:B------:R-:W-:Y:S05]  /*1879b0*/  BSYNC B2 ;  /* 0x0000000000027941 */ /* 0x000fea0003800000 */
.L_x_8035:
[----:B------:R-:W-:Y:S05]  /*1879c0*/  BRA `(.L_x_8033) ;  /* 0x0000000000187947 */ /* 0x000fea0003800000 */
.L_x_8034:
[----:B------:R-:W-:Y:S02]  /*1879d0*/  R2UR UR4, R38 ;  /* 0x00000000260472ca */ /* 0x000fe400000e0000 */
[----:B------:R-:W-:-:S13]  /*1879e0*/  R2UR UR5, R39 ;  /* 0x00000000270572ca */ /* 0x000fda00000e0000 */
[----:B------:R-:W2:Y:S02]  /*1879f0*/  LD.E.64 R8, desc[UR4][R36.64+0x8] ;  /* 0x0000080424087980 */ /* 0x000ea4000c101b00 */
[----:B--2---:R-:W-:-:S05]  /*187a00*/  IADD3 R4, P0, PT, R8, 0x30, RZ ;  /* 0x0000003008047810 */ /* 0x004fca0007f1e0ff */
[----:B------:R-:W-:-:S05]  /*187a10*/  IMAD.X R5, RZ, RZ, R9, P0 ;  /* 0x000000ffff057224 */ /* 0x000fca00000e0609 */
[----:B------:R0:W-:Y:S03]  /*187a20*/  ST.E.64 desc[UR4][R36.64+0x8], R4 ;  /* 0x0000080424007985 */ /* 0x0001e6000c101b04 */
.L_x_8033:
[----:B------:R-:W-:Y:S05]  /*187a30*/  BSYNC B0 ;  /* 0x0000000000007941 */ /* 0x000fea0003800000 */
.L_x_8032:
        /* <DEDUP_REMOVED lines=51> */
.L_x_8038:
[----:B------:R-:W-:Y:S01]  /*187d70*/  R2UR UR4, R38 ;  /* 0x00000000260472ca */ /* 0x000fe200000e0000 */
[----:B------:R-:W-:Y:S01]  /*187d80*/  IMAD.MOV.U32 R5, RZ, RZ, 0x5272 ;  /* 0x00005272ff057424 */ /* 0x000fe200078e00ff */
[----:B------:R-:W-:Y:S01]  /*187d90*/  R2UR UR5, R39 ;  /* 0x00000000270572ca */ /* 0x000fe200000e0000 */
[----:B------:R-:W-:Y:S01]  /*187da0*/  IMAD.MOV.U32 R9, RZ, RZ, -0x1 ;  /* 0xffffffffff097424 */ /* 0x000fe200078e00ff */
[----:B------:R-:W-:-:S11]  /*187db0*/  PLOP3.LUT P0, PT, PT, PT, PT, 0x8, 0x80 ;  /* 0x000000000080781c */ /* 0x000fd60003f0e170 */
[----:B------:R0:W-:Y:S02]  /*187dc0*/  ST.E desc[UR4][R30.64], R5 ;  /* 0x000000051e007985 */ /* 0x0001e4000c101904 */
.L_x_8039:
[----:B------:R-:W-:Y:S05]  /*187dd0*/  BSYNC B0 ;  /* 0x0000000000007941 */ /* 0x000fea0003800000 */
.L_x_8037:
        /* <DEDUP_REMOVED lines=39> */
.L_x_8041:
[----:B------:R-:W-:Y:S05]  /*188050*/  BSYNC B0 ;  /* 0x0000000000007941 */ /* 0x000fea0003800000 */
.L_x_8040:
[----:B------:R-:W-:Y:S02]  /*188060*/  R2UR UR4, R38 ;  /* 0x00000000260472ca */ /* 0x000fe400000e0000 */
[----:B------:R-:W-:-:S13]  /*188070*/  R2UR UR5, R39 ;  /* 0x00000000270572ca */ /* 0x000fda00000e0000 */
[----:B------:R4:W-:Y:S01]  /*188080*/  ST.E desc[UR4][R30.64], R7 ;  /* 0x000000071e007985 */ /* 0x0009e2000c101904 */
[----:B------:R-:W-:Y:S05]  /*188090*/  BRA `(.L_x_8002) ;  /* 0x0000000000147947 */ /* 0x000fea0003800000 */
.L_x_8031:
[----:B------:R-:W-:Y:S02]  /*1880a0*/  R2UR UR4, R38 ;  /* 0x00000000260472ca */ /* 0x000fe400000e0000 */
[----:B------:R-:W-:Y:S02]  /*1880b0*/  R2UR UR5, R39 ;  /* 0x00000000270572ca */ /* 0x000fe400000e0000 */
[----:B------:R-:W-:-:S05]  /*1880c0*/  LEA R4, P0, R14, R4, 0x2 ;  /* 0x000000040e047211 */ /* 0x000fca00078010ff */
[----:B------:R-:W-:-:S06]  /*1880d0*/  IMAD.X R5, RZ, RZ, R5, P0 ;  /* 0x000000ffff057224 */ /* 0x000fcc00000e0605 */
[----:B------:R0:W-:Y:S02]  /*1880e0*/  ST.E desc[UR4][R4.64+0x20], RZ ;  /* 0x000020ff04007985 */ /* 0x0001e4000c101904 */
.L_x_8002:
[----:B------:R-:W-:Y:S05]  /*1880f0*/  BSYNC B1 ;  /* 0x0000000000017941 */ /* 0x000fea0003800000 */
.L_x_8001:
[----:B------:R-:W-:Y:S01]  /*188100*/  ISETP.GE.AND P0, PT, R12, 0x1, PT ;  /* 0x000000010c00780c */ /* 0x000fe20003f06270 */
[----:B------:R-:W-:-:S12]  /*188110*/  BSSY B0, `(.L_x_8042) ;  /* 0x000013e000007945 */ /* 0x000fd80003800000 */
[----:B------:R-:W-:Y:S05]  /*188120*/  @!P0 BRA `(.L_x_8043) ;  /* 0x0000001000f08947 */ /* 0x000fea0003800000 */
[----:B-1----:R-:W-:Y:S02]  /*188130*/  IMAD.MOV R0, RZ, RZ, -R12 ;  /* 0x000000ffff007224 */ /* 0x002fe400078e0a0c */
[----:B------:R-:W-:Y:S02]  /*188140*/  IMAD.MOV.U32 R14, RZ, RZ, RZ ;  /* 0x000000ffff0e7224 */ /* 0x000fe400078e00ff */
[----:B------:R-:W-:-:S07]  /*188150*/  IMAD.MOV.U32 R32, RZ, RZ, RZ ;  /* 0x000000ffff207224 */ /* 0x000fce00078e00ff */
.L_x_8068:
        /* <DEDUP_REMOVED lines=35> */
.L_x_8051:
[----:B------:R-:W0:Y:S02]  /*188390*/  LDS.64 R8, [R5+0x8] ;  /* 0x0000080005087984 */ /* 0x000e240000000a00 */
[----:B0-----:R-:W-:-:S05]  /*1883a0*/  IADD3 R10, P0, PT, R8, 0x30, RZ ;  /* 0x00000030080a7810 */ /* 0x001fca0007f1e0ff */
[----:B------:R-:W-:-:S07]  /*1883b0*/  IMAD.X R11, RZ, RZ, R9, P0 ;  /* 0x000000ffff0b7224 */ /* 0x000fce00000e0609 */
[----:B------:R-:W0:Y:S02]  /*1883c0*/  ATOMS.CAST.SPIN.64 P0, [R5+0x8], R8, R10 ;  /* 0x000008080500758d */ /* 0x000e24000180040a */
[----:B0-----:R-:W-:Y:S05]  /*1883d0*/  @!P0 BRA `(.L_x_8051) ;  /* 0xfffffffc00ec8947 */ /* 0x001fea000383ffff */
[----:B------:R-:W-:Y:S05]  /*1883e0*/  BSYNC B3 ;  /* 0x0000000000037941 */ /* 0x000fea0003800000 */
.L_x_8050:
[----:B------:R-:W-:Y:S05]  /*1883f0*/  BRA `(.L_x_8048) ;  /* 0x0000000000187947 */ /* 0x000fea0003800000 */
.L_x_8049:
[----:B------:R-:W-:Y:S02]  /*188400*/  R2UR UR4, R38 ;  /* 0x00000000260472ca */ /* 0x000fe400000e0000 */
[----:B------:R-:W-:-:S13]  /*188410*/  R2UR UR5, R39 ;  /* 0x00000000270572ca */ /* 0x000fda00000e0000 */
[----:B------:R-:W2:Y:S02]  /*188420*/  LD.E.64 R8, desc[UR4][R36.64+0x8] ;  /* 0x0000080424087980 */ /* 0x000ea4000c101b00 */
[----:B--2---:R-:W-:-:S05]  /*188430*/  IADD3 R4, P0, PT, R8, 0x30, RZ ;  /* 0x0000003008047810 */ /* 0x004fca0007f1e0ff */
[----:B------:R-:W-:-:S05]  /*188440*/  IMAD.X R5, RZ, RZ, R9, P0 ;  /* 0x000000ffff057224 */ /* 0x000fca00000e0609 */
[----:B------:R0:W-:Y:S03]  /*188450*/  ST.E.64 desc[UR4][R36.64+0x8], R4 ;  /* 0x0000080424007985 */ /* 0x0001e6000c101b04 */
.L_x_8048:
[----:B------:R-:W-:Y:S05]  /*188460*/  BSYNC B2 ;  /* 0x0000000000027941 */ /* 0x000fea0003800000 */
.L_x_8047:
        /* <DEDUP_REMOVED lines=54> */
.L_x_8053:
[----:B------:R-:W-:Y:S05]  /*1887d0*/  BSYNC B2 ;  /* 0x0000000000027941 */ /* 0x000fea0003800000 */
.L_x_8052:
        /* <DEDUP_REMOVED lines=40> */
.L_x_8055:
[----:B------:R-:W-:Y:S05]  /*188a60*/  BSYNC B2 ;  /* 0x0000000000027941 */ /* 0x000fea0003800000 */
.L_x_8054:
[----:B------:R-:W-:Y:S02]  /*188a70*/  R2UR UR4, R38 ;  /* 0x00000000260472ca */ /* 0x000fe400000e0000 */
[----:B------:R-:W-:Y:S02]  /*188a80*/  R2UR UR5, R39 ;  /* 0x00000000270572ca */ /* 0x000fe400000e0000 */
[----:B------:R-:W-:-:S11]  /*188a90*/  PRMT R9, RZ, 0x7610, R9 ;  /* 0x00007610ff097816 */ /* 0x000fd60000000009 */
[----:B------:R2:W-:Y:S01]  /*188aa0*/  ST.E desc[UR4][R30.64], R7 ;  /* 0x000000071e007985 */ /* 0x0005e2000c101904 */
[----:B------:R-:W-:Y:S05]  /*188ab0*/  BRA `(.L_x_8045) ;  /* 0x0000000000147947 */ /* 0x000fea0003800000 */
.L_x_8046:
[----:B------:R-:W-:Y:S02]  /*188ac0*/  R2UR UR4, R38 ;  /* 0x00000000260472ca */ /* 0x000fe400000e0000 */
[----:B------:R-:W-:Y:S02]  /*188ad0*/  R2UR UR5, R39 ;  /* 0x00000000270572ca */ /* 0x000fe400000e0000 */
[----:B------:R-:W-:-:S05]  /*188ae0*/  IADD3 R4, P0, PT, R4, R14, RZ ;  /* 0x0000000e04047210 */ /* 0x000fca0007f1e0ff */
[----:B------:R-:W-:-:S06]  /*188af0*/  IMAD.X R5, RZ, RZ, R5, P0 ;  /* 0x000000ffff057224 */ /* 0x000fcc00000e0605 */
[----:B------:R3:W5:Y:S02]  /*188b00*/  LD.E.U8 R9, desc[UR4][R4.64+0x20] ;  /* 0x0000200404097980 */ /* 0x000764000c101100 */
.L_x_8045:
[----:B------:R-:W-:Y:S05]  /*188b10*/  BSYNC B1 ;  /* 0x0000000000017941 */ /* 0x000fea0003800000 */
.L_x_8044:
[----:B------:R-:W-:Y:S01]  /*188b20*/  ISETP.NE.AND P0, PT, R3, -0x1, PT ;  /* 0xffffffff0300780c */ /* 0x000fe20003f05270 */
[----:B------:R-:W-:-:S12]  /*188b30*/  BSSY B1, `(.L_x_8056) ;  /* 0x0000098000017945 */ /* 0x000fd80003800000 */
[----:B------:R-:W-:Y:S01]  /*188b40*/  @!P0 R2UR UR4, R38 ;  /* 0x00000000260482ca */ /* 0x000fe200000e0000 */
[----:B01-3--:R-:W-:Y:S01]  /*188b50*/  @!P0 IMAD.MOV.U32 R5, RZ, RZ, 0x5368 ;  /* 0x00005368ff058424 */ /* 0x00bfe200078e00ff */
        /* <DEDUP_REMOVED lines=27> */
.L_x_8063:
[----:B------:R-:W0:Y:S02]  /*188d10*/  LDS.64 R8, [R5+0x8] ;  /* 0x0000080005087984 */ /* 0x000e240000000a00 */
[----:B0-----:R-:W-:-:S05]  /*188d20*/  IADD3 R10, P0, PT, R8, 0x30, RZ ;  /* 0x00000030080a7810 */ /* 0x001fca0007f1e0ff */
[----:B------:R-:W-:-:S07]  /*188d30*/  IMAD.X R11, RZ, RZ, R9, P0 ;  /* 0x000000ffff0b7224 */ /* 0x000fce00000e0609 */
[----:B------:R-:W0:Y:S02]  /*188d40*/  ATOMS.CAST.SPIN.64 P0, [R5+0x8], R8, R10 ;  /* 0x000008080500758d */ /* 0x000e24000180040a */
[----:B0-----:R-:W-:Y:S05]  /*188d50*/  @!P0 BRA `(.L_x_8063) ;  /* 0xfffffffc00ec8947 */ /* 0x001fea000383ffff */
[----:B------:R-:W-:Y:S05]  /*188d60*/  BSYNC B3 ;  /* 0x0000000000037941 */ /* 0x000fea0003800000 */
.L_x_8062:
[----:B------:R-:W-:Y:S05]  /*188d70*/  BRA `(.L_x_8060) ;  /* 0x0000000000187947 */ /* 0x000fea0003800000 */
.L_x_8061:
[----:B------:R-:W-:Y:S02]  /*188d80*/  R2UR UR4, R38 ;  /* 0x00000000260472ca */ /* 0x000fe400000e0000 */
[----:B------:R-:W-:-:S13]  /*188d90*/  R2UR UR5, R39 ;  /* 0x00000000270572ca */ /* 0x000fda00000e0000 */
[----:B------:R-:W2:Y:S02]  /*188da0*/  LD.E.64 R8, desc[UR4][R36.64+0x8] ;  /* 0x0000080424087980 */ /* 0x000ea4000c101b00 */
[----:B--2---:R-:W-:-:S05]  /*188db0*/  IADD3 R4, P0, PT, R8, 0x30, RZ ;  /* 0x0000003008047810 */ /* 0x004fca0007f1e0ff */
[----:B------:R-:W-:-:S05]  /*188dc0*/  IMAD.X R5, RZ, RZ, R9, P0 ;  /* 0x000000ffff057224 */ /* 0x000fca00000e0609 */
[----:B------:R0:W-:Y:S03]  /*188dd0*/  ST.E.64 desc[UR4][R36.64+0x8], R4 ;  /* 0x0000080424007985 */ /* 0x0001e6000c101b04 */
.L_x_8060:
[----:B------:R-:W-:Y:S05]  /*188de0*/  BSYNC B2 ;  /* 0x0000000000027941 */ /* 0x000fea0003800000 */
.L_x_8059:
        /* <DEDUP_REMOVED lines=54> */
.L_x_8065:
[----:B------:R-:W-:Y:S05]  /*189150*/  BSYNC B2 ;  /* 0x0000000000027941 */ /* 0x000fea0003800000 */
.L_x_8064:
        /* <DEDUP_REMOVED lines=40> */
.L_x_8067:
[----:B------:R-:W-:Y:S05]  /*1893e0*/  BSYNC B2 ;  /* 0x0000000000027941 */ /* 0x000fea0003800000 */
.L_x_8066:
[----:B------:R-:W-:Y:S02]  /*1893f0*/  R2UR UR4, R38 ;  /* 0x00000000260472ca */ /* 0x000fe400000e0000 */
[----:B------:R-:W-:-:S13]  /*189400*/  R2UR UR5, R39 ;  /* 0x00000000270572ca */ /* 0x000fda00000e0000 */
[----:B------:R3:W-:Y:S01]  /*189410*/  ST.E desc[UR4][R30.64], R7 ;  /* 0x000000071e007985 */ /* 0x0007e2000c101904 */
[----:B------:R-:W-:Y:S05]  /*189420*/  BRA `(.L_x_8057) ;  /* 0x0000000000207947 */ /* 0x000fea0003800000 */
.L_x_8058:
        /* <DEDUP_REMOVED lines=8> */
.L_x_8057:
[----:B------:R-:W-:Y:S05]  /*1894b0*/  BSYNC B1 ;  /* 0x0000000000017941 */ /* 0x000fea0003800000 */
.L_x_8056:
[----:B------:R-:W-:Y:S02]  /*1894c0*/  VIADD R32, R32, 0x1 ;  /* 0x0000000120207836 */ /* 0x000fe40000000000 */
[----:B------:R-:W-:Y:S01]  /*1894d0*/  VIADD R14, R14, 0x4 ;  /* 0x000000040e0e7836 */ /* 0x000fe20000000000 */
[----:B------:R-:W-:Y:S06]  /*1894e0*/  @P2 BRA `(.L_x_8068) ;  /* 0xffffffec001c2947 */ /* 0x000fec000383ffff */
.L_x_8043:
[----:B------:R-:W-:Y:S05]  /*1894f0*/  BSYNC B0 ;  /* 0x0000000000007941 */ /* 0x000fea0003800000 */
.L_x_8042:
[----:B------:R-:W-:Y:S01]  /*189500*/  ISETP.GE.AND P0, PT, R33, 0x1, PT ;  /* 0x000000012100780c */ /* 0x000fe20003f06270 */
[----:B------:R-:W-:-:S12]  /*189510*/  BSSY B0, `(.L_x_8069) ;  /* 0x0000141000007945 */ /* 0x000fd80003800000 */
[----:B------:R-:W-:Y:S05]  /*189520*/  @!P0 BRA `(.L_x_8070) ;  /* 0x0000001000fc8947 */ /* 0x000fea0003800000 */
[----:B------:R-:W-:Y:S01]  /*189530*/  IMAD.MOV R33, RZ, RZ, -R33 ;  /* 0x000000ffff217224 */ /* 0x000fe200078e0a21 */
[----:B------:R-:W-:Y:S01]  /*189540*/  CS2R R14, SRZ ;  /* 0x00000000000e7805 */ /* 0x000fe2000001ff00 */
[----:B-1----:R-:W-:-:S07]  /*189550*/  IMAD.SHL.U32 R0, R12, 0x4, RZ ;  /* 0x000000040c007824 */ /* 0x002fce00078e00ff */
.L_x_8095:
        /* <DEDUP_REMOVED lines=35> */
.L_x_8078:
[----:B------:R-:W0:Y:S02]  /*189790*/  LDS.64 R8, [R5+0x8] ;  /* 0x0000080005087984 */ /* 0x000e240000000a00 */
[----:B0-----:R-:W-:-:S05]  /*1897a0*/  IADD3 R10, P0, PT, R8, 0x30, RZ ;  /* 0x00000030080a7810 */ /* 0x001fca0007f1e0ff */
[----:B------:R-:W-:-:S07]  /*1897b0*/  IMAD.X R11, RZ, RZ, R9, P0 ;  /* 0x000000ffff0b7224 */ /* 0x000fce00000e0609 */
[----:B------:R-:W0:Y:S02]  /*1897c0*/  ATOMS.CAST.SPIN.64 P0, [R5+0x8], R8, R10 ;  /* 0x000008080500758d */ /* 0x000e24000180040a */
[----:B0-----:R-:W-:Y:S05]  /*1897d0*/  @!P0 BRA `(.L_x_8078) ;  /* 0xfffffffc00ec8947 */ /* 0x001fea000383ffff */
[----:B------:R-:W-:Y:S05]  /*1897e0*/  BSYNC B3 ;  /* 0x0000000000037941 */ /* 0x000fea0003800000 */
.L_x_8077:
[----:B------:R-:W-:Y:S05]  /*1897f0*/  BRA `(.L_x_8075) ;  /* 0x0000000000187947 */ /* 0x000fea0003800000 */
.L_x_8076:
[----:B------:R-:W-:Y:S02]  /*189800*/  R2UR UR4, R38 ;  /* 0x00000000260472ca */ /* 0x000fe400000e0000 */
[----:B------:R-:W-:-:S13]  /*189810*/  R2UR UR5, R39 ;  /* 0x00000000270572ca */ /* 0x000fda00000e0000 */
[----:B------:R-:W2:Y:S02]  /*189820*/  LD.E.64 R8, desc[UR4][R36.64+0x8] ;  /* 0x0000080424087980 */ /* 0x000ea4000c101b00 */
[----:B--2---:R-:W-:-:S05]  /*189830*/  IADD3 R4, P0, PT, R8, 0x30, RZ ;  /* 0x0000003008047810 */ /* 0x004fca0007f1e0ff */
[----:B------:R-:W-:-:S05]  /*189840*/  IMAD.X R5, RZ, RZ, R9, P0 ;  /* 0x000000ffff057224 */ /* 0x000fca00000e0609 */
[----:B------:R0:W-:Y:S03]  /*189850*/  ST.E.64 desc[UR4][R36.64+0x8], R4 ;  /* 0x0000080424007985 */ /* 0x0001e6000c101b04 */
.L_x_8075:
[----:B------:R-:W-:Y:S05]  /*189860*/  BSYNC B2 ;  /* 0x0000000000027941 */ /* 0x000fea0003800000 */
.L_x_8074:
        /* <DEDUP_REMOVED lines=54> */
.L_x_8080:
[----:B------:R-:W-:Y:S05]  /*189bd0*/  BSYNC B2 ;  /* 0x0000000000027941 */ /* 0x000fea0003800000 */
.L_x_8079:
        /* <DEDUP_REMOVED lines=40> */
.L_x_8082:
[----:B------:R-:W-:Y:S05]  /*189e60*/  BSYNC B2 ;  /* 0x0000000000027941 */ /* 0x000fea0003800000 */
.L_x_8081:
[----:B------:R-:W-:Y:S02]  /*189e70*/  R2UR UR4, R38 ;  /* 0x00000000260472ca */ /* 0x000fe400000e0000 */
[----:B------:R-:W-:Y:S02]  /*189e80*/  R2UR UR5, R39 ;  /* 0x00000000270572ca */ /* 0x000fe400000e0000 */
[----:B------:R-:W-:-:S11]  /*189e90*/  PRMT R9, RZ, 0x7610, R9 ;  /* 0x00007610ff097816 */ /* 0x000fd60000000009 */
[----:B------:R2:W-:Y:S01]  /*189ea0*/  ST.E desc[UR4][R30.64], R7 ;  /* 0x000000071e007985 */ /* 0x0005e2000c101904 */
[----:B------:R-:W-:Y:S05]  /*189eb0*/  BRA `(.L_x_8072) ;  /* 0x0000000000147947 */ /* 0x000fea0003800000 */
.L_x_8073:
[----:B------:R-:W-:Y:S02]  /*189ec0*/  R2UR UR4, R38 ;  /* 0x00000000260472ca */ /* 0x000fe400000e0000 */
[----:B------:R-:W-:Y:S02]  /*189ed0*/  R2UR UR5, R39 ;  /* 0x00000000270572ca */ /* 0x000fe400000e0000 */
[----:B------:R-:W-:-:S05]  /*189ee0*/  IADD3 R4, P0, PT, R4, R14, RZ ;  /* 0x0000000e04047210 */ /* 0x000fca0007f1e0ff */
[----:B------:R-:W-:-:S06]  /*189ef0*/  IMAD.X R5, RZ, RZ, R5, P0 ;  /* 0x000000ffff057224 */ /* 0x000fcc00000e0605 */
[----:B------:R3:W5:Y:S02]  /*189f00*/  LD.E.U8 R9, desc[UR4][R4.64+0x20] ;  /* 0x0000200404097980 */ /* 0x000764000c101100 */
.L_x_8072:
[----:B------:R-:W-:Y:S05]  /*189f10*/  BSYNC B1 ;  /* 0x0000000000017941 */ /* 0x000fea0003800000 */
.L_x_8071:
        /* <DEDUP_REMOVED lines=32> */
.L_x_8090:
[----:B------:R-:W0:Y:S02]  /*18a120*/  LDS.64 R8, [R5+0x8] ;  /* 0x0000080005087984 */ /* 0x000e240000000a00 */
[----:B0-----:R-:W-:-:S05]  /*18a130*/  IADD3 R10, P0, PT, R8, 0x30, RZ ;  /* 0x00000030080a7810 */ /* 0x001fca0007f1e0ff */
[----:B------:R-:W-:-:S07]  /*18a140*/  IMAD.X R11, RZ, RZ, R9, P0 ;  /* 0x000000ffff0b7224 */ /* 0x000fce00000e0609 */
[----:B------:R-:W0:Y:S02]  /*18a150*/  ATOMS.CAST.SPIN.64 P0, [R5+0x8], R8, R10 ;  /* 0x000008080500758d */ /* 0x000e24000180040a */
[----:B0-----:R-:W-:Y:S05]  /*18a160*/  @!P0 BRA `(.L_x_8090) ;  /* 0xfffffffc00ec8947 */ /* 0x001fea000383ffff */
[----:B------:R-:W-:Y:S05]  /*18a170*/  BSYNC B3 ;  /* 0x0000000000037941 */ /* 0x000fea0003800000 */
.L_x_8089:
[----:B------:R-:W-:Y:S05]  /*18a180*/  BRA `(.L_x_8087) ;  /* 0x0000000000187947 */ /* 0x000fea0003800000 */
.L_x_8088:
[----:B------:R-:W-:Y:S02]  /*18a190*/  R2UR UR4, R38 ;  /* 0x00000000260472ca */ /* 0x000fe400000e0000 */
[----:B------:R-:W-:-:S13]  /*18a1a0*/  R2UR UR5, R39 ;  /* 0x00000000270572ca */ /* 0x000fda00000e0000 */
[----:B------:R-:W2:Y:S02]  /*18a1b0*/  LD.E.64 R8, desc[UR4][R36.64+0x8] ;  /* 0x0000080424087980 */ /* 0x000ea4000c101b00 */
[----:B--2---:R-:W-:-:S05]  /*18a1c0*/  IADD3 R4, P0, PT, R8, 0x30, RZ ;  /* 0x0000003008047810 */ /* 0x004fca0007f1e0ff */
[----:B------:R-:W-:-:S05]  /*18a1d0*/  IMAD.X R5, RZ, RZ, R9, P0 ;  /* 0x000000ffff057224 */ /* 0x000fca00000e0609 */
[----:B------:R0:W-:Y:S03]  /*18a1e0*/  ST.E.64 desc[UR4][R36.64+0x8], R4 ;  /* 0x0000080424007985 */ /* 0x0001e6000c101b04 */
.L_x_8087:
[----:B------:R-:W-:Y:S05]  /*18a1f0*/  BSYNC B2 ;  /* 0x0000000000027941 */ /* 0x000fea0003800000 */
.L_x_8086:
        /* <DEDUP_REMOVED lines=54> */
.L_x_8092:
[----:B------:R-:W-:Y:S05]  /*18a560*/  BSYNC B2 ;  /* 0x0000000000027941 */ /* 0x000fea0003800000 */
.L_x_8091:
        /* <DEDUP_REMOVED lines=40> */
.L_x_8094:
[----:B------:R-:W-:Y:S05]  /*18a7f0*/  BSYNC B2 ;  /* 0x0000000000027941 */ /* 0x000fea0003800000 */
.L_x_8093:
[----:B------:R-:W-:Y:S02]  /*18a800*/  R2UR UR4, R38 ;  /* 0x00000000260472ca */ /* 0x000fe400000e0000 */
[----:B------:R-:W-:-:S13]  /*18a810*/  R2UR UR5, R39 ;  /* 0x00000000270572ca */ /* 0x000fda00000e0000 */
[----:B------:R3:W-:Y:S01]  /*18a820*/  ST.E desc[UR4][R30.64], R7 ;  /* 0x000000071e007985 */ /* 0x0007e2000c101904 */
[----:B------:R-:W-:Y:S05]  /*18a830*/  BRA `(.L_x_8084) ;  /* 0x0000000000207947 */ /* 0x000fea0003800000 */
.L_x_8085:
        /* <DEDUP_REMOVED lines=8> */
.L_x_8084:
[----:B------:R-:W-:Y:S05]  /*18a8c0*/  BSYNC B1 ;  /* 0x0000000000017941 */ /* 0x000fea0003800000 */
.L_x_8083:
[----:B------:R-:W-:Y:S02]  /*18a8d0*/  VIADD R15, R15, 0x1 ;  /* 0x000000010f0f7836 */ /* 0x000fe40000000000 */
[----:B------:R-:W-:Y:S02]  /*18a8e0*/  VIADD R12, R12, 0x1 ;  /* 0x000000010c0c7836 */ /* 0x000fe40000000000 */
[----:B------:R-:W-:Y:S02]  /*18a8f0*/  VIADD R0, R0, 0x4 ;  /* 0x0000000400007836 */ /* 0x000fe40000000000 */
[----:B------:R-:W-:Y:S01]  /*18a900*/  VIADD R14, R14, 0x4 ;  /* 0x000000040e0e7836 */ /* 0x000fe20000000000 */
[----:B------:R-:W-:Y:S06]  /*18a910*/  @P2 BRA `(.L_x_8095) ;  /* 0xffffffec00102947 */ /* 0x000fec000383ffff */
.L_x_8070:
[----:B------:R-:W-:Y:S05]  /*18a920*/  BSYNC B0 ;  /* 0x0000000000007941 */ /* 0x000fea0003800000 */
.L_x_8069:
        /* <DEDUP_REMOVED lines=19> */
.L_x_8100:
[----:B------:R-:W0:Y:S02]  /*18aa60*/  LDS.64 R4, [R11+0x8] ;  /* 0x000008000b047984 */ /* 0x000e240000000a00 */
[----:B0-----:R-:W-:-:S05]  /*18aa70*/  IADD3 R6, P0, PT, R4, 0x30, RZ ;  /* 0x0000003004067810 */ /* 0x001fca0007f1e0ff */
[----:B------:R-:W-:-:S07]  /*18aa80*/  IMAD.X R7, RZ, RZ, R5, P0 ;  /* 0x000000ffff077224 */ /* 0x000fce00000e0605 */
[----:B------:R-:W0:Y:S02]  /*18aa90*/  ATOMS.CAST.SPIN.64 P0, [R11+0x8], R4, R6 ;  /* 0x000008040b00758d */ /* 0x000e240001800406 */
[----:B0-----:R-:W-:Y:S05]  /*18aaa0*/  @!P0 BRA `(.L_x_8100) ;  /* 0xfffffffc00ec8947 */ /* 0x001fea000383ffff */
[----:B------:R-:W-:Y:S05]  /*18aab0*/  BSYNC B1 ;  /* 0x0000000000017941 */ /* 0x000fea0003800000 */
.L_x_8099:
[----:B------:R-:W-:Y:S02]  /*18aac0*/  IMAD.MOV.U32 R6, RZ, RZ, R4 ;  /* 0x000000ffff067224 */ /* 0x000fe400078e0004 */
[----:B------:R-:W-:Y:S01]  /*18aad0*/  IMAD.MOV.U32 R7, RZ, RZ, R5 ;  /* 0x000000ffff077224 */ /* 0x000fe200078e0005 */
[----:B------:R-:W-:Y:S06]  /*18aae0*/  BRA `(.L_x_8097) ;  /* 0x0000000000187947 */ /* 0x000fec0003800000 */
.L_x_8098:
[----:B------:R-:W-:Y:S02]  /*18aaf0*/  R2UR UR4, R38 ;  /* 0x00000000260472ca */ /* 0x000fe400000e0000 */
[----:B------:R-:W-:-:S13]  /*18ab00*/  R2UR UR5, R39 ;  /* 0x00000000270572ca */ /* 0x000fda00000e0000 */
[----:B------:R-:W2:Y:S02]  /*18ab10*/  LD.E.64 R6, desc[UR4][R36.64+0x8] ;  /* 0x0000080424067980 */ /* 0x000ea4000c101b00 */
[----:B--2---:R-:W-:-:S05]  /*18ab20*/  IADD3 R4, P0, PT, R6, 0x30, RZ ;  /* 0x0000003006047810 */ /* 0x004fca0007f1e0ff */
[----:B------:R-:W-:-:S05]  /*18ab30*/  IMAD.X R5, RZ, RZ, R7, P0 ;  /* 0x000000ffff057224 */ /* 0x000fca00000e0607 */
[----:B------:R0:W-:Y:S03]  /*18ab40*/  ST.E.64 desc[UR4][R36.64+0x8], R4 ;  /* 0x0000080424007985 */ /* 0x0001e6000c101b04 */
.L_x_8097:
[----:B------:R-:W-:Y:S05]  /*18ab50*/  BSYNC B0 ;  /* 0x0000000000007941 */ /* 0x000fea0003800000 */
.L_x_8096:
        /* <DEDUP_REMOVED lines=65> */
.L_x_8107:
[----:B------:R-:W0:Y:S02]  /*18af70*/  LDS.64 R8, [R5+0x8] ;  /* 0x0000080005087984 */ /* 0x000e240000000a00 */
[----:B0-----:R-:W-:-:S05]  /*18af80*/  IADD3 R10, P0, PT, R32, R8, RZ ;  /* 0x00000008200a7210 */ /* 0x001fca0007f1e0ff */
[----:B------:R-:W-:-:S07]  /*18af90*/  IMAD.X R11, R33, 0x1, R9, P0 ;  /* 0x00000001210b7824 */ /* 0x000fce00000e0609 */
[----:B------:R-:W0:Y:S02]  /*18afa0*/  ATOMS.CAST.SPIN.64 P0, [R5+0x8], R8, R10 ;  /* 0x000008080500758d */ /* 0x000e24000180040a */
[----:B0-----:R-:W-:Y:S05]  /*18afb0*/  @!P0 BRA `(.L_x_8107) ;  /* 0xfffffffc00ec8947 */ /* 0x001fea000383ffff */
[----:B------:R-:W-:Y:S05]  /*18afc0*/  BSYNC B1 ;  /* 0x0000000000017941 */ /* 0x000fea0003800000 */
.L_x_8106:
[----:B------:R-:W-:Y:S05]  /*18afd0*/  BRA `(.L_x_8104) ;  /* 0x0000000000187947 */ /* 0x000fea0003800000 */
.L_x_8105:
[----:B------:R-:W-:Y:S02]  /*18afe0*/  R2UR UR4, R38 ;  /* 0x00000000260472ca */ /* 0x000fe400000e0000 */
[----:B------:R-:W-:-:S13]  /*18aff0*/  R2UR UR5, R39 ;  /* 0x00000000270572ca */ /* 0x000fda00000e0000 */
[----:B------:R-:W2:Y:S02]  /*18b000*/  LD.E.64 R8, desc[UR4][R36.64+0x8] ;  /* 0x0000080424087980 */ /* 0x000ea4000c101b00 */
[----:B--2---:R-:W-:-:S05]  /*18b010*/  IADD3 R4, P0, PT, R32, R8, RZ ;  /* 0x0000000820047210 */ /* 0x004fca0007f1e0ff */
[----:B------:R-:W-:-:S05]  /*18b020*/  IMAD.X R5, R33, 0x1, R9, P0 ;  /* 0x0000000121057824 */ /* 0x000fca00000e0609 */
[----:B------:R0:W-:Y:S03]  /*18b030*/  ST.E.64 desc[UR4][R36.64+0x8], R4 ;  /* 0x0000080424007985 */ /* 0x0001e6000c101b04 */
.L_x_8104:
[----:B------:R-:W-:Y:S05]  /*18b040*/  BSYNC B0 ;  /* 0x0000000000007941 */ /* 0x000fea0003800000 */
.L_x_8103:
        /* <DEDUP_REMOVED lines=46> */
.L_x_8139:
[----:B0-2---:R-:W0:Y:S01]  /*18b330*/  LDS.128 R4, [R14] ;  /* 0x000000000e047984 */ /* 0x005e220000000c00 */
        /* <DEDUP_REMOVED lines=30> */
.L_x_8120:
[----:B0-----:R-:W0:Y:S02]  /*18b520*/  LDS.64 R8, [R5+0x8] ;  /* 0x0000080005087984 */ /* 0x001e240000000a00 */
[----:B0-----:R-:W-:-:S05]  /*18b530*/  IADD3 R10, P0, PT, R8, 0x30, RZ ;  /* 0x00000030080a7810 */ /* 0x001fca0007f1e0ff */
[----:B------:R-:W-:-:S07]  /*18b540*/  IMAD.X R11, RZ, RZ, R9, P0 ;  /* 0x000000ffff0b7224 */ /* 0x000fce00000e0609 */
[----:B------:R-:W0:Y:S02]  /*18b550*/  ATOMS.CAST.SPIN.64 P0, [R5+0x8], R8, R10 ;  /* 0x000008080500758d */ /* 0x000e24000180040a */
[----:B0-----:R-:W-:Y:S05]  /*18b560*/  @!P0 BRA `(.L_x_8120) ;  /* 0xfffffffc00ec8947 */ /* 0x001fea000383ffff */
[----:B------:R-:W0:Y:S05]  /*18b570*/  BMOV.32.CLEAR R4, B0 ;  /* 0x0000000000047355 */ /* 0x000e2a0000100000 */
[----:B------:R1:W-:Y:S05]  /*18b580*/  BMOV.32 B0, R35 ;  /* 0x0000002300007356 */ /* 0x0003ea0000000000 */
[----:B------:R-:W-:Y:S05]  /*18b590*/  BSYNC B0 ;  /* 0x0000000000007941 */ /* 0x000fea0003800000 */
.L_x_8119:
[----:B0-----:R0:W-:Y:S05]  /*18b5a0*/  BMOV.32 B0, R4 ;  /* 0x0000000400007356 */ /* 0x0011ea0000000000 */
[----:B------:R-:W-:Y:S05]  /*18b5b0*/  BRA `(.L_x_8117) ;  /* 0x0000000000187947 */ /* 0x000fea0003800000 */
.L_x_8118:
[----:B------:R-:W-:Y:S02]  /*18b5c0*/  R2UR UR4, R38 ;  /* 0x00000000260472ca */ /* 0x000fe400000e0000 */
[----:B------:R-:W-:-:S13]  /*18b5d0*/  R2UR UR5, R39 ;  /* 0x00000000270572ca */ /* 0x000fda00000e0000 */
[----:B------:R-:W2:Y:S02]  /*18b5e0*/  LD.E.64 R8, desc[UR4][R36.64+0x8] ;  /* 0x0000080424087980 */ /* 0x000ea4000c101b00 */
[----:B--2---:R-:W-:-:S05]  /*18b5f0*/  IADD3 R4, P0, PT, R8, 0x30, RZ ;  /* 0x0000003008047810 */ /* 0x004fca0007f1e0ff */
[----:B------:R-:W-:-:S05]  /*18b600*/  IMAD.X R5, RZ, RZ, R9, P0 ;  /* 0x000000ffff057224 */ /* 0x000fca00000e0609 */
[----:B------:R2:W-:Y:S03]  /*18b610*/  ST.E.64 desc[UR4][R36.64+0x8], R4 ;  /* 0x0000080424007985 */ /* 0x0005e6000c101b04 */
.L_x_8117:
[----:B------:R-:W-:Y:S05]  /*18b620*/  BSYNC B0 ;  /* 0x0000000000007941 */ /* 0x000fea0003800000 */
.L_x_8116:
[C---:B--2---:R-:W-:Y:S01]  /*18b630*/  IADD3 R5, P0, PT, R8.reuse, 0x38, RZ ;  /* 0x0000003808057810 */ /* 0x044fe20007f1e0ff */
        /* <DEDUP_REMOVED lines=12> */
[----:B0-2---:R-:W0:Y:S01]  /*18b700*/  LDS.64 R4, [R14] ;  /* 0x000000000e047984 */ /* 0x005e220000000a00 */
[----:B-1----:R-:W-:Y:S01]  /*18b710*/  SHF.R.S64 R35, RZ, 0x1c, R11 ;  /* 0x0000001cff237819 */ /* 0x002fe2000000100b */
        /* <DEDUP_REMOVED lines=38> */
[----:B--23--:R-:W-:-:S13]  /*18b980*/  ISETP.EQ.AND P1, PT, R8, RZ, PT ;  /* 0x000000ff0800720c */ /* 0x00cfda0003f22270 */
.L_x_8122:
[----:B------:R-:W-:Y:S05]  /*18b990*/  BSYNC B0 ;  /* 0x0000000000007941 */ /* 0x000fea0003800000 */
.L_x_8121:
[----:B------:R-:W-:Y:S01]  /*18b9a0*/  BSSY B0, `(.L_x_8123) ;  /* 0x0000028000007945 */ /* 0x000fe20003800000 */
[----:B------:R-:W-:Y:S02]  /*18b9b0*/  IMAD.MOV.U32 R7, RZ, RZ, RZ ;  /* 0x000000ffff077224 */ /* 0x000fe400078e00ff */
[----:B------:R-:W-:Y:S01]  /*18b9c0*/  @!P0 IMAD.MOV.U32 R11, RZ, RZ, -0x1 ;  /* 0xffffffffff0b8424 */ /* 0x000fe200078e00ff */
[----:B------:R-:W-:Y:S06]  /*18b9d0*/  @!P1 BRA `(.L_x_8124) ;  /* 0x0000000000909947 */ /* 0x000fec0003800000 */
[----:B------:R-:W-:-:S13]  /*18b9e0*/  ISETP.NE.AND P0, PT, R11, -0x1, PT ;  /* 0xffffffff0b00780c */ /* 0x000fda0003f05270 */
[----:B------:R-:W-:Y:S01]  /*18b9f0*/  @!P0 R2UR UR4, R38 ;  /* 0x00000000260482ca */ /* 0x000fe200000e0000 */
[----:B--2---:R-:W-:Y:S01]  /*18ba00*/  @!P0 IMAD.MOV.U32 R5, RZ, RZ, 0x5368 ;  /* 0x00005368ff058424 */ /* 0x004fe200078e00ff */
[----:B------:R-:W-:-:S13]  /*18ba10*/  @!P0 R2UR UR5, R39 ;  /* 0x00000000270582ca */ /* 0x000fda00000e0000 */
[----:B------:R3:W-:Y:S01]  /*18ba20*/  @!P0 ST.E desc[UR4][R30.64], R5 ;  /* 0x000000051e008985 */ /* 0x0007e2000c101904 */
[----:B------:R-:W-:Y:S05]  /*18ba30*/  @!P0 BRA `(.L_x_8124) ;  /* 0x0000000000788947 */ /* 0x000fea0003800000 */
[----:B0--3--:R-:W0:Y:S01]  /*18ba40*/  LDS.64 R4, [R14] ;  /* 0x000000000e047984 */ /* 0x009e220000000a00 */
        /* <DEDUP_REMOVED lines=28> */
[----:B----4-:R-:W-:-:S09]  /*18bc10*/  SEL R7, R11, RZ, !P0 ;  /* 0x000000ff0b077207 */ /* 0x010fd20004000000 */
.L_x_8124:
[----:B------:R-:W-:Y:S05]  /*18bc20*/  BSYNC B0 ;  /* 0x0000000000007941 */ /* 0x000fea0003800000 */
.L_x_8123:
[----:B------:R-:W-:Y:S02]  /*18bc30*/  R2UR UR4, R38 ;  /* 0x00000000260472ca */ /* 0x000fe400000e0000 */
[----:B------:R-:W-:-:S13]  /*18bc40*/  R2UR UR5, R39 ;  /* 0x00000000270572ca */ /* 0x000fda00000e0000 */
[----:B------:R4:W-:Y:S01]  /*18bc50*/  ST.E desc[UR4][R30.64], R7 ;  /* 0x000000071e007985 */ /* 0x0009e2000c101904 */
[----:B------:R-:W-:Y:S05]  /*18bc60*/  BRA `(.L_x_8125) ;  /* 0x0000000000147947 */ /* 0x000fea0003800000 */
.L_x_8115:
[----:B------:R-:W-:Y:S02]  /*18bc70*/  R2UR UR4, R38 ;  /* 0x00000000260472ca */ /* 0x000fe400000e0000 */
[----:B------:R-:W-:Y:S02]  /*18bc80*/  R2UR UR5, R39 ;  /* 0x00000000270572ca */ /* 0x000fe400000e0000 */
[----:B------:R-:W-:-:S05]  /*18bc90*/  IADD3 R4, P0, PT, R4, R32, RZ ;  /* 0x0000002004047210 */ /* 0x000fca0007f1e0ff */
[----:B------:R-:W-:-:S06]  /*18bca0*/  IMAD.X R5, RZ, RZ, R5, P0 ;  /* 0x000000ffff057224 */ /* 0x000fcc00000e0605 */
[----:B------:R0:W-:Y:S02]  /*18bcb0*/  ST.E desc[UR4][R4.64+0x20], RZ ;  /* 0x000020ff04007985 */ /* 0x0001e4000c101904 */
.L_x_8125:
[----:B------:R-:W-:Y:S05]  /*18bcc0*/  BSYNC B1 ;  /* 0x0000000000017941 */ /* 0x000fea0003800000 */
.L_x_8114:
[----:B------:R-:W5:Y:S01]  /*18bcd0*/  S2UR UR5, SR_CgaCtaId ;  /* 0x00000000000579c3 */ /* 0x000f620000008800 */
[----:B------:R-:W-:Y:S02]  /*18bce0*/  UMOV UR4, 0x400 ;  /* 0x0000040000047882 */ /* 0x000fe40000000000 */
[----:B-----5:R-:W-:Y:S01]  /*18bcf0*/  ULEA UR4, UR5, UR4, 0x18 ;  /* 0x0000000405047291 */ /* 0x020fe2000f8ec0ff */
[----:B------:R-:W-:-:S05]  /*18bd00*/  R2UR UR5, R39 ;  /* 0x00000000270572ca */ /* 0x000fca00000e0000 */
[----:B------:R-:W-:Y:S01]  /*18bd10*/  IMAD.U32 R14, RZ, RZ, UR4 ;  /* 0x00000004ff0e7e24 */ /* 0x000fe2000f8e00ff */
[----:B------:R-:W-:-:S04]  /*18bd20*/  R2UR UR4, R38 ;  /* 0x00000000260472ca */ /* 0x000fc800000e0000 */
[----:B0-234-:R-:W0:Y:S02]  /*18bd30*/  LDS.128 R4, [R14] ;  /* 0x000000000e047984 */ /* 0x01de240000000c00 */
        /* <DEDUP_REMOVED lines=20> */
[----:B-1----:R-:W1:Y:S05]  /*18be80*/  BMOV.32.CLEAR R35, B0 ;  /* 0x0000000000237355 */ /* 0x002e6a0000100000 */
[----:B0-----:R0:W-:Y:S05]  /*18be90*/  BMOV.32 B0, R10 ;  /* 0x0000000a00007356 */ /* 0x0011ea0000000000 */
[----:B-1----:R-:W-:-:S07]  /*18bea0*/  MOV R5, R8 ;  /* 0x0000000800057202 */ /* 0x002fce0000000f00 */
.L_x_8132:
        /* <DEDUP_REMOVED lines=8> */
.L_x_8131:
[----:B0-----:R0:W-:Y:S05]  /*18bf30*/  BMOV.32 B0, R5 ;  /* 0x0000000500007356 */ /* 0x0011ea0000000000 */
[----:B------:R-:W-:Y:S02]  /*18bf40*/  IMAD.MOV.U32 R10, RZ, RZ, R8 ;  /* 0x000000ffff0a7224 */ /* 0x000fe400078e0008 */
[----:B------:R-:W-:Y:S01]  /*18bf50*/  IMAD.MOV.U32 R11, RZ, RZ, R9 ;  /* 0x000000ffff0b7224 */ /* 0x000fe200078e0009 */
[----:B0-----:R-:W-:Y:S06]  /*18bf60*/  BRA `(.L_x_8129) ;  /* 0x0000000000187947 */ /* 0x001fec0003800000 */
.L_x_8130:
[----:B------:R-:W-:Y:S02]  /*18bf70*/  R2UR UR4, R38 ;  /* 0x00000000260472ca */ /* 0x000fe400000e0000 */
[----:B------:R-:W-:-:S13]  /*18bf80*/  R2UR UR5, R39 ;  /* 0x00000000270572ca */ /* 0x000fda00000e0000 */
[----:B------:R-:W2:Y:S02]  /*18bf90*/  LD.E.64 R10, desc[UR4][R36.64+0x8] ;  /* 0x00000804240a7980 */ /* 0x000ea4000c101b00 */
[----:B--2---:R-:W-:-:S05]  /*18bfa0*/  IADD3 R8, P0, PT, R10, 0x30, RZ ;  /* 0x000000300a087810 */ /* 0x004fca0007f1e0ff */
[----:B------:R-:W-:-:S05]  /*18bfb0*/  IMAD.X R9, RZ, RZ, R11, P0 ;  /* 0x000000ffff097224 */ /* 0x000fca00000e060b */
[----:B------:R0:W-:Y:S03]  /*18bfc0*/  ST.E.64 desc[UR4][R36.64+0x8], R8 ;  /* 0x0000080824007985 */ /* 0x0001e6000c101b04 */
.L_x_8129:
[----:B------:R-:W-:Y:S05]  /*18bfd0*/  BSYNC B0 ;  /* 0x0000000000007941 */ /* 0x000fea0003800000 */
.L_x_8128:
        /* <DEDUP_REMOVED lines=50> */
[----:B---3--:R-:W-:-:S12]  /*18c300*/  BRA `(.L_x_8135) ;  /* 0x0000000000187947 */ /* 0x008fd80003800000 */
.L_x_8134:
[----:B------:R-:W-:Y:S01]  /*18c310*/  R2UR UR4, R38 ;  /* 0x00000000260472ca */ /* 0x000fe200000e0000 */
[----:B------:R-:W-:Y:S01]  /*18c320*/  IMAD.MOV.U32 R5, RZ, RZ, 0x5272 ;  /* 0x00005272ff057424 */ /* 0x000fe200078e00ff */
[----:B------:R-:W-:Y:S01]  /*18c330*/  R2UR UR5, R39 ;  /* 0x00000000270572ca */ /* 0x000fe200000e0000 */
[----:B------:R-:W-:Y:S01]  /*18c340*/  IMAD.MOV.U32 R11, RZ, RZ, -0x1 ;  /* 0xffffffffff0b7424 */ /* 0x000fe200078e00ff */
[----:B------:R-:W-:-:S11]  /*18c350*/  PLOP3.LUT P0, PT, PT, PT, PT, 0x8, 0x80 ;  /* 0x000000000080781c */ /* 0x000fd60003f0e170 */
[----:B------:R2:W-:Y:S02]  /*18c360*/  ST.E desc[UR4][R30.64], R5 ;  /* 0x000000051e007985 */ /* 0x0005e4000c101904 */
.L_x_8135:
[----:B------:R-:W-:Y:S05]  /*18c370*/  BSYNC B0 ;  /* 0x0000000000007941 */ /* 0x000fea0003800000 */
.L_x_8133:
        /* <DEDUP_REMOVED lines=39> */
.L_x_8137:
[----:B------:R-:W-:Y:S05]  /*18c5f0*/  BSYNC B0 ;  /* 0x0000000000007941 */ /* 0x000fea0003800000 */
.L_x_8136:
[----:B------:R-:W-:Y:S02]  /*18c600*/  R2UR UR4, R38 ;  /* 0x00000000260472ca */ /* 0x000fe400000e0000 */
[----:B------:R-:W-:-:S13]  /*18c610*/  R2UR UR5, R39 ;  /* 0x00000000270572ca */ /* 0x000fda00000e0000 */
[----:B------:R3:W-:Y:S01]  /*18c620*/  ST.E desc[UR4][R30.64], R9 ;  /* 0x000000091e007985 */ /* 0x0007e2000c101904 */
[----:B------:R-:W-:Y:S05]  /*18c630*/  BRA `(.L_x_8138) ;  /* 0x0000000000187947 */ /* 0x000fea0003800000 */
.L_x_8127:
[----:B------:R-:W-:Y:S01]  /*18c640*/  VIADD R5, R32, 0x4 ;  /* 0x0000000420057836 */ /* 0x000fe20000000000 */
[----:B------:R-:W-:Y:S02]  /*18c650*/  R2UR UR4, R38 ;  /* 0x00000000260472ca */ /* 0x000fe400000e0000 */
[----:B------:R-:W-:Y:S02]  /*18c660*/  R2UR UR5, R39 ;  /* 0x00000000270572ca */ /* 0x000fe400000e0000 */
[----:B------:R-:W-:-:S05]  /*18c670*/  IADD3 R4, P0, PT, R8, R5, RZ ;  /* 0x0000000508047210 */ /* 0x000fca0007f1e0ff */
[----:B------:R-:W-:-:S06]  /*18c680*/  IMAD.X R5, RZ, RZ, R9, P0 ;  /* 0x000000ffff057224 */ /* 0x000fcc00000e0609 */
[----:B------:R0:W-:Y:S02]  /*18c690*/  ST.E desc[UR4][R4.64+0x20], RZ ;  /* 0x000020ff04007985 */ /* 0x0001e4000c101904 */
.L_x_8138:
[----:B------:R-:W-:Y:S05]  /*18c6a0*/  BSYNC B1 ;  /* 0x0000000000017941 */ /* 0x000fea0003800000 */
.L_x_8126:
[----:B------:R-:W-:Y:S02]  /*18c6b0*/  VIADD R33, R33, 0x2 ;  /* 0x0000000221217836 */ /* 0x000fe40000000000 */
[----:B------:R-:W-:Y:S01]  /*18c6c0*/  VIADD R32, R32, 0x8 ;  /* 0x0000000820207836 */ /* 0x000fe20000000000 */
[----:B------:R-:W-:Y:S06]  /*18c6d0*/  @P2 BRA `(.L_x_8139) ;  /* 0xffffffec00142947 */ /* 0x000fec000383ffff */
.L_x_8113:
[----:B------:R-:W-:Y:S05]  /*18c6e0*/  BSYNC B2 ;  /* 0x0000000000027941 */ /* 0x000fea0003800000 */
.L_x_8112:
[----:B0-----:R-:W-:Y:S01]  /*18c6f0*/  LOP3.LUT R4, R12, 0x1, RZ, 0xc0, !PT ;  /* 0x000000010c047812 */ /* 0x001fe200078ec0ff */
        /* <DEDUP_REMOVED lines=24> */
.L_x_8146:
[----:B------:R-:W0:Y:S02]  /*18c880*/  LDS.64 R8, [R5+0x8] ;  /* 0x0000080005087984 */ /* 0x000e240000000a00 */
[----:B0-----:R-:W-:-:S05]  /*18c890*/  IADD3 R10, P0, PT, R8, 0x30, RZ ;  /* 0x00000030080a7810 */ /* 0x001fca0007f1e0ff */
[----:B------:R-:W-:-:S07]  /*18c8a0*/  IMAD.X R11, RZ, RZ, R9, P0 ;  /* 0x000000ffff0b7224 */ /* 0x000fce00000e0609 */
[----:B------:R-:W0:Y:S02]  /*18c8b0*/  ATOMS.CAST.SPIN.64 P0, [R5+0x8], R8, R10 ;  /* 0x000008080500758d */ /* 0x000e24000180040a */
[----:B0-----:R-:W-:Y:S05]  /*18c8c0*/  @!P0 BRA `(.L_x_8146) ;  /* 0xfffffffc00ec8947 */ /* 0x001fea000383ffff */
[----:B------:R-:W-:Y:S05]  /*18c8d0*/  BSYNC B2 ;  /* 0x0000000000027941 */ /* 0x000fea0003800000 */
.L_x_8145:
[----:B------:R-:W-:Y:S05]  /*18c8e0*/  BRA `(.L_x_8143) ;  /* 0x0000000000187947 */ /* 0x000fea0003800000 */
.L_x_8144:
[----:B------:R-:W-:Y:S02]  /*18c8f0*/  R2UR UR4, R38 ;  /* 0x00000000260472ca */ /* 0x000fe400000e0000 */
[----:B------:R-:W-:-:S13]  /*18c900*/  R2UR UR5, R39 ;  /* 0x00000000270572ca */ /* 0x000fda00000e0000 */
[----:B------:R-:W2:Y:S02]  /*18c910*/  LD.E.64 R8, desc[UR4][R36.64+0x8] ;  /* 0x0000080424087980 */ /* 0x000ea4000c101b00 */
[----:B--2---:R-:W-:-:S05]  /*18c920*/  IADD3 R4, P0, PT, R8, 0x30, RZ ;  /* 0x0000003008047810 */ /* 0x004fca0007f1e0ff */
[----:B------:R-:W-:-:S05]  /*18c930*/  IMAD.X R5, RZ, RZ, R9, P0 ;  /* 0x000000ffff057224 */ /* 0x000fca00000e0609 */
[----:B------:R0:W-:Y:S03]  /*18c940*/  ST.E.64 desc[UR4][R36.64+0x8], R4 ;  /* 0x0000080424007985 */ /* 0x0001e6000c101b04 */
.L_x_8143:
[----:B------:R-:W-:Y:S05]  /*18c950*/  BSYNC B1 ;  /* 0x0000000000017941 */ /* 0x000fea0003800000 */
.L_x_8142:
        /* <DEDUP_REMOVED lines=12> */
[----:B-1----:R-:W-:Y:S01]  /*18ca20*/  IMAD.MOV.U32 R35, RZ, RZ, 0xe18 ;  /* 0x00000e18ff237424 */ /* 0x002fe200078e00ff */
        /* <DEDUP_REMOVED lines=38> */
.L_x_8148:
[----:B------:R-:W-:Y:S01]  /*18cc90*/  R2UR UR4, R38 ;  /* 0x00000000260472ca */ /* 0x000fe200000e0000 */
[----:B------:R-:W-:Y:S01]  /*18cca0*/  IMAD.MOV.U32 R5, RZ, RZ, 0x5272 ;  /* 0x00005272ff057424 */ /* 0x000fe200078e00ff */
[----:B------:R-:W-:Y:S01]  /*18ccb0*/  R2UR UR5, R39 ;  /* 0x00000000270572ca */ /* 0x000fe200000e0000 */
[----:B------:R-:W-:Y:S01]  /*18ccc0*/  IMAD.MOV.U32 R9, RZ, RZ, -0x1 ;  /* 0xffffffffff097424 */ /* 0x000fe200078e00ff */
[----:B------:R-:W-:-:S11]  /*18ccd0*/  PLOP3.LUT P0, PT, PT, PT, PT, 0x8, 0x80 ;  /* 0x000000000080781c */ /* 0x000fd60003f0e170 */
[----:B------:R0:W-:Y:S02]  /*18cce0*/  ST.E desc[UR4][R30.64], R5 ;  /* 0x000000051e007985 */ /* 0x0001e4000c101904 */
.L_x_8149:
[----:B------:R-:W-:Y:S05]  /*18ccf0*/  BSYNC B1 ;  /* 0x0000000000017941 */ /* 0x000fea0003800000 */
.L_x_8147:
        /* <DEDUP_REMOVED lines=39> */
.L_x_8151:
[----:B------:R-:W-:Y:S05]  /*18cf70*/  BSYNC B1 ;  /* 0x0000000000017941 */ /* 0x000fea0003800000 */
.L_x_8150:
[----:B------:R-:W-:Y:S02]  /*18cf80*/  R2UR UR4, R38 ;  /* 0x00000000260472ca */ /* 0x000fe400000e0000 */
[----:B------:R-:W-:-:S13]  /*18cf90*/  R2UR UR5, R39 ;  /* 0x00000000270572ca */ /* 0x000fda00000e0000 */
[----:B------:R4:W-:Y:S01]  /*18cfa0*/  ST.E desc[UR4][R30.64], R7 ;  /* 0x000000071e007985 */ /* 0x0009e2000c101904 */
[----:B------:R-:W-:Y:S05]  /*18cfb0*/  BRA `(.L_x_8140) ;  /* 0x0000000000147947 */ /* 0x000fea0003800000 */
.L_x_8141:
[----:B------:R-:W-:Y:S02]  /*18cfc0*/  R2UR UR4, R38 ;  /* 0x00000000260472ca */ /* 0x000fe400000e0000 */
[----:B------:R-:W-:Y:S02]  /*18cfd0*/  R2UR UR5, R39 ;  /* 0x00000000270572ca */ /* 0x000fe400000e0000 */
[----:B------:R-:W-:-:S05]  /*18cfe0*/  LEA R4, P0, R15, R4, 0x2 ;  /* 0x000000040f047211 */ /* 0x000fca00078010ff */
[----:B------:R-:W-:-:S06]  /*18cff0*/  IMAD.X R5, RZ, RZ, R5, P0 ;  /* 0x000000ffff057224 */ /* 0x000fcc00000e0605 */
[----:B------:R0:W-:Y:S02]  /*18d000*/  ST.E desc[UR4][R4.64+0x20], RZ ;  /* 0x000020ff04007985 */ /* 0x0001e4000c101904 */
.L_x_8140:
[----:B------:R-:W-:Y:S05]  /*18d010*/  BSYNC B0 ;  /* 0x0000000000007941 */ /* 0x000fea0003800000 */
.L_x_8110:
[----:B------:R-:W-:-:S13]  /*18d020*/  ISETP.GE.AND P0, PT, R12, 0x1, PT ;  /* 0x000000010c00780c */ /* 0x000fda0003f06270 */
[----:B------:R-:W-:Y:S05]  /*18d030*/  @!P0 BREAK B3 ;  /* 0x0000000000038942 */ /* 0x000fea0003800000 */
[----:B------:R-:W-:Y:S05]  /*18d040*/  @!P0 BRA `(.L_x_8111) ;  /* 0x0000001000f48947 */ /* 0x000fea0003800000 */
[----:B------:R-:W-:Y:S05]  /*18d050*/  BSYNC B3 ;  /* 0x0000000000037941 */ /* 0x000fea0003800000 */
.L_x_8109:
[----:B------:R-:W-:Y:S02]  /*18d060*/  IMAD.MOV R14, RZ, RZ, -R12 ;  /* 0x000000ffff0e7224 */ /* 0x000fe400078e0a0c */
[----:B------:R-:W-:Y:S02]  /*18d070*/  IMAD.MOV.U32 R15, RZ, RZ, RZ ;  /* 0x000000ffff0f7224 */ /* 0x000fe400078e00ff */
[----:B------:R-:W-:-:S07]  /*18d080*/  IMAD.MOV.U32 R32, RZ, RZ, RZ ;  /* 0x000000ffff207224 */ /* 0x000fce00078e00ff */
.L_x_8176:
[----:B------:R-:W-:Y:S01]  /*18d090*/  ISETP.NE.AND P0, PT, R3, -0x1, PT ;  /* 0xffffffff0300780c */ /* 0x000fe20003f05270 */
[----:B------:R-:W-:Y:S05]  /*18d0a0*/  YIELD ;  /* 0x0000000000007946 */ /* 0x000fea0003800000 */
[----:B------:R-:W-:Y:S01]  /*18d0b0*/  VIADD R14, R14, 0x1 ;  /* 0x000000010e0e7836 */ /* 0x000fe20000000000 */
[----:B------:R-:W-:Y:S04]  /*18d0c0*/  BSSY B0, `(.L_x_8152) ;  /* 0x0000098000007945 */ /* 0x000fe80003800000 */
[----:B------:R-:W-:-:S02]  /*18d0d0*/  ISETP.NE.AND P2, PT, R14, RZ, PT ;  /* 0x000000ff0e00720c */ /* 0x000fc40003f45270 */
[----:B------:R-:W-:Y:S01]  /*18d0e0*/  @!P0 R2UR UR4, R38 ;  /* 0x00000000260482ca */ /* 0x000fe200000e0000 */
[----:B0-2---:R-:W-:Y:S01]  /*18d0f0*/  @!P0 IMAD.MOV.U32 R5, RZ, RZ, 0x5368 ;  /* 0x00005368ff058424 */ /* 0x005fe200078e00ff */
[----:B------:R-:W-:Y:S02]  /*18d100*/  @!P0 R2UR UR5, R39 ;  /* 0x00000000270582ca */ /* 0x000fe400000e0000 */
[----:B---3-5:R-:W-:-:S11]  /*18d110*/  @!P0 PRMT R9, RZ, 0x7610, R9 ;  /* 0x00007610ff098816 */ /* 0x028fd60000000009 */
[----:B------:R0:W-:Y:S01]  /*18d120*/  @!P0 ST.E desc[UR4][R30.64], R5 ;  /* 0x000000051e008985 */ /* 0x0001e2000c101904 */
[----:B------:R-:W-:Y:S05]  /*18d130*/  @!P0 BRA `(.L_x_8153) ;  /* 0x0000000800408947 */ /* 0x000fea0003800000 */
[----:B------:R-:W2:Y:S01]  /*18d140*/  S2R R4, SR_CgaCtaId ;  /* 0x0000000000047919 */ /* 0x000ea20000008800 */
[----:B------:R-:W-:Y:S02]  /*18d150*/  MOV R33, 0x400 ;  /* 0x0000040000217802 */ /* 0x000fe40000000f00 */
[----:B------:R-:W-:Y:S02]  /*18d160*/  R2UR UR4, R38 ;  /* 0x00000000260472ca */ /* 0x000fe400000e0000 */
[----:B------:R-:W-:Y:S02]  /*18d170*/  R2UR UR5, R39 ;  /* 0x00000000270572ca */ /* 0x000fe400000e0000 */
[----:B--2---:R-:W-:-:S05]  /*18d180*/  LEA R33, R4, R33, 0x18 ;  /* 0x0000002104217211 */ /* 0x004fca00078ec0ff */
[----:B0---4-:R-:W0:Y:S02]  /*18d190*/  LDS.128 R4, [R33] ;  /* 0x0000000021047984 */ /* 0x011e240000000c00 */
        /* <DEDUP_REMOVED lines=18> */
.L_x_8159:
[----:B------:R-:W0:Y:S02]  /*18d2c0*/  LDS.64 R8, [R5+0x8] ;  /* 0x0000080005087984 */ /* 0x000e240000000a00 */
[----:B0-----:R-:W-:-:S05]  /*18d2d0*/  IADD3 R10, P0, PT, R8, 0x30, RZ ;  /* 0x00000030080a7810 */ /* 0x001fca0007f1e0ff */
[----:B------:R-:W-:-:S07]  /*18d2e0*/  IMAD.X R11, RZ, RZ, R9, P0 ;  /* 0x000000ffff0b7224 */ /* 0x000fce00000e0609 */
[----:B------:R-:W0:Y:S02]  /*18d2f0*/  ATOMS.CAST.SPIN.64 P0, [R5+0x8], R8, R10 ;  /* 0x000008080500758d */ /* 0x000e24000180040a */
[----:B0-----:R-:W-:Y:S05]  /*18d300*/  @!P0 BRA `(.L_x_8159) ;  /* 0xfffffffc00ec8947 */ /* 0x001fea000383ffff */
[----:B------:R-:W-:Y:S05]  /*18d310*/  BSYNC B2 ;  /* 0x0000000000027941 */ /* 0x000fea0003800000 */
.L_x_8158:
[----:B------:R-:W-:Y:S05]  /*18d320*/  BRA `(.L_x_8156) ;  /* 0x0000000000187947 */ /* 0x000fea0003800000 */
.L_x_8157:
[----:B------:R-:W-:Y:S02]  /*18d330*/  R2UR UR4, R38 ;  /* 0x00000000260472ca */ /* 0x000fe400000e0000 */
[----:B------:R-:W-:-:S13]  /*18d340*/  R2UR UR5, R39 ;  /* 0x00000000270572ca */ /* 0x000fda00000e0000 */
[----:B------:R-:W2:Y:S02]  /*18d350*/  LD.E.64 R8, desc[UR4][R36.64+0x8] ;  /* 0x0000080424087980 */ /* 0x000ea4000c101b00 */
[----:B--2---:R-:W-:-:S05]  /*18d360*/  IADD3 R4, P0, PT, R8, 0x30, RZ ;  /* 0x0000003008047810 */ /* 0x004fca0007f1e0ff */
[----:B------:R-:W-:-:S05]  /*18d370*/  IMAD.X R5, RZ, RZ, R9, P0 ;  /* 0x000000ffff057224 */ /* 0x000fca00000e0609 */
[----:B------:R0:W-:Y:S03]  /*18d380*/  ST.E.64 desc[UR4][R36.64+0x8], R4 ;  /* 0x0000080424007985 */ /* 0x0001e6000c101b04 */
.L_x_8156:
[----:B------:R-:W-:Y:S05]  /*18d390*/  BSYNC B1 ;  /* 0x0000000000017941 */ /* 0x000fea0003800000 */
.L_x_8155:
        /* <DEDUP_REMOVED lines=54> */
.L_x_8161:
[----:B------:R-:W-:Y:S05]  /*18d700*/  BSYNC B1 ;  /* 0x0000000000017941 */ /* 0x000fea0003800000 */
.L_x_8160:
        /* <DEDUP_REMOVED lines=40> */
.L_x_8163:
[----:B------:R-:W-:Y:S05]  /*18d990*/  BSYNC B1 ;  /* 0x0000000000017941 */ /* 0x000fea0003800000 */
.L_x_8162:
[----:B------:R-:W-:Y:S02]  /*18d9a0*/  R2UR UR4, R38 ;  /* 0x00000000260472ca */ /* 0x000fe400000e0000 */
[----:B------:R-:W-:Y:S02]  /*18d9b0*/  R2UR UR5, R39 ;  /* 0x00000000270572ca */ /* 0x000fe400000e0000 */
[----:B------:R-:W-:-:S11]  /*18d9c0*/  PRMT R9, RZ, 0x7610, R9 ;  /* 0x00007610ff097816 */ /* 0x000fd60000000009 */
[----:B------:R3:W-:Y:S01]  /*18d9d0*/  ST.E desc[UR4][R30.64], R7 ;  /* 0x000000071e007985 */ /* 0x0007e2000c101904 */
[----:B------:R-:W-:Y:S05]  /*18d9e0*/  BRA `(.L_x_8153) ;  /* 0x0000000000147947 */ /* 0x000fea0003800000 */
.L_x_8154:
[----:B------:R-:W-:Y:S02]  /*18d9f0*/  R2UR UR4, R38 ;  /* 0x00000000260472ca */ /* 0x000fe400000e0000 */
[----:B------:R-:W-:Y:S02]  /*18da00*/  R2UR UR5, R39 ;  /* 0x00000000270572ca */ /* 0x000fe400000e0000 */
[----:B------:R-:W-:-:S05]  /*18da10*/  IADD3 R4, P0, PT, R4, R15, RZ ;  /* 0x0000000f04047210 */ /* 0x000fca0007f1e0ff */
[----:B------:R-:W-:-:S06]  /*18da20*/  IMAD.X R5, RZ, RZ, R5, P0 ;  /* 0x000000ffff057224 */ /* 0x000fcc00000e0605 */
[----:B------:R0:W5:Y:S02]  /*18da30*/  LD.E.U8 R9, desc[UR4][R4.64+0x20] ;  /* 0x0000200404097980 */ /* 0x000164000c101100 */
.L_x_8153:
[----:B------:R-:W-:Y:S05]  /*18da40*/  BSYNC B0 ;  /* 0x0000000000007941 */ /* 0x000fea0003800000 */
.L_x_8152:
[----:B------:R-:W-:Y:S01]  /*18da50*/  ISETP.NE.AND P0, PT, R13, -0x1, PT ;  /* 0xffffffff0d00780c */ /* 0x000fe20003f05270 */
[----:B------:R-:W-:-:S12]  /*18da60*/  BSSY B0, `(.L_x_8164) ;  /* 0x0000098000007945 */ /* 0x000fd80003800000 */
[----:B------:R-:W-:Y:S01]  /*18da70*/  @!P0 R2UR UR4, R38 ;  /* 0x00000000260482ca */ /* 0x000fe200000e0000 */
[----:B0-2---:R-:W-:Y:S01]  /*18da80*/  @!P0 IMAD.MOV.U32 R5, RZ, RZ, 0x5368 ;  /* 0x00005368ff058424 */ /* 0x005fe200078e00ff */
[----:B------:R-:W-:-:S13]  /*18da90*/  @!P0 R2UR UR5, R39 ;  /* 0x00000000270582ca */ /* 0x000fda00000e0000 */
[----:B------:R0:W-:Y:S01]  /*18daa0*/  @!P0 ST.E desc[UR4][R30.64], R5 ;  /* 0x000000051e008985 */ /* 0x0001e2000c101904 */
[----:B------:R-:W-:Y:S05]  /*18dab0*/  @!P0 BRA `(.L_x_8165) ;  /* 0x0000000800488947 */ /* 0x000fea0003800000 */
[----:B------:R-:W2:Y:S01]  /*18dac0*/  S2R R4, SR_CgaCtaId ;  /* 0x0000000000047919 */ /* 0x000ea20000008800 */
[----:B------:R-:W-:Y:S02]  /*18dad0*/  MOV R33, 0x400 ;  /* 0x0000040000217802 */ /* 0x000fe40000000f00 */
[----:B------:R-:W-:Y:S02]  /*18dae0*/  R2UR UR4, R38 ;  /* 0x00000000260472ca */ /* 0x000fe400000e0000 */
[----:B------:R-:W-:Y:S02]  /*18daf0*/  R2UR UR5, R39 ;  /* 0x00000000270572ca */ /* 0x000fe400000e0000 */
[----:B--2---:R-:W-:-:S05]  /*18db00*/  LEA R33, R4, R33, 0x18 ;  /* 0x0000002104217211 */ /* 0x004fca00078ec0ff */
[----:B0--34-:R-:W0:Y:S02]  /*18db10*/  LDS.128 R4, [R33] ;  /* 0x0000000021047984 */ /* 0x019e240000000c00 */
        /* <DEDUP_REMOVED lines=18> */
.L_x_8171:
[----:B------:R-:W0:Y:S02]  /*18dc40*/  LDS.64 R8, [R5+0x8] ;  /* 0x0000080005087984 */ /* 0x000e240000000a00 */
[----:B0-----:R-:W-:-:S05]  /*18dc50*/  IADD3 R10, P0, PT, R8, 0x30, RZ ;  /* 0x00000030080a7810 */ /* 0x001fca0007f1e0ff */
[----:B------:R-:W-:-:S07]  /*18dc60*/  IMAD.X R11, RZ, RZ, R9, P0 ;  /* 0x000000ffff0b7224 */ /* 0x000fce00000e0609 */
[----:B------:R-:W0:Y:S02]  /*18dc70*/  ATOMS.CAST.SPIN.64 P0, [R5+0x8], R8, R10 ;  /* 0x000008080500758d */ /* 0x000e24000180040a */
[----:B0-----:R-:W-:Y:S05]  /*18dc80*/  @!P0 BRA `(.L_x_8171) ;  /* 0xfffffffc00ec8947 */ /* 0x001fea000383ffff */
[----:B------:R-:W-:Y:S05]  /*18dc90*/  BSYNC B2 ;  /* 0x0000000000027941 */ /* 0x000fea0003800000 */
.L_x_8170:
[----:B------:R-:W-:Y:S05]  /*18dca0*/  BRA `(.L_x_8168) ;  /* 0x0000000000187947 */ /* 0x000fea0003800000 */
.L_x_8169:
[----:B------:R-:W-:Y:S02]  /*18dcb0*/  R2UR UR4, R38 ;  /* 0x00000000260472ca */ /* 0x000fe400000e0000 */
[----:B------:R-:W-:-:S13]  /*18dcc0*/  R2UR UR5, R39 ;  /* 0x00000000270572ca */ /* 0x000fda00000e0000 */
[----:B------:R-:W2:Y:S02]  /*18dcd0*/  LD.E.64 R8, desc[UR4][R36.64+0x8] ;  /* 0x0000080424087980 */ /* 0x000ea4000c101b00 */
[----:B--2---:R-:W-:-:S05]  /*18dce0*/  IADD3 R4, P0, PT, R8, 0x30, RZ ;  /* 0x0000003008047810 */ /* 0x004fca0007f1e0ff */
[----:B------:R-:W-:-:S05]  /*18dcf0*/  IMAD.X R5, RZ, RZ, R9, P0 ;  /* 0x000000ffff057224 */ /* 0x000fca00000e0609 */
[----:B------:R0:W-:Y:S03]  /*18dd00*/  ST.E.64 desc[UR4][R36.64+0x8], R4 ;  /* 0x0000080424007985 */ /* 0x0001e6000c101b04 */
.L_x_8168:
[----:B------:R-:W-:Y:S05]  /*18dd10*/  BSYNC B1 ;  /* 0x0000000000017941 */ /* 0x000fea0003800000 */
.L_x_8167:
        /* <DEDUP_REMOVED lines=54> */
.L_x_8173:
[----:B------:R-:W-:Y:S05]  /*18e080*/  BSYNC B1 ;  /* 0x0000000000017941 */ /* 0x000fea0003800000 */
.L_x_8172:
        /* <DEDUP_REMOVED lines=40> */
.L_x_8175:
[----:B------:R-:W-:Y:S05]  /*18e310*/  BSYNC B1 ;  /* 0x0000000000017941 */ /* 0x000fea0003800000 */
.L_x_8174:
[----:B------:R-:W-:Y:S02]  /*18e320*/  R2UR UR4, R38 ;  /* 0x00000000260472ca */ /* 0x000fe400000e0000 */
[----:B------:R-:W-:-:S13]  /*18e330*/  R2UR UR5, R39 ;  /* 0x00000000270572ca */ /* 0x000fda00000e0000 */
[----:B------:R3:W-:Y:S01]  /*18e340*/  ST.E desc[UR4][R30.64], R7 ;  /* 0x000000071e007985 */ /* 0x0007e2000c101904 */
[----:B------:R-:W-:Y:S05]  /*18e350*/  BRA `(.L_x_8165) ;  /* 0x0000000000207947 */ /* 0x000fea0003800000 */
.L_x_8166:
        /* <DEDUP_REMOVED lines=8> */
.L_x_8165:
[----:B------:R-:W-:Y:S05]  /*18e3e0*/  BSYNC B0 ;  /* 0x0000000000007941 */ /* 0x000fea0003800000 */
.L_x_8164:
[----:B------:R-:W-:Y:S02]  /*18e3f0*/  VIADD R32, R32, 0x1 ;  /* 0x0000000120207836 */ /* 0x000fe40000000000 */
[----:B------:R-:W-:Y:S01]  /*18e400*/  VIADD R15, R15, 0x4 ;  /* 0x000000040f0f7836 */ /* 0x000fe20000000000 */
[----:B------:R-:W-:Y:S06]  /*18e410*/  @P2 BRA `(.L_x_8176) ;  /* 0xffffffec001c2947 */ /* 0x000fec000383ffff */
.L_x_8111:
[----:B------:R-:W-:Y:S05]  /*18e420*/  BSYNC B4 ;  /* 0x0000000000047941 */ /* 0x000fea0003800000 */
.L_x_8108:
[----:B------:R-:W0:Y:S01]  /*18e430*/  S2UR UR5, SR_CgaCtaId ;  /* 0x00000000000579c3 */ /* 0x000e220000008800 */
[----:B------:R-:W-:Y:S02]  /*18e440*/  UMOV UR4, 0x400 ;  /* 0x0000040000047882 */ /* 0x000fe40000000000 */
[----:B0-----:R-:W-:Y:S01]  /*18e450*/  ULEA UR4, UR5, UR4, 0x18 ;  /* 0x0000000405047291 */ /* 0x001fe2000f8ec0ff */
[----:B------:R-:W-:-:S05]  /*18e460*/  R2UR UR5, R39 ;  /* 0x00000000270572ca */ /* 0x000fca00000e0000 */
[----:B------:R-:W-:Y:S01]  /*18e470*/  IMAD.U32 R14, RZ, RZ, UR4 ;  /* 0x00000004ff0e7e24 */ /* 0x000fe2000f8e00ff */
[----:B------:R-:W-:-:S04]  /*18e480*/  R2UR UR4, R38 ;  /* 0x00000000260472ca */ /* 0x000fc800000e0000 */
[----:B--2---:R-:W0:Y:S02]  /*18e490*/  LDS.64 R4, [R14] ;  /* 0x000000000e047984 */ /* 0x004e240000000a00 */
[----:B0-----:R-:W-:-:S07]  /*18e4a0*/  IMAD.WIDE R4, R0, 0x10, R4 ;  /* 0x0000001000047825 */ /* 0x001fce00078e0204 */
[----:B------:R-:W-:Y:S04]  /*18e4b0*/  ST.E desc[UR4][R4.64+0x20], R13 ;  /* 0x0000200d04007985 */ /* 0x000fe8000c101904 */
[----:B---34-:R-:W0:Y:S02]  /*18e4c0*/  LDS.64 R6, [R14] ;  /* 0x000000000e067984 */ /* 0x018e240000000a00 */
[----:B0-----:R-:W-:-:S05]  /*18e4d0*/  IMAD.WIDE R6, R0, 0x10, R6 ;  /* 0x0000001000067825 */ /* 0x001fca00078e0206 */
[----:B------:R-:W-:Y:S04]  /*18e4e0*/  ST.E desc[UR4][R6.64+0x28], R12 ;  /* 0x0000280c06007985 */ /* 0x000fe8000c101904 */
[----:B-----5:R-:W0:Y:S02]  /*18e4f0*/  LDS.64 R8, [R14] ;  /* 0x000000000e087984 */ /* 0x020e240000000a00 */
[----:B0-----:R-:W-:-:S05]  /*18e500*/  IMAD.WIDE R8, R0, 0x10, R8 ;  /* 0x0000001000087825 */ /* 0x001fca00078e0208 */
[----:B------:R2:W-:Y:S02]  /*18e510*/  ST.E desc[UR4][R8.64+0x30], RZ ;  /* 0x000030ff08007985 */ /* 0x0005e4000c101904 */
.L_x_8102:
[----:B------:R-:W-:Y:S05]  /*18e520*/  BSYNC B5 ;  /* 0x0000000000057941 */ /* 0x000fea0003800000 */
.L_x_8101:
[----:B------:R-:W-:Y:S01]  /*18e530*/  R2UR UR4, R38 ;  /* 0x00000000260472ca */ /* 0x000fe200000e0000 */
[----:B------:R-:W-:Y:S01]  /*18e540*/  IMAD.MOV.U32 R4, RZ, RZ, 0x30 ;  /* 0x00000030ff047424 */ /* 0x000fe200078e00ff */
[----:B------:R-:W-:Y:S01]  /*18e550*/  R2UR UR5, R39 ;  /* 0x00000000270572ca */ /* 0x000fe200000e0000 */
[----:B0-----:R-:W-:Y:S01]  /*18e560*/  IMAD.MOV.U32 R5, RZ, RZ, 0x0 ;  /* 0x00000000ff057424 */ /* 0x001fe200078e00ff */
[----:B--2---:R0:W2:Y:S11]  /*18e570*/  LDS.64 R8, [R14+0x8] ;  /* 0x000008000e087984 */ /* 0x0040b60000000a00 */
        /* <DEDUP_REMOVED lines=10> */
.L_x_8181:
[----:B------:R-:W0:Y:S02]  /*18e620*/  LDS.64 R4, [R3+0x8] ;  /* 0x0000080003047984 */ /* 0x000e240000000a00 */
[----:B0-----:R-:W-:-:S05]  /*18e630*/  IADD3 R6, P0, PT, R4, 0x30, RZ ;  /* 0x0000003004067810 */ /* 0x001fca0007f1e0ff */
[----:B------:R-:W-:-:S07]  /*18e640*/  IMAD.X R7, RZ, RZ, R5, P0 ;  /* 0x000000ffff077224 */ /* 0x000fce00000e0605 */
[----:B------:R-:W0:Y:S02]  /*18e650*/  ATOMS.CAST.SPIN.64 P0, [R3+0x8], R4, R6 ;  /* 0x000008040300758d */ /* 0x000e240001800406 */
[----:B0-----:R-:W-:Y:S05]  /*18e660*/  @!P0 BRA `(.L_x_8181) ;  /* 0xfffffffc00ec8947 */ /* 0x001fea000383ffff */
[----:B------:R-:W-:Y:S05]  /*18e670*/  BSYNC B1 ;  /* 0x0000000000017941 */ /* 0x000fea0003800000 */
.L_x_8180:
[----:B------:R-:W-:Y:S02]  /*18e680*/  IMAD.MOV.U32 R6, RZ, RZ, R4 ;  /* 0x000000ffff067224 */ /* 0x000fe400078e0004 */
[----:B------:R-:W-:Y:S01]  /*18e690*/  IMAD.MOV.U32 R7, RZ, RZ, R5 ;  /* 0x000000ffff077224 */ /* 0x000fe200078e0005 */
[----:B------:R-:W-:Y:S06]  /*18e6a0*/  BRA `(.L_x_8178) ;  /* 0x0000000000187947 */ /* 0x000fec0003800000 */
.L_x_8179:
[----:B------:R-:W-:Y:S02]  /*18e6b0*/  R2UR UR4, R38 ;  /* 0x00000000260472ca */ /* 0x000fe400000e0000 */
[----:B------:R-:W-:-:S13]  /*18e6c0*/  R2UR UR5, R39 ;  /* 0x00000000270572ca */ /* 0x000fda00000e0000 */
[----:B------:R-:W2:Y:S02]  /*18e6d0*/  LD.E.64 R6, desc[UR4][R36.64+0x8] ;  /* 0x0000080424067980 */ /* 0x000ea4000c101b00 */
[----:B--2---:R-:W-:-:S05]  /*18e6e0*/  IADD3 R4, P0, PT, R6, 0x30, RZ ;  /* 0x0000003006047810 */ /* 0x004fca0007f1e0ff */
[----:B------:R-:W-:-:S05]  /*18e6f0*/  IMAD.X R5, RZ, RZ, R7, P0 ;  /* 0x000000ffff057224 */ /* 0x000fca00000e0607 */
[----:B------:R0:W-:Y:S03]  /*18e700*/  ST.E.64 desc[UR4][R36.64+0x8], R4 ;  /* 0x0000080424007985 */ /* 0x0001e6000c101b04 */
.L_x_8178:
[----:B------:R-:W-:Y:S05]  /*18e710*/  BSYNC B0 ;  /* 0x0000000000007941 */ /* 0x000fea0003800000 */
.L_x_8177:
        /* <DEDUP_REMOVED lines=13> */
[----:B0-----:R-:W0:Y:S01]  /*18e7f0*/  LDS.64 R4, [R14] ;  /* 0x000000000e047984 */ /* 0x001e220000000a00 */
[----:B------:R-:W-:Y:S01]  /*18e800*/  ISETP.NE.AND P2, PT, R0, -0x1, PT ;  /* 0xffffffff0000780c */ /* 0x000fe20003f45270 */
[----:B------:R-:W-:Y:S01]  /*18e810*/  IMAD.MOV.U32 R7, RZ, RZ, 0x1 ;  /* 0x00000001ff077424 */ /* 0x000fe200078e00ff */
        /* <DEDUP_REMOVED lines=48> */
.L_x_8183:
[----:B------:R-:W-:Y:S05]  /*18eb20*/  BSYNC B0 ;  /* 0x0000000000007941 */ /* 0x000fea0003800000 */
.L_x_8182:
[----:B-----5:R-:W-:Y:S01]  /*18eb30*/  ISETP.NE.AND P1, PT, R8, RZ, PT ;  /* 0x000000ff0800720c */ /* 0x020fe20003f25270 */
[----:B---3--:R-:W-:Y:S02]  /*18eb40*/  IMAD.MOV.U32 R6, RZ, RZ, R10 ;  /* 0x000000ffff067224 */ /* 0x008fe400078e000a */
[----:B------:R-:W-:-:S10]  /*18eb50*/  @!P0 IMAD.MOV.U32 R6, RZ, RZ, -0x1 ;  /* 0xffffffffff068424 */ /* 0x000fd400078e00ff */
[----:B------:R-:W-:Y:S05]  /*18eb60*/  @P1 BRA `(.L_x_7337) ;  /* 0x00000000008c1947 */ /* 0x000fea0003800000 */
[----:B0-----:R-:W-:Y:S01]  /*18eb70*/  IMAD.MOV.U32 R4, RZ, RZ, R36 ;  /* 0x000000ffff047224 */ /* 0x001fe200078e0024 */
[----:B------:R-:W-:Y:S01]  /*18eb80*/  MOV R20, 0x18ebe0 ;  /* 0x0018ebe000147802 */ /* 0x000fe20000000f00 */
[----:B------:R-:W-:Y:S02]  /*18eb90*/  IMAD.MOV.U32 R5, RZ, RZ, R37 ;  /* 0x000000ffff057224 */ /* 0x000fe400078e0025 */
[----:B------:R-:W-:Y:S02]  /*18eba0*/  IMAD.MOV.U32 R8, RZ, RZ, R30 ;  /* 0x000000ffff087224 */ /* 0x000fe400078e001e */
[----:B------:R-:W-:Y:S02]  /*18ebb0*/  IMAD.MOV.U32 R9, RZ, RZ, R31 ;  /* 0x000000ffff097224 */ /* 0x000fe400078e001f */
[----:B------:R-:W-:-:S07]  /*18ebc0*/  IMAD.MOV.U32 R21, RZ, RZ, 0x0 ;  /* 0x00000000ff157424 */ /* 0x000fce00078e00ff */
[----:B-12---:R-:W-:Y:S05]  /*18ebd0*/  CALL.REL.NOINC `($_Z5entryPcS_PiPxS1_S0_S0_P19HostDeviceInterfacei$_Z41invoke_java_lang_StringBuilder_toString9_PciPi) ;  /* 0xffffeb0400fc7944 */ /* 0x006fea0003c3ffff */
        /* <DEDUP_REMOVED lines=28> */
.L_x_7337:
[----:B------:R-:W-:Y:S05]  /*18eda0*/  BSYNC B6 ;  /* 0x0000000000067941 */ /* 0x000fea0003800000 */
.L_x_7336:
        /* <DEDUP_REMOVED lines=8> */
.L_x_7330:
        /* <DEDUP_REMOVED lines=17> */
.L_x_8189:
[----:B------:R-:W0:Y:S02]  /*18ef40*/  LDS.64 R8, [R17+0x8] ;  /* 0x0000080011087984 */ /* 0x000e240000000a00 */
[----:B0-----:R-:W-:-:S05]  /*18ef50*/  IADD3 R10, P0, PT, R8, 0x20, RZ ;  /* 0x00000020080a7810 */ /* 0x001fca0007f1e0ff */
[----:B------:R-:W-:-:S07]  /*18ef60*/  IMAD.X R11, RZ, RZ, R9, P0 ;  /* 0x000000ffff0b7224 */ /* 0x000fce00000e0609 */
[----:B------:R-:W0:Y:S02]  /*18ef70*/  ATOMS.CAST.SPIN.64 P0, [R17+0x8], R8, R10 ;  /* 0x000008081100758d */ /* 0x000e24000180040a */
[----:B0-----:R-:W-:Y:S05]  /*18ef80*/  @!P0 BRA `(.L_x_8189) ;  /* 0xfffffffc00ec8947 */ /* 0x001fea000383ffff */
[----:B------:R-:W-:Y:S05]  /*18ef90*/  BSYNC B1 ;  /* 0x0000000000017941 */ /* 0x000fea0003800000 */
.L_x_8188:
[----:B------:R-:W-:Y:S02]  /*18efa0*/  IMAD.MOV.U32 R10, RZ, RZ, R8 ;  /* 0x000000ffff0a7224 */ /* 0x000fe400078e0008 */
[----:B------:R-:W-:Y:S01]  /*18efb0*/  IMAD.MOV.U32 R11, RZ, RZ, R9 ;  /* 0x000000ffff0b7224 */ /* 0x000fe200078e0009 */
[----:B------:R-:W-:Y:S06]  /*18efc0*/  BRA `(.L_x_8186) ;  /* 0x0000000000187947 */ /* 0x000fec0003800000 */
.L_x_8187:
[----:B------:R-:W-:Y:S02]  /*18efd0*/  R2UR UR4, R38 ;  /* 0x00000000260472ca */ /* 0x000fe400000e0000 */
[----:B------:R-:W-:-:S13]  /*18efe0*/  R2UR UR5, R39 ;  /* 0x00000000270572ca */ /* 0x000fda00000e0000 */
[----:B------:R-:W2:Y:S02]  /*18eff0*/  LD.E.64 R10, desc[UR4][R36.64+0x8] ;  /* 0x00000804240a7980 */ /* 0x000ea4000c101b00 */
[----:B--2---:R-:W-:-:S05]  /*18f000*/  IADD3 R8, P0, PT, R10, 0x20, RZ ;  /* 0x000000200a087810 */ /* 0x004fca0007f1e0ff */
[----:B------:R-:W-:-:S05]  /*18f010*/  IMAD.X R9, RZ, RZ, R11, P0 ;  /* 0x000000ffff097224 */ /* 0x000fca00000e060b */
[----:B------:R0:W-:Y:S03]  /*18f020*/  ST.E.64 desc[UR4][R36.64+0x8], R8 ;  /* 0x0000080824007985 */ /* 0x0001e6000c101b04 */
.L_x_8186:
[----:B------:R-:W-:Y:S05]  /*18f030*/  BSYNC B0 ;  /* 0x0000000000007941 */ /* 0x000fea0003800000 */
.L_x_8185:
[C---:B0-----:R-:W-:Y:S01]  /*18f040*/  IADD3 R9, P1, PT, R10.reuse, 0x28, RZ ;  /* 0x000000280a097810 */ /* 0x041fe20007f3e0ff */
        /* <DEDUP_REMOVED lines=31> */
[----:B0-----:R-:W-:-:S04]  /*18f240*/  IMAD.WIDE R8, R2, 0x10, R4 ;  /* 0x0000001002087825 */ /* 0x001fc800078e0204 */
[----:B------:R-:W-:Y:S01]  /*18f250*/  IMAD.MOV.U32 R4, RZ, RZ, 0x20 ;  /* 0x00000020ff047424 */ /* 0x000fe200078e00ff */
        /* <DEDUP_REMOVED lines=23> */
.L_x_8196:
[----:B------:R-:W0:Y:S02]  /*18f3d0*/  LDS.64 R8, [R5+0x8] ;  /* 0x0000080005087984 */ /* 0x000e240000000a00 */
[----:B0-----:R-:W-:-:S05]  /*18f3e0*/  IADD3 R10, P0, PT, R8, 0x30, RZ ;  /* 0x00000030080a7810 */ /* 0x001fca0007f1e0ff */
[----:B------:R-:W-:-:S07]  /*18f3f0*/  IMAD.X R11, RZ, RZ, R9, P0 ;  /* 0x000000ffff0b7224 */ /* 0x000fce00000e0609 */
[----:B------:R-:W0:Y:S02]  /*18f400*/  ATOMS.CAST.SPIN.64 P0, [R5+0x8], R8, R10 ;  /* 0x000008080500758d */ /* 0x000e24000180040a */
[----:B0-----:R-:W-:Y:S05]  /*18f410*/  @!P0 BRA `(.L_x_8196) ;  /* 0xfffffffc00ec8947 */ /* 0x001fea000383ffff */
[----:B------:R-:W-:Y:S05]  /*18f420*/  BSYNC B1 ;  /* 0x0000000000017941 */ /* 0x000fea0003800000 */
.L_x_8195:
[----:B------:R-:W-:Y:S02]  /*18f430*/  IMAD.MOV.U32 R42, RZ, RZ, R8 ;  /* 0x000000ffff2a7224 */ /* 0x000fe400078e0008 */
[----:B------:R-:W-:Y:S01]  /*18f440*/  IMAD.MOV.U32 R43, RZ, RZ, R9 ;  /* 0x000000ffff2b7224 */ /* 0x000fe200078e0009 */
[----:B------:R-:W-:Y:S06]  /*18f450*/  BRA `(.L_x_8193) ;  /* 0x0000000000187947 */ /* 0x000fec0003800000 */
.L_x_8194:
[----:B------:R-:W-:Y:S02]  /*18f460*/  R2UR UR4, R38 ;  /* 0x00000000260472ca */ /* 0x000fe400000e0000 */
[----:B------:R-:W-:-:S13]  /*18f470*/  R2UR UR5, R39 ;  /* 0x00000000270572ca */ /* 0x000fda00000e0000 */
[----:B------:R-:W2:Y:S02]  /*18f480*/  LD.E.64 R42, desc[UR4][R36.64+0x8] ;  /* 0x00000804242a7980 */ /* 0x000ea4000c101b00 */
[----:B--2---:R-:W-:-:S05]  /*18f490*/  IADD3 R8, P0, PT, R42, 0x30, RZ ;  /* 0x000000302a087810 */ /* 0x004fca0007f1e0ff */
[----:B------:R-:W-:-:S05]  /*18f4a0*/  IMAD.X R9, RZ, RZ, R43, P0 ;  /* 0x000000ffff097224 */ /* 0x000fca00000e062b */
[----:B------:R0:W-:Y:S03]  /*18f4b0*/  ST.E.64 desc[UR4][R36.64+0x8], R8 ;  /* 0x0000080824007985 */ /* 0x0001e6000c101b04 */
.L_x_8193:
[----:B------:R-:W-:Y:S05]  /*18f4c0*/  BSYNC B0 ;  /* 0x0000000000007941 */ /* 0x000fea0003800000 */
.L_x_8192:
        /* <DEDUP_REMOVED lines=52> */
.L_x_8203:
[----:B------:R-:W0:Y:S02]  /*18f810*/  LDS.64 R8, [R13+0x8] ;  /* 0x000008000d087984 */ /* 0x000e240000000a00 */
[----:B0-----:R-:W-:-:S05]  /*18f820*/  IADD3 R10, P0, PT, R8, 0x20, RZ ;  /* 0x00000020080a7810 */ /* 0x001fca0007f1e0ff */
[----:B------:R-:W-:-:S07]  /*18f830*/  IMAD.X R11, RZ, RZ, R9, P0 ;  /* 0x000000ffff0b7224 */ /* 0x000fce00000e0609 */
[----:B------:R-:W0:Y:S02]  /*18f840*/  ATOMS.CAST.SPIN.64 P0, [R13+0x8], R8, R10 ;  /* 0x000008080d00758d */ /* 0x000e24000180040a */
[----:B0-----:R-:W-:Y:S05]  /*18f850*/  @!P0 BRA `(.L_x_8203) ;  /* 0xfffffffc00ec8947 */ /* 0x001fea000383ffff */
[----:B------:R-:W-:Y:S05]  /*18f860*/  BSYNC B2 ;  /* 0x0000000000027941 */ /* 0x000fea0003800000 */
.L_x_8202:
[----:B------:R-:W-:Y:S02]  /*18f870*/  IMAD.MOV.U32 R10, RZ, RZ, R8 ;  /* 0x000000ffff0a7224 */ /* 0x000fe400078e0008 */
[----:B------:R-:W-:Y:S01]  /*18f880*/  IMAD.MOV.U32 R11, RZ, RZ, R9 ;  /* 0x000000ffff0b7224 */ /* 0x000fe200078e0009 */
[----:B------:R-:W-:Y:S06]  /*18f890*/  BRA `(.L_x_8200) ;  /* 0x0000000000187947 */ /* 0x000fec0003800000 */
.L_x_8201:
[----:B------:R-:W-:Y:S02]  /*18f8a0*/  R2UR UR4, R38 ;  /* 0x00000000260472ca */ /* 0x000fe400000e0000 */
[----:B------:R-:W-:-:S13]  /*18f8b0*/  R2UR UR5, R39 ;  /* 0x00000000270572ca */ /* 0x000fda00000e0000 */
[----:B------:R-:W2:Y:S02]  /*18f8c0*/  LD.E.64 R10, desc[UR4][R36.64+0x8] ;  /* 0x00000804240a7980 */ /* 0x000ea4000c101b00 */
[----:B--2---:R-:W-:-:S05]  /*18f8d0*/  IADD3 R8, P0, PT, R10, 0x20, RZ ;  /* 0x000000200a087810 */ /* 0x004fca0007f1e0ff */
[----:B------:R-:W-:-:S05]  /*18f8e0*/  IMAD.X R9, RZ, RZ, R11, P0 ;  /* 0x000000ffff097224 */ /* 0x000fca00000e060b */
[----:B------:R0:W-:Y:S03]  /*18f8f0*/  ST.E.64 desc[UR4][R36.64+0x8], R8 ;  /* 0x0000080824007985 */ /* 0x0001e6000c101b04 */
.L_x_8200:
[----:B------:R-:W-:Y:S05]  /*18f900*/  BSYNC B1 ;  /* 0x0000000000017941 */ /* 0x000fea0003800000 */
.L_x_8199:
        /* <DEDUP_REMOVED lines=35> */
.L_x_8205:
[----:B------:R-:W-:Y:S05]  /*18fb40*/  BSYNC B1 ;  /* 0x0000000000017941 */ /* 0x000fea0003800000 */
.L_x_8204:
        /* <DEDUP_REMOVED lines=14> */
.L_x_8198:
[----:B------:R-:W-:Y:S05]  /*18fc30*/  BSYNC B0 ;  /* 0x0000000000007941 */ /* 0x000fea0003800000 */
.L_x_8197:
        /* <DEDUP_REMOVED lines=18> */
.L_x_8210:
[----:B------:R-:W0:Y:S02]  /*18fd60*/  LDS.64 R8, [R15+0x8] ;  /* 0x000008000f087984 */ /* 0x000e240000000a00 */
[----:B0-----:R-:W-:-:S05]  /*18fd70*/  IADD3 R10, P0, PT, R8, 0x90, RZ ;  /* 0x00000090080a7810 */ /* 0x001fca0007f1e0ff */
[----:B------:R-:W-:-:S07]  /*18fd80*/  IMAD.X R11, RZ, RZ, R9, P0 ;  /* 0x000000ffff0b7224 */ /* 0x000fce00000e0609 */
[----:B------:R-:W0:Y:S02]  /*18fd90*/  ATOMS.CAST.SPIN.64 P0, [R15+0x8], R8, R10 ;  /* 0x000008080f00758d */ /* 0x000e24000180040a */
[----:B0-----:R-:W-:Y:S05]  /*18fda0*/  @!P0 BRA `(.L_x_8210) ;  /* 0xfffffffc00ec8947 */ /* 0x001fea000383ffff */
[----:B------:R-:W-:Y:S05]  /*18fdb0*/  BSYNC B1 ;  /* 0x0000000000017941 */ /* 0x000fea0003800000 */
.L_x_8209:
[----:B------:R-:W-:Y:S02]  /*18fdc0*/  IMAD.MOV.U32 R10, RZ, RZ, R8 ;  /* 0x000000ffff0a7224 */ /* 0x000fe400078e0008 */
[----:B------:R-:W-:Y:S01]  /*18fdd0*/  IMAD.MOV.U32 R11, RZ, RZ, R9 ;  /* 0x000000ffff0b7224 */ /* 0x000fe200078e0009 */
[----:B------:R-:W-:Y:S06]  /*18fde0*/  BRA `(.L_x_8207) ;  /* 0x0000000000187947 */ /* 0x000fec0003800000 */
.L_x_8208:
[----:B------:R-:W-:Y:S02]  /*18fdf0*/  R2UR UR4, R38 ;  /* 0x00000000260472ca */ /* 0x000fe400000e0000 */
[----:B------:R-:W-:-:S13]  /*18fe00*/  R2UR UR5, R39 ;  /* 0x00000000270572ca */ /* 0x000fda00000e0000 */
[----:B------:R-:W2:Y:S02]  /*18fe10*/  LD.E.64 R10, desc[UR4][R36.64+0x8] ;  /* 0x00000804240a7980 */ /* 0x000ea4000c101b00 */
[----:B--2---:R-:W-:-:S05]  /*18fe20*/  IADD3 R8, P0, PT, R10, 0x90, RZ ;  /* 0x000000900a087810 */ /* 0x004fca0007f1e0ff */
[----:B------:R-:W-:-:S05]  /*18fe30*/  IMAD.X R9, RZ, RZ, R11, P0 ;  /* 0x000000ffff097224 */ /* 0x000fca00000e060b */
[----:B------:R0:W-:Y:S03]  /*18fe40*/  ST.E.64 desc[UR4][R36.64+0x8], R8 ;  /* 0x0000080824007985 */ /* 0x0001e6000c101b04 */
.L_x_8207:
[----:B------:R-:W-:Y:S05]  /*18fe50*/  BSYNC B0 ;  /* 0x0000000000007941 */ /* 0x000fea0003800000 */
.L_x_8206:
        /* <DEDUP_REMOVED lines=42> */
.L_x_8239:
        /* <DEDUP_REMOVED lines=29> */
.L_x_8219:
[----:B------:R-:W0:Y:S02]  /*1902d0*/  LDS.64 R12, [R9+0x8] ;  /* 0x00000800090c7984 */ /* 0x000e240000000a00 */
[----:B0-----:R-:W-:-:S05]  /*1902e0*/  IADD3 R14, P0, PT, R12, 0x30, RZ ;  /* 0x000000300c0e7810 */ /* 0x001fca0007f1e0ff */
[----:B------:R-:W-:-:S07]  /*1902f0*/  IMAD.X R15, RZ, RZ, R13, P0 ;  /* 0x000000ffff0f7224 */ /* 0x000fce00000e060d */
[----:B------:R-:W0:Y:S02]  /*190300*/  ATOMS.CAST.SPIN.64 P0, [R9+0x8], R12, R14 ;  /* 0x0000080c0900758d */ /* 0x000e24000180040e */
[----:B0-----:R-:W-:Y:S05]  /*190310*/  @!P0 BRA `(.L_x_8219) ;  /* 0xfffffffc00ec8947 */ /* 0x001fea000383ffff */
[----:B------:R-:W-:Y:S05]  /*190320*/  BSYNC B4 ;  /* 0x0000000000047941 */ /* 0x000fea0003800000 */
.L_x_8218:
[----:B------:R-:W-:Y:S05]  /*190330*/  BRA `(.L_x_8216) ;  /* 0x0000000000187947 */ /* 0x000fea0003800000 */
.L_x_8217:
[----:B------:R-:W-:Y:S02]  /*190340*/  R2UR UR4, R38 ;  /* 0x00000000260472ca */ /* 0x000fe400000e0000 */
[----:B------:R-:W-:-:S13]  /*190350*/  R2UR UR5, R39 ;  /* 0x00000000270572ca */ /* 0x000fda00000e0000 */
[----:B------:R-:W2:Y:S02]  /*190360*/  LD.E.64 R12, desc[UR4][R36.64+0x8] ;  /* 0x00000804240c7980 */ /* 0x000ea4000c101b00 */
[----:B--2---:R-:W-:-:S05]  /*190370*/  IADD3 R8, P0, PT, R12, 0x30, RZ ;  /* 0x000000300c087810 */ /* 0x004fca0007f1e0ff */
[----:B------:R-:W-:-:S05]  /*190380*/  IMAD.X R9, RZ, RZ, R13, P0 ;  /* 0x000000ffff097224 */ /* 0x000fca00000e060d */
[----:B------:R0:W-:Y:S03]  /*190390*/  ST.E.64 desc[UR4][R36.64+0x8], R8 ;  /* 0x0000080824007985 */ /* 0x0001e6000c101b04 */
.L_x_8216:
[----:B------:R-:W-:Y:S05]  /*1903a0*/  BSYNC B3 ;  /* 0x0000000000037941 */ /* 0x000fea0003800000 */
.L_x_8215:
        /* <DEDUP_REMOVED lines=54> */
.L_x_8221:
[----:B------:R-:W-:Y:S05]  /*190710*/  BSYNC B3 ;  /* 0x0000000000037941 */ /* 0x000fea0003800000 */
.L_x_8220:
        /* <DEDUP_REMOVED lines=40> */
.L_x_8223:
[----:B------:R-:W-:Y:S05]  /*1909a0*/  BSYNC B3 ;  /* 0x0000000000037941 */ /* 0x000fea0003800000 */
.L_x_8222:
[----:B------:R-:W-:Y:S02]  /*1909b0*/  R2UR UR4, R38 ;  /* 0x00000000260472ca */ /* 0x000fe400000e0000 */
[----:B------:R-:W-:-:S13]  /*1909c0*/  R2UR UR5, R39 ;  /* 0x00000000270572ca */ /* 0x000fda00000e0000 */
[----:B------:R2:W-:Y:S01]  /*1909d0*/  ST.E desc[UR4][R30.64], R11 ;  /* 0x0000000b1e007985 */ /* 0x0005e2000c101904 */
[----:B------:R-:W-:Y:S05]  /*1909e0*/  BRA `(.L_x_8224) ;  /* 0x0000000000147947 */ /* 0x000fea0003800000 */
.L_x_8214:
[----:B------:R-:W-:Y:S02]  /*1909f0*/  R2UR UR4, R38 ;  /* 0x00000000260472ca */ /* 0x000fe400000e0000 */
[----:B------:R-:W-:Y:S02]  /*190a00*/  R2UR UR5, R39 ;  /* 0x00000000270572ca */ /* 0x000fe400000e0000 */
[----:B------:R-:W-:-:S05]  /*190a10*/  IADD3 R8, P0, PT, R8, R35, RZ ;  /* 0x0000002308087210 */ /* 0x000fca0007f1e0ff */
[----:B------:R-:W-:-:S06]  /*190a20*/  IMAD.X R9, R9, 0x1, R41, P0 ;  /* 0x0000000109097824 */ /* 0x000fcc00000e0629 */
[----:B------:R0:W-:Y:S02]  /*190a30*/  ST.E desc[UR4][R8.64+0x20], RZ ;  /* 0x000020ff08007985 */ /* 0x0001e4000c101904 */
.L_x_8224:
[----:B------:R-:W-:Y:S05]  /*190a40*/  BSYNC B2 ;  /* 0x0000000000027941 */ /* 0x000fea0003800000 */
.L_x_8213:
        /* <DEDUP_REMOVED lines=29> */
.L_x_8232:
[----:B------:R-:W0:Y:S02]  /*190c20*/  LDS.64 R12, [R9+0x8] ;  /* 0x00000800090c7984 */ /* 0x000e240000000a00 */
[----:B0-----:R-:W-:-:S05]  /*190c30*/  IADD3 R14, P0, PT, R12, 0x30, RZ ;  /* 0x000000300c0e7810 */ /* 0x001fca0007f1e0ff */
[----:B------:R-:W-:-:S07]  /*190c40*/  IMAD.X R15, RZ, RZ, R13, P0 ;  /* 0x000000ffff0f7224 */ /* 0x000fce00000e060d */
[----:B------:R-:W0:Y:S02]  /*190c50*/  ATOMS.CAST.SPIN.64 P0, [R9+0x8], R12, R14 ;  /* 0x0000080c0900758d */ /* 0x000e24000180040e */
[----:B0-----:R-:W-:Y:S05]  /*190c60*/  @!P0 BRA `(.L_x_8232) ;  /* 0xfffffffc00ec8947 */ /* 0x001fea000383ffff */
[----:B------:R-:W-:Y:S05]  /*190c70*/  BSYNC B4 ;  /* 0x0000000000047941 */ /* 0x000fea0003800000 */
.L_x_8231:
[----:B------:R-:W-:Y:S05]  /*190c80*/  BRA `(.L_x_8229) ;  /* 0x0000000000187947 */ /* 0x000fea0003800000 */
.L_x_8230:
[----:B------:R-:W-:Y:S02]  /*190c90*/  R2UR UR4, R38 ;  /* 0x00000000260472ca */ /* 0x000fe400000e0000 */
[----:B------:R-:W-:-:S13]  /*190ca0*/  R2UR UR5, R39 ;  /* 0x00000000270572ca */ /* 0x000fda00000e0000 */
[----:B------:R-:W2:Y:S02]  /*190cb0*/  LD.E.64 R12, desc[UR4][R36.64+0x8] ;  /* 0x00000804240c7980 */ /* 0x000ea4000c101b00 */
[----:B--2---:R-:W-:-:S05]  /*190cc0*/  IADD3 R8, P0, PT, R12, 0x30, RZ ;  /* 0x000000300c087810 */ /* 0x004fca0007f1e0ff */
[----:B------:R-:W-:-:S05]  /*190cd0*/  IMAD.X R9, RZ, RZ, R13, P0 ;  /* 0x000000ffff097224 */ /* 0x000fca00000e060d */
[----:B------:R0:W-:Y:S03]  /*190ce0*/  ST.E.64 desc[UR4][R36.64+0x8], R8 ;  /* 0x0000080824007985 */ /* 0x0001e6000c101b04 */
.L_x_8229:
[----:B------:R-:W-:Y:S05]  /*190cf0*/  BSYNC B3 ;  /* 0x0000000000037941 */ /* 0x000fea0003800000 */
.L_x_8228:
        /* <DEDUP_REMOVED lines=51> */
.L_x_8234:
[----:B------:R-:W-:Y:S01]  /*191030*/  R2UR UR4, R38 ;  /* 0x00000000260472ca */ /* 0x000fe200000e0000 */
[----:B------:R-:W-:Y:S01]  /*191040*/  IMAD.MOV.U32 R9, RZ, RZ, 0x5272 ;  /* 0x00005272ff097424 */ /* 0x000fe200078e00ff */
[----:B------:R-:W-:Y:S01]  /*191050*/  R2UR UR5, R39 ;  /* 0x00000000270572ca */ /* 0x000fe200000e0000 */
[----:B------:R-:W-:Y:S01]  /*191060*/  IMAD.MOV.U32 R13, RZ, RZ, -0x1 ;  /* 0xffffffffff0d7424 */ /* 0x000fe200078e00ff */
[----:B------:R-:W-:-:S11]  /*191070*/  PLOP3.LUT P0, PT, PT, PT, PT, 0x8, 0x80 ;  /* 0x000000000080781c */ /* 0x000fd60003f0e170 */
[----:B------:R0:W-:Y:S02]  /*191080*/  ST.E desc[UR4][R30.64], R9 ;  /* 0x000000091e007985 */ /* 0x0001e4000c101904 */
.L_x_8235:
[----:B------:R-:W-:Y:S05]  /*191090*/  BSYNC B3 ;  /* 0x0000000000037941 */ /* 0x000fea0003800000 */
.L_x_8233:
        /* <DEDUP_REMOVED lines=39> */
.L_x_8237:
[----:B------:R-:W-:Y:S05]  /*191310*/  BSYNC B3 ;  /* 0x0000000000037941 */ /* 0x000fea0003800000 */
.L_x_8236:
[----:B------:R-:W-:Y:S02]  /*191320*/  R2UR UR4, R38 ;  /* 0x00000000260472ca */ /* 0x000fe400000e0000 */
[----:B------:R-:W-:-:S13]  /*191330*/  R2UR UR5, R39 ;  /* 0x00000000270572ca */ /* 0x000fda00000e0000 */
[----:B------:R2:W-:Y:S01]  /*191340*/  ST.E desc[UR4][R30.64], R11 ;  /* 0x0000000b1e007985 */ /* 0x0005e2000c101904 */
[----:B------:R-:W-:Y:S05]  /*191350*/  BRA `(.L_x_8238) ;  /* 0x0000000000147947 */ /* 0x000fea0003800000 */
.L_x_8227:
[----:B------:R-:W-:Y:S02]  /*191360*/  R2UR UR4, R38 ;  /* 0x00000000260472ca */ /* 0x000fe400000e0000 */
[----:B------:R-:W-:Y:S02]  /*191370*/  R2UR UR5, R39 ;  /* 0x00000000270572ca */ /* 0x000fe400000e0000 */
[----:B------:R-:W-:-:S05]  /*191380*/  IADD3 R8, P0, PT, R8, R35, RZ ;  /* 0x0000002308087210 */ /* 0x000fca0007f1e0ff */
[----:B------:R-:W-:-:S06]  /*191390*/  IMAD.X R9, R9, 0x1, R41, P0 ;  /* 0x0000000109097824 */ /* 0x000fcc00000e0629 */
[----:B------:R0:W-:Y:S02]  /*1913a0*/  ST.E desc[UR4][R8.64+0x24], RZ ;  /* 0x000024ff08007985 */ /* 0x0001e4000c101904 */
.L_x_8238:
[----:B------:R-:W-:Y:S05]  /*1913b0*/  BSYNC B2 ;  /* 0x0000000000027941 */ /* 0x000fea0003800000 */
.L_x_8226:
[----:B------:R-:W-:Y:S01]  /*1913c0*/  IADD3 R35, P0, PT, R35, 0x8, RZ ;  /* 0x0000000823237810 */ /* 0x000fe20007f1e0ff */
[----:B------:R-:W-:-:S04]  /*1913d0*/  VIADD R34, R34, 0x2 ;  /* 0x0000000222227836 */ /* 0x000fc80000000000 */
[----:B------:R-:W-:Y:S01]  /*1913e0*/  IMAD.X R41, RZ, RZ, R41, P0 ;  /* 0x000000ffff297224 */ /* 0x000fe200000e0629 */
[----:B------:R-:W-:Y:S07]  /*1913f0*/  BRA `(.L_x_8239) ;  /* 0xffffffec00407947 */ /* 0x000fee000383ffff */
.L_x_8225:
[----:B------:R-:W-:Y:S05]  /*191400*/  BSYNC B0 ;  /* 0x0000000000007941 */ /* 0x000fea0003800000 */
.L_x_8212:
[----:B------:R-:W-:Y:S05]  /*191410*/  BSYNC B1 ;  /* 0x0000000000017941 */ /* 0x000fea0003800000 */
.L_x_8211:
[----:B------:R-:W3:Y:S01]  /*191420*/  LDCU.64 UR4, c[0x4][0x100] ;  /* 0x01002000ff0477ac */ /* 0x000ee20008000a00 */
[----:B------:R-:W-:Y:S01]  /*191430*/  IMAD.WIDE R6, R4, 0x10, RZ ;  /* 0x0000001004067825 */ /* 0x000fe200078e02ff */
        /* <DEDUP_REMOVED lines=8> */
.L_x_8268:
        /* <DEDUP_REMOVED lines=35> */
.L_x_8248:
[----:B------:R-:W0:Y:S02]  /*1916f0*/  LDS.64 R12, [R9+0x8] ;  /* 0x00000800090c7984 */ /* 0x000e240000000a00 */
[----:B0-----:R-:W-:-:S05]  /*191700*/  IADD3 R14, P0, PT, R12, 0x30, RZ ;  /* 0x000000300c0e7810 */ /* 0x001fca0007f1e0ff */
[----:B------:R-:W-:-:S07]  /*191710*/  IMAD.X R15, RZ, RZ, R13, P0 ;  /* 0x000000ffff0f7224 */ /* 0x000fce00000e060d */
[----:B------:R-:W0:Y:S02]  /*191720*/  ATOMS.CAST.SPIN.64 P0, [R9+0x8], R12, R14 ;  /* 0x0000080c0900758d */ /* 0x000e24000180040e */
[----:B0-----:R-:W-:Y:S05]  /*191730*/  @!P0 BRA `(.L_x_8248) ;  /* 0xfffffffc00ec8947 */ /* 0x001fea000383ffff */
[----:B------:R-:W-:Y:S05]  /*191740*/  BSYNC B3 ;  /* 0x0000000000037941 */ /* 0x000fea0003800000 */
.L_x_8247:
[----:B------:R-:W-:Y:S05]  /*191750*/  BRA `(.L_x_8245) ;  /* 0x0000000000187947 */ /* 0x000fea0003800000 */
.L_x_8246:
[----:B------:R-:W-:Y:S02]  /*191760*/  R2UR UR4, R38 ;  /* 0x00000000260472ca */ /* 0x000fe400000e0000 */
[----:B------:R-:W-:-:S13]  /*191770*/  R2UR UR5, R39 ;  /* 0x00000000270572ca */ /* 0x000fda00000e0000 */
[----:B------:R-:W2:Y:S02]  /*191780*/  LD.E.64 R12, desc[UR4][R36.64+0x8] ;  /* 0x00000804240c7980 */ /* 0x000ea4000c101b00 */
[----:B--2---:R-:W-:-:S05]  /*191790*/  IADD3 R8, P0, PT, R12, 0x30, RZ ;  /* 0x000000300c087810 */ /* 0x004fca0007f1e0ff */
[----:B------:R-:W-:-:S05]  /*1917a0*/  IMAD.X R9, RZ, RZ, R13, P0 ;  /* 0x000000ffff097224 */ /* 0x000fca00000e060d */
[----:B------:R0:W-:Y:S03]  /*1917b0*/  ST.E.64 desc[UR4][R36.64+0x8], R8 ;  /* 0x0000080824007985 */ /* 0x0001e6000c101b04 */
.L_x_8245:
[----:B------:R-:W-:Y:S05]  /*1917c0*/  BSYNC B2 ;  /* 0x0000000000027941 */ /* 0x000fea0003800000 */
.L_x_8244:
        /* <DEDUP_REMOVED lines=54> */
.L_x_8250:
[----:B------:R-:W-:Y:S05]  /*191b30*/  BSYNC B2 ;  /* 0x0000000000027941 */ /* 0x000fea0003800000 */
.L_x_8249:
        /* <DEDUP_REMOVED lines=40> */
.L_x_8252:
[----:B------:R-:W-:Y:S05]  /*191dc0*/  BSYNC B2 ;  /* 0x0000000000027941 */ /* 0x000fea0003800000 */
.L_x_8251:
[----:B------:R-:W-:Y:S02]  /*191dd0*/  R2UR UR4, R38 ;  /* 0x00000000260472ca */ /* 0x000fe400000e0000 */
[----:B------:R-:W-:-:S13]  /*191de0*/  R2UR UR5, R39 ;  /* 0x00000000270572ca */ /* 0x000fda00000e0000 */
[----:B------:R3:W-:Y:S01]  /*191df0*/  ST.E desc[UR4][R30.64], R11 ;  /* 0x0000000b1e007985 */ /* 0x0007e2000c101904 */
[----:B------:R-:W-:Y:S05]  /*191e00*/  BRA `(.L_x_8242) ;  /* 0x0000000000247947 */ /* 0x000fea0003800000 */
.L_x_8243:
        /* <DEDUP_REMOVED lines=9> */
.L_x_8242:
[----:B------:R-:W-:Y:S05]  /*191ea0*/  BSYNC B1 ;  /* 0x0000000000017941 */ /* 0x000fea0003800000 */
.L_x_8241:
        /* <DEDUP_REMOVED lines=30> */
.L_x_8261:
[----:B------:R-:W0:Y:S02]  /*192090*/  LDS.64 R12, [R9+0x8] ;  /* 0x00000800090c7984 */ /* 0x000e240000000a00 */
[----:B0-----:R-:W-:-:S05]  /*1920a0*/  IADD3 R14, P0, PT, R12, 0x30, RZ ;  /* 0x000000300c0e7810 */ /* 0x001fca0007f1e0ff */
[----:B------:R-:W-:-:S07]  /*1920b0*/  IMAD.X R15, RZ, RZ, R13, P0 ;  /* 0x000000ffff0f7224 */ /* 0x000fce00000e060d */
[----:B------:R-:W0:Y:S02]  /*1920c0*/  ATOMS.CAST.SPIN.64 P0, [R9+0x8], R12, R14 ;  /* 0x0000080c0900758d */ /* 0x000e24000180040e */
[----:B0-----:R-:W-:Y:S05]  /*1920d0*/  @!P0 BRA `(.L_x_8261) ;  /* 0xfffffffc00ec8947 */ /* 0x001fea000383ffff */
[----:B------:R-:W-:Y:S05]  /*1920e0*/  BSYNC B3 ;  /* 0x0000000000037941 */ /* 0x000fea0003800000 */
.L_x_8260:
[----:B------:R-:W-:Y:S05]  /*1920f0*/  BRA `(.L_x_8258) ;  /* 0x0000000000187947 */ /* 0x000fea0003800000 */
.L_x_8259:
[----:B------:R-:W-:Y:S02]  /*192100*/  R2UR UR4, R38 ;  /* 0x00000000260472ca */ /* 0x000fe400000e0000 */
[----:B------:R-:W-:-:S13]  /*192110*/  R2UR UR5, R39 ;  /* 0x00000000270572ca */ /* 0x000fda00000e0000 */
[----:B------:R-:W2:Y:S02]  /*192120*/  LD.E.64 R12, desc[UR4][R36.64+0x8] ;  /* 0x00000804240c7980 */ /* 0x000ea4000c101b00 */
[----:B--2---:R-:W-:-:S05]  /*192130*/  IADD3 R8, P0, PT, R12, 0x30, RZ ;  /* 0x000000300c087810 */ /* 0x004fca0007f1e0ff */
[----:B------:R-:W-:-:S05]  /*192140*/  IMAD.X R9, RZ, RZ, R13, P0 ;  /* 0x000000ffff097224 */ /* 0x000fca00000e060d */
[----:B------:R0:W-:Y:S03]  /*192150*/  ST.E.64 desc[UR4][R36.64+0x8], R8 ;  /* 0x0000080824007985 */ /* 0x0001e6000c101b04 */
.L_x_8258:
[----:B------:R-:W-:Y:S05]  /*192160*/  BSYNC B2 ;  /* 0x0000000000027941 */ /* 0x000fea0003800000 */
.L_x_8257:
        /* <DEDUP_REMOVED lines=51> */
.L_x_8263:
[----:B------:R-:W-:Y:S01]  /*1924a0*/  R2UR UR4, R38 ;  /* 0x00000000260472ca */ /* 0x000fe200000e0000 */
[----:B------:R-:W-:Y:S01]  /*1924b0*/  IMAD.MOV.U32 R9, RZ, RZ, 0x5272 ;  /* 0x00005272ff097424 */ /* 0x000fe200078e00ff */
[----:B------:R-:W-:Y:S01]  /*1924c0*/  R2UR UR5, R39 ;  /* 0x00000000270572ca */ /* 0x000fe200000e0000 */
[----:B------:R-:W-:Y:S01]  /*1924d0*/  IMAD.MOV.U32 R13, RZ, RZ, -0x1 ;  /* 0xffffffffff0d7424 */ /* 0x000fe200078e00ff */
[----:B------:R-:W-:-:S11]  /*1924e0*/  PLOP3.LUT P0, PT, PT, PT, PT, 0x8, 0x80 ;  /* 0x000000000080781c */ /* 0x000fd60003f0e170 */
[----:B------:R0:W-:Y:S02]  /*1924f0*/  ST.E desc[UR4][R30.64], R9 ;  /* 0x000000091e007985 */ /* 0x0001e4000c101904 */
.L_x_8264:
[----:B------:R-:W-:Y:S05]  /*192500*/  BSYNC B2 ;  /* 0x0000000000027941 */ /* 0x000fea0003800000 */
.L_x_8262:
        /* <DEDUP_REMOVED lines=39> */
.L_x_8266:
[----:B------:R-:W-:Y:S05]  /*192780*/  BSYNC B2 ;  /* 0x0000000000027941 */ /* 0x000fea0003800000 */
.L_x_8265:
[----:B------:R-:W-:Y:S02]  /*192790*/  R2UR UR4, R38 ;  /* 0x00000000260472ca */ /* 0x000fe400000e0000 */
[----:B------:R-:W-:-:S13]  /*1927a0*/  R2UR UR5, R39 ;  /* 0x00000000270572ca */ /* 0x000fda00000e0000 */
[----:B------:R4:W-:Y:S01]  /*1927b0*/  ST.E desc[UR4][R30.64], R11 ;  /* 0x0000000b1e007985 */ /* 0x0009e2000c101904 */
[----:B------:R-:W-:Y:S05]  /*1927c0*/  BRA `(.L_x_8267) ;  /* 0x0000000000387947 */ /* 0x000fea0003800000 */
.L_x_8256:
        /* <DEDUP_REMOVED lines=10> */
.L_x_8255:
[----:B------:R-:W-:Y:S01]  /*192870*/  R2UR UR4, R38 ;  /* 0x00000000260472ca */ /* 0x000fe200000e0000 */
[----:B01--4-:R-:W-:Y:S01]  /*192880*/  IMAD.MOV.U32 R9, RZ, RZ, 0x5368 ;  /* 0x00005368ff097424 */ /* 0x013fe200078e00ff */
[----:B------:R-:W-:-:S13]  /*192890*/  R2UR UR5, R39 ;  /* 0x00000000270572ca */ /* 0x000fda00000e0000 */
[----:B------:R0:W-:Y:S02]  /*1928a0*/  ST.E desc[UR4][R30.64], R9 ;  /* 0x000000091e007985 */ /* 0x0001e4000c101904 */
.L_x_8267:
[----:B------:R-:W-:Y:S05]  /*1928b0*/  BSYNC B1 ;  /* 0x0000000000017941 */ /* 0x000fea0003800000 */
.L_x_8254:
[----:B------:R-:W-:Y:S01]  /*1928c0*/  IADD3 R35, P0, PT, R35, 0x8, RZ ;  /* 0x0000000823237810 */ /* 0x000fe20007f1e0ff */
[----:B------:R-:W-:Y:S01]  /*1928d0*/  VIADD R43, R43, 0x2 ;  /* 0x000000022b2b7836 */ /* 0x000fe20000000000 */
[----:B------:R-:W-:-:S03]  /*1928e0*/  IADD3 R32, P1, PT, R32, 0x2, RZ ;  /* 0x0000000220207810 */ /* 0x000fc60007f3e0ff */
[----:B------:R-:W-:Y:S02]  /*1928f0*/  IMAD.X R41, RZ, RZ, R41, P0 ;  /* 0x000000ffff297224 */ /* 0x000fe400000e0629 */
[----:B------:R-:W-:Y:S01]  /*192900*/  IMAD.X R33, RZ, RZ, R33, P1 ;  /* 0x000000ffff217224 */ /* 0x000fe200008e0621 */
[----:B------:R-:W-:Y:S07]  /*192910*/  BRA `(.L_x_8268) ;  /* 0xffffffe800e87947 */ /* 0x000fee000383ffff */
.L_x_8253:
[----:B------:R-:W-:Y:S05]  /*192920*/  BSYNC B0 ;  /* 0x0000000000007941 */ /* 0x000fea0003800000 */
.L_x_8240:
        /* <DEDUP_REMOVED lines=19> */
.L_x_8273:
[----:B------:R-:W0:Y:S02]  /*192a60*/  LDS.64 R8, [R15+0x8] ;  /* 0x000008000f087984 */ /* 0x000e240000000a00 */
[----:B0-----:R-:W-:-:S05]  /*192a70*/  IADD3 R10, P0, PT, R8, 0x30, RZ ;  /* 0x00000030080a7810 */ /* 0x001fca0007f1e0ff */
[----:B--23--:R-:W-:-:S07]  /*192a80*/  IMAD.X R11, RZ, RZ, R9, P0 ;  /* 0x000000ffff0b7224 */ /* 0x00cfce00000e0609 */
[----:B------:R-:W0:Y:S02]  /*192a90*/  ATOMS.CAST.SPIN.64 P0, [R15+0x8], R8, R10 ;  /* 0x000008080f00758d */ /* 0x000e24000180040a */
[----:B0-----:R-:W-:Y:S05]  /*192aa0*/  @!P0 BRA `(.L_x_8273) ;  /* 0xfffffffc00ec8947 */ /* 0x001fea000383ffff */
[----:B------:R-:W-:Y:S05]  /*192ab0*/  BSYNC B1 ;  /* 0x0000000000017941 */ /* 0x000fea0003800000 */
.L_x_8272:
[----:B------:R-:W-:Y:S02]  /*192ac0*/  IMAD.MOV.U32 R32, RZ, RZ, R8 ;  /* 0x000000ffff207224 */ /* 0x000fe400078e0008 */
[----:B------:R-:W-:Y:S01]  /*192ad0*/  IMAD.MOV.U32 R33, RZ, RZ, R9 ;  /* 0x000000ffff217224 */ /* 0x000fe200078e0009 */
[----:B------:R-:W-:Y:S06]  /*192ae0*/  BRA `(.L_x_8270) ;  /* 0x0000000000187947 */ /* 0x000fec0003800000 */
.L_x_8271:
[----:B------:R-:W-:Y:S02]  /*192af0*/  R2UR UR4, R38 ;  /* 0x00000000260472ca */ /* 0x000fe400000e0000 */
[----:B------:R-:W-:-:S13]  /*192b00*/  R2UR UR5, R39 ;  /* 0x00000000270572ca */ /* 0x000fda00000e0000 */
[----:B------:R-:W4:Y:S02]  /*192b10*/  LD.E.64 R32, desc[UR4][R36.64+0x8] ;  /* 0x0000080424207980 */ /* 0x000f24000c101b00 */
[----:B----4-:R-:W-:-:S05]  /*192b20*/  IADD3 R8, P0, PT, R32, 0x30, RZ ;  /* 0x0000003020087810 */ /* 0x010fca0007f1e0ff */
[----:B------:R-:W-:-:S05]  /*192b30*/  IMAD.X R9, RZ, RZ, R33, P0 ;  /* 0x000000ffff097224 */ /* 0x000fca00000e0621 */
[----:B------:R0:W-:Y:S03]  /*192b40*/  ST.E.64 desc[UR4][R36.64+0x8], R8 ;  /* 0x0000080824007985 */ /* 0x0001e6000c101b04 */
.L_x_8270:
[----:B------:R-:W-:Y:S05]  /*192b50*/  BSYNC B0 ;  /* 0x0000000000007941 */ /* 0x000fea0003800000 */
.L_x_8269:
        /* <DEDUP_REMOVED lines=66> */
.L_x_8280:
[----:B------:R-:W0:Y:S02]  /*192f80*/  LDS.64 R12, [R9+0x8] ;  /* 0x00000800090c7984 */ /* 0x000e240000000a00 */
[----:B0-----:R-:W-:-:S05]  /*192f90*/  IADD3 R14, P0, PT, R40, R12, RZ ;  /* 0x0000000c280e7210 */ /* 0x001fca0007f1e0ff */
[----:B------:R-:W-:-:S07]  /*192fa0*/  IMAD.X R15, R41, 0x1, R13, P0 ;  /* 0x00000001290f7824 */ /* 0x000fce00000e060d */
[----:B------:R-:W0:Y:S02]  /*192fb0*/  ATOMS.CAST.SPIN.64 P0, [R9+0x8], R12, R14 ;  /* 0x0000080c0900758d */ /* 0x000e24000180040e */
[----:B0-----:R-:W-:Y:S05]  /*192fc0*/  @!P0 BRA `(.L_x_8280) ;  /* 0xfffffffc00ec8947 */ /* 0x001fea000383ffff */
[----:B------:R-:W-:Y:S05]  /*192fd0*/  BSYNC B1 ;  /* 0x0000000000017941 */ /* 0x000fea0003800000 */
.L_x_8279:
[----:B------:R-:W-:Y:S05]  /*192fe0*/  BRA `(.L_x_8277) ;  /* 0x0000000000187947 */ /* 0x000fea0003800000 */
.L_x_8278:
[----:B------:R-:W-:Y:S02]  /*192ff0*/  R2UR UR4, R38 ;  /* 0x00000000260472ca */ /* 0x000fe400000e0000 */
[----:B------:R-:W-:-:S13]  /*193000*/  R2UR UR5, R39 ;  /* 0x00000000270572ca */ /* 0x000fda00000e0000 */
[----:B------:R-:W2:Y:S02]  /*193010*/  LD.E.64 R12, desc[UR4][R36.64+0x8] ;  /* 0x00000804240c7980 */ /* 0x000ea4000c101b00 */
[----:B--2---:R-:W-:-:S05]  /*193020*/  IADD3 R8, P0, PT, R40, R12, RZ ;  /* 0x0000000c28087210 */ /* 0x004fca0007f1e0ff */
[----:B------:R-:W-:-:S05]  /*193030*/  IMAD.X R9, R41, 0x1, R13, P0 ;  /* 0x0000000129097824 */ /* 0x000fca00000e060d */
[----:B------:R0:W-:Y:S03]  /*193040*/  ST.E.64 desc[UR4][R36.64+0x8], R8 ;  /* 0x0000080824007985 */ /* 0x0001e6000c101b04 */
.L_x_8277:
[----:B------:R-:W-:Y:S05]  /*193050*/  BSYNC B0 ;  /* 0x0000000000007941 */ /* 0x000fea0003800000 */
.L_x_8276:
        /* <DEDUP_REMOVED lines=47> */
.L_x_8312:
[----:B01----:R-:W0:Y:S01]  /*193350*/  LDS.128 R8, [R34] ;  /* 0x0000000022087984 */ /* 0x003e220000000c00 */
        /* <DEDUP_REMOVED lines=30> */
.L_x_8293:
        /* <DEDUP_REMOVED lines=8> */
.L_x_8292:
[----:B0-----:R0:W-:Y:S05]  /*1935c0*/  BMOV.32 B0, R14 ;  /* 0x0000000e00007356 */ /* 0x0011ea0000000000 */
[----:B------:R-:W-:Y:S02]  /*1935d0*/  IMAD.MOV.U32 R15, RZ, RZ, R13 ;  /* 0x000000ffff0f7224 */ /* 0x000fe400078e000d */
[----:B0-----:R-:W-:Y:S01]  /*1935e0*/  IMAD.MOV.U32 R14, RZ, RZ, R12 ;  /* 0x000000ffff0e7224 */ /* 0x001fe200078e000c */
[----:B------:R-:W-:Y:S06]  /*1935f0*/  BRA `(.L_x_8290) ;  /* 0x0000000000187947 */ /* 0x000fec0003800000 */
.L_x_8291:
[----:B------:R-:W-:Y:S02]  /*193600*/  R2UR UR4, R38 ;  /* 0x00000000260472ca */ /* 0x000fe400000e0000 */
[----:B------:R-:W-:-:S13]  /*193610*/  R2UR UR5, R39 ;  /* 0x00000000270572ca */ /* 0x000fda00000e0000 */
[----:B------:R-:W2:Y:S02]  /*193620*/  LD.E.64 R14, desc[UR4][R36.64+0x8] ;  /* 0x00000804240e7980 */ /* 0x000ea4000c101b00 */
[----:B--2---:R-:W-:-:S05]  /*193630*/  IADD3 R12, P0, PT, R14, 0x30, RZ ;  /* 0x000000300e0c7810 */ /* 0x004fca0007f1e0ff */
[----:B------:R-:W-:-:S05]  /*193640*/  IMAD.X R13, RZ, RZ, R15, P0 ;  /* 0x000000ffff0d7224 */ /* 0x000fca00000e060f */
[----:B------:R0:W-:Y:S03]  /*193650*/  ST.E.64 desc[UR4][R36.64+0x8], R12 ;  /* 0x0000080c24007985 */ /* 0x0001e6000c101b04 */
.L_x_8290:
[----:B------:R-:W-:Y:S05]  /*193660*/  BSYNC B0 ;  /* 0x0000000000007941 */ /* 0x000fea0003800000 */
.L_x_8289:
        /* <DEDUP_REMOVED lines=54> */
.L_x_8295:
[----:B------:R-:W-:Y:S05]  /*1939d0*/  BSYNC B0 ;  /* 0x0000000000007941 */ /* 0x000fea0003800000 */
.L_x_8294:
        /* <DEDUP_REMOVED lines=40> */
.L_x_8297:
[----:B------:R-:W-:Y:S05]  /*193c60*/  BSYNC B0 ;  /* 0x0000000000007941 */ /* 0x000fea0003800000 */
.L_x_8296:
[----:B------:R-:W-:Y:S02]  /*193c70*/  R2UR UR4, R38 ;  /* 0x00000000260472ca */ /* 0x000fe400000e0000 */
[----:B------:R-:W-:-:S13]  /*193c80*/  R2UR UR5, R39 ;  /* 0x00000000270572ca */ /* 0x000fda00000e0000 */
[----:B------:R3:W-:Y:S01]  /*193c90*/  ST.E desc[UR4][R30.64], R13 ;  /* 0x0000000d1e007985 */ /* 0x0007e2000c101904 */
[----:B------:R-:W-:Y:S05]  /*193ca0*/  BRA `(.L_x_8298) ;  /* 0x0000000000147947 */ /* 0x000fea0003800000 */
.L_x_8288:
[----:B------:R-:W-:Y:S02]  /*193cb0*/  R2UR UR4, R38 ;  /* 0x00000000260472ca */ /* 0x000fe400000e0000 */
[----:B------:R-:W-:Y:S02]  /*193cc0*/  R2UR UR5, R39 ;  /* 0x00000000270572ca */ /* 0x000fe400000e0000 */
[----:B------:R-:W-:-:S05]  /*193cd0*/  IADD3 R8, P0, PT, R12, R41, RZ ;  /* 0x000000290c087210 */ /* 0x000fca0007f1e0ff */
[----:B------:R-:W-:-:S06]  /*193ce0*/  IMAD.X R9, RZ, RZ, R13, P0 ;  /* 0x000000ffff097224 */ /* 0x000fcc00000e060d */
[----:B------:R4:W-:Y:S02]  /*193cf0*/  ST.E desc[UR4][R8.64+0x20], RZ ;  /* 0x000020ff08007985 */ /* 0x0009e4000c101904 */
.L_x_8298:
[----:B------:R-:W-:Y:S05]  /*193d00*/  BSYNC B1 ;  /* 0x0000000000017941 */ /* 0x000fea0003800000 */
.L_x_8287:
        /* <DEDUP_REMOVED lines=30> */
.L_x_8305:
        /* <DEDUP_REMOVED lines=8> */
.L_x_8304:
[----:B0-----:R0:W-:Y:S05]  /*193f70*/  BMOV.32 B0, R14 ;  /* 0x0000000e00007356 */ /* 0x0011ea0000000000 */
[----:B------:R-:W-:Y:S02]  /*193f80*/  IMAD.MOV.U32 R15, RZ, RZ, R13 ;  /* 0x000000ffff0f7224 */ /* 0x000fe400078e000d */
[----:B0-----:R-:W-:Y:S01]  /*193f90*/  IMAD.MOV.U32 R14, RZ, RZ, R12 ;  /* 0x000000ffff0e7224 */ /* 0x001fe200078e000c */
[----:B------:R-:W-:Y:S06]  /*193fa0*/  BRA `(.L_x_8302) ;  /* 0x0000000000187947 */ /* 0x000fec0003800000 */
.L_x_8303:
[----:B------:R-:W-:Y:S02]  /*193fb0*/  R2UR UR4, R38 ;  /* 0x00000000260472ca */ /* 0x000fe400000e0000 */
[----:B------:R-:W-:-:S13]  /*193fc0*/  R2UR UR5, R39 ;  /* 0x00000000270572ca */ /* 0x000fda00000e0000 */
[----:B------:R-:W2:Y:S02]  /*193fd0*/  LD.E.64 R14, desc[UR4][R36.64+0x8] ;  /* 0x00000804240e7980 */ /* 0x000ea4000c101b00 */
[----:B--2---:R-:W-:-:S05]  /*193fe0*/  IADD3 R12, P0, PT, R14, 0x30, RZ ;  /* 0x000000300e0c7810 */ /* 0x004fca0007f1e0ff */
[----:B------:R-:W-:-:S05]  /*193ff0*/  IMAD.X R13, RZ, RZ, R15, P0 ;  /* 0x000000ffff0d7224 */ /* 0x000fca00000e060f */
[----:B------:R0:W-:Y:S03]  /*194000*/  ST.E.64 desc[UR4][R36.64+0x8], R12 ;  /* 0x0000080c24007985 */ /* 0x0001e6000c101b04 */
.L_x_8302:
[----:B------:R-:W-:Y:S05]  /*194010*/  BSYNC B0 ;  /* 0x0000000000007941 */ /* 0x000fea0003800000 */
.L_x_8301:
        /* <DEDUP_REMOVED lines=51> */
.L_x_8307:
[----:B------:R-:W-:Y:S01]  /*194350*/  R2UR UR4, R38 ;  /* 0x00000000260472ca */ /* 0x000fe200000e0000 */
[----:B------:R-:W-:Y:S01]  /*194360*/  IMAD.MOV.U32 R11, RZ, RZ, 0x5272 ;  /* 0x00005272ff0b7424 */ /* 0x000fe200078e00ff */
[----:B------:R-:W-:Y:S01]  /*194370*/  R2UR UR5, R39 ;  /* 0x00000000270572ca */ /* 0x000fe200000e0000 */
[----:B------:R-:W-:Y:S01]  /*194380*/  IMAD.MOV.U32 R15, RZ, RZ, -0x1 ;  /* 0xffffffffff0f7424 */ /* 0x000fe200078e00ff */
[----:B------:R-:W-:-:S11]  /*194390*/  PLOP3.LUT P0, PT, PT, PT, PT, 0x8, 0x80 ;  /* 0x000000000080781c */ /* 0x000fd60003f0e170 */
[----:B------:R0:W-:Y:S02]  /*1943a0*/  ST.E desc[UR4][R30.64], R11 ;  /* 0x0000000b1e007985 */ /* 0x0001e4000c101904 */
.L_x_8308:
[----:B------:R-:W-:Y:S05]  /*1943b0*/  BSYNC B0 ;  /* 0x0000000000007941 */ /* 0x000fea0003800000 */
.L_x_8306:
        /* <DEDUP_REMOVED lines=39> */
.L_x_8310:
[----:B------:R-:W-:Y:S05]  /*194630*/  BSYNC B0 ;  /* 0x0000000000007941 */ /* 0x000fea0003800000 */
.L_x_8309:
[----:B------:R-:W-:Y:S02]  /*194640*/  R2UR UR4, R38 ;  /* 0x00000000260472ca */ /* 0x000fe400000e0000 */
[----:B------:R-:W-:-:S13]  /*194650*/  R2UR UR5, R39 ;  /* 0x00000000270572ca */ /* 0x000fda00000e0000 */
[----:B------:R2:W-:Y:S01]  /*194660*/  ST.E desc[UR4][R30.64], R13 ;  /* 0x0000000d1e007985 */ /* 0x0005e2000c101904 */
[----:B------:R-:W-:Y:S05]  /*194670*/  BRA `(.L_x_8311) ;  /* 0x0000000000187947 */ /* 0x000fea0003800000 */
.L_x_8300:
[----:B------:R-:W-:Y:S01]  /*194680*/  VIADD R9, R41, 0x4 ;  /* 0x0000000429097836 */ /* 0x000fe20000000000 */
[----:B------:R-:W-:Y:S02]  /*194690*/  R2UR UR4, R38 ;  /* 0x00000000260472ca */ /* 0x000fe400000e0000 */
[----:B------:R-:W-:Y:S02]  /*1946a0*/  R2UR UR5, R39 ;  /* 0x00000000270572ca */ /* 0x000fe400000e0000 */
[----:B------:R-:W-:-:S05]  /*1946b0*/  IADD3 R8, P0, PT, R12, R9, RZ ;  /* 0x000000090c087210 */ /* 0x000fca0007f1e0ff */
[----:B------:R-:W-:-:S06]  /*1946c0*/  IMAD.X R9, RZ, RZ, R13, P0 ;  /* 0x000000ffff097224 */ /* 0x000fcc00000e060d */
[----:B------:R0:W-:Y:S02]  /*1946d0*/  ST.E desc[UR4][R8.64+0x20], RZ ;  /* 0x000020ff08007985 */ /* 0x0001e4000c101904 */
.L_x_8311:
[----:B------:R-:W-:Y:S05]  /*1946e0*/  BSYNC B1 ;  /* 0x0000000000017941 */ /* 0x000fea0003800000 */
.L_x_8299:
[----:B------:R-:W-:Y:S02]  /*1946f0*/  VIADD R42, R42, 0x2 ;  /* 0x000000022a2a7836 */ /* 0x000fe40000000000 */
[----:B------:R-:W-:Y:S01]  /*194700*/  VIADD R41, R41, 0x8 ;  /* 0x0000000829297836 */ /* 0x000fe20000000000 */
[----:B------:R-:W-:Y:S06]  /*194710*/  @P2 BRA `(.L_x_8312) ;  /* 0xffffffec000c2947 */ /* 0x000fec000383ffff */
.L_x_8286:
[----:B------:R-:W-:Y:S05]  /*194720*/  BSYNC B2 ;  /* 0x0000000000027941 */ /* 0x000fea0003800000 */
.L_x_8285:
        /* <DEDUP_REMOVED lines=25> */
.L_x_8319:
[----:B------:R-:W0:Y:S02]  /*1948c0*/  LDS.64 R12, [R9+0x8] ;  /* 0x00000800090c7984 */ /* 0x000e240000000a00 */
[----:B0-----:R-:W-:-:S05]  /*1948d0*/  IADD3 R14, P0, PT, R12, 0x30, RZ ;  /* 0x000000300c0e7810 */ /* 0x001fca0007f1e0ff */
[----:B------:R-:W-:-:S07]  /*1948e0*/  IMAD.X R15, RZ, RZ, R13, P0 ;  /* 0x000000ffff0f7224 */ /* 0x000fce00000e060d */
[----:B------:R-:W0:Y:S02]  /*1948f0*/  ATOMS.CAST.SPIN.64 P0, [R9+0x8], R12, R14 ;  /* 0x0000080c0900758d */ /* 0x000e24000180040e */
[----:B0-----:R-:W-:Y:S05]  /*194900*/  @!P0 BRA `(.L_x_8319) ;  /* 0xfffffffc00ec8947 */ /* 0x001fea000383ffff */
[----:B------:R-:W-:Y:S05]  /*194910*/  BSYNC B2 ;  /* 0x0000000000027941 */ /* 0x000fea0003800000 */
.L_x_8318:
[----:B------:R-:W-:Y:S05]  /*194920*/  BRA `(.L_x_8316) ;  /* 0x0000000000187947 */ /* 0x000fea0003800000 */
.L_x_8317:
[----:B------:R-:W-:Y:S02]  /*194930*/  R2UR UR4, R38 ;  /* 0x00000000260472ca */ /* 0x000fe400000e0000 */
[----:B------:R-:W-:-:S13]  /*194940*/  R2UR UR5, R39 ;  /* 0x00000000270572ca */ /* 0x000fda00000e0000 */
[----:B------:R-:W2:Y:S02]  /*194950*/  LD.E.64 R12, desc[UR4][R36.64+0x8] ;  /* 0x00000804240c7980 */ /* 0x000ea4000c101b00 */
[----:B--2---:R-:W-:-:S05]  /*194960*/  IADD3 R8, P0, PT, R12, 0x30, RZ ;  /* 0x000000300c087810 */ /* 0x004fca0007f1e0ff */
[----:B------:R-:W-:-:S05]  /*194970*/  IMAD.X R9, RZ, RZ, R13, P0 ;  /* 0x000000ffff097224 */ /* 0x000fca00000e060d */
[----:B------:R0:W-:Y:S03]  /*194980*/  ST.E.64 desc[UR4][R36.64+0x8], R8 ;  /* 0x0000080824007985 */ /* 0x0001e6000c101b04 */
.L_x_8316:
[----:B------:R-:W-:Y:S05]  /*194990*/  BSYNC B1 ;  /* 0x0000000000017941 */ /* 0x000fea0003800000 */
.L_x_8315:
        /* <DEDUP_REMOVED lines=51> */
.L_x_8321:
[----:B------:R-:W-:Y:S01]  /*194cd0*/  R2UR UR4, R38 ;  /* 0x00000000260472ca */ /* 0x000fe200000e0000 */
[----:B------:R-:W-:Y:S01]  /*194ce0*/  IMAD.MOV.U32 R9, RZ, RZ, 0x5272 ;  /* 0x00005272ff097424 */ /* 0x000fe200078e00ff */
[----:B------:R-:W-:Y:S01]  /*194cf0*/  R2UR UR5, R39 ;  /* 0x00000000270572ca */ /* 0x000fe200000e0000 */
[----:B------:R-:W-:Y:S01]  /*194d00*/  IMAD.MOV.U32 R13, RZ, RZ, -0x1 ;  /* 0xffffffffff0d7424 */ /* 0x000fe200078e00ff */
[----:B------:R-:W-:-:S11]  /*194d10*/  PLOP3.LUT P0, PT, PT, PT, PT, 0x8, 0x80 ;  /* 0x000000000080781c */ /* 0x000fd60003f0e170 */
[----:B------:R0:W-:Y:S02]  /*194d20*/  ST.E desc[UR4][R30.64], R9 ;  /* 0x000000091e007985 */ /* 0x0001e4000c101904 */
.L_x_8322:
[----:B------:R-:W-:Y:S05]  /*194d30*/  BSYNC B1 ;  /* 0x0000000000017941 */ /* 0x000fea0003800000 */
.L_x_8320:
        /* <DEDUP_REMOVED lines=39> */
.L_x_8324:
[----:B------:R-:W-:Y:S05]  /*194fb0*/  BSYNC B1 ;  /* 0x0000000000017941 */ /* 0x000fea0003800000 */
.L_x_8323:
[----:B------:R-:W-:Y:S02]  /*194fc0*/  R2UR UR4, R38 ;  /* 0x00000000260472ca */ /* 0x000fe400000e0000 */
[----:B------:R-:W-:-:S13]  /*194fd0*/  R2UR UR5, R39 ;  /* 0x00000000270572ca */ /* 0x000fda00000e0000 */
[----:B------:R3:W-:Y:S01]  /*194fe0*/  ST.E desc[UR4][R30.64], R11 ;  /* 0x0000000b1e007985 */ /* 0x0007e2000c101904 */
[----:B------:R-:W-:Y:S05]  /*194ff0*/  BRA `(.L_x_8313) ;  /* 0x0000000000147947 */ /* 0x000fea0003800000 */
.L_x_8314:
[----:B------:R-:W-:Y:S02]  /*195000*/  R2UR UR4, R38 ;  /* 0x00000000260472ca */ /* 0x000fe400000e0000 */
[----:B------:R-:W-:Y:S02]  /*195010*/  R2UR UR5, R39 ;  /* 0x00000000270572ca */ /* 0x000fe400000e0000 */
[----:B------:R-:W-:-:S05]  /*195020*/  LEA R40, P0, R40, R8, 0x2 ;  /* 0x0000000828287211 */ /* 0x000fca00078010ff */
[----:B------:R-:W-:-:S06]  /*195030*/  IMAD.X R41, RZ, RZ, R9, P0 ;  /* 0x000000ffff297224 */ /* 0x000fcc00000e0609 */
[----:B------:R4:W-:Y:S02]  /*195040*/  ST.E desc[UR4][R40.64+0x20], RZ ;  /* 0x000020ff28007985 */ /* 0x0009e4000c101904 */
.L_x_8313:
[----:B------:R-:W-:Y:S05]  /*195050*/  BSYNC B0 ;  /* 0x0000000000007941 */ /* 0x000fea0003800000 */
.L_x_8283:
[----:B------:R-:W-:-:S13]  /*195060*/  ISETP.GE.AND P0, PT, R32, 0x1, PT ;  /* 0x000000012000780c */ /* 0x000fda0003f06270 */
[----:B------:R-:W-:Y:S05]  /*195070*/  @!P0 BREAK B3 ;  /* 0x0000000000038942 */ /* 0x000fea0003800000 */
[----:B------:R-:W-:Y:S05]  /*195080*/  @!P0 BRA `(.L_x_8284) ;  /* 0x0000001000f48947 */ /* 0x000fea0003800000 */
[----:B------:R-:W-:Y:S05]  /*195090*/  BSYNC B3 ;  /* 0x0000000000037941 */ /* 0x000fea0003800000 */
.L_x_8282:
[----:B------:R-:W-:Y:S01]  /*1950a0*/  IMAD.MOV R34, RZ, RZ, -R32 ;  /* 0x000000ffff227224 */ /* 0x000fe200078e0a20 */
[----:B----4-:R-:W-:-:S07]  /*1950b0*/  CS2R R40, SRZ ;  /* 0x0000000000287805 */ /* 0x010fce000001ff00 */
.L_x_8349:
        /* <DEDUP_REMOVED lines=36> */
.L_x_8332:
[----:B------:R-:W0:Y:S02]  /*195300*/  LDS.64 R12, [R9+0x8] ;  /* 0x00000800090c7984 */ /* 0x000e240000000a00 */
[----:B0-----:R-:W-:-:S05]  /*195310*/  IADD3 R14, P0, PT, R12, 0x30, RZ ;  /* 0x000000300c0e7810 */ /* 0x001fca0007f1e0ff */
[----:B------:R-:W-:-:S07]  /*195320*/  IMAD.X R15, RZ, RZ, R13, P0 ;  /* 0x000000ffff0f7224 */ /* 0x000fce00000e060d */
[----:B------:R-:W0:Y:S02]  /*195330*/  ATOMS.CAST.SPIN.64 P0, [R9+0x8], R12, R14 ;  /* 0x0000080c0900758d */ /* 0x000e24000180040e */
[----:B0-----:R-:W-:Y:S05]  /*195340*/  @!P0 BRA `(.L_x_8332) ;  /* 0xfffffffc00ec8947 */ /* 0x001fea000383ffff */
[----:B------:R-:W-:Y:S05]  /*195350*/  BSYNC B2 ;  /* 0x0000000000027941 */ /* 0x000fea0003800000 */
.L_x_8331:
[----:B------:R-:W-:Y:S05]  /*195360*/  BRA `(.L_x_8329) ;  /* 0x0000000000187947 */ /* 0x000fea0003800000 */
.L_x_8330:
[----:B------:R-:W-:Y:S02]  /*195370*/  R2UR UR4, R38 ;  /* 0x00000000260472ca */ /* 0x000fe400000e0000 */
[----:B------:R-:W-:-:S13]  /*195380*/  R2UR UR5, R39 ;  /* 0x00000000270572ca */ /* 0x000fda00000e0000 */
[----:B------:R-:W2:Y:S02]  /*195390*/  LD.E.64 R12, desc[UR4][R36.64+0x8] ;  /* 0x00000804240c7980 */ /* 0x000ea4000c101b00 */
[----:B--2---:R-:W-:-:S05]  /*1953a0*/  IADD3 R8, P0, PT, R12, 0x30, RZ ;  /* 0x000000300c087810 */ /* 0x004fca0007f1e0ff */
[----:B------:R-:W-:-:S05]  /*1953b0*/  IMAD.X R9, RZ, RZ, R13, P0 ;  /* 0x000000ffff097224 */ /* 0x000fca00000e060d */
[----:B------:R0:W-:Y:S03]  /*1953c0*/  ST.E.64 desc[UR4][R36.64+0x8], R8 ;  /* 0x0000080824007985 */ /* 0x0001e6000c101b04 */
.L_x_8329:
[----:B------:R-:W-:Y:S05]  /*1953d0*/  BSYNC B1 ;  /* 0x0000000000017941 */ /* 0x000fea0003800000 */
.L_x_8328:
        /* <DEDUP_REMOVED lines=54> */
.L_x_8334:
[----:B------:R-:W-:Y:S05]  /*195740*/  BSYNC B1 ;  /* 0x0000000000017941 */ /* 0x000fea0003800000 */
.L_x_8333:
        /* <DEDUP_REMOVED lines=40> */
.L_x_8336:
[----:B------:R-:W-:Y:S05]  /*1959d0*/  BSYNC B1 ;  /* 0x0000000000017941 */ /* 0x000fea0003800000 */
.L_x_8335:
[----:B------:R-:W-:Y:S02]  /*1959e0*/  R2UR UR4, R38 ;  /* 0x00000000260472ca */ /* 0x000fe400000e0000 */
[----:B------:R-:W-:Y:S02]  /*1959f0*/  R2UR UR5, R39 ;  /* 0x00000000270572ca */ /* 0x000fe400000e0000 */
[----:B------:R-:W-:-:S11]  /*195a00*/  PRMT R13, RZ, 0x7610, R13 ;  /* 0x00007610ff0d7816 */ /* 0x000fd6000000000d */
[----:B------:R2:W-:Y:S01]  /*195a10*/  ST.E desc[UR4][R30.64], R11 ;  /* 0x0000000b1e007985 */ /* 0x0005e2000c101904 */
[----:B------:R-:W-:Y:S05]  /*195a20*/  BRA `(.L_x_8326) ;  /* 0x0000000000147947 */ /* 0x000fea0003800000 */
.L_x_8327:
[----:B------:R-:W-:Y:S02]  /*195a30*/  R2UR UR4, R38 ;  /* 0x00000000260472ca */ /* 0x000fe400000e0000 */
[----:B------:R-:W-:Y:S02]  /*195a40*/  R2UR UR5, R39 ;  /* 0x00000000270572ca */ /* 0x000fe400000e0000 */
[----:B------:R-:W-:-:S05]  /*195a50*/  IADD3 R8, P0, PT, R40, R8, RZ ;  /* 0x0000000828087210 */ /* 0x000fca0007f1e0ff */
[----:B------:R-:W-:-:S06]  /*195a60*/  IMAD.X R9, RZ, RZ, R9, P0 ;  /* 0x000000ffff097224 */ /* 0x000fcc00000e0609 */
[----:B------:R4:W5:Y:S02]  /*195a70*/  LD.E.U8 R13, desc[UR4][R8.64+0x20] ;  /* 0x00002004080d7980 */ /* 0x000964000c101100 */
.L_x_8326:
[----:B------:R-:W-:Y:S05]  /*195a80*/  BSYNC B0 ;  /* 0x0000000000007941 */ /* 0x000fea0003800000 */
.L_x_8325:
        /* <DEDUP_REMOVED lines=31> */
.L_x_8344:
[----:B------:R-:W0:Y:S02]  /*195c80*/  LDS.64 R12, [R9+0x8] ;  /* 0x00000800090c7984 */ /* 0x000e240000000a00 */
[----:B0-----:R-:W-:-:S05]  /*195c90*/  IADD3 R14, P0, PT, R12, 0x30, RZ ;  /* 0x000000300c0e7810 */ /* 0x001fca0007f1e0ff */
[----:B------:R-:W-:-:S07]  /*195ca0*/  IMAD.X R15, RZ, RZ, R13, P0 ;  /* 0x000000ffff0f7224 */ /* 0x000fce00000e060d */
[----:B------:R-:W0:Y:S02]  /*195cb0*/  ATOMS.CAST.SPIN.64 P0, [R9+0x8], R12, R14 ;  /* 0x0000080c0900758d */ /* 0x000e24000180040e */
[----:B0-----:R-:W-:Y:S05]  /*195cc0*/  @!P0 BRA `(.L_x_8344) ;  /* 0xfffffffc00ec8947 */ /* 0x001fea000383ffff */
[----:B------:R-:W-:Y:S05]  /*195cd0*/  BSYNC B2 ;  /* 0x0000000000027941 */ /* 0x000fea0003800000 */
.L_x_8343:
[----:B------:R-:W-:Y:S05]  /*195ce0*/  BRA `(.L_x_8341) ;  /* 0x0000000000187947 */ /* 0x000fea0003800000 */
.L_x_8342:
[----:B------:R-:W-:Y:S02]  /*195cf0*/  R2UR UR4, R38 ;  /* 0x00000000260472ca */ /* 0x000fe400000e0000 */
[----:B------:R-:W-:-:S13]  /*195d00*/  R2UR UR5, R39 ;  /* 0x00000000270572ca */ /* 0x000fda00000e0000 */
[----:B------:R-:W2:Y:S02]  /*195d10*/  LD.E.64 R12, desc[UR4][R36.64+0x8] ;  /* 0x00000804240c7980 */ /* 0x000ea4000c101b00 */
[----:B--2---:R-:W-:-:S05]  /*195d20*/  IADD3 R8, P0, PT, R12, 0x30, RZ ;  /* 0x000000300c087810 */ /* 0x004fca0007f1e0ff */
[----:B------:R-:W-:-:S05]  /*195d30*/  IMAD.X R9, RZ, RZ, R13, P0 ;  /* 0x000000ffff097224 */ /* 0x000fca00000e060d */
[----:B------:R0:W-:Y:S03]  /*195d40*/  ST.E.64 desc[UR4][R36.64+0x8], R8 ;  /* 0x0000080824007985 */ /* 0x0001e6000c101b04 */
.L_x_8341:
[----:B------:R-:W-:Y:S05]  /*195d50*/  BSYNC B1 ;  /* 0x0000000000017941 */ /* 0x000fea0003800000 */
.L_x_8340:
        /* <DEDUP_REMOVED lines=54> */
.L_x_8346:
[----:B------:R-:W-:Y:S05]  /*1960c0*/  BSYNC B1 ;  /* 0x0000000000017941 */ /* 0x000fea0003800000 */
.L_x_8345:
        /* <DEDUP_REMOVED lines=40> */
.L_x_8348:
[----:B------:R-:W-:Y:S05]  /*196350*/  BSYNC B1 ;  /* 0x0000000000017941 */ /* 0x000fea0003800000 */
.L_x_8347:
[----:B------:R-:W-:Y:S02]  /*196360*/  R2UR UR4, R38 ;  /* 0x00000000260472ca */ /* 0x000fe400000e0000 */
[----:B------:R-:W-:-:S13]  /*196370*/  R2UR UR5, R39 ;  /* 0x00000000270572ca */ /* 0x000fda00000e0000 */
[----:B------:R4:W-:Y:S01]  /*196380*/  ST.E desc[UR4][R30.64], R11 ;  /* 0x0000000b1e007985 */ /* 0x0009e2000c101904 */
[----:B------:R-:W-:Y:S05]  /*196390*/  BRA `(.L_x_8338) ;  /* 0x0000000000207947 */ /* 0x000fea0003800000 */
.L_x_8339:
        /* <DEDUP_REMOVED lines=8> */
.L_x_8338:
[----:B------:R-:W-:Y:S05]  /*196420*/  BSYNC B0 ;  /* 0x0000000000007941 */ /* 0x000fea0003800000 */
.L_x_8337:
[----:B------:R-:W-:Y:S02]  /*196430*/  VIADD R41, R41, 0x1 ;  /* 0x0000000129297836 */ /* 0x000fe40000000000 */
[----:B------:R-:W-:Y:S01]  /*196440*/  VIADD R40, R40, 0x4 ;  /* 0x0000000428287836 */ /* 0x000fe20000000000 */
[----:B------:R-:W-:Y:S06]  /*196450*/  @P2 BRA `(.L_x_8349) ;  /* 0xffffffec00182947 */ /* 0x000fec000383ffff */
.L_x_8284:
[----:B------:R-:W-:Y:S05]  /*196460*/  BSYNC B4 ;  /* 0x0000000000047941 */ /* 0x000fea0003800000 */
.L_x_8281:
        /* <DEDUP_REMOVED lines=15> */
.L_x_8275:
[----:B------:R-:W-:Y:S05]  /*196560*/  BSYNC B5 ;  /* 0x0000000000057941 */ /* 0x000fea0003800000 */
.L_x_8274:
        /* <DEDUP_REMOVED lines=9> */
[----:B-123--:R-:W-:Y:S01]  /*196600*/  @!P1 IMAD.MOV.U32 R11, RZ, RZ, 0x5368 ;  /* 0x00005368ff0b9424 */ /* 0x00efe200078e00ff */
        /* <DEDUP_REMOVED lines=47> */
.L_x_8354:
[----:B------:R-:W0:Y:S02]  /*196900*/  LDS.64 R4, [R15+0x8] ;  /* 0x000008000f047984 */ /* 0x000e240000000a00 */
[----:B0-----:R-:W-:-:S05]  /*196910*/  IADD3 R6, P0, PT, R8, R4, RZ ;  /* 0x0000000408067210 */ /* 0x001fca0007f1e0ff */
[----:B------:R-:W-:-:S07]  /*196920*/  IMAD.X R7, R9, 0x1, R5, P0 ;  /* 0x0000000109077824 */ /* 0x000fce00000e0605 */
[----:B------:R-:W0:Y:S02]  /*196930*/  ATOMS.CAST.SPIN.64 P0, [R15+0x8], R4, R6 ;  /* 0x000008040f00758d */ /* 0x000e240001800406 */
[----:B0-----:R-:W-:Y:S05]  /*196940*/  @!P0 BRA `(.L_x_8354) ;  /* 0xfffffffc00ec8947 */ /* 0x001fea000383ffff */
[----:B------:R-:W-:Y:S05]  /*196950*/  BSYNC B1 ;  /* 0x0000000000017941 */ /* 0x000fea0003800000 */
.L_x_8353:
[----:B------:R-:W-:Y:S02]  /*196960*/  IMAD.MOV.U32 R14, RZ, RZ, R4 ;  /* 0x000000ffff0e7224 */ /* 0x000fe400078e0004 */
[----:B------:R-:W-:Y:S01]  /*196970*/  IMAD.MOV.U32 R15, RZ, RZ, R5 ;  /* 0x000000ffff0f7224 */ /* 0x000fe200078e0005 */
[----:B------:R-:W-:Y:S06]  /*196980*/  BRA `(.L_x_8351) ;  /* 0x0000000000187947 */ /* 0x000fec0003800000 */
.L_x_8352:
[----:B------:R-:W-:Y:S02]  /*196990*/  R2UR UR4, R38 ;  /* 0x00000000260472ca */ /* 0x000fe400000e0000 */
[----:B------:R-:W-:-:S13]  /*1969a0*/  R2UR UR5, R39 ;  /* 0x00000000270572ca */ /* 0x000fda00000e0000 */
[----:B------:R-:W2:Y:S02]  /*1969b0*/  LD.E.64 R14, desc[UR4][R36.64+0x8] ;  /* 0x00000804240e7980 */ /* 0x000ea4000c101b00 */
[----:B--2---:R-:W-:-:S05]  /*1969c0*/  IADD3 R4, P0, PT, R8, R14, RZ ;  /* 0x0000000e08047210 */ /* 0x004fca0007f1e0ff */
[----:B------:R-:W-:-:S05]  /*1969d0*/  IMAD.X R5, R9, 0x1, R15, P0 ;  /* 0x0000000109057824 */ /* 0x000fca00000e060f */
[----:B------:R0:W-:Y:S03]  /*1969e0*/  ST.E.64 desc[UR4][R36.64+0x8], R4 ;  /* 0x0000080424007985 */ /* 0x0001e6000c101b04 */
.L_x_8351:
[----:B------:R-:W-:Y:S05]  /*1969f0*/  BSYNC B0 ;  /* 0x0000000000007941 */ /* 0x000fea0003800000 */
.L_x_8350:
        /* <DEDUP_REMOVED lines=45> */
.L_x_8384:
        /* <DEDUP_REMOVED lines=28> */
.L_x_8365:
[----:B------:R-:W0:Y:S02]  /*196e90*/  LDS.64 R12, [R9+0x8] ;  /* 0x00000800090c7984 */ /* 0x000e240000000a00 */
[----:B0-----:R-:W-:-:S05]  /*196ea0*/  IADD3 R14, P0, PT, R12, 0x30, RZ ;  /* 0x000000300c0e7810 */ /* 0x001fca0007f1e0ff */
[----:B------:R-:W-:-:S07]  /*196eb0*/  IMAD.X R15, RZ, RZ, R13, P0 ;  /* 0x000000ffff0f7224 */ /* 0x000fce00000e060d */
[----:B------:R-:W0:Y:S02]  /*196ec0*/  ATOMS.CAST.SPIN.64 P0, [R9+0x8], R12, R14 ;  /* 0x0000080c0900758d */ /* 0x000e24000180040e */
[----:B0-----:R-:W-:Y:S05]  /*196ed0*/  @!P0 BRA `(.L_x_8365) ;  /* 0xfffffffc00ec8947 */ /* 0x001fea000383ffff */
[----:B------:R-:W-:Y:S05]  /*196ee0*/  BSYNC B4 ;  /* 0x0000000000047941 */ /* 0x000fea0003800000 */
.L_x_8364:
[----:B------:R-:W-:Y:S05]  /*196ef0*/  BRA `(.L_x_8362) ;  /* 0x0000000000187947 */ /* 0x000fea0003800000 */
.L_x_8363:
[----:B------:R-:W-:Y:S02]  /*196f00*/  R2UR UR4, R38 ;  /* 0x00000000260472ca */ /* 0x000fe400000e0000 */
[----:B------:R-:W-:-:S13]  /*196f10*/  R2UR UR5, R39 ;  /* 0x00000000270572ca */ /* 0x000fda00000e0000 */
[----:B------:R-:W2:Y:S02]  /*196f20*/  LD.E.64 R12, desc[UR4][R36.64+0x8] ;  /* 0x00000804240c7980 */ /* 0x000ea4000c101b00 */
[----:B--2---:R-:W-:-:S05]  /*196f30*/  IADD3 R8, P0, PT, R12, 0x30, RZ ;  /* 0x000000300c087810 */ /* 0x004fca0007f1e0ff */
[----:B------:R-:W-:-:S05]  /*196f40*/  IMAD.X R9, RZ, RZ, R13, P0 ;  /* 0x000000ffff097224 */ /* 0x000fca00000e060d */
[----:B------:R0:W-:Y:S03]  /*196f50*/  ST.E.64 desc[UR4][R36.64+0x8], R8 ;  /* 0x0000080824007985 */ /* 0x0001e6000c101b04 */
.L_x_8362:
[----:B------:R-:W-:Y:S05]  /*196f60*/  BSYNC B3 ;  /* 0x0000000000037941 */ /* 0x000fea0003800000 */
.L_x_8361:
        /* <DEDUP_REMOVED lines=54> */
.L_x_8367:
[----:B------:R-:W-:Y:S05]  /*1972d0*/  BSYNC B3 ;  /* 0x0000000000037941 */ /* 0x000fea0003800000 */
.L_x_8366:
        /* <DEDUP_REMOVED lines=40> */
.L_x_8369:
[----:B------:R-:W-:Y:S05]  /*197560*/  BSYNC B3 ;  /* 0x0000000000037941 */ /* 0x000fea0003800000 */
.L_x_8368:
[----:B------:R-:W-:Y:S02]  /*197570*/  R2UR UR4, R38 ;  /* 0x00000000260472ca */ /* 0x000fe400000e0000 */
[----:B------:R-:W-:-:S13]  /*197580*/  R2UR UR5, R39 ;  /* 0x00000000270572ca */ /* 0x000fda00000e0000 */
[----:B------:R2:W-:Y:S01]  /*197590*/  ST.E desc[UR4][R30.64], R11 ;  /* 0x0000000b1e007985 */ /* 0x0005e2000c101904 */
[----:B------:R-:W-:Y:S05]  /*1975a0*/  BRA `(.L_x_8370) ;  /* 0x0000000000147947 */ /* 0x000fea0003800000 */
.L_x_8360:
[----:B------:R-:W-:Y:S02]  /*1975b0*/  R2UR UR4, R38 ;  /* 0x00000000260472ca */ /* 0x000fe400000e0000 */
[----:B------:R-:W-:Y:S02]  /*1975c0*/  R2UR UR5, R39 ;  /* 0x00000000270572ca */ /* 0x000fe400000e0000 */
[----:B------:R-:W-:-:S05]  /*1975d0*/  IADD3 R8, P0, PT, R8, R6, RZ ;  /* 0x0000000608087210 */ /* 0x000fca0007f1e0ff */
[----:B------:R-:W-:-:S06]  /*1975e0*/  IMAD.X R9, RZ, RZ, R9, P0 ;  /* 0x000000ffff097224 */ /* 0x000fcc00000e0609 */
[----:B------:R3:W-:Y:S02]  /*1975f0*/  ST.E desc[UR4][R8.64+0x20], RZ ;  /* 0x000020ff08007985 */ /* 0x0007e4000c101904 */
.L_x_8370:
[----:B------:R-:W-:Y:S05]  /*197600*/  BSYNC B2 ;  /* 0x0000000000027941 */ /* 0x000fea0003800000 */
.L_x_8359:
        /* <DEDUP_REMOVED lines=27> */
.L_x_8377:
[----:B------:R-:W0:Y:S02]  /*1977c0*/  LDS.64 R12, [R9+0x8] ;  /* 0x00000800090c7984 */ /* 0x000e240000000a00 */
[----:B0-----:R-:W-:-:S05]  /*1977d0*/  IADD3 R14, P0, PT, R12, 0x30, RZ ;  /* 0x000000300c0e7810 */ /* 0x001fca0007f1e0ff */
[----:B------:R-:W-:-:S07]  /*1977e0*/  IMAD.X R15, RZ, RZ, R13, P0 ;  /* 0x000000ffff0f7224 */ /* 0x000fce00000e060d */
[----:B------:R-:W0:Y:S02]  /*1977f0*/  ATOMS.CAST.SPIN.64 P0, [R9+0x8], R12, R14 ;  /* 0x0000080c0900758d */ /* 0x000e24000180040e */
[----:B0-----:R-:W-:Y:S05]  /*197800*/  @!P0 BRA `(.L_x_8377) ;  /* 0xfffffffc00ec8947 */ /* 0x001fea000383ffff */
[----:B------:R-:W-:Y:S05]  /*197810*/  BSYNC B4 ;  /* 0x0000000000047941 */ /* 0x000fea0003800000 */
.L_x_8376:
[----:B------:R-:W-:Y:S02]  /*197820*/  IMAD.MOV.U32 R14, RZ, RZ, R12 ;  /* 0x000000ffff0e7224 */ /* 0x000fe400078e000c */
[----:B------:R-:W-:Y:S01]  /*197830*/  IMAD.MOV.U32 R15, RZ, RZ, R13 ;  /* 0x000000ffff0f7224 */ /* 0x000fe200078e000d */
[----:B------:R-:W-:Y:S06]  /*197840*/  BRA `(.L_x_8374) ;  /* 0x0000000000187947 */ /* 0x000fec0003800000 */
.L_x_8375:
[----:B------:R-:W-:Y:S02]  /*197850*/  R2UR UR4, R38 ;  /* 0x00000000260472ca */ /* 0x000fe400000e0000 */
[----:B------:R-:W-:-:S13]  /*197860*/  R2UR UR5, R39 ;  /* 0x00000000270572ca */ /* 0x000fda00000e0000 */
[----:B------:R-:W2:Y:S02]  /*197870*/  LD.E.64 R14, desc[UR4][R36.64+0x8] ;  /* 0x00000804240e7980 */ /* 0x000ea4000c101b00 */
[----:B--2---:R-:W-:-:S05]  /*197880*/  IADD3 R12, P0, PT, R14, 0x30, RZ ;  /* 0x000000300e0c7810 */ /* 0x004fca0007f1e0ff */
[----:B------:R-:W-:-:S05]  /*197890*/  IMAD.X R13, RZ, RZ, R15, P0 ;  /* 0x000000ffff0d7224 */ /* 0x000fca00000e060f */
[----:B------:R0:W-:Y:S03]  /*1978a0*/  ST.E.64 desc[UR4][R36.64+0x8], R12 ;  /* 0x0000080c24007985 */ /* 0x0001e6000c101b04 */
.L_x_8374:
[----:B------:R-:W-:Y:S05]  /*1978b0*/  BSYNC B3 ;  /* 0x0000000000037941 */ /* 0x000fea0003800000 */
.L_x_8373:
        /* <DEDUP_REMOVED lines=51> */
.L_x_8379:
[----:B------:R-:W-:Y:S01]  /*197bf0*/  R2UR UR4, R38 ;  /* 0x00000000260472ca */ /* 0x000fe200000e0000 */
[----:B------:R-:W-:Y:S01]  /*197c00*/  IMAD.MOV.U32 R9, RZ, RZ, 0x5272 ;  /* 0x00005272ff097424 */ /* 0x000fe200078e00ff */
[----:B------:R-:W-:Y:S01]  /*197c10*/  R2UR UR5, R39 ;  /* 0x00000000270572ca */ /* 0x000fe200000e0000 */
[----:B------:R-:W-:Y:S01]  /*197c20*/  IMAD.MOV.U32 R15, RZ, RZ, -0x1 ;  /* 0xffffffffff0f7424 */ /* 0x000fe200078e00ff */
[----:B------:R-:W-:-:S11]  /*197c30*/  PLOP3.LUT P0, PT, PT, PT, PT, 0x8, 0x80 ;  /* 0x000000000080781c */ /* 0x000fd60003f0e170 */
[----:B------:R1:W-:Y:S02]  /*197c40*/  ST.E desc[UR4][R30.64], R9 ;  /* 0x000000091e007985 */ /* 0x0003e4000c101904 */
.L_x_8380:
[----:B------:R-:W-:Y:S05]  /*197c50*/  BSYNC B3 ;  /* 0x0000000000037941 */ /* 0x000fea0003800000 */
.L_x_8378:
        /* <DEDUP_REMOVED lines=39> */
.L_x_8382:
[----:B------:R-:W-:Y:S05]  /*197ed0*/  BSYNC B3 ;  /* 0x0000000000037941 */ /* 0x000fea0003800000 */
.L_x_8381:
[----:B------:R-:W-:Y:S02]  /*197ee0*/  R2UR UR4, R38 ;  /* 0x00000000260472ca */ /* 0x000fe400000e0000 */
[----:B------:R-:W-:-:S13]  /*197ef0*/  R2UR UR5, R39 ;  /* 0x00000000270572ca */ /* 0x000fda00000e0000 */
[----:B------:R2:W-:Y:S01]  /*197f00*/  ST.E desc[UR4][R30.64], R13 ;  /* 0x0000000d1e007985 */ /* 0x0005e2000c101904 */
[----:B------:R-:W-:Y:S05]  /*197f10*/  BRA `(.L_x_8383) ;  /* 0x0000000000187947 */ /* 0x000fea0003800000 */
.L_x_8372:
[----:B------:R-:W-:Y:S01]  /*197f20*/  VIADD R9, R6, 0x4 ;  /* 0x0000000406097836 */ /* 0x000fe20000000000 */
[----:B------:R-:W-:Y:S02]  /*197f30*/  R2UR UR4, R38 ;  /* 0x00000000260472ca */ /* 0x000fe400000e0000 */
[----:B------:R-:W-:Y:S02]  /*197f40*/  R2UR UR5, R39 ;  /* 0x00000000270572ca */ /* 0x000fe400000e0000 */
[----:B------:R-:W-:-:S05]  /*197f50*/  IADD3 R8, P0, PT, R12, R9, RZ ;  /* 0x000000090c087210 */ /* 0x000fca0007f1e0ff */
[----:B------:R-:W-:-:S06]  /*197f60*/  IMAD.X R9, RZ, RZ, R13, P0 ;  /* 0x000000ffff097224 */ /* 0x000fcc00000e060d */
[----:B------:R3:W-:Y:S02]  /*197f70*/  ST.E desc[UR4][R8.64+0x20], RZ ;  /* 0x000020ff08007985 */ /* 0x0007e4000c101904 */
.L_x_8383:
[----:B------:R-:W-:Y:S05]  /*197f80*/  BSYNC B2 ;  /* 0x0000000000027941 */ /* 0x000fea0003800000 */
.L_x_8371:
[----:B------:R-:W-:Y:S02]  /*197f90*/  VIADD R7, R7, 0x2 ;  /* 0x0000000207077836 */ /* 0x000fe40000000000 */
[----:B------:R-:W-:Y:S01]  /*197fa0*/  VIADD R6, R6, 0x8 ;  /* 0x0000000806067836 */ /* 0x000fe20000000000 */
[----:B------:R-:W-:Y:S06]  /*197fb0*/  @P2 BRA `(.L_x_8384) ;  /* 0xffffffec00442947 */ /* 0x000fec000383ffff */
.L_x_8358:
[----:B------:R-:W-:Y:S05]  /*197fc0*/  BSYNC B0 ;  /* 0x0000000000007941 */ /* 0x000fea0003800000 */
.L_x_8357:
        /* <DEDUP_REMOVED lines=24> */
.L_x_8390:
[----:B------:R-:W0:Y:S02]  /*198150*/  LDS.64 R12, [R7+0x8] ;  /* 0x00000800070c7984 */ /* 0x000e240000000a00 */
[----:B0-----:R-:W-:-:S05]  /*198160*/  IADD3 R14, P0, PT, R12, 0x30, RZ ;  /* 0x000000300c0e7810 */ /* 0x001fca0007f1e0ff */
[----:B------:R-:W-:-:S07]  /*198170*/  IMAD.X R15, RZ, RZ, R13, P0 ;  /* 0x000000ffff0f7224 */ /* 0x000fce00000e060d */
[----:B------:R-:W0:Y:S02]  /*198180*/  ATOMS.CAST.SPIN.64 P0, [R7+0x8], R12, R14 ;  /* 0x0000080c0700758d */ /* 0x000e24000180040e */
[----:B0-----:R-:W-:Y:S05]  /*198190*/  @!P0 BRA `(.L_x_8390) ;  /* 0xfffffffc00ec8947 */ /* 0x001fea000383ffff */
[----:B------:R-:W-:Y:S05]  /*1981a0*/  BSYNC B2 ;  /* 0x0000000000027941 */ /* 0x000fea0003800000 */
.L_x_8389:
[----:B------:R-:W-:Y:S05]  /*1981b0*/  BRA `(.L_x_8387) ;  /* 0x0000000000187947 */ /* 0x000fea0003800000 */
.L_x_8388:
[----:B------:R-:W-:Y:S02]  /*1981c0*/  R2UR UR4, R38 ;  /* 0x00000000260472ca */ /* 0x000fe400000e0000 */
[----:B------:R-:W-:-:S13]  /*1981d0*/  R2UR UR5, R39 ;  /* 0x00000000270572ca */ /* 0x000fda00000e0000 */
[----:B------:R-:W2:Y:S02]  /*1981e0*/  LD.E.64 R12, desc[UR4][R36.64+0x8] ;  /* 0x00000804240c7980 */ /* 0x000ea4000c101b00 */
[----:B--2---:R-:W-:-:S05]  /*1981f0*/  IADD3 R6, P0, PT, R12, 0x30, RZ ;  /* 0x000000300c067810 */ /* 0x004fca0007f1e0ff */
[----:B------:R-:W-:-:S05]  /*198200*/  IMAD.X R7, RZ, RZ, R13, P0 ;  /* 0x000000ffff077224 */ /* 0x000fca00000e060d */
[----:B------:R0:W-:Y:S03]  /*198210*/  ST.E.64 desc[UR4][R36.64+0x8], R6 ;  /* 0x0000080624007985 */ /* 0x0001e6000c101b04 */
.L_x_8387:
[----:B------:R-:W-:Y:S05]  /*198220*/  BSYNC B0 ;  /* 0x0000000000007941 */ /* 0x000fea0003800000 */
.L_x_8386:
        /* <DEDUP_REMOVED lines=51> */
.L_x_8392:
[----:B------:R-:W-:Y:S01]  /*198560*/  R2UR UR4, R38 ;  /* 0x00000000260472ca */ /* 0x000fe200000e0000 */
[----:B------:R-:W-:Y:S01]  /*198570*/  IMAD.MOV.U32 R7, RZ, RZ, 0x5272 ;  /* 0x00005272ff077424 */ /* 0x000fe200078e00ff */
[----:B------:R-:W-:Y:S01]  /*198580*/  R2UR UR5, R39 ;  /* 0x00000000270572ca */ /* 0x000fe200000e0000 */
[----:B------:R-:W-:Y:S01]  /*198590*/  IMAD.MOV.U32 R11, RZ, RZ, -0x1 ;  /* 0xffffffffff0b7424 */ /* 0x000fe200078e00ff */
[----:B------:R-:W-:-:S11]  /*1985a0*/  PLOP3.LUT P0, PT, PT, PT, PT, 0x8, 0x80 ;  /* 0x000000000080781c */ /* 0x000fd60003f0e170 */
[----:B------:R0:W-:Y:S02]  /*1985b0*/  ST.E desc[UR4][R30.64], R7 ;  /* 0x000000071e007985 */ /* 0x0001e4000c101904 */
.L_x_8393:
[----:B------:R-:W-:Y:S05]  /*1985c0*/  BSYNC B0 ;  /* 0x0000000000007941 */ /* 0x000fea0003800000 */
.L_x_8391:
        /* <DEDUP_REMOVED lines=39> */
.L_x_8395:
[----:B------:R-:W-:Y:S05]  /*198840*/  BSYNC B0 ;  /* 0x0000000000007941 */ /* 0x000fea0003800000 */
.L_x_8394:
[----:B------:R-:W-:Y:S02]  /*198850*/  R2UR UR4, R38 ;  /* 0x00000000260472ca */ /* 0x000fe400000e0000 */
[----:B------:R-:W-:-:S13]  /*198860*/  R2UR UR5, R39 ;  /* 0x00000000270572ca */ /* 0x000fda00000e0000 */
[----:B------:R2:W-:Y:S01]  /*198870*/  ST.E desc[UR4][R30.64], R9 ;  /* 0x000000091e007985 */ /* 0x0005e2000c101904 */
[----:B------:R-:W-:Y:S05]  /*198880*/  BRA `(.L_x_8356) ;  /* 0x0000000000147947 */ /* 0x000fea0003800000 */
.L_x_8385:
[----:B------:R-:W-:Y:S02]  /*198890*/  R2UR UR4, R38 ;  /* 0x00000000260472ca */ /* 0x000fe400000e0000 */
[----:B------:R-:W-:Y:S02]  /*1988a0*/  R2UR UR5, R39 ;  /* 0x00000000270572ca */ /* 0x000fe400000e0000 */
[----:B------:R-:W-:-:S05]  /*1988b0*/  LEA R6, P0, R4, R8, 0x2 ;  /* 0x0000000804067211 */ /* 0x000fca00078010ff */
[----:B------:R-:W-:-:S06]  /*1988c0*/  IMAD.X R7, RZ, RZ, R9, P0 ;  /* 0x000000ffff077224 */ /* 0x000fcc00000e0609 */
[----:B------:R4:W-:Y:S02]  /*1988d0*/  ST.E desc[UR4][R6.64+0x20], RZ ;  /* 0x000020ff06007985 */ /* 0x0009e4000c101904 */
.L_x_8356:
[----:B------:R-:W-:Y:S05]  /*1988e0*/  BSYNC B1 ;  /* 0x0000000000017941 */ /* 0x000fea0003800000 */
.L_x_8355:
[----:B------:R-:W-:Y:S01]  /*1988f0*/  ISETP.GE.AND P0, PT, R32, 0x1, PT ;  /* 0x000000012000780c */ /* 0x000fe20003f06270 */
[----:B------:R-:W-:-:S12]  /*198900*/  BSSY B0, `(.L_x_8396) ;  /* 0x000013d000007945 */ /* 0x000fd80003800000 */
[----:B------:R-:W-:Y:S05]  /*198910*/  @!P0 BRA `(.L_x_8397) ;  /* 0x0000001000ec8947 */ /* 0x000fea0003800000 */
[----:B-1----:R-:W-:Y:S01]  /*198920*/  IMAD.MOV R4, RZ, RZ, -R32 ;  /* 0x000000ffff047224 */ /* 0x002fe200078e0a20 */
[----:B0---4-:R-:W-:-:S07]  /*198930*/  CS2R R6, SRZ ;  /* 0x0000000000067805 */ /* 0x011fce000001ff00 */
.L_x_8422:
[----:B------:R-:W-:Y:S01]  /*198940*/  ISETP.NE.AND P0, PT, R35, -0x1, PT ;  /* 0xffffffff2300780c */ /* 0x000fe20003f05270 */
[----:B------:R-:W-:Y:S05]  /*198950*/  YIELD ;  /* 0x0000000000007946 */ /* 0x000fea0003800000 */
[----:B------:R-:W-:Y:S01]  /*198960*/  VIADD R4, R4, 0x1 ;  /* 0x0000000104047836 */ /* 0x000fe20000000000 */
[----:B------:R-:W-:Y:S04]  /*198970*/  BSSY B1, `(.L_x_8398) ;  /* 0x0000098000017945 */ /* 0x000fe80003800000 */
[----:B------:R-:W-:-:S02]  /*198980*/  ISETP.NE.AND P2, PT, R4, RZ, PT ;  /* 0x000000ff0400720c */ /* 0x000fc40003f45270 */
[----:B------:R-:W-:Y:S01]  /*198990*/  @!P0 R2UR UR4, R38 ;  /* 0x00000000260482ca */ /* 0x000fe200000e0000 */
[----:B01234-:R-:W-:Y:S01]  /*1989a0*/  @!P0 IMAD.MOV.U32 R9, RZ, RZ, 0x5368 ;  /* 0x00005368ff098424 */ /* 0x01ffe200078e00ff */
        /* <DEDUP_REMOVED lines=28> */
.L_x_8405:
[----:B------:R-:W0:Y:S02]  /*198b70*/  LDS.64 R12, [R9+0x8] ;  /* 0x00000800090c7984 */ /* 0x000e240000000a00 */
[----:B0-----:R-:W-:-:S05]  /*198b80*/  IADD3 R14, P0, PT, R12, 0x30, RZ ;  /* 0x000000300c0e7810 */ /* 0x001fca0007f1e0ff */
[----:B------:R-:W-:-:S07]  /*198b90*/  IMAD.X R15, RZ, RZ, R13, P0 ;  /* 0x000000ffff0f7224 */ /* 0x000fce00000e060d */
[----:B------:R-:W0:Y:S02]  /*198ba0*/  ATOMS.CAST.SPIN.64 P0, [R9+0x8], R12, R14 ;  /* 0x0000080c0900758d */ /* 0x000e24000180040e */
[----:B0-----:R-:W-:Y:S05]  /*198bb0*/  @!P0 BRA `(.L_x_8405) ;  /* 0xfffffffc00ec8947 */ /* 0x001fea000383ffff */
[----:B------:R-:W-:Y:S05]  /*198bc0*/  BSYNC B3 ;  /* 0x0000000000037941 */ /* 0x000fea0003800000 */
.L_x_8404:
[----:B------:R-:W-:Y:S05]  /*198bd0*/  BRA `(.L_x_8402) ;  /* 0x0000000000187947 */ /* 0x000fea0003800000 */
.L_x_8403:
[----:B------:R-:W-:Y:S02]  /*198be0*/  R2UR UR4, R38 ;  /* 0x00000000260472ca */ /* 0x000fe400000e0000 */
[----:B------:R-:W-:-:S13]  /*198bf0*/  R2UR UR5, R39 ;  /* 0x00000000270572ca */ /* 0x000fda00000e0000 */
[----:B------:R-:W2:Y:S02]  /*198c00*/  LD.E.64 R12, desc[UR4][R36.64+0x8] ;  /* 0x00000804240c7980 */ /* 0x000ea4000c101b00 */
[----:B--2---:R-:W-:-:S05]  /*198c10*/  IADD3 R8, P0, PT, R12, 0x30, RZ ;  /* 0x000000300c087810 */ /* 0x004fca0007f1e0ff */
[----:B------:R-:W-:-:S05]  /*198c20*/  IMAD.X R9, RZ, RZ, R13, P0 ;  /* 0x000000ffff097224 */ /* 0x000fca00000e060d */
[----:B------:R0:W-:Y:S03]  /*198c30*/  ST.E.64 desc[UR4][R36.64+0x8], R8 ;  /* 0x0000080824007985 */ /* 0x0001e6000c101b04 */
.L_x_8402:
[----:B------:R-:W-:Y:S05]  /*198c40*/  BSYNC B2 ;  /* 0x0000000000027941 */ /* 0x000fea0003800000 */
.L_x_8401:
        /* <DEDUP_REMOVED lines=54> */
.L_x_8407:
[----:B------:R-:W-:Y:S05]  /*198fb0*/  BSYNC B2 ;  /* 0x0000000000027941 */ /* 0x000fea0003800000 */
.L_x_8406:
        /* <DEDUP_REMOVED lines=40> */
.L_x_8409:
[----:B------:R-:W-:Y:S05]  /*199240*/  BSYNC B2 ;  /* 0x0000000000027941 */ /* 0x000fea0003800000 */
.L_x_8408:
[----:B------:R-:W-:Y:S02]  /*199250*/  R2UR UR4, R38 ;  /* 0x00000000260472ca */ /* 0x000fe400000e0000 */
[----:B------:R-:W-:Y:S02]  /*199260*/  R2UR UR5, R39 ;  /* 0x00000000270572ca */ /* 0x000fe400000e0000 */
[----:B------:R-:W-:-:S11]  /*199270*/  PRMT R13, RZ, 0x7610, R13 ;  /* 0x00007610ff0d7816 */ /* 0x000fd6000000000d */
[----:B------:R2:W-:Y:S01]  /*199280*/  ST.E desc[UR4][R30.64], R11 ;  /* 0x0000000b1e007985 */ /* 0x0005e2000c101904 */
[----:B------:R-:W-:Y:S05]  /*199290*/  BRA `(.L_x_8399) ;  /* 0x0000000000147947 */ /* 0x000fea0003800000 */
.L_x_8400:
[----:B------:R-:W-:Y:S02]  /*1992a0*/  R2UR UR4, R38 ;  /* 0x00000000260472ca */ /* 0x000fe400000e0000 */
[----:B------:R-:W-:Y:S02]  /*1992b0*/  R2UR UR5, R39 ;  /* 0x00000000270572ca */ /* 0x000fe400000e0000 */
[----:B------:R-:W-:-:S05]  /*1992c0*/  IADD3 R8, P0, PT, R8, R6, RZ ;  /* 0x0000000608087210 */ /* 0x000fca0007f1e0ff */
[----:B------:R-:W-:-:S06]  /*1992d0*/  IMAD.X R9, RZ, RZ, R9, P0 ;  /* 0x000000ffff097224 */ /* 0x000fcc00000e0609 */
[----:B------:R1:W5:Y:S02]  /*1992e0*/  LD.E.U8 R13, desc[UR4][R8.64+0x20] ;  /* 0x00002004080d7980 */ /* 0x000364000c101100 */
.L_x_8399:
[----:B------:R-:W-:Y:S05]  /*1992f0*/  BSYNC B1 ;  /* 0x0000000000017941 */ /* 0x000fea0003800000 */
.L_x_8398:
        /* <DEDUP_REMOVED lines=31> */
.L_x_8417:
[----:B------:R-:W0:Y:S02]  /*1994f0*/  LDS.64 R12, [R9+0x8] ;  /* 0x00000800090c7984 */ /* 0x000e240000000a00 */
[----:B0-----:R-:W-:-:S05]  /*199500*/  IADD3 R14, P0, PT, R12, 0x30, RZ ;  /* 0x000000300c0e7810 */ /* 0x001fca0007f1e0ff */
[----:B------:R-:W-:-:S07]  /*199510*/  IMAD.X R15, RZ, RZ, R13, P0 ;  /* 0x000000ffff0f7224 */ /* 0x000fce00000e060d */
[----:B------:R-:W0:Y:S02]  /*199520*/  ATOMS.CAST.SPIN.64 P0, [R9+0x8], R12, R14 ;  /* 0x0000080c0900758d */ /* 0x000e24000180040e */
[----:B0-----:R-:W-:Y:S05]  /*199530*/  @!P0 BRA `(.L_x_8417) ;  /* 0xfffffffc00ec8947 */ /* 0x001fea000383ffff */
[----:B------:R-:W-:Y:S05]  /*199540*/  BSYNC B3 ;  /* 0x0000000000037941 */ /* 0x000fea0003800000 */
.L_x_8416:
[----:B------:R-:W-:Y:S05]  /*199550*/  BRA `(.L_x_8414) ;  /* 0x0000000000187947 */ /* 0x000fea0003800000 */
.L_x_8415:
[----:B------:R-:W-:Y:S02]  /*199560*/  R2UR UR4, R38 ;  /* 0x00000000260472ca */ /* 0x000fe400000e0000 */
[----:B------:R-:W-:-:S13]  /*199570*/  R2UR UR5, R39 ;  /* 0x00000000270572ca */ /* 0x000fda00000e0000 */
[----:B------:R-:W2:Y:S02]  /*199580*/  LD.E.64 R12, desc[UR4][R36.64+0x8] ;  /* 0x00000804240c7980 */ /* 0x000ea4000c101b00 */
[----:B--2---:R-:W-:-:S05]  /*199590*/  IADD3 R8, P0, PT, R12, 0x30, RZ ;  /* 0x000000300c087810 */ /* 0x004fca0007f1e0ff */
[----:B------:R-:W-:-:S05]  /*1995a0*/  IMAD.X R9, RZ, RZ, R13, P0 ;  /* 0x000000ffff097224 */ /* 0x000fca00000e060d */
[----:B------:R0:W-:Y:S03]  /*1995b0*/  ST.E.64 desc[UR4][R36.64+0x8], R8 ;  /* 0x0000080824007985 */ /* 0x0001e6000c101b04 */
.L_x_8414:
[----:B------:R-:W-:Y:S05]  /*1995c0*/  BSYNC B2 ;  /* 0x0000000000027941 */ /* 0x000fea0003800000 */
.L_x_8413:
        /* <DEDUP_REMOVED lines=54> */
.L_x_8419:
[----:B------:R-:W-:Y:S05]  /*199930*/  BSYNC B2 ;  /* 0x0000000000027941 */ /* 0x000fea0003800000 */
.L_x_8418:
        /* <DEDUP_REMOVED lines=40> */
.L_x_8421:
[----:B------:R-:W-:Y:S05]  /*199bc0*/  BSYNC B2 ;  /* 0x0000000000027941 */ /* 0x000fea0003800000 */
.L_x_8420:
[----:B------:R-:W-:Y:S02]  /*199bd0*/  R2UR UR4, R38 ;  /* 0x00000000260472ca */ /* 0x000fe400000e0000 */
[----:B------:R-:W-:-:S13]  /*199be0*/  R2UR UR5, R39 ;  /* 0x00000000270572ca */ /* 0x000fda00000e0000 */
[----:B------:R3:W-:Y:S01]  /*199bf0*/  ST.E desc[UR4][R30.64], R11 ;  /* 0x0000000b1e007985 */ /* 0x0007e2000c101904 */
[----:B------:R-:W-:Y:S05]  /*199c00*/  BRA `(.L_x_8411) ;  /* 0x0000000000207947 */ /* 0x000fea0003800000 */
.L_x_8412:
        /* <DEDUP_REMOVED lines=8> */
.L_x_8411:
[----:B------:R-:W-:Y:S05]  /*199c90*/  BSYNC B1 ;  /* 0x0000000000017941 */ /* 0x000fea0003800000 */
.L_x_8410:
[----:B------:R-:W-:Y:S02]  /*199ca0*/  VIADD R7, R7, 0x1 ;  /* 0x0000000107077836 */ /* 0x000fe40000000000 */
[----:B------:R-:W-:Y:S01]  /*199cb0*/  VIADD R6, R6, 0x4 ;  /* 0x0000000406067836 */ /* 0x000fe20000000000 */
[----:B------:R-:W-:Y:S06]  /*199cc0*/  @P2 BRA `(.L_x_8422) ;  /* 0xffffffec001c2947 */ /* 0x000fec000383ffff */
.L_x_8397:
[----:B------:R-:W-:Y:S05]  /*199cd0*/  BSYNC B0 ;  /* 0x0000000000007941 */ /* 0x000fea0003800000 */
.L_x_8396:
[----:B------:R-:W-:Y:S01]  /*199ce0*/  ISETP.GE.AND P0, PT, R41, 0x1, PT ;  /* 0x000000012900780c */ /* 0x000fe20003f06270 */
[----:B------:R-:W-:-:S12]  /*199cf0*/  BSSY B0, `(.L_x_8423) ;  /* 0x0000141000007945 */ /* 0x000fd80003800000 */
[----:B------:R-:W-:Y:S05]  /*199d00*/  @!P0 BRA `(.L_x_8424) ;  /* 0x0000001000fc8947 */ /* 0x000fea0003800000 */
[----:B------:R-:W-:Y:S01]  /*199d10*/  IMAD.MOV R41, RZ, RZ, -R41 ;  /* 0x000000ffff297224 */ /* 0x000fe200078e0a29 */
[----:B01--4-:R-:W-:Y:S01]  /*199d20*/  CS2R R6, SRZ ;  /* 0x0000000000067805 */ /* 0x013fe2000001ff00 */
[----:B------:R-:W-:-:S07]  /*199d30*/  IMAD.SHL.U32 R4, R32, 0x4, RZ ;  /* 0x0000000420047824 */ /* 0x000fce00078e00ff */
.L_x_8449:
        /* <DEDUP_REMOVED lines=35> */
.L_x_8432:
[----:B------:R-:W0:Y:S02]  /*199f70*/  LDS.64 R12, [R9+0x8] ;  /* 0x00000800090c7984 */ /* 0x000e240000000a00 */
[----:B0-----:R-:W-:-:S05]  /*199f80*/  IADD3 R14, P0, PT, R12, 0x30, RZ ;  /* 0x000000300c0e7810 */ /* 0x001fca0007f1e0ff */
[----:B------:R-:W-:-:S07]  /*199f90*/  IMAD.X R15, RZ, RZ, R13, P0 ;  /* 0x000000ffff0f7224 */ /* 0x000fce00000e060d */
[----:B------:R-:W0:Y:S02]  /*199fa0*/  ATOMS.CAST.SPIN.64 P0, [R9+0x8], R12, R14 ;  /* 0x0000080c0900758d */ /* 0x000e24000180040e */
[----:B0-----:R-:W-:Y:S05]  /*199fb0*/  @!P0 BRA `(.L_x_8432) ;  /* 0xfffffffc00ec8947 */ /* 0x001fea000383ffff */
[----:B------:R-:W-:Y:S05]  /*199fc0*/  BSYNC B3 ;  /* 0x0000000000037941 */ /* 0x000fea0003800000 */
.L_x_8431:
[----:B------:R-:W-:Y:S05]  /*199fd0*/  BRA `(.L_x_8429) ;  /* 0x0000000000187947 */ /* 0x000fea0003800000 */
.L_x_8430:
[----:B------:R-:W-:Y:S02]  /*199fe0*/  R2UR UR4, R38 ;  /* 0x00000000260472ca */ /* 0x000fe400000e0000 */
[----:B------:R-:W-:-:S13]  /*199ff0*/  R2UR UR5, R39 ;  /* 0x00000000270572ca */ /* 0x000fda00000e0000 */
[----:B------:R-:W2:Y:S02]  /*19a000*/  LD.E.64 R12, desc[UR4][R36.64+0x8] ;  /* 0x00000804240c7980 */ /* 0x000ea4000c101b00 */
[----:B--2---:R-:W-:-:S05]  /*19a010*/  IADD3 R8, P0, PT, R12, 0x30, RZ ;  /* 0x000000300c087810 */ /* 0x004fca0007f1e0ff */
[----:B------:R-:W-:-:S05]  /*19a020*/  IMAD.X R9, RZ, RZ, R13, P0 ;  /* 0x000000ffff097224 */ /* 0x000fca00000e060d */
[----:B------:R0:W-:Y:S03]  /*19a030*/  ST.E.64 desc[UR4][R36.64+0x8], R8 ;  /* 0x0000080824007985 */ /* 0x0001e6000c101b04 */
.L_x_8429:
[----:B------:R-:W-:Y:S05]  /*19a040*/  BSYNC B2 ;  /* 0x0000000000027941 */ /* 0x000fea0003800000 */
.L_x_8428:
        /* <DEDUP_REMOVED lines=54> */
.L_x_8434:
[----:B------:R-:W-:Y:S05]  /*19a3b0*/  BSYNC B2 ;  /* 0x0000000000027941 */ /* 0x000fea0003800000 */
.L_x_8433:
        /* <DEDUP_REMOVED lines=40> */
.L_x_8436:
[----:B------:R-:W-:Y:S05]  /*19a640*/  BSYNC B2 ;  /* 0x0000000000027941 */ /* 0x000fea0003800000 */
.L_x_8435:
[----:B------:R-:W-:Y:S02]  /*19a650*/  R2UR UR4, R38 ;  /* 0x00000000260472ca */ /* 0x000fe400000e0000 */
[----:B------:R-:W-:Y:S02]  /*19a660*/  R2UR UR5, R39 ;  /* 0x00000000270572ca */ /* 0x000fe400000e0000 */
[----:B------:R-:W-:-:S11]  /*19a670*/  PRMT R13, RZ, 0x7610, R13 ;  /* 0x00007610ff0d7816 */ /* 0x000fd6000000000d */
[----:B------:R2:W-:Y:S01]  /*19a680*/  ST.E desc[UR4][R30.64], R11 ;  /* 0x0000000b1e007985 */ /* 0x0005e2000c101904 */
[----:B------:R-:W-:Y:S05]  /*19a690*/  BRA `(.L_x_8426) ;  /* 0x0000000000147947 */ /* 0x000fea0003800000 */
.L_x_8427:
[----:B------:R-:W-:Y:S02]  /*19a6a0*/  R2UR UR4, R38 ;  /* 0x00000000260472ca */ /* 0x000fe400000e0000 */
[----:B------:R-:W-:Y:S02]  /*19a6b0*/  R2UR UR5, R39 ;  /* 0x00000000270572ca */ /* 0x000fe400000e0000 */
[----:B------:R-:W-:-:S05]  /*19a6c0*/  IADD3 R8, P0, PT, R8, R6, RZ ;  /* 0x0000000608087210 */ /* 0x000fca0007f1e0ff */
[----:B------:R-:W-:-:S06]  /*19a6d0*/  IMAD.X R9, RZ, RZ, R9, P0 ;  /* 0x000000ffff097224 */ /* 0x000fcc00000e0609 */
[----:B------:R1:W5:Y:S02]  /*19a6e0*/  LD.E.U8 R13, desc[UR4][R8.64+0x20] ;  /* 0x00002004080d7980 */ /* 0x000364000c101100 */
.L_x_8426:
[----:B------:R-:W-:Y:S05]  /*19a6f0*/  BSYNC B1 ;  /* 0x0000000000017941 */ /* 0x000fea0003800000 */
.L_x_8425:
        /* <DEDUP_REMOVED lines=32> */
.L_x_8444:
[----:B------:R-:W0:Y:S02]  /*19a900*/  LDS.64 R12, [R9+0x8] ;  /* 0x00000800090c7984 */ /* 0x000e240000000a00 */
[----:B0-----:R-:W-:-:S05]  /*19a910*/  IADD3 R14, P0, PT, R12, 0x30, RZ ;  /* 0x000000300c0e7810 */ /* 0x001fca0007f1e0ff */
[----:B------:R-:W-:-:S07]  /*19a920*/  IMAD.X R15, RZ, RZ, R13, P0 ;  /* 0x000000ffff0f7224 */ /* 0x000fce00000e060d */
[----:B------:R-:W0:Y:S02]  /*19a930*/  ATOMS.CAST.SPIN.64 P0, [R9+0x8], R12, R14 ;  /* 0x0000080c0900758d */ /* 0x000e24000180040e */
[----:B0-----:R-:W-:Y:S05]  /*19a940*/  @!P0 BRA `(.L_x_8444) ;  /* 0xfffffffc00ec8947 */ /* 0x001fea000383ffff */
[----:B------:R-:W-:Y:S05]  /*19a950*/  BSYNC B3 ;  /* 0x0000000000037941 */ /* 0x000fea0003800000 */
.L_x_8443:
[----:B------:R-:W-:Y:S05]  /*19a960*/  BRA `(.L_x_8441) ;  /* 0x0000000000187947 */ /* 0x000fea0003800000 */
.L_x_8442:
[----:B------:R-:W-:Y:S02]  /*19a970*/  R2UR UR4, R38 ;  /* 0x00000000260472ca */ /* 0x000fe400000e0000 */
[----:B------:R-:W-:-:S13]  /*19a980*/  R2UR UR5, R39 ;  /* 0x00000000270572ca */ /* 0x000fda00000e0000 */
[----:B------:R-:W2:Y:S02]  /*19a990*/  LD.E.64 R12, desc[UR4][R36.64+0x8] ;  /* 0x00000804240c7980 */ /* 0x000ea4000c101b00 */
[----:B--2---:R-:W-:-:S05]  /*19a9a0*/  IADD3 R8, P0, PT, R12, 0x30, RZ ;  /* 0x000000300c087810 */ /* 0x004fca0007f1e0ff */
[----:B------:R-:W-:-:S05]  /*19a9b0*/  IMAD.X R9, RZ, RZ, R13, P0 ;  /* 0x000000ffff097224 */ /* 0x000fca00000e060d */
[----:B------:R0:W-:Y:S03]  /*19a9c0*/  ST.E.64 desc[UR4][R36.64+0x8], R8 ;  /* 0x0000080824007985 */ /* 0x0001e6000c101b04 */
.L_x_8441:
[----:B------:R-:W-:Y:S05]  /*19a9d0*/  BSYNC B2 ;  /* 0x0000000000027941 */ /* 0x000fea0003800000 */
.L_x_8440:
        /* <DEDUP_REMOVED lines=54> */
.L_x_8446:
[----:B------:R-:W-:Y:S05]  /*19ad40*/  BSYNC B2 ;  /* 0x0000000000027941 */ /* 0x000fea0003800000 */
.L_x_8445:
        /* <DEDUP_REMOVED lines=40> */
.L_x_8448:
[----:B------:R-:W-:Y:S05]  /*19afd0*/  BSYNC B2 ;  /* 0x0000000000027941 */ /* 0x000fea0003800000 */
.L_x_8447:
[----:B------:R-:W-:Y:S02]  /*19afe0*/  R2UR UR4, R38 ;  /* 0x00000000260472ca */ /* 0x000fe400000e0000 */
[----:B------:R-:W-:-:S13]  /*19aff0*/  R2UR UR5, R39 ;  /* 0x00000000270572ca */ /* 0x000fda00000e0000 */
[----:B------:R3:W-:Y:S01]  /*19b000*/  ST.E desc[UR4][R30.64], R11 ;  /* 0x0000000b1e007985 */ /* 0x0007e2000c101904 */
[----:B------:R-:W-:Y:S05]  /*19b010*/  BRA `(.L_x_8438) ;  /* 0x0000000000207947 */ /* 0x000fea0003800000 */
.L_x_8439:
        /* <DEDUP_REMOVED lines=8> */
.L_x_8438:
[----:B------:R-:W-:Y:S05]  /*19b0a0*/  BSYNC B1 ;  /* 0x0000000000017941 */ /* 0x000fea0003800000 */
.L_x_8437:
[----:B------:R-:W-:Y:S02]  /*19b0b0*/  VIADD R7, R7, 0x1 ;  /* 0x0000000107077836 */ /* 0x000fe40000000000 */
[----:B------:R-:W-:Y:S02]  /*19b0c0*/  VIADD R32, R32, 0x1 ;  /* 0x0000000120207836 */ /* 0x000fe40000000000 */
[----:B------:R-:W-:Y:S02]  /*19b0d0*/  VIADD R4, R4, 0x4 ;  /* 0x0000000404047836 */ /* 0x000fe40000000000 */
[----:B------:R-:W-:Y:S01]  /*19b0e0*/  VIADD R6, R6, 0x4 ;  /* 0x0000000406067836 */ /* 0x000fe20000000000 */
[----:B------:R-:W-:Y:S06]  /*19b0f0*/  @P2 BRA `(.L_x_8449) ;  /* 0xffffffec00102947 */ /* 0x000fec000383ffff */
.L_x_8424:
[----:B------:R-:W-:Y:S05]  /*19b100*/  BSYNC B0 ;  /* 0x0000000000007941 */ /* 0x000fea0003800000 */
.L_x_8423:
[----:B------:R-:W0:Y:S01]  /*19b110*/  S2UR UR5, SR_CgaCtaId ;  /* 0x00000000000579c3 */ /* 0x000e220000008800 */
[----:B------:R-:W-:Y:S01]  /*19b120*/  UMOV UR4, 0x400 ;  /* 0x0000040000047882 */ /* 0x000fe20000000000 */
[----:B------:R-:W-:Y:S01]  /*19b130*/  R2UR UR6, R38 ;  /* 0x00000000260672ca */ /* 0x000fe200000e0000 */
[----:B---34-:R-:W-:Y:S01]  /*19b140*/  IMAD.MOV.U32 R8, RZ, RZ, 0x30 ;  /* 0x00000030ff087424 */ /* 0x018fe200078e00ff */
[----:B------:R-:W-:Y:S01]  /*19b150*/  R2UR UR7, R39 ;  /* 0x00000000270772ca */ /* 0x000fe200000e0000 */
[----:B012---:R-:W-:Y:S01]  /*19b160*/  IMAD.MOV.U32 R9, RZ, RZ, 0x0 ;  /* 0x00000000ff097424 */ /* 0x007fe200078e00ff */
[----:B------:R-:W-:-:S06]  /*19b170*/  ULEA UR4, UR5, UR4, 0x18 ;  /* 0x0000000405047291 */ /* 0x000fcc000f8ec0ff */
        /* <DEDUP_REMOVED lines=12> */
.L_x_8454:
[----:B------:R-:W0:Y:S02]  /*19b240*/  LDS.64 R8, [R13+0x8] ;  /* 0x000008000d087984 */ /* 0x000e240000000a00 */
[----:B0-----:R-:W-:-:S05]  /*19b250*/  IADD3 R10, P0, PT, R8, 0x30, RZ ;  /* 0x00000030080a7810 */ /* 0x001fca0007f1e0ff */
[----:B------:R-:W-:-:S07]  /*19b260*/  IMAD.X R11, RZ, RZ, R9, P0 ;  /* 0x000000ffff0b7224 */ /* 0x000fce00000e0609 */
[----:B------:R-:W0:Y:S02]  /*19b270*/  ATOMS.CAST.SPIN.64 P0, [R13+0x8], R8, R10 ;  /* 0x000008080d00758d */ /* 0x000e24000180040a */
[----:B0-----:R-:W-:Y:S05]  /*19b280*/  @!P0 BRA `(.L_x_8454) ;  /* 0xfffffffc00ec8947 */ /* 0x001fea000383ffff */
[----:B------:R-:W-:Y:S05]  /*19b290*/  BSYNC B1 ;  /* 0x0000000000017941 */ /* 0x000fea0003800000 */
.L_x_8453:
[----:B------:R-:W-:Y:S02]  /*19b2a0*/  IMAD.MOV.U32 R10, RZ, RZ, R8 ;  /* 0x000000ffff0a7224 */ /* 0x000fe400078e0008 */
[----:B------:R-:W-:Y:S01]  /*19b2b0*/  IMAD.MOV.U32 R11, RZ, RZ, R9 ;  /* 0x000000ffff0b7224 */ /* 0x000fe200078e0009 */
[----:B------:R-:W-:Y:S06]  /*19b2c0*/  BRA `(.L_x_8451) ;  /* 0x0000000000187947 */ /* 0x000fec0003800000 */
.L_x_8452:
[----:B------:R-:W-:Y:S02]  /*19b2d0*/  R2UR UR4, R38 ;  /* 0x00000000260472ca */ /* 0x000fe400000e0000 */
[----:B------:R-:W-:-:S13]  /*19b2e0*/  R2UR UR5, R39 ;  /* 0x00000000270572ca */ /* 0x000fda00000e0000 */
[----:B------:R-:W2:Y:S02]  /*19b2f0*/  LD.E.64 R10, desc[UR4][R36.64+0x8] ;  /* 0x00000804240a7980 */ /* 0x000ea4000c101b00 */
[----:B--2---:R-:W-:-:S05]  /*19b300*/  IADD3 R8, P0, PT, R10, 0x30, RZ ;  /* 0x000000300a087810 */ /* 0x004fca0007f1e0ff */
[----:B------:R-:W-:-:S05]  /*19b310*/  IMAD.X R9, RZ, RZ, R11, P0 ;  /* 0x000000ffff097224 */ /* 0x000fca00000e060b */
[----:B------:R0:W-:Y:S03]  /*19b320*/  ST.E.64 desc[UR4][R36.64+0x8], R8 ;  /* 0x0000080824007985 */ /* 0x0001e6000c101b04 */
.L_x_8451:
[----:B------:R-:W-:Y:S05]  /*19b330*/  BSYNC B0 ;  /* 0x0000000000007941 */ /* 0x000fea0003800000 */
.L_x_8450:
        /* <DEDUP_REMOVED lines=65> */
.L_x_8461:
[----:B------:R-:W0:Y:S02]  /*19b750*/  LDS.64 R12, [R7+0x8] ;  /* 0x00000800070c7984 */ /* 0x000e240000000a00 */
[----:B0-----:R-:W-:-:S05]  /*19b760*/  IADD3 R14, P0, PT, R8, R12, RZ ;  /* 0x0000000c080e7210 */ /* 0x001fca0007f1e0ff */
[----:B------:R-:W-:-:S07]  /*19b770*/  IMAD.X R15, R9, 0x1, R13, P0 ;  /* 0x00000001090f7824 */ /* 0x000fce00000e060d */
[----:B------:R-:W0:Y:S02]  /*19b780*/  ATOMS.CAST.SPIN.64 P0, [R7+0x8], R12, R14 ;  /* 0x0000080c0700758d */ /* 0x000e24000180040e */
[----:B0-----:R-:W-:Y:S05]  /*19b790*/  @!P0 BRA `(.L_x_8461) ;  /* 0xfffffffc00ec8947 */ /* 0x001fea000383ffff */
[----:B------:R-:W-:Y:S05]  /*19b7a0*/  BSYNC B1 ;  /* 0x0000000000017941 */ /* 0x000fea0003800000 */
.L_x_8460:
[----:B------:R-:W-:Y:S05]  /*19b7b0*/  BRA `(.L_x_8458) ;  /* 0x0000000000187947 */ /* 0x000fea0003800000 */
.L_x_8459:
[----:B------:R-:W-:Y:S02]  /*19b7c0*/  R2UR UR4, R38 ;  /* 0x00000000260472ca */ /* 0x000fe400000e0000 */
[----:B------:R-:W-:-:S13]  /*19b7d0*/  R2UR UR5, R39 ;  /* 0x00000000270572ca */ /* 0x000fda00000e0000 */
[----:B------:R-:W2:Y:S02]  /*19b7e0*/  LD.E.64 R12, desc[UR4][R36.64+0x8] ;  /* 0x00000804240c7980 */ /* 0x000ea4000c101b00 */
[----:B--2---:R-:W-:-:S05]  /*19b7f0*/  IADD3 R6, P0, PT, R8, R12, RZ ;  /* 0x0000000c08067210 */ /* 0x004fca0007f1e0ff */
[----:B------:R-:W-:-:S05]  /*19b800*/  IMAD.X R7, R9, 0x1, R13, P0 ;  /* 0x0000000109077824 */ /* 0x000fca00000e060d */
[----:B------:R0:W-:Y:S03]  /*19b810*/  ST.E.64 desc[UR4][R36.64+0x8], R6 ;  /* 0x0000080624007985 */ /* 0x0001e6000c101b04 */
.L_x_8458:
[----:B------:R-:W-:Y:S05]  /*19b820*/  BSYNC B0 ;  /* 0x0000000000007941 */ /* 0x000fea0003800000 */
.L_x_8457:
        /* <DEDUP_REMOVED lines=46> */
.L_x_8493:
        /* <DEDUP_REMOVED lines=31> */
.L_x_8474:
        /* <DEDUP_REMOVED lines=8> */
.L_x_8473:
[----:B0-----:R0:W-:Y:S05]  /*19bd80*/  BMOV.32 B0, R9 ;  /* 0x0000000900007356 */ /* 0x0011ea0000000000 */
[----:B------:R-:W-:Y:S02]  /*19bd90*/  IMAD.MOV.U32 R14, RZ, RZ, R12 ;  /* 0x000000ffff0e7224 */ /* 0x000fe400078e000c */
[----:B------:R-:W-:Y:S01]  /*19bda0*/  IMAD.MOV.U32 R15, RZ, RZ, R13 ;  /* 0x000000ffff0f7224 */ /* 0x000fe200078e000d */
[----:B0-----:R-:W-:Y:S06]  /*19bdb0*/  BRA `(.L_x_8471) ;  /* 0x0000000000187947 */ /* 0x001fec0003800000 */
.L_x_8472:
[----:B------:R-:W-:Y:S02]  /*19bdc0*/  R2UR UR4, R38 ;  /* 0x00000000260472ca */ /* 0x000fe400000e0000 */
[----:B------:R-:W-:-:S13]  /*19bdd0*/  R2UR UR5, R39 ;  /* 0x00000000270572ca */ /* 0x000fda00000e0000 */
[----:B------:R-:W2:Y:S02]  /*19bde0*/  LD.E.64 R14, desc[UR4][R36.64+0x8] ;  /* 0x00000804240e7980 */ /* 0x000ea4000c101b00 */
[----:B--2---:R-:W-:-:S05]  /*19bdf0*/  IADD3 R12, P0, PT, R14, 0x30, RZ ;  /* 0x000000300e0c7810 */ /* 0x004fca0007f1e0ff */
[----:B------:R-:W-:-:S05]  /*19be00*/  IMAD.X R13, RZ, RZ, R15, P0 ;  /* 0x000000ffff0d7224 */ /* 0x000fca00000e060f */
[----:B------:R0:W-:Y:S03]  /*19be10*/  ST.E.64 desc[UR4][R36.64+0x8], R12 ;  /* 0x0000080c24007985 */ /* 0x0001e6000c101b04 */
.L_x_8471:
[----:B------:R-:W-:Y:S05]  /*19be20*/  BSYNC B0 ;  /* 0x0000000000007941 */ /* 0x000fea0003800000 */
.L_x_8470:
        /* <DEDUP_REMOVED lines=54> */
.L_x_8476:
[----:B------:R-:W-:Y:S05]  /*19c190*/  BSYNC B0 ;  /* 0x0000000000007941 */ /* 0x000fea0003800000 */
.L_x_8475:
        /* <DEDUP_REMOVED lines=40> */
.L_x_8478:
[----:B------:R-:W-:Y:S05]  /*19c420*/  BSYNC B0 ;  /* 0x0000000000007941 */ /* 0x000fea0003800000 */
.L_x_8477:
[----:B------:R-:W-:Y:S02]  /*19c430*/  R2UR UR4, R38 ;  /* 0x00000000260472ca */ /* 0x000fe400000e0000 */
[----:B------:R-:W-:-:S13]  /*19c440*/  R2UR UR5, R39 ;  /* 0x00000000270572ca */ /* 0x000fda00000e0000 */
[----:B------:R2:W-:Y:S01]  /*19c450*/  ST.E desc[UR4][R30.64], R9 ;  /* 0x000000091e007985 */ /* 0x0005e2000c101904 */
[----:B------:R-:W-:Y:S05]  /*19c460*/  BRA `(.L_x_8479) ;  /* 0x0000000000147947 */ /* 0x000fea0003800000 */
.L_x_8469:
[----:B------:R-:W-:Y:S02]  /*19c470*/  R2UR UR4, R38 ;  /* 0x00000000260472ca */ /* 0x000fe400000e0000 */
[----:B------:R-:W-:Y:S02]  /*19c480*/  R2UR UR5, R39 ;  /* 0x00000000270572ca */ /* 0x000fe400000e0000 */
[----:B------:R-:W-:-:S05]  /*19c490*/  IADD3 R8, P0, PT, R8, R34, RZ ;  /* 0x0000002208087210 */ /* 0x000fca0007f1e0ff */
[----:B------:R-:W-:-:S06]  /*19c4a0*/  IMAD.X R9, RZ, RZ, R9, P0 ;  /* 0x000000ffff097224 */ /* 0x000fcc00000e0609 */
[----:B------:R0:W-:Y:S02]  /*19c4b0*/  ST.E desc[UR4][R8.64+0x20], RZ ;  /* 0x000020ff08007985 */ /* 0x0001e4000c101904 */
.L_x_8479:
[----:B------:R-:W-:Y:S05]  /*19c4c0*/  BSYNC B1 ;  /* 0x0000000000017941 */ /* 0x000fea0003800000 */
.L_x_8468:
        /* <DEDUP_REMOVED lines=30> */
.L_x_8486:
        /* <DEDUP_REMOVED lines=8> */
.L_x_8485:
[----:B0-----:R0:W-:Y:S05]  /*19c730*/  BMOV.32 B0, R9 ;  /* 0x0000000900007356 */ /* 0x0011ea0000000000 */
[----:B------:R-:W-:Y:S02]  /*19c740*/  IMAD.MOV.U32 R14, RZ, RZ, R12 ;  /* 0x000000ffff0e7224 */ /* 0x000fe400078e000c */
[----:B------:R-:W-:Y:S01]  /*19c750*/  IMAD.MOV.U32 R15, RZ, RZ, R13 ;  /* 0x000000ffff0f7224 */ /* 0x000fe200078e000d */
[----:B0-----:R-:W-:Y:S06]  /*19c760*/  BRA `(.L_x_8483) ;  /* 0x0000000000187947 */ /* 0x001fec0003800000 */
.L_x_8484:
[----:B------:R-:W-:Y:S02]  /*19c770*/  R2UR UR4, R38 ;  /* 0x00000000260472ca */ /* 0x000fe400000e0000 */
[----:B------:R-:W-:-:S13]  /*19c780*/  R2UR UR5, R39 ;  /* 0x00000000270572ca */ /* 0x000fda00000e0000 */
[----:B------:R-:W2:Y:S02]  /*19c790*/  LD.E.64 R14, desc[UR4][R36.64+0x8] ;  /* 0x00000804240e7980 */ /* 0x000ea4000c101b00 */
[----:B--2---:R-:W-:-:S05]  /*19c7a0*/  IADD3 R12, P0, PT, R14, 0x30, RZ ;  /* 0x000000300e0c7810 */ /* 0x004fca0007f1e0ff */
[----:B------:R-:W-:-:S05]  /*19c7b0*/  IMAD.X R13, RZ, RZ, R15, P0 ;  /* 0x000000ffff0d7224 */ /* 0x000fca00000e060f */
[----:B------:R0:W-:Y:S03]  /*19c7c0*/  ST.E.64 desc[UR4][R36.64+0x8], R12 ;  /* 0x0000080c24007985 */ /* 0x0001e6000c101b04 */
.L_x_8483:
[----:B------:R-:W-:Y:S05]  /*19c7d0*/  BSYNC B0 ;  /* 0x0000000000007941 */ /* 0x000fea0003800000 */
.L_x_8482:
        /* <DEDUP_REMOVED lines=51> */
.L_x_8488:
[----:B------:R-:W-:Y:S01]  /*19cb10*/  R2UR UR4, R38 ;  /* 0x00000000260472ca */ /* 0x000fe200000e0000 */
[----:B------:R-:W-:Y:S01]  /*19cb20*/  IMAD.MOV.U32 R9, RZ, RZ, 0x5272 ;  /* 0x00005272ff097424 */ /* 0x000fe200078e00ff */
[----:B------:R-:W-:Y:S01]  /*19cb30*/  R2UR UR5, R39 ;  /* 0x00000000270572ca */ /* 0x000fe200000e0000 */
[----:B------:R-:W-:Y:S01]  /*19cb40*/  IMAD.MOV.U32 R15, RZ, RZ, -0x1 ;  /* 0xffffffffff0f7424 */ /* 0x000fe200078e00ff */
[----:B------:R-:W-:-:S11]  /*19cb50*/  PLOP3.LUT P0, PT, PT, PT, PT, 0x8, 0x80 ;  /* 0x000000000080781c */ /* 0x000fd60003f0e170 */
[----:B------:R2:W-:Y:S02]  /*19cb60*/  ST.E desc[UR4][R30.64], R9 ;  /* 0x000000091e007985 */ /* 0x0005e4000c101904 */
.L_x_8489:
[----:B------:R-:W-:Y:S05]  /*19cb70*/  BSYNC B0 ;  /* 0x0000000000007941 */ /* 0x000fea0003800000 */
.L_x_8487:
        /* <DEDUP_REMOVED lines=39> */
.L_x_8491:
[----:B------:R-:W-:Y:S05]  /*19cdf0*/  BSYNC B0 ;  /* 0x0000000000007941 */ /* 0x000fea0003800000 */
.L_x_8490:
[----:B------:R-:W-:Y:S02]  /*19ce00*/  R2UR UR4, R38 ;  /* 0x00000000260472ca */ /* 0x000fe400000e0000 */
[----:B------:R-:W-:-:S13]  /*19ce10*/  R2UR UR5, R39 ;  /* 0x00000000270572ca */ /* 0x000fda00000e0000 */
[----:B------:R3:W-:Y:S01]  /*19ce20*/  ST.E desc[UR4][R30.64], R13 ;  /* 0x0000000d1e007985 */ /* 0x0007e2000c101904 */
[----:B------:R-:W-:Y:S05]  /*19ce30*/  BRA `(.L_x_8492) ;  /* 0x0000000000187947 */ /* 0x000fea0003800000 */
.L_x_8481:
[----:B------:R-:W-:Y:S01]  /*19ce40*/  VIADD R9, R34, 0x4 ;  /* 0x0000000422097836 */ /* 0x000fe20000000000 */
[----:B------:R-:W-:Y:S02]  /*19ce50*/  R2UR UR4, R38 ;  /* 0x00000000260472ca */ /* 0x000fe400000e0000 */
[----:B------:R-:W-:Y:S02]  /*19ce60*/  R2UR UR5, R39 ;  /* 0x00000000270572ca */ /* 0x000fe400000e0000 */
[----:B------:R-:W-:-:S05]  /*19ce70*/  IADD3 R8, P0, PT, R12, R9, RZ ;  /* 0x000000090c087210 */ /* 0x000fca0007f1e0ff */
[----:B------:R-:W-:-:S06]  /*19ce80*/  IMAD.X R9, RZ, RZ, R13, P0 ;  /* 0x000000ffff097224 */ /* 0x000fcc00000e060d */
[----:B------:R0:W-:Y:S02]  /*19ce90*/  ST.E desc[UR4][R8.64+0x20], RZ ;  /* 0x000020ff08007985 */ /* 0x0001e4000c101904 */
.L_x_8492:
[----:B------:R-:W-:Y:S05]  /*19cea0*/  BSYNC B1 ;  /* 0x0000000000017941 */ /* 0x000fea0003800000 */
.L_x_8480:
[----:B------:R-:W-:Y:S02]  /*19ceb0*/  VIADD R35, R35, 0x2 ;  /* 0x0000000223237836 */ /* 0x000fe40000000000 */
[----:B------:R-:W-:Y:S01]  /*19cec0*/  VIADD R34, R34, 0x8 ;  /* 0x0000000822227836 */ /* 0x000fe20000000000 */
[----:B------:R-:W-:Y:S06]  /*19ced0*/  @P2 BRA `(.L_x_8493) ;  /* 0xffffffec000c2947 */ /* 0x000fec000383ffff */
.L_x_8467:
[----:B------:R-:W-:Y:S05]  /*19cee0*/  BSYNC B2 ;  /* 0x0000000000027941 */ /* 0x000fea0003800000 */
.L_x_8466:
        /* <DEDUP_REMOVED lines=25> */
.L_x_8500:
[----:B------:R-:W0:Y:S02]  /*19d080*/  LDS.64 R12, [R9+0x8] ;  /* 0x00000800090c7984 */ /* 0x000e240000000a00 */
[----:B0-----:R-:W-:-:S05]  /*19d090*/  IADD3 R14, P0, PT, R12, 0x30, RZ ;  /* 0x000000300c0e7810 */ /* 0x001fca0007f1e0ff */
[----:B------:R-:W-:-:S07]  /*19d0a0*/  IMAD.X R15, RZ, RZ, R13, P0 ;  /* 0x000000ffff0f7224 */ /* 0x000fce00000e060d */
[----:B------:R-:W0:Y:S02]  /*19d0b0*/  ATOMS.CAST.SPIN.64 P0, [R9+0x8], R12, R14 ;  /* 0x0000080c0900758d */ /* 0x000e24000180040e */
[----:B0-----:R-:W-:Y:S05]  /*19d0c0*/  @!P0 BRA `(.L_x_8500) ;  /* 0xfffffffc00ec8947 */ /* 0x001fea000383ffff */
[----:B------:R-:W-:Y:S05]  /*19d0d0*/  BSYNC B2 ;  /* 0x0000000000027941 */ /* 0x000fea0003800000 */
.L_x_8499:
[----:B------:R-:W-:Y:S05]  /*19d0e0*/  BRA `(.L_x_8497) ;  /* 0x0000000000187947 */ /* 0x000fea0003800000 */
.L_x_8498:
[----:B------:R-:W-:Y:S02]  /*19d0f0*/  R2UR UR4, R38 ;  /* 0x00000000260472ca */ /* 0x000fe400000e0000 */
[----:B------:R-:W-:-:S13]  /*19d100*/  R2UR UR5, R39 ;  /* 0x00000000270572ca */ /* 0x000fda00000e0000 */
[----:B------:R-:W2:Y:S02]  /*19d110*/  LD.E.64 R12, desc[UR4][R36.64+0x8] ;  /* 0x00000804240c7980 */ /* 0x000ea4000c101b00 */
[----:B--2---:R-:W-:-:S05]  /*19d120*/  IADD3 R8, P0, PT, R12, 0x30, RZ ;  /* 0x000000300c087810 */ /* 0x004fca0007f1e0ff */
[----:B------:R-:W-:-:S05]  /*19d130*/  IMAD.X R9, RZ, RZ, R13, P0 ;  /* 0x000000ffff097224 */ /* 0x000fca00000e060d */
[----:B------:R0:W-:Y:S03]  /*19d140*/  ST.E.64 desc[UR4][R36.64+0x8], R8 ;  /* 0x0000080824007985 */ /* 0x0001e6000c101b04 */
.L_x_8497:
[----:B------:R-:W-:Y:S05]  /*19d150*/  BSYNC B1 ;  /* 0x0000000000017941 */ /* 0x000fea0003800000 */
.L_x_8496:
        /* <DEDUP_REMOVED lines=51> */
.L_x_8502:
[----:B------:R-:W-:Y:S01]  /*19d490*/  R2UR UR4, R38 ;  /* 0x00000000260472ca */ /* 0x000fe200000e0000 */
[----:B------:R-:W-:Y:S01]  /*19d4a0*/  IMAD.MOV.U32 R9, RZ, RZ, 0x5272 ;  /* 0x00005272ff097424 */ /* 0x000fe200078e00ff */
[----:B------:R-:W-:Y:S01]  /*19d4b0*/  R2UR UR5, R39 ;  /* 0x00000000270572ca */ /* 0x000fe200000e0000 */
[----:B------:R-:W-:Y:S01]  /*19d4c0*/  IMAD.MOV.U32 R13, RZ, RZ, -0x1 ;  /* 0xffffffffff0d7424 */ /* 0x000fe200078e00ff */
[----:B------:R-:W-:-:S11]  /*19d4d0*/  PLOP3.LUT P0, PT, PT, PT, PT, 0x8, 0x80 ;  /* 0x000000000080781c */ /* 0x000fd60003f0e170 */
[----:B------:R0:W-:Y:S02]  /*19d4e0*/  ST.E desc[UR4][R30.64], R9 ;  /* 0x000000091e007985 */ /* 0x0001e4000c101904 */
.L_x_8503:
[----:B------:R-:W-:Y:S05]  /*19d4f0*/  BSYNC B1 ;  /* 0x0000000000017941 */ /* 0x000fea0003800000 */
.L_x_8501:
        /* <DEDUP_REMOVED lines=39> */
.L_x_8505:
[----:B------:R-:W-:Y:S05]  /*19d770*/  BSYNC B1 ;  /* 0x0000000000017941 */ /* 0x000fea0003800000 */
.L_x_8504:
[----:B------:R-:W-:Y:S02]  /*19d780*/  R2UR UR4, R38 ;  /* 0x00000000260472ca */ /* 0x000fe400000e0000 */
[----:B------:R-:W-:-:S13]  /*19d790*/  R2UR UR5, R39 ;  /* 0x00000000270572ca */ /* 0x000fda00000e0000 */
[----:B------:R4:W-:Y:S01]  /*19d7a0*/  ST.E desc[UR4][R30.64], R11 ;  /* 0x0000000b1e007985 */ /* 0x0009e2000c101904 */
[----:B------:R-:W-:Y:S05]  /*19d7b0*/  BRA `(.L_x_8494) ;  /* 0x0000000000147947 */ /* 0x000fea0003800000 */
.L_x_8495:
[----:B------:R-:W-:Y:S02]  /*19d7c0*/  R2UR UR4, R38 ;  /* 0x00000000260472ca */ /* 0x000fe400000e0000 */
[----:B------:R-:W-:Y:S02]  /*19d7d0*/  R2UR UR5, R39 ;  /* 0x00000000270572ca */ /* 0x000fe400000e0000 */
[----:B------:R-:W-:-:S05]  /*19d7e0*/  LEA R8, P0, R6, R8, 0x2 ;  /* 0x0000000806087211 */ /* 0x000fca00078010ff */
[----:B------:R-:W-:-:S06]  /*19d7f0*/  IMAD.X R9, RZ, RZ, R9, P0 ;  /* 0x000000ffff097224 */ /* 0x000fcc00000e0609 */
[----:B------:R0:W-:Y:S02]  /*19d800*/  ST.E desc[UR4][R8.64+0x20], RZ ;  /* 0x000020ff08007985 */ /* 0x0001e4000c101904 */
.L_x_8494:
[----:B------:R-:W-:Y:S05]  /*19d810*/  BSYNC B0 ;  /* 0x0000000000007941 */ /* 0x000fea0003800000 */
.L_x_8464:
[----:B------:R-:W-:-:S13]  /*19d820*/  ISETP.GE.AND P0, PT, R4, 0x1, PT ;  /* 0x000000010400780c */ /* 0x000fda0003f06270 */
[----:B------:R-:W-:Y:S05]  /*19d830*/  @!P0 BREAK B3 ;  /* 0x0000000000038942 */ /* 0x000fea0003800000 */
[----:B------:R-:W-:Y:S05]  /*19d840*/  @!P0 BRA `(.L_x_8465) ;  /* 0x0000001000f48947 */ /* 0x000fea0003800000 */
[----:B------:R-:W-:Y:S05]  /*19d850*/  BSYNC B3 ;  /* 0x0000000000037941 */ /* 0x000fea0003800000 */
.L_x_8463:
[----:B------:R-:W-:Y:S02]  /*19d860*/  IMAD.MOV R6, RZ, RZ, -R4 ;  /* 0x000000ffff067224 */ /* 0x000fe400078e0a04 */
[----:B------:R-:W-:Y:S02]  /*19d870*/  IMAD.MOV.U32 R33, RZ, RZ, RZ ;  /* 0x000000ffff217224 */ /* 0x000fe400078e00ff */
[----:B------:R-:W-:-:S07]  /*19d880*/  IMAD.MOV.U32 R34, RZ, RZ, RZ ;  /* 0x000000ffff227224 */ /* 0x000fce00078e00ff */
.L_x_8530:
[----:B------:R-:W-:Y:S01]  /*19d890*/  ISETP.NE.AND P0, PT, R5, -0x1, PT ;  /* 0xffffffff0500780c */ /* 0x000fe20003f05270 */
[----:B------:R-:W-:Y:S05]  /*19d8a0*/  YIELD ;  /* 0x0000000000007946 */ /* 0x000fea0003800000 */
[----:B------:R-:W-:Y:S01]  /*19d8b0*/  VIADD R6, R6, 0x1 ;  /* 0x0000000106067836 */ /* 0x000fe20000000000 */
[----:B------:R-:W-:Y:S04]  /*19d8c0*/  BSSY B0, `(.L_x_8506) ;  /* 0x0000098000007945 */ /* 0x000fe80003800000 */
[----:B------:R-:W-:-:S02]  /*19d8d0*/  ISETP.NE.AND P2, PT, R6, RZ, PT ;  /* 0x000000ff0600720c */ /* 0x000fc40003f45270 */
[----:B------:R-:W-:Y:S01]  /*19d8e0*/  @!P0 R2UR UR4, R38 ;  /* 0x00000000260482ca */ /* 0x000fe200000e0000 */
[----:B012---:R-:W-:Y:S01]  /*19d8f0*/  @!P0 IMAD.MOV.U32 R9, RZ, RZ, 0x5368 ;  /* 0x00005368ff098424 */ /* 0x007fe200078e00ff */
        /* <DEDUP_REMOVED lines=28> */
.L_x_8513:
[----:B------:R-:W0:Y:S02]  /*19dac0*/  LDS.64 R12, [R9+0x8] ;  /* 0x00000800090c7984 */ /* 0x000e240000000a00 */
[----:B0-----:R-:W-:-:S05]  /*19dad0*/  IADD3 R14, P0, PT, R12, 0x30, RZ ;  /* 0x000000300c0e7810 */ /* 0x001fca0007f1e0ff */
[----:B------:R-:W-:-:S07]  /*19dae0*/  IMAD.X R15, RZ, RZ, R13, P0 ;  /* 0x000000ffff0f7224 */ /* 0x000fce00000e060d */
[----:B------:R-:W0:Y:S02]  /*19daf0*/  ATOMS.CAST.SPIN.64 P0, [R9+0x8], R12, R14 ;  /* 0x0000080c0900758d */ /* 0x000e24000180040e */
[----:B0-----:R-:W-:Y:S05]  /*19db00*/  @!P0 BRA `(.L_x_8513) ;  /* 0xfffffffc00ec8947 */ /* 0x001fea000383ffff */
[----:B------:R-:W-:Y:S05]  /*19db10*/  BSYNC B2 ;  /* 0x0000000000027941 */ /* 0x000fea0003800000 */
.L_x_8512:
[----:B------:R-:W-:Y:S05]  /*19db20*/  BRA `(.L_x_8510) ;  /* 0x0000000000187947 */ /* 0x000fea0003800000 */
.L_x_8511:
[----:B------:R-:W-:Y:S02]  /*19db30*/  R2UR UR4, R38 ;  /* 0x00000000260472ca */ /* 0x000fe400000e0000 */
[----:B------:R-:W-:-:S13]  /*19db40*/  R2UR UR5, R39 ;  /* 0x00000000270572ca */ /* 0x000fda00000e0000 */
[----:B------:R-:W2:Y:S02]  /*19db50*/  LD.E.64 R12, desc[UR4][R36.64+0x8] ;  /* 0x00000804240c7980 */ /* 0x000ea4000c101b00 */
[----:B--2---:R-:W-:-:S05]  /*19db60*/  IADD3 R8, P0, PT, R12, 0x30, RZ ;  /* 0x000000300c087810 */ /* 0x004fca0007f1e0ff */
[----:B------:R-:W-:-:S05]  /*19db70*/  IMAD.X R9, RZ, RZ, R13, P0 ;  /* 0x000000ffff097224 */ /* 0x000fca00000e060d */
[----:B------:R0:W-:Y:S03]  /*19db80*/  ST.E.64 desc[UR4][R36.64+0x8], R8 ;  /* 0x0000080824007985 */ /* 0x0001e6000c101b04 */
.L_x_8510:
[----:B------:R-:W-:Y:S05]  /*19db90*/  BSYNC B1 ;  /* 0x0000000000017941 */ /* 0x000fea0003800000 */
.L_x_8509:
        /* <DEDUP_REMOVED lines=54> */
.L_x_8515:
[----:B------:R-:W-:Y:S05]  /*19df00*/  BSYNC B1 ;  /* 0x0000000000017941 */ /* 0x000fea0003800000 */
.L_x_8514:
        /* <DEDUP_REMOVED lines=40> */
.L_x_8517:
[----:B------:R-:W-:Y:S05]  /*19e190*/  BSYNC B1 ;  /* 0x0000000000017941 */ /* 0x000fea0003800000 */
.L_x_8516:
[----:B------:R-:W-:Y:S02]  /*19e1a0*/  R2UR UR4, R38 ;  /* 0x00000000260472ca */ /* 0x000fe400000e0000 */
[----:B------:R-:W-:Y:S02]  /*19e1b0*/  R2UR UR5, R39 ;  /* 0x00000000270572ca */ /* 0x000fe400000e0000 */
[----:B------:R-:W-:-:S11]  /*19e1c0*/  PRMT R13, RZ, 0x7610, R13 ;  /* 0x00007610ff0d7816 */ /* 0x000fd6000000000d */
[----:B------:R2:W-:Y:S01]  /*19e1d0*/  ST.E desc[UR4][R30.64], R11 ;  /* 0x0000000b1e007985 */ /* 0x0005e2000c101904 */
[----:B------:R-:W-:Y:S05]  /*19e1e0*/  BRA `(.L_x_8507) ;  /* 0x0000000000147947 */ /* 0x000fea0003800000 */
.L_x_8508:
[----:B------:R-:W-:Y:S02]  /*19e1f0*/  R2UR UR4, R38 ;  /* 0x00000000260472ca */ /* 0x000fe400000e0000 */
[----:B------:R-:W-:Y:S02]  /*19e200*/  R2UR UR5, R39 ;  /* 0x00000000270572ca */ /* 0x000fe400000e0000 */
[----:B------:R-:W-:-:S05]  /*19e210*/  IADD3 R8, P0, PT, R8, R33, RZ ;  /* 0x0000002108087210 */ /* 0x000fca0007f1e0ff */
[----:B------:R-:W-:-:S06]  /*19e220*/  IMAD.X R9, RZ, RZ, R9, P0 ;  /* 0x000000ffff097224 */ /* 0x000fcc00000e0609 */
[----:B------:R3:W5:Y:S02]  /*19e230*/  LD.E.U8 R13, desc[UR4][R8.64+0x20] ;  /* 0x00002004080d7980 */ /* 0x000764000c101100 */
.L_x_8507:
[----:B------:R-:W-:Y:S05]  /*19e240*/  BSYNC B0 ;  /* 0x0000000000007941 */ /* 0x000fea0003800000 */
.L_x_8506:
[----:B------:R-:W-:Y:S01]  /*19e250*/  ISETP.NE.AND P0, PT, R7, -0x1, PT ;  /* 0xffffffff0700780c */ /* 0x000fe20003f05270 */
[----:B------:R-:W-:-:S12]  /*19e260*/  BSSY B0, `(.L_x_8518) ;  /* 0x0000098000007945 */ /* 0x000fd80003800000 */
[----:B------:R-:W-:Y:S01]  /*19e270*/  @!P0 R2UR UR4, R38 ;  /* 0x00000000260482ca */ /* 0x000fe200000e0000 */
[----:B01-3--:R-:W-:Y:S01]  /*19e280*/  @!P0 IMAD.MOV.U32 R9, RZ, RZ, 0x5368 ;  /* 0x00005368ff098424 */ /* 0x00bfe200078e00ff */
        /* <DEDUP_REMOVED lines=27> */
.L_x_8525:
[----:B------:R-:W0:Y:S02]  /*19e440*/  LDS.64 R12, [R9+0x8] ;  /* 0x00000800090c7984 */ /* 0x000e240000000a00 */
[----:B0-----:R-:W-:-:S05]  /*19e450*/  IADD3 R14, P0, PT, R12, 0x30, RZ ;  /* 0x000000300c0e7810 */ /* 0x001fca0007f1e0ff */
[----:B------:R-:W-:-:S07]  /*19e460*/  IMAD.X R15, RZ, RZ, R13, P0 ;  /* 0x000000ffff0f7224 */ /* 0x000fce00000e060d */
[----:B------:R-:W0:Y:S02]  /*19e470*/  ATOMS.CAST.SPIN.64 P0, [R9+0x8], R12, R14 ;  /* 0x0000080c0900758d */ /* 0x000e24000180040e */
[----:B0-----:R-:W-:Y:S05]  /*19e480*/  @!P0 BRA `(.L_x_8525) ;  /* 0xfffffffc00ec8947 */ /* 0x001fea000383ffff */
[----:B------:R-:W-:Y:S05]  /*19e490*/  BSYNC B2 ;  /* 0x0000000000027941 */ /* 0x000fea0003800000 */
.L_x_8524:
[----:B------:R-:W-:Y:S05]  /*19e4a0*/  BRA `(.L_x_8522) ;  /* 0x0000000000187947 */ /* 0x000fea0003800000 */
.L_x_8523:
[----:B------:R-:W-:Y:S02]  /*19e4b0*/  R2UR UR4, R38 ;  /* 0x00000000260472ca */ /* 0x000fe400000e0000 */
[----:B------:R-:W-:-:S13]  /*19e4c0*/  R2UR UR5, R39 ;  /* 0x00000000270572ca */ /* 0x000fda00000e0000 */
[----:B------:R-:W2:Y:S02]  /*19e4d0*/  LD.E.64 R12, desc[UR4][R36.64+0x8] ;  /* 0x00000804240c7980 */ /* 0x000ea4000c101b00 */
[----:B--2---:R-:W-:-:S05]  /*19e4e0*/  IADD3 R8, P0, PT, R12, 0x30, RZ ;  /* 0x000000300c087810 */ /* 0x004fca0007f1e0ff */
[----:B------:R-:W-:-:S05]  /*19e4f0*/  IMAD.X R9, RZ, RZ, R13, P0 ;  /* 0x000000ffff097224 */ /* 0x000fca00000e060d */
[----:B------:R0:W-:Y:S03]  /*19e500*/  ST.E.64 desc[UR4][R36.64+0x8], R8 ;  /* 0x0000080824007985 */ /* 0x0001e6000c101b04 */
.L_x_8522:
[----:B------:R-:W-:Y:S05]  /*19e510*/  BSYNC B1 ;  /* 0x0000000000017941 */ /* 0x000fea0003800000 */
.L_x_8521:
        /* <DEDUP_REMOVED lines=54> */
.L_x_8527:
[----:B------:R-:W-:Y:S05]  /*19e880*/  BSYNC B1 ;  /* 0x0000000000017941 */ /* 0x000fea0003800000 */
.L_x_8526:
        /* <DEDUP_REMOVED lines=40> */
.L_x_8529:
[----:B------:R-:W-:Y:S05]  /*19eb10*/  BSYNC B1 ;  /* 0x0000000000017941 */ /* 0x000fea0003800000 */
.L_x_8528:
[----:B------:R-:W-:Y:S02]  /*19eb20*/  R2UR UR4, R38 ;  /* 0x00000000260472ca */ /* 0x000fe400000e0000 */
[----:B------:R-:W-:-:S13]  /*19eb30*/  R2UR UR5, R39 ;  /* 0x00000000270572ca */ /* 0x000fda00000e0000 */
[----:B------:R3:W-:Y:S01]  /*19eb40*/  ST.E desc[UR4][R30.64], R11 ;  /* 0x0000000b1e007985 */ /* 0x0007e2000c101904 */
[----:B------:R-:W-:Y:S05]  /*19eb50*/  BRA `(.L_x_8519) ;  /* 0x0000000000207947 */ /* 0x000fea0003800000 */
.L_x_8520:
        /* <DEDUP_REMOVED lines=8> */
.L_x_8519:
[----:B------:R-:W-:Y:S05]  /*19ebe0*/  BSYNC B0 ;  /* 0x0000000000007941 */ /* 0x000fea0003800000 */
.L_x_8518:
[----:B------:R-:W-:Y:S02]  /*19ebf0*/  VIADD R34, R34, 0x1 ;  /* 0x0000000122227836 */ /* 0x000fe40000000000 */
[----:B------:R-:W-:Y:S01]  /*19ec00*/  VIADD R33, R33, 0x4 ;  /* 0x0000000421217836 */ /* 0x000fe20000000000 */
[----:B------:R-:W-:Y:S06]  /*19ec10*/  @P2 BRA `(.L_x_8530) ;  /* 0xffffffec001c2947 */ /* 0x000fec000383ffff */
.L_x_8465:
[----:B------:R-:W-:Y:S05]  /*19ec20*/  BSYNC B4 ;  /* 0x0000000000047941 */ /* 0x000fea0003800000 */
.L_x_8462:
[----:B------:R-:W0:Y:S01]  /*19ec30*/  S2UR UR5, SR_CgaCtaId ;  /* 0x00000000000579c3 */ /* 0x000e220000008800 */
[----:B------:R-:W-:Y:S02]  /*19ec40*/  UMOV UR4, 0x400 ;  /* 0x0000040000047882 */ /* 0x000fe40000000000 */
[----:B0-----:R-:W-:Y:S01]  /*19ec50*/  ULEA UR4, UR5, UR4, 0x18 ;  /* 0x0000000405047291 */ /* 0x001fe2000f8ec0ff */
[----:B------:R-:W-:-:S05]  /*19ec60*/  R2UR UR5, R39 ;  /* 0x00000000270572ca */ /* 0x000fca00000e0000 */
[----:B------:R-:W-:Y:S01]  /*19ec70*/  IMAD.U32 R33, RZ, RZ, UR4 ;  /* 0x00000004ff217e24 */ /* 0x000fe2000f8e00ff */
[----:B------:R-:W-:-:S04]  /*19ec80*/  R2UR UR4, R38 ;  /* 0x00000000260472ca */ /* 0x000fc800000e0000 */
[----:B-12---:R-:W0:Y:S02]  /*19ec90*/  LDS.64 R8, [R33] ;  /* 0x0000000021087984 */ /* 0x006e240000000a00 */
        /* <DEDUP_REMOVED lines=8> */
.L_x_8456:
[----:B------:R-:W-:Y:S05]  /*19ed20*/  BSYNC B5 ;  /* 0x0000000000057941 */ /* 0x000fea0003800000 */
.L_x_8455:
[----:B------:R-:W-:Y:S01]  /*19ed30*/  R2UR UR4, R38 ;  /* 0x00000000260472ca */ /* 0x000fe200000e0000 */
[----:B------:R-:W-:Y:S01]  /*19ed40*/  IMAD.MOV.U32 R10, RZ, RZ, 0x30 ;  /* 0x00000030ff0a7424 */ /* 0x000fe200078e00ff */
[----:B------:R-:W-:Y:S01]  /*19ed50*/  R2UR UR5, R39 ;  /* 0x00000000270572ca */ /* 0x000fe200000e0000 */
[----:B------:R-:W-:Y:S01]  /*19ed60*/  IMAD.MOV.U32 R11, RZ, RZ, 0x0 ;  /* 0x00000000ff0b7424 */ /* 0x000fe200078e00ff */
[----:B------:R2:W3:Y:S11]  /*19ed70*/  LDS.64 R8, [R33+0x8] ;  /* 0x0000080021087984 */ /* 0x0004f60000000a00 */
[----:B------:R4:W2:Y:S01]  /*19ed80*/  ATOM.E.ADD.64.STRONG.GPU P0, R4, desc[UR4][R36.64+0x8], R10 ;  /* 0x8000080a2404798a */ /* 0x0008a2000810f504 */
[----:B------:R-:W-:Y:S01]  /*19ed90*/  BSSY B0, `(.L_x_8531) ;  /* 0x0000018000007945 */ /* 0x000fe20003800000 */
[----:B--2---:R-:W-:-:S02]  /*19eda0*/  IMAD.MOV.U32 R6, RZ, RZ, R4 ;  /* 0x000000ffff067224 */ /* 0x004fc400078e0004 */
[----:B0-----:R-:W-:Y:S01]  /*19edb0*/  IMAD.MOV.U32 R7, RZ, RZ, R5 ;  /* 0x000000ffff077224 */ /* 0x001fe200078e0005 */
[----:B---34-:R-:W-:Y:S06]  /*19edc0*/  @P0 BRA `(.L_x_8532) ;  /* 0x0000000000500947 */ /* 0x018fec0003800000 */
[----:B------:R-:W0:Y:S02]  /*19edd0*/  QSPC.E.S P0, RZ, [R36+0x8] ;  /* 0x0000080024ff73aa */ /* 0x000e240000000500 */
[----:B0-----:R-:W-:Y:S05]  /*19ede0*/  @!P0 BRA `(.L_x_8533) ;  /* 0x0000000000308947 */ /* 0x001fea0003800000 */
[----:B------:R-:W-:Y:S01]  /*19edf0*/  IMAD.MOV.U32 R4, RZ, RZ, R36 ;  /* 0x000000ffff047224 */ /* 0x000fe200078e0024 */
[----:B------:R-:W-:Y:S04]  /*19ee00*/  BSSY B1, `(.L_x_8534) ;  /* 0x0000007000017945 */ /* 0x000fe80003800000 */
[----:B-1---5:R-:W-:-:S07]  /*19ee10*/  MOV R13, R4 ;  /* 0x00000004000d7202 */ /* 0x022fce0000000f00 */
.L_x_8535:
[----:B------:R-:W0:Y:S02]  /*19ee20*/  LDS.64 R4, [R13+0x8] ;  /* 0x000008000d047984 */ /* 0x000e240000000a00 */
[----:B0-----:R-:W-:-:S05]  /*19ee30*/  IADD3 R6, P0, PT, R4, 0x30, RZ ;  /* 0x0000003004067810 */ /* 0x001fca0007f1e0ff */
[----:B------:R-:W-:-:S07]  /*19ee40*/  IMAD.X R7, RZ, RZ, R5, P0 ;  /* 0x000000ffff077224 */ /* 0x000fce00000e0605 */
[----:B------:R-:W0:Y:S02]  /*19ee50*/  ATOMS.CAST.SPIN.64 P0, [R13+0x8], R4, R6 ;  /* 0x000008040d00758d */ /* 0x000e240001800406 */
[----:B0-----:R-:W-:Y:S05]  /*19ee60*/  @!P0 BRA `(.L_x_8535) ;  /* 0xfffffffc00ec8947 */ /* 0x001fea000383ffff */
[----:B------:R-:W-:Y:S05]  /*19ee70*/  BSYNC B1 ;  /* 0x0000000000017941 */ /* 0x000fea0003800000 */
.L_x_8534:
[----:B------:R-:W-:Y:S02]  /*19ee80*/  IMAD.MOV.U32 R6, RZ, RZ, R4 ;  /* 0x000000ffff067224 */ /* 0x000fe400078e0004 */
[----:B------:R-:W-:Y:S01]  /*19ee90*/  IMAD.MOV.U32 R7, RZ, RZ, R5 ;  /* 0x000000ffff077224 */ /* 0x000fe200078e0005 */
[----:B------:R-:W-:Y:S06]  /*19eea0*/  BRA `(.L_x_8532) ;  /* 0x0000000000187947 */ /* 0x000fec0003800000 */
.L_x_8533:
[----:B------:R-:W-:Y:S02]  /*19eeb0*/  R2UR UR4, R38 ;  /* 0x00000000260472ca */ /* 0x000fe400000e0000 */
[----:B------:R-:W-:-:S13]  /*19eec0*/  R2UR UR5, R39 ;  /* 0x00000000270572ca */ /* 0x000fda00000e0000 */
[----:B------:R-:W2:Y:S02]  /*19eed0*/  LD.E.64 R6, desc[UR4][R36.64+0x8] ;  /* 0x0000080424067980 */ /* 0x000ea4000c101b00 */
[----:B--2---:R-:W-:-:S05]  /*19eee0*/  IADD3 R4, P0, PT, R6, 0x30, RZ ;  /* 0x0000003006047810 */ /* 0x004fca0007f1e0ff */
[----:B------:R-:W-:-:S05]  /*19eef0*/  IMAD.X R5, RZ, RZ, R7, P0 ;  /* 0x000000ffff057224 */ /* 0x000fca00000e0607 */
[----:B------:R0:W-:Y:S03]  /*19ef00*/  ST.E.64 desc[UR4][R36.64+0x8], R4 ;  /* 0x0000080424007985 */ /* 0x0001e6000c101b04 */
.L_x_8532:
[----:B------:R-:W-:Y:S05]  /*19ef10*/  BSYNC B0 ;  /* 0x0000000000007941 */ /* 0x000fea0003800000 */
.L_x_8531:
[C---:B0-----:R-:W-:Y:S01]  /*19ef20*/  IADD3 R5, P0, PT, R6.reuse, 0x38, RZ ;  /* 0x0000003806057810 */ /* 0x041fe20007f1e0ff */
        /* <DEDUP_REMOVED lines=63> */
.L_x_8537:
[----:B------:R-:W-:Y:S05]  /*19f320*/  BSYNC B0 ;  /* 0x0000000000007941 */ /* 0x000fea0003800000 */
.L_x_8536:
[----:B-----5:R-:W-:Y:S01]  /*19f330*/  ISETP.NE.AND P1, PT, R8, RZ, PT ;  /* 0x000000ff0800720c */ /* 0x020fe20003f25270 */
[----:B------:R-:W-:-:S12]  /*19f340*/  @!P0 IMAD.MOV.U32 R12, RZ, RZ, -0x1 ;  /* 0xffffffffff0c8424 */ /* 0x000fd800078e00ff */
[----:B------:R-:W-:Y:S05]  /*19f350*/  @P1 BRA `(.L_x_8191) ;  /* 0x00000118000c1947 */ /* 0x000fea0003800000 */
[----:B01----:R-:W0:Y:S01]  /*19f360*/  LDS.64 R4, [R33] ;  /* 0x0000000021047984 */ /* 0x003e220000000a00 */
[----:B------:R-:W-:Y:S02]  /*19f370*/  R2UR UR4, R38 ;  /* 0x00000000260472ca */ /* 0x000fe400000e0000 */
[----:B------:R-:W-:-:S13]  /*19f380*/  R2UR UR5, R39 ;  /* 0x00000000270572ca */ /* 0x000fda00000e0000 */
[----:B0-----:R-:W2:Y:S01]  /*19f390*/  LD.E R9, desc[UR4][R4.64+0x8] ;  /* 0x0000080404097980 */ /* 0x001ea2000c101900 */
[----:B------:R-:W-:Y:S01]  /*19f3a0*/  BSSY B0, `(.L_x_8538) ;  /* 0x000009b000007945 */ /* 0x000fe20003800000 */
[----:B------:R-:W-:Y:S02]  /*19f3b0*/  IMAD.MOV.U32 R7, RZ, RZ, RZ ;  /* 0x000000ffff077224 */ /* 0x000fe400078e00ff */
[----:B------:R-:W-:Y:S02]  /*19f3c0*/  VIADD R8, R0, 0xffffffdf ;  /* 0xffffffdf00087836 */ /* 0x000fe40000000000 */
        /* <DEDUP_REMOVED lines=14> */
[----:B--2---:R-:W-:-:S13]  /*19f4b0*/  ISETP.GT.AND P0, PT, R13, RZ, PT ;  /* 0x000000ff0d00720c */ /* 0x004fda0003f04270 */
[----:B------:R-:W-:Y:S05]  /*19f4c0*/  @P0 BRA `(.L_x_8540) ;  /* 0x0000000800100947 */ /* 0x000fea0003800000 */
[----:B------:R-:W-:Y:S01]  /*19f4d0*/  R2UR UR4, R38 ;  /* 0x00000000260472ca */ /* 0x000fe200000e0000 */
[----:B0-----:R0:W1:Y:S01]  /*19f4e0*/  LDS.64 R14, [R33+0x8] ;  /* 0x00000800210e7984 */ /* 0x0010620000000a00 */
        /* <DEDUP_REMOVED lines=11> */
.L_x_8545:
[----:B------:R-:W0:Y:S02]  /*19f5a0*/  LDS.64 R4, [R11+0x8] ;  /* 0x000008000b047984 */ /* 0x000e240000000a00 */
[----:B0-----:R-:W-:-:S05]  /*19f5b0*/  IADD3 R6, P0, PT, R4, 0x30, RZ ;  /* 0x0000003004067810 */ /* 0x001fca0007f1e0ff */
[----:B------:R-:W-:-:S07]  /*19f5c0*/  IMAD.X R7, RZ, RZ, R5, P0 ;  /* 0x000000ffff077224 */ /* 0x000fce00000e0605 */
[----:B------:R-:W0:Y:S02]  /*19f5d0*/  ATOMS.CAST.SPIN.64 P0, [R11+0x8], R4, R6 ;  /* 0x000008040b00758d */ /* 0x000e240001800406 */
[----:B0-----:R-:W-:Y:S05]  /*19f5e0*/  @!P0 BRA `(.L_x_8545) ;  /* 0xfffffffc00ec8947 */ /* 0x001fea000383ffff */
[----:B------:R-:W-:Y:S05]  /*19f5f0*/  BSYNC B2 ;  /* 0x0000000000027941 */ /* 0x000fea0003800000 */
.L_x_8544:
[----:B------:R-:W-:Y:S02]  /*19f600*/  IMAD.MOV.U32 R6, RZ, RZ, R4 ;  /* 0x000000ffff067224 */ /* 0x000fe400078e0004 */
[----:B------:R-:W-:Y:S01]  /*19f610*/  IMAD.MOV.U32 R7, RZ, RZ, R5 ;  /* 0x000000ffff077224 */ /* 0x000fe200078e0005 */
[----:B------:R-:W-:Y:S06]  /*19f620*/  BRA `(.L_x_8542) ;  /* 0x0000000000187947 */ /* 0x000fec0003800000 */
.L_x_8543:
[----:B------:R-:W-:Y:S02]  /*19f630*/  R2UR UR4, R38 ;  /* 0x00000000260472ca */ /* 0x000fe400000e0000 */
[----:B------:R-:W-:-:S13]  /*19f640*/  R2UR UR5, R39 ;  /* 0x00000000270572ca */ /* 0x000fda00000e0000 */
[----:B------:R-:W2:Y:S02]  /*19f650*/  LD.E.64 R6, desc[UR4][R36.64+0x8] ;  /* 0x0000080424067980 */ /* 0x000ea4000c101b00 */
[----:B--2---:R-:W-:-:S05]  /*19f660*/  IADD3 R4, P0, PT, R6, 0x30, RZ ;  /* 0x0000003006047810 */ /* 0x004fca0007f1e0ff */
[----:B------:R-:W-:-:S05]  /*19f670*/  IMAD.X R5, RZ, RZ, R7, P0 ;  /* 0x000000ffff057224 */ /* 0x000fca00000e0607 */
[----:B------:R0:W-:Y:S03]  /*19f680*/  ST.E.64 desc[UR4][R36.64+0x8], R4 ;  /* 0x0000080424007985 */ /* 0x0001e6000c101b04 */
.L_x_8542:
[----:B------:R-:W-:Y:S05]  /*19f690*/  BSYNC B1 ;  /* 0x0000000000017941 */ /* 0x000fea0003800000 */
.L_x_8541:
        /* <DEDUP_REMOVED lines=55> */
.L_x_8547:
[----:B------:R-:W-:Y:S05]  /*19fa10*/  BSYNC B1 ;  /* 0x0000000000017941 */ /* 0x000fea0003800000 */
.L_x_8546:
        /* <DEDUP_REMOVED lines=40> */
.L_x_8549:
[----:B------:R-:W-:Y:S05]  /*19fca0*/  BSYNC B1 ;  /* 0x0000000000017941 */ /* 0x000fea0003800000 */
.L_x_8548:
[----:B------:R-:W-:Y:S01]  /*19fcb0*/  R2UR UR4, R38 ;  /* 0x00000000260472ca */ /* 0x000fe200000e0000 */
[----:B------:R-:W-:Y:S01]  /*19fcc0*/  IMAD.MOV.U32 R13, RZ, RZ, RZ ;  /* 0x000000ffff0d7224 */ /* 0x000fe200078e00ff */
[----:B------:R-:W-:Y:S02]  /*19fcd0*/  R2UR UR5, R39 ;  /* 0x00000000270572ca */ /* 0x000fe400000e0000 */
[----:B------:R-:W-:-:S11]  /*19fce0*/  ISETP.EQ.AND P0, PT, R7, RZ, PT ;  /* 0x000000ff0700720c */ /* 0x000fd60003f02270 */
[----:B------:R2:W-:Y:S01]  /*19fcf0*/  ST.E desc[UR4][R30.64], R7 ;  /* 0x000000071e007985 */ /* 0x0005e2000c101904 */
[----:B------:R-:W-:Y:S05]  /*19fd00*/  BRA `(.L_x_8539) ;  /* 0x0000000000107947 */ /* 0x000fea0003800000 */
.L_x_8540:
[----:B------:R-:W-:Y:S02]  /*19fd10*/  R2UR UR4, R38 ;  /* 0x00000000260472ca */ /* 0x000fe400000e0000 */
[----:B------:R-:W-:-:S13]  /*19fd20*/  R2UR UR5, R39 ;  /* 0x00000000270572ca */ /* 0x000fda00000e0000 */
[----:B------:R3:W5:Y:S01]  /*19fd30*/  LD.E R13, desc[UR4][R4.64+0x20] ;  /* 0x00002004040d7980 */ /* 0x000762000c101900 */
[----:B------:R-:W-:-:S13]  /*19fd40*/  PLOP3.LUT P0, PT, PT, PT, PT, 0x80, 0x8 ;  /* 0x000000000008781c */ /* 0x000fda0003f0f070 */
.L_x_8539:
[----:B------:R-:W-:Y:S05]  /*19fd50*/  BSYNC B0 ;  /* 0x0000000000007941 */ /* 0x000fea0003800000 */
.L_x_8538:
[----:B------:R-:W-:Y:S01]  /*19fd60*/  BSSY B1, `(.L_x_8550) ;  /* 0x00000b0000017945 */ /* 0x000fe20003800000 */
[----:B------:R-:W-:-:S03]  /*19fd70*/  IMAD.MOV.U32 R14, RZ, RZ, 0x1 ;  /* 0x00000001ff0e7424 */ /* 0x000fc600078e00ff */
[----:B------:R-:W-:Y:S05]  /*19fd80*/  @!P0 BRA `(.L_x_8551) ;  /* 0x0000000800b48947 */ /* 0x000fea0003800000 */
[----:B-----5:R-:W-:-:S13]  /*19fd90*/  ISETP.GT.AND P0, PT, R8, R13, PT ;  /* 0x0000000d0800720c */ /* 0x020fda0003f04270 */
[----:B------:R-:W-:Y:S05]  /*19fda0*/  @!P0 BRA `(.L_x_8552) ;  /* 0x0000000800a88947 */ /* 0x000fea0003800000 */
.L_x_8565:
[----:B01-3--:R-:W0:Y:S01]  /*19fdb0*/  LDS.64 R4, [R33] ;  /* 0x0000000021047984 */ /* 0x00be220000000a00 */
        /* <DEDUP_REMOVED lines=40> */
.L_x_8560:
[----:B------:R-:W0:Y:S02]  /*1a0040*/  LDS.64 R4, [R15+0x8] ;  /* 0x000008000f047984 */ /* 0x000e240000000a00 */
[----:B0-----:R-:W-:-:S05]  /*1a0050*/  IADD3 R6, P0, PT, R4, 0x30, RZ ;  /* 0x0000003004067810 */ /* 0x001fca0007f1e0ff */
[----:B------:R-:W-:-:S07]  /*1a0060*/  IMAD.X R7, RZ, RZ, R5, P0 ;  /* 0x000000ffff077224 */ /* 0x000fce00000e0605 */
[----:B------:R-:W0:Y:S02]  /*1a0070*/  ATOMS.CAST.SPIN.64 P0, [R15+0x8], R4, R6 ;  /* 0x000008040f00758d */ /* 0x000e240001800406 */
[----:B0-----:R-:W-:Y:S05]  /*1a0080*/  @!P0 BRA `(.L_x_8560) ;  /* 0xfffffffc00ec8947 */ /* 0x001fea000383ffff */
[----:B------:R-:W-:Y:S05]  /*1a0090*/  BSYNC B3 ;  /* 0x0000000000037941 */ /* 0x000fea0003800000 */
.L_x_8559:
[----:B------:R-:W-:Y:S02]  /*1a00a0*/  IMAD.MOV.U32 R6, RZ, RZ, R4 ;  /* 0x000000ffff067224 */ /* 0x000fe400078e0004 */
[----:B------:R-:W-:Y:S01]  /*1a00b0*/  IMAD.MOV.U32 R7, RZ, RZ, R5 ;  /* 0x000000ffff077224 */ /* 0x000fe200078e0005 */
[----:B------:R-:W-:Y:S06]  /*1a00c0*/  BRA `(.L_x_8557) ;  /* 0x0000000000187947 */ /* 0x000fec0003800000 */
.L_x_8558:
[----:B------:R-:W-:Y:S02]  /*1a00d0*/  R2UR UR4, R38 ;  /* 0x00000000260472ca */ /* 0x000fe400000e0000 */
[----:B------:R-:W-:-:S13]  /*1a00e0*/  R2UR UR5, R39 ;  /* 0x00000000270572ca */ /* 0x000fda00000e0000 */
[----:B------:R-:W2:Y:S02]  /*1a00f0*/  LD.E.64 R6, desc[UR4][R36.64+0x8] ;  /* 0x0000080424067980 */ /* 0x000ea4000c101b00 */
[----:B--2---:R-:W-:-:S05]  /*1a0100*/  IADD3 R4, P0, PT, R6, 0x30, RZ ;  /* 0x0000003006047810 */ /* 0x004fca0007f1e0ff */
[----:B------:R-:W-:-:S05]  /*1a0110*/  IMAD.X R5, RZ, RZ, R7, P0 ;  /* 0x000000ffff057224 */ /* 0x000fca00000e0607 */
[----:B------:R0:W-:Y:S03]  /*1a0120*/  ST.E.64 desc[UR4][R36.64+0x8], R4 ;  /* 0x0000080424007985 */ /* 0x0001e6000c101b04 */
.L_x_8557:
[----:B------:R-:W-:Y:S05]  /*1a0130*/  BSYNC B2 ;  /* 0x0000000000027941 */ /* 0x000fea0003800000 */
.L_x_8556:
        /* <DEDUP_REMOVED lines=54> */
.L_x_8562:
[----:B------:R-:W-:Y:S05]  /*1a04a0*/  BSYNC B2 ;  /* 0x0000000000027941 */ /* 0x000fea0003800000 */
.L_x_8561:
        /* <DEDUP_REMOVED lines=40> */
.L_x_8564:
[----:B------:R-:W-:Y:S05]  /*1a0730*/  BSYNC B2 ;  /* 0x0000000000027941 */ /* 0x000fea0003800000 */
.L_x_8563:
[----:B------:R-:W-:Y:S01]  /*1a0740*/  R2UR UR4, R38 ;  /* 0x00000000260472ca */ /* 0x000fe200000e0000 */
[----:B------:R-:W-:Y:S01]  /*1a0750*/  IMAD.MOV.U32 R11, RZ, RZ, RZ ;  /* 0x000000ffff0b7224 */ /* 0x000fe200078e00ff */
[----:B------:R-:W-:Y:S02]  /*1a0760*/  R2UR UR5, R39 ;  /* 0x00000000270572ca */ /* 0x000fe400000e0000 */
[----:B------:R-:W-:-:S11]  /*1a0770*/  ISETP.EQ.AND P0, PT, R7, RZ, PT ;  /* 0x000000ff0700720c */ /* 0x000fd60003f02270 */
[----:B------:R2:W-:Y:S01]  /*1a0780*/  ST.E desc[UR4][R30.64], R7 ;  /* 0x000000071e007985 */ /* 0x0005e2000c101904 */
[----:B------:R-:W-:Y:S05]  /*1a0790*/  BRA `(.L_x_8554) ;  /* 0x0000000000187947 */ /* 0x000fea0003800000 */
.L_x_8555:
[----:B------:R-:W-:Y:S02]  /*1a07a0*/  R2UR UR4, R38 ;  /* 0x00000000260472ca */ /* 0x000fe400000e0000 */
[----:B------:R-:W-:Y:S02]  /*1a07b0*/  R2UR UR5, R39 ;  /* 0x00000000270572ca */ /* 0x000fe400000e0000 */
[----:B------:R-:W-:-:S05]  /*1a07c0*/  LEA R4, P0, R0, R4, 0x2 ;  /* 0x0000000400047211 */ /* 0x000fca00078010ff */
[----:B------:R-:W-:-:S06]  /*1a07d0*/  IMAD.X R5, RZ, RZ, R5, P0 ;  /* 0x000000ffff057224 */ /* 0x000fcc00000e0605 */
[----:B------:R3:W5:Y:S01]  /*1a07e0*/  LD.E R11, desc[UR4][R4.64+0x20] ;  /* 0x00002004040b7980 */ /* 0x000762000c101900 */
[----:B------:R-:W-:-:S13]  /*1a07f0*/  PLOP3.LUT P0, PT, PT, PT, PT, 0x80, 0x8 ;  /* 0x000000000008781c */ /* 0x000fda0003f0f070 */
.L_x_8554:
[----:B------:R-:W-:Y:S05]  /*1a0800*/  BSYNC B0 ;  /* 0x0000000000007941 */ /* 0x000fea0003800000 */
.L_x_8553:
[----:B------:R-:W-:Y:S01]  /*1a0810*/  IMAD.MOV.U32 R14, RZ, RZ, 0x1 ;  /* 0x00000001ff0e7424 */ /* 0x000fe200078e00ff */
[----:B------:R-:W-:Y:S06]  /*1a0820*/  @!P0 BRA `(.L_x_8551) ;  /* 0x00000000000c8947 */ /* 0x000fec0003800000 */
[----:B-----5:R-:W-:-:S13]  /*1a0830*/  ISETP.GT.AND P0, PT, R8, R11, PT ;  /* 0x0000000b0800720c */ /* 0x020fda0003f04270 */
[----:B------:R-:W-:Y:S05]  /*1a0840*/  @P0 BRA `(.L_x_8565) ;  /* 0xfffffff400580947 */ /* 0x000fea000383ffff */
.L_x_8552:
[----:B------:R-:W-:-:S07]  /*1a0850*/  VIADD R14, R0, 0x2 ;  /* 0x00000002000e7836 */ /* 0x000fce0000000000 */
.L_x_8551:
[----:B------:R-:W-:Y:S05]  /*1a0860*/  BSYNC B1 ;  /* 0x0000000000017941 */ /* 0x000fea0003800000 */
.L_x_8550:
[----:B------:R-:W-:Y:S01]  /*1a0870*/  ISETP.NE.AND P0, PT, R7, RZ, PT ;  /* 0x000000ff0700720c */ /* 0x000fe20003f05270 */
[----:B------:R-:W-:Y:S01]  /*1a0880*/  BSSY B2, `(.L_x_8566) ;  /* 0x000072d000027945 */ /* 0x000fe20003800000 */
[----:B0----5:R-:W-:Y:S02]  /*1a0890*/  IMAD.MOV.U32 R13, RZ, RZ, RZ ;  /* 0x000000ffff0d7224 */ /* 0x021fe400078e00ff */
[----:B------:R-:W-:-:S09]  /*1a08a0*/  IMAD.MOV.U32 R0, RZ, RZ, RZ ;  /* 0x000000ffff007224 */ /* 0x000fd200078e00ff */
[----:B------:R-:W-:Y:S05]  /*1a08b0*/  @P0 BRA `(.L_x_8567) ;  /* 0x0000007000a40947 */ /* 0x000fea0003800000 */
[----:B------:R-:W-:Y:S01]  /*1a08c0*/  LEA R35, R14, 0x20, 0x2 ;  /* 0x000000200e237811 */ /* 0x000fe200078e10ff */
[----:B------:R-:W0:Y:S01]  /*1a08d0*/  S2UR UR5, SR_CgaCtaId ;  /* 0x00000000000579c3 */ /* 0x000e220000008800 */
[----:B------:R-:W-:Y:S01]  /*1a08e0*/  UMOV UR4, 0x400 ;  /* 0x0000040000047882 */ /* 0x000fe20000000000 */
[----:B------:R-:W-:Y:S02]  /*1a08f0*/  R2UR UR6, R38 ;  /* 0x00000000260672ca */ /* 0x000fe400000e0000 */
[----:B---3--:R-:W-:Y:S02]  /*1a0900*/  SHF.R.S32.HI R4, RZ, 0x1f, R35 ;  /* 0x0000001fff047819 */ /* 0x008fe40000011423 */
[----:B------:R-:W-:Y:S02]  /*1a0910*/  R2UR UR7, R39 ;  /* 0x00000000270772ca */ /* 0x000fe400000e0000 */
[----:B------:R-:W-:-:S04]  /*1a0920*/  LEA.HI R4, R4, R35, RZ, 0x3 ;  /* 0x0000002304047211 */ /* 0x000fc800078f18ff */
[----:B------:R-:W-:-:S05]  /*1a0930*/  LOP3.LUT R4, R4, 0xfffffff8, RZ, 0xc0, !PT ;  /* 0xfffffff804047812 */ /* 0x000fca00078ec0ff */
[----:B-1----:R-:W-:-:S05]  /*1a0940*/  IMAD.IADD R5, R35, 0x1, -R4 ;  /* 0x0000000123057824 */ /* 0x002fca00078e0a04 */
[----:B------:R-:W-:Y:S01]  /*1a0950*/  ISETP.NE.AND P0, PT, R5, RZ, PT ;  /* 0x000000ff0500720c */ /* 0x000fe20003f05270 */
[----:B------:R-:W-:Y:S01]  /*1a0960*/  IMAD R5, R14, 0x4, -R5 ;  /* 0x000000040e057824 */ /* 0x000fe200078e0a05 */
[----:B0-----:R-:W-:-:S06]  /*1a0970*/  ULEA UR4, UR5, UR4, 0x18 ;  /* 0x0000000405047291 */ /* 0x001fcc000f8ec0ff */
        /* <DEDUP_REMOVED lines=20> */
.L_x_8572:
[----:B------:R-:W0:Y:S02]  /*1a0ac0*/  LDS.64 R4, [R15+0x8] ;  /* 0x000008000f047984 */ /* 0x000e240000000a00 */
[----:B0-----:R-:W-:-:S05]  /*1a0ad0*/  IADD3 R6, P0, PT, R10, R4, RZ ;  /* 0x000000040a067210 */ /* 0x001fca0007f1e0ff */
[----:B------:R-:W-:-:S07]  /*1a0ae0*/  IMAD.X R7, R11, 0x1, R5, P0 ;  /* 0x000000010b077824 */ /* 0x000fce00000e0605 */
[----:B------:R-:W0:Y:S02]  /*1a0af0*/  ATOMS.CAST.SPIN.64 P0, [R15+0x8], R4, R6 ;  /* 0x000008040f00758d */ /* 0x000e240001800406 */
[----:B0-----:R-:W-:Y:S05]  /*1a0b00*/  @!P0 BRA `(.L_x_8572) ;  /* 0xfffffffc00ec8947 */ /* 0x001fea000383ffff */
[----:B------:R-:W-:Y:S05]  /*1a0b10*/  BSYNC B1 ;  /* 0x0000000000017941 */ /* 0x000fea0003800000 */
.L_x_8571:
[----:B------:R-:W-:Y:S02]  /*1a0b20*/  IMAD.MOV.U32 R6, RZ, RZ, R4 ;  /* 0x000000ffff067224 */ /* 0x000fe400078e0004 */
[----:B------:R-:W-:Y:S01]  /*1a0b30*/  IMAD.MOV.U32 R7, RZ, RZ, R5 ;  /* 0x000000ffff077224 */ /* 0x000fe200078e0005 */
[----:B------:R-:W-:Y:S06]  /*1a0b40*/  BRA `(.L_x_8569) ;  /* 0x0000000000187947 */ /* 0x000fec0003800000 */
.L_x_8570:
[----:B------:R-:W-:Y:S02]  /*1a0b50*/  R2UR UR4, R38 ;  /* 0x00000000260472ca */ /* 0x000fe400000e0000 */
[----:B------:R-:W-:-:S13]  /*1a0b60*/  R2UR UR5, R39 ;  /* 0x00000000270572ca */ /* 0x000fda00000e0000 */
[----:B------:R-:W2:Y:S02]  /*1a0b70*/  LD.E.64 R6, desc[UR4][R36.64+0x8] ;  /* 0x0000080424067980 */ /* 0x000ea4000c101b00 */
[----:B--2---:R-:W-:-:S05]  /*1a0b80*/  IADD3 R4, P0, PT, R10, R6, RZ ;  /* 0x000000060a047210 */ /* 0x004fca0007f1e0ff */
[----:B------:R-:W-:-:S05]  /*1a0b90*/  IMAD.X R5, R11, 0x1, R7, P0 ;  /* 0x000000010b057824 */ /* 0x000fca00000e0607 */
[----:B------:R0:W-:Y:S03]  /*1a0ba0*/  ST.E.64 desc[UR4][R36.64+0x8], R4 ;  /* 0x0000080424007985 */ /* 0x0001e6000c101b04 */
.L_x_8569:
[----:B------:R-:W-:Y:S05]  /*1a0bb0*/  BSYNC B0 ;  /* 0x0000000000007941 */ /* 0x000fea0003800000 */
.L_x_8568:
        /* <DEDUP_REMOVED lines=41> */
[----:B------:R-:W-:Y:S02]  /*1a0e50*/  LOP3.LUT R17, R33, 0x7ffffffe, RZ, 0xc0, !PT ;  /* 0x7ffffffe21117812 */ /* 0x000fe400078ec0ff */
[----:B0-----:R-:W-:-:S03]  /*1a0e60*/  CS2R R34, SRZ ;  /* 0x0000000000227805 */ /* 0x001fc6000001ff00 */
[----:B------:R-:W-:-:S07]  /*1a0e70*/  IMAD.MOV R40, RZ, RZ, -R17 ;  /* 0x000000ffff287224 */ /* 0x000fce00078e0a11 */
.L_x_8602:
        /* <DEDUP_REMOVED lines=29> */
.L_x_8583:
[----:B------:R-:W0:Y:S02]  /*1a1050*/  LDS.64 R8, [R5+0x8] ;  /* 0x0000080005087984 */ /* 0x000e240000000a00 */
[----:B0-----:R-:W-:-:S05]  /*1a1060*/  IADD3 R10, P0, PT, R8, 0x30, RZ ;  /* 0x00000030080a7810 */ /* 0x001fca0007f1e0ff */
[----:B------:R-:W-:-:S07]  /*1a1070*/  IMAD.X R11, RZ, RZ, R9, P0 ;  /* 0x000000ffff0b7224 */ /* 0x000fce00000e0609 */
[----:B------:R-:W0:Y:S02]  /*1a1080*/  ATOMS.CAST.SPIN.64 P0, [R5+0x8], R8, R10 ;  /* 0x000008080500758d */ /* 0x000e24000180040a */
[----:B0-----:R-:W-:Y:S05]  /*1a1090*/  @!P0 BRA `(.L_x_8583) ;  /* 0xfffffffc00ec8947 */ /* 0x001fea000383ffff */
[----:B------:R-:W-:Y:S05]  /*1a10a0*/  BSYNC B5 ;  /* 0x0000000000057941 */ /* 0x000fea0003800000 */
.L_x_8582:
[----:B------:R-:W-:Y:S05]  /*1a10b0*/  BRA `(.L_x_8580) ;  /* 0x0000000000187947 */ /* 0x000fea0003800000 */
.L_x_8581:
[----:B------:R-:W-:Y:S02]  /*1a10c0*/  R2UR UR4, R38 ;  /* 0x00000000260472ca */ /* 0x000fe400000e0000 */
[----:B------:R-:W-:-:S13]  /*1a10d0*/  R2UR UR5, R39 ;  /* 0x00000000270572ca */ /* 0x000fda00000e0000 */
[----:B------:R-:W2:Y:S02]  /*1a10e0*/  LD.E.64 R8, desc[UR4][R36.64+0x8] ;  /* 0x0000080424087980 */ /* 0x000ea4000c101b00 */
[----:B--2---:R-:W-:-:S05]  /*1a10f0*/  IADD3 R4, P0, PT, R8, 0x30, RZ ;  /* 0x0000003008047810 */ /* 0x004fca0007f1e0ff */
[----:B------:R-:W-:-:S05]  /*1a1100*/  IMAD.X R5, RZ, RZ, R9, P0 ;  /* 0x000000ffff057224 */ /* 0x000fca00000e0609 */
[----:B------:R0:W-:Y:S03]  /*1a1110*/  ST.E.64 desc[UR4][R36.64+0x8], R4 ;  /* 0x0000080424007985 */ /* 0x0001e6000c101b04 */
.L_x_8580:
[----:B------:R-:W-:Y:S05]  /*1a1120*/  BSYNC B4 ;  /* 0x0000000000047941 */ /* 0x000fea0003800000 */
.L_x_8579:
        /* <DEDUP_REMOVED lines=54> */
.L_x_8585:
[----:B------:R-:W-:Y:S05]  /*1a1490*/  BSYNC B4 ;  /* 0x0000000000047941 */ /* 0x000fea0003800000 */
.L_x_8584:
        /* <DEDUP_REMOVED lines=40> */
.L_x_8587:
[----:B------:R-:W-:Y:S05]  /*1a1720*/  BSYNC B4 ;  /* 0x0000000000047941 */ /* 0x000fea0003800000 */
.L_x_8586:
[----:B------:R-:W-:Y:S02]  /*1a1730*/  R2UR UR4, R38 ;  /* 0x00000000260472ca */ /* 0x000fe400000e0000 */
[----:B------:R-:W-:-:S13]  /*1a1740*/  R2UR UR5, R39 ;  /* 0x00000000270572ca */ /* 0x000fda00000e0000 */
[----:B------:R2:W-:Y:S01]  /*1a1750*/  ST.E desc[UR4][R30.64], R7 ;  /* 0x000000071e007985 */ /* 0x0005e2000c101904 */
[----:B------:R-:W-:Y:S05]  /*1a1760*/  BRA `(.L_x_8588) ;  /* 0x0000000000147947 */ /* 0x000fea0003800000 */
.L_x_8578:
[----:B------:R-:W-:Y:S02]  /*1a1770*/  R2UR UR4, R38 ;  /* 0x00000000260472ca */ /* 0x000fe400000e0000 */
[----:B------:R-:W-:Y:S02]  /*1a1780*/  R2UR UR5, R39 ;  /* 0x00000000270572ca */ /* 0x000fe400000e0000 */
[----:B------:R-:W-:-:S05]  /*1a1790*/  IADD3 R4, P0, PT, R4, R34, RZ ;  /* 0x0000002204047210 */ /* 0x000fca0007f1e0ff */
[----:B------:R-:W-:-:S06]  /*1a17a0*/  IMAD.X R5, RZ, RZ, R5, P0 ;  /* 0x000000ffff057224 */ /* 0x000fcc00000e0605 */
[----:B------:R3:W-:Y:S02]  /*1a17b0*/  ST.E desc[UR4][R4.64+0x20], RZ ;  /* 0x000020ff04007985 */ /* 0x0007e4000c101904 */
.L_x_8588:
[----:B------:R-:W-:Y:S05]  /*1a17c0*/  BSYNC B3 ;  /* 0x0000000000037941 */ /* 0x000fea0003800000 */
.L_x_8577:
        /* <DEDUP_REMOVED lines=26> */
.L_x_8595:
[----:B------:R-:W0:Y:S02]  /*1a1970*/  LDS.64 R8, [R5+0x8] ;  /* 0x0000080005087984 */ /* 0x000e240000000a00 */
[----:B0-----:R-:W-:-:S05]  /*1a1980*/  IADD3 R10, P0, PT, R8, 0x30, RZ ;  /* 0x00000030080a7810 */ /* 0x001fca0007f1e0ff */
[----:B------:R-:W-:-:S07]  /*1a1990*/  IMAD.X R11, RZ, RZ, R9, P0 ;  /* 0x000000ffff0b7224 */ /* 0x000fce00000e0609 */
[----:B------:R-:W0:Y:S02]  /*1a19a0*/  ATOMS.CAST.SPIN.64 P0, [R5+0x8], R8, R10 ;  /* 0x000008080500758d */ /* 0x000e24000180040a */
[----:B0-----:R-:W-:Y:S05]  /*1a19b0*/  @!P0 BRA `(.L_x_8595) ;  /* 0xfffffffc00ec8947 */ /* 0x001fea000383ffff */
[----:B------:R-:W-:Y:S05]  /*1a19c0*/  BSYNC B5 ;  /* 0x0000000000057941 */ /* 0x000fea0003800000 */
.L_x_8594:
[----:B------:R-:W-:Y:S05]  /*1a19d0*/  BRA `(.L_x_8592) ;  /* 0x0000000000187947 */ /* 0x000fea0003800000 */
.L_x_8593:
[----:B------:R-:W-:Y:S02]  /*1a19e0*/  R2UR UR4, R38 ;  /* 0x00000000260472ca */ /* 0x000fe400000e0000 */
[----:B------:R-:W-:-:S13]  /*1a19f0*/  R2UR UR5, R39 ;  /* 0x00000000270572ca */ /* 0x000fda00000e0000 */
[----:B------:R-:W2:Y:S02]  /*1a1a00*/  LD.E.64 R8, desc[UR4][R36.64+0x8] ;  /* 0x0000080424087980 */ /* 0x000ea4000c101b00 */
[----:B--2---:R-:W-:-:S05]  /*1a1a10*/  IADD3 R4, P0, PT, R8, 0x30, RZ ;  /* 0x0000003008047810 */ /* 0x004fca0007f1e0ff */
[----:B------:R-:W-:-:S05]  /*1a1a20*/  IMAD.X R5, RZ, RZ, R9, P0 ;  /* 0x000000ffff057224 */ /* 0x000fca00000e0609 */
[----:B------:R0:W-:Y:S03]  /*1a1a30*/  ST.E.64 desc[UR4][R36.64+0x8], R4 ;  /* 0x0000080424007985 */ /* 0x0001e6000c101b04 */
.L_x_8592:
[----:B------:R-:W-:Y:S05]  /*1a1a40*/  BSYNC B4 ;  /* 0x0000000000047941 */ /* 0x000fea0003800000 */
.L_x_8591:
        /* <DEDUP_REMOVED lines=51> */
.L_x_8597:
[----:B------:R-:W-:Y:S01]  /*1a1d80*/  R2UR UR4, R38 ;  /* 0x00000000260472ca */ /* 0x000fe200000e0000 */
[----:B------:R-:W-:Y:S01]  /*1a1d90*/  IMAD.MOV.U32 R5, RZ, RZ, 0x5272 ;  /* 0x00005272ff057424 */ /* 0x000fe200078e00ff */
[----:B------:R-:W-:Y:S01]  /*1a1da0*/  R2UR UR5, R39 ;  /* 0x00000000270572ca */ /* 0x000fe200000e0000 */
[----:B------:R-:W-:Y:S01]  /*1a1db0*/  IMAD.MOV.U32 R9, RZ, RZ, -0x1 ;  /* 0xffffffffff097424 */ /* 0x000fe200078e00ff */
[----:B------:R-:W-:-:S11]  /*1a1dc0*/  PLOP3.LUT P0, PT, PT, PT, PT, 0x8, 0x80 ;  /* 0x000000000080781c */ /* 0x000fd60003f0e170 */
[----:B------:R0:W-:Y:S02]  /*1a1dd0*/  ST.E desc[UR4][R30.64], R5 ;  /* 0x000000051e007985 */ /* 0x0001e4000c101904 */
.L_x_8598:
[----:B------:R-:W-:Y:S05]  /*1a1de0*/  BSYNC B4 ;  /* 0x0000000000047941 */ /* 0x000fea0003800000 */
.L_x_8596:
        /* <DEDUP_REMOVED lines=39> */
.L_x_8600:
[----:B------:R-:W-:Y:S05]  /*1a2060*/  BSYNC B4 ;  /* 0x0000000000047941 */ /* 0x000fea0003800000 */
.L_x_8599:
[----:B------:R-:W-:Y:S02]  /*1a2070*/  R2UR UR4, R38 ;  /* 0x00000000260472ca */ /* 0x000fe400000e0000 */
[----:B------:R-:W-:-:S13]  /*1a2080*/  R2UR UR5, R39 ;  /* 0x00000000270572ca */ /* 0x000fda00000e0000 */
[----:B------:R2:W-:Y:S01]  /*1a2090*/  ST.E desc[UR4][R30.64], R7 ;  /* 0x000000071e007985 */ /* 0x0005e2000c101904 */
[----:B------:R-:W-:Y:S05]  /*1a20a0*/  BRA `(.L_x_8601) ;  /* 0x0000000000187947 */ /* 0x000fea0003800000 */
.L_x_8590:
[----:B------:R-:W-:Y:S01]  /*1a20b0*/  VIADD R7, R34, 0x4 ;  /* 0x0000000422077836 */ /* 0x000fe20000000000 */
[----:B------:R-:W-:Y:S02]  /*1a20c0*/  R2UR UR4, R38 ;  /* 0x00000000260472ca */ /* 0x000fe400000e0000 */
[----:B------:R-:W-:Y:S02]  /*1a20d0*/  R2UR UR5, R39 ;  /* 0x00000000270572ca */ /* 0x000fe400000e0000 */
[----:B------:R-:W-:-:S05]  /*1a20e0*/  IADD3 R4, P0, PT, R4, R7, RZ ;  /* 0x0000000704047210 */ /* 0x000fca0007f1e0ff */
[----:B------:R-:W-:-:S06]  /*1a20f0*/  IMAD.X R5, RZ, RZ, R5, P0 ;  /* 0x000000ffff057224 */ /* 0x000fcc00000e0605 */
[----:B------:R0:W-:Y:S02]  /*1a2100*/  ST.E desc[UR4][R4.64+0x20], RZ ;  /* 0x000020ff04007985 */ /* 0x0001e4000c101904 */
.L_x_8601:
[----:B------:R-:W-:Y:S05]  /*1a2110*/  BSYNC B3 ;  /* 0x0000000000037941 */ /* 0x000fea0003800000 */
.L_x_8589:
[----:B------:R-:W-:Y:S02]  /*1a2120*/  VIADD R35, R35, 0x2 ;  /* 0x0000000223237836 */ /* 0x000fe40000000000 */
[----:B------:R-:W-:Y:S01]  /*1a2130*/  VIADD R34, R34, 0x8 ;  /* 0x0000000822227836 */ /* 0x000fe20000000000 */
[----:B------:R-:W-:Y:S06]  /*1a2140*/  @P2 BRA `(.L_x_8602) ;  /* 0xffffffec004c2947 */ /* 0x000fec000383ffff */
.L_x_8576:
[----:B------:R-:W-:Y:S05]  /*1a2150*/  BSYNC B0 ;  /* 0x0000000000007941 */ /* 0x000fea0003800000 */
.L_x_8575:
        /* <DEDUP_REMOVED lines=24> */
.L_x_8608:
[----:B------:R-:W0:Y:S02]  /*1a22e0*/  LDS.64 R8, [R5+0x8] ;  /* 0x0000080005087984 */ /* 0x000e240000000a00 */
[----:B0-----:R-:W-:-:S05]  /*1a22f0*/  IADD3 R10, P0, PT, R8, 0x30, RZ ;  /* 0x00000030080a7810 */ /* 0x001fca0007f1e0ff */
[----:B------:R-:W-:-:S07]  /*1a2300*/  IMAD.X R11, RZ, RZ, R9, P0 ;  /* 0x000000ffff0b7224 */ /* 0x000fce00000e0609 */
[----:B------:R-:W0:Y:S02]  /*1a2310*/  ATOMS.CAST.SPIN.64 P0, [R5+0x8], R8, R10 ;  /* 0x000008080500758d */ /* 0x000e24000180040a */
[----:B0-----:R-:W-:Y:S05]  /*1a2320*/  @!P0 BRA `(.L_x_8608) ;  /* 0xfffffffc00ec8947 */ /* 0x001fea000383ffff */
[----:B------:R-:W-:Y:S05]  /*1a2330*/  BSYNC B3 ;  /* 0x0000000000037941 */ /* 0x000fea0003800000 */
.L_x_8607:
[----:B------:R-:W-:Y:S05]  /*1a2340*/  BRA `(.L_x_8605) ;  /* 0x0000000000187947 */ /* 0x000fea0003800000 */
.L_x_8606:
[----:B------:R-:W-:Y:S02]  /*1a2350*/  R2UR UR4, R38 ;  /* 0x00000000260472ca */ /* 0x000fe400000e0000 */
[----:B------:R-:W-:-:S13]  /*1a2360*/  R2UR UR5, R39 ;  /* 0x00000000270572ca */ /* 0x000fda00000e0000 */
[----:B------:R-:W2:Y:S02]  /*1a2370*/  LD.E.64 R8, desc[UR4][R36.64+0x8] ;  /* 0x0000080424087980 */ /* 0x000ea4000c101b00 */
[----:B--2---:R-:W-:-:S05]  /*1a2380*/  IADD3 R4, P0, PT, R8, 0x30, RZ ;  /* 0x0000003008047810 */ /* 0x004fca0007f1e0ff */
[----:B------:R-:W-:-:S05]  /*1a2390*/  IMAD.X R5, RZ, RZ, R9, P0 ;  /* 0x000000ffff057224 */ /* 0x000fca00000e0609 */
[----:B------:R0:W-:Y:S03]  /*1a23a0*/  ST.E.64 desc[UR4][R36.64+0x8], R4 ;  /* 0x0000080424007985 */ /* 0x0001e6000c101b04 */
.L_x_8605:
[----:B------:R-:W-:Y:S05]  /*1a23b0*/  BSYNC B0 ;  /* 0x0000000000007941 */ /* 0x000fea0003800000 */
.L_x_8604:
        /* <DEDUP_REMOVED lines=51> */
.L_x_8610:
[----:B------:R-:W-:Y:S01]  /*1a26f0*/  R2UR UR4, R38 ;  /* 0x00000000260472ca */ /* 0x000fe200000e0000 */
[----:B------:R-:W-:Y:S01]  /*1a2700*/  IMAD.MOV.U32 R5, RZ, RZ, 0x5272 ;  /* 0x00005272ff057424 */ /* 0x000fe200078e00ff */
[----:B------:R-:W-:Y:S01]  /*1a2710*/  R2UR UR5, R39 ;  /* 0x00000000270572ca */ /* 0x000fe200000e0000 */
[----:B------:R-:W-:Y:S01]  /*1a2720*/  IMAD.MOV.U32 R9, RZ, RZ, -0x1 ;  /* 0xffffffffff097424 */ /* 0x000fe200078e00ff */
[----:B------:R-:W-:-:S11]  /*1a2730*/  PLOP3.LUT P0, PT, PT, PT, PT, 0x8, 0x80 ;  /* 0x000000000080781c */ /* 0x000fd60003f0e170 */
[----:B------:R0:W-:Y:S02]  /*1a2740*/  ST.E desc[UR4][R30.64], R5 ;  /* 0x000000051e007985 */ /* 0x0001e4000c101904 */
.L_x_8611:
[----:B------:R-:W-:Y:S05]  /*1a2750*/  BSYNC B0 ;  /* 0x0000000000007941 */ /* 0x000fea0003800000 */
.L_x_8609:
        /* <DEDUP_REMOVED lines=39> */
.L_x_8613:
[----:B------:R-:W-:Y:S05]  /*1a29d0*/  BSYNC B0 ;  /* 0x0000000000007941 */ /* 0x000fea0003800000 */
.L_x_8612:
[----:B------:R-:W-:Y:S02]  /*1a29e0*/  R2UR UR4, R38 ;  /* 0x00000000260472ca */ /* 0x000fe400000e0000 */
[----:B------:R-:W-:-:S13]  /*1a29f0*/  R2UR UR5, R39 ;  /* 0x00000000270572ca */ /* 0x000fda00000e0000 */
[----:B------:R3:W-:Y:S01]  /*1a2a00*/  ST.E desc[UR4][R30.64], R7 ;  /* 0x000000071e007985 */ /* 0x0007e2000c101904 */
[----:B------:R-:W-:Y:S05]  /*1a2a10*/  BRA `(.L_x_8574) ;  /* 0x0000000000147947 */ /* 0x000fea0003800000 */
.L_x_8603:
[----:B------:R-:W-:Y:S02]  /*1a2a20*/  R2UR UR4, R38 ;  /* 0x00000000260472ca */ /* 0x000fe400000e0000 */
[----:B------:R-:W-:Y:S02]  /*1a2a30*/  R2UR UR5, R39 ;  /* 0x00000000270572ca */ /* 0x000fe400000e0000 */
[----:B------:R-:W-:-:S05]  /*1a2a40*/  LEA R4, P0, R17, R4, 0x2 ;  /* 0x0000000411047211 */ /* 0x000fca00078010ff */
[----:B------:R-:W-:-:S06]  /*1a2a50*/  IMAD.X R5, RZ, RZ, R5, P0 ;  /* 0x000000ffff057224 */ /* 0x000fcc00000e0605 */
[----:B------:R4:W-:Y:S02]  /*1a2a60*/  ST.E desc[UR4][R4.64+0x20], RZ ;  /* 0x000020ff04007985 */ /* 0x0009e4000c101904 */
.L_x_8574:
[----:B------:R-:W-:Y:S05]  /*1a2a70*/  BSYNC B1 ;  /* 0x0000000000017941 */ /* 0x000fea0003800000 */
.L_x_8573:
[----:B------:R-:W-:Y:S01]  /*1a2a80*/  BSSY B1, `(.L_x_8614) ;  /* 0x000048f000017945 */ /* 0x000fe20003800000 */
[----:B------:R-:W-:Y:S01]  /*1a2a90*/  IABS R17, R3 ;  /* 0x0000000300117213 */ /* 0x000fe20000000000 */
[----:B------:R-:W-:-:S07]  /*1a2aa0*/  IMAD.MOV.U32 R33, RZ, RZ, R14 ;  /* 0x000000ffff217224 */ /* 0x000fce00078e000e */
.L_x_8665:
[----:B------:R-:W-:Y:S01]  /*1a2ab0*/  ISETP.GT.U32.AND P0, PT, R17, 0xffff, PT ;  /* 0x0000ffff1100780c */ /* 0x000fe20003f04070 */
[----:B------:R-:W-:Y:S05]  /*1a2ac0*/  YIELD ;  /* 0x0000000000007946 */ /* 0x000fea0003800000 */
[----:B------:R-:W-:Y:S02]  /*1a2ad0*/  IMAD.MOV.U32 R3, RZ, RZ, R33 ;  /* 0x000000ffff037224 */ /* 0x000fe400078e0021 */
[----:B------:R-:W-:-:S05]  /*1a2ae0*/  IMAD.MOV.U32 R33, RZ, RZ, R17 ;  /* 0x000000ffff217224 */ /* 0x000fca00078e0011 */
[----:B-1----:R-:W-:Y:S05]  /*1a2af0*/  @!P0 BRA `(.L_x_8615) ;  /* 0x0000002800388947 */ /* 0x002fea0003800000 */
[----:B01--4-:R-:W0:Y:S01]  /*1a2b00*/  S2R R5, SR_CgaCtaId ;  /* 0x0000000000057919 */ /* 0x013e220000008800 */
[----:B------:R-:W-:Y:S02]  /*1a2b10*/  MOV R32, 0x400 ;  /* 0x0000040000207802 */ /* 0x000fe40000000f00 */
[----:B------:R-:W-:Y:S02]  /*1a2b20*/  R2UR UR4, R38 ;  /* 0x00000000260472ca */ /* 0x000fe400000e0000 */
[----:B------:R-:W-:Y:S02]  /*1a2b30*/  R2UR UR5, R39 ;  /* 0x00000000270572ca */ /* 0x000fe400000e0000 */
[----:B0-----:R-:W-:-:S05]  /*1a2b40*/  LEA R32, R5, R32, 0x18 ;  /* 0x0000002005207211 */ /* 0x001fca00078ec0ff */
[----:B------:R-:W0:Y:S06]  /*1a2b50*/  LDS.64 R4, [R32] ;  /* 0x0000000020047984 */ /* 0x000e2c0000000a00 */
[----:B0-----:R-:W4:Y:S01]  /*1a2b60*/  LD.E R8, desc[UR4][R4.64+0x10] ;  /* 0x0000100404087980 */ /* 0x001f22000c101900 */
        /* <DEDUP_REMOVED lines=8> */
[----:B----4-:R-:W-:-:S13]  /*1a2bf0*/  ISETP.NE.AND P0, PT, R8, -0x1, PT ;  /* 0xffffffff0800780c */ /* 0x010fda0003f05270 */
[----:B------:R-:W-:Y:S01]  /*1a2c00*/  @!P0 R2UR UR4, R38 ;  /* 0x00000000260482ca */ /* 0x000fe200000e0000 */
[----:B------:R-:W-:Y:S01]  /*1a2c10*/  @!P0 IMAD.MOV.U32 R9, RZ, RZ, 0x5368 ;  /* 0x00005368ff098424 */ /* 0x000fe200078e00ff */
[----:B------:R-:W-:Y:S01]  /*1a2c20*/  @!P0 R2UR UR5, R39 ;  /* 0x00000000270582ca */ /* 0x000fe200000e0000 */
[----:B--23--:R-:W-:Y:S01]  /*1a2c30*/  @!P0 IMAD.MOV.U32 R7, RZ, RZ, 0x5368 ;  /* 0x00005368ff078424 */ /* 0x00cfe200078e00ff */
[----:B------:R-:W-:-:S11]  /*1a2c40*/  @!P0 PRMT R11, RZ, 0x7610, R11 ;  /* 0x00007610ff0b8816 */ /* 0x000fd6000000000b */
        /* <DEDUP_REMOVED lines=23> */
.L_x_8623:
[----:B------:R-:W0:Y:S02]  /*1a2dc0*/  LDS.64 R4, [R35+0x8] ;  /* 0x0000080023047984 */ /* 0x000e240000000a00 */
[----:B0-----:R-:W-:-:S05]  /*1a2dd0*/  IADD3 R6, P0, PT, R4, 0x30, RZ ;  /* 0x0000003004067810 */ /* 0x001fca0007f1e0ff */
[----:B------:R-:W-:-:S07]  /*1a2de0*/  IMAD.X R7, RZ, RZ, R5, P0 ;  /* 0x000000ffff077224 */ /* 0x000fce00000e0605 */
[----:B------:R-:W0:Y:S02]  /*1a2df0*/  ATOMS.CAST.SPIN.64 P0, [R35+0x8], R4, R6 ;  /* 0x000008042300758d */ /* 0x000e240001800406 */
[----:B0-----:R-:W-:Y:S05]  /*1a2e00*/  @!P0 BRA `(.L_x_8623) ;  /* 0xfffffffc00ec8947 */ /* 0x001fea000383ffff */
[----:B------:R-:W-:Y:S05]  /*1a2e10*/  BSYNC B4 ;  /* 0x0000000000047941 */ /* 0x000fea0003800000 */
.L_x_8622:
[----:B------:R-:W-:Y:S02]  /*1a2e20*/  IMAD.MOV.U32 R6, RZ, RZ, R4 ;  /* 0x000000ffff067224 */ /* 0x000fe400078e0004 */
[----:B------:R-:W-:Y:S01]  /*1a2e30*/  IMAD.MOV.U32 R7, RZ, RZ, R5 ;  /* 0x000000ffff077224 */ /* 0x000fe200078e0005 */
[----:B------:R-:W-:Y:S06]  /*1a2e40*/  BRA `(.L_x_8620) ;  /* 0x0000000000187947 */ /* 0x000fec0003800000 */
.L_x_8621:
[----:B------:R-:W-:Y:S02]  /*1a2e50*/  R2UR UR4, R38 ;  /* 0x00000000260472ca */ /* 0x000fe400000e0000 */
[----:B------:R-:W-:-:S13]  /*1a2e60*/  R2UR UR5, R39 ;  /* 0x00000000270572ca */ /* 0x000fda00000e0000 */
[----:B------:R-:W2:Y:S02]  /*1a2e70*/  LD.E.64 R6, desc[UR4][R36.64+0x8] ;  /* 0x0000080424067980 */ /* 0x000ea4000c101b00 */
[----:B--2---:R-:W-:-:S05]  /*1a2e80*/  IADD3 R4, P0, PT, R6, 0x30, RZ ;  /* 0x0000003006047810 */ /* 0x004fca0007f1e0ff */
[----:B------:R-:W-:-:S05]  /*1a2e90*/  IMAD.X R5, RZ, RZ, R7, P0 ;  /* 0x000000ffff057224 */ /* 0x000fca00000e0607 */
[----:B------:R0:W-:Y:S03]  /*1a2ea0*/  ST.E.64 desc[UR4][R36.64+0x8], R4 ;  /* 0x0000080424007985 */ /* 0x0001e6000c101b04 */
.L_x_8620:
[----:B------:R-:W-:Y:S05]  /*1a2eb0*/  BSYNC B3 ;  /* 0x0000000000037941 */ /* 0x000fea0003800000 */
.L_x_8619:
        /* <DEDUP_REMOVED lines=54> */
.L_x_8625:
[----:B------:R-:W-:Y:S05]  /*1a3220*/  BSYNC B3 ;  /* 0x0000000000037941 */ /* 0x000fea0003800000 */
.L_x_8624:
        /* <DEDUP_REMOVED lines=40> */
.L_x_8627:
[----:B------:R-:W-:Y:S05]  /*1a34b0*/  BSYNC B3 ;  /* 0x0000000000037941 */ /* 0x000fea0003800000 */
.L_x_8626:
[----:B------:R-:W-:Y:S02]  /*1a34c0*/  R2UR UR4, R38 ;  /* 0x00000000260472ca */ /* 0x000fe400000e0000 */
[----:B------:R-:W-:Y:S02]  /*1a34d0*/  R2UR UR5, R39 ;  /* 0x00000000270572ca */ /* 0x000fe400000e0000 */
[----:B------:R-:W-:-:S11]  /*1a34e0*/  PRMT R11, RZ, 0x7610, R11 ;  /* 0x00007610ff0b7816 */ /* 0x000fd6000000000b */
[----:B------:R2:W-:Y:S01]  /*1a34f0*/  ST.E desc[UR4][R30.64], R7 ;  /* 0x000000071e007985 */ /* 0x0005e2000c101904 */
[----:B------:R-:W-:Y:S05]  /*1a3500*/  BRA `(.L_x_8617) ;  /* 0x0000000000207947 */ /* 0x000fea0003800000 */
.L_x_8618:
        /* <DEDUP_REMOVED lines=8> */
.L_x_8617:
[----:B------:R-:W-:Y:S05]  /*1a3590*/  BSYNC B0 ;  /* 0x0000000000007941 */ /* 0x000fea0003800000 */
.L_x_8616:
        /* <DEDUP_REMOVED lines=34> */
.L_x_8636:
[----:B------:R-:W0:Y:S02]  /*1a37c0*/  LDS.64 R8, [R5+0x8] ;  /* 0x0000080005087984 */ /* 0x000e240000000a00 */
[----:B0-----:R-:W-:-:S05]  /*1a37d0*/  IADD3 R10, P0, PT, R8, 0x30, RZ ;  /* 0x00000030080a7810 */ /* 0x001fca0007f1e0ff */
[----:B------:R-:W-:-:S07]  /*1a37e0*/  IMAD.X R11, RZ, RZ, R9, P0 ;  /* 0x000000ffff0b7224 */ /* 0x000fce00000e0609 */
[----:B------:R-:W0:Y:S02]  /*1a37f0*/  ATOMS.CAST.SPIN.64 P0, [R5+0x8], R8, R10 ;  /* 0x000008080500758d */ /* 0x000e24000180040a */
[----:B0-----:R-:W-:Y:S05]  /*1a3800*/  @!P0 BRA `(.L_x_8636) ;  /* 0xfffffffc00ec8947 */ /* 0x001fea000383ffff */
[----:B------:R-:W-:Y:S05]  /*1a3810*/  BSYNC B4 ;  /* 0x0000000000047941 */ /* 0x000fea0003800000 */
.L_x_8635:
[----:B------:R-:W-:Y:S02]  /*1a3820*/  IMAD.MOV.U32 R10, RZ, RZ, R8 ;  /* 0x000000ffff0a7224 */ /* 0x000fe400078e0008 */
[----:B------:R-:W-:Y:S01]  /*1a3830*/  IMAD.MOV.U32 R11, RZ, RZ, R9 ;  /* 0x000000ffff0b7224 */ /* 0x000fe200078e0009 */
[----:B------:R-:W-:Y:S06]  /*1a3840*/  BRA `(.L_x_8633) ;  /* 0x0000000000187947 */ /* 0x000fec0003800000 */
.L_x_8634:
[----:B------:R-:W-:Y:S02]  /*1a3850*/  R2UR UR4, R38 ;  /* 0x00000000260472ca */ /* 0x000fe400000e0000 */
[----:B------:R-:W-:-:S13]  /*1a3860*/  R2UR UR5, R39 ;  /* 0x00000000270572ca */ /* 0x000fda00000e0000 */
[----:B------:R-:W2:Y:S02]  /*1a3870*/  LD.E.64 R10, desc[UR4][R36.64+0x8] ;  /* 0x00000804240a7980 */ /* 0x000ea4000c101b00 */
[----:B--2---:R-:W-:-:S05]  /*1a3880*/  IADD3 R8, P0, PT, R10, 0x30, RZ ;  /* 0x000000300a087810 */ /* 0x004fca0007f1e0ff */
[----:B------:R-:W-:-:S05]  /*1a3890*/  IMAD.X R9, RZ, RZ, R11, P0 ;  /* 0x000000ffff097224 */ /* 0x000fca00000e060b */
[----:B------:R0:W-:Y:S03]  /*1a38a0*/  ST.E.64 desc[UR4][R36.64+0x8], R8 ;  /* 0x0000080824007985 */ /* 0x0001e6000c101b04 */
.L_x_8633:
[----:B------:R-:W-:Y:S05]  /*1a38b0*/  BSYNC B3 ;  /* 0x0000000000037941 */ /* 0x000fea0003800000 */
.L_x_8632:
        /* <DEDUP_REMOVED lines=54> */
.L_x_8638:
[----:B------:R-:W-:Y:S05]  /*1a3c20*/  BSYNC B3 ;  /* 0x0000000000037941 */ /* 0x000fea0003800000 */
.L_x_8637:
        /* <DEDUP_REMOVED lines=40> */
.L_x_8640:
[----:B------:R-:W-:Y:S05]  /*1a3eb0*/  BSYNC B3 ;  /* 0x0000000000037941 */ /* 0x000fea0003800000 */
.L_x_8639:
[----:B------:R-:W-:Y:S02]  /*1a3ec0*/  R2UR UR4, R38 ;  /* 0x00000000260472ca */ /* 0x000fe400000e0000 */
[----:B------:R-:W-:-:S13]  /*1a3ed0*/  R2UR UR5, R39 ;  /* 0x00000000270572ca */ /* 0x000fda00000e0000 */
[----:B------:R3:W-:Y:S01]  /*1a3ee0*/  ST.E desc[UR4][R30.64], R9 ;  /* 0x000000091e007985 */ /* 0x0007e2000c101904 */
[----:B------:R-:W-:Y:S05]  /*1a3ef0*/  BRA `(.L_x_8630) ;  /* 0x00000000002c7947 */ /* 0x000fea0003800000 */
.L_x_8631:
        /* <DEDUP_REMOVED lines=11> */
.L_x_8630:
[----:B------:R-:W-:Y:S05]  /*1a3fb0*/  BSYNC B0 ;  /* 0x0000000000007941 */ /* 0x000fea0003800000 */
.L_x_8629:
[----:B-----5:R-:W-:-:S13]  /*1a3fc0*/  ISETP.NE.AND P0, PT, R9, RZ, PT ;  /* 0x000000ff0900720c */ /* 0x020fda0003f05270 */
[----:B------:R-:W-:Y:S05]  /*1a3fd0*/  @P0 BRA `(.L_x_8628) ;  /* 0x0000003000e40947 */ /* 0x000fea0003800000 */
[----:B01--4-:R-:W0:Y:S01]  /*1a3fe0*/  LDS.64 R4, [R32] ;  /* 0x0000000020047984 */ /* 0x013e220000000a00 */
        /* <DEDUP_REMOVED lines=33> */
.L_x_8648:
[----:B------:R-:W0:Y:S02]  /*1a4200*/  LDS.64 R4, [R41+0x8] ;  /* 0x0000080029047984 */ /* 0x000e240000000a00 */
[----:B0-----:R-:W-:-:S05]  /*1a4210*/  IADD3 R6, P0, PT, R4, 0x30, RZ ;  /* 0x0000003004067810 */ /* 0x001fca0007f1e0ff */
[----:B------:R-:W-:-:S07]  /*1a4220*/  IMAD.X R7, RZ, RZ, R5, P0 ;  /* 0x000000ffff077224 */ /* 0x000fce00000e0605 */
[----:B------:R-:W0:Y:S02]  /*1a4230*/  ATOMS.CAST.SPIN.64 P0, [R41+0x8], R4, R6 ;  /* 0x000008042900758d */ /* 0x000e240001800406 */
[----:B0-----:R-:W-:Y:S05]  /*1a4240*/  @!P0 BRA `(.L_x_8648) ;  /* 0xfffffffc00ec8947 */ /* 0x001fea000383ffff */
[----:B------:R-:W-:Y:S05]  /*1a4250*/  BSYNC B4 ;  /* 0x0000000000047941 */ /* 0x000fea0003800000 */
.L_x_8647:
[----:B------:R-:W-:Y:S02]  /*1a4260*/  IMAD.MOV.U32 R6, RZ, RZ, R4 ;  /* 0x000000ffff067224 */ /* 0x000fe400078e0004 */
[----:B------:R-:W-:Y:S01]  /*1a4270*/  IMAD.MOV.U32 R7, RZ, RZ, R5 ;  /* 0x000000ffff077224 */ /* 0x000fe200078e0005 */
[----:B------:R-:W-:Y:S06]  /*1a4280*/  BRA `(.L_x_8645) ;  /* 0x0000000000187947 */ /* 0x000fec0003800000 */
.L_x_8646:
[----:B------:R-:W-:Y:S02]  /*1a4290*/  R2UR UR4, R38 ;  /* 0x00000000260472ca */ /* 0x000fe400000e0000 */
[----:B------:R-:W-:-:S13]  /*1a42a0*/  R2UR UR5, R39 ;  /* 0x00000000270572ca */ /* 0x000fda00000e0000 */
[----:B------:R-:W2:Y:S02]  /*1a42b0*/  LD.E.64 R6, desc[UR4][R36.64+0x8] ;  /* 0x0000080424067980 */ /* 0x000ea4000c101b00 */
[----:B--2---:R-:W-:-:S05]  /*1a42c0*/  IADD3 R4, P0, PT, R6, 0x30, RZ ;  /* 0x0000003006047810 */ /* 0x004fca0007f1e0ff */
[----:B------:R-:W-:-:S05]  /*1a42d0*/  IMAD.X R5, RZ, RZ, R7, P0 ;  /* 0x000000ffff057224 */ /* 0x000fca00000e0607 */
[----:B------:R0:W-:Y:S03]  /*1a42e0*/  ST.E.64 desc[UR4][R36.64+0x8], R4 ;  /* 0x0000080424007985 */ /* 0x0001e6000c101b04 */
.L_x_8645:
[----:B------:R-:W-:Y:S05]  /*1a42f0*/  BSYNC B3 ;  /* 0x0000000000037941 */ /* 0x000fea0003800000 */
.L_x_8644:
        /* <DEDUP_REMOVED lines=54> */
.L_x_8650:
[----:B------:R-:W-:Y:S05]  /*1a4660*/  BSYNC B3 ;  /* 0x0000000000037941 */ /* 0x000fea0003800000 */
.L_x_8649:
        /* <DEDUP_REMOVED lines=40> */
.L_x_8652:
[----:B------:R-:W-:Y:S05]  /*1a48f0*/  BSYNC B3 ;  /* 0x0000000000037941 */ /* 0x000fea0003800000 */
.L_x_8651:
[----:B------:R-:W-:Y:S02]  /*1a4900*/  R2UR UR4, R38 ;  /* 0x00000000260472ca */ /* 0x000fe400000e0000 */
[----:B------:R-:W-:Y:S02]  /*1a4910*/  R2UR UR5, R39 ;  /* 0x00000000270572ca */ /* 0x000fe400000e0000 */
[----:B------:R-:W-:Y:S02]  /*1a4920*/  ISETP.EQ.AND P0, PT, R7, RZ, PT ;  /* 0x000000ff0700720c */ /* 0x000fe40003f02270 */
[----:B------:R-:W-:-:S09]  /*1a4930*/  PRMT R9, RZ, 0x7610, R9 ;  /* 0x00007610ff097816 */ /* 0x000fd20000000009 */
[----:B------:R2:W-:Y:S01]  /*1a4940*/  ST.E desc[UR4][R30.64], R7 ;  /* 0x000000071e007985 */ /* 0x0005e2000c101904 */
[----:B------:R-:W-:Y:S05]  /*1a4950*/  BRA `(.L_x_8642) ;  /* 0x0000000000187947 */ /* 0x000fea0003800000 */
.L_x_8643:
[----:B------:R-:W-:Y:S02]  /*1a4960*/  R2UR UR4, R38 ;  /* 0x00000000260472ca */ /* 0x000fe400000e0000 */
[----:B------:R-:W-:Y:S02]  /*1a4970*/  R2UR UR5, R39 ;  /* 0x00000000270572ca */ /* 0x000fe400000e0000 */
[----:B------:R-:W-:-:S05]  /*1a4980*/  IADD3 R4, P0, PT, R34, R4, RZ ;  /* 0x0000000422047210 */ /* 0x000fca0007f1e0ff */
[----:B------:R-:W-:-:S06]  /*1a4990*/  IMAD.X R5, RZ, RZ, R5, P0 ;  /* 0x000000ffff057224 */ /* 0x000fcc00000e0605 */
[----:B------:R1:W5:Y:S01]  /*1a49a0*/  LD.E.U8 R9, desc[UR4][R4.64+0x20] ;  /* 0x0000200404097980 */ /* 0x000362000c101100 */
[----:B------:R-:W-:-:S13]  /*1a49b0*/  PLOP3.LUT P0, PT, PT, PT, PT, 0x80, 0x8 ;  /* 0x000000000008781c */ /* 0x000fda0003f0f070 */
.L_x_8642:
[----:B------:R-:W-:Y:S05]  /*1a49c0*/  BSYNC B0 ;  /* 0x0000000000007941 */ /* 0x000fea0003800000 */
.L_x_8641:
        /* <DEDUP_REMOVED lines=31> */
.L_x_8660:
[----:B------:R-:W0:Y:S02]  /*1a4bc0*/  LDS.64 R8, [R5+0x8] ;  /* 0x0000080005087984 */ /* 0x000e240000000a00 */
[----:B0-----:R-:W-:-:S05]  /*1a4bd0*/  IADD3 R10, P0, PT, R8, 0x30, RZ ;  /* 0x00000030080a7810 */ /* 0x001fca0007f1e0ff */
[----:B------:R-:W-:-:S07]  /*1a4be0*/  IMAD.X R11, RZ, RZ, R9, P0 ;  /* 0x000000ffff0b7224 */ /* 0x000fce00000e0609 */
[----:B------:R-:W0:Y:S02]  /*1a4bf0*/  ATOMS.CAST.SPIN.64 P0, [R5+0x8], R8, R10 ;  /* 0x000008080500758d */ /* 0x000e24000180040a */
[----:B0-----:R-:W-:Y:S05]  /*1a4c00*/  @!P0 BRA `(.L_x_8660) ;  /* 0xfffffffc00ec8947 */ /* 0x001fea000383ffff */
[----:B------:R-:W-:Y:S05]  /*1a4c10*/  BSYNC B4 ;  /* 0x0000000000047941 */ /* 0x000fea0003800000 */
.L_x_8659:
[----:B------:R-:W-:Y:S05]  /*1a4c20*/  BRA `(.L_x_8657) ;  /* 0x0000000000187947 */ /* 0x000fea0003800000 */
.L_x_8658:
[----:B------:R-:W-:Y:S02]  /*1a4c30*/  R2UR UR4, R38 ;  /* 0x00000000260472ca */ /* 0x000fe400000e0000 */
[----:B------:R-:W-:-:S13]  /*1a4c40*/  R2UR UR5, R39 ;  /* 0x00000000270572ca */ /* 0x000fda00000e0000 */
[----:B------:R-:W2:Y:S02]  /*1a4c50*/  LD.E.64 R8, desc[UR4][R36.64+0x8] ;  /* 0x0000080424087980 */ /* 0x000ea4000c101b00 */
[----:B--2---:R-:W-:-:S05]  /*1a4c60*/  IADD3 R4, P0, PT, R8, 0x30, RZ ;  /* 0x0000003008047810 */ /* 0x004fca0007f1e0ff */
[----:B------:R-:W-:-:S05]  /*1a4c70*/  IMAD.X R5, RZ, RZ, R9, P0 ;  /* 0x000000ffff057224 */ /* 0x000fca00000e0609 */
[----:B------:R0:W-:Y:S03]  /*1a4c80*/  ST.E.64 desc[UR4][R36.64+0x8], R4 ;  /* 0x0000080424007985 */ /* 0x0001e6000c101b04 */
.L_x_8657:
[----:B------:R-:W-:Y:S05]  /*1a4c90*/  BSYNC B3 ;  /* 0x0000000000037941 */ /* 0x000fea0003800000 */
.L_x_8656:
        /* <DEDUP_REMOVED lines=55> */
.L_x_8662:
[----:B------:R-:W-:Y:S05]  /*1a5010*/  BSYNC B3 ;  /* 0x0000000000037941 */ /* 0x000fea0003800000 */
.L_x_8661:
        /* <DEDUP_REMOVED lines=40> */
.L_x_8664:
[----:B------:R-:W-:Y:S05]  /*1a52a0*/  BSYNC B3 ;  /* 0x0000000000037941 */ /* 0x000fea0003800000 */
.L_x_8663:
[----:B------:R-:W-:Y:S02]  /*1a52b0*/  R2UR UR4, R38 ;  /* 0x00000000260472ca */ /* 0x000fe400000e0000 */
[----:B------:R-:W-:-:S13]  /*1a52c0*/  R2UR UR5, R39 ;  /* 0x00000000270572ca */ /* 0x000fda00000e0000 */
[----:B------:R2:W-:Y:S01]  /*1a52d0*/  ST.E desc[UR4][R30.64], R7 ;  /* 0x000000071e007985 */ /* 0x0005e2000c101904 */
[----:B------:R-:W-:Y:S05]  /*1a52e0*/  BRA `(.L_x_8654) ;  /* 0x00000000002c7947 */ /* 0x000fea0003800000 */
.L_x_8655:
        /* <DEDUP_REMOVED lines=11> */
.L_x_8654:
[----:B------:R-:W-:Y:S05]  /*1a53a0*/  BSYNC B0 ;  /* 0x0000000000007941 */ /* 0x000fea0003800000 */
.L_x_8653:
[----:B-----5:R-:W-:-:S13]  /*1a53b0*/  ISETP.NE.AND P0, PT, R7, RZ, PT ;  /* 0x000000ff0700720c */ /* 0x020fda0003f05270 */
[----:B------:R-:W-:Y:S05]  /*1a53c0*/  @!P0 BRA `(.L_x_8665) ;  /* 0xffffffd400b88947 */ /* 0x000fea000383ffff */
[----:B------:R-:W-:Y:S05]  /*1a53d0*/  BRA `(.L_x_8628) ;  /* 0x0000001c00e47947 */ /* 0x000fea0003800000 */
.L_x_8615:
[----:B------:R-:W5:Y:S01]  /*1a53e0*/  S2UR UR5, SR_CgaCtaId ;  /* 0x00000000000579c3 */ /* 0x000f620000008800 */
[----:B------:R-:W-:Y:S01]  /*1a53f0*/  UMOV UR4, 0x400 ;  /* 0x0000040000047882 */ /* 0x000fe20000000000 */
[----:B------:R-:W-:Y:S01]  /*1a5400*/  BSSY B0, `(.L_x_8666) ;  /* 0x000015a000007945 */ /* 0x000fe20003800000 */
[----:B-----5:R-:W-:-:S06]  /*1a5410*/  ULEA UR4, UR5, UR4, 0x18 ;  /* 0x0000000405047291 */ /* 0x020fcc000f8ec0ff */
[----:B------:R-:W-:-:S07]  /*1a5420*/  IMAD.U32 R32, RZ, RZ, UR4 ;  /* 0x00000004ff207e24 */ /* 0x000fce000f8e00ff */
.L_x_8691:
[----:B01--4-:R-:W0:Y:S01]  /*1a5430*/  LDS.64 R4, [R32] ;  /* 0x0000000020047984 */ /* 0x013e220000000a00 */
[----:B------:R-:W-:Y:S05]  /*1a5440*/  YIELD ;  /* 0x0000000000007946 */ /* 0x000fea0003800000 */
[----:B------:R-:W-:Y:S02]  /*1a5450*/  R2UR UR4, R38 ;  /* 0x00000000260472ca */ /* 0x000fe400000e0000 */
[----:B------:R-:W-:-:S13]  /*1a5460*/  R2UR UR5, R39 ;  /* 0x00000000270572ca */ /* 0x000fda00000e0000 */
[----:B0-----:R-:W4:Y:S01]  /*1a5470*/  LD.E R8, desc[UR4][R4.64] ;  /* 0x0000000404087980 */ /* 0x001f22000c101900 */
[----:B------:R-:W-:Y:S01]  /*1a5480*/  IMAD R34, R33, 0xcccd, RZ ;  /* 0x0000cccd21227824 */ /* 0x000fe200078e02ff */
[----:B------:R-:W-:Y:S01]  /*1a5490*/  BSSY B3, `(.L_x_8667) ;  /* 0x00000a6000037945 */ /* 0x000fe20003800000 */
[----:B------:R-:W-:Y:S02]  /*1a54a0*/  IMAD.MOV.U32 R17, RZ, RZ, R3 ;  /* 0x000000ffff117224 */ /* 0x000fe400078e0003 */
[----:B------:R-:W-:Y:S01]  /*1a54b0*/  VIADD R3, R3, 0xffffffff ;  /* 0xffffffff03037836 */ /* 0x000fe20000000000 */
[----:B------:R-:W-:Y:S02]  /*1a54c0*/  SHF.R.U32.HI R34, RZ, 0x13, R34 ;  /* 0x00000013ff227819 */ /* 0x000fe40000011622 */
        /* <DEDUP_REMOVED lines=36> */
.L_x_8674:
[----:B------:R-:W0:Y:S02]  /*1a5710*/  LDS.64 R4, [R41+0x8] ;  /* 0x0000080029047984 */ /* 0x000e240000000a00 */
[----:B0-----:R-:W-:-:S05]  /*1a5720*/  IADD3 R6, P0, PT, R4, 0x30, RZ ;  /* 0x0000003004067810 */ /* 0x001fca0007f1e0ff */
[----:B------:R-:W-:-:S07]  /*1a5730*/  IMAD.X R7, RZ, RZ, R5, P0 ;  /* 0x000000ffff077224 */ /* 0x000fce00000e0605 */
[----:B------:R-:W0:Y:S02]  /*1a5740*/  ATOMS.CAST.SPIN.64 P0, [R41+0x8], R4, R6 ;  /* 0x000008042900758d */ /* 0x000e240001800406 */
[----:B0-----:R-:W-:Y:S05]  /*1a5750*/  @!P0 BRA `(.L_x_8674) ;  /* 0xfffffffc00ec8947 */ /* 0x001fea000383ffff */
[----:B------:R-:W-:Y:S05]  /*1a5760*/  BSYNC B5 ;  /* 0x0000000000057941 */ /* 0x000fea0003800000 */
.L_x_8673:
[----:B------:R-:W-:Y:S02]  /*1a5770*/  IMAD.MOV.U32 R6, RZ, RZ, R4 ;  /* 0x000000ffff067224 */ /* 0x000fe400078e0004 */
[----:B------:R-:W-:Y:S01]  /*1a5780*/  IMAD.MOV.U32 R7, RZ, RZ, R5 ;  /* 0x000000ffff077224 */ /* 0x000fe200078e0005 */
[----:B------:R-:W-:Y:S06]  /*1a5790*/  BRA `(.L_x_8671) ;  /* 0x0000000000187947 */ /* 0x000fec0003800000 */
.L_x_8672:
[----:B------:R-:W-:Y:S02]  /*1a57a0*/  R2UR UR4, R38 ;  /* 0x00000000260472ca */ /* 0x000fe400000e0000 */
[----:B------:R-:W-:-:S13]  /*1a57b0*/  R2UR UR5, R39 ;  /* 0x00000000270572ca */ /* 0x000fda00000e0000 */
[----:B------:R-:W2:Y:S02]  /*1a57c0*/  LD.E.64 R6, desc[UR4][R36.64+0x8] ;  /* 0x0000080424067980 */ /* 0x000ea4000c101b00 */
[----:B--2---:R-:W-:-:S05]  /*1a57d0*/  IADD3 R4, P0, PT, R6, 0x30, RZ ;  /* 0x0000003006047810 */ /* 0x004fca0007f1e0ff */
[----:B------:R-:W-:-:S05]  /*1a57e0*/  IMAD.X R5, RZ, RZ, R7, P0 ;  /* 0x000000ffff057224 */ /* 0x000fca00000e0607 */
[----:B------:R0:W-:Y:S03]  /*1a57f0*/  ST.E.64 desc[UR4][R36.64+0x8], R4 ;  /* 0x0000080424007985 */ /* 0x0001e6000c101b04 */
.L_x_8671:
[----:B------:R-:W-:Y:S05]  /*1a5800*/  BSYNC B4 ;  /* 0x0000000000047941 */ /* 0x000fea0003800000 */
.L_x_8670:
        /* <DEDUP_REMOVED lines=54> */
.L_x_8676:
[----:B------:R-:W-:Y:S05]  /*1a5b70*/  BSYNC B4 ;  /* 0x0000000000047941 */ /* 0x000fea0003800000 */
.L_x_8675:
        /* <DEDUP_REMOVED lines=40> */
.L_x_8678:
[----:B------:R-:W-:Y:S05]  /*1a5e00*/  BSYNC B4 ;  /* 0x0000000000047941 */ /* 0x000fea0003800000 */
.L_x_8677:
[----:B------:R-:W-:Y:S02]  /*1a5e10*/  R2UR UR4, R38 ;  /* 0x00000000260472ca */ /* 0x000fe400000e0000 */
[----:B------:R-:W-:Y:S02]  /*1a5e20*/  R2UR UR5, R39 ;  /* 0x00000000270572ca */ /* 0x000fe400000e0000 */
[----:B------:R-:W-:-:S11]  /*1a5e30*/  PRMT R9, RZ, 0x7610, R9 ;  /* 0x00007610ff097816 */ /* 0x000fd60000000009 */
[----:B------:R2:W-:Y:S01]  /*1a5e40*/  ST.E desc[UR4][R30.64], R7 ;  /* 0x000000071e007985 */ /* 0x0005e2000c101904 */
[----:B------:R-:W-:Y:S05]  /*1a5e50*/  BRA `(.L_x_8668) ;  /* 0x0000000000247947 */ /* 0x000fea0003800000 */
.L_x_8669:
        /* <DEDUP_REMOVED lines=9> */
.L_x_8668:
[----:B------:R-:W-:Y:S05]  /*1a5ef0*/  BSYNC B3 ;  /* 0x0000000000037941 */ /* 0x000fea0003800000 */
.L_x_8667:
        /* <DEDUP_REMOVED lines=38> */
.L_x_8686:
[----:B------:R-:W0:Y:S02]  /*1a6160*/  LDS.64 R8, [R5+0x8] ;  /* 0x0000080005087984 */ /* 0x000e240000000a00 */
[----:B0-----:R-:W-:-:S05]  /*1a6170*/  IADD3 R10, P0, PT, R8, 0x30, RZ ;  /* 0x00000030080a7810 */ /* 0x001fca0007f1e0ff */
[----:B------:R-:W-:-:S07]  /*1a6180*/  IMAD.X R11, RZ, RZ, R9, P0 ;  /* 0x000000ffff0b7224 */ /* 0x000fce00000e0609 */
[----:B------:R-:W0:Y:S02]  /*1a6190*/  ATOMS.CAST.SPIN.64 P0, [R5+0x8], R8, R10 ;  /* 0x000008080500758d */ /* 0x000e24000180040a */
[----:B0-----:R-:W-:Y:S05]  /*1a61a0*/  @!P0 BRA `(.L_x_8686) ;  /* 0xfffffffc00ec8947 */ /* 0x001fea000383ffff */
[----:B------:R-:W-:Y:S05]  /*1a61b0*/  BSYNC B5 ;  /* 0x0000000000057941 */ /* 0x000fea0003800000 */
.L_x_8685:
[----:B------:R-:W-:Y:S05]  /*1a61c0*/  BRA `(.L_x_8683) ;  /* 0x0000000000187947 */ /* 0x000fea0003800000 */
.L_x_8684:
[----:B------:R-:W-:Y:S02]  /*1a61d0*/  R2UR UR4, R38 ;  /* 0x00000000260472ca */ /* 0x000fe400000e0000 */
[----:B------:R-:W-:-:S13]  /*1a61e0*/  R2UR UR5, R39 ;  /* 0x00000000270572ca */ /* 0x000fda00000e0000 */
[----:B------:R-:W2:Y:S02]  /*1a61f0*/  LD.E.64 R8, desc[UR4][R36.64+0x8] ;  /* 0x0000080424087980 */ /* 0x000ea4000c101b00 */
[----:B--2---:R-:W-:-:S05]  /*1a6200*/  IADD3 R4, P0, PT, R8, 0x30, RZ ;  /* 0x0000003008047810 */ /* 0x004fca0007f1e0ff */
[----:B------:R-:W-:-:S05]  /*1a6210*/  IMAD.X R5, RZ, RZ, R9, P0 ;  /* 0x000000ffff057224 */ /* 0x000fca00000e0609 */
[----:B------:R0:W-:Y:S03]  /*1a6220*/  ST.E.64 desc[UR4][R36.64+0x8], R4 ;  /* 0x0000080424007985 */ /* 0x0001e6000c101b04 */
.L_x_8683:
[----:B------:R-:W-:Y:S05]  /*1a6230*/  BSYNC B4 ;  /* 0x0000000000047941 */ /* 0x000fea0003800000 */
.L_x_8682:
        /* <DEDUP_REMOVED lines=54> */
.L_x_8688:
[----:B------:R-:W-:Y:S05]  /*1a65a0*/  BSYNC B4 ;  /* 0x0000000000047941 */ /* 0x000fea0003800000 */
.L_x_8687:
        /* <DEDUP_REMOVED lines=40> */
.L_x_8690:
[----:B------:R-:W-:Y:S05]  /*1a6830*/  BSYNC B4 ;  /* 0x0000000000047941 */ /* 0x000fea0003800000 */
.L_x_8689:
[----:B------:R-:W-:Y:S02]  /*1a6840*/  R2UR UR4, R38 ;  /* 0x00000000260472ca */ /* 0x000fe400000e0000 */
[----:B------:R-:W-:-:S13]  /*1a6850*/  R2UR UR5, R39 ;  /* 0x00000000270572ca */ /* 0x000fda00000e0000 */
[----:B------:R2:W-:Y:S01]  /*1a6860*/  ST.E desc[UR4][R30.64], R7 ;  /* 0x000000071e007985 */ /* 0x0005e2000c101904 */
[----:B------:R-:W-:Y:S05]  /*1a6870*/  BRA `(.L_x_8680) ;  /* 0x00000000002c7947 */ /* 0x000fea0003800000 */
.L_x_8681:
        /* <DEDUP_REMOVED lines=11> */
.L_x_8680:
[----:B------:R-:W-:Y:S05]  /*1a6930*/  BSYNC B3 ;  /* 0x0000000000037941 */ /* 0x000fea0003800000 */
.L_x_8679:
[----:B-----5:R-:W-:-:S13]  /*1a6940*/  ISETP.NE.AND P0, PT, R7, RZ, PT ;  /* 0x000000ff0700720c */ /* 0x020fda0003f05270 */
[----:B------:R-:W-:Y:S05]  /*1a6950*/  @P0 BREAK B0 ;  /* 0x0000000000000942 */ /* 0x000fea0003800000 */
[----:B------:R-:W-:Y:S05]  /*1a6960*/  @P0 BRA `(.L_x_8628) ;  /* 0x0000000800800947 */ /* 0x000fea0003800000 */
[----:B------:R-:W-:Y:S01]  /*1a6970*/  ISETP.GT.U32.AND P0, PT, R33, 0x9, PT ;  /* 0x000000092100780c */ /* 0x000fe20003f04070 */
[----:B------:R-:W-:-:S12]  /*1a6980*/  IMAD.MOV.U32 R33, RZ, RZ, R34 ;  /* 0x000000ffff217224 */ /* 0x000fd800078e0022 */
[----:B------:R-:W-:Y:S05]  /*1a6990*/  @P0 BRA `(.L_x_8691) ;  /* 0xffffffe800a40947 */ /* 0x000fea000383ffff */
[----:B------:R-:W-:Y:S05]  /*1a69a0*/  BSYNC B0 ;  /* 0x0000000000007941 */ /* 0x000fea0003800000 */
.L_x_8666:
[----:B------:R-:W-:Y:S01]  /*1a69b0*/  @!P2 R2UR UR4, R38 ;  /* 0x000000002604a2ca */ /* 0x000fe200000e0000 */
[----:B------:R-:W-:Y:S01]  /*1a69c0*/  @!P2 IMAD.MOV.U32 R3, RZ, RZ, 0x5368 ;  /* 0x00005368ff03a424 */ /* 0x000fe200078e00ff */
[----:B------:R-:W-:Y:S01]  /*1a69d0*/  @!P2 R2UR UR5, R39 ;  /* 0x000000002705a2ca */ /* 0x000fe200000e0000 */
[----:B------:R-:W-:-:S12]  /*1a69e0*/  @!P2 IMAD.MOV.U32 R35, RZ, RZ, 0x5368 ;  /* 0x00005368ff23a424 */ /* 0x000fd800078e00ff */
[----:B------:R3:W-:Y:S01]  /*1a69f0*/  @!P2 ST.E desc[UR4][R30.64], R3 ;  /* 0x000000031e00a985 */ /* 0x0007e2000c101904 */
[----:B------:R-:W-:Y:S05]  /*1a6a00*/  @!P2 BRA `(.L_x_8628) ;  /* 0x000000080058a947 */ /* 0x000fea0003800000 */
[----:B-1----:R-:W1:Y:S01]  /*1a6a10*/  S2R R4, SR_CgaCtaId ;  /* 0x0000000000047919 */ /* 0x002e620000008800 */
[----:B---3--:R-:W-:Y:S02]  /*1a6a20*/  MOV R3, 0x400 ;  /* 0x0000040000037802 */ /* 0x008fe40000000f00 */
[----:B------:R-:W-:Y:S02]  /*1a6a30*/  R2UR UR4, R38 ;  /* 0x00000000260472ca */ /* 0x000fe400000e0000 */
[----:B------:R-:W-:Y:S02]  /*1a6a40*/  R2UR UR5, R39 ;  /* 0x00000000270572ca */ /* 0x000fe400000e0000 */
[----:B-1----:R-:W-:-:S05]  /*1a6a50*/  LEA R34, R4, R3, 0x18 ;  /* 0x0000000304227211 */ /* 0x002fca00078ec0ff */
[----:B0-2---:R-:W0:Y:S02]  /*1a6a60*/  LDS.128 R4, [R34] ;  /* 0x0000000022047984 */ /* 0x005e240000000c00 */
        /* <DEDUP_REMOVED lines=20> */
.L_x_8697:
[----:B------:R-:W0:Y:S02]  /*1a6bb0*/  LDS.64 R8, [R5+0x8] ;  /* 0x0000080005087984 */ /* 0x000e240000000a00 */
[----:B0-----:R-:W-:-:S05]  /*1a6bc0*/  IADD3 R10, P0, PT, R8, 0x30, RZ ;  /* 0x00000030080a7810 */ /* 0x001fca0007f1e0ff */
[----:B------:R-:W-:-:S07]  /*1a6bd0*/  IMAD.X R11, RZ, RZ, R9, P0 ;  /* 0x000000ffff0b7224 */ /* 0x000fce00000e0609 */
[----:B------:R-:W0:Y:S02]  /*1a6be0*/  ATOMS.CAST.SPIN.64 P0, [R5+0x8], R8, R10 ;  /* 0x000008080500758d */ /* 0x000e24000180040a */
[----:B0-----:R-:W-:Y:S05]  /*1a6bf0*/  @!P0 BRA `(.L_x_8697) ;  /* 0xfffffffc00ec8947 */ /* 0x001fea000383ffff */
[----:B------:R-:W-:Y:S05]  /*1a6c00*/  BSYNC B3 ;  /* 0x0000000000037941 */ /* 0x000fea0003800000 */
.L_x_8696:
[----:B------:R-:W-:Y:S05]  /*1a6c10*/  BRA `(.L_x_8694) ;  /* 0x0000000000187947 */ /* 0x000fea0003800000 */
.L_x_8695:
[----:B------:R-:W-:Y:S02]  /*1a6c20*/  R2UR UR4, R38 ;  /* 0x00000000260472ca */ /* 0x000fe400000e0000 */
[----:B------:R-:W-:-:S13]  /*1a6c30*/  R2UR UR5, R39 ;  /* 0x00000000270572ca */ /* 0x000fda00000e0000 */
[----:B------:R-:W2:Y:S02]  /*1a6c40*/  LD.E.64 R8, desc[UR4][R36.64+0x8] ;  /* 0x0000080424087980 */ /* 0x000ea4000c101b00 */
[----:B--2---:R-:W-:-:S05]  /*1a6c50*/  IADD3 R4, P0, PT, R8, 0x30, RZ ;  /* 0x0000003008047810 */ /* 0x004fca0007f1e0ff */
[----:B------:R-:W-:-:S05]  /*1a6c60*/  IMAD.X R5, RZ, RZ, R9, P0 ;  /* 0x000000ffff057224 */ /* 0x000fca00000e0609 */
[----:B------:R0:W-:Y:S03]  /*1a6c70*/  ST.E.64 desc[UR4][R36.64+0x8], R4 ;  /* 0x0000080424007985 */ /* 0x0001e6000c101b04 */
.L_x_8694:
[----:B------:R-:W-:Y:S05]  /*1a6c80*/  BSYNC B0 ;  /* 0x0000000000007941 */ /* 0x000fea0003800000 */
.L_x_8693:
        /* <DEDUP_REMOVED lines=55> */
.L_x_8699:
[----:B------:R-:W-:Y:S05]  /*1a7000*/  BSYNC B0 ;  /* 0x0000000000007941 */ /* 0x000fea0003800000 */
.L_x_8698:
        /* <DEDUP_REMOVED lines=40> */
.L_x_8701:
[----:B------:R-:W-:Y:S05]  /*1a7290*/  BSYNC B0 ;  /* 0x0000000000007941 */ /* 0x000fea0003800000 */
.L_x_8700:
[----:B------:R-:W-:Y:S02]  /*1a72a0*/  R2UR UR4, R38 ;  /* 0x00000000260472ca */ /* 0x000fe400000e0000 */
[----:B------:R-:W-:-:S13]  /*1a72b0*/  R2UR UR5, R39 ;  /* 0x00000000270572ca */ /* 0x000fda00000e0000 */
[----:B------:R2:W-:Y:S01]  /*1a72c0*/  ST.E desc[UR4][R30.64], R35 ;  /* 0x000000231e007985 */ /* 0x0005e2000c101904 */
[----:B------:R-:W-:Y:S05]  /*1a72d0*/  BRA `(.L_x_8628) ;  /* 0x0000000000247947 */ /* 0x000fea0003800000 */
.L_x_8692:
        /* <DEDUP_REMOVED lines=9> */
.L_x_8628:
[----:B------:R-:W-:Y:S05]  /*1a7370*/  BSYNC B1 ;  /* 0x0000000000017941 */ /* 0x000fea0003800000 */
.L_x_8614:
[----:B-----5:R-:W-:-:S13]  /*1a7380*/  ISETP.NE.AND P0, PT, R35, RZ, PT ;  /* 0x000000ff2300720c */ /* 0x020fda0003f05270 */
[----:B------:R-:W-:Y:S05]  /*1a7390*/  @P0 BRA `(.L_x_8567) ;  /* 0x0000000400ec0947 */ /* 0x000fea0003800000 */
[----:B-1-34-:R-:W1:Y:S01]  /*1a73a0*/  S2R R4, SR_CgaCtaId ;  /* 0x0000000000047919 */ /* 0x01ae620000008800 */
[----:B------:R-:W-:Y:S01]  /*1a73b0*/  R2UR UR4, R38 ;  /* 0x00000000260472ca */ /* 0x000fe200000e0000 */
[----:B0-----:R-:W-:Y:S01]  /*1a73c0*/  IMAD.MOV.U32 R5, RZ, RZ, 0x0 ;  /* 0x00000000ff057424 */ /* 0x001fe200078e00ff */
[----:B------:R-:W-:Y:S02]  /*1a73d0*/  R2UR UR5, R39 ;  /* 0x00000000270572ca */ /* 0x000fe400000e0000 */
[----:B------:R-:W-:-:S04]  /*1a73e0*/  MOV R3, 0x400 ;  /* 0x0000040000037802 */ /* 0x000fc80000000f00 */
[----:B-1----:R-:W-:Y:S01]  /*1a73f0*/  LEA R32, R4, R3, 0x18 ;  /* 0x0000000304207211 */ /* 0x002fe200078ec0ff */
[----:B------:R-:W-:-:S04]  /*1a7400*/  IMAD.MOV.U32 R4, RZ, RZ, 0x40 ;  /* 0x00000040ff047424 */ /* 0x000fc800078e00ff */
[----:B------:R0:W1:Y:S04]  /*1a7410*/  LDS.64 R8, [R32+0x8] ;  /* 0x0000080020087984 */ /* 0x0000680000000a00 */
        /* <DEDUP_REMOVED lines=10> */
.L_x_8706:
[----:B------:R-:W0:Y:S02]  /*1a74c0*/  LDS.64 R4, [R3+0x8] ;  /* 0x0000080003047984 */ /* 0x000e240000000a00 */
[----:B0-----:R-:W-:-:S05]  /*1a74d0*/  IADD3 R6, P0, PT, R4, 0x40, RZ ;  /* 0x0000004004067810 */ /* 0x001fca0007f1e0ff */
[----:B--2---:R-:W-:-:S07]  /*1a74e0*/  IMAD.X R7, RZ, RZ, R5, P0 ;  /* 0x000000ffff077224 */ /* 0x004fce00000e0605 */
[----:B------:R-:W0:Y:S02]  /*1a74f0*/  ATOMS.CAST.SPIN.64 P0, [R3+0x8], R4, R6 ;  /* 0x000008040300758d */ /* 0x000e240001800406 */
[----:B0-----:R-:W-:Y:S05]  /*1a7500*/  @!P0 BRA `(.L_x_8706) ;  /* 0xfffffffc00ec8947 */ /* 0x001fea000383ffff */
[----:B------:R-:W-:Y:S05]  /*1a7510*/  BSYNC B1 ;  /* 0x0000000000017941 */ /* 0x000fea0003800000 */
.L_x_8705:
[----:B------:R-:W-:Y:S02]  /*1a7520*/  IMAD.MOV.U32 R10, RZ, RZ, R4 ;  /* 0x000000ffff0a7224 */ /* 0x000fe400078e0004 */
[----:B------:R-:W-:Y:S01]  /*1a7530*/  IMAD.MOV.U32 R11, RZ, RZ, R5 ;  /* 0x000000ffff0b7224 */ /* 0x000fe200078e0005 */
[----:B------:R-:W-:Y:S06]  /*1a7540*/  BRA `(.L_x_8703) ;  /* 0x0000000000187947 */ /* 0x000fec0003800000 */
.L_x_8704:
[----:B------:R-:W-:Y:S02]  /*1a7550*/  R2UR UR4, R38 ;  /* 0x00000000260472ca */ /* 0x000fe400000e0000 */
[----:B------:R-:W-:-:S13]  /*1a7560*/  R2UR UR5, R39 ;  /* 0x00000000270572ca */ /* 0x000fda00000e0000 */
[----:B------:R-:W3:Y:S02]  /*1a7570*/  LD.E.64 R10, desc[UR4][R36.64+0x8] ;  /* 0x00000804240a7980 */ /* 0x000ee4000c101b00 */
[----:B---3--:R-:W-:-:S05]  /*1a7580*/  IADD3 R4, P0, PT, R10, 0x40, RZ ;  /* 0x000000400a047810 */ /* 0x008fca0007f1e0ff */
[----:B------:R-:W-:-:S05]  /*1a7590*/  IMAD.X R5, RZ, RZ, R11, P0 ;  /* 0x000000ffff057224 */ /* 0x000fca00000e060b */
[----:B------:R0:W-:Y:S03]  /*1a75a0*/  ST.E.64 desc[UR4][R36.64+0x8], R4 ;  /* 0x0000080424007985 */ /* 0x0001e6000c101b04 */
.L_x_8703:
[----:B------:R-:W-:Y:S05]  /*1a75b0*/  BSYNC B0 ;  /* 0x0000000000007941 */ /* 0x000fea0003800000 */
.L_x_8702:
        /* <DEDUP_REMOVED lines=13> */
[----:B------:R-:W1:Y:S01]  /*1a7690*/  LDS.64 R4, [R32] ;  /* 0x0000000020047984 */ /* 0x000e620000000a00 */
[C---:B0-----:R-:W-:Y:S01]  /*1a76a0*/  IMAD.SHL.U32 R3, R10.reuse, 0x10000000, RZ ;  /* 0x100000000a037824 */ /* 0x041fe200078e00ff */
[----:B------:R-:W-:Y:S01]  /*1a76b0*/  SHF.L.U64.HI R6, R10, 0x1c, R11 ;  /* 0x0000001c0a067819 */ /* 0x000fe2000001020b */
[----:B------:R-:W-:Y:S01]  /*1a76c0*/  IMAD.MOV.U32 R11, RZ, RZ, 0xb5a ;  /* 0x00000b5aff0b7424 */ /* 0x000fe200078e00ff */
[C---:B------:R-:W-:Y:S01]  /*1a76d0*/  R2UR UR8, R38.reuse ;  /* 0x00000000260872ca */ /* 0x040fe200000e0000 */
[----:B--2---:R-:W-:Y:S01]  /*1a76e0*/  IMAD.MOV.U32 R35, RZ, RZ, 0x40 ;  /* 0x00000040ff237424 */ /* 0x004fe200078e00ff */
[----:B------:R-:W-:Y:S01]  /*1a76f0*/  SHF.R.S64 R3, R3, 0x1c, R6 ;  /* 0x0000001c03037819 */ /* 0x000fe20000001006 */
[----:B------:R-:W-:Y:S01]  /*1a7700*/  IMAD.MOV.U32 R41, RZ, RZ, -0x1 ;  /* 0xffffffffff297424 */ /* 0x000fe200078e00ff */
[----:B------:R-:W-:Y:S02]  /*1a7710*/  R2UR UR9, R39 ;  /* 0x00000000270972ca */ /* 0x000fe400000e0000 */
[----:B------:R-:W-:Y:S01]  /*1a7720*/  LOP3.LUT R33, R3, 0xfffffff0, RZ, 0xc0, !PT ;  /* 0xfffffff003217812 */ /* 0x000fe200078ec0ff */
        /* <DEDUP_REMOVED lines=66> */
.L_x_8567:
[----:B------:R-:W-:Y:S05]  /*1a7b50*/  BSYNC B2 ;  /* 0x0000000000027941 */ /* 0x000fea0003800000 */
.L_x_8566:
[----:B------:R-:W1:Y:S01]  /*1a7b60*/  S2UR UR5, SR_CgaCtaId ;  /* 0x00000000000579c3 */ /* 0x000e620000008800 */
[----:B------:R-:W-:Y:S01]  /*1a7b70*/  ISETP.NE.AND P0, PT, R12, -0x1, PT ;  /* 0xffffffff0c00780c */ /* 0x000fe20003f05270 */
[----:B------:R-:W-:-:S12]  /*1a7b80*/  UMOV UR4, 0x400 ;  /* 0x0000040000047882 */ /* 0x000fd80000000000 */
[----:B------:R-:W-:Y:S01]  /*1a7b90*/  @!P0 R2UR UR6, R38 ;  /* 0x00000000260682ca */ /* 0x000fe200000e0000 */
[----:B0--34-:R-:W-:Y:S01]  /*1a7ba0*/  @!P0 IMAD.MOV.U32 R3, RZ, RZ, 0x5368 ;  /* 0x00005368ff038424 */ /* 0x019fe200078e00ff */
[C---:B------:R-:W-:Y:S01]  /*1a7bb0*/  @!P0 R2UR UR7, R39.reuse ;  /* 0x00000000270782ca */ /* 0x040fe200000e0000 */
[----:B-1----:R-:W-:Y:S01]  /*1a7bc0*/  ULEA UR4, UR5, UR4, 0x18 ;  /* 0x0000000405047291 */ /* 0x002fe2000f8ec0ff */
[----:B------:R-:W-:-:S11]  /*1a7bd0*/  @P0 R2UR UR5, R39 ;  /* 0x00000000270502ca */ /* 0x000fd600000e0000 */
[----:B------:R-:W-:Y:S01]  /*1a7be0*/  @!P0 ST.E desc[UR6][R30.64], R3 ;  /* 0x000000031e008985 */ /* 0x000fe2000c101906 */
[----:B------:R-:W-:Y:S01]  /*1a7bf0*/  @!P0 IMAD.U32 R32, RZ, RZ, UR4 ;  /* 0x00000004ff208e24 */ /* 0x000fe2000f8e00ff */
[C---:B------:R-:W-:Y:S02]  /*1a7c00*/  R2UR UR6, R38.reuse ;  /* 0x00000000260672ca */ /* 0x040fe400000e0000 */
[----:B------:R-:W-:Y:S02]  /*1a7c10*/  R2UR UR7, R39 ;  /* 0x00000000270772ca */ /* 0x000fe400000e0000 */
[----:B------:R-:W-:Y:S01]  /*1a7c20*/  @!P0 LDS.64 R4, [R32] ;  /* 0x0000000020048984 */ /* 0x000fe20000000a00 */
[----:B------:R-:W-:Y:S01]  /*1a7c30*/  @P0 IMAD.U32 R32, RZ, RZ, UR4 ;  /* 0x00000004ff200e24 */ /* 0x000fe2000f8e00ff */
[----:B------:R-:W-:-:S04]  /*1a7c40*/  @P0 R2UR UR4, R38 ;  /* 0x00000000260402ca */ /* 0x000fc800000e0000 */
[----:B------:R-:W0:Y:S01]  /*1a7c50*/  @P0 LDS.64 R4, [R32] ;  /* 0x0000000020040984 */ /* 0x000e220000000a00 */
[----:B------:R-:W-:Y:S02]  /*1a7c60*/  R2UR UR8, R38 ;  /* 0x00000000260872ca */ /* 0x000fe400000e0000 */
[----:B------:R-:W-:Y:S01]  /*1a7c70*/  R2UR UR9, R39 ;  /* 0x00000000270972ca */ /* 0x000fe200000e0000 */
[----:B------:R-:W-:Y:S01]  /*1a7c80*/  @!P0 IMAD.MOV.U32 R17, RZ, RZ, RZ ;  /* 0x000000ffff118224 */ /* 0x000fe200078e00ff */
[----:B--2---:R1:W2:Y:S01]  /*1a7c90*/  LDS.64 R34, [R32+0x8] ;  /* 0x0000080020227984 */ /* 0x0042a20000000a00 */
[----:B0-----:R-:W-:Y:S01]  /*1a7ca0*/  IADD3 R8, P1, PT, R13, R4, RZ ;  /* 0x000000040d087210 */ /* 0x001fe20007f3e0ff */
[----:B------:R-:W-:Y:S02]  /*1a7cb0*/  @!P0 IMAD.MOV.U32 R13, RZ, RZ, RZ ;  /* 0x000000ffff0d8224 */ /* 0x000fe400078e00ff */
[----:B------:R-:W-:-:S04]  /*1a7cc0*/  @P0 IMAD.WIDE R6, R12, 0x10, R4 ;  /* 0x000000100c060825 */ /* 0x000fc800078e0204 */
[----:B------:R-:W-:Y:S01]  /*1a7cd0*/  IMAD.X R9, R0, 0x1, R5, P1 ;  /* 0x0000000100097824 */ /* 0x000fe200008e0605 */
[----:B------:R-:W3:Y:S04]  /*1a7ce0*/  @P0 LD.E R13, desc[UR4][R6.64+0x28] ;  /* 0x00002804060d0980 */ /* 0x000ee8000c101900 */
[----:B------:R-:W3:Y:S04]  /*1a7cf0*/  LD.E R0, desc[UR6][R8.64+0x28] ;  /* 0x0000280608007980 */ /* 0x000ee8000c101900 */
[----:B------:R1:W5:Y:S04]  /*1a7d00*/  @P0 LD.E R17, desc[UR4][R6.64+0x20] ;  /* 0x0000200406110980 */ /* 0x000368000c101900 */
[----:B------:R1:W5:Y:S01]  /*1a7d10*/  LD.E R15, desc[UR6][R8.64+0x20] ;  /* 0x00002006080f7980 */ /* 0x000362000c101900 */
        /* <DEDUP_REMOVED lines=26> */
.L_x_8711:
[----:B------:R-:W0:Y:S02]  /*1a7ec0*/  LDS.64 R4, [R3+0x8] ;  /* 0x0000080003047984 */ /* 0x000e240000000a00 */
[----:B0-----:R-:W-:-:S05]  /*1a7ed0*/  IADD3 R6, P0, PT, R10, R4, RZ ;  /* 0x000000040a067210 */ /* 0x001fca0007f1e0ff */
[----:B------:R-:W-:-:S07]  /*1a7ee0*/  IMAD.X R7, R11, 0x1, R5, P0 ;  /* 0x000000010b077824 */ /* 0x000fce00000e0605 */
[----:B------:R-:W0:Y:S02]  /*1a7ef0*/  ATOMS.CAST.SPIN.64 P0, [R3+0x8], R4, R6 ;  /* 0x000008040300758d */ /* 0x000e240001800406 */
[----:B0-----:R-:W-:Y:S05]  /*1a7f00*/  @!P0 BRA `(.L_x_8711) ;  /* 0xfffffffc00ec8947 */ /* 0x001fea000383ffff */
[----:B------:R-:W-:Y:S05]  /*1a7f10*/  BSYNC B1 ;  /* 0x0000000000017941 */ /* 0x000fea0003800000 */
.L_x_8710:
[----:B------:R-:W-:Y:S02]  /*1a7f20*/  IMAD.MOV.U32 R40, RZ, RZ, R4 ;  /* 0x000000ffff287224 */ /* 0x000fe400078e0004 */
[----:B------:R-:W-:Y:S01]  /*1a7f30*/  IMAD.MOV.U32 R41, RZ, RZ, R5 ;  /* 0x000000ffff297224 */ /* 0x000fe200078e0005 */
[----:B------:R-:W-:Y:S06]  /*1a7f40*/  BRA `(.L_x_8708) ;  /* 0x0000000000187947 */ /* 0x000fec0003800000 */
.L_x_8709:
[----:B------:R-:W-:Y:S02]  /*1a7f50*/  R2UR UR4, R38 ;  /* 0x00000000260472ca */ /* 0x000fe400000e0000 */
[----:B------:R-:W-:-:S13]  /*1a7f60*/  R2UR UR5, R39 ;  /* 0x00000000270572ca */ /* 0x000fda00000e0000 */
[----:B------:R-:W2:Y:S02]  /*1a7f70*/  LD.E.64 R40, desc[UR4][R36.64+0x8] ;  /* 0x0000080424287980 */ /* 0x000ea4000c101b00 */
[----:B--2---:R-:W-:-:S05]  /*1a7f80*/  IADD3 R4, P0, PT, R10, R40, RZ ;  /* 0x000000280a047210 */ /* 0x004fca0007f1e0ff */
[----:B------:R-:W-:-:S05]  /*1a7f90*/  IMAD.X R5, R11, 0x1, R41, P0 ;  /* 0x000000010b057824 */ /* 0x000fca00000e0629 */
[----:B------:R0:W-:Y:S03]  /*1a7fa0*/  ST.E.64 desc[UR4][R36.64+0x8], R4 ;  /* 0x0000080424007985 */ /* 0x0001e6000c101b04 */
.L_x_8708:
[----:B------:R-:W-:Y:S05]  /*1a7fb0*/  BSYNC B0 ;  /* 0x0000000000007941 */ /* 0x000fea0003800000 */
.L_x_8707:
        /* <DEDUP_REMOVED lines=46> */
.L_x_8741:
        /* <DEDUP_REMOVED lines=28> */
.L_x_8722:
[----:B------:R-:W0:Y:S02]  /*1a8460*/  LDS.64 R8, [R5+0x8] ;  /* 0x0000080005087984 */ /* 0x000e240000000a00 */
[----:B0-----:R-:W-:-:S05]  /*1a8470*/  IADD3 R10, P0, PT, R8, 0x30, RZ ;  /* 0x00000030080a7810 */ /* 0x001fca0007f1e0ff */
[----:B------:R-:W-:-:S07]  /*1a8480*/  IMAD.X R11, RZ, RZ, R9, P0 ;  /* 0x000000ffff0b7224 */ /* 0x000fce00000e0609 */
[----:B------:R-:W0:Y:S02]  /*1a8490*/  ATOMS.CAST.SPIN.64 P0, [R5+0x8], R8, R10 ;  /* 0x000008080500758d */ /* 0x000e24000180040a */
[----:B0-----:R-:W-:Y:S05]  /*1a84a0*/  @!P0 BRA `(.L_x_8722) ;  /* 0xfffffffc00ec8947 */ /* 0x001fea000383ffff */
[----:B------:R-:W-:Y:S05]  /*1a84b0*/  BSYNC B4 ;  /* 0x0000000000047941 */ /* 0x000fea0003800000 */
.L_x_8721:
[----:B------:R-:W-:Y:S05]  /*1a84c0*/  BRA `(.L_x_8719) ;  /* 0x0000000000187947 */ /* 0x000fea0003800000 */
.L_x_8720:
[----:B------:R-:W-:Y:S02]  /*1a84d0*/  R2UR UR4, R38 ;  /* 0x00000000260472ca */ /* 0x000fe400000e0000 */
[----:B------:R-:W-:-:S13]  /*1a84e0*/  R2UR UR5, R39 ;  /* 0x00000000270572ca */ /* 0x000fda00000e0000 */
[----:B------:R-:W2:Y:S02]  /*1a84f0*/  LD.E.64 R8, desc[UR4][R36.64+0x8] ;  /* 0x0000080424087980 */ /* 0x000ea4000c101b00 */
[----:B--2---:R-:W-:-:S05]  /*1a8500*/  IADD3 R4, P0, PT, R8, 0x30, RZ ;  /* 0x0000003008047810 */ /* 0x004fca0007f1e0ff */
[----:B------:R-:W-:-:S05]  /*1a8510*/  IMAD.X R5, RZ, RZ, R9, P0 ;  /* 0x000000ffff057224 */ /* 0x000fca00000e0609 */
[----:B------:R0:W-:Y:S03]  /*1a8520*/  ST.E.64 desc[UR4][R36.64+0x8], R4 ;  /* 0x0000080424007985 */ /* 0x0001e6000c101b04 */
.L_x_8719:
[----:B------:R-:W-:Y:S05]  /*1a8530*/  BSYNC B3 ;  /* 0x0000000000037941 */ /* 0x000fea0003800000 */
.L_x_8718:
        /* <DEDUP_REMOVED lines=54> */
.L_x_8724:
[----:B------:R-:W-:Y:S05]  /*1a88a0*/  BSYNC B3 ;  /* 0x0000000000037941 */ /* 0x000fea0003800000 */
.L_x_8723:
        /* <DEDUP_REMOVED lines=40> */
.L_x_8726:
[----:B------:R-:W-:Y:S05]  /*1a8b30*/  BSYNC B3 ;  /* 0x0000000000037941 */ /* 0x000fea0003800000 */
.L_x_8725:
[----:B------:R-:W-:Y:S02]  /*1a8b40*/  R2UR UR4, R38 ;  /* 0x00000000260472ca */ /* 0x000fe400000e0000 */
[----:B------:R-:W-:-:S13]  /*1a8b50*/  R2UR UR5, R39 ;  /* 0x00000000270572ca */ /* 0x000fda00000e0000 */
[----:B------:R2:W-:Y:S01]  /*1a8b60*/  ST.E desc[UR4][R30.64], R7 ;  /* 0x000000071e007985 */ /* 0x0005e2000c101904 */
[----:B------:R-:W-:Y:S05]  /*1a8b70*/  BRA `(.L_x_8727) ;  /* 0x0000000000147947 */ /* 0x000fea0003800000 */
.L_x_8717:
[----:B------:R-:W-:Y:S02]  /*1a8b80*/  R2UR UR4, R38 ;  /* 0x00000000260472ca */ /* 0x000fe400000e0000 */
[----:B------:R-:W-:Y:S02]  /*1a8b90*/  R2UR UR5, R39 ;  /* 0x00000000270572ca */ /* 0x000fe400000e0000 */
[----:B------:R-:W-:-:S05]  /*1a8ba0*/  IADD3 R4, P0, PT, R4, R33, RZ ;  /* 0x0000002104047210 */ /* 0x000fca0007f1e0ff */
[----:B------:R-:W-:-:S06]  /*1a8bb0*/  IMAD.X R5, RZ, RZ, R5, P0 ;  /* 0x000000ffff057224 */ /* 0x000fcc00000e0605 */
[----:B------:R0:W-:Y:S02]  /*1a8bc0*/  ST.E desc[UR4][R4.64+0x20], RZ ;  /* 0x000020ff04007985 */ /* 0x0001e4000c101904 */
.L_x_8727:
[----:B------:R-:W-:Y:S05]  /*1a8bd0*/  BSYNC B2 ;  /* 0x0000000000027941 */ /* 0x000fea0003800000 */
.L_x_8716:
        /* <DEDUP_REMOVED lines=27> */
.L_x_8734:
[----:B------:R-:W0:Y:S02]  /*1a8d90*/  LDS.64 R8, [R5+0x8] ;  /* 0x0000080005087984 */ /* 0x000e240000000a00 */
[----:B0-----:R-:W-:-:S05]  /*1a8da0*/  IADD3 R10, P0, PT, R8, 0x30, RZ ;  /* 0x00000030080a7810 */ /* 0x001fca0007f1e0ff */
[----:B------:R-:W-:-:S07]  /*1a8db0*/  IMAD.X R11, RZ, RZ, R9, P0 ;  /* 0x000000ffff0b7224 */ /* 0x000fce00000e0609 */
[----:B------:R-:W0:Y:S02]  /*1a8dc0*/  ATOMS.CAST.SPIN.64 P0, [R5+0x8], R8, R10 ;  /* 0x000008080500758d */ /* 0x000e24000180040a */
[----:B0-----:R-:W-:Y:S05]  /*1a8dd0*/  @!P0 BRA `(.L_x_8734) ;  /* 0xfffffffc00ec8947 */ /* 0x001fea000383ffff */
[----:B------:R-:W-:Y:S05]  /*1a8de0*/  BSYNC B4 ;  /* 0x0000000000047941 */ /* 0x000fea0003800000 */
.L_x_8733:
[----:B------:R-:W-:Y:S02]  /*1a8df0*/  IMAD.MOV.U32 R10, RZ, RZ, R8 ;  /* 0x000000ffff0a7224 */ /* 0x000fe400078e0008 */
[----:B------:R-:W-:Y:S01]  /*1a8e00*/  IMAD.MOV.U32 R11, RZ, RZ, R9 ;  /* 0x000000ffff0b7224 */ /* 0x000fe200078e0009 */
[----:B------:R-:W-:Y:S06]  /*1a8e10*/  BRA `(.L_x_8731) ;  /* 0x0000000000187947 */ /* 0x000fec0003800000 */
.L_x_8732:
[----:B------:R-:W-:Y:S02]  /*1a8e20*/  R2UR UR4, R38 ;  /* 0x00000000260472ca */ /* 0x000fe400000e0000 */
[----:B------:R-:W-:-:S13]  /*1a8e30*/  R2UR UR5, R39 ;  /* 0x00000000270572ca */ /* 0x000fda00000e0000 */
[----:B------:R-:W2:Y:S02]  /*1a8e40*/  LD.E.64 R10, desc[UR4][R36.64+0x8] ;  /* 0x00000804240a7980 */ /* 0x000ea4000c101b00 */
[----:B--2---:R-:W-:-:S05]  /*1a8e50*/  IADD3 R8, P0, PT, R10, 0x30, RZ ;  /* 0x000000300a087810 */ /* 0x004fca0007f1e0ff */
[----:B------:R-:W-:-:S05]  /*1a8e60*/  IMAD.X R9, RZ, RZ, R11, P0 ;  /* 0x000000ffff097224 */ /* 0x000fca00000e060b */
[----:B------:R0:W-:Y:S03]  /*1a8e70*/  ST.E.64 desc[UR4][R36.64+0x8], R8 ;  /* 0x0000080824007985 */ /* 0x0001e6000c101b04 */
.L_x_8731:
[----:B------:R-:W-:Y:S05]  /*1a8e80*/  BSYNC B3 ;  /* 0x0000000000037941 */ /* 0x000fea0003800000 */
.L_x_8730:
        /* <DEDUP_REMOVED lines=51> */
.L_x_8736:
[----:B------:R-:W-:Y:S01]  /*1a91c0*/  R2UR UR4, R38 ;  /* 0x00000000260472ca */ /* 0x000fe200000e0000 */
[----:B------:R-:W-:Y:S01]  /*1a91d0*/  IMAD.MOV.U32 R5, RZ, RZ, 0x5272 ;  /* 0x00005272ff057424 */ /* 0x000fe200078e00ff */
[----:B------:R-:W-:Y:S01]  /*1a91e0*/  R2UR UR5, R39 ;  /* 0x00000000270572ca */ /* 0x000fe200000e0000 */
[----:B------:R-:W-:Y:S01]  /*1a91f0*/  IMAD.MOV.U32 R11, RZ, RZ, -0x1 ;  /* 0xffffffffff0b7424 */ /* 0x000fe200078e00ff */
[----:B------:R-:W-:-:S11]  /*1a9200*/  PLOP3.LUT P0, PT, PT, PT, PT, 0x8, 0x80 ;  /* 0x000000000080781c */ /* 0x000fd60003f0e170 */
[----:B------:R1:W-:Y:S02]  /*1a9210*/  ST.E desc[UR4][R30.64], R5 ;  /* 0x000000051e007985 */ /* 0x0003e4000c101904 */
.L_x_8737:
[----:B------:R-:W-:Y:S05]  /*1a9220*/  BSYNC B3 ;  /* 0x0000000000037941 */ /* 0x000fea0003800000 */
.L_x_8735:
        /* <DEDUP_REMOVED lines=39> */
.L_x_8739:
[----:B------:R-:W-:Y:S05]  /*1a94a0*/  BSYNC B3 ;  /* 0x0000000000037941 */ /* 0x000fea0003800000 */
.L_x_8738:
[----:B------:R-:W-:Y:S02]  /*1a94b0*/  R2UR UR4, R38 ;  /* 0x00000000260472ca */ /* 0x000fe400000e0000 */
[----:B------:R-:W-:-:S13]  /*1a94c0*/  R2UR UR5, R39 ;  /* 0x00000000270572ca */ /* 0x000fda00000e0000 */
[----:B------:R2:W-:Y:S01]  /*1a94d0*/  ST.E desc[UR4][R30.64], R9 ;  /* 0x000000091e007985 */ /* 0x0005e2000c101904 */
[----:B------:R-:W-:Y:S05]  /*1a94e0*/  BRA `(.L_x_8740) ;  /* 0x0000000000187947 */ /* 0x000fea0003800000 */
.L_x_8729:
[----:B------:R-:W-:Y:S01]  /*1a94f0*/  VIADD R5, R33, 0x4 ;  /* 0x0000000421057836 */ /* 0x000fe20000000000 */
[----:B------:R-:W-:Y:S02]  /*1a9500*/  R2UR UR4, R38 ;  /* 0x00000000260472ca */ /* 0x000fe400000e0000 */
[----:B------:R-:W-:Y:S02]  /*1a9510*/  R2UR UR5, R39 ;  /* 0x00000000270572ca */ /* 0x000fe400000e0000 */
[----:B------:R-:W-:-:S05]  /*1a9520*/  IADD3 R4, P0, PT, R8, R5, RZ ;  /* 0x0000000508047210 */ /* 0x000fca0007f1e0ff */
[----:B------:R-:W-:-:S06]  /*1a9530*/  IMAD.X R5, RZ, RZ, R9, P0 ;  /* 0x000000ffff057224 */ /* 0x000fcc00000e0609 */
[----:B------:R0:W-:Y:S02]  /*1a9540*/  ST.E desc[UR4][R4.64+0x20], RZ ;  /* 0x000020ff04007985 */ /* 0x0001e4000c101904 */
.L_x_8740:
[----:B------:R-:W-:Y:S05]  /*1a9550*/  BSYNC B2 ;  /* 0x0000000000027941 */ /* 0x000fea0003800000 */
.L_x_8728:
[----:B------:R-:W-:Y:S02]  /*1a9560*/  VIADD R34, R34, 0x2 ;  /* 0x0000000222227836 */ /* 0x000fe40000000000 */
[----:B------:R-:W-:Y:S01]  /*1a9570*/  VIADD R33, R33, 0x8 ;  /* 0x0000000821217836 */ /* 0x000fe20000000000 */
[----:B------:R-:W-:Y:S06]  /*1a9580*/  @P2 BRA `(.L_x_8741) ;  /* 0xffffffec00442947 */ /* 0x000fec000383ffff */
.L_x_8715:
[----:B------:R-:W-:Y:S05]  /*1a9590*/  BSYNC B0 ;  /* 0x0000000000007941 */ /* 0x000fea0003800000 */
.L_x_8714:
        /* <DEDUP_REMOVED lines=24> */
.L_x_8747:
[----:B------:R-:W0:Y:S02]  /*1a9720*/  LDS.64 R8, [R5+0x8] ;  /* 0x0000080005087984 */ /* 0x000e240000000a00 */
[----:B0-----:R-:W-:-:S05]  /*1a9730*/  IADD3 R10, P0, PT, R8, 0x30, RZ ;  /* 0x00000030080a7810 */ /* 0x001fca0007f1e0ff */
[----:B------:R-:W-:-:S07]  /*1a9740*/  IMAD.X R11, RZ, RZ, R9, P0 ;  /* 0x000000ffff0b7224 */ /* 0x000fce00000e0609 */
[----:B------:R-:W0:Y:S02]  /*1a9750*/  ATOMS.CAST.SPIN.64 P0, [R5+0x8], R8, R10 ;  /* 0x000008080500758d */ /* 0x000e24000180040a */
[----:B0-----:R-:W-:Y:S05]  /*1a9760*/  @!P0 BRA `(.L_x_8747) ;  /* 0xfffffffc00ec8947 */ /* 0x001fea000383ffff */
[----:B------:R-:W-:Y:S05]  /*1a9770*/  BSYNC B2 ;  /* 0x0000000000027941 */ /* 0x000fea0003800000 */
.L_x_8746:
[----:B------:R-:W-:Y:S05]  /*1a9780*/  BRA `(.L_x_8744) ;  /* 0x0000000000187947 */ /* 0x000fea0003800000 */
.L_x_8745:
[----:B------:R-:W-:Y:S02]  /*1a9790*/  R2UR UR4, R38 ;  /* 0x00000000260472ca */ /* 0x000fe400000e0000 */
[----:B------:R-:W-:-:S13]  /*1a97a0*/  R2UR UR5, R39 ;  /* 0x00000000270572ca */ /* 0x000fda00000e0000 */
[----:B------:R-:W2:Y:S02]  /*1a97b0*/  LD.E.64 R8, desc[UR4][R36.64+0x8] ;  /* 0x0000080424087980 */ /* 0x000ea4000c101b00 */
[----:B--2---:R-:W-:-:S05]  /*1a97c0*/  IADD3 R4, P0, PT, R8, 0x30, RZ ;  /* 0x0000003008047810 */ /* 0x004fca0007f1e0ff */
[----:B------:R-:W-:-:S05]  /*1a97d0*/  IMAD.X R5, RZ, RZ, R9, P0 ;  /* 0x000000ffff057224 */ /* 0x000fca00000e0609 */
[----:B------:R0:W-:Y:S03]  /*1a97e0*/  ST.E.64 desc[UR4][R36.64+0x8], R4 ;  /* 0x0000080424007985 */ /* 0x0001e6000c101b04 */
.L_x_8744:
[----:B------:R-:W-:Y:S05]  /*1a97f0*/  BSYNC B0 ;  /* 0x0000000000007941 */ /* 0x000fea0003800000 */
.L_x_8743:
        /* <DEDUP_REMOVED lines=51> */
.L_x_8749:
[----:B------:R-:W-:Y:S01]  /*1a9b30*/  R2UR UR4, R38 ;  /* 0x00000000260472ca */ /* 0x000fe200000e0000 */
[----:B------:R-:W-:Y:S01]  /*1a9b40*/  IMAD.MOV.U32 R5, RZ, RZ, 0x5272 ;  /* 0x00005272ff057424 */ /* 0x000fe200078e00ff */
[----:B------:R-:W-:Y:S01]  /*1a9b50*/  R2UR UR5, R39 ;  /* 0x00000000270572ca */ /* 0x000fe200000e0000 */
[----:B------:R-:W-:Y:S01]  /*1a9b60*/  IMAD.MOV.U32 R9, RZ, RZ, -0x1 ;  /* 0xffffffffff097424 */ /* 0x000fe200078e00ff */
[----:B------:R-:W-:-:S11]  /*1a9b70*/  PLOP3.LUT P0, PT, PT, PT, PT, 0x8, 0x80 ;  /* 0x000000000080781c */ /* 0x000fd60003f0e170 */
[----:B------:R0:W-:Y:S02]  /*1a9b80*/  ST.E desc[UR4][R30.64], R5 ;  /* 0x000000051e007985 */ /* 0x0001e4000c101904 */
.L_x_8750:
[----:B------:R-:W-:Y:S05]  /*1a9b90*/  BSYNC B0 ;  /* 0x0000000000007941 */ /* 0x000fea0003800000 */
.L_x_8748:
        /* <DEDUP_REMOVED lines=39> */
.L_x_8752:
[----:B------:R-:W-:Y:S05]  /*1a9e10*/  BSYNC B0 ;  /* 0x0000000000007941 */ /* 0x000fea0003800000 */
.L_x_8751:
[----:B------:R-:W-:Y:S02]  /*1a9e20*/  R2UR UR4, R38 ;  /* 0x00000000260472ca */ /* 0x000fe400000e0000 */
[----:B------:R-:W-:-:S13]  /*1a9e30*/  R2UR UR5, R39 ;  /* 0x00000000270572ca */ /* 0x000fda00000e0000 */
[----:B------:R4:W-:Y:S01]  /*1a9e40*/  ST.E desc[UR4][R30.64], R7 ;  /* 0x000000071e007985 */ /* 0x0009e2000c101904 */
[----:B------:R-:W-:Y:S05]  /*1a9e50*/  BRA `(.L_x_8713) ;  /* 0x0000000000147947 */ /* 0x000fea0003800000 */
.L_x_8742:
[----:B------:R-:W-:Y:S02]  /*1a9e60*/  R2UR UR4, R38 ;  /* 0x00000000260472ca */ /* 0x000fe400000e0000 */
[----:B------:R-:W-:Y:S02]  /*1a9e70*/  R2UR UR5, R39 ;  /* 0x00000000270572ca */ /* 0x000fe400000e0000 */
[----:B------:R-:W-:-:S05]  /*1a9e80*/  LEA R4, P0, R14, R4, 0x2 ;  /* 0x000000040e047211 */ /* 0x000fca00078010ff */
[----:B------:R-:W-:-:S06]  /*1a9e90*/  IMAD.X R5, RZ, RZ, R5, P0 ;  /* 0x000000ffff057224 */ /* 0x000fcc00000e0605 */
[----:B------:R3:W-:Y:S02]  /*1a9ea0*/  ST.E desc[UR4][R4.64+0x20], RZ ;  /* 0x000020ff04007985 */ /* 0x0007e4000c101904 */
.L_x_8713:
[----:B------:R-:W-:Y:S05]  /*1a9eb0*/  BSYNC B1 ;  /* 0x0000000000017941 */ /* 0x000fea0003800000 */
.L_x_8712:
[----:B------:R-:W-:Y:S01]  /*1a9ec0*/  ISETP.GE.AND P0, PT, R13, 0x1, PT ;  /* 0x000000010d00780c */ /* 0x000fe20003f06270 */
[----:B------:R-:W-:-:S12]  /*1a9ed0*/  BSSY B0, `(.L_x_8753) ;  /* 0x000013e000007945 */ /* 0x000fd80003800000 */
[----:B------:R-:W-:Y:S05]  /*1a9ee0*/  @!P0 BRA `(.L_x_8754) ;  /* 0x0000001000f08947 */ /* 0x000fea0003800000 */
[----:B-1----:R-:W-:Y:S02]  /*1a9ef0*/  IMAD.MOV R12, RZ, RZ, -R13 ;  /* 0x000000ffff0c7224 */ /* 0x002fe400078e0a0d */
[----:B------:R-:W-:Y:S02]  /*1a9f00*/  IMAD.MOV.U32 R14, RZ, RZ, RZ ;  /* 0x000000ffff0e7224 */ /* 0x000fe400078e00ff */
[----:B------:R-:W-:-:S07]  /*1a9f10*/  IMAD.MOV.U32 R32, RZ, RZ, RZ ;  /* 0x000000ffff207224 */ /* 0x000fce00078e00ff */
.L_x_8779:
        /* <DEDUP_REMOVED lines=8> */
[----:B--2---:R-:W-:-:S11]  /*1a9fa0*/  @!P0 PRMT R9, RZ, 0x7610, R9 ;  /* 0x00007610ff098816 */ /* 0x004fd60000000009 */
        /* <DEDUP_REMOVED lines=26> */
.L_x_8762:
[----:B------:R-:W0:Y:S02]  /*1aa150*/  LDS.64 R8, [R5+0x8] ;  /* 0x0000080005087984 */ /* 0x000e240000000a00 */
[----:B0-----:R-:W-:-:S05]  /*1aa160*/  IADD3 R10, P0, PT, R8, 0x30, RZ ;  /* 0x00000030080a7810 */ /* 0x001fca0007f1e0ff */
[----:B------:R-:W-:-:S07]  /*1aa170*/  IMAD.X R11, RZ, RZ, R9, P0 ;  /* 0x000000ffff0b7224 */ /* 0x000fce00000e0609 */
[----:B------:R-:W0:Y:S02]  /*1aa180*/  ATOMS.CAST.SPIN.64 P0, [R5+0x8], R8, R10 ;  /* 0x000008080500758d */ /* 0x000e24000180040a */
[----:B0-----:R-:W-:Y:S05]  /*1aa190*/  @!P0 BRA `(.L_x_8762) ;  /* 0xfffffffc00ec8947 */ /* 0x001fea000383ffff */
[----:B------:R-:W-:Y:S05]  /*1aa1a0*/  BSYNC B3 ;  /* 0x0000000000037941 */ /* 0x000fea0003800000 */
.L_x_8761:
[----:B------:R-:W-:Y:S05]  /*1aa1b0*/  BRA `(.L_x_8759) ;  /* 0x0000000000187947 */ /* 0x000fea0003800000 */
.L_x_8760:
[----:B------:R-:W-:Y:S02]  /*1aa1c0*/  R2UR UR4, R38 ;  /* 0x00000000260472ca */ /* 0x000fe400000e0000 */
[----:B------:R-:W-:-:S13]  /*1aa1d0*/  R2UR UR5, R39 ;  /* 0x00000000270572ca */ /* 0x000fda00000e0000 */
[----:B------:R-:W2:Y:S02]  /*1aa1e0*/  LD.E.64 R8, desc[UR4][R36.64+0x8] ;  /* 0x0000080424087980 */ /* 0x000ea4000c101b00 */
[----:B--2---:R-:W-:-:S05]  /*1aa1f0*/  IADD3 R4, P0, PT, R8, 0x30, RZ ;  /* 0x0000003008047810 */ /* 0x004fca0007f1e0ff */
[----:B------:R-:W-:-:S05]  /*1aa200*/  IMAD.X R5, RZ, RZ, R9, P0 ;  /* 0x000000ffff057224 */ /* 0x000fca00000e0609 */
[----:B------:R0:W-:Y:S03]  /*1aa210*/  ST.E.64 desc[UR4][R36.64+0x8], R4 ;  /* 0x0000080424007985 */ /* 0x0001e6000c101b04 */
.L_x_8759:
[----:B------:R-:W-:Y:S05]  /*1aa220*/  BSYNC B2 ;  /* 0x0000000000027941 */ /* 0x000fea0003800000 */
.L_x_8758:
        /* <DEDUP_REMOVED lines=54> */
.L_x_8764:
[----:B------:R-:W-:Y:S05]  /*1aa590*/  BSYNC B2 ;  /* 0x0000000000027941 */ /* 0x000fea0003800000 */
.L_x_8763:
        /* <DEDUP_REMOVED lines=40> */
.L_x_8766:
[----:B------:R-:W-:Y:S05]  /*1aa820*/  BSYNC B2 ;  /* 0x0000000000027941 */ /* 0x000fea0003800000 */
.L_x_8765:
[----:B------:R-:W-:Y:S02]  /*1aa830*/  R2UR UR4, R38 ;  /* 0x00000000260472ca */ /* 0x000fe400000e0000 */
[----:B------:R-:W-:Y:S02]  /*1aa840*/  R2UR UR5, R39 ;  /* 0x00000000270572ca */ /* 0x000fe400000e0000 */
[----:B------:R-:W-:-:S11]  /*1aa850*/  PRMT R9, RZ, 0x7610, R9 ;  /* 0x00007610ff097816 */ /* 0x000fd60000000009 */
[----:B------:R2:W-:Y:S01]  /*1aa860*/  ST.E desc[UR4][R30.64], R7 ;  /* 0x000000071e007985 */ /* 0x0005e2000c101904 */
[----:B------:R-:W-:Y:S05]  /*1aa870*/  BRA `(.L_x_8756) ;  /* 0x0000000000147947 */ /* 0x000fea0003800000 */
.L_x_8757:
[----:B------:R-:W-:Y:S02]  /*1aa880*/  R2UR UR4, R38 ;  /* 0x00000000260472ca */ /* 0x000fe400000e0000 */
[----:B------:R-:W-:Y:S02]  /*1aa890*/  R2UR UR5, R39 ;  /* 0x00000000270572ca */ /* 0x000fe400000e0000 */
[----:B------:R-:W-:-:S05]  /*1aa8a0*/  IADD3 R4, P0, PT, R4, R14, RZ ;  /* 0x0000000e04047210 */ /* 0x000fca0007f1e0ff */
[----:B------:R-:W-:-:S06]  /*1aa8b0*/  IMAD.X R5, RZ, RZ, R5, P0 ;  /* 0x000000ffff057224 */ /* 0x000fcc00000e0605 */
[----:B------:R1:W5:Y:S02]  /*1aa8c0*/  LD.E.U8 R9, desc[UR4][R4.64+0x20] ;  /* 0x0000200404097980 */ /* 0x000364000c101100 */
.L_x_8756:
[----:B------:R-:W-:Y:S05]  /*1aa8d0*/  BSYNC B1 ;  /* 0x0000000000017941 */ /* 0x000fea0003800000 */
.L_x_8755:
        /* <DEDUP_REMOVED lines=31> */
.L_x_8774:
[----:B------:R-:W0:Y:S02]  /*1aaad0*/  LDS.64 R8, [R5+0x8] ;  /* 0x0000080005087984 */ /* 0x000e240000000a00 */
[----:B0-----:R-:W-:-:S05]  /*1aaae0*/  IADD3 R10, P0, PT, R8, 0x30, RZ ;  /* 0x00000030080a7810 */ /* 0x001fca0007f1e0ff */
[----:B------:R-:W-:-:S07]  /*1aaaf0*/  IMAD.X R11, RZ, RZ, R9, P0 ;  /* 0x000000ffff0b7224 */ /* 0x000fce00000e0609 */
[----:B------:R-:W0:Y:S02]  /*1aab00*/  ATOMS.CAST.SPIN.64 P0, [R5+0x8], R8, R10 ;  /* 0x000008080500758d */ /* 0x000e24000180040a */
[----:B0-----:R-:W-:Y:S05]  /*1aab10*/  @!P0 BRA `(.L_x_8774) ;  /* 0xfffffffc00ec8947 */ /* 0x001fea000383ffff */
[----:B------:R-:W-:Y:S05]  /*1aab20*/  BSYNC B3 ;  /* 0x0000000000037941 */ /* 0x000fea0003800000 */
.L_x_8773:
[----:B------:R-:W-:Y:S05]  /*1aab30*/  BRA `(.L_x_8771) ;  /* 0x0000000000187947 */ /* 0x000fea0003800000 */
.L_x_8772:
[----:B------:R-:W-:Y:S02]  /*1aab40*/  R2UR UR4, R38 ;  /* 0x00000000260472ca */ /* 0x000fe400000e0000 */
[----:B------:R-:W-:-:S13]  /*1aab50*/  R2UR UR5, R39 ;  /* 0x00000000270572ca */ /* 0x000fda00000e0000 */
[----:B------:R-:W2:Y:S02]  /*1aab60*/  LD.E.64 R8, desc[UR4][R36.64+0x8] ;  /* 0x0000080424087980 */ /* 0x000ea4000c101b00 */
[----:B--2---:R-:W-:-:S05]  /*1aab70*/  IADD3 R4, P0, PT, R8, 0x30, RZ ;  /* 0x0000003008047810 */ /* 0x004fca0007f1e0ff */
[----:B------:R-:W-:-:S05]  /*1aab80*/  IMAD.X R5, RZ, RZ, R9, P0 ;  /* 0x000000ffff057224 */ /* 0x000fca00000e0609 */
[----:B------:R0:W-:Y:S03]  /*1aab90*/  ST.E.64 desc[UR4][R36.64+0x8], R4 ;  /* 0x0000080424007985 */ /* 0x0001e6000c101b04 */
.L_x_8771:
[----:B------:R-:W-:Y:S05]  /*1aaba0*/  BSYNC B2 ;  /* 0x0000000000027941 */ /* 0x000fea0003800000 */
.L_x_8770:
        /* <DEDUP_REMOVED lines=54> */
.L_x_8776:
[----:B------:R-:W-:Y:S05]  /*1aaf10*/  BSYNC B2 ;  /* 0x0000000000027941 */ /* 0x000fea0003800000 */
.L_x_8775:
        /* <DEDUP_REMOVED lines=40> */
.L_x_8778:
[----:B------:R-:W-:Y:S05]  /*1ab1a0*/  BSYNC B2 ;  /* 0x0000000000027941 */ /* 0x000fea0003800000 */
.L_x_8777:
[----:B------:R-:W-:Y:S02]  /*1ab1b0*/  R2UR UR4, R38 ;  /* 0x00000000260472ca */ /* 0x000fe400000e0000 */
[----:B------:R-:W-:-:S13]  /*1ab1c0*/  R2UR UR5, R39 ;  /* 0x00000000270572ca */ /* 0x000fda00000e0000 */
[----:B------:R3:W-:Y:S01]  /*1ab1d0*/  ST.E desc[UR4][R30.64], R7 ;  /* 0x000000071e007985 */ /* 0x0007e2000c101904 */
[----:B------:R-:W-:Y:S05]  /*1ab1e0*/  BRA `(.L_x_8768) ;  /* 0x0000000000207947 */ /* 0x000fea0003800000 */
.L_x_8769:
        /* <DEDUP_REMOVED lines=8> */
.L_x_8768:
[----:B------:R-:W-:Y:S05]  /*1ab270*/  BSYNC B1 ;  /* 0x0000000000017941 */ /* 0x000fea0003800000 */
.L_x_8767:
[----:B------:R-:W-:Y:S02]  /*1ab280*/  VIADD R32, R32, 0x1 ;  /* 0x0000000120207836 */ /* 0x000fe40000000000 */
[----:B------:R-:W-:Y:S01]  /*1ab290*/  VIADD R14, R14, 0x4 ;  /* 0x000000040e0e7836 */ /* 0x000fe20000000000 */
[----:B------:R-:W-:Y:S06]  /*1ab2a0*/  @P2 BRA `(.L_x_8779) ;  /* 0xffffffec001c2947 */ /* 0x000fec000383ffff */
.L_x_8754:
[----:B------:R-:W-:Y:S05]  /*1ab2b0*/  BSYNC B0 ;  /* 0x0000000000007941 */ /* 0x000fea0003800000 */
.L_x_8753:
[----:B------:R-:W-:Y:S01]  /*1ab2c0*/  ISETP.GE.AND P0, PT, R0, 0x1, PT ;  /* 0x000000010000780c */ /* 0x000fe20003f06270 */
[----:B------:R-:W-:-:S12]  /*1ab2d0*/  BSSY B0, `(.L_x_8780) ;  /* 0x0000142000007945 */ /* 0x000fd80003800000 */
[----:B------:R-:W-:Y:S05]  /*1ab2e0*/  @!P0 BRA `(.L_x_8781) ;  /* 0x0000001400008947 */ /* 0x000fea0003800000 */
[----:B------:R-:W-:Y:S02]  /*1ab2f0*/  IMAD.MOV R0, RZ, RZ, -R0 ;  /* 0x000000ffff007224 */ /* 0x000fe400078e0a00 */
[----:B-1----:R-:W-:Y:S02]  /*1ab300*/  IMAD.SHL.U32 R12, R13, 0x4, RZ ;  /* 0x000000040d0c7824 */ /* 0x002fe400078e00ff */
[----:B------:R-:W-:Y:S02]  /*1ab310*/  IMAD.MOV.U32 R14, RZ, RZ, RZ ;  /* 0x000000ffff0e7224 */ /* 0x000fe400078e00ff */
[----:B-----5:R-:W-:-:S07]  /*1ab320*/  IMAD.MOV.U32 R17, RZ, RZ, RZ ;  /* 0x000000ffff117224 */ /* 0x020fce00078e00ff */
.L_x_8806:
        /* <DEDUP_REMOVED lines=35> */
.L_x_8789:
[----:B------:R-:W0:Y:S02]  /*1ab560*/  LDS.64 R8, [R5+0x8] ;  /* 0x0000080005087984 */ /* 0x000e240000000a00 */
[----:B0-----:R-:W-:-:S05]  /*1ab570*/  IADD3 R10, P0, PT, R8, 0x30, RZ ;  /* 0x00000030080a7810 */ /* 0x001fca0007f1e0ff */
[----:B------:R-:W-:-:S07]  /*1ab580*/  IMAD.X R11, RZ, RZ, R9, P0 ;  /* 0x000000ffff0b7224 */ /* 0x000fce00000e0609 */
[----:B------:R-:W0:Y:S02]  /*1ab590*/  ATOMS.CAST.SPIN.64 P0, [R5+0x8], R8, R10 ;  /* 0x000008080500758d */ /* 0x000e24000180040a */
[----:B0-----:R-:W-:Y:S05]  /*1ab5a0*/  @!P0 BRA `(.L_x_8789) ;  /* 0xfffffffc00ec8947 */ /* 0x001fea000383ffff */
[----:B------:R-:W-:Y:S05]  /*1ab5b0*/  BSYNC B3 ;  /* 0x0000000000037941 */ /* 0x000fea0003800000 */
.L_x_8788:
[----:B------:R-:W-:Y:S05]  /*1ab5c0*/  BRA `(.L_x_8786) ;  /* 0x0000000000187947 */ /* 0x000fea0003800000 */
.L_x_8787:
[----:B------:R-:W-:Y:S02]  /*1ab5d0*/  R2UR UR4, R38 ;  /* 0x00000000260472ca */ /* 0x000fe400000e0000 */
[----:B------:R-:W-:-:S13]  /*1ab5e0*/  R2UR UR5, R39 ;  /* 0x00000000270572ca */ /* 0x000fda00000e0000 */
[----:B------:R-:W2:Y:S02]  /*1ab5f0*/  LD.E.64 R8, desc[UR4][R36.64+0x8] ;  /* 0x0000080424087980 */ /* 0x000ea4000c101b00 */
[----:B--2---:R-:W-:-:S05]  /*1ab600*/  IADD3 R4, P0, PT, R8, 0x30, RZ ;  /* 0x0000003008047810 */ /* 0x004fca0007f1e0ff */
[----:B------:R-:W-:-:S05]  /*1ab610*/  IMAD.X R5, RZ, RZ, R9, P0 ;  /* 0x000000ffff057224 */ /* 0x000fca00000e0609 */
[----:B------:R0:W-:Y:S03]  /*1ab620*/  ST.E.64 desc[UR4][R36.64+0x8], R4 ;  /* 0x0000080424007985 */ /* 0x0001e6000c101b04 */
.L_x_8786:
[----:B------:R-:W-:Y:S05]  /*1ab630*/  BSYNC B2 ;  /* 0x0000000000027941 */ /* 0x000fea0003800000 */
.L_x_8785:
        /* <DEDUP_REMOVED lines=54> */
.L_x_8791:
[----:B------:R-:W-:Y:S05]  /*1ab9a0*/  BSYNC B2 ;  /* 0x0000000000027941 */ /* 0x000fea0003800000 */
.L_x_8790:
        /* <DEDUP_REMOVED lines=40> */
.L_x_8793:
[----:B------:R-:W-:Y:S05]  /*1abc30*/  BSYNC B2 ;  /* 0x0000000000027941 */ /* 0x000fea0003800000 */
.L_x_8792:
[----:B------:R-:W-:Y:S02]  /*1abc40*/  R2UR UR4, R38 ;  /* 0x00000000260472ca */ /* 0x000fe400000e0000 */
[----:B------:R-:W-:Y:S02]  /*1abc50*/  R2UR UR5, R39 ;  /* 0x00000000270572ca */ /* 0x000fe400000e0000 */
[----:B------:R-:W-:-:S11]  /*1abc60*/  PRMT R9, RZ, 0x7610, R9 ;  /* 0x00007610ff097816 */ /* 0x000fd60000000009 */
[----:B------:R2:W-:Y:S01]  /*1abc70*/  ST.E desc[UR4][R30.64], R7 ;  /* 0x000000071e007985 */ /* 0x0005e2000c101904 */
[----:B------:R-:W-:Y:S05]  /*1abc80*/  BRA `(.L_x_8783) ;  /* 0x0000000000147947 */ /* 0x000fea0003800000 */
.L_x_8784:
[----:B------:R-:W-:Y:S02]  /*1abc90*/  R2UR UR4, R38 ;  /* 0x00000000260472ca */ /* 0x000fe400000e0000 */
[----:B------:R-:W-:Y:S02]  /*1abca0*/  R2UR UR5, R39 ;  /* 0x00000000270572ca */ /* 0x000fe400000e0000 */
[----:B------:R-:W-:-:S05]  /*1abcb0*/  IADD3 R4, P0, PT, R4, R14, RZ ;  /* 0x0000000e04047210 */ /* 0x000fca0007f1e0ff */
[----:B------:R-:W-:-:S06]  /*1abcc0*/  IMAD.X R5, RZ, RZ, R5, P0 ;  /* 0x000000ffff057224 */ /* 0x000fcc00000e0605 */
[----:B------:R1:W5:Y:S02]  /*1abcd0*/  LD.E.U8 R9, desc[UR4][R4.64+0x20] ;  /* 0x0000200404097980 */ /* 0x000364000c101100 */
.L_x_8783:
[----:B------:R-:W-:Y:S05]  /*1abce0*/  BSYNC B1 ;  /* 0x0000000000017941 */ /* 0x000fea0003800000 */
.L_x_8782:
        /* <DEDUP_REMOVED lines=32> */
.L_x_8801:
[----:B------:R-:W0:Y:S02]  /*1abef0*/  LDS.64 R8, [R5+0x8] ;  /* 0x0000080005087984 */ /* 0x000e240000000a00 */
[----:B0-----:R-:W-:-:S05]  /*1abf00*/  IADD3 R10, P0, PT, R8, 0x30, RZ ;  /* 0x00000030080a7810 */ /* 0x001fca0007f1e0ff */
[----:B------:R-:W-:-:S07]  /*1abf10*/  IMAD.X R11, RZ, RZ, R9, P0 ;  /* 0x000000ffff0b7224 */ /* 0x000fce00000e0609 */
[----:B------:R-:W0:Y:S02]  /*1abf20*/  ATOMS.CAST.SPIN.64 P0, [R5+0x8], R8, R10 ;  /* 0x000008080500758d */ /* 0x000e24000180040a */
[----:B0-----:R-:W-:Y:S05]  /*1abf30*/  @!P0 BRA `(.L_x_8801) ;  /* 0xfffffffc00ec8947 */ /* 0x001fea000383ffff */
[----:B------:R-:W-:Y:S05]  /*1abf40*/  BSYNC B3 ;  /* 0x0000000000037941 */ /* 0x000fea0003800000 */
.L_x_8800:
[----:B------:R-:W-:Y:S05]  /*1abf50*/  BRA `(.L_x_8798) ;  /* 0x0000000000187947 */ /* 0x000fea0003800000 */
.L_x_8799:
[----:B------:R-:W-:Y:S02]  /*1abf60*/  R2UR UR4, R38 ;  /* 0x00000000260472ca */ /* 0x000fe400000e0000 */
[----:B------:R-:W-:-:S13]  /*1abf70*/  R2UR UR5, R39 ;  /* 0x00000000270572ca */ /* 0x000fda00000e0000 */
[----:B------:R-:W2:Y:S02]  /*1abf80*/  LD.E.64 R8, desc[UR4][R36.64+0x8] ;  /* 0x0000080424087980 */ /* 0x000ea4000c101b00 */
[----:B--2---:R-:W-:-:S05]  /*1abf90*/  IADD3 R4, P0, PT, R8, 0x30, RZ ;  /* 0x0000003008047810 */ /* 0x004fca0007f1e0ff */
[----:B------:R-:W-:-:S05]  /*1abfa0*/  IMAD.X R5, RZ, RZ, R9, P0 ;  /* 0x000000ffff057224 */ /* 0x000fca00000e0609 */
[----:B------:R0:W-:Y:S03]  /*1abfb0*/  ST.E.64 desc[UR4][R36.64+0x8], R4 ;  /* 0x0000080424007985 */ /* 0x0001e6000c101b04 */
.L_x_8798:
[----:B------:R-:W-:Y:S05]  /*1abfc0*/  BSYNC B2 ;  /* 0x0000000000027941 */ /* 0x000fea0003800000 */
.L_x_8797:
        /* <DEDUP_REMOVED lines=54> */
.L_x_8803:
[----:B------:R-:W-:Y:S05]  /*1ac330*/  BSYNC B2 ;  /* 0x0000000000027941 */ /* 0x000fea0003800000 */
.L_x_8802:
        /* <DEDUP_REMOVED lines=40> */
.L_x_8805:
[----:B------:R-:W-:Y:S05]  /*1ac5c0*/  BSYNC B2 ;  /* 0x0000000000027941 */ /* 0x000fea0003800000 */
.L_x_8804:
[----:B------:R-:W-:Y:S02]  /*1ac5d0*/  R2UR UR4, R38 ;  /* 0x00000000260472ca */ /* 0x000fe400000e0000 */
[----:B------:R-:W-:-:S13]  /*1ac5e0*/  R2UR UR5, R39 ;  /* 0x00000000270572ca */ /* 0x000fda00000e0000 */
[----:B------:R3:W-:Y:S01]  /*1ac5f0*/  ST.E desc[UR4][R30.64], R7 ;  /* 0x000000071e007985 */ /* 0x0007e2000c101904 */
[----:B------:R-:W-:Y:S05]  /*1ac600*/  BRA `(.L_x_8795) ;  /* 0x0000000000207947 */ /* 0x000fea0003800000 */
.L_x_8796:
        /* <DEDUP_REMOVED lines=8> */
.L_x_8795:
[----:B------:R-:W-:Y:S05]  /*1ac690*/  BSYNC B1 ;  /* 0x0000000000017941 */ /* 0x000fea0003800000 */
.L_x_8794:
[----:B------:R-:W-:Y:S02]  /*1ac6a0*/  VIADD R17, R17, 0x1 ;  /* 0x0000000111117836 */ /* 0x000fe40000000000 */
[----:B------:R-:W-:Y:S02]  /*1ac6b0*/  VIADD R13, R13, 0x1 ;  /* 0x000000010d0d7836 */ /* 0x000fe40000000000 */
[----:B------:R-:W-:Y:S02]  /*1ac6c0*/  VIADD R12, R12, 0x4 ;  /* 0x000000040c0c7836 */ /* 0x000fe40000000000 */
[----:B------:R-:W-:Y:S01]  /*1ac6d0*/  VIADD R14, R14, 0x4 ;  /* 0x000000040e0e7836 */ /* 0x000fe20000000000 */
[----:B------:R-:W-:Y:S06]  /*1ac6e0*/  @P2 BRA `(.L_x_8806) ;  /* 0xffffffec00102947 */ /* 0x000fec000383ffff */
.L_x_8781:
[----:B------:R-:W-:Y:S05]  /*1ac6f0*/  BSYNC B0 ;  /* 0x0000000000007941 */ /* 0x000fea0003800000 */
.L_x_8780:
        /* <DEDUP_REMOVED lines=19> */
.L_x_8811:
[----:B------:R-:W0:Y:S02]  /*1ac830*/  LDS.64 R4, [R11+0x8] ;  /* 0x000008000b047984 */ /* 0x000e240000000a00 */
[----:B0-----:R-:W-:-:S05]  /*1ac840*/  IADD3 R6, P0, PT, R4, 0x30, RZ ;  /* 0x0000003004067810 */ /* 0x001fca0007f1e0ff */
[----:B------:R-:W-:-:S07]  /*1ac850*/  IMAD.X R7, RZ, RZ, R5, P0 ;  /* 0x000000ffff077224 */ /* 0x000fce00000e0605 */
[----:B------:R-:W0:Y:S02]  /*1ac860*/  ATOMS.CAST.SPIN.64 P0, [R11+0x8], R4, R6 ;  /* 0x000008040b00758d */ /* 0x000e240001800406 */
[----:B0-----:R-:W-:Y:S05]  /*1ac870*/  @!P0 BRA `(.L_x_8811) ;  /* 0xfffffffc00ec8947 */ /* 0x001fea000383ffff */
[----:B------:R-:W-:Y:S05]  /*1ac880*/  BSYNC B1 ;  /* 0x0000000000017941 */ /* 0x000fea0003800000 */
.L_x_8810:
[----:B------:R-:W-:Y:S02]  /*1ac890*/  IMAD.MOV.U32 R6, RZ, RZ, R4 ;  /* 0x000000ffff067224 */ /* 0x000fe400078e0004 */
[----:B------:R-:W-:Y:S01]  /*1ac8a0*/  IMAD.MOV.U32 R7, RZ, RZ, R5 ;  /* 0x000000ffff077224 */ /* 0x000fe200078e0005 */
[----:B------:R-:W-:Y:S06]  /*1ac8b0*/  BRA `(.L_x_8808) ;  /* 0x0000000000187947 */ /* 0x000fec0003800000 */
.L_x_8809:
[----:B------:R-:W-:Y:S02]  /*1ac8c0*/  R2UR UR4, R38 ;  /* 0x00000000260472ca */ /* 0x000fe400000e0000 */
[----:B------:R-:W-:-:S13]  /*1ac8d0*/  R2UR UR5, R39 ;  /* 0x00000000270572ca */ /* 0x000fda00000e0000 */
[----:B------:R-:W2:Y:S02]  /*1ac8e0*/  LD.E.64 R6, desc[UR4][R36.64+0x8] ;  /* 0x0000080424067980 */ /* 0x000ea4000c101b00 */
[----:B--2---:R-:W-:-:S05]  /*1ac8f0*/  IADD3 R4, P0, PT, R6, 0x30, RZ ;  /* 0x0000003006047810 */ /* 0x004fca0007f1e0ff */
[----:B------:R-:W-:-:S05]  /*1ac900*/  IMAD.X R5, RZ, RZ, R7, P0 ;  /* 0x000000ffff057224 */ /* 0x000fca00000e0607 */
[----:B------:R0:W-:Y:S03]  /*1ac910*/  ST.E.64 desc[UR4][R36.64+0x8], R4 ;  /* 0x0000080424007985 */ /* 0x0001e6000c101b04 */
.L_x_8808:
[----:B------:R-:W-:Y:S05]  /*1ac920*/  BSYNC B0 ;  /* 0x0000000000007941 */ /* 0x000fea0003800000 */
.L_x_8807:
        /* <DEDUP_REMOVED lines=65> */
.L_x_8818:
[----:B------:R-:W0:Y:S02]  /*1acd40*/  LDS.64 R8, [R5+0x8] ;  /* 0x0000080005087984 */ /* 0x000e240000000a00 */
[----:B0-----:R-:W-:-:S05]  /*1acd50*/  IADD3 R10, P0, PT, R32, R8, RZ ;  /* 0x00000008200a7210 */ /* 0x001fca0007f1e0ff */
[----:B------:R-:W-:-:S07]  /*1acd60*/  IMAD.X R11, R33, 0x1, R9, P0 ;  /* 0x00000001210b7824 */ /* 0x000fce00000e0609 */
[----:B------:R-:W0:Y:S02]  /*1acd70*/  ATOMS.CAST.SPIN.64 P0, [R5+0x8], R8, R10 ;  /* 0x000008080500758d */ /* 0x000e24000180040a */
[----:B0-----:R-:W-:Y:S05]  /*1acd80*/  @!P0 BRA `(.L_x_8818) ;  /* 0xfffffffc00ec8947 */ /* 0x001fea000383ffff */
[----:B------:R-:W-:Y:S05]  /*1acd90*/  BSYNC B1 ;  /* 0x0000000000017941 */ /* 0x000fea0003800000 */
.L_x_8817:
[----:B------:R-:W-:Y:S05]  /*1acda0*/  BRA `(.L_x_8815) ;  /* 0x0000000000187947 */ /* 0x000fea0003800000 */
.L_x_8816:
[----:B------:R-:W-:Y:S02]  /*1acdb0*/  R2UR UR4, R38 ;  /* 0x00000000260472ca */ /* 0x000fe400000e0000 */
[----:B------:R-:W-:-:S13]  /*1acdc0*/  R2UR UR5, R39 ;  /* 0x00000000270572ca */ /* 0x000fda00000e0000 */
[----:B------:R-:W2:Y:S02]  /*1acdd0*/  LD.E.64 R8, desc[UR4][R36.64+0x8] ;  /* 0x0000080424087980 */ /* 0x000ea4000c101b00 */
[----:B--2---:R-:W-:-:S05]  /*1acde0*/  IADD3 R4, P0, PT, R32, R8, RZ ;  /* 0x0000000820047210 */ /* 0x004fca0007f1e0ff */
[----:B------:R-:W-:-:S05]  /*1acdf0*/  IMAD.X R5, R33, 0x1, R9, P0 ;  /* 0x0000000121057824 */ /* 0x000fca00000e0609 */
[----:B------:R0:W-:Y:S03]  /*1ace00*/  ST.E.64 desc[UR4][R36.64+0x8], R4 ;  /* 0x0000080424007985 */ /* 0x0001e6000c101b04 */
.L_x_8815:
[----:B------:R-:W-:Y:S05]  /*1ace10*/  BSYNC B0 ;  /* 0x0000000000007941 */ /* 0x000fea0003800000 */
.L_x_8814:
        /* <DEDUP_REMOVED lines=47> */
.L_x_8850:
        /* <DEDUP_REMOVED lines=31> */
.L_x_8831:
        /* <DEDUP_REMOVED lines=8> */
.L_x_8830:
[----:B0-----:R0:W-:Y:S05]  /*1ad380*/  BMOV.32 B0, R4 ;  /* 0x0000000400007356 */ /* 0x0011ea0000000000 */
[----:B------:R-:W-:Y:S05]  /*1ad390*/  BRA `(.L_x_8828) ;  /* 0x0000000000187947 */ /* 0x000fea0003800000 */
.L_x_8829:
[----:B------:R-:W-:Y:S02]  /*1ad3a0*/  R2UR UR4, R38 ;  /* 0x00000000260472ca */ /* 0x000fe400000e0000 */
[----:B------:R-:W-:-:S13]  /*1ad3b0*/  R2UR UR5, R39 ;  /* 0x00000000270572ca */ /* 0x000fda00000e0000 */
[----:B------:R-:W2:Y:S02]  /*1ad3c0*/  LD.E.64 R8, desc[UR4][R36.64+0x8] ;  /* 0x0000080424087980 */ /* 0x000ea4000c101b00 */
[----:B--2---:R-:W-:-:S05]  /*1ad3d0*/  IADD3 R4, P0, PT, R8, 0x30, RZ ;  /* 0x0000003008047810 */ /* 0x004fca0007f1e0ff */
[----:B------:R-:W-:-:S05]  /*1ad3e0*/  IMAD.X R5, RZ, RZ, R9, P0 ;  /* 0x000000ffff057224 */ /* 0x000fca00000e0609 */
[----:B------:R2:W-:Y:S03]  /*1ad3f0*/  ST.E.64 desc[UR4][R36.64+0x8], R4 ;  /* 0x0000080424007985 */ /* 0x0005e6000c101b04 */
.L_x_8828:
[----:B------:R-:W-:Y:S05]  /*1ad400*/  BSYNC B0 ;  /* 0x0000000000007941 */ /* 0x000fea0003800000 */
.L_x_8827:
        /* <DEDUP_REMOVED lines=54> */
.L_x_8833:
[----:B------:R-:W-:Y:S05]  /*1ad770*/  BSYNC B0 ;  /* 0x0000000000007941 */ /* 0x000fea0003800000 */
.L_x_8832:
        /* <DEDUP_REMOVED lines=40> */
.L_x_8835:
[----:B------:R-:W-:Y:S05]  /*1ada00*/  BSYNC B0 ;  /* 0x0000000000007941 */ /* 0x000fea0003800000 */
.L_x_8834:
[----:B------:R-:W-:Y:S02]  /*1ada10*/  R2UR UR4, R38 ;  /* 0x00000000260472ca */ /* 0x000fe400000e0000 */
[----:B------:R-:W-:-:S13]  /*1ada20*/  R2UR UR5, R39 ;  /* 0x00000000270572ca */ /* 0x000fda00000e0000 */
[----:B------:R4:W-:Y:S01]  /*1ada30*/  ST.E desc[UR4][R30.64], R7 ;  /* 0x000000071e007985 */ /* 0x0009e2000c101904 */
[----:B------:R-:W-:Y:S05]  /*1ada40*/  BRA `(.L_x_8836) ;  /* 0x0000000000147947 */ /* 0x000fea0003800000 */
.L_x_8826:
[----:B------:R-:W-:Y:S02]  /*1ada50*/  R2UR UR4, R38 ;  /* 0x00000000260472ca */ /* 0x000fe400000e0000 */
[----:B------:R-:W-:Y:S02]  /*1ada60*/  R2UR UR5, R39 ;  /* 0x00000000270572ca */ /* 0x000fe400000e0000 */
[----:B------:R-:W-:-:S05]  /*1ada70*/  IADD3 R4, P0, PT, R4, R17, RZ ;  /* 0x0000001104047210 */ /* 0x000fca0007f1e0ff */
[----:B------:R-:W-:-:S06]  /*1ada80*/  IMAD.X R5, RZ, RZ, R5, P0 ;  /* 0x000000ffff057224 */ /* 0x000fcc00000e0605 */
[----:B------:R0:W-:Y:S02]  /*1ada90*/  ST.E desc[UR4][R4.64+0x20], RZ ;  /* 0x000020ff04007985 */ /* 0x0001e4000c101904 */
.L_x_8836:
[----:B------:R-:W-:Y:S05]  /*1adaa0*/  BSYNC B1 ;  /* 0x0000000000017941 */ /* 0x000fea0003800000 */
.L_x_8825:
[----:B------:R-:W5:Y:S01]  /*1adab0*/  S2UR UR5, SR_CgaCtaId ;  /* 0x00000000000579c3 */ /* 0x000f620000008800 */
[----:B------:R-:W-:Y:S02]  /*1adac0*/  UMOV UR4, 0x400 ;  /* 0x0000040000047882 */ /* 0x000fe40000000000 */
[----:B-----5:R-:W-:Y:S01]  /*1adad0*/  ULEA UR4, UR5, UR4, 0x18 ;  /* 0x0000000405047291 */ /* 0x020fe2000f8ec0ff */
[----:B------:R-:W-:-:S05]  /*1adae0*/  R2UR UR5, R39 ;  /* 0x00000000270572ca */ /* 0x000fca00000e0000 */
[----:B-1----:R-:W-:Y:S01]  /*1adaf0*/  IMAD.U32 R15, RZ, RZ, UR4 ;  /* 0x00000004ff0f7e24 */ /* 0x002fe2000f8e00ff */
        /* <DEDUP_REMOVED lines=25> */
.L_x_8843:
        /* <DEDUP_REMOVED lines=8> */
.L_x_8842:
[----:B0-----:R0:W-:Y:S05]  /*1add10*/  BMOV.32 B0, R5 ;  /* 0x0000000500007356 */ /* 0x0011ea0000000000 */
[----:B------:R-:W-:Y:S02]  /*1add20*/  IMAD.MOV.U32 R10, RZ, RZ, R8 ;  /* 0x000000ffff0a7224 */ /* 0x000fe400078e0008 */
[----:B------:R-:W-:Y:S01]  /*1add30*/  IMAD.MOV.U32 R11, RZ, RZ, R9 ;  /* 0x000000ffff0b7224 */ /* 0x000fe200078e0009 */
[----:B0-----:R-:W-:Y:S06]  /*1add40*/  BRA `(.L_x_8840) ;  /* 0x0000000000187947 */ /* 0x001fec0003800000 */
.L_x_8841:
[----:B------:R-:W-:Y:S02]  /*1add50*/  R2UR UR4, R38 ;  /* 0x00000000260472ca */ /* 0x000fe400000e0000 */
[----:B------:R-:W-:-:S13]  /*1add60*/  R2UR UR5, R39 ;  /* 0x00000000270572ca */ /* 0x000fda00000e0000 */
[----:B------:R-:W2:Y:S02]  /*1add70*/  LD.E.64 R10, desc[UR4][R36.64+0x8] ;  /* 0x00000804240a7980 */ /* 0x000ea4000c101b00 */
[----:B--2---:R-:W-:-:S05]  /*1add80*/  IADD3 R8, P0, PT, R10, 0x30, RZ ;  /* 0x000000300a087810 */ /* 0x004fca0007f1e0ff */
[----:B------:R-:W-:-:S05]  /*1add90*/  IMAD.X R9, RZ, RZ, R11, P0 ;  /* 0x000000ffff097224 */ /* 0x000fca00000e060b */
[----:B------:R0:W-:Y:S03]  /*1adda0*/  ST.E.64 desc[UR4][R36.64+0x8], R8 ;  /* 0x0000080824007985 */ /* 0x0001e6000c101b04 */
.L_x_8840:
[----:B------:R-:W-:Y:S05]  /*1addb0*/  BSYNC B0 ;  /* 0x0000000000007941 */ /* 0x000fea0003800000 */
.L_x_8839:
[C---:B------:R-:W-:Y:S01]  /*1addc0*/  IADD3 R5, P0, PT, R10.reuse, 0x38, RZ ;  /* 0x000000380a057810 */ /* 0x040fe20007f1e0ff */
[----:B------:R-:W-:Y:S01]  /*1addd0*/  BSSY B0, `(.L_x_8844) ;  /* 0x0000038000007945 */ /* 0x000fe20003800000 */
[--C-:B-1----:R-:W-:Y:S02]  /*1adde0*/  SHF.R.U64 R34, R10, 0x4, R11.reuse ;  /* 0x000000040a227819 */ /* 0x102fe4000000120b */
        /* <DEDUP_REMOVED lines=48> */
.L_x_8845:
[----:B------:R-:W-:Y:S01]  /*1ae0f0*/  R2UR UR4, R38 ;  /* 0x00000000260472ca */ /* 0x000fe200000e0000 */
[----:B------:R-:W-:Y:S01]  /*1ae100*/  IMAD.MOV.U32 R5, RZ, RZ, 0x5272 ;  /* 0x00005272ff057424 */ /* 0x000fe200078e00ff */
[----:B------:R-:W-:Y:S01]  /*1ae110*/  R2UR UR5, R39 ;  /* 0x00000000270572ca */ /* 0x000fe200000e0000 */
[----:B------:R-:W-:Y:S01]  /*1ae120*/  IMAD.MOV.U32 R11, RZ, RZ, -0x1 ;  /* 0xffffffffff0b7424 */ /* 0x000fe200078e00ff */
[----:B------:R-:W-:-:S11]  /*1ae130*/  PLOP3.LUT P0, PT, PT, PT, PT, 0x8, 0x80 ;  /* 0x000000000080781c */ /* 0x000fd60003f0e170 */
[----:B------:R1:W-:Y:S02]  /*1ae140*/  ST.E desc[UR4][R30.64], R5 ;  /* 0x000000051e007985 */ /* 0x0003e4000c101904 */
.L_x_8846:
[----:B------:R-:W-:Y:S05]  /*1ae150*/  BSYNC B0 ;  /* 0x0000000000007941 */ /* 0x000fea0003800000 */
.L_x_8844:
        /* <DEDUP_REMOVED lines=39> */
.L_x_8848:
[----:B------:R-:W-:Y:S05]  /*1ae3d0*/  BSYNC B0 ;  /* 0x0000000000007941 */ /* 0x000fea0003800000 */
.L_x_8847:
[----:B------:R-:W-:Y:S02]  /*1ae3e0*/  R2UR UR4, R38 ;  /* 0x00000000260472ca */ /* 0x000fe400000e0000 */
[----:B------:R-:W-:-:S13]  /*1ae3f0*/  R2UR UR5, R39 ;  /* 0x00000000270572ca */ /* 0x000fda00000e0000 */
[----:B------:R2:W-:Y:S01]  /*1ae400*/  ST.E desc[UR4][R30.64], R9 ;  /* 0x000000091e007985 */ /* 0x0005e2000c101904 */
[----:B------:R-:W-:Y:S05]  /*1ae410*/  BRA `(.L_x_8849) ;  /* 0x0000000000187947 */ /* 0x000fea0003800000 */
.L_x_8838:
[----:B------:R-:W-:Y:S01]  /*1ae420*/  VIADD R5, R17, 0x4 ;  /* 0x0000000411057836 */ /* 0x000fe20000000000 */
[----:B------:R-:W-:Y:S02]  /*1ae430*/  R2UR UR4, R38 ;  /* 0x00000000260472ca */ /* 0x000fe400000e0000 */
[----:B------:R-:W-:Y:S02]  /*1ae440*/  R2UR UR5, R39 ;  /* 0x00000000270572ca */ /* 0x000fe400000e0000 */
[----:B------:R-:W-:-:S05]  /*1ae450*/  IADD3 R4, P0, PT, R8, R5, RZ ;  /* 0x0000000508047210 */ /* 0x000fca0007f1e0ff */
[----:B------:R-:W-:-:S06]  /*1ae460*/  IMAD.X R5, RZ, RZ, R9, P0 ;  /* 0x000000ffff057224 */ /* 0x000fcc00000e0609 */
[----:B------:R3:W-:Y:S02]  /*1ae470*/  ST.E desc[UR4][R4.64+0x20], RZ ;  /* 0x000020ff04007985 */ /* 0x0007e4000c101904 */
.L_x_8849:
[----:B------:R-:W-:Y:S05]  /*1ae480*/  BSYNC B1 ;  /* 0x0000000000017941 */ /* 0x000fea0003800000 */
.L_x_8837:
[----:B------:R-:W-:Y:S02]  /*1ae490*/  VIADD R32, R32, 0x2 ;  /* 0x0000000220207836 */ /* 0x000fe40000000000 */
[----:B------:R-:W-:Y:S01]  /*1ae4a0*/  VIADD R17, R17, 0x8 ;  /* 0x0000000811117836 */ /* 0x000fe20000000000 */
[----:B------:R-:W-:Y:S06]  /*1ae4b0*/  @P2 BRA `(.L_x_8850) ;  /* 0xffffffec00142947 */ /* 0x000fec000383ffff */
.L_x_8824:
[----:B------:R-:W-:Y:S05]  /*1ae4c0*/  BSYNC B2 ;  /* 0x0000000000027941 */ /* 0x000fea0003800000 */
.L_x_8823:
[----:B---3--:R-:W-:Y:S01]  /*1ae4d0*/  LOP3.LUT R4, R12, 0x1, RZ, 0xc0, !PT ;  /* 0x000000010c047812 */ /* 0x008fe200078ec0ff */
[----:B------:R-:W-:Y:S03]  /*1ae4e0*/  BSSY B0, `(.L_x_8821) ;  /* 0x0000091000007945 */ /* 0x000fe60003800000 */
        /* <DEDUP_REMOVED lines=23> */
.L_x_8857:
[----:B------:R-:W0:Y:S02]  /*1ae660*/  LDS.64 R8, [R5+0x8] ;  /* 0x0000080005087984 */ /* 0x000e240000000a00 */
[----:B0-----:R-:W-:-:S05]  /*1ae670*/  IADD3 R10, P0, PT, R8, 0x30, RZ ;  /* 0x00000030080a7810 */ /* 0x001fca0007f1e0ff */
[----:B------:R-:W-:-:S07]  /*1ae680*/  IMAD.X R11, RZ, RZ, R9, P0 ;  /* 0x000000ffff0b7224 */ /* 0x000fce00000e0609 */
[----:B------:R-:W0:Y:S02]  /*1ae690*/  ATOMS.CAST.SPIN.64 P0, [R5+0x8], R8, R10 ;  /* 0x000008080500758d */ /* 0x000e24000180040a */
[----:B0-----:R-:W-:Y:S05]  /*1ae6a0*/  @!P0 BRA `(.L_x_8857) ;  /* 0xfffffffc00ec8947 */ /* 0x001fea000383ffff */
[----:B------:R-:W-:Y:S05]  /*1ae6b0*/  BSYNC B2 ;  /* 0x0000000000027941 */ /* 0x000fea0003800000 */
.L_x_8856:
[----:B------:R-:W-:Y:S05]  /*1ae6c0*/  BRA `(.L_x_8854) ;  /* 0x0000000000187947 */ /* 0x000fea0003800000 */
.L_x_8855:
[----:B------:R-:W-:Y:S02]  /*1ae6d0*/  R2UR UR4, R38 ;  /* 0x00000000260472ca */ /* 0x000fe400000e0000 */
[----:B------:R-:W-:-:S13]  /*1ae6e0*/  R2UR UR5, R39 ;  /* 0x00000000270572ca */ /* 0x000fda00000e0000 */
[----:B------:R-:W2:Y:S02]  /*1ae6f0*/  LD.E.64 R8, desc[UR4][R36.64+0x8] ;  /* 0x0000080424087980 */ /* 0x000ea4000c101b00 */
[----:B--2---:R-:W-:-:S05]  /*1ae700*/  IADD3 R4, P0, PT, R8, 0x30, RZ ;  /* 0x0000003008047810 */ /* 0x004fca0007f1e0ff */
[----:B------:R-:W-:-:S05]  /*1ae710*/  IMAD.X R5, RZ, RZ, R9, P0 ;  /* 0x000000ffff057224 */ /* 0x000fca00000e0609 */
[----:B------:R0:W-:Y:S03]  /*1ae720*/  ST.E.64 desc[UR4][R36.64+0x8], R4 ;  /* 0x0000080424007985 */ /* 0x0001e6000c101b04 */
.L_x_8854:
[----:B------:R-:W-:Y:S05]  /*1ae730*/  BSYNC B1 ;  /* 0x0000000000017941 */ /* 0x000fea0003800000 */
.L_x_8853:
        /* <DEDUP_REMOVED lines=51> */
.L_x_8859:
[----:B------:R-:W-:Y:S01]  /*1aea70*/  R2UR UR4, R38 ;  /* 0x00000000260472ca */ /* 0x000fe200000e0000 */
[----:B------:R-:W-:Y:S01]  /*1aea80*/  IMAD.MOV.U32 R5, RZ, RZ, 0x5272 ;  /* 0x00005272ff057424 */ /* 0x000fe200078e00ff */
[----:B------:R-:W-:Y:S01]  /*1aea90*/  R2UR UR5, R39 ;  /* 0x00000000270572ca */ /* 0x000fe200000e0000 */
[----:B------:R-:W-:Y:S01]  /*1aeaa0*/  IMAD.MOV.U32 R9, RZ, RZ, -0x1 ;  /* 0xffffffffff097424 */ /* 0x000fe200078e00ff */
[----:B------:R-:W-:-:S11]  /*1aeab0*/  PLOP3.LUT P0, PT, PT, PT, PT, 0x8, 0x80 ;  /* 0x000000000080781c */ /* 0x000fd60003f0e170 */
[----:B------:R0:W-:Y:S02]  /*1aeac0*/  ST.E desc[UR4][R30.64], R5 ;  /* 0x000000051e007985 */ /* 0x0001e4000c101904 */
.L_x_8860:
[----:B------:R-:W-:Y:S05]  /*1aead0*/  BSYNC B1 ;  /* 0x0000000000017941 */ /* 0x000fea0003800000 */
.L_x_8858:
        /* <DEDUP_REMOVED lines=39> */
.L_x_8862:
[----:B------:R-:W-:Y:S05]  /*1aed50*/  BSYNC B1 ;  /* 0x0000000000017941 */ /* 0x000fea0003800000 */
.L_x_8861:
[----:B------:R-:W-:Y:S02]  /*1aed60*/  R2UR UR4, R38 ;  /* 0x00000000260472ca */ /* 0x000fe400000e0000 */
[----:B------:R-:W-:-:S13]  /*1aed70*/  R2UR UR5, R39 ;  /* 0x00000000270572ca */ /* 0x000fda00000e0000 */
[----:B------:R3:W-:Y:S01]  /*1aed80*/  ST.E desc[UR4][R30.64], R7 ;  /* 0x000000071e007985 */ /* 0x0007e2000c101904 */
[----:B------:R-:W-:Y:S05]  /*1aed90*/  BRA `(.L_x_8851) ;  /* 0x0000000000147947 */ /* 0x000fea0003800000 */
.L_x_8852:
[----:B------:R-:W-:Y:S02]  /*1aeda0*/  R2UR UR4, R38 ;  /* 0x00000000260472ca */ /* 0x000fe400000e0000 */
[----:B------:R-:W-:Y:S02]  /*1aedb0*/  R2UR UR5, R39 ;  /* 0x00000000270572ca */ /* 0x000fe400000e0000 */
[----:B------:R-:W-:-:S05]  /*1aedc0*/  LEA R14, P0, R14, R4, 0x2 ;  /* 0x000000040e0e7211 */ /* 0x000fca00078010ff */
[----:B------:R-:W-:-:S06]  /*1aedd0*/  IMAD.X R15, RZ, RZ, R5, P0 ;  /* 0x000000ffff0f7224 */ /* 0x000fcc00000e0605 */
[----:B------:R4:W-:Y:S02]  /*1aede0*/  ST.E desc[UR4][R14.64+0x20], RZ ;  /* 0x000020ff0e007985 */ /* 0x0009e4000c101904 */
.L_x_8851:
[----:B------:R-:W-:Y:S05]  /*1aedf0*/  BSYNC B0 ;  /* 0x0000000000007941 */ /* 0x000fea0003800000 */
.L_x_8821:
[----:B------:R-:W-:-:S13]  /*1aee00*/  ISETP.GE.AND P0, PT, R12, 0x1, PT ;  /* 0x000000010c00780c */ /* 0x000fda0003f06270 */
[----:B------:R-:W-:Y:S05]  /*1aee10*/  @!P0 BREAK B3 ;  /* 0x0000000000038942 */ /* 0x000fea0003800000 */
[----:B------:R-:W-:Y:S05]  /*1aee20*/  @!P0 BRA `(.L_x_8822) ;  /* 0x0000001000f48947 */ /* 0x000fea0003800000 */
[----:B------:R-:W-:Y:S05]  /*1aee30*/  BSYNC B3 ;  /* 0x0000000000037941 */ /* 0x000fea0003800000 */
.L_x_8820:
[----:B----4-:R-:W-:Y:S02]  /*1aee40*/  IMAD.MOV R14, RZ, RZ, -R12 ;  /* 0x000000ffff0e7224 */ /* 0x010fe400078e0a0c */
[----:B------:R-:W-:Y:S02]  /*1aee50*/  IMAD.MOV.U32 R15, RZ, RZ, RZ ;  /* 0x000000ffff0f7224 */ /* 0x000fe400078e00ff */
[----:B------:R-:W-:-:S07]  /*1aee60*/  IMAD.MOV.U32 R17, RZ, RZ, RZ ;  /* 0x000000ffff117224 */ /* 0x000fce00078e00ff */
.L_x_8887:
        /* <DEDUP_REMOVED lines=35> */
.L_x_8870:
[----:B------:R-:W0:Y:S02]  /*1af0a0*/  LDS.64 R8, [R5+0x8] ;  /* 0x0000080005087984 */ /* 0x000e240000000a00 */
[----:B0-----:R-:W-:-:S05]  /*1af0b0*/  IADD3 R10, P0, PT, R8, 0x30, RZ ;  /* 0x00000030080a7810 */ /* 0x001fca0007f1e0ff */
[----:B------:R-:W-:-:S07]  /*1af0c0*/  IMAD.X R11, RZ, RZ, R9, P0 ;  /* 0x000000ffff0b7224 */ /* 0x000fce00000e0609 */
[----:B------:R-:W0:Y:S02]  /*1af0d0*/  ATOMS.CAST.SPIN.64 P0, [R5+0x8], R8, R10 ;  /* 0x000008080500758d */ /* 0x000e24000180040a */
[----:B0-----:R-:W-:Y:S05]  /*1af0e0*/  @!P0 BRA `(.L_x_8870) ;  /* 0xfffffffc00ec8947 */ /* 0x001fea000383ffff */
[----:B------:R-:W-:Y:S05]  /*1af0f0*/  BSYNC B2 ;  /* 0x0000000000027941 */ /* 0x000fea0003800000 */
.L_x_8869:
[----:B------:R-:W-:Y:S05]  /*1af100*/  BRA `(.L_x_8867) ;  /* 0x0000000000187947 */ /* 0x000fea0003800000 */
.L_x_8868:
[----:B------:R-:W-:Y:S02]  /*1af110*/  R2UR UR4, R38 ;  /* 0x00000000260472ca */ /* 0x000fe400000e0000 */
[----:B------:R-:W-:-:S13]  /*1af120*/  R2UR UR5, R39 ;  /* 0x00000000270572ca */ /* 0x000fda00000e0000 */
[----:B------:R-:W2:Y:S02]  /*1af130*/  LD.E.64 R8, desc[UR4][R36.64+0x8] ;  /* 0x0000080424087980 */ /* 0x000ea4000c101b00 */
[----:B--2---:R-:W-:-:S05]  /*1af140*/  IADD3 R4, P0, PT, R8, 0x30, RZ ;  /* 0x0000003008047810 */ /* 0x004fca0007f1e0ff */
[----:B------:R-:W-:-:S05]  /*1af150*/  IMAD.X R5, RZ, RZ, R9, P0 ;  /* 0x000000ffff057224 */ /* 0x000fca00000e0609 */
[----:B------:R0:W-:Y:S03]  /*1af160*/  ST.E.64 desc[UR4][R36.64+0x8], R4 ;  /* 0x0000080424007985 */ /* 0x0001e6000c101b04 */
.L_x_8867:
[----:B------:R-:W-:Y:S05]  /*1af170*/  BSYNC B1 ;  /* 0x0000000000017941 */ /* 0x000fea0003800000 */
.L_x_8866:
        /* <DEDUP_REMOVED lines=54> */
.L_x_8872:
[----:B------:R-:W-:Y:S05]  /*1af4e0*/  BSYNC B1 ;  /* 0x0000000000017941 */ /* 0x000fea0003800000 */
.L_x_8871:
        /* <DEDUP_REMOVED lines=40> */
.L_x_8874:
[----:B------:R-:W-:Y:S05]  /*1af770*/  BSYNC B1 ;  /* 0x0000000000017941 */ /* 0x000fea0003800000 */
.L_x_8873:
[----:B------:R-:W-:Y:S02]  /*1af780*/  R2UR UR4, R38 ;  /* 0x00000000260472ca */ /* 0x000fe400000e0000 */
[----:B------:R-:W-:Y:S02]  /*1af790*/  R2UR UR5, R39 ;  /* 0x00000000270572ca */ /* 0x000fe400000e0000 */
[----:B------:R-:W-:-:S11]  /*1af7a0*/  PRMT R9, RZ, 0x7610, R9 ;  /* 0x00007610ff097816 */ /* 0x000fd60000000009 */
[----:B------:R2:W-:Y:S01]  /*1af7b0*/  ST.E desc[UR4][R30.64], R7 ;  /* 0x000000071e007985 */ /* 0x0005e2000c101904 */
[----:B------:R-:W-:Y:S05]  /*1af7c0*/  BRA `(.L_x_8864) ;  /* 0x0000000000147947 */ /* 0x000fea0003800000 */
.L_x_8865:
[----:B------:R-:W-:Y:S02]  /*1af7d0*/  R2UR UR4, R38 ;  /* 0x00000000260472ca */ /* 0x000fe400000e0000 */
[----:B------:R-:W-:Y:S02]  /*1af7e0*/  R2UR UR5, R39 ;  /* 0x00000000270572ca */ /* 0x000fe400000e0000 */
[----:B------:R-:W-:-:S05]  /*1af7f0*/  IADD3 R4, P0, PT, R4, R15, RZ ;  /* 0x0000000f04047210 */ /* 0x000fca0007f1e0ff */
[----:B------:R-:W-:-:S06]  /*1af800*/  IMAD.X R5, RZ, RZ, R5, P0 ;  /* 0x000000ffff057224 */ /* 0x000fcc00000e0605 */
[----:B------:R1:W5:Y:S02]  /*1af810*/  LD.E.U8 R9, desc[UR4][R4.64+0x20] ;  /* 0x0000200404097980 */ /* 0x000364000c101100 */
.L_x_8864:
[----:B------:R-:W-:Y:S05]  /*1af820*/  BSYNC B0 ;  /* 0x0000000000007941 */ /* 0x000fea0003800000 */
.L_x_8863:
        /* <DEDUP_REMOVED lines=31> */
.L_x_8882:
[----:B------:R-:W0:Y:S02]  /*1afa20*/  LDS.64 R8, [R5+0x8] ;  /* 0x0000080005087984 */ /* 0x000e240000000a00 */
[----:B0-----:R-:W-:-:S05]  /*1afa30*/  IADD3 R10, P0, PT, R8, 0x30, RZ ;  /* 0x00000030080a7810 */ /* 0x001fca0007f1e0ff */
[----:B------:R-:W-:-:S07]  /*1afa40*/  IMAD.X R11, RZ, RZ, R9, P0 ;  /* 0x000000ffff0b7224 */ /* 0x000fce00000e0609 */
[----:B------:R-:W0:Y:S02]  /*1afa50*/  ATOMS.CAST.SPIN.64 P0, [R5+0x8], R8, R10 ;  /* 0x000008080500758d */ /* 0x000e24000180040a */
[----:B0-----:R-:W-:Y:S05]  /*1afa60*/  @!P0 BRA `(.L_x_8882) ;  /* 0xfffffffc00ec8947 */ /* 0x001fea000383ffff */
[----:B------:R-:W-:Y:S05]  /*1afa70*/  BSYNC B2 ;  /* 0x0000000000027941 */ /* 0x000fea0003800000 */
.L_x_8881:
[----:B------:R-:W-:Y:S05]  /*1afa80*/  BRA `(.L_x_8879) ;  /* 0x0000000000187947 */ /* 0x000fea0003800000 */
.L_x_8880:
[----:B------:R-:W-:Y:S02]  /*1afa90*/  R2UR UR4, R38 ;  /* 0x00000000260472ca */ /* 0x000fe400000e0000 */
[----:B------:R-:W-:-:S13]  /*1afaa0*/  R2UR UR5, R39 ;  /* 0x00000000270572ca */ /* 0x000fda00000e0000 */
[----:B------:R-:W2:Y:S02]  /*1afab0*/  LD.E.64 R8, desc[UR4][R36.64+0x8] ;  /* 0x0000080424087980 */ /* 0x000ea4000c101b00 */
[----:B--2---:R-:W-:-:S05]  /*1afac0*/  IADD3 R4, P0, PT, R8, 0x30, RZ ;  /* 0x0000003008047810 */ /* 0x004fca0007f1e0ff */
[----:B------:R-:W-:-:S05]  /*1afad0*/  IMAD.X R5, RZ, RZ, R9, P0 ;  /* 0x000000ffff057224 */ /* 0x000fca00000e0609 */
[----:B------:R0:W-:Y:S03]  /*1afae0*/  ST.E.64 desc[UR4][R36.64+0x8], R4 ;  /* 0x0000080424007985 */ /* 0x0001e6000c101b04 */
.L_x_8879:
[----:B------:R-:W-:Y:S05]  /*1afaf0*/  BSYNC B1 ;  /* 0x0000000000017941 */ /* 0x000fea0003800000 */
.L_x_8878:
        /* <DEDUP_REMOVED lines=54> */
.L_x_8884:
[----:B------:R-:W-:Y:S05]  /*1afe60*/  BSYNC B1 ;  /* 0x0000000000017941 */ /* 0x000fea0003800000 */
.L_x_8883:
        /* <DEDUP_REMOVED lines=40> */
.L_x_8886:
[----:B------:R-:W-:Y:S05]  /*1b00f0*/  BSYNC B1 ;  /* 0x0000000000017941 */ /* 0x000fea0003800000 */
.L_x_8885:
[----:B------:R-:W-:Y:S02]  /*1b0100*/  R2UR UR4, R38 ;  /* 0x00000000260472ca */ /* 0x000fe400000e0000 */
[----:B------:R-:W-:-:S13]  /*1b0110*/  R2UR UR5, R39 ;  /* 0x00000000270572ca */ /* 0x000fda00000e0000 */
[----:B------:R4:W-:Y:S01]  /*1b0120*/  ST.E desc[UR4][R30.64], R7 ;  /* 0x000000071e007985 */ /* 0x0009e2000c101904 */
[----:B------:R-:W-:Y:S05]  /*1b0130*/  BRA `(.L_x_8876) ;  /* 0x0000000000207947 */ /* 0x000fea0003800000 */
.L_x_8877:
        /* <DEDUP_REMOVED lines=8> */
.L_x_8876:
[----:B------:R-:W-:Y:S05]  /*1b01c0*/  BSYNC B0 ;  /* 0x0000000000007941 */ /* 0x000fea0003800000 */
.L_x_8875:
[----:B------:R-:W-:Y:S02]  /*1b01d0*/  VIADD R17, R17, 0x1 ;  /* 0x0000000111117836 */ /* 0x000fe40000000000 */
[----:B------:R-:W-:Y:S01]  /*1b01e0*/  VIADD R15, R15, 0x4 ;  /* 0x000000040f0f7836 */ /* 0x000fe20000000000 */
[----:B------:R-:W-:Y:S06]  /*1b01f0*/  @P2 BRA `(.L_x_8887) ;  /* 0xffffffec001c2947 */ /* 0x000fec000383ffff */
.L_x_8822:
[----:B------:R-:W-:Y:S05]  /*1b0200*/  BSYNC B4 ;  /* 0x0000000000047941 */ /* 0x000fea0003800000 */
.L_x_8819:
        /* <DEDUP_REMOVED lines=15> */
.L_x_8813:
[----:B------:R-:W-:Y:S05]  /*1b0300*/  BSYNC B5 ;  /* 0x0000000000057941 */ /* 0x000fea0003800000 */
.L_x_8812:
        /* <DEDUP_REMOVED lines=15> */
.L_x_8892:
[----:B------:R-:W0:Y:S02]  /*1b0400*/  LDS.64 R4, [R3+0x8] ;  /* 0x0000080003047984 */ /* 0x000e240000000a00 */
[----:B0-----:R-:W-:-:S05]  /*1b0410*/  IADD3 R6, P0, PT, R4, 0x30, RZ ;  /* 0x0000003004067810 */ /* 0x001fca0007f1e0ff */
[----:B------:R-:W-:-:S07]  /*1b0420*/  IMAD.X R7, RZ, RZ, R5, P0 ;  /* 0x000000ffff077224 */ /* 0x000fce00000e0605 */
[----:B------:R-:W0:Y:S02]  /*1b0430*/  ATOMS.CAST.SPIN.64 P0, [R3+0x8], R4, R6 ;  /* 0x000008040300758d */ /* 0x000e240001800406 */
[----:B0-----:R-:W-:Y:S05]  /*1b0440*/  @!P0 BRA `(.L_x_8892) ;  /* 0xfffffffc00ec8947 */ /* 0x001fea000383ffff */
[----:B------:R-:W-:Y:S05]  /*1b0450*/  BSYNC B1 ;  /* 0x0000000000017941 */ /* 0x000fea0003800000 */
.L_x_8891:
[----:B------:R-:W-:Y:S02]  /*1b0460*/  IMAD.MOV.U32 R6, RZ, RZ, R4 ;  /* 0x000000ffff067224 */ /* 0x000fe400078e0004 */
[----:B------:R-:W-:Y:S01]  /*1b0470*/  IMAD.MOV.U32 R7, RZ, RZ, R5 ;  /* 0x000000ffff077224 */ /* 0x000fe200078e0005 */
[----:B------:R-:W-:Y:S06]  /*1b0480*/  BRA `(.L_x_8889) ;  /* 0x0000000000187947 */ /* 0x000fec0003800000 */
.L_x_8890:
[----:B------:R-:W-:Y:S02]  /*1b0490*/  R2UR UR4, R38 ;  /* 0x00000000260472ca */ /* 0x000fe400000e0000 */
[----:B------:R-:W-:-:S13]  /*1b04a0*/  R2UR UR5, R39 ;  /* 0x00000000270572ca */ /* 0x000fda00000e0000 */
[----:B------:R-:W2:Y:S02]  /*1b04b0*/  LD.E.64 R6, desc[UR4][R36.64+0x8] ;  /* 0x0000080424067980 */ /* 0x000ea4000c101b00 */
[----:B--2---:R-:W-:-:S05]  /*1b04c0*/  IADD3 R4, P0, PT, R6, 0x30, RZ ;  /* 0x0000003006047810 */ /* 0x004fca0007f1e0ff */
[----:B------:R-:W-:-:S05]  /*1b04d0*/  IMAD.X R5, RZ, RZ, R7, P0 ;  /* 0x000000ffff057224 */ /* 0x000fca00000e0607 */
[----:B------:R0:W-:Y:S03]  /*1b04e0*/  ST.E.64 desc[UR4][R36.64+0x8], R4 ;  /* 0x0000080424007985 */ /* 0x0001e6000c101b04 */
.L_x_8889:
[----:B------:R-:W-:Y:S05]  /*1b04f0*/  BSYNC B0 ;  /* 0x0000000000007941 */ /* 0x000fea0003800000 */
.L_x_8888:
        /* <DEDUP_REMOVED lines=64> */
.L_x_8894:
[----:B------:R-:W-:Y:S05]  /*1b0900*/  BSYNC B0 ;  /* 0x0000000000007941 */ /* 0x000fea0003800000 */
.L_x_8893:
[----:B-----5:R-:W-:Y:S01]  /*1b0910*/  ISETP.NE.AND P1, PT, R8, RZ, PT ;  /* 0x000000ff0800720c */ /* 0x020fe20003f25270 */
[----:B------:R-:W-:Y:S02]  /*1b0920*/  IMAD.MOV.U32 R6, RZ, RZ, R10 ;  /* 0x000000ffff067224 */ /* 0x000fe400078e000a */
[----:B------:R-:W-:Y:S02]  /*1b0930*/  IMAD.MOV.U32 R17, RZ, RZ, RZ ;  /* 0x000000ffff117224 */ /* 0x000fe400078e00ff */
[----:B------:R-:W-:-:S08]  /*1b0940*/  @!P0 IMAD.MOV.U32 R6, RZ, RZ, -0x1 ;  /* 0xffffffffff068424 */ /* 0x000fd000078e00ff */
[----:B------:R-:W-:Y:S05]  /*1b0950*/  @P1 BRA `(.L_x_8191) ;  /* 0x00000000008c1947 */ /* 0x000fea0003800000 */
[----:B0-2---:R-:W-:Y:S01]  /*1b0960*/  IMAD.MOV.U32 R4, RZ, RZ, R36 ;  /* 0x000000ffff047224 */ /* 0x005fe200078e0024 */
        /* <DEDUP_REMOVED lines=34> */
.L_x_8191:
[----:B------:R-:W-:Y:S05]  /*1b0b90*/  BSYNC B6 ;  /* 0x0000000000067941 */ /* 0x000fea0003800000 */
.L_x_8190:
        /* <DEDUP_REMOVED lines=8> */
.L_x_8184:
        /* <DEDUP_REMOVED lines=22> */
.L_x_8900:
[----:B------:R-:W0:Y:S02]  /*1b0d80*/  LDS.64 R32, [R3+0x8] ;  /* 0x0000080003207984 */ /* 0x000e240000000a00 */
[----:B0-----:R-:W-:-:S05]  /*1b0d90*/  IADD3 R34, P0, PT, R32, 0x20, RZ ;  /* 0x0000002020227810 */ /* 0x001fca0007f1e0ff */
[----:B------:R-:W-:-:S07]  /*1b0da0*/  IMAD.X R35, RZ, RZ, R33, P0 ;  /* 0x000000ffff237224 */ /* 0x000fce00000e0621 */
[----:B------:R-:W0:Y:S02]  /*1b0db0*/  ATOMS.CAST.SPIN.64 P0, [R3+0x8], R32, R34 ;  /* 0x000008200300758d */ /* 0x000e240001800422 */
[----:B0-----:R-:W-:Y:S05]  /*1b0dc0*/  @!P0 BRA `(.L_x_8900) ;  /* 0xfffffffc00ec8947 */ /* 0x001fea000383ffff */
[----:B------:R-:W-:Y:S05]  /*1b0dd0*/  BSYNC B1 ;  /* 0x0000000000017941 */ /* 0x000fea0003800000 */
.L_x_8899:
[----:B------:R-:W-:Y:S05]  /*1b0de0*/  BRA `(.L_x_8897) ;  /* 0x0000000000187947 */ /* 0x000fea0003800000 */
.L_x_8898:
[----:B------:R-:W-:Y:S02]  /*1b0df0*/  R2UR UR4, R38 ;  /* 0x00000000260472ca */ /* 0x000fe400000e0000 */
[----:B------:R-:W-:-:S13]  /*1b0e00*/  R2UR UR5, R39 ;  /* 0x00000000270572ca */ /* 0x000fda00000e0000 */
[----:B------:R-:W2:Y:S02]  /*1b0e10*/  LD.E.64 R32, desc[UR4][R36.64+0x8] ;  /* 0x0000080424207980 */ /* 0x000ea4000c101b00 */
[----:B--2---:R-:W-:-:S05]  /*1b0e20*/  IADD3 R2, P0, PT, R32, 0x20, RZ ;  /* 0x0000002020027810 */ /* 0x004fca0007f1e0ff */
[----:B------:R-:W-:-:S05]  /*1b0e30*/  IMAD.X R3, RZ, RZ, R33, P0 ;  /* 0x000000ffff037224 */ /* 0x000fca00000e0621 */
[----:B------:R0:W-:Y:S03]  /*1b0e40*/  ST.E.64 desc[UR4][R36.64+0x8], R2 ;  /* 0x0000080224007985 */ /* 0x0001e6000c101b04 */
.L_x_8897:
[----:B------:R-:W-:Y:S05]  /*1b0e50*/  BSYNC B0 ;  /* 0x0000000000007941 */ /* 0x000fea0003800000 */
.L_x_8896:
        /* <DEDUP_REMOVED lines=57> */
.L_x_8907:
[----:B------:R-:W0:Y:S02]  /*1b11f0*/  LDS.64 R8, [R15+0x8] ;  /* 0x000008000f087984 */ /* 0x000e240000000a00 */
[----:B0-----:R-:W-:-:S05]  /*1b1200*/  IADD3 R10, P0, PT, R8, 0x30, RZ ;  /* 0x00000030080a7810 */ /* 0x001fca0007f1e0ff */
[----:B------:R-:W-:-:S07]  /*1b1210*/  IMAD.X R11, RZ, RZ, R9, P0 ;  /* 0x000000ffff0b7224 */ /* 0x000fce00000e0609 */
[----:B------:R-:W0:Y:S02]  /*1b1220*/  ATOMS.CAST.SPIN.64 P0, [R15+0x8], R8, R10 ;  /* 0x000008080f00758d */ /* 0x000e24000180040a */
[----:B0-----:R-:W-:Y:S05]  /*1b1230*/  @!P0 BRA `(.L_x_8907) ;  /* 0xfffffffc00ec8947 */ /* 0x001fea000383ffff */
[----:B------:R-:W-:Y:S05]  /*1b1240*/  BSYNC B1 ;  /* 0x0000000000017941 */ /* 0x000fea0003800000 */
.L_x_8906:
[----:B------:R-:W-:Y:S02]  /*1b1250*/  IMAD.MOV.U32 R40, RZ, RZ, R8 ;  /* 0x000000ffff287224 */ /* 0x000fe400078e0008 */
[----:B------:R-:W-:Y:S01]  /*1b1260*/  IMAD.MOV.U32 R41, RZ, RZ, R9 ;  /* 0x000000ffff297224 */ /* 0x000fe200078e0009 */
[----:B------:R-:W-:Y:S06]  /*1b1270*/  BRA `(.L_x_8904) ;  /* 0x0000000000187947 */ /* 0x000fec0003800000 */
.L_x_8905:
[----:B------:R-:W-:Y:S02]  /*1b1280*/  R2UR UR4, R38 ;  /* 0x00000000260472ca */ /* 0x000fe400000e0000 */
[----:B------:R-:W-:-:S13]  /*1b1290*/  R2UR UR5, R39 ;  /* 0x00000000270572ca */ /* 0x000fda00000e0000 */
[----:B------:R-:W2:Y:S02]  /*1b12a0*/  LD.E.64 R40, desc[UR4][R36.64+0x8] ;  /* 0x0000080424287980 */ /* 0x000ea4000c101b00 */
[----:B--2---:R-:W-:-:S05]  /*1b12b0*/  IADD3 R8, P0, PT, R40, 0x30, RZ ;  /* 0x0000003028087810 */ /* 0x004fca0007f1e0ff */
[----:B------:R-:W-:-:S05]  /*1b12c0*/  IMAD.X R9, RZ, RZ, R41, P0 ;  /* 0x000000ffff097224 */ /* 0x000fca00000e0629 */
[----:B------:R0:W-:Y:S03]  /*1b12d0*/  ST.E.64 desc[UR4][R36.64+0x8], R8 ;  /* 0x0000080824007985 */ /* 0x0001e6000c101b04 */
.L_x_8904:
[----:B------:R-:W-:Y:S05]  /*1b12e0*/  BSYNC B0 ;  /* 0x0000000000007941 */ /* 0x000fea0003800000 */
.L_x_8903:
        /* <DEDUP_REMOVED lines=52> */
.L_x_8914:
[----:B------:R-:W0:Y:S02]  /*1b1630*/  LDS.64 R8, [R5+0x8] ;  /* 0x0000080005087984 */ /* 0x000e240000000a00 */
[----:B0-----:R-:W-:-:S05]  /*1b1640*/  IADD3 R10, P0, PT, R8, 0x20, RZ ;  /* 0x00000020080a7810 */ /* 0x001fca0007f1e0ff */
[----:B------:R-:W-:-:S07]  /*1b1650*/  IMAD.X R11, RZ, RZ, R9, P0 ;  /* 0x000000ffff0b7224 */ /* 0x000fce00000e0609 */
[----:B------:R-:W0:Y:S02]  /*1b1660*/  ATOMS.CAST.SPIN.64 P0, [R5+0x8], R8, R10 ;  /* 0x000008080500758d */ /* 0x000e24000180040a */
[----:B0-----:R-:W-:Y:S05]  /*1b1670*/  @!P0 BRA `(.L_x_8914) ;  /* 0xfffffffc00ec8947 */ /* 0x001fea000383ffff */
[----:B------:R-:W-:Y:S05]  /*1b1680*/  BSYNC B2 ;  /* 0x0000000000027941 */ /* 0x000fea0003800000 */
.L_x_8913:
[----:B------:R-:W-:Y:S02]  /*1b1690*/  IMAD.MOV.U32 R10, RZ, RZ, R8 ;  /* 0x000000ffff0a7224 */ /* 0x000fe400078e0008 */
[----:B------:R-:W-:Y:S01]  /*1b16a0*/  IMAD.MOV.U32 R11, RZ, RZ, R9 ;  /* 0x000000ffff0b7224 */ /* 0x000fe200078e0009 */
[----:B------:R-:W-:Y:S06]  /*1b16b0*/  BRA `(.L_x_8911) ;  /* 0x0000000000187947 */ /* 0x000fec0003800000 */
.L_x_8912:
[----:B------:R-:W-:Y:S02]  /*1b16c0*/  R2UR UR4, R38 ;  /* 0x00000000260472ca */ /* 0x000fe400000e0000 */
[----:B------:R-:W-:-:S13]  /*1b16d0*/  R2UR UR5, R39 ;  /* 0x00000000270572ca */ /* 0x000fda00000e0000 */
[----:B------:R-:W2:Y:S02]  /*1b16e0*/  LD.E.64 R10, desc[UR4][R36.64+0x8] ;  /* 0x00000804240a7980 */ /* 0x000ea4000c101b00 */
[----:B--2---:R-:W-:-:S05]  /*1b16f0*/  IADD3 R4, P0, PT, R10, 0x20, RZ ;  /* 0x000000200a047810 */ /* 0x004fca0007f1e0ff */
[----:B------:R-:W-:-:S05]  /*1b1700*/  IMAD.X R5, RZ, RZ, R11, P0 ;  /* 0x000000ffff057224 */ /* 0x000fca00000e060b */
[----:B------:R0:W-:Y:S03]  /*1b1710*/  ST.E.64 desc[UR4][R36.64+0x8], R4 ;  /* 0x0000080424007985 */ /* 0x0001e6000c101b04 */
.L_x_8911:
[----:B------:R-:W-:Y:S05]  /*1b1720*/  BSYNC B1 ;  /* 0x0000000000017941 */ /* 0x000fea0003800000 */
.L_x_8910:
        /* <DEDUP_REMOVED lines=35> */
.L_x_8916:
[----:B------:R-:W-:Y:S05]  /*1b1960*/  BSYNC B1 ;  /* 0x0000000000017941 */ /* 0x000fea0003800000 */
.L_x_8915:
        /* <DEDUP_REMOVED lines=15> */
.L_x_8909:
[----:B------:R-:W-:Y:S05]  /*1b1a60*/  BSYNC B0 ;  /* 0x0000000000007941 */ /* 0x000fea0003800000 */
.L_x_8908:
        /* <DEDUP_REMOVED lines=18> */
.L_x_8921:
[----:B------:R-:W0:Y:S02]  /*1b1b90*/  LDS.64 R8, [R3+0x8] ;  /* 0x0000080003087984 */ /* 0x000e240000000a00 */
[----:B0-----:R-:W-:-:S05]  /*1b1ba0*/  IADD3 R10, P0, PT, R8, 0x90, RZ ;  /* 0x00000090080a7810 */ /* 0x001fca0007f1e0ff */
[----:B------:R-:W-:-:S07]  /*1b1bb0*/  IMAD.X R11, RZ, RZ, R9, P0 ;  /* 0x000000ffff0b7224 */ /* 0x000fce00000e0609 */
[----:B------:R-:W0:Y:S02]  /*1b1bc0*/  ATOMS.CAST.SPIN.64 P0, [R3+0x8], R8, R10 ;  /* 0x000008080300758d */ /* 0x000e24000180040a */
[----:B0-----:R-:W-:Y:S05]  /*1b1bd0*/  @!P0 BRA `(.L_x_8921) ;  /* 0xfffffffc00ec8947 */ /* 0x001fea000383ffff */
[----:B------:R-:W-:Y:S05]  /*1b1be0*/  BSYNC B1 ;  /* 0x0000000000017941 */ /* 0x000fea0003800000 */
.L_x_8920:
[----:B------:R-:W-:Y:S02]  /*1b1bf0*/  IMAD.MOV.U32 R10, RZ, RZ, R8 ;  /* 0x000000ffff0a7224 */ /* 0x000fe400078e0008 */
[----:B------:R-:W-:Y:S01]  /*1b1c00*/  IMAD.MOV.U32 R11, RZ, RZ, R9 ;  /* 0x000000ffff0b7224 */ /* 0x000fe200078e0009 */
[----:B------:R-:W-:Y:S06]  /*1b1c10*/  BRA `(.L_x_8918) ;  /* 0x0000000000187947 */ /* 0x000fec0003800000 */
.L_x_8919:
[----:B------:R-:W-:Y:S02]  /*1b1c20*/  R2UR UR4, R38 ;  /* 0x00000000260472ca */ /* 0x000fe400000e0000 */
[----:B------:R-:W-:-:S13]  /*1b1c30*/  R2UR UR5, R39 ;  /* 0x00000000270572ca */ /* 0x000fda00000e0000 */
[----:B------:R-:W2:Y:S02]  /*1b1c40*/  LD.E.64 R10, desc[UR4][R36.64+0x8] ;  /* 0x00000804240a7980 */ /* 0x000ea4000c101b00 */
[----:B--2---:R-:W-:-:S05]  /*1b1c50*/  IADD3 R8, P0, PT, R10, 0x90, RZ ;  /* 0x000000900a087810 */ /* 0x004fca0007f1e0ff */
[----:B------:R-:W-:-:S05]  /*1b1c60*/  IMAD.X R9, RZ, RZ, R11, P0 ;  /* 0x000000ffff097224 */ /* 0x000fca00000e060b */
[----:B------:R0:W-:Y:S03]  /*1b1c70*/  ST.E.64 desc[UR4][R36.64+0x8], R8 ;  /* 0x0000080824007985 */ /* 0x0001e6000c101b04 */
.L_x_8918:
[----:B------:R-:W-:Y:S05]  /*1b1c80*/  BSYNC B0 ;  /* 0x0000000000007941 */ /* 0x000fea0003800000 */
.L_x_8917:
        /* <DEDUP_REMOVED lines=14> */
[----:B------:R-:W-:Y:S01]  /*1b1d70*/  IMAD.WIDE R32, R3, 0x10, RZ ;  /* 0x0000001003207825 */ /* 0x000fe200078e02ff */
        /* <DEDUP_REMOVED lines=27> */
.L_x_8950:
        /* <DEDUP_REMOVED lines=29> */
.L_x_8930:
[----:B------:R-:W0:Y:S02]  /*1b2100*/  LDS.64 R8, [R5+0x8] ;  /* 0x0000080005087984 */ /* 0x000e240000000a00 */
[----:B0-----:R-:W-:-:S05]  /*1b2110*/  IADD3 R10, P0, PT, R8, 0x30, RZ ;  /* 0x00000030080a7810 */ /* 0x001fca0007f1e0ff */
[----:B------:R-:W-:-:S07]  /*1b2120*/  IMAD.X R11, RZ, RZ, R9, P0 ;  /* 0x000000ffff0b7224 */ /* 0x000fce00000e0609 */
[----:B------:R-:W0:Y:S02]  /*1b2130*/  ATOMS.CAST.SPIN.64 P0, [R5+0x8], R8, R10 ;  /* 0x000008080500758d */ /* 0x000e24000180040a */
[----:B0-----:R-:W-:Y:S05]  /*1b2140*/  @!P0 BRA `(.L_x_8930) ;  /* 0xfffffffc00ec8947 */ /* 0x001fea000383ffff */
[----:B------:R-:W-:Y:S05]  /*1b2150*/  BSYNC B4 ;  /* 0x0000000000047941 */ /* 0x000fea0003800000 */
.L_x_8929:
[----:B------:R-:W-:Y:S05]  /*1b2160*/  BRA `(.L_x_8927) ;  /* 0x0000000000187947 */ /* 0x000fea0003800000 */
.L_x_8928:
[----:B------:R-:W-:Y:S02]  /*1b2170*/  R2UR UR4, R38 ;  /* 0x00000000260472ca */ /* 0x000fe400000e0000 */
[----:B------:R-:W-:-:S13]  /*1b2180*/  R2UR UR5, R39 ;  /* 0x00000000270572ca */ /* 0x000fda00000e0000 */
[----:B------:R-:W2:Y:S02]  /*1b2190*/  LD.E.64 R8, desc[UR4][R36.64+0x8] ;  /* 0x0000080424087980 */ /* 0x000ea4000c101b00 */
[----:B--2---:R-:W-:-:S05]  /*1b21a0*/  IADD3 R4, P0, PT, R8, 0x30, RZ ;  /* 0x0000003008047810 */ /* 0x004fca0007f1e0ff */
[----:B------:R-:W-:-:S05]  /*1b21b0*/  IMAD.X R5, RZ, RZ, R9, P0 ;  /* 0x000000ffff057224 */ /* 0x000fca00000e0609 */
[----:B------:R0:W-:Y:S03]  /*1b21c0*/  ST.E.64 desc[UR4][R36.64+0x8], R4 ;  /* 0x0000080424007985 */ /* 0x0001e6000c101b04 */
.L_x_8927:
[----:B------:R-:W-:Y:S05]  /*1b21d0*/  BSYNC B3 ;  /* 0x0000000000037941 */ /* 0x000fea0003800000 */
.L_x_8926:
        /* <DEDUP_REMOVED lines=54> */
.L_x_8932:
[----:B------:R-:W-:Y:S05]  /*1b2540*/  BSYNC B3 ;  /* 0x0000000000037941 */ /* 0x000fea0003800000 */
.L_x_8931:
        /* <DEDUP_REMOVED lines=40> */
.L_x_8934:
[----:B------:R-:W-:Y:S05]  /*1b27d0*/  BSYNC B3 ;  /* 0x0000000000037941 */ /* 0x000fea0003800000 */
.L_x_8933:
[----:B------:R-:W-:Y:S02]  /*1b27e0*/  R2UR UR4, R38 ;  /* 0x00000000260472ca */ /* 0x000fe400000e0000 */
[----:B------:R-:W-:-:S13]  /*1b27f0*/  R2UR UR5, R39 ;  /* 0x00000000270572ca */ /* 0x000fda00000e0000 */
[----:B------:R2:W-:Y:S01]  /*1b2800*/  ST.E desc[UR4][R30.64], R7 ;  /* 0x000000071e007985 */ /* 0x0005e2000c101904 */
[----:B------:R-:W-:Y:S05]  /*1b2810*/  BRA `(.L_x_8935) ;  /* 0x0000000000147947 */ /* 0x000fea0003800000 */
.L_x_8925:
[----:B------:R-:W-:Y:S02]  /*1b2820*/  R2UR UR4, R38 ;  /* 0x00000000260472ca */ /* 0x000fe400000e0000 */
[----:B------:R-:W-:Y:S02]  /*1b2830*/  R2UR UR5, R39 ;  /* 0x00000000270572ca */ /* 0x000fe400000e0000 */
[----:B------:R-:W-:-:S05]  /*1b2840*/  IADD3 R4, P0, PT, R4, R35, RZ ;  /* 0x0000002304047210 */ /* 0x000fca0007f1e0ff */
[----:B------:R-:W-:-:S06]  /*1b2850*/  IMAD.X R5, R5, 0x1, R41, P0 ;  /* 0x0000000105057824 */ /* 0x000fcc00000e0629 */
[----:B------:R3:W-:Y:S02]  /*1b2860*/  ST.E desc[UR4][R4.64+0x20], RZ ;  /* 0x000020ff04007985 */ /* 0x0007e4000c101904 */
.L_x_8935:
[----:B------:R-:W-:Y:S05]  /*1b2870*/  BSYNC B2 ;  /* 0x0000000000027941 */ /* 0x000fea0003800000 */
.L_x_8924:
        /* <DEDUP_REMOVED lines=8> */
[----:B------:R-:W3:Y:S02]  /*1b2900*/  LDS.128 R8, [R6] ;  /* 0x0000000006087984 */ /* 0x000ee40000000c00 */
[----:B---3--:R-:W-:-:S05]  /*1b2910*/  IADD3 R4, P0, PT, R32, R8, RZ ;  /* 0x0000000820047210 */ /* 0x008fca0007f1e0ff */
[----:B01----:R-:W-:-:S05]  /*1b2920*/  IMAD.X R5, R33, 0x1, R9, P0 ;  /* 0x0000000121057824 */ /* 0x003fca00000e0609 */
[----:B------:R-:W3:Y:S01]  /*1b2930*/  LD.E R43, desc[UR4][R4.64+0xc] ;  /* 0x00000c04042b7980 */ /* 0x000ee2000c101900 */
[----:B------:R-:W-:Y:S01]  /*1b2940*/  BSSY B2, `(.L_x_8937) ;  /* 0x000008a000027945 */ /* 0x000fe20003800000 */
        /* <DEDUP_REMOVED lines=9> */
[----:B------:R-:W-:Y:S01]  /*1b29e0*/  IMAD.MOV.U32 R13, RZ, RZ, R5 ;  /* 0x000000ffff0d7224 */ /* 0x000fe200078e0005 */
[----:B0-----:R-:W-:Y:S06]  /*1b29f0*/  @P0 BRA `(.L_x_8940) ;  /* 0x0000000000480947 */ /* 0x001fec0003800000 */
[----:B------:R-:W0:Y:S02]  /*1b2a00*/  QSPC.E.S P0, RZ, [R36+0x8] ;  /* 0x0000080024ff73aa */ /* 0x000e240000000500 */
[----:B0-----:R-:W-:Y:S05]  /*1b2a10*/  @!P0 BRA `(.L_x_8941) ;  /* 0x0000000000288947 */ /* 0x001fea0003800000 */
[----:B------:R-:W-:Y:S01]  /*1b2a20*/  IMAD.MOV.U32 R4, RZ, RZ, R36 ;  /* 0x000000ffff047224 */ /* 0x000fe200078e0024 */
[----:B------:R-:W-:Y:S04]  /*1b2a30*/  BSSY B4, `(.L_x_8942) ;  /* 0x0000007000047945 */ /* 0x000fe80003800000 */
[----:B------:R-:W-:-:S07]  /*1b2a40*/  MOV R5, R4 ;  /* 0x0000000400057202 */ /* 0x000fce0000000f00 */
.L_x_8943:
[----:B------:R-:W0:Y:S02]  /*1b2a50*/  LDS.64 R12, [R5+0x8] ;  /* 0x00000800050c7984 */ /* 0x000e240000000a00 */
[----:B0-----:R-:W-:-:S05]  /*1b2a60*/  IADD3 R14, P0, PT, R12, 0x30, RZ ;  /* 0x000000300c0e7810 */ /* 0x001fca0007f1e0ff */
[----:B------:R-:W-:-:S07]  /*1b2a70*/  IMAD.X R15, RZ, RZ, R13, P0 ;  /* 0x000000ffff0f7224 */ /* 0x000fce00000e060d */
[----:B------:R-:W0:Y:S02]  /*1b2a80*/  ATOMS.CAST.SPIN.64 P0, [R5+0x8], R12, R14 ;  /* 0x0000080c0500758d */ /* 0x000e24000180040e */
[----:B0-----:R-:W-:Y:S05]  /*1b2a90*/  @!P0 BRA `(.L_x_8943) ;  /* 0xfffffffc00ec8947 */ /* 0x001fea000383ffff */
[----:B------:R-:W-:Y:S05]  /*1b2aa0*/  BSYNC B4 ;  /* 0x0000000000047941 */ /* 0x000fea0003800000 */
.L_x_8942:
[----:B------:R-:W-:Y:S05]  /*1b2ab0*/  BRA `(.L_x_8940) ;  /* 0x0000000000187947 */ /* 0x000fea0003800000 */
.L_x_8941:
[----:B------:R-:W-:Y:S02]  /*1b2ac0*/  R2UR UR4, R38 ;  /* 0x00000000260472ca */ /* 0x000fe400000e0000 */
[----:B------:R-:W-:-:S13]  /*1b2ad0*/  R2UR UR5, R39 ;  /* 0x00000000270572ca */ /* 0x000fda00000e0000 */
[----:B------:R-:W3:Y:S02]  /*1b2ae0*/  LD.E.64 R12, desc[UR4][R36.64+0x8] ;  /* 0x00000804240c7980 */ /* 0x000ee4000c101b00 */
[----:B---3--:R-:W-:-:S05]  /*1b2af0*/  IADD3 R4, P0, PT, R12, 0x30, RZ ;  /* 0x000000300c047810 */ /* 0x008fca0007f1e0ff */
[----:B------:R-:W-:-:S05]  /*1b2b00*/  IMAD.X R5, RZ, RZ, R13, P0 ;  /* 0x000000ffff057224 */ /* 0x000fca00000e060d */
[----:B------:R0:W-:Y:S03]  /*1b2b10*/  ST.E.64 desc[UR4][R36.64+0x8], R4 ;  /* 0x0000080424007985 */ /* 0x0001e6000c101b04 */
.L_x_8940:
[----:B------:R-:W-:Y:S05]  /*1b2b20*/  BSYNC B3 ;  /* 0x0000000000037941 */ /* 0x000fea0003800000 */
.L_x_8939:
        /* <DEDUP_REMOVED lines=51> */
.L_x_8945:
[----:B------:R-:W-:Y:S01]  /*1b2e60*/  R2UR UR4, R38 ;  /* 0x00000000260472ca */ /* 0x000fe200000e0000 */
[----:B------:R-:W-:Y:S01]  /*1b2e70*/  IMAD.MOV.U32 R5, RZ, RZ, 0x5272 ;  /* 0x00005272ff057424 */ /* 0x000fe200078e00ff */
[----:B------:R-:W-:Y:S01]  /*1b2e80*/  R2UR UR5, R39 ;  /* 0x00000000270572ca */ /* 0x000fe200000e0000 */
[----:B--2---:R-:W-:Y:S01]  /*1b2e90*/  IMAD.MOV.U32 R7, RZ, RZ, -0x1 ;  /* 0xffffffffff077424 */ /* 0x004fe200078e00ff */
[----:B------:R-:W-:-:S11]  /*1b2ea0*/  PLOP3.LUT P0, PT, PT, PT, PT, 0x8, 0x80 ;  /* 0x000000000080781c */ /* 0x000fd60003f0e170 */
[----:B------:R0:W-:Y:S02]  /*1b2eb0*/  ST.E desc[UR4][R30.64], R5 ;  /* 0x000000051e007985 */ /* 0x0001e4000c101904 */
.L_x_8946:
[----:B------:R-:W-:Y:S05]  /*1b2ec0*/  BSYNC B3 ;  /* 0x0000000000037941 */ /* 0x000fea0003800000 */
.L_x_8944:
        /* <DEDUP_REMOVED lines=39> */
.L_x_8948:
[----:B------:R-:W-:Y:S05]  /*1b3140*/  BSYNC B3 ;  /* 0x0000000000037941 */ /* 0x000fea0003800000 */
.L_x_8947:
[----:B------:R-:W-:Y:S02]  /*1b3150*/  R2UR UR4, R38 ;  /* 0x00000000260472ca */ /* 0x000fe400000e0000 */
[----:B------:R-:W-:-:S13]  /*1b3160*/  R2UR UR5, R39 ;  /* 0x00000000270572ca */ /* 0x000fda00000e0000 */
[----:B------:R2:W-:Y:S01]  /*1b3170*/  ST.E desc[UR4][R30.64], R9 ;  /* 0x000000091e007985 */ /* 0x0005e2000c101904 */
[----:B------:R-:W-:Y:S05]  /*1b3180*/  BRA `(.L_x_8949) ;  /* 0x0000000000147947 */ /* 0x000fea0003800000 */
.L_x_8938:
[----:B------:R-:W-:Y:S02]  /*1b3190*/  R2UR UR4, R38 ;  /* 0x00000000260472ca */ /* 0x000fe400000e0000 */
[----:B------:R-:W-:Y:S02]  /*1b31a0*/  R2UR UR5, R39 ;  /* 0x00000000270572ca */ /* 0x000fe400000e0000 */
[----:B------:R-:W-:-:S05]  /*1b31b0*/  IADD3 R4, P0, PT, R8, R35, RZ ;  /* 0x0000002308047210 */ /* 0x000fca0007f1e0ff */
[----:B------:R-:W-:-:S06]  /*1b31c0*/  IMAD.X R5, R9, 0x1, R41, P0 ;  /* 0x0000000109057824 */ /* 0x000fcc00000e0629 */
[----:B------:R3:W-:Y:S02]  /*1b31d0*/  ST.E desc[UR4][R4.64+0x24], RZ ;  /* 0x000024ff04007985 */ /* 0x0007e4000c101904 */
.L_x_8949:
[----:B------:R-:W-:Y:S05]  /*1b31e0*/  BSYNC B2 ;  /* 0x0000000000027941 */ /* 0x000fea0003800000 */
.L_x_8937:
[----:B------:R-:W-:Y:S01]  /*1b31f0*/  IADD3 R35, P0, PT, R35, 0x8, RZ ;  /* 0x0000000823237810 */ /* 0x000fe20007f1e0ff */
[----:B------:R-:W-:-:S04]  /*1b3200*/  VIADD R34, R34, 0x2 ;  /* 0x0000000222227836 */ /* 0x000fc80000000000 */
[----:B------:R-:W-:Y:S01]  /*1b3210*/  IMAD.X R41, RZ, RZ, R41, P0 ;  /* 0x000000ffff297224 */ /* 0x000fe200000e0629 */
[----:B------:R-:W-:Y:S07]  /*1b3220*/  BRA `(.L_x_8950) ;  /* 0xffffffec00407947 */ /* 0x000fee000383ffff */
.L_x_8936:
[----:B------:R-:W-:Y:S05]  /*1b3230*/  BSYNC B0 ;  /* 0x0000000000007941 */ /* 0x000fea0003800000 */
.L_x_8923:
[----:B------:R-:W-:Y:S05]  /*1b3240*/  BSYNC B1 ;  /* 0x0000000000017941 */ /* 0x000fea0003800000 */
.L_x_8922:
[----:B------:R-:W4:Y:S01]  /*1b3250*/  LDCU.64 UR4, c[0x4][0x100] ;  /* 0x01002000ff0477ac */ /* 0x000f220008000a00 */
[----:B01-3--:R-:W-:Y:S01]  /*1b3260*/  IMAD.WIDE R4, R3, 0x10, RZ ;  /* 0x0000001003047825 */ /* 0x00bfe200078e02ff */
[----:B------:R-:W-:Y:S03]  /*1b3270*/  BSSY B0, `(.L_x_8951) ;  /* 0x000014e000007945 */ /* 0x000fe60003800000 */
[----:B------:R-:W-:Y:S02]  /*1b3280*/  IMAD.MOV.U32 R41, RZ, RZ, -0x1a ;  /* 0xffffffe6ff297424 */ /* 0x000fe400078e00ff */
[----:B------:R-:W-:Y:S02]  /*1b3290*/  IMAD.MOV.U32 R33, RZ, RZ, R4 ;  /* 0x000000ffff217224 */ /* 0x000fe400078e0004 */
[----:B------:R-:W-:Y:S01]  /*1b32a0*/  IMAD.MOV.U32 R35, RZ, RZ, R5 ;  /* 0x000000ffff237224 */ /* 0x000fe200078e0005 */
[----:B----4-:R-:W-:-:S04]  /*1b32b0*/  UIADD3 UR4, UP0, UPT, UR4, 0x1, URZ ;  /* 0x0000000104047890 */ /* 0x010fc8000ff1e0ff */
[----:B------:R-:W-:Y:S02]  /*1b32c0*/  UIADD3.X UR5, UPT, UPT, URZ, UR5, URZ, UP0, !UPT ;  /* 0x00000005ff057290 */ /* 0x000fe400087fe4ff */
[----:B------:R-:W-:-:S04]  /*1b32d0*/  IMAD.U32 R6, RZ, RZ, UR4 ;  /* 0x00000004ff067e24 */ /* 0x000fc8000f8e00ff */
[----:B--2---:R-:W-:-:S07]  /*1b32e0*/  IMAD.U32 R7, RZ, RZ, UR5 ;  /* 0x00000005ff077e24 */ /* 0x004fce000f8e00ff */
.L_x_8979:
[----:B------:R-:W-:Y:S01]  /*1b32f0*/  ISETP.NE.AND P0, PT, R3, -0x1, PT ;  /* 0xffffffff0300780c */ /* 0x000fe20003f05270 */
[----:B------:R-:W-:Y:S05]  /*1b3300*/  YIELD ;  /* 0x0000000000007946 */ /* 0x000fea0003800000 */
[----:B------:R-:W-:Y:S01]  /*1b3310*/  BSSY B1, `(.L_x_8952) ;  /* 0x000009c000017945 */ /* 0x000fe20003800000 */
[----:B------:R-:W-:-:S06]  /*1b3320*/  VIADD R32, R41, 0x1b ;  /* 0x0000001b29207836 */ /* 0x000fcc0000000000 */
[----:B------:R-:W-:Y:S01]  /*1b3330*/  @!P0 R2UR UR4, R38 ;  /* 0x00000000260482ca */ /* 0x000fe200000e0000 */
[----:B01--4-:R-:W-:Y:S01]  /*1b3340*/  @!P0 IMAD.MOV.U32 R9, RZ, RZ, 0x5368 ;  /* 0x00005368ff098424 */ /* 0x013fe200078e00ff */
[----:B------:R-:W-:-:S13]  /*1b3350*/  @!P0 R2UR UR5, R39 ;  /* 0x00000000270582ca */ /* 0x000fda00000e0000 */
        /* <DEDUP_REMOVED lines=28> */
.L_x_8959:
[----:B------:R-:W0:Y:S02]  /*1b3520*/  LDS.64 R12, [R9+0x8] ;  /* 0x00000800090c7984 */ /* 0x000e240000000a00 */
[----:B0-----:R-:W-:-:S05]  /*1b3530*/  IADD3 R14, P0, PT, R12, 0x30, RZ ;  /* 0x000000300c0e7810 */ /* 0x001fca0007f1e0ff */
[----:B------:R-:W-:-:S07]  /*1b3540*/  IMAD.X R15, RZ, RZ, R13, P0 ;  /* 0x000000ffff0f7224 */ /* 0x000fce00000e060d */
[----:B------:R-:W0:Y:S02]  /*1b3550*/  ATOMS.CAST.SPIN.64 P0, [R9+0x8], R12, R14 ;  /* 0x0000080c0900758d */ /* 0x000e24000180040e */
[----:B0-----:R-:W-:Y:S05]  /*1b3560*/  @!P0 BRA `(.L_x_8959) ;  /* 0xfffffffc00ec8947 */ /* 0x001fea000383ffff */
[----:B------:R-:W-:Y:S05]  /*1b3570*/  BSYNC B3 ;  /* 0x0000000000037941 */ /* 0x000fea0003800000 */
.L_x_8958:
[----:B------:R-:W-:Y:S05]  /*1b3580*/  BRA `(.L_x_8956) ;  /* 0x0000000000187947 */ /* 0x000fea0003800000 */
.L_x_8957:
[----:B------:R-:W-:Y:S02]  /*1b3590*/  R2UR UR4, R38 ;  /* 0x00000000260472ca */ /* 0x000fe400000e0000 */
[----:B------:R-:W-:-:S13]  /*1b35a0*/  R2UR UR5, R39 ;  /* 0x00000000270572ca */ /* 0x000fda00000e0000 */
[----:B------:R-:W2:Y:S02]  /*1b35b0*/  LD.E.64 R12, desc[UR4][R36.64+0x8] ;  /* 0x00000804240c7980 */ /* 0x000ea4000c101b00 */
[----:B--2---:R-:W-:-:S05]  /*1b35c0*/  IADD3 R8, P0, PT, R12, 0x30, RZ ;  /* 0x000000300c087810 */ /* 0x004fca0007f1e0ff */
[----:B------:R-:W-:-:S05]  /*1b35d0*/  IMAD.X R9, RZ, RZ, R13, P0 ;  /* 0x000000ffff097224 */ /* 0x000fca00000e060d */
[----:B------:R0:W-:Y:S03]  /*1b35e0*/  ST.E.64 desc[UR4][R36.64+0x8], R8 ;  /* 0x0000080824007985 */ /* 0x0001e6000c101b04 */
.L_x_8956:
[----:B------:R-:W-:Y:S05]  /*1b35f0*/  BSYNC B2 ;  /* 0x0000000000027941 */ /* 0x000fea0003800000 */
.L_x_8955:
        /* <DEDUP_REMOVED lines=54> */
.L_x_8961:
[----:B------:R-:W-:Y:S05]  /*1b3960*/  BSYNC B2 ;  /* 0x0000000000027941 */ /* 0x000fea0003800000 */
.L_x_8960:
        /* <DEDUP_REMOVED lines=40> */
.L_x_8963:
[----:B------:R-:W-:Y:S05]  /*1b3bf0*/  BSYNC B2 ;  /* 0x0000000000027941 */ /* 0x000fea0003800000 */
.L_x_8962:
[----:B------:R-:W-:Y:S02]  /*1b3c00*/  R2UR UR4, R38 ;  /* 0x00000000260472ca */ /* 0x000fe400000e0000 */
[----:B------:R-:W-:-:S13]  /*1b3c10*/  R2UR UR5, R39 ;  /* 0x00000000270572ca */ /* 0x000fda00000e0000 */
[----:B------:R2:W-:Y:S01]  /*1b3c20*/  ST.E desc[UR4][R30.64], R11 ;  /* 0x0000000b1e007985 */ /* 0x0005e2000c101904 */
[----:B------:R-:W-:Y:S05]  /*1b3c30*/  BRA `(.L_x_8953) ;  /* 0x0000000000247947 */ /* 0x000fea0003800000 */
.L_x_8954:
        /* <DEDUP_REMOVED lines=9> */
.L_x_8953:
[----:B------:R-:W-:Y:S05]  /*1b3cd0*/  BSYNC B1 ;  /* 0x0000000000017941 */ /* 0x000fea0003800000 */
.L_x_8952:
        /* <DEDUP_REMOVED lines=30> */
.L_x_8972:
[----:B------:R-:W0:Y:S02]  /*1b3ec0*/  LDS.64 R12, [R9+0x8] ;  /* 0x00000800090c7984 */ /* 0x000e240000000a00 */
[----:B0-----:R-:W-:-:S05]  /*1b3ed0*/  IADD3 R14, P0, PT, R12, 0x30, RZ ;  /* 0x000000300c0e7810 */ /* 0x001fca0007f1e0ff */
[----:B------:R-:W-:-:S07]  /*1b3ee0*/  IMAD.X R15, RZ, RZ, R13, P0 ;  /* 0x000000ffff0f7224 */ /* 0x000fce00000e060d */
[----:B------:R-:W0:Y:S02]  /*1b3ef0*/  ATOMS.CAST.SPIN.64 P0, [R9+0x8], R12, R14 ;  /* 0x0000080c0900758d */ /* 0x000e24000180040e */
[----:B0-----:R-:W-:Y:S05]  /*1b3f00*/  @!P0 BRA `(.L_x_8972) ;  /* 0xfffffffc00ec8947 */ /* 0x001fea000383ffff */
[----:B------:R-:W-:Y:S05]  /*1b3f10*/  BSYNC B3 ;  /* 0x0000000000037941 */ /* 0x000fea0003800000 */
.L_x_8971:
[----:B------:R-:W-:Y:S05]  /*1b3f20*/  BRA `(.L_x_8969) ;  /* 0x0000000000187947 */ /* 0x000fea0003800000 */
.L_x_8970:
[----:B------:R-:W-:Y:S02]  /*1b3f30*/  R2UR UR4, R38 ;  /* 0x00000000260472ca */ /* 0x000fe400000e0000 */
[----:B------:R-:W-:-:S13]  /*1b3f40*/  R2UR UR5, R39 ;  /* 0x00000000270572ca */ /* 0x000fda00000e0000 */
[----:B------:R-:W2:Y:S02]  /*1b3f50*/  LD.E.64 R12, desc[UR4][R36.64+0x8] ;  /* 0x00000804240c7980 */ /* 0x000ea4000c101b00 */
[----:B--2---:R-:W-:-:S05]  /*1b3f60*/  IADD3 R8, P0, PT, R12, 0x30, RZ ;  /* 0x000000300c087810 */ /* 0x004fca0007f1e0ff */
[----:B------:R-:W-:-:S05]  /*1b3f70*/  IMAD.X R9, RZ, RZ, R13, P0 ;  /* 0x000000ffff097224 */ /* 0x000fca00000e060d */
[----:B------:R0:W-:Y:S03]  /*1b3f80*/  ST.E.64 desc[UR4][R36.64+0x8], R8 ;  /* 0x0000080824007985 */ /* 0x0001e6000c101b04 */
.L_x_8969:
[----:B------:R-:W-:Y:S05]  /*1b3f90*/  BSYNC B2 ;  /* 0x0000000000027941 */ /* 0x000fea0003800000 */
.L_x_8968:
        /* <DEDUP_REMOVED lines=51> */
.L_x_8974:
[----:B------:R-:W-:Y:S01]  /*1b42d0*/  R2UR UR4, R38 ;  /* 0x00000000260472ca */ /* 0x000fe200000e0000 */
[----:B------:R-:W-:Y:S01]  /*1b42e0*/  IMAD.MOV.U32 R9, RZ, RZ, 0x5272 ;  /* 0x00005272ff097424 */ /* 0x000fe200078e00ff */
[----:B------:R-:W-:Y:S01]  /*1b42f0*/  R2UR UR5, R39 ;  /* 0x00000000270572ca */ /* 0x000fe200000e0000 */
[----:B------:R-:W-:Y:S01]  /*1b4300*/  IMAD.MOV.U32 R13, RZ, RZ, -0x1 ;  /* 0xffffffffff0d7424 */ /* 0x000fe200078e00ff */
[----:B------:R-:W-:-:S11]  /*1b4310*/  PLOP3.LUT P0, PT, PT, PT, PT, 0x8, 0x80 ;  /* 0x000000000080781c */ /* 0x000fd60003f0e170 */
[----:B------:R0:W-:Y:S02]  /*1b4320*/  ST.E desc[UR4][R30.64], R9 ;  /* 0x000000091e007985 */ /* 0x0001e4000c101904 */
.L_x_8975:
[----:B------:R-:W-:Y:S05]  /*1b4330*/  BSYNC B2 ;  /* 0x0000000000027941 */ /* 0x000fea0003800000 */
.L_x_8973:
        /* <DEDUP_REMOVED lines=39> */
.L_x_8977:
[----:B------:R-:W-:Y:S05]  /*1b45b0*/  BSYNC B2 ;  /* 0x0000000000027941 */ /* 0x000fea0003800000 */
.L_x_8976:
[----:B------:R-:W-:Y:S02]  /*1b45c0*/  R2UR UR4, R38 ;  /* 0x00000000260472ca */ /* 0x000fe400000e0000 */
[----:B------:R-:W-:-:S13]  /*1b45d0*/  R2UR UR5, R39 ;  /* 0x00000000270572ca */ /* 0x000fda00000e0000 */
[----:B------:R3:W-:Y:S01]  /*1b45e0*/  ST.E desc[UR4][R30.64], R11 ;  /* 0x0000000b1e007985 */ /* 0x0007e2000c101904 */
[----:B------:R-:W-:Y:S05]  /*1b45f0*/  BRA `(.L_x_8978) ;  /* 0x0000000000387947 */ /* 0x000fea0003800000 */
.L_x_8967:
        /* <DEDUP_REMOVED lines=10> */
.L_x_8966:
[----:B------:R-:W-:Y:S01]  /*1b46a0*/  R2UR UR4, R38 ;  /* 0x00000000260472ca */ /* 0x000fe200000e0000 */
[----:B01----:R-:W-:Y:S01]  /*1b46b0*/  IMAD.MOV.U32 R9, RZ, RZ, 0x5368 ;  /* 0x00005368ff097424 */ /* 0x003fe200078e00ff */
[----:B------:R-:W-:-:S13]  /*1b46c0*/  R2UR UR5, R39 ;  /* 0x00000000270572ca */ /* 0x000fda00000e0000 */
[----:B------:R0:W-:Y:S02]  /*1b46d0*/  ST.E desc[UR4][R30.64], R9 ;  /* 0x000000091e007985 */ /* 0x0001e4000c101904 */
.L_x_8978:
[----:B------:R-:W-:Y:S05]  /*1b46e0*/  BSYNC B1 ;  /* 0x0000000000017941 */ /* 0x000fea0003800000 */
.L_x_8965:
[----:B------:R-:W-:Y:S01]  /*1b46f0*/  IADD3 R33, P0, PT, R33, 0x8, RZ ;  /* 0x0000000821217810 */ /* 0x000fe20007f1e0ff */
[----:B------:R-:W-:Y:S01]  /*1b4700*/  VIADD R41, R41, 0x2 ;  /* 0x0000000229297836 */ /* 0x000fe20000000000 */
[----:B------:R-:W-:-:S03]  /*1b4710*/  IADD3 R6, P1, PT, R6, 0x2, RZ ;  /* 0x0000000206067810 */ /* 0x000fc60007f3e0ff */
[----:B------:R-:W-:Y:S02]  /*1b4720*/  IMAD.X R35, RZ, RZ, R35, P0 ;  /* 0x000000ffff237224 */ /* 0x000fe400000e0623 */
[----:B------:R-:W-:Y:S01]  /*1b4730*/  IMAD.X R7, RZ, RZ, R7, P1 ;  /* 0x000000ffff077224 */ /* 0x000fe200008e0607 */
[----:B------:R-:W-:Y:S07]  /*1b4740*/  BRA `(.L_x_8979) ;  /* 0xffffffe800e87947 */ /* 0x000fee000383ffff */
.L_x_8964:
[----:B------:R-:W-:Y:S05]  /*1b4750*/  BSYNC B0 ;  /* 0x0000000000007941 */ /* 0x000fea0003800000 */
.L_x_8951:
[----:B------:R-:W3:Y:S01]  /*1b4760*/  S2UR UR5, SR_CgaCtaId ;  /* 0x00000000000579c3 */ /* 0x000ee20000008800 */
[----:B------:R-:W-:Y:S01]  /*1b4770*/  UMOV UR4, 0x400 ;  /* 0x0000040000047882 */ /* 0x000fe20000000000 */
[----:B------:R-:W-:Y:S01]  /*1b4780*/  R2UR UR6, R38 ;  /* 0x00000000260672ca */ /* 0x000fe200000e0000 */
[----:B-1----:R-:W-:Y:S01]  /*1b4790*/  IMAD.MOV.U32 R8, RZ, RZ, 0x30 ;  /* 0x00000030ff087424 */ /* 0x002fe200078e00ff */
[----:B------:R-:W-:Y:S01]  /*1b47a0*/  R2UR UR7, R39 ;  /* 0x00000000270772ca */ /* 0x000fe200000e0000 */
[----:B0-----:R-:W-:Y:S01]  /*1b47b0*/  IMAD.MOV.U32 R9, RZ, RZ, 0x0 ;  /* 0x00000000ff097424 */ /* 0x001fe200078e00ff */
[----:B---3--:R-:W-:-:S06]  /*1b47c0*/  ULEA UR4, UR5, UR4, 0x18 ;  /* 0x0000000405047291 */ /* 0x008fcc000f8ec0ff */
        /* <DEDUP_REMOVED lines=12> */
.L_x_8984:
[----:B------:R-:W0:Y:S02]  /*1b4890*/  LDS.64 R8, [R13+0x8] ;  /* 0x000008000d087984 */ /* 0x000e240000000a00 */
[----:B0-----:R-:W-:-:S05]  /*1b48a0*/  IADD3 R10, P0, PT, R8, 0x30, RZ ;  /* 0x00000030080a7810 */ /* 0x001fca0007f1e0ff */
[----:B------:R-:W-:-:S07]  /*1b48b0*/  IMAD.X R11, RZ, RZ, R9, P0 ;  /* 0x000000ffff0b7224 */ /* 0x000fce00000e0609 */
[----:B------:R-:W0:Y:S02]  /*1b48c0*/  ATOMS.CAST.SPIN.64 P0, [R13+0x8], R8, R10 ;  /* 0x000008080d00758d */ /* 0x000e24000180040a */
[----:B0-----:R-:W-:Y:S05]  /*1b48d0*/  @!P0 BRA `(.L_x_8984) ;  /* 0xfffffffc00ec8947 */ /* 0x001fea000383ffff */
[----:B------:R-:W-:Y:S05]  /*1b48e0*/  BSYNC B1 ;  /* 0x0000000000017941 */ /* 0x000fea0003800000 */
.L_x_8983:
[----:B------:R-:W-:Y:S02]  /*1b48f0*/  IMAD.MOV.U32 R10, RZ, RZ, R8 ;  /* 0x000000ffff0a7224 */ /* 0x000fe400078e0008 */
[----:B------:R-:W-:Y:S01]  /*1b4900*/  IMAD.MOV.U32 R11, RZ, RZ, R9 ;  /* 0x000000ffff0b7224 */ /* 0x000fe200078e0009 */
[----:B------:R-:W-:Y:S06]  /*1b4910*/  BRA `(.L_x_8981) ;  /* 0x0000000000187947 */ /* 0x000fec0003800000 */
.L_x_8982:
[----:B------:R-:W-:Y:S02]  /*1b4920*/  R2UR UR4, R38 ;  /* 0x00000000260472ca */ /* 0x000fe400000e0000 */
[----:B------:R-:W-:-:S13]  /*1b4930*/  R2UR UR5, R39 ;  /* 0x00000000270572ca */ /* 0x000fda00000e0000 */
[----:B------:R-:W2:Y:S02]  /*1b4940*/  LD.E.64 R10, desc[UR4][R36.64+0x8] ;  /* 0x00000804240a7980 */ /* 0x000ea4000c101b00 */
[----:B--2---:R-:W-:-:S05]  /*1b4950*/  IADD3 R8, P0, PT, R10, 0x30, RZ ;  /* 0x000000300a087810 */ /* 0x004fca0007f1e0ff */
[----:B------:R-:W-:-:S05]  /*1b4960*/  IMAD.X R9, RZ, RZ, R11, P0 ;  /* 0x000000ffff097224 */ /* 0x000fca00000e060b */
[----:B------:R0:W-:Y:S03]  /*1b4970*/  ST.E.64 desc[UR4][R36.64+0x8], R8 ;  /* 0x0000080824007985 */ /* 0x0001e6000c101b04 */
.L_x_8981:
[----:B------:R-:W-:Y:S05]  /*1b4980*/  BSYNC B0 ;  /* 0x0000000000007941 */ /* 0x000fea0003800000 */
.L_x_8980:
        /* <DEDUP_REMOVED lines=66> */
.L_x_8991:
[----:B------:R-:W0:Y:S02]  /*1b4db0*/  LDS.64 R12, [R9+0x8] ;  /* 0x00000800090c7984 */ /* 0x000e240000000a00 */
[----:B0-----:R-:W-:-:S05]  /*1b4dc0*/  IADD3 R14, P0, PT, R34, R12, RZ ;  /* 0x0000000c220e7210 */ /* 0x001fca0007f1e0ff */
[----:B------:R-:W-:-:S07]  /*1b4dd0*/  IMAD.X R15, R35, 0x1, R13, P0 ;  /* 0x00000001230f7824 */ /* 0x000fce00000e060d */
[----:B------:R-:W0:Y:S02]  /*1b4de0*/  ATOMS.CAST.SPIN.64 P0, [R9+0x8], R12, R14 ;  /* 0x0000080c0900758d */ /* 0x000e24000180040e */
[----:B0-----:R-:W-:Y:S05]  /*1b4df0*/  @!P0 BRA `(.L_x_8991) ;  /* 0xfffffffc00ec8947 */ /* 0x001fea000383ffff */
[----:B------:R-:W-:Y:S05]  /*1b4e00*/  BSYNC B1 ;  /* 0x0000000000017941 */ /* 0x000fea0003800000 */
.L_x_8990:
[----:B------:R-:W-:Y:S05]  /*1b4e10*/  BRA `(.L_x_8988) ;  /* 0x0000000000187947 */ /* 0x000fea0003800000 */
.L_x_8989:
[----:B------:R-:W-:Y:S02]  /*1b4e20*/  R2UR UR4, R38 ;  /* 0x00000000260472ca */ /* 0x000fe400000e0000 */
[----:B------:R-:W-:-:S13]  /*1b4e30*/  R2UR UR5, R39 ;  /* 0x00000000270572ca */ /* 0x000fda00000e0000 */
[----:B------:R-:W2:Y:S02]  /*1b4e40*/  LD.E.64 R12, desc[UR4][R36.64+0x8] ;  /* 0x00000804240c7980 */ /* 0x000ea4000c101b00 */
[----:B--2---:R-:W-:-:S05]  /*1b4e50*/  IADD3 R8, P0, PT, R34, R12, RZ ;  /* 0x0000000c22087210 */ /* 0x004fca0007f1e0ff */
[----:B------:R-:W-:-:S05]  /*1b4e60*/  IMAD.X R9, R35, 0x1, R13, P0 ;  /* 0x0000000123097824 */ /* 0x000fca00000e060d */
[----:B------:R0:W-:Y:S03]  /*1b4e70*/  ST.E.64 desc[UR4][R36.64+0x8], R8 ;  /* 0x0000080824007985 */ /* 0x0001e6000c101b04 */
.L_x_8988:
[----:B------:R-:W-:Y:S05]  /*1b4e80*/  BSYNC B0 ;  /* 0x0000000000007941 */ /* 0x000fea0003800000 */
.L_x_8987:
        /* <DEDUP_REMOVED lines=47> */
.L_x_9023:
        /* <DEDUP_REMOVED lines=31> */
.L_x_9004:
        /* <DEDUP_REMOVED lines=8> */
.L_x_9003:
[----:B0-----:R0:W-:Y:S05]  /*1b53f0*/  BMOV.32 B0, R14 ;  /* 0x0000000e00007356 */ /* 0x0011ea0000000000 */
[----:B------:R-:W-:Y:S02]  /*1b5400*/  IMAD.MOV.U32 R15, RZ, RZ, R13 ;  /* 0x000000ffff0f7224 */ /* 0x000fe400078e000d */
[----:B0-----:R-:W-:Y:S01]  /*1b5410*/  IMAD.MOV.U32 R14, RZ, RZ, R12 ;  /* 0x000000ffff0e7224 */ /* 0x001fe200078e000c */
[----:B------:R-:W-:Y:S06]  /*1b5420*/  BRA `(.L_x_9001) ;  /* 0x0000000000187947 */ /* 0x000fec0003800000 */
.L_x_9002:
[----:B------:R-:W-:Y:S02]  /*1b5430*/  R2UR UR4, R38 ;  /* 0x00000000260472ca */ /* 0x000fe400000e0000 */
[----:B------:R-:W-:-:S13]  /*1b5440*/  R2UR UR5, R39 ;  /* 0x00000000270572ca */ /* 0x000fda00000e0000 */
[----:B------:R-:W2:Y:S02]  /*1b5450*/  LD.E.64 R14, desc[UR4][R36.64+0x8] ;  /* 0x00000804240e7980 */ /* 0x000ea4000c101b00 */
[----:B--2---:R-:W-:-:S05]  /*1b5460*/  IADD3 R12, P0, PT, R14, 0x30, RZ ;  /* 0x000000300e0c7810 */ /* 0x004fca0007f1e0ff */
[----:B------:R-:W-:-:S05]  /*1b5470*/  IMAD.X R13, RZ, RZ, R15, P0 ;  /* 0x000000ffff0d7224 */ /* 0x000fca00000e060f */
[----:B------:R0:W-:Y:S03]  /*1b5480*/  ST.E.64 desc[UR4][R36.64+0x8], R12 ;  /* 0x0000080c24007985 */ /* 0x0001e6000c101b04 */
.L_x_9001:
[----:B------:R-:W-:Y:S05]  /*1b5490*/  BSYNC B0 ;  /* 0x0000000000007941 */ /* 0x000fea0003800000 */
.L_x_9000:
        /* <DEDUP_REMOVED lines=54> */
.L_x_9006:
[----:B------:R-:W-:Y:S05]  /*1b5800*/  BSYNC B0 ;  /* 0x0000000000007941 */ /* 0x000fea0003800000 */
.L_x_9005:
        /* <DEDUP_REMOVED lines=40> */
.L_x_9008:
[----:B------:R-:W-:Y:S05]  /*1b5a90*/  BSYNC B0 ;  /* 0x0000000000007941 */ /* 0x000fea0003800000 */
.L_x_9007:
[----:B------:R-:W-:Y:S02]  /*1b5aa0*/  R2UR UR4, R38 ;  /* 0x00000000260472ca */ /* 0x000fe400000e0000 */
[----:B------:R-:W-:-:S13]  /*1b5ab0*/  R2UR UR5, R39 ;  /* 0x00000000270572ca */ /* 0x000fda00000e0000 */
[----:B------:R3:W-:Y:S01]  /*1b5ac0*/  ST.E desc[UR4][R30.64], R13 ;  /* 0x0000000d1e007985 */ /* 0x0007e2000c101904 */
[----:B------:R-:W-:Y:S05]  /*1b5ad0*/  BRA `(.L_x_9009) ;  /* 0x0000000000147947 */ /* 0x000fea0003800000 */
.L_x_8999:
[----:B------:R-:W-:Y:S02]  /*1b5ae0*/  R2UR UR4, R38 ;  /* 0x00000000260472ca */ /* 0x000fe400000e0000 */
[----:B------:R-:W-:Y:S02]  /*1b5af0*/  R2UR UR5, R39 ;  /* 0x00000000270572ca */ /* 0x000fe400000e0000 */
[----:B------:R-:W-:-:S05]  /*1b5b00*/  IADD3 R8, P0, PT, R12, R35, RZ ;  /* 0x000000230c087210 */ /* 0x000fca0007f1e0ff */
[----:B------:R-:W-:-:S06]  /*1b5b10*/  IMAD.X R9, RZ, RZ, R13, P0 ;  /* 0x000000ffff097224 */ /* 0x000fcc00000e060d */
[----:B------:R0:W-:Y:S02]  /*1b5b20*/  ST.E desc[UR4][R8.64+0x20], RZ ;  /* 0x000020ff08007985 */ /* 0x0001e4000c101904 */
.L_x_9009:
[----:B------:R-:W-:Y:S05]  /*1b5b30*/  BSYNC B1 ;  /* 0x0000000000017941 */ /* 0x000fea0003800000 */
.L_x_8998:
[----:B------:R-:W4:Y:S01]  /*1b5b40*/  S2UR UR5, SR_CgaCtaId ;  /* 0x00000000000579c3 */ /* 0x000f220000008800 */
[----:B------:R-:W-:Y:S02]  /*1b5b50*/  UMOV UR4, 0x400 ;  /* 0x0000040000047882 */ /* 0x000fe40000000000 */
[----:B----4-:R-:W-:Y:S01]  /*1b5b60*/  ULEA UR4, UR5, UR4, 0x18 ;  /* 0x0000000405047291 */ /* 0x010fe2000f8ec0ff */
[----:B------:R-:W-:-:S05]  /*1b5b70*/  R2UR UR5, R39 ;  /* 0x00000000270572ca */ /* 0x000fca00000e0000 */
[----:B-1----:R-:W-:Y:S01]  /*1b5b80*/  IMAD.U32 R32, RZ, RZ, UR4 ;  /* 0x00000004ff207e24 */ /* 0x002fe2000f8e00ff */
[----:B------:R-:W-:-:S04]  /*1b5b90*/  R2UR UR4, R38 ;  /* 0x00000000260472ca */ /* 0x000fc800000e0000 */
[----:B0-2---:R-:W3:Y:S02]  /*1b5ba0*/  LDS.128 R8, [R32] ;  /* 0x0000000020087984 */ /* 0x005ee40000000c00 */
        /* <DEDUP_REMOVED lines=23> */
.L_x_9016:
        /* <DEDUP_REMOVED lines=8> */
.L_x_9015:
[----:B0-----:R0:W-:Y:S05]  /*1b5da0*/  BMOV.32 B0, R14 ;  /* 0x0000000e00007356 */ /* 0x0011ea0000000000 */
[----:B------:R-:W-:Y:S02]  /*1b5db0*/  IMAD.MOV.U32 R15, RZ, RZ, R13 ;  /* 0x000000ffff0f7224 */ /* 0x000fe400078e000d */
[----:B0-----:R-:W-:Y:S01]  /*1b5dc0*/  IMAD.MOV.U32 R14, RZ, RZ, R12 ;  /* 0x000000ffff0e7224 */ /* 0x001fe200078e000c */
[----:B------:R-:W-:Y:S06]  /*1b5dd0*/  BRA `(.L_x_9013) ;  /* 0x0000000000187947 */ /* 0x000fec0003800000 */
.L_x_9014:
[----:B------:R-:W-:Y:S02]  /*1b5de0*/  R2UR UR4, R38 ;  /* 0x00000000260472ca */ /* 0x000fe400000e0000 */
[----:B------:R-:W-:-:S13]  /*1b5df0*/  R2UR UR5, R39 ;  /* 0x00000000270572ca */ /* 0x000fda00000e0000 */
[----:B------:R-:W2:Y:S02]  /*1b5e00*/  LD.E.64 R14, desc[UR4][R36.64+0x8] ;  /* 0x00000804240e7980 */ /* 0x000ea4000c101b00 */
[----:B--2---:R-:W-:-:S05]  /*1b5e10*/  IADD3 R12, P0, PT, R14, 0x30, RZ ;  /* 0x000000300e0c7810 */ /* 0x004fca0007f1e0ff */
[----:B------:R-:W-:-:S05]  /*1b5e20*/  IMAD.X R13, RZ, RZ, R15, P0 ;  /* 0x000000ffff0d7224 */ /* 0x000fca00000e060f */
[----:B------:R0:W-:Y:S03]  /*1b5e30*/  ST.E.64 desc[UR4][R36.64+0x8], R12 ;  /* 0x0000080c24007985 */ /* 0x0001e6000c101b04 */
.L_x_9013:
[----:B------:R-:W-:Y:S05]  /*1b5e40*/  BSYNC B0 ;  /* 0x0000000000007941 */ /* 0x000fea0003800000 */
.L_x_9012:
        /* <DEDUP_REMOVED lines=51> */
.L_x_9018:
[----:B------:R-:W-:Y:S01]  /*1b6180*/  R2UR UR4, R38 ;  /* 0x00000000260472ca */ /* 0x000fe200000e0000 */
[----:B------:R-:W-:Y:S01]  /*1b6190*/  IMAD.MOV.U32 R11, RZ, RZ, 0x5272 ;  /* 0x00005272ff0b7424 */ /* 0x000fe200078e00ff */
[----:B------:R-:W-:Y:S01]  /*1b61a0*/  R2UR UR5, R39 ;  /* 0x00000000270572ca */ /* 0x000fe200000e0000 */
[----:B------:R-:W-:Y:S01]  /*1b61b0*/  IMAD.MOV.U32 R15, RZ, RZ, -0x1 ;  /* 0xffffffffff0f7424 */ /* 0x000fe200078e00ff */
[----:B------:R-:W-:-:S11]  /*1b61c0*/  PLOP3.LUT P0, PT, PT, PT, PT, 0x8, 0x80 ;  /* 0x000000000080781c */ /* 0x000fd60003f0e170 */
[----:B------:R0:W-:Y:S02]  /*1b61d0*/  ST.E desc[UR4][R30.64], R11 ;  /* 0x0000000b1e007985 */ /* 0x0001e4000c101904 */
.L_x_9019:
[----:B------:R-:W-:Y:S05]  /*1b61e0*/  BSYNC B0 ;  /* 0x0000000000007941 */ /* 0x000fea0003800000 */
.L_x_9017:
        /* <DEDUP_REMOVED lines=39> */
.L_x_9021:
[----:B------:R-:W-:Y:S05]  /*1b6460*/  BSYNC B0 ;  /* 0x0000000000007941 */ /* 0x000fea0003800000 */
.L_x_9020:
[----:B------:R-:W-:Y:S02]  /*1b6470*/  R2UR UR4, R38 ;  /* 0x00000000260472ca */ /* 0x000fe400000e0000 */
[----:B------:R-:W-:-:S13]  /*1b6480*/  R2UR UR5, R39 ;  /* 0x00000000270572ca */ /* 0x000fda00000e0000 */
[----:B------:R2:W-:Y:S01]  /*1b6490*/  ST.E desc[UR4][R30.64], R13 ;  /* 0x0000000d1e007985 */ /* 0x0005e2000c101904 */
[----:B------:R-:W-:Y:S05]  /*1b64a0*/  BRA `(.L_x_9022) ;  /* 0x0000000000187947 */ /* 0x000fea0003800000 */
.L_x_9011:
[----:B------:R-:W-:Y:S01]  /*1b64b0*/  VIADD R9, R35, 0x4 ;  /* 0x0000000423097836 */ /* 0x000fe20000000000 */
[----:B------:R-:W-:Y:S02]  /*1b64c0*/  R2UR UR4, R38 ;  /* 0x00000000260472ca */ /* 0x000fe400000e0000 */
[----:B------:R-:W-:Y:S02]  /*1b64d0*/  R2UR UR5, R39 ;  /* 0x00000000270572ca */ /* 0x000fe400000e0000 */
[----:B------:R-:W-:-:S05]  /*1b64e0*/  IADD3 R8, P0, PT, R12, R9, RZ ;  /* 0x000000090c087210 */ /* 0x000fca0007f1e0ff */
[----:B------:R-:W-:-:S06]  /*1b64f0*/  IMAD.X R9, RZ, RZ, R13, P0 ;  /* 0x000000ffff097224 */ /* 0x000fcc00000e060d */
[----:B------:R3:W-:Y:S02]  /*1b6500*/  ST.E desc[UR4][R8.64+0x20], RZ ;  /* 0x000020ff08007985 */ /* 0x0007e4000c101904 */
.L_x_9022:
[----:B------:R-:W-:Y:S05]  /*1b6510*/  BSYNC B1 ;  /* 0x0000000000017941 */ /* 0x000fea0003800000 */
.L_x_9010:
[----:B------:R-:W-:Y:S02]  /*1b6520*/  VIADD R40, R40, 0x2 ;  /* 0x0000000228287836 */ /* 0x000fe40000000000 */
[----:B------:R-:W-:Y:S01]  /*1b6530*/  VIADD R35, R35, 0x8 ;  /* 0x0000000823237836 */ /* 0x000fe20000000000 */
[----:B------:R-:W-:Y:S06]  /*1b6540*/  @P2 BRA `(.L_x_9023) ;  /* 0xffffffec000c2947 */ /* 0x000fec000383ffff */
.L_x_8997:
[----:B------:R-:W-:Y:S05]  /*1b6550*/  BSYNC B2 ;  /* 0x0000000000027941 */ /* 0x000fea0003800000 */
.L_x_8996:
        /* <DEDUP_REMOVED lines=25> */
.L_x_9030:
[----:B------:R-:W0:Y:S02]  /*1b66f0*/  LDS.64 R12, [R9+0x8] ;  /* 0x00000800090c7984 */ /* 0x000e240000000a00 */
[----:B0-----:R-:W-:-:S05]  /*1b6700*/  IADD3 R14, P0, PT, R12, 0x30, RZ ;  /* 0x000000300c0e7810 */ /* 0x001fca0007f1e0ff */
[----:B------:R-:W-:-:S07]  /*1b6710*/  IMAD.X R15, RZ, RZ, R13, P0 ;  /* 0x000000ffff0f7224 */ /* 0x000fce00000e060d */
[----:B------:R-:W0:Y:S02]  /*1b6720*/  ATOMS.CAST.SPIN.64 P0, [R9+0x8], R12, R14 ;  /* 0x0000080c0900758d */ /* 0x000e24000180040e */
[----:B0-----:R-:W-:Y:S05]  /*1b6730*/  @!P0 BRA `(.L_x_9030) ;  /* 0xfffffffc00ec8947 */ /* 0x001fea000383ffff */
[----:B------:R-:W-:Y:S05]  /*1b6740*/  BSYNC B2 ;  /* 0x0000000000027941 */ /* 0x000fea0003800000 */
.L_x_9029:
[----:B------:R-:W-:Y:S05]  /*1b6750*/  BRA `(.L_x_9027) ;  /* 0x0000000000187947 */ /* 0x000fea0003800000 */
.L_x_9028:
[----:B------:R-:W-:Y:S02]  /*1b6760*/  R2UR UR4, R38 ;  /* 0x00000000260472ca */ /* 0x000fe400000e0000 */
[----:B------:R-:W-:-:S13]  /*1b6770*/  R2UR UR5, R39 ;  /* 0x00000000270572ca */ /* 0x000fda00000e0000 */
[----:B------:R-:W2:Y:S02]  /*1b6780*/  LD.E.64 R12, desc[UR4][R36.64+0x8] ;  /* 0x00000804240c7980 */ /* 0x000ea4000c101b00 */
[----:B--2---:R-:W-:-:S05]  /*1b6790*/  IADD3 R8, P0, PT, R12, 0x30, RZ ;  /* 0x000000300c087810 */ /* 0x004fca0007f1e0ff */
[----:B------:R-:W-:-:S05]  /*1b67a0*/  IMAD.X R9, RZ, RZ, R13, P0 ;  /* 0x000000ffff097224 */ /* 0x000fca00000e060d */
[----:B------:R0:W-:Y:S03]  /*1b67b0*/  ST.E.64 desc[UR4][R36.64+0x8], R8 ;  /* 0x0000080824007985 */ /* 0x0001e6000c101b04 */
.L_x_9027:
[----:B------:R-:W-:Y:S05]  /*1b67c0*/  BSYNC B1 ;  /* 0x0000000000017941 */ /* 0x000fea0003800000 */
.L_x_9026:
        /* <DEDUP_REMOVED lines=51> */
.L_x_9032:
[----:B------:R-:W-:Y:S01]  /*1b6b00*/  R2UR UR4, R38 ;  /* 0x00000000260472ca */ /* 0x000fe200000e0000 */
[----:B------:R-:W-:Y:S01]  /*1b6b10*/  IMAD.MOV.U32 R9, RZ, RZ, 0x5272 ;  /* 0x00005272ff097424 */ /* 0x000fe200078e00ff */
[----:B------:R-:W-:Y:S01]  /*1b6b20*/  R2UR UR5, R39 ;  /* 0x00000000270572ca */ /* 0x000fe200000e0000 */
[----:B------:R-:W-:Y:S01]  /*1b6b30*/  IMAD.MOV.U32 R13, RZ, RZ, -0x1 ;  /* 0xffffffffff0d7424 */ /* 0x000fe200078e00ff */
[----:B------:R-:W-:-:S11]  /*1b6b40*/  PLOP3.LUT P0, PT, PT, PT, PT, 0x8, 0x80 ;  /* 0x000000000080781c */ /* 0x000fd60003f0e170 */
[----:B------:R0:W-:Y:S02]  /*1b6b50*/  ST.E desc[UR4][R30.64], R9 ;  /* 0x000000091e007985 */ /* 0x0001e4000c101904 */
.L_x_9033:
[----:B------:R-:W-:Y:S05]  /*1b6b60*/  BSYNC B1 ;  /* 0x0000000000017941 */ /* 0x000fea0003800000 */
.L_x_9031:
        /* <DEDUP_REMOVED lines=39> */
.L_x_9035:
[----:B------:R-:W-:Y:S05]  /*1b6de0*/  BSYNC B1 ;  /* 0x0000000000017941 */ /* 0x000fea0003800000 */
.L_x_9034:
[----:B------:R-:W-:Y:S02]  /*1b6df0*/  R2UR UR4, R38 ;  /* 0x00000000260472ca */ /* 0x000fe400000e0000 */
[----:B------:R-:W-:-:S13]  /*1b6e00*/  R2UR UR5, R39 ;  /* 0x00000000270572ca */ /* 0x000fda00000e0000 */
[----:B------:R3:W-:Y:S01]  /*1b6e10*/  ST.E desc[UR4][R30.64], R11 ;  /* 0x0000000b1e007985 */ /* 0x0007e2000c101904 */
[----:B------:R-:W-:Y:S05]  /*1b6e20*/  BRA `(.L_x_9024) ;  /* 0x0000000000147947 */ /* 0x000fea0003800000 */
.L_x_9025:
[----:B------:R-:W-:Y:S02]  /*1b6e30*/  R2UR UR4, R38 ;  /* 0x00000000260472ca */ /* 0x000fe400000e0000 */
[----:B------:R-:W-:Y:S02]  /*1b6e40*/  R2UR UR5, R39 ;  /* 0x00000000270572ca */ /* 0x000fe400000e0000 */
[----:B------:R-:W-:-:S05]  /*1b6e50*/  LEA R34, P0, R34, R8, 0x2 ;  /* 0x0000000822227211 */ /* 0x000fca00078010ff */
[----:B------:R-:W-:-:S06]  /*1b6e60*/  IMAD.X R35, RZ, RZ, R9, P0 ;  /* 0x000000ffff237224 */ /* 0x000fcc00000e0609 */
[----:B------:R0:W-:Y:S02]  /*1b6e70*/  ST.E desc[UR4][R34.64+0x20], RZ ;  /* 0x000020ff22007985 */ /* 0x0001e4000c101904 */
.L_x_9024:
[----:B------:R-:W-:Y:S05]  /*1b6e80*/  BSYNC B0 ;  /* 0x0000000000007941 */ /* 0x000fea0003800000 */
.L_x_8994:
[----:B------:R-:W-:-:S13]  /*1b6e90*/  ISETP.GE.AND P0, PT, R7, 0x1, PT ;  /* 0x000000010700780c */ /* 0x000fda0003f06270 */
[----:B------:R-:W-:Y:S05]  /*1b6ea0*/  @!P0 BREAK B3 ;  /* 0x0000000000038942 */ /* 0x000fea0003800000 */
[----:B------:R-:W-:Y:S05]  /*1b6eb0*/  @!P0 BRA `(.L_x_8995) ;  /* 0x0000001000f48947 */ /* 0x000fea0003800000 */
[----:B------:R-:W-:Y:S05]  /*1b6ec0*/  BSYNC B3 ;  /* 0x0000000000037941 */ /* 0x000fea0003800000 */
.L_x_8993:
[----:B------:R-:W-:Y:S01]  /*1b6ed0*/  IMAD.MOV R32, RZ, RZ, -R7 ;  /* 0x000000ffff207224 */ /* 0x000fe200078e0a07 */
[----:B0-----:R-:W-:-:S07]  /*1b6ee0*/  CS2R R34, SRZ ;  /* 0x0000000000227805 */ /* 0x001fce000001ff00 */
.L_x_9060:
        /* <DEDUP_REMOVED lines=36> */
.L_x_9043:
[----:B------:R-:W0:Y:S02]  /*1b7130*/  LDS.64 R12, [R9+0x8] ;  /* 0x00000800090c7984 */ /* 0x000e240000000a00 */
[----:B0-----:R-:W-:-:S05]  /*1b7140*/  IADD3 R14, P0, PT, R12, 0x30, RZ ;  /* 0x000000300c0e7810 */ /* 0x001fca0007f1e0ff */
[----:B------:R-:W-:-:S07]  /*1b7150*/  IMAD.X R15, RZ, RZ, R13, P0 ;  /* 0x000000ffff0f7224 */ /* 0x000fce00000e060d */
[----:B------:R-:W0:Y:S02]  /*1b7160*/  ATOMS.CAST.SPIN.64 P0, [R9+0x8], R12, R14 ;  /* 0x0000080c0900758d */ /* 0x000e24000180040e */
[----:B0-----:R-:W-:Y:S05]  /*1b7170*/  @!P0 BRA `(.L_x_9043) ;  /* 0xfffffffc00ec8947 */ /* 0x001fea000383ffff */
[----:B------:R-:W-:Y:S05]  /*1b7180*/  BSYNC B2 ;  /* 0x0000000000027941 */ /* 0x000fea0003800000 */
.L_x_9042:
[----:B------:R-:W-:Y:S05]  /*1b7190*/  BRA `(.L_x_9040) ;  /* 0x0000000000187947 */ /* 0x000fea0003800000 */
.L_x_9041:
[----:B------:R-:W-:Y:S02]  /*1b71a0*/  R2UR UR4, R38 ;  /* 0x00000000260472ca */ /* 0x000fe400000e0000 */
[----:B------:R-:W-:-:S13]  /*1b71b0*/  R2UR UR5, R39 ;  /* 0x00000000270572ca */ /* 0x000fda00000e0000 */
[----:B------:R-:W2:Y:S02]  /*1b71c0*/  LD.E.64 R12, desc[UR4][R36.64+0x8] ;  /* 0x00000804240c7980 */ /* 0x000ea4000c101b00 */
[----:B--2---:R-:W-:-:S05]  /*1b71d0*/  IADD3 R8, P0, PT, R12, 0x30, RZ ;  /* 0x000000300c087810 */ /* 0x004fca0007f1e0ff */
[----:B------:R-:W-:-:S05]  /*1b71e0*/  IMAD.X R9, RZ, RZ, R13, P0 ;  /* 0x000000ffff097224 */ /* 0x000fca00000e060d */
[----:B------:R0:W-:Y:S03]  /*1b71f0*/  ST.E.64 desc[UR4][R36.64+0x8], R8 ;  /* 0x0000080824007985 */ /* 0x0001e6000c101b04 */
.L_x_9040:
[----:B------:R-:W-:Y:S05]  /*1b7200*/  BSYNC B1 ;  /* 0x0000000000017941 */ /* 0x000fea0003800000 */
.L_x_9039:
        /* <DEDUP_REMOVED lines=54> */
.L_x_9045:
[----:B------:R-:W-:Y:S05]  /*1b7570*/  BSYNC B1 ;  /* 0x0000000000017941 */ /* 0x000fea0003800000 */
.L_x_9044:
        /* <DEDUP_REMOVED lines=40> */
.L_x_9047:
[----:B------:R-:W-:Y:S05]  /*1b7800*/  BSYNC B1 ;  /* 0x0000000000017941 */ /* 0x000fea0003800000 */
.L_x_9046:
[----:B------:R-:W-:Y:S02]  /*1b7810*/  R2UR UR4, R38 ;  /* 0x00000000260472ca */ /* 0x000fe400000e0000 */
[----:B------:R-:W-:Y:S02]  /*1b7820*/  R2UR UR5, R39 ;  /* 0x00000000270572ca */ /* 0x000fe400000e0000 */
[----:B------:R-:W-:-:S11]  /*1b7830*/  PRMT R13, RZ, 0x7610, R13 ;  /* 0x00007610ff0d7816 */ /* 0x000fd6000000000d */
[----:B------:R2:W-:Y:S01]  /*1b7840*/  ST.E desc[UR4][R30.64], R11 ;  /* 0x0000000b1e007985 */ /* 0x0005e2000c101904 */
[----:B------:R-:W-:Y:S05]  /*1b7850*/  BRA `(.L_x_9037) ;  /* 0x0000000000147947 */ /* 0x000fea0003800000 */
.L_x_9038:
[----:B------:R-:W-:Y:S02]  /*1b7860*/  R2UR UR4, R38 ;  /* 0x00000000260472ca */ /* 0x000fe400000e0000 */
[----:B------:R-:W-:Y:S02]  /*1b7870*/  R2UR UR5, R39 ;  /* 0x00000000270572ca */ /* 0x000fe400000e0000 */
[----:B------:R-:W-:-:S05]  /*1b7880*/  IADD3 R8, P0, PT, R34, R8, RZ ;  /* 0x0000000822087210 */ /* 0x000fca0007f1e0ff */
[----:B------:R-:W-:-:S06]  /*1b7890*/  IMAD.X R9, RZ, RZ, R9, P0 ;  /* 0x000000ffff097224 */ /* 0x000fcc00000e0609 */
[----:B------:R4:W5:Y:S02]  /*1b78a0*/  LD.E.U8 R13, desc[UR4][R8.64+0x20] ;  /* 0x00002004080d7980 */ /* 0x000964000c101100 */
.L_x_9037:
[----:B------:R-:W-:Y:S05]  /*1b78b0*/  BSYNC B0 ;  /* 0x0000000000007941 */ /* 0x000fea0003800000 */
.L_x_9036:
        /* <DEDUP_REMOVED lines=31> */
.L_x_9055:
[----:B------:R-:W0:Y:S02]  /*1b7ab0*/  LDS.64 R12, [R9+0x8] ;  /* 0x00000800090c7984 */ /* 0x000e240000000a00 */
[----:B0-----:R-:W-:-:S05]  /*1b7ac0*/  IADD3 R14, P0, PT, R12, 0x30, RZ ;  /* 0x000000300c0e7810 */ /* 0x001fca0007f1e0ff */
[----:B------:R-:W-:-:S07]  /*1b7ad0*/  IMAD.X R15, RZ, RZ, R13, P0 ;  /* 0x000000ffff0f7224 */ /* 0x000fce00000e060d */
[----:B------:R-:W0:Y:S02]  /*1b7ae0*/  ATOMS.CAST.SPIN.64 P0, [R9+0x8], R12, R14 ;  /* 0x0000080c0900758d */ /* 0x000e24000180040e */
[----:B0-----:R-:W-:Y:S05]  /*1b7af0*/  @!P0 BRA `(.L_x_9055) ;  /* 0xfffffffc00ec8947 */ /* 0x001fea000383ffff */
[----:B------:R-:W-:Y:S05]  /*1b7b00*/  BSYNC B2 ;  /* 0x0000000000027941 */ /* 0x000fea0003800000 */
.L_x_9054:
[----:B------:R-:W-:Y:S05]  /*1b7b10*/  BRA `(.L_x_9052) ;  /* 0x0000000000187947 */ /* 0x000fea0003800000 */
.L_x_9053:
[----:B------:R-:W-:Y:S02]  /*1b7b20*/  R2UR UR4, R38 ;  /* 0x00000000260472ca */ /* 0x000fe400000e0000 */
[----:B------:R-:W-:-:S13]  /*1b7b30*/  R2UR UR5, R39 ;  /* 0x00000000270572ca */ /* 0x000fda00000e0000 */
[----:B------:R-:W2:Y:S02]  /*1b7b40*/  LD.E.64 R12, desc[UR4][R36.64+0x8] ;  /* 0x00000804240c7980 */ /* 0x000ea4000c101b00 */
[----:B--2---:R-:W-:-:S05]  /*1b7b50*/  IADD3 R8, P0, PT, R12, 0x30, RZ ;  /* 0x000000300c087810 */ /* 0x004fca0007f1e0ff */
[----:B------:R-:W-:-:S05]  /*1b7b60*/  IMAD.X R9, RZ, RZ, R13, P0 ;  /* 0x000000ffff097224 */ /* 0x000fca00000e060d */
[----:B------:R0:W-:Y:S03]  /*1b7b70*/  ST.E.64 desc[UR4][R36.64+0x8], R8 ;  /* 0x0000080824007985 */ /* 0x0001e6000c101b04 */
.L_x_9052:
[----:B------:R-:W-:Y:S05]  /*1b7b80*/  BSYNC B1 ;  /* 0x0000000000017941 */ /* 0x000fea0003800000 */
.L_x_9051:
        /* <DEDUP_REMOVED lines=54> */
.L_x_9057:
[----:B------:R-:W-:Y:S05]  /*1b7ef0*/  BSYNC B1 ;  /* 0x0000000000017941 */ /* 0x000fea0003800000 */
.L_x_9056:
        /* <DEDUP_REMOVED lines=40> */
.L_x_9059:
[----:B------:R-:W-:Y:S05]  /*1b8180*/  BSYNC B1 ;  /* 0x0000000000017941 */ /* 0x000fea0003800000 */
.L_x_9058:
[----:B------:R-:W-:Y:S02]  /*1b8190*/  R2UR UR4, R38 ;  /* 0x00000000260472ca */ /* 0x000fe400000e0000 */
[----:B------:R-:W-:-:S13]  /*1b81a0*/  R2UR UR5, R39 ;  /* 0x00000000270572ca */ /* 0x000fda00000e0000 */
[----:B------:R4:W-:Y:S01]  /*1b81b0*/  ST.E desc[UR4][R30.64], R11 ;  /* 0x0000000b1e007985 */ /* 0x0009e2000c101904 */
[----:B------:R-:W-:Y:S05]  /*1b81c0*/  BRA `(.L_x_9049) ;  /* 0x0000000000207947 */ /* 0x000fea0003800000 */
.L_x_9050:
        /* <DEDUP_REMOVED lines=8> */
.L_x_9049:
[----:B------:R-:W-:Y:S05]  /*1b8250*/  BSYNC B0 ;  /* 0x0000000000007941 */ /* 0x000fea0003800000 */
.L_x_9048:
[----:B------:R-:W-:Y:S02]  /*1b8260*/  VIADD R35, R35, 0x1 ;  /* 0x0000000123237836 */ /* 0x000fe40000000000 */
[----:B------:R-:W-:Y:S01]  /*1b8270*/  VIADD R34, R34, 0x4 ;  /* 0x0000000422227836 */ /* 0x000fe20000000000 */
[----:B------:R-:W-:Y:S06]  /*1b8280*/  @P2 BRA `(.L_x_9060) ;  /* 0xffffffec00182947 */ /* 0x000fec000383ffff */
.L_x_8995:
[----:B------:R-:W-:Y:S05]  /*1b8290*/  BSYNC B4 ;  /* 0x0000000000047941 */ /* 0x000fea0003800000 */
.L_x_8992:
        /* <DEDUP_REMOVED lines=15> */
.L_x_8986:
[----:B------:R-:W-:Y:S05]  /*1b8390*/  BSYNC B5 ;  /* 0x0000000000057941 */ /* 0x000fea0003800000 */
.L_x_8985:
        /* <DEDUP_REMOVED lines=57> */
.L_x_9065:
[----:B------:R-:W0:Y:S02]  /*1b8730*/  LDS.64 R4, [R3+0x8] ;  /* 0x0000080003047984 */ /* 0x000e240000000a00 */
[----:B0-----:R-:W-:-:S05]  /*1b8740*/  IADD3 R6, P0, PT, R10, R4, RZ ;  /* 0x000000040a067210 */ /* 0x001fca0007f1e0ff */
[----:B------:R-:W-:-:S07]  /*1b8750*/  IMAD.X R7, R11, 0x1, R5, P0 ;  /* 0x000000010b077824 */ /* 0x000fce00000e0605 */
[----:B------:R-:W0:Y:S02]  /*1b8760*/  ATOMS.CAST.SPIN.64 P0, [R3+0x8], R4, R6 ;  /* 0x000008040300758d */ /* 0x000e240001800406 */
[----:B0-----:R-:W-:Y:S05]  /*1b8770*/  @!P0 BRA `(.L_x_9065) ;  /* 0xfffffffc00ec8947 */ /* 0x001fea000383ffff */
[----:B------:R-:W-:Y:S05]  /*1b8780*/  BSYNC B1 ;  /* 0x0000000000017941 */ /* 0x000fea0003800000 */
.L_x_9064:
[----:B------:R-:W-:Y:S02]  /*1b8790*/  IMAD.MOV.U32 R6, RZ, RZ, R4 ;  /* 0x000000ffff067224 */ /* 0x000fe400078e0004 */
[----:B------:R-:W-:Y:S01]  /*1b87a0*/  IMAD.MOV.U32 R7, RZ, RZ, R5 ;  /* 0x000000ffff077224 */ /* 0x000fe200078e0005 */
[----:B------:R-:W-:Y:S06]  /*1b87b0*/  BRA `(.L_x_9062) ;  /* 0x0000000000187947 */ /* 0x000fec0003800000 */
.L_x_9063:
[----:B------:R-:W-:Y:S02]  /*1b87c0*/  R2UR UR4, R38 ;  /* 0x00000000260472ca */ /* 0x000fe400000e0000 */
[----:B------:R-:W-:-:S13]  /*1b87d0*/  R2UR UR5, R39 ;  /* 0x00000000270572ca */ /* 0x000fda00000e0000 */
[----:B------:R-:W2:Y:S02]  /*1b87e0*/  LD.E.64 R6, desc[UR4][R36.64+0x8] ;  /* 0x0000080424067980 */ /* 0x000ea4000c101b00 */
[----:B--2---:R-:W-:-:S05]  /*1b87f0*/  IADD3 R4, P0, PT, R10, R6, RZ ;  /* 0x000000060a047210 */ /* 0x004fca0007f1e0ff */
[----:B------:R-:W-:-:S05]  /*1b8800*/  IMAD.X R5, R11, 0x1, R7, P0 ;  /* 0x000000010b057824 */ /* 0x000fca00000e0607 */
[----:B------:R0:W-:Y:S03]  /*1b8810*/  ST.E.64 desc[UR4][R36.64+0x8], R4 ;  /* 0x0000080424007985 */ /* 0x0001e6000c101b04 */
.L_x_9062:
[----:B------:R-:W-:Y:S05]  /*1b8820*/  BSYNC B0 ;  /* 0x0000000000007941 */ /* 0x000fea0003800000 */
.L_x_9061:
        /* <DEDUP_REMOVED lines=45> */
.L_x_9095:
        /* <DEDUP_REMOVED lines=28> */
.L_x_9076:
[----:B------:R-:W0:Y:S02]  /*1b8cc0*/  LDS.64 R8, [R5+0x8] ;  /* 0x0000080005087984 */ /* 0x000e240000000a00 */
[----:B0-----:R-:W-:-:S05]  /*1b8cd0*/  IADD3 R10, P0, PT, R8, 0x30, RZ ;  /* 0x00000030080a7810 */ /* 0x001fca0007f1e0ff */
[----:B------:R-:W-:-:S07]  /*1b8ce0*/  IMAD.X R11, RZ, RZ, R9, P0 ;  /* 0x000000ffff0b7224 */ /* 0x000fce00000e0609 */
[----:B------:R-:W0:Y:S02]  /*1b8cf0*/  ATOMS.CAST.SPIN.64 P0, [R5+0x8], R8, R10 ;  /* 0x000008080500758d */ /* 0x000e24000180040a */
[----:B0-----:R-:W-:Y:S05]  /*1b8d00*/  @!P0 BRA `(.L_x_9076) ;  /* 0xfffffffc00ec8947 */ /* 0x001fea000383ffff */
[----:B------:R-:W-:Y:S05]  /*1b8d10*/  BSYNC B4 ;  /* 0x0000000000047941 */ /* 0x000fea0003800000 */
.L_x_9075:
[----:B------:R-:W-:Y:S05]  /*1b8d20*/  BRA `(.L_x_9073) ;  /* 0x0000000000187947 */ /* 0x000fea0003800000 */
.L_x_9074:
[----:B------:R-:W-:Y:S02]  /*1b8d30*/  R2UR UR4, R38 ;  /* 0x00000000260472ca */ /* 0x000fe400000e0000 */
[----:B------:R-:W-:-:S13]  /*1b8d40*/  R2UR UR5, R39 ;  /* 0x00000000270572ca */ /* 0x000fda00000e0000 */
[----:B------:R-:W2:Y:S02]  /*1b8d50*/  LD.E.64 R8, desc[UR4][R36.64+0x8] ;  /* 0x0000080424087980 */ /* 0x000ea4000c101b00 */
[----:B--2---:R-:W-:-:S05]  /*1b8d60*/  IADD3 R4, P0, PT, R8, 0x30, RZ ;  /* 0x0000003008047810 */ /* 0x004fca0007f1e0ff */
[----:B------:R-:W-:-:S05]  /*1b8d70*/  IMAD.X R5, RZ, RZ, R9, P0 ;  /* 0x000000ffff057224 */ /* 0x000fca00000e0609 */
[----:B------:R0:W-:Y:S03]  /*1b8d80*/  ST.E.64 desc[UR4][R36.64+0x8], R4 ;  /* 0x0000080424007985 */ /* 0x0001e6000c101b04 */
.L_x_9073:
[----:B------:R-:W-:Y:S05]  /*1b8d90*/  BSYNC B3 ;  /* 0x0000000000037941 */ /* 0x000fea0003800000 */
.L_x_9072:
        /* <DEDUP_REMOVED lines=54> */
.L_x_9078:
[----:B------:R-:W-:Y:S05]  /*1b9100*/  BSYNC B3 ;  /* 0x0000000000037941 */ /* 0x000fea0003800000 */
.L_x_9077:
        /* <DEDUP_REMOVED lines=40> */
.L_x_9080:
[----:B------:R-:W-:Y:S05]  /*1b9390*/  BSYNC B3 ;  /* 0x0000000000037941 */ /* 0x000fea0003800000 */
.L_x_9079:
[----:B------:R-:W-:Y:S02]  /*1b93a0*/  R2UR UR4, R38 ;  /* 0x00000000260472ca */ /* 0x000fe400000e0000 */
[----:B------:R-:W-:-:S13]  /*1b93b0*/  R2UR UR5, R39 ;  /* 0x00000000270572ca */ /* 0x000fda00000e0000 */
[----:B------:R2:W-:Y:S01]  /*1b93c0*/  ST.E desc[UR4][R30.64], R7 ;  /* 0x000000071e007985 */ /* 0x0005e2000c101904 */
[----:B------:R-:W-:Y:S05]  /*1b93d0*/  BRA `(.L_x_9081) ;  /* 0x0000000000147947 */ /* 0x000fea0003800000 */
.L_x_9071:
[----:B------:R-:W-:Y:S02]  /*1b93e0*/  R2UR UR4, R38 ;  /* 0x00000000260472ca */ /* 0x000fe400000e0000 */
[----:B------:R-:W-:Y:S02]  /*1b93f0*/  R2UR UR5, R39 ;  /* 0x00000000270572ca */ /* 0x000fe400000e0000 */
[----:B------:R-:W-:-:S05]  /*1b9400*/  IADD3 R4, P0, PT, R4, R34, RZ ;  /* 0x0000002204047210 */ /* 0x000fca0007f1e0ff */
[----:B------:R-:W-:-:S06]  /*1b9410*/  IMAD.X R5, RZ, RZ, R5, P0 ;  /* 0x000000ffff057224 */ /* 0x000fcc00000e0605 */
[----:B------:R3:W-:Y:S02]  /*1b9420*/  ST.E desc[UR4][R4.64+0x20], RZ ;  /* 0x000020ff04007985 */ /* 0x0007e4000c101904 */
.L_x_9081:
[----:B------:R-:W-:Y:S05]  /*1b9430*/  BSYNC B2 ;  /* 0x0000000000027941 */ /* 0x000fea0003800000 */
.L_x_9070:
        /* <DEDUP_REMOVED lines=27> */
.L_x_9088:
[----:B------:R-:W0:Y:S02]  /*1b95f0*/  LDS.64 R8, [R5+0x8] ;  /* 0x0000080005087984 */ /* 0x000e240000000a00 */
[----:B0-----:R-:W-:-:S05]  /*1b9600*/  IADD3 R10, P0, PT, R8, 0x30, RZ ;  /* 0x00000030080a7810 */ /* 0x001fca0007f1e0ff */
[----:B------:R-:W-:-:S07]  /*1b9610*/  IMAD.X R11, RZ, RZ, R9, P0 ;  /* 0x000000ffff0b7224 */ /* 0x000fce00000e0609 */
[----:B------:R-:W0:Y:S02]  /*1b9620*/  ATOMS.CAST.SPIN.64 P0, [R5+0x8], R8, R10 ;  /* 0x000008080500758d */ /* 0x000e24000180040a */
[----:B0-----:R-:W-:Y:S05]  /*1b9630*/  @!P0 BRA `(.L_x_9088) ;  /* 0xfffffffc00ec8947 */ /* 0x001fea000383ffff */
[----:B------:R-:W-:Y:S05]  /*1b9640*/  BSYNC B4 ;  /* 0x0000000000047941 */ /* 0x000fea0003800000 */
.L_x_9087:
[----:B------:R-:W-:Y:S02]  /*1b9650*/  IMAD.MOV.U32 R10, RZ, RZ, R8 ;  /* 0x000000ffff0a7224 */ /* 0x000fe400078e0008 */
[----:B------:R-:W-:Y:S01]  /*1b9660*/  IMAD.MOV.U32 R11, RZ, RZ, R9 ;  /* 0x000000ffff0b7224 */ /* 0x000fe200078e0009 */
[----:B------:R-:W-:Y:S06]  /*1b9670*/  BRA `(.L_x_9085) ;  /* 0x0000000000187947 */ /* 0x000fec0003800000 */
.L_x_9086:
[----:B------:R-:W-:Y:S02]  /*1b9680*/  R2UR UR4, R38 ;  /* 0x00000000260472ca */ /* 0x000fe400000e0000 */
[----:B------:R-:W-:-:S13]  /*1b9690*/  R2UR UR5, R39 ;  /* 0x00000000270572ca */ /* 0x000fda00000e0000 */
[----:B------:R-:W2:Y:S02]  /*1b96a0*/  LD.E.64 R10, desc[UR4][R36.64+0x8] ;  /* 0x00000804240a7980 */ /* 0x000ea4000c101b00 */
[----:B--2---:R-:W-:-:S05]  /*1b96b0*/  IADD3 R8, P0, PT, R10, 0x30, RZ ;  /* 0x000000300a087810 */ /* 0x004fca0007f1e0ff */
[----:B------:R-:W-:-:S05]  /*1b96c0*/  IMAD.X R9, RZ, RZ, R11, P0 ;  /* 0x000000ffff097224 */ /* 0x000fca00000e060b */
[----:B------:R0:W-:Y:S03]  /*1b96d0*/  ST.E.64 desc[UR4][R36.64+0x8], R8 ;  /* 0x0000080824007985 */ /* 0x0001e6000c101b04 */
.L_x_9085:
[----:B------:R-:W-:Y:S05]  /*1b96e0*/  BSYNC B3 ;  /* 0x0000000000037941 */ /* 0x000fea0003800000 */
.L_x_9084:
        /* <DEDUP_REMOVED lines=51> */
.L_x_9090:
[----:B------:R-:W-:Y:S01]  /*1b9a20*/  R2UR UR4, R38 ;  /* 0x00000000260472ca */ /* 0x000fe200000e0000 */
[----:B------:R-:W-:Y:S01]  /*1b9a30*/  IMAD.MOV.U32 R5, RZ, RZ, 0x5272 ;  /* 0x00005272ff057424 */ /* 0x000fe200078e00ff */
[----:B------:R-:W-:Y:S01]  /*1b9a40*/  R2UR UR5, R39 ;  /* 0x00000000270572ca */ /* 0x000fe200000e0000 */
[----:B------:R-:W-:Y:S01]  /*1b9a50*/  IMAD.MOV.U32 R11, RZ, RZ, -0x1 ;  /* 0xffffffffff0b7424 */ /* 0x000fe200078e00ff */
[----:B------:R-:W-:-:S11]  /*1b9a60*/  PLOP3.LUT P0, PT, PT, PT, PT, 0x8, 0x80 ;  /* 0x000000000080781c */ /* 0x000fd60003f0e170 */
[----:B------:R1:W-:Y:S02]  /*1b9a70*/  ST.E desc[UR4][R30.64], R5 ;  /* 0x000000051e007985 */ /* 0x0003e4000c101904 */
.L_x_9091:
[----:B------:R-:W-:Y:S05]  /*1b9a80*/  BSYNC B3 ;  /* 0x0000000000037941 */ /* 0x000fea0003800000 */
.L_x_9089:
        /* <DEDUP_REMOVED lines=39> */
.L_x_9093:
[----:B------:R-:W-:Y:S05]  /*1b9d00*/  BSYNC B3 ;  /* 0x0000000000037941 */ /* 0x000fea0003800000 */
.L_x_9092:
[----:B------:R-:W-:Y:S02]  /*1b9d10*/  R2UR UR4, R38 ;  /* 0x00000000260472ca */ /* 0x000fe400000e0000 */
[----:B------:R-:W-:-:S13]  /*1b9d20*/  R2UR UR5, R39 ;  /* 0x00000000270572ca */ /* 0x000fda00000e0000 */
[----:B------:R2:W-:Y:S01]  /*1b9d30*/  ST.E desc[UR4][R30.64], R9 ;  /* 0x000000091e007985 */ /* 0x0005e2000c101904 */
[----:B------:R-:W-:Y:S05]  /*1b9d40*/  BRA `(.L_x_9094) ;  /* 0x0000000000187947 */ /* 0x000fea0003800000 */
.L_x_9083:
[----:B------:R-:W-:Y:S01]  /*1b9d50*/  VIADD R5, R34, 0x4 ;  /* 0x0000000422057836 */ /* 0x000fe20000000000 */
[----:B------:R-:W-:Y:S02]  /*1b9d60*/  R2UR UR4, R38 ;  /* 0x00000000260472ca */ /* 0x000fe400000e0000 */
[----:B------:R-:W-:Y:S02]  /*1b9d70*/  R2UR UR5, R39 ;  /* 0x00000000270572ca */ /* 0x000fe400000e0000 */
[----:B------:R-:W-:-:S05]  /*1b9d80*/  IADD3 R4, P0, PT, R8, R5, RZ ;  /* 0x0000000508047210 */ /* 0x000fca0007f1e0ff */
[----:B------:R-:W-:-:S06]  /*1b9d90*/  IMAD.X R5, RZ, RZ, R9, P0 ;  /* 0x000000ffff057224 */ /* 0x000fcc00000e0609 */
[----:B------:R0:W-:Y:S02]  /*1b9da0*/  ST.E desc[UR4][R4.64+0x20], RZ ;  /* 0x000020ff04007985 */ /* 0x0001e4000c101904 */
.L_x_9094:
[----:B------:R-:W-:Y:S05]  /*1b9db0*/  BSYNC B2 ;  /* 0x0000000000027941 */ /* 0x000fea0003800000 */
.L_x_9082:
[----:B------:R-:W-:Y:S02]  /*1b9dc0*/  VIADD R35, R35, 0x2 ;  /* 0x0000000223237836 */ /* 0x000fe40000000000 */
[----:B------:R-:W-:Y:S01]  /*1b9dd0*/  VIADD R34, R34, 0x8 ;  /* 0x0000000822227836 */ /* 0x000fe20000000000 */
[----:B------:R-:W-:Y:S06]  /*1b9de0*/  @P2 BRA `(.L_x_9095) ;  /* 0xffffffec00442947 */ /* 0x000fec000383ffff */
.L_x_9069:
[----:B------:R-:W-:Y:S05]  /*1b9df0*/  BSYNC B0 ;  /* 0x0000000000007941 */ /* 0x000fea0003800000 */
.L_x_9068:
        /* <DEDUP_REMOVED lines=24> */
.L_x_9101:
[----:B------:R-:W0:Y:S02]  /*1b9f80*/  LDS.64 R8, [R5+0x8] ;  /* 0x0000080005087984 */ /* 0x000e240000000a00 */
[----:B0-----:R-:W-:-:S05]  /*1b9f90*/  IADD3 R10, P0, PT, R8, 0x30, RZ ;  /* 0x00000030080a7810 */ /* 0x001fca0007f1e0ff */
[----:B------:R-:W-:-:S07]  /*1b9fa0*/  IMAD.X R11, RZ, RZ, R9, P0 ;  /* 0x000000ffff0b7224 */ /* 0x000fce00000e0609 */
[----:B------:R-:W0:Y:S02]  /*1b9fb0*/  ATOMS.CAST.SPIN.64 P0, [R5+0x8], R8, R10 ;  /* 0x000008080500758d */ /* 0x000e24000180040a */
[----:B0-----:R-:W-:Y:S05]  /*1b9fc0*/  @!P0 BRA `(.L_x_9101) ;  /* 0xfffffffc00ec8947 */ /* 0x001fea000383ffff */
[----:B------:R-:W-:Y:S05]  /*1b9fd0*/  BSYNC B2 ;  /* 0x0000000000027941 */ /* 0x000fea0003800000 */
.L_x_9100:
[----:B------:R-:W-:Y:S05]  /*1b9fe0*/  BRA `(.L_x_9098) ;  /* 0x0000000000187947 */ /* 0x000fea0003800000 */
.L_x_9099:
[----:B------:R-:W-:Y:S02]  /*1b9ff0*/  R2UR UR4, R38 ;  /* 0x00000000260472ca */ /* 0x000fe400000e0000 */
[----:B------:R-:W-:-:S13]  /*1ba000*/  R2UR UR5, R39 ;  /* 0x00000000270572ca */ /* 0x000fda00000e0000 */
[----:B------:R-:W2:Y:S02]  /*1ba010*/  LD.E.64 R8, desc[UR4][R36.64+0x8] ;  /* 0x0000080424087980 */ /* 0x000ea4000c101b00 */
[----:B--2---:R-:W-:-:S05]  /*1ba020*/  IADD3 R4, P0, PT, R8, 0x30, RZ ;  /* 0x0000003008047810 */ /* 0x004fca0007f1e0ff */
[----:B------:R-:W-:-:S05]  /*1ba030*/  IMAD.X R5, RZ, RZ, R9, P0 ;  /* 0x000000ffff057224 */ /* 0x000fca00000e0609 */
[----:B------:R0:W-:Y:S03]  /*1ba040*/  ST.E.64 desc[UR4][R36.64+0x8], R4 ;  /* 0x0000080424007985 */ /* 0x0001e6000c101b04 */
.L_x_9098:
[----:B------:R-:W-:Y:S05]  /*1ba050*/  BSYNC B0 ;  /* 0x0000000000007941 */ /* 0x000fea0003800000 */
.L_x_9097:
        /* <DEDUP_REMOVED lines=51> */
.L_x_9103:
[----:B------:R-:W-:Y:S01]  /*1ba390*/  R2UR UR4, R38 ;  /* 0x00000000260472ca */ /* 0x000fe200000e0000 */
[----:B------:R-:W-:Y:S01]  /*1ba3a0*/  IMAD.MOV.U32 R5, RZ, RZ, 0x5272 ;  /* 0x00005272ff057424 */ /* 0x000fe200078e00ff */
[----:B------:R-:W-:Y:S01]  /*1ba3b0*/  R2UR UR5, R39 ;  /* 0x00000000270572ca */ /* 0x000fe200000e0000 */
[----:B------:R-:W-:Y:S01]  /*1ba3c0*/  IMAD.MOV.U32 R9, RZ, RZ, -0x1 ;  /* 0xffffffffff097424 */ /* 0x000fe200078e00ff */
[----:B------:R-:W-:-:S11]  /*1ba3d0*/  PLOP3.LUT P0, PT, PT, PT, PT, 0x8, 0x80 ;  /* 0x000000000080781c */ /* 0x000fd60003f0e170 */
[----:B------:R0:W-:Y:S02]  /*1ba3e0*/  ST.E desc[UR4][R30.64], R5 ;  /* 0x000000051e007985 */ /* 0x0001e4000c101904 */
.L_x_9104:
[----:B------:R-:W-:Y:S05]  /*1ba3f0*/  BSYNC B0 ;  /* 0x0000000000007941 */ /* 0x000fea0003800000 */
.L_x_9102:
        /* <DEDUP_REMOVED lines=39> */
.L_x_9106:
[----:B------:R-:W-:Y:S05]  /*1ba670*/  BSYNC B0 ;  /* 0x0000000000007941 */ /* 0x000fea0003800000 */
.L_x_9105:
[----:B------:R-:W-:Y:S02]  /*1ba680*/  R2UR UR4, R38 ;  /* 0x00000000260472ca */ /* 0x000fe400000e0000 */
[----:B------:R-:W-:-:S13]  /*1ba690*/  R2UR UR5, R39 ;  /* 0x00000000270572ca */ /* 0x000fda00000e0000 */
[----:B------:R4:W-:Y:S01]  /*1ba6a0*/  ST.E desc[UR4][R30.64], R7 ;  /* 0x000000071e007985 */ /* 0x0009e2000c101904 */
[----:B------:R-:W-:Y:S05]  /*1ba6b0*/  BRA `(.L_x_9067) ;  /* 0x0000000000147947 */ /* 0x000fea0003800000 */
.L_x_9096:
[----:B------:R-:W-:Y:S02]  /*1ba6c0*/  R2UR UR4, R38 ;  /* 0x00000000260472ca */ /* 0x000fe400000e0000 */
[----:B------:R-:W-:Y:S02]  /*1ba6d0*/  R2UR UR5, R39 ;  /* 0x00000000270572ca */ /* 0x000fe400000e0000 */
[----:B------:R-:W-:-:S05]  /*1ba6e0*/  LEA R4, P0, R14, R4, 0x2 ;  /* 0x000000040e047211 */ /* 0x000fca00078010ff */
[----:B------:R-:W-:-:S06]  /*1ba6f0*/  IMAD.X R5, RZ, RZ, R5, P0 ;  /* 0x000000ffff057224 */ /* 0x000fcc00000e0605 */
[----:B------:R3:W-:Y:S02]  /*1ba700*/  ST.E desc[UR4][R4.64+0x20], RZ ;  /* 0x000020ff04007985 */ /* 0x0007e4000c101904 */
.L_x_9067:
[----:B------:R-:W-:Y:S05]  /*1ba710*/  BSYNC B1 ;  /* 0x0000000000017941 */ /* 0x000fea0003800000 */
.L_x_9066:
[----:B------:R-:W-:Y:S01]  /*1ba720*/  ISETP.GE.AND P0, PT, R0, 0x1, PT ;  /* 0x000000010000780c */ /* 0x000fe20003f06270 */
[----:B------:R-:W-:-:S12]  /*1ba730*/  BSSY B0, `(.L_x_9107) ;  /* 0x000013e000007945 */ /* 0x000fd80003800000 */
[----:B------:R-:W-:Y:S05]  /*1ba740*/  @!P0 BRA `(.L_x_9108) ;  /* 0x0000001000f08947 */ /* 0x000fea0003800000 */
[----:B-1----:R-:W-:Y:S02]  /*1ba750*/  IMAD.MOV R12, RZ, RZ, -R0 ;  /* 0x000000ffff0c7224 */ /* 0x002fe400078e0a00 */
[----:B------:R-:W-:Y:S02]  /*1ba760*/  IMAD.MOV.U32 R14, RZ, RZ, RZ ;  /* 0x000000ffff0e7224 */ /* 0x000fe400078e00ff */
[----:B------:R-:W-:-:S07]  /*1ba770*/  IMAD.MOV.U32 R32, RZ, RZ, RZ ;  /* 0x000000ffff207224 */ /* 0x000fce00078e00ff */
.L_x_9133:
        /* <DEDUP_REMOVED lines=35> */
.L_x_9116:
[----:B------:R-:W0:Y:S02]  /*1ba9b0*/  LDS.64 R8, [R5+0x8] ;  /* 0x0000080005087984 */ /* 0x000e240000000a00 */
[----:B0-----:R-:W-:-:S05]  /*1ba9c0*/  IADD3 R10, P0, PT, R8, 0x30, RZ ;  /* 0x00000030080a7810 */ /* 0x001fca0007f1e0ff */
[----:B------:R-:W-:-:S07]  /*1ba9d0*/  IMAD.X R11, RZ, RZ, R9, P0 ;  /* 0x000000ffff0b7224 */ /* 0x000fce00000e0609 */
[----:B------:R-:W0:Y:S02]  /*1ba9e0*/  ATOMS.CAST.SPIN.64 P0, [R5+0x8], R8, R10 ;  /* 0x000008080500758d */ /* 0x000e24000180040a */
[----:B0-----:R-:W-:Y:S05]  /*1ba9f0*/  @!P0 BRA `(.L_x_9116) ;  /* 0xfffffffc00ec8947 */ /* 0x001fea000383ffff */
[----:B------:R-:W-:Y:S05]  /*1baa00*/  BSYNC B3 ;  /* 0x0000000000037941 */ /* 0x000fea0003800000 */
.L_x_9115:
[----:B------:R-:W-:Y:S05]  /*1baa10*/  BRA `(.L_x_9113) ;  /* 0x0000000000187947 */ /* 0x000fea0003800000 */
.L_x_9114:
[----:B------:R-:W-:Y:S02]  /*1baa20*/  R2UR UR4, R38 ;  /* 0x00000000260472ca */ /* 0x000fe400000e0000 */
[----:B------:R-:W-:-:S13]  /*1baa30*/  R2UR UR5, R39 ;  /* 0x00000000270572ca */ /* 0x000fda00000e0000 */
[----:B------:R-:W2:Y:S02]  /*1baa40*/  LD.E.64 R8, desc[UR4][R36.64+0x8] ;  /* 0x0000080424087980 */ /* 0x000ea4000c101b00 */
[----:B--2---:R-:W-:-:S05]  /*1baa50*/  IADD3 R4, P0, PT, R8, 0x30, RZ ;  /* 0x0000003008047810 */ /* 0x004fca0007f1e0ff */
[----:B------:R-:W-:-:S05]  /*1baa60*/  IMAD.X R5, RZ, RZ, R9, P0 ;  /* 0x000000ffff057224 */ /* 0x000fca00000e0609 */
[----:B------:R0:W-:Y:S03]  /*1baa70*/  ST.E.64 desc[UR4][R36.64+0x8], R4 ;  /* 0x0000080424007985 */ /* 0x0001e6000c101b04 */
.L_x_9113:
[----:B------:R-:W-:Y:S05]  /*1baa80*/  BSYNC B2 ;  /* 0x0000000000027941 */ /* 0x000fea0003800000 */
.L_x_9112:
        /* <DEDUP_REMOVED lines=54> */
.L_x_9118:
[----:B------:R-:W-:Y:S05]  /*1badf0*/  BSYNC B2 ;  /* 0x0000000000027941 */ /* 0x000fea0003800000 */
.L_x_9117:
        /* <DEDUP_REMOVED lines=40> */
.L_x_9120:
[----:B------:R-:W-:Y:S05]  /*1bb080*/  BSYNC B2 ;  /* 0x0000000000027941 */ /* 0x000fea0003800000 */
.L_x_9119:
[----:B------:R-:W-:Y:S02]  /*1bb090*/  R2UR UR4, R38 ;  /* 0x00000000260472ca */ /* 0x000fe400000e0000 */
[----:B------:R-:W-:Y:S02]  /*1bb0a0*/  R2UR UR5, R39 ;  /* 0x00000000270572ca */ /* 0x000fe400000e0000 */
[----:B------:R-:W-:-:S11]  /*1bb0b0*/  PRMT R9, RZ, 0x7610, R9 ;  /* 0x00007610ff097816 */ /* 0x000fd60000000009 */
[----:B------:R2:W-:Y:S01]  /*1bb0c0*/  ST.E desc[UR4][R30.64], R7 ;  /* 0x000000071e007985 */ /* 0x0005e2000c101904 */
[----:B------:R-:W-:Y:S05]  /*1bb0d0*/  BRA `(.L_x_9110) ;  /* 0x0000000000147947 */ /* 0x000fea0003800000 */
.L_x_9111:
[----:B------:R-:W-:Y:S02]  /*1bb0e0*/  R2UR UR4, R38 ;  /* 0x00000000260472ca */ /* 0x000fe400000e0000 */
[----:B------:R-:W-:Y:S02]  /*1bb0f0*/  R2UR UR5, R39 ;  /* 0x00000000270572ca */ /* 0x000fe400000e0000 */
[----:B------:R-:W-:-:S05]  /*1bb100*/  IADD3 R4, P0, PT, R4, R14, RZ ;  /* 0x0000000e04047210 */ /* 0x000fca0007f1e0ff */
[----:B------:R-:W-:-:S06]  /*1bb110*/  IMAD.X R5, RZ, RZ, R5, P0 ;  /* 0x000000ffff057224 */ /* 0x000fcc00000e0605 */
[----:B------:R1:W5:Y:S02]  /*1bb120*/  LD.E.U8 R9, desc[UR4][R4.64+0x20] ;  /* 0x0000200404097980 */ /* 0x000364000c101100 */
.L_x_9110:
[----:B------:R-:W-:Y:S05]  /*1bb130*/  BSYNC B1 ;  /* 0x0000000000017941 */ /* 0x000fea0003800000 */
.L_x_9109:
        /* <DEDUP_REMOVED lines=31> */
.L_x_9128:
[----:B------:R-:W0:Y:S02]  /*1bb330*/  LDS.64 R8, [R5+0x8] ;  /* 0x0000080005087984 */ /* 0x000e240000000a00 */
[----:B0-----:R-:W-:-:S05]  /*1bb340*/  IADD3 R10, P0, PT, R8, 0x30, RZ ;  /* 0x00000030080a7810 */ /* 0x001fca0007f1e0ff */
[----:B------:R-:W-:-:S07]  /*1bb350*/  IMAD.X R11, RZ, RZ, R9, P0 ;  /* 0x000000ffff0b7224 */ /* 0x000fce00000e0609 */
[----:B------:R-:W0:Y:S02]  /*1bb360*/  ATOMS.CAST.SPIN.64 P0, [R5+0x8], R8, R10 ;  /* 0x000008080500758d */ /* 0x000e24000180040a */
[----:B0-----:R-:W-:Y:S05]  /*1bb370*/  @!P0 BRA `(.L_x_9128) ;  /* 0xfffffffc00ec8947 */ /* 0x001fea000383ffff */
[----:B------:R-:W-:Y:S05]  /*1bb380*/  BSYNC B3 ;  /* 0x0000000000037941 */ /* 0x000fea0003800000 */
.L_x_9127:
[----:B------:R-:W-:Y:S05]  /*1bb390*/  BRA `(.L_x_9125) ;  /* 0x0000000000187947 */ /* 0x000fea0003800000 */
.L_x_9126:
[----:B------:R-:W-:Y:S02]  /*1bb3a0*/  R2UR UR4, R38 ;  /* 0x00000000260472ca */ /* 0x000fe400000e0000 */
[----:B------:R-:W-:-:S13]  /*1bb3b0*/  R2UR UR5, R39 ;  /* 0x00000000270572ca */ /* 0x000fda00000e0000 */
[----:B------:R-:W2:Y:S02]  /*1bb3c0*/  LD.E.64 R8, desc[UR4][R36.64+0x8] ;  /* 0x0000080424087980 */ /* 0x000ea4000c101b00 */
[----:B--2---:R-:W-:-:S05]  /*1bb3d0*/  IADD3 R4, P0, PT, R8, 0x30, RZ ;  /* 0x0000003008047810 */ /* 0x004fca0007f1e0ff */
[----:B------:R-:W-:-:S05]  /*1bb3e0*/  IMAD.X R5, RZ, RZ, R9, P0 ;  /* 0x000000ffff057224 */ /* 0x000fca00000e0609 */
[----:B------:R0:W-:Y:S03]  /*1bb3f0*/  ST.E.64 desc[UR4][R36.64+0x8], R4 ;  /* 0x0000080424007985 */ /* 0x0001e6000c101b04 */
.L_x_9125:
[----:B------:R-:W-:Y:S05]  /*1bb400*/  BSYNC B2 ;  /* 0x0000000000027941 */ /* 0x000fea0003800000 */
.L_x_9124:
        /* <DEDUP_REMOVED lines=54> */
.L_x_9130:
[----:B------:R-:W-:Y:S05]  /*1bb770*/  BSYNC B2 ;  /* 0x0000000000027941 */ /* 0x000fea0003800000 */
.L_x_9129:
        /* <DEDUP_REMOVED lines=40> */
.L_x_9132:
[----:B------:R-:W-:Y:S05]  /*1bba00*/  BSYNC B2 ;  /* 0x0000000000027941 */ /* 0x000fea0003800000 */
.L_x_9131:
[----:B------:R-:W-:Y:S02]  /*1bba10*/  R2UR UR4, R38 ;  /* 0x00000000260472ca */ /* 0x000fe400000e0000 */
[----:B------:R-:W-:-:S13]  /*1bba20*/  R2UR UR5, R39 ;  /* 0x00000000270572ca */ /* 0x000fda00000e0000 */
[----:B------:R3:W-:Y:S01]  /*1bba30*/  ST.E desc[UR4][R30.64], R7 ;  /* 0x000000071e007985 */ /* 0x0007e2000c101904 */
[----:B------:R-:W-:Y:S05]  /*1bba40*/  BRA `(.L_x_9122) ;  /* 0x0000000000207947 */ /* 0x000fea0003800000 */
.L_x_9123:
        /* <DEDUP_REMOVED lines=8> */
.L_x_9122:
[----:B------:R-:W-:Y:S05]  /*1bbad0*/  BSYNC B1 ;  /* 0x0000000000017941 */ /* 0x000fea0003800000 */
.L_x_9121:
[----:B------:R-:W-:Y:S02]  /*1bbae0*/  VIADD R32, R32, 0x1 ;  /* 0x0000000120207836 */ /* 0x000fe40000000000 */
[----:B------:R-:W-:Y:S01]  /*1bbaf0*/  VIADD R14, R14, 0x4 ;  /* 0x000000040e0e7836 */ /* 0x000fe20000000000 */
[----:B------:R-:W-:Y:S06]  /*1bbb00*/  @P2 BRA `(.L_x_9133) ;  /* 0xffffffec001c2947 */ /* 0x000fec000383ffff */
.L_x_9108:
[----:B------:R-:W-:Y:S05]  /*1bbb10*/  BSYNC B0 ;  /* 0x0000000000007941 */ /* 0x000fea0003800000 */
.L_x_9107:
[----:B------:R-:W-:Y:S01]  /*1bbb20*/  ISETP.GE.AND P0, PT, R33, 0x1, PT ;  /* 0x000000012100780c */ /* 0x000fe20003f06270 */
[----:B------:R-:W-:-:S12]  /*1bbb30*/  BSSY B0, `(.L_x_9134) ;  /* 0x0000141000007945 */ /* 0x000fd80003800000 */
[----:B------:R-:W-:Y:S05]  /*1bbb40*/  @!P0 BRA `(.L_x_9135) ;  /* 0x0000001000fc8947 */ /* 0x000fea0003800000 */
[----:B------:R-:W-:Y:S01]  /*1bbb50*/  IMAD.MOV R33, RZ, RZ, -R33 ;  /* 0x000000ffff217224 */ /* 0x000fe200078e0a21 */
[----:B------:R-:W-:Y:S01]  /*1bbb60*/  CS2R R14, SRZ ;  /* 0x00000000000e7805 */ /* 0x000fe2000001ff00 */
[----:B-1----:R-:W-:-:S07]  /*1bbb70*/  IMAD.SHL.U32 R12, R0, 0x4, RZ ;  /* 0x00000004000c7824 */ /* 0x002fce00078e00ff */
.L_x_9160:
        /* <DEDUP_REMOVED lines=35> */
.L_x_9143:
[----:B------:R-:W0:Y:S02]  /*1bbdb0*/  LDS.64 R8, [R5+0x8] ;  /* 0x0000080005087984 */ /* 0x000e240000000a00 */
[----:B0-----:R-:W-:-:S05]  /*1bbdc0*/  IADD3 R10, P0, PT, R8, 0x30, RZ ;  /* 0x00000030080a7810 */ /* 0x001fca0007f1e0ff */
[----:B------:R-:W-:-:S07]  /*1bbdd0*/  IMAD.X R11, RZ, RZ, R9, P0 ;  /* 0x000000ffff0b7224 */ /* 0x000fce00000e0609 */
[----:B------:R-:W0:Y:S02]  /*1bbde0*/  ATOMS.CAST.SPIN.64 P0, [R5+0x8], R8, R10 ;  /* 0x000008080500758d */ /* 0x000e24000180040a */
[----:B0-----:R-:W-:Y:S05]  /*1bbdf0*/  @!P0 BRA `(.L_x_9143) ;  /* 0xfffffffc00ec8947 */ /* 0x001fea000383ffff */
[----:B------:R-:W-:Y:S05]  /*1bbe00*/  BSYNC B3 ;  /* 0x0000000000037941 */ /* 0x000fea0003800000 */
.L_x_9142:
[----:B------:R-:W-:Y:S05]  /*1bbe10*/  BRA `(.L_x_9140) ;  /* 0x0000000000187947 */ /* 0x000fea0003800000 */
.L_x_9141:
[----:B------:R-:W-:Y:S02]  /*1bbe20*/  R2UR UR4, R38 ;  /* 0x00000000260472ca */ /* 0x000fe400000e0000 */
[----:B------:R-:W-:-:S13]  /*1bbe30*/  R2UR UR5, R39 ;  /* 0x00000000270572ca */ /* 0x000fda00000e0000 */
[----:B------:R-:W2:Y:S02]  /*1bbe40*/  LD.E.64 R8, desc[UR4][R36.64+0x8] ;  /* 0x0000080424087980 */ /* 0x000ea4000c101b00 */
[----:B--2---:R-:W-:-:S05]  /*1bbe50*/  IADD3 R4, P0, PT, R8, 0x30, RZ ;  /* 0x0000003008047810 */ /* 0x004fca0007f1e0ff */
[----:B------:R-:W-:-:S05]  /*1bbe60*/  IMAD.X R5, RZ, RZ, R9, P0 ;  /* 0x000000ffff057224 */ /* 0x000fca00000e0609 */
[----:B------:R0:W-:Y:S03]  /*1bbe70*/  ST.E.64 desc[UR4][R36.64+0x8], R4 ;  /* 0x0000080424007985 */ /* 0x0001e6000c101b04 */
.L_x_9140:
[----:B------:R-:W-:Y:S05]  /*1bbe80*/  BSYNC B2 ;  /* 0x0000000000027941 */ /* 0x000fea0003800000 */
.L_x_9139:
        /* <DEDUP_REMOVED lines=54> */
.L_x_9145:
[----:B------:R-:W-:Y:S05]  /*1bc1f0*/  BSYNC B2 ;  /* 0x0000000000027941 */ /* 0x000fea0003800000 */
.L_x_9144:
        /* <DEDUP_REMOVED lines=40> */
.L_x_9147:
[----:B------:R-:W-:Y:S05]  /*1bc480*/  BSYNC B2 ;  /* 0x0000000000027941 */ /* 0x000fea0003800000 */
.L_x_9146:
[----:B------:R-:W-:Y:S02]  /*1bc490*/  R2UR UR4, R38 ;  /* 0x00000000260472ca */ /* 0x000fe400000e0000 */
[----:B------:R-:W-:Y:S02]  /*1bc4a0*/  R2UR UR5, R39 ;  /* 0x00000000270572ca */ /* 0x000fe400000e0000 */
[----:B------:R-:W-:-:S11]  /*1bc4b0*/  PRMT R9, RZ, 0x7610, R9 ;  /* 0x00007610ff097816 */ /* 0x000fd60000000009 */
[----:B------:R2:W-:Y:S01]  /*1bc4c0*/  ST.E desc[UR4][R30.64], R7 ;  /* 0x000000071e007985 */ /* 0x0005e2000c101904 */
[----:B------:R-:W-:Y:S05]  /*1bc4d0*/  BRA `(.L_x_9137) ;  /* 0x0000000000147947 */ /* 0x000fea0003800000 */
.L_x_9138:
[----:B------:R-:W-:Y:S02]  /*1bc4e0*/  R2UR UR4, R38 ;  /* 0x00000000260472ca */ /* 0x000fe400000e0000 */
[----:B------:R-:W-:Y:S02]  /*1bc4f0*/  R2UR UR5, R39 ;  /* 0x00000000270572ca */ /* 0x000fe400000e0000 */
[----:B------:R-:W-:-:S05]  /*1bc500*/  IADD3 R4, P0, PT, R4, R14, RZ ;  /* 0x0000000e04047210 */ /* 0x000fca0007f1e0ff */
[----:B------:R-:W-:-:S06]  /*1bc510*/  IMAD.X R5, RZ, RZ, R5, P0 ;  /* 0x000000ffff057224 */ /* 0x000fcc00000e0605 */
[----:B------:R3:W5:Y:S02]  /*1bc520*/  LD.E.U8 R9, desc[UR4][R4.64+0x20] ;  /* 0x0000200404097980 */ /* 0x000764000c101100 */
.L_x_9137:
[----:B------:R-:W-:Y:S05]  /*1bc530*/  BSYNC B1 ;  /* 0x0000000000017941 */ /* 0x000fea0003800000 */
.L_x_9136:
        /* <DEDUP_REMOVED lines=32> */
.L_x_9155:
[----:B------:R-:W0:Y:S02]  /*1bc740*/  LDS.64 R8, [R5+0x8] ;  /* 0x0000080005087984 */ /* 0x000e240000000a00 */
[----:B0-----:R-:W-:-:S05]  /*1bc750*/  IADD3 R10, P0, PT, R8, 0x30, RZ ;  /* 0x00000030080a7810 */ /* 0x001fca0007f1e0ff */
[----:B------:R-:W-:-:S07]  /*1bc760*/  IMAD.X R11, RZ, RZ, R9, P0 ;  /* 0x000000ffff0b7224 */ /* 0x000fce00000e0609 */
[----:B------:R-:W0:Y:S02]  /*1bc770*/  ATOMS.CAST.SPIN.64 P0, [R5+0x8], R8, R10 ;  /* 0x000008080500758d */ /* 0x000e24000180040a */
[----:B0-----:R-:W-:Y:S05]  /*1bc780*/  @!P0 BRA `(.L_x_9155) ;  /* 0xfffffffc00ec8947 */ /* 0x001fea000383ffff */
[----:B------:R-:W-:Y:S05]  /*1bc790*/  BSYNC B3 ;  /* 0x0000000000037941 */ /* 0x000fea0003800000 */
.L_x_9154:
[----:B------:R-:W-:Y:S05]  /*1bc7a0*/  BRA `(.L_x_9152) ;  /* 0x0000000000187947 */ /* 0x000fea0003800000 */
.L_x_9153:
[----:B------:R-:W-:Y:S02]  /*1bc7b0*/  R2UR UR4, R38 ;  /* 0x00000000260472ca */ /* 0x000fe400000e0000 */
[----:B------:R-:W-:-:S13]  /*1bc7c0*/  R2UR UR5, R39 ;  /* 0x00000000270572ca */ /* 0x000fda00000e0000 */
[----:B------:R-:W2:Y:S02]  /*1bc7d0*/  LD.E.64 R8, desc[UR4][R36.64+0x8] ;  /* 0x0000080424087980 */ /* 0x000ea4000c101b00 */
[----:B--2---:R-:W-:-:S05]  /*1bc7e0*/  IADD3 R4, P0, PT, R8, 0x30, RZ ;  /* 0x0000003008047810 */ /* 0x004fca0007f1e0ff */
[----:B------:R-:W-:-:S05]  /*1bc7f0*/  IMAD.X R5, RZ, RZ, R9, P0 ;  /* 0x000000ffff057224 */ /* 0x000fca00000e0609 */
[----:B------:R0:W-:Y:S03]  /*1bc800*/  ST.E.64 desc[UR4][R36.64+0x8], R4 ;  /* 0x0000080424007985 */ /* 0x0001e6000c101b04 */
.L_x_9152:
[----:B------:R-:W-:Y:S05]  /*1bc810*/  BSYNC B2 ;  /* 0x0000000000027941 */ /* 0x000fea0003800000 */
.L_x_9151:
        /* <DEDUP_REMOVED lines=54> */
.L_x_9157:
[----:B------:R-:W-:Y:S05]  /*1bcb80*/  BSYNC B2 ;  /* 0x0000000000027941 */ /* 0x000fea0003800000 */
.L_x_9156:
        /* <DEDUP_REMOVED lines=40> */
.L_x_9159:
[----:B------:R-:W-:Y:S05]  /*1bce10*/  BSYNC B2 ;  /* 0x0000000000027941 */ /* 0x000fea0003800000 */
.L_x_9158:
[----:B------:R-:W-:Y:S02]  /*1bce20*/  R2UR UR4, R38 ;  /* 0x00000000260472ca */ /* 0x000fe400000e0000 */
[----:B------:R-:W-:-:S13]  /*1bce30*/  R2UR UR5, R39 ;  /* 0x00000000270572ca */ /* 0x000fda00000e0000 */
[----:B------:R3:W-:Y:S01]  /*1bce40*/  ST.E desc[UR4][R30.64], R7 ;  /* 0x000000071e007985 */ /* 0x0007e2000c101904 */
[----:B------:R-:W-:Y:S05]  /*1bce50*/  BRA `(.L_x_9149) ;  /* 0x0000000000207947 */ /* 0x000fea0003800000 */
.L_x_9150:
        /* <DEDUP_REMOVED lines=8> */
.L_x_9149:
[----:B------:R-:W-:Y:S05]  /*1bcee0*/  BSYNC B1 ;  /* 0x0000000000017941 */ /* 0x000fea0003800000 */
.L_x_9148:
[----:B------:R-:W-:Y:S02]  /*1bcef0*/  VIADD R15, R15, 0x1 ;  /* 0x000000010f0f7836 */ /* 0x000fe40000000000 */
[----:B------:R-:W-:Y:S02]  /*1bcf00*/  VIADD R0, R0, 0x1 ;  /* 0x0000000100007836 */ /* 0x000fe40000000000 */
[----:B------:R-:W-:Y:S02]  /*1bcf10*/  VIADD R12, R12, 0x4 ;  /* 0x000000040c0c7836 */ /* 0x000fe40000000000 */
[----:B------:R-:W-:Y:S01]  /*1bcf20*/  VIADD R14, R14, 0x4 ;  /* 0x000000040e0e7836 */ /* 0x000fe20000000000 */
[----:B------:R-:W-:Y:S06]  /*1bcf30*/  @P2 BRA `(.L_x_9160) ;  /* 0xffffffec00102947 */ /* 0x000fec000383ffff */
.L_x_9135:
[----:B------:R-:W-:Y:S05]  /*1bcf40*/  BSYNC B0 ;  /* 0x0000000000007941 */ /* 0x000fea0003800000 */
.L_x_9134:
        /* <DEDUP_REMOVED lines=19> */
.L_x_9165:
[----:B------:R-:W0:Y:S02]  /*1bd080*/  LDS.64 R4, [R11+0x8] ;  /* 0x000008000b047984 */ /* 0x000e240000000a00 */
[----:B0-----:R-:W-:-:S05]  /*1bd090*/  IADD3 R6, P0, PT, R4, 0x30, RZ ;  /* 0x0000003004067810 */ /* 0x001fca0007f1e0ff */
[----:B------:R-:W-:-:S07]  /*1bd0a0*/  IMAD.X R7, RZ, RZ, R5, P0 ;  /* 0x000000ffff077224 */ /* 0x000fce00000e0605 */
[----:B------:R-:W0:Y:S02]  /*1bd0b0*/  ATOMS.CAST.SPIN.64 P0, [R11+0x8], R4, R6 ;  /* 0x000008040b00758d */ /* 0x000e240001800406 */
[----:B0-----:R-:W-:Y:S05]  /*1bd0c0*/  @!P0 BRA `(.L_x_9165) ;  /* 0xfffffffc00ec8947 */ /* 0x001fea000383ffff */
[----:B------:R-:W-:Y:S05]  /*1bd0d0*/  BSYNC B1 ;  /* 0x0000000000017941 */ /* 0x000fea0003800000 */
.L_x_9164:
[----:B------:R-:W-:Y:S02]  /*1bd0e0*/  IMAD.MOV.U32 R6, RZ, RZ, R4 ;  /* 0x000000ffff067224 */ /* 0x000fe400078e0004 */
[----:B------:R-:W-:Y:S01]  /*1bd0f0*/  IMAD.MOV.U32 R7, RZ, RZ, R5 ;  /* 0x000000ffff077224 */ /* 0x000fe200078e0005 */
[----:B------:R-:W-:Y:S06]  /*1bd100*/  BRA `(.L_x_9162) ;  /* 0x0000000000187947 */ /* 0x000fec0003800000 */
.L_x_9163:
[----:B------:R-:W-:Y:S02]  /*1bd110*/  R2UR UR4, R38 ;  /* 0x00000000260472ca */ /* 0x000fe400000e0000 */
[----:B------:R-:W-:-:S13]  /*1bd120*/  R2UR UR5, R39 ;  /* 0x00000000270572ca */ /* 0x000fda00000e0000 */
[----:B------:R-:W2:Y:S02]  /*1bd130*/  LD.E.64 R6, desc[UR4][R36.64+0x8] ;  /* 0x0000080424067980 */ /* 0x000ea4000c101b00 */
[----:B--2---:R-:W-:-:S05]  /*1bd140*/  IADD3 R4, P0, PT, R6, 0x30, RZ ;  /* 0x0000003006047810 */ /* 0x004fca0007f1e0ff */
[----:B------:R-:W-:-:S05]  /*1bd150*/  IMAD.X R5, RZ, RZ, R7, P0 ;  /* 0x000000ffff057224 */ /* 0x000fca00000e0607 */
[----:B------:R0:W-:Y:S03]  /*1bd160*/  ST.E.64 desc[UR4][R36.64+0x8], R4 ;  /* 0x0000080424007985 */ /* 0x0001e6000c101b04 */
.L_x_9162:
[----:B------:R-:W-:Y:S05]  /*1bd170*/  BSYNC B0 ;  /* 0x0000000000007941 */ /* 0x000fea0003800000 */
.L_x_9161:
        /* <DEDUP_REMOVED lines=65> */
.L_x_9172:
[----:B------:R-:W0:Y:S02]  /*1bd590*/  LDS.64 R8, [R5+0x8] ;  /* 0x0000080005087984 */ /* 0x000e240000000a00 */
[----:B0-----:R-:W-:-:S05]  /*1bd5a0*/  IADD3 R10, P0, PT, R32, R8, RZ ;  /* 0x00000008200a7210 */ /* 0x001fca0007f1e0ff */
[----:B------:R-:W-:-:S07]  /*1bd5b0*/  IMAD.X R11, R33, 0x1, R9, P0 ;  /* 0x00000001210b7824 */ /* 0x000fce00000e0609 */
[----:B------:R-:W0:Y:S02]  /*1bd5c0*/  ATOMS.CAST.SPIN.64 P0, [R5+0x8], R8, R10 ;  /* 0x000008080500758d */ /* 0x000e24000180040a */
[----:B0-----:R-:W-:Y:S05]  /*1bd5d0*/  @!P0 BRA `(.L_x_9172) ;  /* 0xfffffffc00ec8947 */ /* 0x001fea000383ffff */
[----:B------:R-:W-:Y:S05]  /*1bd5e0*/  BSYNC B1 ;  /* 0x0000000000017941 */ /* 0x000fea0003800000 */
.L_x_9171:
[----:B------:R-:W-:Y:S05]  /*1bd5f0*/  BRA `(.L_x_9169) ;  /* 0x0000000000187947 */ /* 0x000fea0003800000 */
.L_x_9170:
[----:B------:R-:W-:Y:S02]  /*1bd600*/  R2UR UR4, R38 ;  /* 0x00000000260472ca */ /* 0x000fe400000e0000 */
[----:B------:R-:W-:-:S13]  /*1bd610*/  R2UR UR5, R39 ;  /* 0x00000000270572ca */ /* 0x000fda00000e0000 */
[----:B------:R-:W2:Y:S02]  /*1bd620*/  LD.E.64 R8, desc[UR4][R36.64+0x8] ;  /* 0x0000080424087980 */ /* 0x000ea4000c101b00 */
[----:B--2---:R-:W-:-:S05]  /*1bd630*/  IADD3 R4, P0, PT, R32, R8, RZ ;  /* 0x0000000820047210 */ /* 0x004fca0007f1e0ff */
[----:B------:R-:W-:-:S05]  /*1bd640*/  IMAD.X R5, R33, 0x1, R9, P0 ;  /* 0x0000000121057824 */ /* 0x000fca00000e0609 */
[----:B------:R0:W-:Y:S03]  /*1bd650*/  ST.E.64 desc[UR4][R36.64+0x8], R4 ;  /* 0x0000080424007985 */ /* 0x0001e6000c101b04 */
.L_x_9169:
[----:B------:R-:W-:Y:S05]  /*1bd660*/  BSYNC B0 ;  /* 0x0000000000007941 */ /* 0x000fea0003800000 */
.L_x_9168:
        /* <DEDUP_REMOVED lines=46> */
.L_x_9204:
        /* <DEDUP_REMOVED lines=31> */
.L_x_9185:
        /* <DEDUP_REMOVED lines=8> */
.L_x_9184:
[----:B0-----:R0:W-:Y:S05]  /*1bdbc0*/  BMOV.32 B0, R4 ;  /* 0x0000000400007356 */ /* 0x0011ea0000000000 */
[----:B------:R-:W-:Y:S05]  /*1bdbd0*/  BRA `(.L_x_9182) ;  /* 0x0000000000187947 */ /* 0x000fea0003800000 */
.L_x_9183:
[----:B------:R-:W-:Y:S02]  /*1bdbe0*/  R2UR UR4, R38 ;  /* 0x00000000260472ca */ /* 0x000fe400000e0000 */
[----:B------:R-:W-:-:S13]  /*1bdbf0*/  R2UR UR5, R39 ;  /* 0x00000000270572ca */ /* 0x000fda00000e0000 */
[----:B------:R-:W2:Y:S02]  /*1bdc00*/  LD.E.64 R8, desc[UR4][R36.64+0x8] ;  /* 0x0000080424087980 */ /* 0x000ea4000c101b00 */
[----:B--2---:R-:W-:-:S05]  /*1bdc10*/  IADD3 R4, P0, PT, R8, 0x30, RZ ;  /* 0x0000003008047810 */ /* 0x004fca0007f1e0ff */
[----:B------:R-:W-:-:S05]  /*1bdc20*/  IMAD.X R5, RZ, RZ, R9, P0 ;  /* 0x000000ffff057224 */ /* 0x000fca00000e0609 */
[----:B------:R2:W-:Y:S03]  /*1bdc30*/  ST.E.64 desc[UR4][R36.64+0x8], R4 ;  /* 0x0000080424007985 */ /* 0x0005e6000c101b04 */
.L_x_9182:
[----:B------:R-:W-:Y:S05]  /*1bdc40*/  BSYNC B0 ;  /* 0x0000000000007941 */ /* 0x000fea0003800000 */
.L_x_9181:
        /* <DEDUP_REMOVED lines=54> */
.L_x_9187:
[----:B------:R-:W-:Y:S05]  /*1bdfb0*/  BSYNC B0 ;  /* 0x0000000000007941 */ /* 0x000fea0003800000 */
.L_x_9186:
        /* <DEDUP_REMOVED lines=40> */
.L_x_9189:
[----:B------:R-:W-:Y:S05]  /*1be240*/  BSYNC B0 ;  /* 0x0000000000007941 */ /* 0x000fea0003800000 */
.L_x_9188:
[----:B------:R-:W-:Y:S02]  /*1be250*/  R2UR UR4, R38 ;  /* 0x00000000260472ca */ /* 0x000fe400000e0000 */
[----:B------:R-:W-:-:S13]  /*1be260*/  R2UR UR5, R39 ;  /* 0x00000000270572ca */ /* 0x000fda00000e0000 */
[----:B------:R4:W-:Y:S01]  /*1be270*/  ST.E desc[UR4][R30.64], R7 ;  /* 0x000000071e007985 */ /* 0x0009e2000c101904 */
[----:B------:R-:W-:Y:S05]  /*1be280*/  BRA `(.L_x_9190) ;  /* 0x0000000000147947 */ /* 0x000fea0003800000 */
.L_x_9180:
[----:B------:R-:W-:Y:S02]  /*1be290*/  R2UR UR4, R38 ;  /* 0x00000000260472ca */ /* 0x000fe400000e0000 */
[----:B------:R-:W-:Y:S02]  /*1be2a0*/  R2UR UR5, R39 ;  /* 0x00000000270572ca */ /* 0x000fe400000e0000 */
[----:B------:R-:W-:-:S05]  /*1be2b0*/  IADD3 R4, P0, PT, R4, R32, RZ ;  /* 0x0000002004047210 */ /* 0x000fca0007f1e0ff */
[----:B------:R-:W-:-:S06]  /*1be2c0*/  IMAD.X R5, RZ, RZ, R5, P0 ;  /* 0x000000ffff057224 */ /* 0x000fcc00000e0605 */
[----:B------:R0:W-:Y:S02]  /*1be2d0*/  ST.E desc[UR4][R4.64+0x20], RZ ;  /* 0x000020ff04007985 */ /* 0x0001e4000c101904 */
.L_x_9190:
[----:B------:R-:W-:Y:S05]  /*1be2e0*/  BSYNC B1 ;  /* 0x0000000000017941 */ /* 0x000fea0003800000 */
.L_x_9179:
        /* <DEDUP_REMOVED lines=30> */
.L_x_9197:
        /* <DEDUP_REMOVED lines=8> */
.L_x_9196:
[----:B0-----:R2:W-:Y:S05]  /*1be550*/  BMOV.32 B0, R5 ;  /* 0x0000000500007356 */ /* 0x0015ea0000000000 */
[----:B------:R-:W-:Y:S02]  /*1be560*/  IMAD.MOV.U32 R10, RZ, RZ, R8 ;  /* 0x000000ffff0a7224 */ /* 0x000fe400078e0008 */
[----:B------:R-:W-:Y:S01]  /*1be570*/  IMAD.MOV.U32 R11, RZ, RZ, R9 ;  /* 0x000000ffff0b7224 */ /* 0x000fe200078e0009 */
[----:B--2---:R-:W-:Y:S06]  /*1be580*/  BRA `(.L_x_9194) ;  /* 0x0000000000187947 */ /* 0x004fec0003800000 */
.L_x_9195:
[----:B------:R-:W-:Y:S02]  /*1be590*/  R2UR UR4, R38 ;  /* 0x00000000260472ca */ /* 0x000fe400000e0000 */
[----:B------:R-:W-:-:S13]  /*1be5a0*/  R2UR UR5, R39 ;  /* 0x00000000270572ca */ /* 0x000fda00000e0000 */
[----:B------:R-:W2:Y:S02]  /*1be5b0*/  LD.E.64 R10, desc[UR4][R36.64+0x8] ;  /* 0x00000804240a7980 */ /* 0x000ea4000c101b00 */
[----:B--2---:R-:W-:-:S05]  /*1be5c0*/  IADD3 R8, P0, PT, R10, 0x30, RZ ;  /* 0x000000300a087810 */ /* 0x004fca0007f1e0ff */
[----:B------:R-:W-:-:S05]  /*1be5d0*/  IMAD.X R9, RZ, RZ, R11, P0 ;  /* 0x000000ffff097224 */ /* 0x000fca00000e060b */
[----:B------:R0:W-:Y:S03]  /*1be5e0*/  ST.E.64 desc[UR4][R36.64+0x8], R8 ;  /* 0x0000080824007985 */ /* 0x0001e6000c101b04 */
.L_x_9194:
[----:B------:R-:W-:Y:S05]  /*1be5f0*/  BSYNC B0 ;  /* 0x0000000000007941 */ /* 0x000fea0003800000 */
.L_x_9193:
        /* <DEDUP_REMOVED lines=51> */
.L_x_9199:
[----:B------:R-:W-:Y:S01]  /*1be930*/  R2UR UR4, R38 ;  /* 0x00000000260472ca */ /* 0x000fe200000e0000 */
[----:B------:R-:W-:Y:S01]  /*1be940*/  IMAD.MOV.U32 R5, RZ, RZ, 0x5272 ;  /* 0x00005272ff057424 */ /* 0x000fe200078e00ff */
[----:B------:R-:W-:Y:S01]  /*1be950*/  R2UR UR5, R39 ;  /* 0x00000000270572ca */ /* 0x000fe200000e0000 */
[----:B------:R-:W-:Y:S01]  /*1be960*/  IMAD.MOV.U32 R11, RZ, RZ, -0x1 ;  /* 0xffffffffff0b7424 */ /* 0x000fe200078e00ff */
[----:B------:R-:W-:-:S11]  /*1be970*/  PLOP3.LUT P0, PT, PT, PT, PT, 0x8, 0x80 ;  /* 0x000000000080781c */ /* 0x000fd60003f0e170 */
[----:B------:R2:W-:Y:S02]  /*1be980*/  ST.E desc[UR4][R30.64], R5 ;  /* 0x000000051e007985 */ /* 0x0005e4000c101904 */
.L_x_9200:
[----:B------:R-:W-:Y:S05]  /*1be990*/  BSYNC B0 ;  /* 0x0000000000007941 */ /* 0x000fea0003800000 */
.L_x_9198:
        /* <DEDUP_REMOVED lines=39> */
.L_x_9202:
[----:B------:R-:W-:Y:S05]  /*1bec10*/  BSYNC B0 ;  /* 0x0000000000007941 */ /* 0x000fea0003800000 */
.L_x_9201:
[----:B------:R-:W-:Y:S02]  /*1bec20*/  R2UR UR4, R38 ;  /* 0x00000000260472ca */ /* 0x000fe400000e0000 */
[----:B------:R-:W-:-:S13]  /*1bec30*/  R2UR UR5, R39 ;  /* 0x00000000270572ca */ /* 0x000fda00000e0000 */
[----:B------:R3:W-:Y:S01]  /*1bec40*/  ST.E desc[UR4][R30.64], R9 ;  /* 0x000000091e007985 */ /* 0x0007e2000c101904 */
[----:B------:R-:W-:Y:S05]  /*1bec50*/  BRA `(.L_x_9203) ;  /* 0x0000000000187947 */ /* 0x000fea0003800000 */
.L_x_9192:
[----:B------:R-:W-:Y:S01]  /*1bec60*/  VIADD R5, R32, 0x4 ;  /* 0x0000000420057836 */ /* 0x000fe20000000000 */
[----:B------:R-:W-:Y:S02]  /*1bec70*/  R2UR UR4, R38 ;  /* 0x00000000260472ca */ /* 0x000fe400000e0000 */
[----:B------:R-:W-:Y:S02]  /*1bec80*/  R2UR UR5, R39 ;  /* 0x00000000270572ca */ /* 0x000fe400000e0000 */
[----:B------:R-:W-:-:S05]  /*1bec90*/  IADD3 R4, P0, PT, R8, R5, RZ ;  /* 0x0000000508047210 */ /* 0x000fca0007f1e0ff */
[----:B------:R-:W-:-:S06]  /*1beca0*/  IMAD.X R5, RZ, RZ, R9, P0 ;  /* 0x000000ffff057224 */ /* 0x000fcc00000e0609 */
[----:B------:R0:W-:Y:S02]  /*1becb0*/  ST.E desc[UR4][R4.64+0x20], RZ ;  /* 0x000020ff04007985 */ /* 0x0001e4000c101904 */
.L_x_9203:
[----:B------:R-:W-:Y:S05]  /*1becc0*/  BSYNC B1 ;  /* 0x0000000000017941 */ /* 0x000fea0003800000 */
.L_x_9191:
[----:B------:R-:W-:Y:S02]  /*1becd0*/  VIADD R33, R33, 0x2 ;  /* 0x0000000221217836 */ /* 0x000fe40000000000 */
[----:B------:R-:W-:Y:S01]  /*1bece0*/  VIADD R32, R32, 0x8 ;  /* 0x0000000820207836 */ /* 0x000fe20000000000 */
[----:B------:R-:W-:Y:S06]  /*1becf0*/  @P2 BRA `(.L_x_9204) ;  /* 0xffffffec00142947 */ /* 0x000fec000383ffff */
.L_x_9178:
[----:B------:R-:W-:Y:S05]  /*1bed00*/  BSYNC B2 ;  /* 0x0000000000027941 */ /* 0x000fea0003800000 */
.L_x_9177:
        /* <DEDUP_REMOVED lines=25> */
.L_x_9211:
[----:B------:R-:W0:Y:S02]  /*1beea0*/  LDS.64 R8, [R5+0x8] ;  /* 0x0000080005087984 */ /* 0x000e240000000a00 */
[----:B0-----:R-:W-:-:S05]  /*1beeb0*/  IADD3 R10, P0, PT, R8, 0x30, RZ ;  /* 0x00000030080a7810 */ /* 0x001fca0007f1e0ff */
[----:B------:R-:W-:-:S07]  /*1beec0*/  IMAD.X R11, RZ, RZ, R9, P0 ;  /* 0x000000ffff0b7224 */ /* 0x000fce00000e0609 */
[----:B------:R-:W0:Y:S02]  /*1beed0*/  ATOMS.CAST.SPIN.64 P0, [R5+0x8], R8, R10 ;  /* 0x000008080500758d */ /* 0x000e24000180040a */
[----:B0-----:R-:W-:Y:S05]  /*1beee0*/  @!P0 BRA `(.L_x_9211) ;  /* 0xfffffffc00ec8947 */ /* 0x001fea000383ffff */
[----:B------:R-:W-:Y:S05]  /*1beef0*/  BSYNC B2 ;  /* 0x0000000000027941 */ /* 0x000fea0003800000 */
.L_x_9210:
[----:B------:R-:W-:Y:S05]  /*1bef00*/  BRA `(.L_x_9208) ;  /* 0x0000000000187947 */ /* 0x000fea0003800000 */
.L_x_9209:
[----:B------:R-:W-:Y:S02]  /*1bef10*/  R2UR UR4, R38 ;  /* 0x00000000260472ca */ /* 0x000fe400000e0000 */
[----:B------:R-:W-:-:S13]  /*1bef20*/  R2UR UR5, R39 ;  /* 0x00000000270572ca */ /* 0x000fda00000e0000 */
[----:B------:R-:W2:Y:S02]  /*1bef30*/  LD.E.64 R8, desc[UR4][R36.64+0x8] ;  /* 0x0000080424087980 */ /* 0x000ea4000c101b00 */
[----:B--2---:R-:W-:-:S05]  /*1bef40*/  IADD3 R4, P0, PT, R8, 0x30, RZ ;  /* 0x0000003008047810 */ /* 0x004fca0007f1e0ff */
[----:B------:R-:W-:-:S05]  /*1bef50*/  IMAD.X R5, RZ, RZ, R9, P0 ;  /* 0x000000ffff057224 */ /* 0x000fca00000e0609 */
[----:B------:R0:W-:Y:S03]  /*1bef60*/  ST.E.64 desc[UR4][R36.64+0x8], R4 ;  /* 0x0000080424007985 */ /* 0x0001e6000c101b04 */
.L_x_9208:
[----:B------:R-:W-:Y:S05]  /*1bef70*/  BSYNC B1 ;  /* 0x0000000000017941 */ /* 0x000fea0003800000 */
.L_x_9207:
        /* <DEDUP_REMOVED lines=51> */
.L_x_9213:
[----:B------:R-:W-:Y:S01]  /*1bf2b0*/  R2UR UR4, R38 ;  /* 0x00000000260472ca */ /* 0x000fe200000e0000 */
[----:B------:R-:W-:Y:S01]  /*1bf2c0*/  IMAD.MOV.U32 R5, RZ, RZ, 0x5272 ;  /* 0x00005272ff057424 */ /* 0x000fe200078e00ff */
[----:B------:R-:W-:Y:S01]  /*1bf2d0*/  R2UR UR5, R39 ;  /* 0x00000000270572ca */ /* 0x000fe200000e0000 */
[----:B------:R-:W-:Y:S01]  /*1bf2e0*/  IMAD.MOV.U32 R9, RZ, RZ, -0x1 ;  /* 0xffffffffff097424 */ /* 0x000fe200078e00ff */
[----:B------:R-:W-:-:S11]  /*1bf2f0*/  PLOP3.LUT P0, PT, PT, PT, PT, 0x8, 0x80 ;  /* 0x000000000080781c */ /* 0x000fd60003f0e170 */
[----:B------:R0:W-:Y:S02]  /*1bf300*/  ST.E desc[UR4][R30.64], R5 ;  /* 0x000000051e007985 */ /* 0x0001e4000c101904 */
.L_x_9214:
[----:B------:R-:W-:Y:S05]  /*1bf310*/  BSYNC B1 ;  /* 0x0000000000017941 */ /* 0x000fea0003800000 */
.L_x_9212:
        /* <DEDUP_REMOVED lines=39> */
.L_x_9216:
[----:B------:R-:W-:Y:S05]  /*1bf590*/  BSYNC B1 ;  /* 0x0000000000017941 */ /* 0x000fea0003800000 */
.L_x_9215:
[----:B------:R-:W-:Y:S02]  /*1bf5a0*/  R2UR UR4, R38 ;  /* 0x00000000260472ca */ /* 0x000fe400000e0000 */
[----:B------:R-:W-:-:S13]  /*1bf5b0*/  R2UR UR5, R39 ;  /* 0x00000000270572ca */ /* 0x000fda00000e0000 */
[----:B------:R4:W-:Y:S01]  /*1bf5c0*/  ST.E desc[UR4][R30.64], R7 ;  /* 0x000000071e007985 */ /* 0x0009e2000c101904 */
[----:B------:R-:W-:Y:S05]  /*1bf5d0*/  BRA `(.L_x_9205) ;  /* 0x0000000000147947 */ /* 0x000fea0003800000 */
.L_x_9206:
[----:B------:R-:W-:Y:S02]  /*1bf5e0*/  R2UR UR4, R38 ;  /* 0x00000000260472ca */ /* 0x000fe400000e0000 */
[----:B------:R-:W-:Y:S02]  /*1bf5f0*/  R2UR UR5, R39 ;  /* 0x00000000270572ca */ /* 0x000fe400000e0000 */
[----:B------:R-:W-:-:S05]  /*1bf600*/  LEA R4, P0, R15, R4, 0x2 ;  /* 0x000000040f047211 */ /* 0x000fca00078010ff */
[----:B------:R-:W-:-:S06]  /*1bf610*/  IMAD.X R5, RZ, RZ, R5, P0 ;  /* 0x000000ffff057224 */ /* 0x000fcc00000e0605 */
[----:B------:R0:W-:Y:S02]  /*1bf620*/  ST.E desc[UR4][R4.64+0x20], RZ ;  /* 0x000020ff04007985 */ /* 0x0001e4000c101904 */
.L_x_9205:
[----:B------:R-:W-:Y:S05]  /*1bf630*/  BSYNC B0 ;  /* 0x0000000000007941 */ /* 0x000fea0003800000 */
.L_x_9175:
[----:B------:R-:W-:-:S13]  /*1bf640*/  ISETP.GE.AND P0, PT, R12, 0x1, PT ;  /* 0x000000010c00780c */ /* 0x000fda0003f06270 */
[----:B------:R-:W-:Y:S05]  /*1bf650*/  @!P0 BREAK B3 ;  /* 0x0000000000038942 */ /* 0x000fea0003800000 */
[----:B------:R-:W-:Y:S05]  /*1bf660*/  @!P0 BRA `(.L_x_9176) ;  /* 0x0000001000f48947 */ /* 0x000fea0003800000 */
[----:B------:R-:W-:Y:S05]  /*1bf670*/  BSYNC B3 ;  /* 0x0000000000037941 */ /* 0x000fea0003800000 */
.L_x_9174:
[----:B------:R-:W-:Y:S02]  /*1bf680*/  IMAD.MOV R14, RZ, RZ, -R12 ;  /* 0x000000ffff0e7224 */ /* 0x000fe400078e0a0c */
[----:B------:R-:W-:Y:S02]  /*1bf690*/  IMAD.MOV.U32 R15, RZ, RZ, RZ ;  /* 0x000000ffff0f7224 */ /* 0x000fe400078e00ff */
[----:B------:R-:W-:-:S07]  /*1bf6a0*/  IMAD.MOV.U32 R32, RZ, RZ, RZ ;  /* 0x000000ffff207224 */ /* 0x000fce00078e00ff */
.L_x_9241:
        /* <DEDUP_REMOVED lines=35> */
.L_x_9224:
[----:B------:R-:W0:Y:S02]  /*1bf8e0*/  LDS.64 R8, [R5+0x8] ;  /* 0x0000080005087984 */ /* 0x000e240000000a00 */
[----:B0-----:R-:W-:-:S05]  /*1bf8f0*/  IADD3 R10, P0, PT, R8, 0x30, RZ ;  /* 0x00000030080a7810 */ /* 0x001fca0007f1e0ff */
[----:B------:R-:W-:-:S07]  /*1bf900*/  IMAD.X R11, RZ, RZ, R9, P0 ;  /* 0x000000ffff0b7224 */ /* 0x000fce00000e0609 */
[----:B------:R-:W0:Y:S02]  /*1bf910*/  ATOMS.CAST.SPIN.64 P0, [R5+0x8], R8, R10 ;  /* 0x000008080500758d */ /* 0x000e24000180040a */
[----:B0-----:R-:W-:Y:S05]  /*1bf920*/  @!P0 BRA `(.L_x_9224) ;  /* 0xfffffffc00ec8947 */ /* 0x001fea000383ffff */
[----:B------:R-:W-:Y:S05]  /*1bf930*/  BSYNC B2 ;  /* 0x0000000000027941 */ /* 0x000fea0003800000 */
.L_x_9223:
[----:B------:R-:W-:Y:S05]  /*1bf940*/  BRA `(.L_x_9221) ;  /* 0x0000000000187947 */ /* 0x000fea0003800000 */
.L_x_9222:
[----:B------:R-:W-:Y:S02]  /*1bf950*/  R2UR UR4, R38 ;  /* 0x00000000260472ca */ /* 0x000fe400000e0000 */
[----:B------:R-:W-:-:S13]  /*1bf960*/  R2UR UR5, R39 ;  /* 0x00000000270572ca */ /* 0x000fda00000e0000 */
[----:B------:R-:W2:Y:S02]  /*1bf970*/  LD.E.64 R8, desc[UR4][R36.64+0x8] ;  /* 0x0000080424087980 */ /* 0x000ea4000c101b00 */
[----:B--2---:R-:W-:-:S05]  /*1bf980*/  IADD3 R4, P0, PT, R8, 0x30, RZ ;  /* 0x0000003008047810 */ /* 0x004fca0007f1e0ff */
[----:B------:R-:W-:-:S05]  /*1bf990*/  IMAD.X R5, RZ, RZ, R9, P0 ;  /* 0x000000ffff057224 */ /* 0x000fca00000e0609 */
[----:B------:R0:W-:Y:S03]  /*1bf9a0*/  ST.E.64 desc[UR4][R36.64+0x8], R4 ;  /* 0x0000080424007985 */ /* 0x0001e6000c101b04 */
.L_x_9221:
[----:B------:R-:W-:Y:S05]  /*1bf9b0*/  BSYNC B1 ;  /* 0x0000000000017941 */ /* 0x000fea0003800000 */
.L_x_9220:
        /* <DEDUP_REMOVED lines=54> */
.L_x_9226:
[----:B------:R-:W-:Y:S05]  /*1bfd20*/  BSYNC B1 ;  /* 0x0000000000017941 */ /* 0x000fea0003800000 */
.L_x_9225:
        /* <DEDUP_REMOVED lines=40> */
.L_x_9228:
[----:B------:R-:W-:Y:S05]  /*1bffb0*/  BSYNC B1 ;  /* 0x0000000000017941 */ /* 0x000fea0003800000 */
.L_x_9227:
[----:B------:R-:W-:Y:S02]  /*1bffc0*/  R2UR UR4, R38 ;  /* 0x00000000260472ca */ /* 0x000fe400000e0000 */
[----:B------:R-:W-:Y:S02]  /*1bffd0*/  R2UR UR5, R39 ;  /* 0x00000000270572ca */ /* 0x000fe400000e0000 */
[----:B------:R-:W-:-:S11]  /*1bffe0*/  PRMT R9, RZ, 0x7610, R9 ;  /* 0x00007610ff097816 */ /* 0x000fd60000000009 */
[----:B------:R3:W-:Y:S01]  /*1bfff0*/  ST.E desc[UR4][R30.64], R7 ;  /* 0x000000071e007985 */ /* 0x0007e2000c101904 */
[----:B------:R-:W-:Y:S05]  /*1c0000*/  BRA `(.L_x_9218) ;  /* 0x0000000000147947 */ /* 0x000fea0003800000 */
.L_x_9219:
[----:B------:R-:W-:Y:S02]  /*1c0010*/  R2UR UR4, R38 ;  /* 0x00000000260472ca */ /* 0x000fe400000e0000 */
[----:B------:R-:W-:Y:S02]  /*1c0020*/  R2UR UR5, R39 ;  /* 0x00000000270572ca */ /* 0x000fe400000e0000 */
[----:B------:R-:W-:-:S05]  /*1c0030*/  IADD3 R4, P0, PT, R4, R15, RZ ;  /* 0x0000000f04047210 */ /* 0x000fca0007f1e0ff */
[----:B------:R-:W-:-:S06]  /*1c0040*/  IMAD.X R5, RZ, RZ, R5, P0 ;  /* 0x000000ffff057224 */ /* 0x000fcc00000e0605 */
[----:B------:R0:W5:Y:S02]  /*1c0050*/  LD.E.U8 R9, desc[UR4][R4.64+0x20] ;  /* 0x0000200404097980 */ /* 0x000164000c101100 */
.L_x_9218:
[----:B------:R-:W-:Y:S05]  /*1c0060*/  BSYNC B0 ;  /* 0x0000000000007941 */ /* 0x000fea0003800000 */
.L_x_9217:
        /* <DEDUP_REMOVED lines=31> */
.L_x_9236:
[----:B------:R-:W0:Y:S02]  /*1c0260*/  LDS.64 R8, [R5+0x8] ;  /* 0x0000080005087984 */ /* 0x000e240000000a00 */
[----:B0-----:R-:W-:-:S05]  /*1c0270*/  IADD3 R10, P0, PT, R8, 0x30, RZ ;  /* 0x00000030080a7810 */ /* 0x001fca0007f1e0ff */
[----:B------:R-:W-:-:S07]  /*1c0280*/  IMAD.X R11, RZ, RZ, R9, P0 ;  /* 0x000000ffff0b7224 */ /* 0x000fce00000e0609 */
[----:B------:R-:W0:Y:S02]  /*1c0290*/  ATOMS.CAST.SPIN.64 P0, [R5+0x8], R8, R10 ;  /* 0x000008080500758d */ /* 0x000e24000180040a */
[----:B0-----:R-:W-:Y:S05]  /*1c02a0*/  @!P0 BRA `(.L_x_9236) ;  /* 0xfffffffc00ec8947 */ /* 0x001fea000383ffff */
[----:B------:R-:W-:Y:S05]  /*1c02b0*/  BSYNC B2 ;  /* 0x0000000000027941 */ /* 0x000fea0003800000 */
.L_x_9235:
[----:B------:R-:W-:Y:S05]  /*1c02c0*/  BRA `(.L_x_9233) ;  /* 0x0000000000187947 */ /* 0x000fea0003800000 */
.L_x_9234:
[----:B------:R-:W-:Y:S02]  /*1c02d0*/  R2UR UR4, R38 ;  /* 0x00000000260472ca */ /* 0x000fe400000e0000 */
[----:B------:R-:W-:-:S13]  /*1c02e0*/  R2UR UR5, R39 ;  /* 0x00000000270572ca */ /* 0x000fda00000e0000 */
[----:B------:R-:W2:Y:S02]  /*1c02f0*/  LD.E.64 R8, desc[UR4][R36.64+0x8] ;  /* 0x0000080424087980 */ /* 0x000ea4000c101b00 */
[----:B--2---:R-:W-:-:S05]  /*1c0300*/  IADD3 R4, P0, PT, R8, 0x30, RZ ;  /* 0x0000003008047810 */ /* 0x004fca0007f1e0ff */
[----:B------:R-:W-:-:S05]  /*1c0310*/  IMAD.X R5, RZ, RZ, R9, P0 ;  /* 0x000000ffff057224 */ /* 0x000fca00000e0609 */
[----:B------:R0:W-:Y:S03]  /*1c0320*/  ST.E.64 desc[UR4][R36.64+0x8], R4 ;  /* 0x0000080424007985 */ /* 0x0001e6000c101b04 */
.L_x_9233:
[----:B------:R-:W-:Y:S05]  /*1c0330*/  BSYNC B1 ;  /* 0x0000000000017941 */ /* 0x000fea0003800000 */
.L_x_9232:
        /* <DEDUP_REMOVED lines=54> */
.L_x_9238:
[----:B------:R-:W-:Y:S05]  /*1c06a0*/  BSYNC B1 ;  /* 0x0000000000017941 */ /* 0x000fea0003800000 */
.L_x_9237:
        /* <DEDUP_REMOVED lines=40> */
.L_x_9240:
[----:B------:R-:W-:Y:S05]  /*1c0930*/  BSYNC B1 ;  /* 0x0000000000017941 */ /* 0x000fea0003800000 */
.L_x_9239:
[----:B------:R-:W-:Y:S02]  /*1c0940*/  R2UR UR4, R38 ;  /* 0x00000000260472ca */ /* 0x000fe400000e0000 */
[----:B------:R-:W-:-:S13]  /*1c0950*/  R2UR UR5, R39 ;  /* 0x00000000270572ca */ /* 0x000fda00000e0000 */
[----:B------:R3:W-:Y:S01]  /*1c0960*/  ST.E desc[UR4][R30.64], R7 ;  /* 0x000000071e007985 */ /* 0x0007e2000c101904 */
[----:B------:R-:W-:Y:S05]  /*1c0970*/  BRA `(.L_x_9230) ;  /* 0x0000000000207947 */ /* 0x000fea0003800000 */
.L_x_9231:
        /* <DEDUP_REMOVED lines=8> */
.L_x_9230:
[----:B------:R-:W-:Y:S05]  /*1c0a00*/  BSYNC B0 ;  /* 0x0000000000007941 */ /* 0x000fea0003800000 */
.L_x_9229:
[----:B------:R-:W-:Y:S02]  /*1c0a10*/  VIADD R32, R32, 0x1 ;  /* 0x0000000120207836 */ /* 0x000fe40000000000 */
[----:B------:R-:W-:Y:S01]  /*1c0a20*/  VIADD R15, R15, 0x4 ;  /* 0x000000040f0f7836 */ /* 0x000fe20000000000 */
[----:B------:R-:W-:Y:S06]  /*1c0a30*/  @P2 BRA `(.L_x_9241) ;  /* 0xffffffec001c2947 */ /* 0x000fec000383ffff */
.L_x_9176:
[----:B------:R-:W-:Y:S05]  /*1c0a40*/  BSYNC B4 ;  /* 0x0000000000047941 */ /* 0x000fea0003800000 */
.L_x_9173:
        /* <DEDUP_REMOVED lines=15> */
.L_x_9167:
[----:B------:R-:W-:Y:S05]  /*1c0b40*/  BSYNC B5 ;  /* 0x0000000000057941 */ /* 0x000fea0003800000 */
.L_x_9166:
        /* <DEDUP_REMOVED lines=15> */
.L_x_9246:
[----:B------:R-:W0:Y:S02]  /*1c0c40*/  LDS.64 R4, [R3+0x8] ;  /* 0x0000080003047984 */ /* 0x000e240000000a00 */
[----:B0-----:R-:W-:-:S05]  /*1c0c50*/  IADD3 R6, P0, PT, R4, 0x30, RZ ;  /* 0x0000003004067810 */ /* 0x001fca0007f1e0ff */
[----:B------:R-:W-:-:S07]  /*1c0c60*/  IMAD.X R7, RZ, RZ, R5, P0 ;  /* 0x000000ffff077224 */ /* 0x000fce00000e0605 */
[----:B------:R-:W0:Y:S02]  /*1c0c70*/  ATOMS.CAST.SPIN.64 P0, [R3+0x8], R4, R6 ;  /* 0x000008040300758d */ /* 0x000e240001800406 */
[----:B0-----:R-:W-:Y:S05]  /*1c0c80*/  @!P0 BRA `(.L_x_9246) ;  /* 0xfffffffc00ec8947 */ /* 0x001fea000383ffff */
[----:B------:R-:W-:Y:S05]  /*1c0c90*/  BSYNC B1 ;  /* 0x0000000000017941 */ /* 0x000fea0003800000 */
.L_x_9245:
[----:B------:R-:W-:Y:S02]  /*1c0ca0*/  IMAD.MOV.U32 R6, RZ, RZ, R4 ;  /* 0x000000ffff067224 */ /* 0x000fe400078e0004 */
[----:B------:R-:W-:Y:S01]  /*1c0cb0*/  IMAD.MOV.U32 R7, RZ, RZ, R5 ;  /* 0x000000ffff077224 */ /* 0x000fe200078e0005 */
[----:B------:R-:W-:Y:S06]  /*1c0cc0*/  BRA `(.L_x_9243) ;  /* 0x0000000000187947 */ /* 0x000fec0003800000 */
.L_x_9244:
[----:B------:R-:W-:Y:S02]  /*1c0cd0*/  R2UR UR4, R38 ;  /* 0x00000000260472ca */ /* 0x000fe400000e0000 */
[----:B------:R-:W-:-:S13]  /*1c0ce0*/  R2UR UR5, R39 ;  /* 0x00000000270572ca */ /* 0x000fda00000e0000 */
[----:B------:R-:W2:Y:S02]  /*1c0cf0*/  LD.E.64 R6, desc[UR4][R36.64+0x8] ;  /* 0x0000080424067980 */ /* 0x000ea4000c101b00 */
[----:B--2---:R-:W-:-:S05]  /*1c0d00*/  IADD3 R4, P0, PT, R6, 0x30, RZ ;  /* 0x0000003006047810 */ /* 0x004fca0007f1e0ff */
[----:B------:R-:W-:-:S05]  /*1c0d10*/  IMAD.X R5, RZ, RZ, R7, P0 ;  /* 0x000000ffff057224 */ /* 0x000fca00000e0607 */
[----:B------:R0:W-:Y:S03]  /*1c0d20*/  ST.E.64 desc[UR4][R36.64+0x8], R4 ;  /* 0x0000080424007985 */ /* 0x0001e6000c101b04 */
.L_x_9243:
[----:B------:R-:W-:Y:S05]  /*1c0d30*/  BSYNC B0 ;  /* 0x0000000000007941 */ /* 0x000fea0003800000 */
.L_x_9242:
        /* <DEDUP_REMOVED lines=64> */
.L_x_9248:
[----:B------:R-:W-:Y:S05]  /*1c1140*/  BSYNC B0 ;  /* 0x0000000000007941 */ /* 0x000fea0003800000 */
.L_x_9247:
[----:B-----5:R-:W-:Y:S01]  /*1c1150*/  ISETP.NE.AND P1, PT, R8, RZ, PT ;  /* 0x000000ff0800720c */ /* 0x020fe20003f25270 */
[----:B--2---:R-:W-:Y:S02]  /*1c1160*/  IMAD.MOV.U32 R3, RZ, RZ, R10 ;  /* 0x000000ffff037224 */ /* 0x004fe400078e000a */
[----:B------:R-:W-:-:S10]  /*1c1170*/  @!P0 IMAD.MOV.U32 R3, RZ, RZ, -0x1 ;  /* 0xffffffffff038424 */ /* 0x000fd400078e00ff */
[----:B------:R-:W-:Y:S05]  /*1c1180*/  @P1 BRA `(.L_x_8902) ;  /* 0x000000d800a41947 */ /* 0x000fea0003800000 */
[----:B------:R-:W-:Y:S01]  /*1c1190*/  BSSY B1, `(.L_x_9249) ;  /* 0x00000af000017945 */ /* 0x000fe20003800000 */
[----:B------:R-:W-:Y:S02]  /*1c11a0*/  IMAD.MOV.U32 R7, RZ, RZ, RZ ;  /* 0x000000ffff077224 */ /* 0x000fe400078e00ff */
[----:B------:R-:W-:-:S07]  /*1c11b0*/  IMAD.MOV.U32 R8, RZ, RZ, RZ ;  /* 0x000000ffff087224 */ /* 0x000fce00078e00ff */
.L_x_9263:
[----:B0-23--:R-:W0:Y:S01]  /*1c11c0*/  LDS.64 R4, [R14] ;  /* 0x000000000e047984 */ /* 0x00de220000000a00 */
        /* <DEDUP_REMOVED lines=21> */
[----:B------:R-:W2:Y:S01]  /*1c1320*/  S2UR UR5, SR_CgaCtaId ;  /* 0x00000000000579c3 */ /* 0x000ea20000008800 */
[----:B------:R-:W-:Y:S01]  /*1c1330*/  UMOV UR4, 0x400 ;  /* 0x0000040000047882 */ /* 0x000fe20000000000 */
[----:B------:R-:W-:Y:S01]  /*1c1340*/  R2UR UR6, R38 ;  /* 0x00000000260672ca */ /* 0x000fe200000e0000 */
[----:B------:R-:W-:Y:S01]  /*1c1350*/  IMAD.MOV.U32 R4, RZ, RZ, 0x30 ;  /* 0x00000030ff047424 */ /* 0x000fe200078e00ff */
[----:B------:R-:W-:Y:S01]  /*1c1360*/  R2UR UR7, R39 ;  /* 0x00000000270772ca */ /* 0x000fe200000e0000 */
[----:B------:R-:W-:Y:S01]  /*1c1370*/  IMAD.MOV.U32 R5, RZ, RZ, 0x0 ;  /* 0x00000000ff057424 */ /* 0x000fe200078e00ff */
[----:B--2---:R-:W-:-:S06]  /*1c1380*/  ULEA UR4, UR5, UR4, 0x18 ;  /* 0x0000000405047291 */ /* 0x004fcc000f8ec0ff */
[----:B------:R-:W-:-:S05]  /*1c1390*/  IMAD.U32 R14, RZ, RZ, UR4 ;  /* 0x00000004ff0e7e24 */ /* 0x000fca000f8e00ff */
[----:B0-----:R0:W2:Y:S04]  /*1c13a0*/  LDS.64 R10, [R14+0x8] ;  /* 0x000008000e0a7984 */ /* 0x0010a80000000a00 */
        /* <DEDUP_REMOVED lines=10> */
.L_x_9257:
[----:B------:R-:W0:Y:S02]  /*1c1450*/  LDS.64 R4, [R15+0x8] ;  /* 0x000008000f047984 */ /* 0x000e240000000a00 */
[----:B0-----:R-:W-:-:S05]  /*1c1460*/  IADD3 R6, P0, PT, R4, 0x30, RZ ;  /* 0x0000003004067810 */ /* 0x001fca0007f1e0ff */
[----:B------:R-:W-:-:S07]  /*1c1470*/  IMAD.X R7, RZ, RZ, R5, P0 ;  /* 0x000000ffff077224 */ /* 0x000fce00000e0605 */
[----:B------:R-:W0:Y:S02]  /*1c1480*/  ATOMS.CAST.SPIN.64 P0, [R15+0x8], R4, R6 ;  /* 0x000008040f00758d */ /* 0x000e240001800406 */
[----:B0-----:R-:W-:Y:S05]  /*1c1490*/  @!P0 BRA `(.L_x_9257) ;  /* 0xfffffffc00ec8947 */ /* 0x001fea000383ffff */
[----:B------:R-:W-:Y:S05]  /*1c14a0*/  BSYNC B3 ;  /* 0x0000000000037941 */ /* 0x000fea0003800000 */
.L_x_9256:
[----:B------:R-:W-:Y:S02]  /*1c14b0*/  IMAD.MOV.U32 R6, RZ, RZ, R4 ;  /* 0x000000ffff067224 */ /* 0x000fe400078e0004 */
[----:B------:R-:W-:Y:S01]  /*1c14c0*/  IMAD.MOV.U32 R7, RZ, RZ, R5 ;  /* 0x000000ffff077224 */ /* 0x000fe200078e0005 */
[----:B------:R-:W-:Y:S06]  /*1c14d0*/  BRA `(.L_x_9254) ;  /* 0x0000000000187947 */ /* 0x000fec0003800000 */
.L_x_9255:
[----:B------:R-:W-:Y:S02]  /*1c14e0*/  R2UR UR4, R38 ;  /* 0x00000000260472ca */ /* 0x000fe400000e0000 */
[----:B------:R-:W-:-:S13]  /*1c14f0*/  R2UR UR5, R39 ;  /* 0x00000000270572ca */ /* 0x000fda00000e0000 */
[----:B------:R-:W2:Y:S02]  /*1c1500*/  LD.E.64 R6, desc[UR4][R36.64+0x8] ;  /* 0x0000080424067980 */ /* 0x000ea4000c101b00 */
[----:B--2---:R-:W-:-:S05]  /*1c1510*/  IADD3 R4, P0, PT, R6, 0x30, RZ ;  /* 0x0000003006047810 */ /* 0x004fca0007f1e0ff */
[----:B------:R-:W-:-:S05]  /*1c1520*/  IMAD.X R5, RZ, RZ, R7, P0 ;  /* 0x000000ffff057224 */ /* 0x000fca00000e0607 */
[----:B------:R0:W-:Y:S03]  /*1c1530*/  ST.E.64 desc[UR4][R36.64+0x8], R4 ;  /* 0x0000080424007985 */ /* 0x0001e6000c101b04 */
.L_x_9254:
[----:B------:R-:W-:Y:S05]  /*1c1540*/  BSYNC B2 ;  /* 0x0000000000027941 */ /* 0x000fea0003800000 */
.L_x_9253:
        /* <DEDUP_REMOVED lines=54> */
.L_x_9259:
[----:B------:R-:W-:Y:S05]  /*1c18b0*/  BSYNC B2 ;  /* 0x0000000000027941 */ /* 0x000fea0003800000 */
.L_x_9258:
        /* <DEDUP_REMOVED lines=40> */
.L_x_9261:
[----:B------:R-:W-:Y:S05]  /*1c1b40*/  BSYNC B2 ;  /* 0x0000000000027941 */ /* 0x000fea0003800000 */
.L_x_9260:
[----:B------:R-:W-:Y:S02]  /*1c1b50*/  R2UR UR4, R38 ;  /* 0x00000000260472ca */ /* 0x000fe400000e0000 */
[----:B------:R-:W-:Y:S02]  /*1c1b60*/  R2UR UR5, R39 ;  /* 0x00000000270572ca */ /* 0x000fe400000e0000 */
[----:B------:R-:W-:Y:S02]  /*1c1b70*/  ISETP.EQ.AND P1, PT, R7, RZ, PT ;  /* 0x000000ff0700720c */ /* 0x000fe40003f22270 */
[----:B------:R-:W-:-:S09]  /*1c1b80*/  PLOP3.LUT P0, PT, PT, PT, PT, 0x80, 0x8 ;  /* 0x000000000008781c */ /* 0x000fd20003f0f070 */
[----:B------:R3:W-:Y:S01]  /*1c1b90*/  ST.E desc[UR4][R30.64], R7 ;  /* 0x000000071e007985 */ /* 0x0007e2000c101904 */
[----:B------:R-:W-:Y:S05]  /*1c1ba0*/  BRA `(.L_x_9251) ;  /* 0x00000000001c7947 */ /* 0x000fea0003800000 */
.L_x_9252:
[----:B------:R-:W-:Y:S02]  /*1c1bb0*/  R2UR UR4, R38 ;  /* 0x00000000260472ca */ /* 0x000fe400000e0000 */
[----:B------:R-:W-:Y:S02]  /*1c1bc0*/  R2UR UR5, R39 ;  /* 0x00000000270572ca */ /* 0x000fe400000e0000 */
[----:B------:R-:W-:-:S05]  /*1c1bd0*/  LEA R4, P0, R8, R4, 0x2 ;  /* 0x0000000408047211 */ /* 0x000fca00078010ff */
[----:B------:R-:W-:-:S06]  /*1c1be0*/  IMAD.X R5, RZ, RZ, R5, P0 ;  /* 0x000000ffff057224 */ /* 0x000fcc00000e0605 */
[----:B------:R-:W2:Y:S01]  /*1c1bf0*/  LD.E R4, desc[UR4][R4.64+0x20] ;  /* 0x0000200404047980 */ /* 0x000ea2000c101900 */
[----:B------:R-:W-:Y:S02]  /*1c1c00*/  PLOP3.LUT P1, PT, PT, PT, PT, 0x80, 0x8 ;  /* 0x000000000008781c */ /* 0x000fe40003f2f070 */
[----:B--2---:R-:W-:-:S13]  /*1c1c10*/  ISETP.LT.AND P0, PT, R4, 0x20, PT ;  /* 0x000000200400780c */ /* 0x004fda0003f01270 */
.L_x_9251:
[----:B------:R-:W-:Y:S05]  /*1c1c20*/  BSYNC B0 ;  /* 0x0000000000007941 */ /* 0x000fea0003800000 */
.L_x_9250:
[----:B------:R-:W-:Y:S01]  /*1c1c30*/  IMAD.MOV.U32 R0, RZ, RZ, RZ ;  /* 0x000000ffff007224 */ /* 0x000fe200078e00ff */
[----:B------:R-:W-:Y:S06]  /*1c1c40*/  @!P1 BRA `(.L_x_9262) ;  /* 0x00000000000c9947 */ /* 0x000fec0003800000 */
[----:B------:R-:W-:Y:S01]  /*1c1c50*/  @P0 VIADD R8, R8, 0x1 ;  /* 0x0000000108080836 */ /* 0x000fe20000000000 */
[----:B------:R-:W-:Y:S06]  /*1c1c60*/  @P0 BRA `(.L_x_9263) ;  /* 0xfffffff400540947 */ /* 0x000fec000383ffff */
[----:B------:R-:W-:-:S07]  /*1c1c70*/  VIADD R0, R9, 0x1 ;  /* 0x0000000109007836 */ /* 0x000fce0000000000 */
.L_x_9262:
[----:B------:R-:W-:Y:S05]  /*1c1c80*/  BSYNC B1 ;  /* 0x0000000000017941 */ /* 0x000fea0003800000 */
.L_x_9249:
[----:B------:R-:W-:Y:S01]  /*1c1c90*/  ISETP.NE.AND P0, PT, R7, RZ, PT ;  /* 0x000000ff0700720c */ /* 0x000fe20003f05270 */
[----:B------:R-:W-:Y:S01]  /*1c1ca0*/  BSSY B2, `(.L_x_9264) ;  /* 0x00003f4000027945 */ /* 0x000fe20003800000 */
[----:B------:R-:W-:-:S11]  /*1c1cb0*/  CS2R R12, SRZ ;  /* 0x00000000000c7805 */ /* 0x000fd6000001ff00 */
[----:B------:R-:W-:Y:S05]  /*1c1cc0*/  @P0 BRA `(.L_x_9265) ;  /* 0x0000003c00c40947 */ /* 0x000fea0003800000 */
[----:B------:R-:W-:Y:S01]  /*1c1cd0*/  LEA R33, R0, 0x20, 0x2 ;  /* 0x0000002000217811 */ /* 0x000fe200078e10ff */
[----:B------:R-:W4:Y:S01]  /*1c1ce0*/  S2UR UR5, SR_CgaCtaId ;  /* 0x00000000000579c3 */ /* 0x000f220000008800 */
[----:B------:R-:W-:Y:S01]  /*1c1cf0*/  UMOV UR4, 0x400 ;  /* 0x0000040000047882 */ /* 0x000fe20000000000 */
[----:B------:R-:W-:Y:S02]  /*1c1d00*/  R2UR UR6, R38 ;  /* 0x00000000260672ca */ /* 0x000fe400000e0000 */
[----:B------:R-:W-:Y:S02]  /*1c1d10*/  SHF.R.S32.HI R4, RZ, 0x1f, R33 ;  /* 0x0000001fff047819 */ /* 0x000fe40000011421 */
[----:B------:R-:W-:Y:S02]  /*1c1d20*/  R2UR UR7, R39 ;  /* 0x00000000270772ca */ /* 0x000fe400000e0000 */
[----:B------:R-:W-:-:S04]  /*1c1d30*/  LEA.HI R4, R4, R33, RZ, 0x3 ;  /* 0x0000002104047211 */ /* 0x000fc800078f18ff */
[----:B------:R-:W-:-:S05]  /*1c1d40*/  LOP3.LUT R4, R4, 0xfffffff8, RZ, 0xc0, !PT ;  /* 0xfffffff804047812 */ /* 0x000fca00078ec0ff */
[----:B0-2---:R-:W-:-:S05]  /*1c1d50*/  IMAD.IADD R5, R33, 0x1, -R4 ;  /* 0x0000000121057824 */ /* 0x005fca00078e0a04 */
[----:B------:R-:W-:Y:S01]  /*1c1d60*/  ISETP.NE.AND P0, PT, R5, RZ, PT ;  /* 0x000000ff0500720c */ /* 0x000fe20003f05270 */
[----:B------:R-:W-:Y:S01]  /*1c1d70*/  IMAD R5, R0, 0x4, -R5 ;  /* 0x0000000400057824 */ /* 0x000fe200078e0a05 */
[----:B----4-:R-:W-:-:S06]  /*1c1d80*/  ULEA UR4, UR5, UR4, 0x18 ;  /* 0x0000000405047291 */ /* 0x010fcc000f8ec0ff */
[----:B------:R-:W-:-:S05]  /*1c1d90*/  IMAD.U32 R17, RZ, RZ, UR4 ;  /* 0x00000004ff117e24 */ /* 0x000fca000f8e00ff */
[----:B------:R-:W-:Y:S01]  /*1c1da0*/  @P0 VIADD R33, R5, 0x28 ;  /* 0x0000002805210836 */ /* 0x000fe20000000000 */
[----:B------:R0:W2:Y:S03]  /*1c1db0*/  LDS.64 R8, [R17+0x8] ;  /* 0x0000080011087984 */ /* 0x0000a60000000a00 */
[----:B------:R-:W-:Y:S01]  /*1c1dc0*/  IMAD.MOV.U32 R10, RZ, RZ, R33 ;  /* 0x000000ffff0a7224 */ /* 0x000fe200078e0021 */
[----:B------:R-:W-:-:S13]  /*1c1dd0*/  LOP3.LUT P0, RZ, R33, 0xc, RZ, 0xc0, !PT ;  /* 0x0000000c21ff7812 */ /* 0x000fda000780c0ff */
[----:B------:R-:W-:-:S04]  /*1c1de0*/  @P0 SHF.R.S32.HI R4, RZ, 0x1f, R33 ;  /* 0x0000001fff040819 */ /* 0x000fc80000011421 */
[----:B------:R-:W-:-:S04]  /*1c1df0*/  @P0 LEA.HI R4, R4, R33, RZ, 0x4 ;  /* 0x0000002104040211 */ /* 0x000fc800078f20ff */
[----:B------:R-:W-:-:S05]  /*1c1e00*/  @P0 LOP3.LUT R4, R4, 0xfffffff0, RZ, 0xc0, !PT ;  /* 0xfffffff004040812 */ /* 0x000fca00078ec0ff */
[----:B------:R-:W-:-:S05]  /*1c1e10*/  @P0 VIADD R10, R4, 0x10 ;  /* 0x00000010040a0836 */ /* 0x000fca0000000000 */
[----:B------:R-:W-:-:S05]  /*1c1e20*/  SHF.R.S32.HI R11, RZ, 0x1f, R10 ;  /* 0x0000001fff0b7819 */ /* 0x000fca000001140a */
[----:B------:R4:W5:Y:S01]  /*1c1e30*/  ATOM.E.ADD.64.STRONG.GPU P0, R4, desc[UR6][R36.64+0x8], R10 ;  /* 0x8000080a2404798a */ /* 0x000962000810f506 */
[----:B------:R-:W-:Y:S01]  /*1c1e40*/  BSSY B0, `(.L_x_9266) ;  /* 0x0000018000007945 */ /* 0x000fe20003800000 */
[----:B-----5:R-:W-:Y:S02]  /*1c1e50*/  IMAD.MOV.U32 R14, RZ, RZ, R4 ;  /* 0x000000ffff0e7224 */ /* 0x020fe400078e0004 */
[----:B------:R-:W-:Y:S01]  /*1c1e60*/  IMAD.MOV.U32 R15, RZ, RZ, R5 ;  /* 0x000000ffff0f7224 */ /* 0x000fe200078e0005 */
[----:B0-2-4-:R-:W-:Y:S06]  /*1c1e70*/  @P0 BRA `(.L_x_9267) ;  /* 0x0000000000500947 */ /* 0x015fec0003800000 */
[----:B------:R-:W0:Y:S02]  /*1c1e80*/  QSPC.E.S P0, RZ, [R36+0x8] ;  /* 0x0000080024ff73aa */ /* 0x000e240000000500 */
[----:B0-----:R-:W-:Y:S05]  /*1c1e90*/  @!P0 BRA `(.L_x_9268) ;  /* 0x0000000000308947 */ /* 0x001fea0003800000 */
[----:B------:R-:W-:Y:S01]  /*1c1ea0*/  IMAD.MOV.U32 R4, RZ, RZ, R36 ;  /* 0x000000ffff047224 */ /* 0x000fe200078e0024 */
[----:B------:R-:W-:Y:S04]  /*1c1eb0*/  BSSY B1, `(.L_x_9269) ;  /* 0x0000007000017945 */ /* 0x000fe80003800000 */
[----:B------:R-:W-:-:S07]  /*1c1ec0*/  MOV R15, R4 ;  /* 0x00000004000f7202 */ /* 0x000fce0000000f00 */
.L_x_9270:
[----:B------:R-:W0:Y:S02]  /*1c1ed0*/  LDS.64 R4, [R15+0x8] ;  /* 0x000008000f047984 */ /* 0x000e240000000a00 */
[----:B0-----:R-:W-:-:S05]  /*1c1ee0*/  IADD3 R6, P0, PT, R10, R4, RZ ;  /* 0x000000040a067210 */ /* 0x001fca0007f1e0ff */
[----:B---3--:R-:W-:-:S07]  /*1c1ef0*/  IMAD.X R7, R11, 0x1, R5, P0 ;  /* 0x000000010b077824 */ /* 0x008fce00000e0605 */
[----:B------:R-:W0:Y:S02]  /*1c1f00*/  ATOMS.CAST.SPIN.64 P0, [R15+0x8], R4, R6 ;  /* 0x000008040f00758d */ /* 0x000e240001800406 */
[----:B0-----:R-:W-:Y:S05]  /*1c1f10*/  @!P0 BRA `(.L_x_9270) ;  /* 0xfffffffc00ec8947 */ /* 0x001fea000383ffff */
[----:B------:R-:W-:Y:S05]  /*1c1f20*/  BSYNC B1 ;  /* 0x0000000000017941 */ /* 0x000fea0003800000 */
.L_x_9269:
[----:B------:R-:W-:Y:S02]  /*1c1f30*/  IMAD.MOV.U32 R14, RZ, RZ, R4 ;  /* 0x000000ffff0e7224 */ /* 0x000fe400078e0004 */
[----:B------:R-:W-:Y:S01]  /*1c1f40*/  IMAD.MOV.U32 R15, RZ, RZ, R5 ;  /* 0x000000ffff0f7224 */ /* 0x000fe200078e0005 */
[----:B------:R-:W-:Y:S06]  /*1c1f50*/  BRA `(.L_x_9267) ;  /* 0x0000000000187947 */ /* 0x000fec0003800000 */
.L_x_9268:
[----:B------:R-:W-:Y:S02]  /*1c1f60*/  R2UR UR4, R38 ;  /* 0x00000000260472ca */ /* 0x000fe400000e0000 */
[----:B------:R-:W-:-:S13]  /*1c1f70*/  R2UR UR5, R39 ;  /* 0x00000000270572ca */ /* 0x000fda00000e0000 */
[----:B------:R-:W2:Y:S02]  /*1c1f80*/  LD.E.64 R14, desc[UR4][R36.64+0x8] ;  /* 0x00000804240e7980 */ /* 0x000ea4000c101b00 */
[----:B--2---:R-:W-:-:S05]  /*1c1f90*/  IADD3 R4, P0, PT, R10, R14, RZ ;  /* 0x0000000e0a047210 */ /* 0x004fca0007f1e0ff */
[----:B------:R-:W-:-:S05]  /*1c1fa0*/  IMAD.X R5, R11, 0x1, R15, P0 ;  /* 0x000000010b057824 */ /* 0x000fca00000e060f */
[----:B------:R0:W-:Y:S03]  /*1c1fb0*/  ST.E.64 desc[UR4][R36.64+0x8], R4 ;  /* 0x0000080424007985 */ /* 0x0001e6000c101b04 */
.L_x_9267:
[----:B------:R-:W-:Y:S05]  /*1c1fc0*/  BSYNC B0 ;  /* 0x0000000000007941 */ /* 0x000fea0003800000 */
.L_x_9266:
        /* <DEDUP_REMOVED lines=18> */
[----:B---3--:R-:W-:Y:S01]  /*1c20f0*/  IMAD.MOV.U32 R7, RZ, RZ, 0x10ef ;  /* 0x000010efff077424 */ /* 0x008fe200078e00ff */
        /* <DEDUP_REMOVED lines=24> */
[----:B--2---:R-:W-:-:S03]  /*1c2280*/  CS2R R32, SRZ ;  /* 0x0000000000207805 */ /* 0x004fc6000001ff00 */
[----:B------:R-:W-:-:S07]  /*1c2290*/  IMAD.MOV R34, RZ, RZ, -R14 ;  /* 0x000000ffff227224 */ /* 0x000fce00078e0a0e */
.L_x_9300:
        /* <DEDUP_REMOVED lines=8> */
[----:B-1----:R-:W-:-:S03]  /*1c2320*/  VIADD R35, R33, 0x1 ;  /* 0x0000000121237836 */ /* 0x002fc60000000000 */
        /* <DEDUP_REMOVED lines=20> */
.L_x_9281:
[----:B------:R-:W0:Y:S02]  /*1c2470*/  LDS.64 R8, [R5+0x8] ;  /* 0x0000080005087984 */ /* 0x000e240000000a00 */
[----:B0-----:R-:W-:-:S05]  /*1c2480*/  IADD3 R10, P0, PT, R8, 0x30, RZ ;  /* 0x00000030080a7810 */ /* 0x001fca0007f1e0ff */
[----:B------:R-:W-:-:S07]  /*1c2490*/  IMAD.X R11, RZ, RZ, R9, P0 ;  /* 0x000000ffff0b7224 */ /* 0x000fce00000e0609 */
[----:B------:R-:W0:Y:S02]  /*1c24a0*/  ATOMS.CAST.SPIN.64 P0, [R5+0x8], R8, R10 ;  /* 0x000008080500758d */ /* 0x000e24000180040a */
[----:B0-----:R-:W-:Y:S05]  /*1c24b0*/  @!P0 BRA `(.L_x_9281) ;  /* 0xfffffffc00ec8947 */ /* 0x001fea000383ffff */
[----:B------:R-:W-:Y:S05]  /*1c24c0*/  BSYNC B5 ;  /* 0x0000000000057941 */ /* 0x000fea0003800000 */
.L_x_9280:
[----:B------:R-:W-:Y:S05]  /*1c24d0*/  BRA `(.L_x_9278) ;  /* 0x0000000000187947 */ /* 0x000fea0003800000 */
.L_x_9279:
[----:B------:R-:W-:Y:S02]  /*1c24e0*/  R2UR UR4, R38 ;  /* 0x00000000260472ca */ /* 0x000fe400000e0000 */
[----:B------:R-:W-:-:S13]  /*1c24f0*/  R2UR UR5, R39 ;  /* 0x00000000270572ca */ /* 0x000fda00000e0000 */
[----:B------:R-:W2:Y:S02]  /*1c2500*/  LD.E.64 R8, desc[UR4][R36.64+0x8] ;  /* 0x0000080424087980 */ /* 0x000ea4000c101b00 */
[----:B--2---:R-:W-:-:S05]  /*1c2510*/  IADD3 R4, P0, PT, R8, 0x30, RZ ;  /* 0x0000003008047810 */ /* 0x004fca0007f1e0ff */
[----:B------:R-:W-:-:S05]  /*1c2520*/  IMAD.X R5, RZ, RZ, R9, P0 ;  /* 0x000000ffff057224 */ /* 0x000fca00000e0609 */
[----:B------:R0:W-:Y:S03]  /*1c2530*/  ST.E.64 desc[UR4][R36.64+0x8], R4 ;  /* 0x0000080424007985 */ /* 0x0001e6000c101b04 */
.L_x_9278:
[----:B------:R-:W-:Y:S05]  /*1c2540*/  BSYNC B4 ;  /* 0x0000000000047941 */ /* 0x000fea0003800000 */
.L_x_9277:
        /* <DEDUP_REMOVED lines=54> */
.L_x_9283:
[----:B------:R-:W-:Y:S05]  /*1c28b0*/  BSYNC B4 ;  /* 0x0000000000047941 */ /* 0x000fea0003800000 */
.L_x_9282:
        /* <DEDUP_REMOVED lines=40> */
.L_x_9285:
[----:B------:R-:W-:Y:S05]  /*1c2b40*/  BSYNC B4 ;  /* 0x0000000000047941 */ /* 0x000fea0003800000 */
.L_x_9284:
[----:B------:R-:W-:Y:S02]  /*1c2b50*/  R2UR UR4, R38 ;  /* 0x00000000260472ca */ /* 0x000fe400000e0000 */
[----:B------:R-:W-:-:S13]  /*1c2b60*/  R2UR UR5, R39 ;  /* 0x00000000270572ca */ /* 0x000fda00000e0000 */
[----:B------:R2:W-:Y:S01]  /*1c2b70*/  ST.E desc[UR4][R30.64], R7 ;  /* 0x000000071e007985 */ /* 0x0005e2000c101904 */
[----:B------:R-:W-:Y:S05]  /*1c2b80*/  BRA `(.L_x_9286) ;  /* 0x0000000000147947 */ /* 0x000fea0003800000 */
.L_x_9276:
[----:B------:R-:W-:Y:S02]  /*1c2b90*/  R2UR UR4, R38 ;  /* 0x00000000260472ca */ /* 0x000fe400000e0000 */
[----:B------:R-:W-:Y:S02]  /*1c2ba0*/  R2UR UR5, R39 ;  /* 0x00000000270572ca */ /* 0x000fe400000e0000 */
[----:B------:R-:W-:-:S05]  /*1c2bb0*/  IADD3 R4, P0, PT, R4, R32, RZ ;  /* 0x0000002004047210 */ /* 0x000fca0007f1e0ff */
[----:B------:R-:W-:-:S06]  /*1c2bc0*/  IMAD.X R5, RZ, RZ, R5, P0 ;  /* 0x000000ffff057224 */ /* 0x000fcc00000e0605 */
[----:B------:R0:W-:Y:S02]  /*1c2bd0*/  ST.E desc[UR4][R4.64+0x20], RZ ;  /* 0x000020ff04007985 */ /* 0x0001e4000c101904 */
.L_x_9286:
[----:B------:R-:W-:Y:S05]  /*1c2be0*/  BSYNC B3 ;  /* 0x0000000000037941 */ /* 0x000fea0003800000 */
.L_x_9275:
        /* <DEDUP_REMOVED lines=26> */
.L_x_9293:
[----:B------:R-:W0:Y:S02]  /*1c2d90*/  LDS.64 R8, [R5+0x8] ;  /* 0x0000080005087984 */ /* 0x000e240000000a00 */
[----:B0-----:R-:W-:-:S05]  /*1c2da0*/  IADD3 R10, P0, PT, R8, 0x30, RZ ;  /* 0x00000030080a7810 */ /* 0x001fca0007f1e0ff */
[----:B------:R-:W-:-:S07]  /*1c2db0*/  IMAD.X R11, RZ, RZ, R9, P0 ;  /* 0x000000ffff0b7224 */ /* 0x000fce00000e0609 */
[----:B------:R-:W0:Y:S02]  /*1c2dc0*/  ATOMS.CAST.SPIN.64 P0, [R5+0x8], R8, R10 ;  /* 0x000008080500758d */ /* 0x000e24000180040a */
[----:B0-----:R-:W-:Y:S05]  /*1c2dd0*/  @!P0 BRA `(.L_x_9293) ;  /* 0xfffffffc00ec8947 */ /* 0x001fea000383ffff */
[----:B------:R-:W-:Y:S05]  /*1c2de0*/  BSYNC B5 ;  /* 0x0000000000057941 */ /* 0x000fea0003800000 */
.L_x_9292:
[----:B------:R-:W-:Y:S05]  /*1c2df0*/  BRA `(.L_x_9290) ;  /* 0x0000000000187947 */ /* 0x000fea0003800000 */
.L_x_9291:
[----:B------:R-:W-:Y:S02]  /*1c2e00*/  R2UR UR4, R38 ;  /* 0x00000000260472ca */ /* 0x000fe400000e0000 */
[----:B------:R-:W-:-:S13]  /*1c2e10*/  R2UR UR5, R39 ;  /* 0x00000000270572ca */ /* 0x000fda00000e0000 */
[----:B------:R-:W2:Y:S02]  /*1c2e20*/  LD.E.64 R8, desc[UR4][R36.64+0x8] ;  /* 0x0000080424087980 */ /* 0x000ea4000c101b00 */
[----:B--2---:R-:W-:-:S05]  /*1c2e30*/  IADD3 R4, P0, PT, R8, 0x30, RZ ;  /* 0x0000003008047810 */ /* 0x004fca0007f1e0ff */
[----:B------:R-:W-:-:S05]  /*1c2e40*/  IMAD.X R5, RZ, RZ, R9, P0 ;  /* 0x000000ffff057224 */ /* 0x000fca00000e0609 */
[----:B------:R0:W-:Y:S03]  /*1c2e50*/  ST.E.64 desc[UR4][R36.64+0x8], R4 ;  /* 0x0000080424007985 */ /* 0x0001e6000c101b04 */
.L_x_9290:
[----:B------:R-:W-:Y:S05]  /*1c2e60*/  BSYNC B4 ;  /* 0x0000000000047941 */ /* 0x000fea0003800000 */
.L_x_9289:
        /* <DEDUP_REMOVED lines=51> */
.L_x_9295:
[----:B------:R-:W-:Y:S01]  /*1c31a0*/  R2UR UR4, R38 ;  /* 0x00000000260472ca */ /* 0x000fe200000e0000 */
[----:B------:R-:W-:Y:S01]  /*1c31b0*/  IMAD.MOV.U32 R5, RZ, RZ, 0x5272 ;  /* 0x00005272ff057424 */ /* 0x000fe200078e00ff */
[----:B------:R-:W-:Y:S01]  /*1c31c0*/  R2UR UR5, R39 ;  /* 0x00000000270572ca */ /* 0x000fe200000e0000 */
[----:B------:R-:W-:Y:S01]  /*1c31d0*/  IMAD.MOV.U32 R9, RZ, RZ, -0x1 ;  /* 0xffffffffff097424 */ /* 0x000fe200078e00ff */
[----:B------:R-:W-:-:S11]  /*1c31e0*/  PLOP3.LUT P0, PT, PT, PT, PT, 0x8, 0x80 ;  /* 0x000000000080781c */ /* 0x000fd60003f0e170 */
[----:B------:R0:W-:Y:S02]  /*1c31f0*/  ST.E desc[UR4][R30.64], R5 ;  /* 0x000000051e007985 */ /* 0x0001e4000c101904 */
.L_x_9296:
[----:B------:R-:W-:Y:S05]  /*1c3200*/  BSYNC B4 ;  /* 0x0000000000047941 */ /* 0x000fea0003800000 */
.L_x_9294:
        /* <DEDUP_REMOVED lines=39> */
.L_x_9298:
[----:B------:R-:W-:Y:S05]  /*1c3480*/  BSYNC B4 ;  /* 0x0000000000047941 */ /* 0x000fea0003800000 */
.L_x_9297:
[----:B------:R-:W-:Y:S02]  /*1c3490*/  R2UR UR4, R38 ;  /* 0x00000000260472ca */ /* 0x000fe400000e0000 */
[----:B------:R-:W-:-:S13]  /*1c34a0*/  R2UR UR5, R39 ;  /* 0x00000000270572ca */ /* 0x000fda00000e0000 */
[----:B------:R2:W-:Y:S01]  /*1c34b0*/  ST.E desc[UR4][R30.64], R7 ;  /* 0x000000071e007985 */ /* 0x0005e2000c101904 */
[----:B------:R-:W-:Y:S05]  /*1c34c0*/  BRA `(.L_x_9299) ;  /* 0x0000000000187947 */ /* 0x000fea0003800000 */
.L_x_9288:
[----:B------:R-:W-:Y:S01]  /*1c34d0*/  VIADD R7, R32, 0x4 ;  /* 0x0000000420077836 */ /* 0x000fe20000000000 */
[----:B------:R-:W-:Y:S02]  /*1c34e0*/  R2UR UR4, R38 ;  /* 0x00000000260472ca */ /* 0x000fe400000e0000 */
[----:B------:R-:W-:Y:S02]  /*1c34f0*/  R2UR UR5, R39 ;  /* 0x00000000270572ca */ /* 0x000fe400000e0000 */
[----:B------:R-:W-:-:S05]  /*1c3500*/  IADD3 R4, P0, PT, R4, R7, RZ ;  /* 0x0000000704047210 */ /* 0x000fca0007f1e0ff */
[----:B------:R-:W-:-:S06]  /*1c3510*/  IMAD.X R5, RZ, RZ, R5, P0 ;  /* 0x000000ffff057224 */ /* 0x000fcc00000e0605 */
[----:B------:R3:W-:Y:S02]  /*1c3520*/  ST.E desc[UR4][R4.64+0x20], RZ ;  /* 0x000020ff04007985 */ /* 0x0007e4000c101904 */
.L_x_9299:
[----:B------:R-:W-:Y:S05]  /*1c3530*/  BSYNC B3 ;  /* 0x0000000000037941 */ /* 0x000fea0003800000 */
.L_x_9287:
[----:B------:R-:W-:Y:S02]  /*1c3540*/  VIADD R33, R33, 0x2 ;  /* 0x0000000221217836 */ /* 0x000fe40000000000 */
[----:B------:R-:W-:Y:S01]  /*1c3550*/  VIADD R32, R32, 0x8 ;  /* 0x0000000820207836 */ /* 0x000fe20000000000 */
[----:B------:R-:W-:Y:S06]  /*1c3560*/  @P2 BRA `(.L_x_9300) ;  /* 0xffffffec004c2947 */ /* 0x000fec000383ffff */
.L_x_9274:
[----:B------:R-:W-:Y:S05]  /*1c3570*/  BSYNC B0 ;  /* 0x0000000000007941 */ /* 0x000fea0003800000 */
.L_x_9273:
[----:B--23--:R-:W-:-:S04]  /*1c3580*/  LOP3.LUT R4, R0, 0x1, RZ, 0xc0, !PT ;  /* 0x0000000100047812 */ /* 0x00cfc800078ec0ff */
[----:B------:R-:W-:-:S13]  /*1c3590*/  ISETP.NE.U32.AND P0, PT, R4, 0x1, PT ;  /* 0x000000010400780c */ /* 0x000fda0003f05070 */
[----:B------:R-:W-:Y:S05]  /*1c35a0*/  @P0 BRA `(.L_x_9272) ;  /* 0x0000000800380947 */ /* 0x000fea0003800000 */
[----:B01----:R-:W0:Y:S01]  /*1c35b0*/  LDS.128 R4, [R17] ;  /* 0x0000000011047984 */ /* 0x003e220000000c00 */
        /* <DEDUP_REMOVED lines=20> */
.L_x_9306:
[----:B------:R-:W0:Y:S02]  /*1c3700*/  LDS.64 R8, [R5+0x8] ;  /* 0x0000080005087984 */ /* 0x000e240000000a00 */
[----:B0-----:R-:W-:-:S05]  /*1c3710*/  IADD3 R10, P0, PT, R8, 0x30, RZ ;  /* 0x00000030080a7810 */ /* 0x001fca0007f1e0ff */
[----:B------:R-:W-:-:S07]  /*1c3720*/  IMAD.X R11, RZ, RZ, R9, P0 ;  /* 0x000000ffff0b7224 */ /* 0x000fce00000e0609 */
[----:B------:R-:W0:Y:S02]  /*1c3730*/  ATOMS.CAST.SPIN.64 P0, [R5+0x8], R8, R10 ;  /* 0x000008080500758d */ /* 0x000e24000180040a */
[----:B0-----:R-:W-:Y:S05]  /*1c3740*/  @!P0 BRA `(.L_x_9306) ;  /* 0xfffffffc00ec8947 */ /* 0x001fea000383ffff */
[----:B------:R-:W-:Y:S05]  /*1c3750*/  BSYNC B3 ;  /* 0x0000000000037941 */ /* 0x000fea0003800000 */
.L_x_9305:
[----:B------:R-:W-:Y:S05]  /*1c3760*/  BRA `(.L_x_9303) ;  /* 0x0000000000187947 */ /* 0x000fea0003800000 */
.L_x_9304:
[----:B------:R-:W-:Y:S02]  /*1c3770*/  R2UR UR4, R38 ;  /* 0x00000000260472ca */ /* 0x000fe400000e0000 */
[----:B------:R-:W-:-:S13]  /*1c3780*/  R2UR UR5, R39 ;  /* 0x00000000270572ca */ /* 0x000fda00000e0000 */
[----:B------:R-:W2:Y:S02]  /*1c3790*/  LD.E.64 R8, desc[UR4][R36.64+0x8] ;  /* 0x0000080424087980 */ /* 0x000ea4000c101b00 */
[----:B--2---:R-:W-:-:S05]  /*1c37a0*/  IADD3 R4, P0, PT, R8, 0x30, RZ ;  /* 0x0000003008047810 */ /* 0x004fca0007f1e0ff */
[----:B------:R-:W-:-:S05]  /*1c37b0*/  IMAD.X R5, RZ, RZ, R9, P0 ;  /* 0x000000ffff057224 */ /* 0x000fca00000e0609 */
[----:B------:R0:W-:Y:S03]  /*1c37c0*/  ST.E.64 desc[UR4][R36.64+0x8], R4 ;  /* 0x0000080424007985 */ /* 0x0001e6000c101b04 */
.L_x_9303:
[----:B------:R-:W-:Y:S05]  /*1c37d0*/  BSYNC B0 ;  /* 0x0000000000007941 */ /* 0x000fea0003800000 */
.L_x_9302:
        /* <DEDUP_REMOVED lines=51> */
.L_x_9308:
[----:B------:R-:W-:Y:S01]  /*1c3b10*/  R2UR UR4, R38 ;  /* 0x00000000260472ca */ /* 0x000fe200000e0000 */
[----:B------:R-:W-:Y:S01]  /*1c3b20*/  IMAD.MOV.U32 R5, RZ, RZ, 0x5272 ;  /* 0x00005272ff057424 */ /* 0x000fe200078e00ff */
[----:B------:R-:W-:Y:S01]  /*1c3b30*/  R2UR UR5, R39 ;  /* 0x00000000270572ca */ /* 0x000fe200000e0000 */
[----:B------:R-:W-:Y:S01]  /*1c3b40*/  IMAD.MOV.U32 R9, RZ, RZ, -0x1 ;  /* 0xffffffffff097424 */ /* 0x000fe200078e00ff */
[----:B------:R-:W-:-:S11]  /*1c3b50*/  PLOP3.LUT P0, PT, PT, PT, PT, 0x8, 0x80 ;  /* 0x000000000080781c */ /* 0x000fd60003f0e170 */
[----:B------:R0:W-:Y:S02]  /*1c3b60*/  ST.E desc[UR4][R30.64], R5 ;  /* 0x000000051e007985 */ /* 0x0001e4000c101904 */
.L_x_9309:
[----:B------:R-:W-:Y:S05]  /*1c3b70*/  BSYNC B0 ;  /* 0x0000000000007941 */ /* 0x000fea0003800000 */
.L_x_9307:
        /* <DEDUP_REMOVED lines=39> */
.L_x_9311:
[----:B------:R-:W-:Y:S05]  /*1c3df0*/  BSYNC B0 ;  /* 0x0000000000007941 */ /* 0x000fea0003800000 */
.L_x_9310:
[----:B------:R-:W-:Y:S02]  /*1c3e00*/  R2UR UR4, R38 ;  /* 0x00000000260472ca */ /* 0x000fe400000e0000 */
[----:B------:R-:W-:-:S13]  /*1c3e10*/  R2UR UR5, R39 ;  /* 0x00000000270572ca */ /* 0x000fda00000e0000 */
[----:B------:R2:W-:Y:S01]  /*1c3e20*/  ST.E desc[UR4][R30.64], R7 ;  /* 0x000000071e007985 */ /* 0x0005e2000c101904 */
[----:B------:R-:W-:Y:S05]  /*1c3e30*/  BRA `(.L_x_9272) ;  /* 0x0000000000147947 */ /* 0x000fea0003800000 */
.L_x_9301:
[----:B------:R-:W-:Y:S02]  /*1c3e40*/  R2UR UR4, R38 ;  /* 0x00000000260472ca */ /* 0x000fe400000e0000 */
[----:B------:R-:W-:Y:S02]  /*1c3e50*/  R2UR UR5, R39 ;  /* 0x00000000270572ca */ /* 0x000fe400000e0000 */
[----:B------:R-:W-:-:S05]  /*1c3e60*/  LEA R4, P0, R14, R4, 0x2 ;  /* 0x000000040e047211 */ /* 0x000fca00078010ff */
[----:B------:R-:W-:-:S06]  /*1c3e70*/  IMAD.X R5, RZ, RZ, R5, P0 ;  /* 0x000000ffff057224 */ /* 0x000fcc00000e0605 */
[----:B------:R4:W-:Y:S02]  /*1c3e80*/  ST.E desc[UR4][R4.64+0x20], RZ ;  /* 0x000020ff04007985 */ /* 0x0009e4000c101904 */
.L_x_9272:
[----:B------:R-:W-:Y:S05]  /*1c3e90*/  BSYNC B1 ;  /* 0x0000000000017941 */ /* 0x000fea0003800000 */
.L_x_9271:
[----:B------:R-:W-:Y:S01]  /*1c3ea0*/  BSSY B0, `(.L_x_9312) ;  /* 0x0000156000007945 */ /* 0x000fe20003800000 */
[----:B------:R-:W-:Y:S02]  /*1c3eb0*/  IMAD.MOV.U32 R14, RZ, RZ, 0x20 ;  /* 0x00000020ff0e7424 */ /* 0x000fe400078e00ff */
[----:B------:R-:W-:-:S07]  /*1c3ec0*/  IMAD.MOV.U32 R32, RZ, RZ, R0 ;  /* 0x000000ffff207224 */ /* 0x000fce00078e0000 */
.L_x_9338:
[----:B01234-:R-:W0:Y:S01]  /*1c3ed0*/  LDS.64 R4, [R17] ;  /* 0x0000000011047984 */ /* 0x01fe220000000a00 */
[----:B------:R-:W-:Y:S05]  /*1c3ee0*/  YIELD ;  /* 0x0000000000007946 */ /* 0x000fea0003800000 */
[----:B------:R-:W-:Y:S02]  /*1c3ef0*/  R2UR UR4, R38 ;  /* 0x00000000260472ca */ /* 0x000fe400000e0000 */
[----:B------:R-:W-:-:S13]  /*1c3f00*/  R2UR UR5, R39 ;  /* 0x00000000270572ca */ /* 0x000fda00000e0000 */
[----:B0-----:R-:W2:Y:S01]  /*1c3f10*/  LD.E R9, desc[UR4][R4.64] ;  /* 0x0000000404097980 */ /* 0x001ea2000c101900 */
[----:B------:R-:W-:Y:S01]  /*1c3f20*/  IMAD R6, R14, 0xcccd, RZ ;  /* 0x0000cccd0e067824 */ /* 0x000fe200078e02ff */
[----:B------:R-:W-:Y:S01]  /*1c3f30*/  BSSY B1, `(.L_x_9313) ;  /* 0x00000a7000017945 */ /* 0x000fe20003800000 */
[----:B------:R-:W-:Y:S02]  /*1c3f40*/  IMAD.MOV.U32 R33, RZ, RZ, R14 ;  /* 0x000000ffff217224 */ /* 0x000fe400078e000e */
[----:B------:R-:W-:Y:S01]  /*1c3f50*/  IMAD.MOV.U32 R8, RZ, RZ, R32 ;  /* 0x000000ffff087224 */ /* 0x000fe200078e0020 */
[----:B------:R-:W-:Y:S01]  /*1c3f60*/  SHF.R.U32.HI R14, RZ, 0x13, R6 ;  /* 0x00000013ff0e7819 */ /* 0x000fe20000011606 */
[----:B------:R-:W-:-:S04]  /*1c3f70*/  VIADD R32, R32, 0xffffffff ;  /* 0xffffffff20207836 */ /* 0x000fc80000000000 */
[----:B------:R-:W-:Y:S01]  /*1c3f80*/  IMAD R10, R14, 0x4, R14 ;  /* 0x000000040e0a7824 */ /* 0x000fe200078e020e */
[----:B--2---:R-:W-:-:S13]  /*1c3f90*/  ISETP.NE.AND P0, PT, R9, -0x1, PT ;  /* 0xffffffff0900780c */ /* 0x004fda0003f05270 */
[----:B------:R-:W-:Y:S01]  /*1c3fa0*/  @!P0 R2UR UR4, R38 ;  /* 0x00000000260482ca */ /* 0x000fe200000e0000 */
[----:B------:R-:W-:Y:S01]  /*1c3fb0*/  @!P0 IMAD.MOV.U32 R35, RZ, RZ, 0x5368 ;  /* 0x00005368ff238424 */ /* 0x000fe200078e00ff */
[----:B------:R-:W-:Y:S01]  /*1c3fc0*/  @!P0 R2UR UR5, R39 ;  /* 0x00000000270582ca */ /* 0x000fe200000e0000 */
[----:B---3--:R-:W-:Y:S01]  /*1c3fd0*/  @!P0 IMAD.MOV.U32 R7, RZ, RZ, 0x5368 ;  /* 0x00005368ff078424 */ /* 0x008fe200078e00ff */
[----:B------:R-:W-:-:S11]  /*1c3fe0*/  @!P0 PRMT R11, RZ, 0x7610, R11 ;  /* 0x00007610ff0b8816 */ /* 0x000fd6000000000b */
[----:B------:R0:W-:Y:S01]  /*1c3ff0*/  @!P0 ST.E desc[UR4][R30.64], R35 ;  /* 0x000000231e008985 */ /* 0x0001e2000c101904 */
[----:B------:R-:W-:Y:S05]  /*1c4000*/  @!P0 BRA `(.L_x_9314) ;  /* 0x0000000800648947 */ /* 0x000fea0003800000 */
[----:B------:R-:W-:Y:S01]  /*1c4010*/  R2UR UR4, R38 ;  /* 0x00000000260472ca */ /* 0x000fe200000e0000 */
[----:B------:R-:W-:Y:S01]  /*1c4020*/  IMAD.WIDE R4, R9, 0x10, R4 ;  /* 0x0000001009047825 */ /* 0x000fe200078e0204 */
[----:B------:R-:W-:-:S13]  /*1c4030*/  R2UR UR5, R39 ;  /* 0x00000000270572ca */ /* 0x000fda00000e0000 */
[----:B------:R-:W2:Y:S01]  /*1c4040*/  LD.E R11, desc[UR4][R4.64+0xc] ;  /* 0x00000c04040b7980 */ /* 0x000ea2000c101900 */
        /* <DEDUP_REMOVED lines=23> */
.L_x_9320:
[----:B------:R-:W0:Y:S02]  /*1c41c0*/  LDS.64 R4, [R41+0x8] ;  /* 0x0000080029047984 */ /* 0x000e240000000a00 */
[----:B0-----:R-:W-:-:S05]  /*1c41d0*/  IADD3 R6, P0, PT, R4, 0x30, RZ ;  /* 0x0000003004067810 */ /* 0x001fca0007f1e0ff */
[----:B------:R-:W-:-:S07]  /*1c41e0*/  IMAD.X R7, RZ, RZ, R5, P0 ;  /* 0x000000ffff077224 */ /* 0x000fce00000e0605 */
[----:B------:R-:W0:Y:S02]  /*1c41f0*/  ATOMS.CAST.SPIN.64 P0, [R41+0x8], R4, R6 ;  /* 0x000008042900758d */ /* 0x000e240001800406 */
[----:B0-----:R-:W-:Y:S05]  /*1c4200*/  @!P0 BRA `(.L_x_9320) ;  /* 0xfffffffc00ec8947 */ /* 0x001fea000383ffff */
[----:B------:R-:W-:Y:S05]  /*1c4210*/  BSYNC B4 ;  /* 0x0000000000047941 */ /* 0x000fea0003800000 */
.L_x_9319:
[----:B------:R-:W-:Y:S02]  /*1c4220*/  IMAD.MOV.U32 R6, RZ, RZ, R4 ;  /* 0x000000ffff067224 */ /* 0x000fe400078e0004 */
[----:B------:R-:W-:Y:S01]  /*1c4230*/  IMAD.MOV.U32 R7, RZ, RZ, R5 ;  /* 0x000000ffff077224 */ /* 0x000fe200078e0005 */
[----:B------:R-:W-:Y:S06]  /*1c4240*/  BRA `(.L_x_9317) ;  /* 0x0000000000187947 */ /* 0x000fec0003800000 */
.L_x_9318:
[----:B------:R-:W-:Y:S02]  /*1c4250*/  R2UR UR4, R38 ;  /* 0x00000000260472ca */ /* 0x000fe400000e0000 */
[----:B------:R-:W-:-:S13]  /*1c4260*/  R2UR UR5, R39 ;  /* 0x00000000270572ca */ /* 0x000fda00000e0000 */
[----:B------:R-:W2:Y:S02]  /*1c4270*/  LD.E.64 R6, desc[UR4][R36.64+0x8] ;  /* 0x0000080424067980 */ /* 0x000ea4000c101b00 */
[----:B--2---:R-:W-:-:S05]  /*1c4280*/  IADD3 R4, P0, PT, R6, 0x30, RZ ;  /* 0x0000003006047810 */ /* 0x004fca0007f1e0ff */
[----:B------:R-:W-:-:S05]  /*1c4290*/  IMAD.X R5, RZ, RZ, R7, P0 ;  /* 0x000000ffff057224 */ /* 0x000fca00000e0607 */
[----:B------:R0:W-:Y:S03]  /*1c42a0*/  ST.E.64 desc[UR4][R36.64+0x8], R4 ;  /* 0x0000080424007985 */ /* 0x0001e6000c101b04 */
.L_x_9317:
[----:B------:R-:W-:Y:S05]  /*1c42b0*/  BSYNC B3 ;  /* 0x0000000000037941 */ /* 0x000fea0003800000 */
.L_x_9316:
        /* <DEDUP_REMOVED lines=54> */
.L_x_9322:
[----:B------:R-:W-:Y:S05]  /*1c4620*/  BSYNC B3 ;  /* 0x0000000000037941 */ /* 0x000fea0003800000 */
.L_x_9321:
        /* <DEDUP_REMOVED lines=40> */
.L_x_9324:
[----:B------:R-:W-:Y:S05]  /*1c48b0*/  BSYNC B3 ;  /* 0x0000000000037941 */ /* 0x000fea0003800000 */
.L_x_9323:
[----:B------:R-:W-:Y:S02]  /*1c48c0*/  R2UR UR4, R38 ;  /* 0x00000000260472ca */ /* 0x000fe400000e0000 */
[----:B------:R-:W-:Y:S02]  /*1c48d0*/  R2UR UR5, R39 ;  /* 0x00000000270572ca */ /* 0x000fe400000e0000 */
[----:B------:R-:W-:-:S11]  /*1c48e0*/  PRMT R11, RZ, 0x7610, R11 ;  /* 0x00007610ff0b7816 */ /* 0x000fd6000000000b */
[----:B------:R2:W-:Y:S01]  /*1c48f0*/  ST.E desc[UR4][R30.64], R7 ;  /* 0x000000071e007985 */ /* 0x0005e2000c101904 */
[----:B------:R-:W-:Y:S05]  /*1c4900*/  BRA `(.L_x_9314) ;  /* 0x0000000000247947 */ /* 0x000fea0003800000 */
.L_x_9315:
        /* <DEDUP_REMOVED lines=9> */
.L_x_9314:
[----:B------:R-:W-:Y:S05]  /*1c49a0*/  BSYNC B1 ;  /* 0x0000000000017941 */ /* 0x000fea0003800000 */
.L_x_9313:
        /* <DEDUP_REMOVED lines=36> */
.L_x_9333:
[----:B------:R-:W0:Y:S02]  /*1c4bf0*/  LDS.64 R8, [R5+0x8] ;  /* 0x0000080005087984 */ /* 0x000e240000000a00 */
[----:B0-----:R-:W-:-:S05]  /*1c4c00*/  IADD3 R10, P0, PT, R8, 0x30, RZ ;  /* 0x00000030080a7810 */ /* 0x001fca0007f1e0ff */
[----:B------:R-:W-:-:S07]  /*1c4c10*/  IMAD.X R11, RZ, RZ, R9, P0 ;  /* 0x000000ffff0b7224 */ /* 0x000fce00000e0609 */
[----:B------:R-:W0:Y:S02]  /*1c4c20*/  ATOMS.CAST.SPIN.64 P0, [R5+0x8], R8, R10 ;  /* 0x000008080500758d */ /* 0x000e24000180040a */
[----:B0-----:R-:W-:Y:S05]  /*1c4c30*/  @!P0 BRA `(.L_x_9333) ;  /* 0xfffffffc00ec8947 */ /* 0x001fea000383ffff */
[----:B------:R-:W-:Y:S05]  /*1c4c40*/  BSYNC B4 ;  /* 0x0000000000047941 */ /* 0x000fea0003800000 */
.L_x_9332:
[----:B------:R-:W-:Y:S05]  /*1c4c50*/  BRA `(.L_x_9330) ;  /* 0x0000000000187947 */ /* 0x000fea0003800000 */
.L_x_9331:
[----:B------:R-:W-:Y:S02]  /*1c4c60*/  R2UR UR4, R38 ;  /* 0x00000000260472ca */ /* 0x000fe400000e0000 */
[----:B------:R-:W-:-:S13]  /*1c4c70*/  R2UR UR5, R39 ;  /* 0x00000000270572ca */ /* 0x000fda00000e0000 */
[----:B------:R-:W2:Y:S02]  /*1c4c80*/  LD.E.64 R8, desc[UR4][R36.64+0x8] ;  /* 0x0000080424087980 */ /* 0x000ea4000c101b00 */
[----:B--2---:R-:W-:-:S05]  /*1c4c90*/  IADD3 R4, P0, PT, R8, 0x30, RZ ;  /* 0x0000003008047810 */ /* 0x004fca0007f1e0ff */
[----:B------:R-:W-:-:S05]  /*1c4ca0*/  IMAD.X R5, RZ, RZ, R9, P0 ;  /* 0x000000ffff057224 */ /* 0x000fca00000e0609 */
[----:B------:R0:W-:Y:S03]  /*1c4cb0*/  ST.E.64 desc[UR4][R36.64+0x8], R4 ;  /* 0x0000080424007985 */ /* 0x0001e6000c101b04 */
.L_x_9330:
[----:B------:R-:W-:Y:S05]  /*1c4cc0*/  BSYNC B3 ;  /* 0x0000000000037941 */ /* 0x000fea0003800000 */
.L_x_9329:
        /* <DEDUP_REMOVED lines=54> */
.L_x_9335:
[----:B------:R-:W-:Y:S05]  /*1c5030*/  BSYNC B3 ;  /* 0x0000000000037941 */ /* 0x000fea0003800000 */
.L_x_9334:
        /* <DEDUP_REMOVED lines=40> */
.L_x_9337:
[----:B------:R-:W-:Y:S05]  /*1c52c0*/  BSYNC B3 ;  /* 0x0000000000037941 */ /* 0x000fea0003800000 */
.L_x_9336:
[----:B------:R-:W-:Y:S02]  /*1c52d0*/  R2UR UR4, R38 ;  /* 0x00000000260472ca */ /* 0x000fe400000e0000 */
[----:B------:R-:W-:-:S13]  /*1c52e0*/  R2UR UR5, R39 ;  /* 0x00000000270572ca */ /* 0x000fda00000e0000 */
[----:B------:R2:W-:Y:S01]  /*1c52f0*/  ST.E desc[UR4][R30.64], R7 ;  /* 0x000000071e007985 */ /* 0x0005e2000c101904 */
[----:B------:R-:W-:Y:S05]  /*1c5300*/  BRA `(.L_x_9327) ;  /* 0x00000000002c7947 */ /* 0x000fea0003800000 */
.L_x_9328:
        /* <DEDUP_REMOVED lines=11> */
.L_x_9327:
[----:B------:R-:W-:Y:S05]  /*1c53c0*/  BSYNC B1 ;  /* 0x0000000000017941 */ /* 0x000fea0003800000 */
.L_x_9326:
[----:B------:R-:W-:Y:S02]  /*1c53d0*/  ISETP.GT.U32.AND P0, PT, R33, 0x9, PT ;  /* 0x000000092100780c */ /* 0x000fe40003f04070 */
[----:B-----5:R-:W-:-:S13]  /*1c53e0*/  ISETP.EQ.AND P1, PT, R7, RZ, PT ;  /* 0x000000ff0700720c */ /* 0x020fda0003f22270 */
[----:B------:R-:W-:Y:S05]  /*1c53f0*/  @P0 BRA P1, `(.L_x_9338) ;  /* 0xffffffe800b40947 */ /* 0x000fea000083ffff */
.L_x_9325:
[----:B------:R-:W-:Y:S05]  /*1c5400*/  BSYNC B0 ;  /* 0x0000000000007941 */ /* 0x000fea0003800000 */
.L_x_9312:
        /* <DEDUP_REMOVED lines=20> */
.L_x_9343:
[----:B------:R-:W0:Y:S02]  /*1c5550*/  LDS.64 R4, [R11+0x8] ;  /* 0x000008000b047984 */ /* 0x000e240000000a00 */
[----:B0-----:R-:W-:-:S05]  /*1c5560*/  IADD3 R6, P0, PT, R4, 0x40, RZ ;  /* 0x0000004004067810 */ /* 0x001fca0007f1e0ff */
[----:B------:R-:W-:-:S07]  /*1c5570*/  IMAD.X R7, RZ, RZ, R5, P0 ;  /* 0x000000ffff077224 */ /* 0x000fce00000e0605 */
[----:B------:R-:W0:Y:S02]  /*1c5580*/  ATOMS.CAST.SPIN.64 P0, [R11+0x8], R4, R6 ;  /* 0x000008040b00758d */ /* 0x000e240001800406 */
[----:B0-----:R-:W-:Y:S05]  /*1c5590*/  @!P0 BRA `(.L_x_9343) ;  /* 0xfffffffc00ec8947 */ /* 0x001fea000383ffff */
[----:B------:R-:W-:Y:S05]  /*1c55a0*/  BSYNC B1 ;  /* 0x0000000000017941 */ /* 0x000fea0003800000 */
.L_x_9342:
[----:B------:R-:W-:Y:S02]  /*1c55b0*/  IMAD.MOV.U32 R6, RZ, RZ, R4 ;  /* 0x000000ffff067224 */ /* 0x000fe400078e0004 */
[----:B------:R-:W-:Y:S01]  /*1c55c0*/  IMAD.MOV.U32 R7, RZ, RZ, R5 ;  /* 0x000000ffff077224 */ /* 0x000fe200078e0005 */
[----:B------:R-:W-:Y:S06]  /*1c55d0*/  BRA `(.L_x_9340) ;  /* 0x0000000000187947 */ /* 0x000fec0003800000 */
.L_x_9341:
[----:B------:R-:W-:Y:S02]  /*1c55e0*/  R2UR UR4, R38 ;  /* 0x00000000260472ca */ /* 0x000fe400000e0000 */
[----:B------:R-:W-:-:S13]  /*1c55f0*/  R2UR UR5, R39 ;  /* 0x00000000270572ca */ /* 0x000fda00000e0000 */
[----:B------:R-:W2:Y:S02]  /*1c5600*/  LD.E.64 R6, desc[UR4][R36.64+0x8] ;  /* 0x0000080424067980 */ /* 0x000ea4000c101b00 */
[----:B--2---:R-:W-:-:S05]  /*1c5610*/  IADD3 R4, P0, PT, R6, 0x40, RZ ;  /* 0x0000004006047810 */ /* 0x004fca0007f1e0ff */
[----:B------:R-:W-:-:S05]  /*1c5620*/  IMAD.X R5, RZ, RZ, R7, P0 ;  /* 0x000000ffff057224 */ /* 0x000fca00000e0607 */
[----:B------:R0:W-:Y:S03]  /*1c5630*/  ST.E.64 desc[UR4][R36.64+0x8], R4 ;  /* 0x0000080424007985 */ /* 0x0001e6000c101b04 */
.L_x_9340:
[----:B------:R-:W-:Y:S05]  /*1c5640*/  BSYNC B0 ;  /* 0x0000000000007941 */ /* 0x000fea0003800000 */
.L_x_9339:
        /* <DEDUP_REMOVED lines=89> */
.L_x_9265:
[----:B------:R-:W-:Y:S05]  /*1c5be0*/  BSYNC B2 ;  /* 0x0000000000027941 */ /* 0x000fea0003800000 */
.L_x_9264:
        /* <DEDUP_REMOVED lines=13> */
[----:B--2-4-:R-:W-:Y:S01]  /*1c5cc0*/  @!P0 LDS.64 R4, [R32] ;  /* 0x0000000020048984 */ /* 0x014fe20000000a00 */
[----:B------:R-:W-:Y:S01]  /*1c5cd0*/  @P0 IMAD.U32 R32, RZ, RZ, UR4 ;  /* 0x00000004ff200e24 */ /* 0x000fe2000f8e00ff */
[----:B------:R-:W-:-:S04]  /*1c5ce0*/  @P0 R2UR UR4, R38 ;  /* 0x00000000260402ca */ /* 0x000fc800000e0000 */
[----:B------:R-:W0:Y:S01]  /*1c5cf0*/  @P0 LDS.64 R4, [R32] ;  /* 0x0000000020040984 */ /* 0x000e220000000a00 */
[----:B------:R-:W-:Y:S02]  /*1c5d00*/  R2UR UR8, R38 ;  /* 0x00000000260872ca */ /* 0x000fe400000e0000 */
[----:B------:R-:W-:Y:S01]  /*1c5d10*/  R2UR UR9, R39 ;  /* 0x00000000270972ca */ /* 0x000fe200000e0000 */
[----:B------:R-:W-:Y:S01]  /*1c5d20*/  @!P0 IMAD.MOV.U32 R17, RZ, RZ, RZ ;  /* 0x000000ffff118224 */ /* 0x000fe200078e00ff */
[----:B------:R1:W2:Y:S01]  /*1c5d30*/  LDS.64 R34, [R32+0x8] ;  /* 0x0000080020227984 */ /* 0x0002a20000000a00 */
[----:B0-----:R-:W-:Y:S01]  /*1c5d40*/  IADD3 R8, P1, PT, R12, R4, RZ ;  /* 0x000000040c087210 */ /* 0x001fe20007f3e0ff */
        /* <DEDUP_REMOVED lines=32> */
.L_x_9348:
[----:B------:R-:W0:Y:S02]  /*1c5f50*/  LDS.64 R4, [R3+0x8] ;  /* 0x0000080003047984 */ /* 0x000e240000000a00 */
[----:B0-----:R-:W-:-:S05]  /*1c5f60*/  IADD3 R6, P0, PT, R10, R4, RZ ;  /* 0x000000040a067210 */ /* 0x001fca0007f1e0ff */
[----:B------:R-:W-:-:S07]  /*1c5f70*/  IMAD.X R7, R11, 0x1, R5, P0 ;  /* 0x000000010b077824 */ /* 0x000fce00000e0605 */
[----:B------:R-:W0:Y:S02]  /*1c5f80*/  ATOMS.CAST.SPIN.64 P0, [R3+0x8], R4, R6 ;  /* 0x000008040300758d */ /* 0x000e240001800406 */
[----:B0-----:R-:W-:Y:S05]  /*1c5f90*/  @!P0 BRA `(.L_x_9348) ;  /* 0xfffffffc00ec8947 */ /* 0x001fea000383ffff */
[----:B------:R-:W-:Y:S05]  /*1c5fa0*/  BSYNC B1 ;  /* 0x0000000000017941 */ /* 0x000fea0003800000 */
.L_x_9347:
[----:B------:R-:W-:Y:S02]  /*1c5fb0*/  IMAD.MOV.U32 R40, RZ, RZ, R4 ;  /* 0x000000ffff287224 */ /* 0x000fe400078e0004 */
[----:B------:R-:W-:Y:S01]  /*1c5fc0*/  IMAD.MOV.U32 R41, RZ, RZ, R5 ;  /* 0x000000ffff297224 */ /* 0x000fe200078e0005 */
[----:B------:R-:W-:Y:S06]  /*1c5fd0*/  BRA `(.L_x_9345) ;  /* 0x0000000000187947 */ /* 0x000fec0003800000 */
.L_x_9346:
[----:B------:R-:W-:Y:S02]  /*1c5fe0*/  R2UR UR4, R38 ;  /* 0x00000000260472ca */ /* 0x000fe400000e0000 */
[----:B------:R-:W-:-:S13]  /*1c5ff0*/  R2UR UR5, R39 ;  /* 0x00000000270572ca */ /* 0x000fda00000e0000 */
[----:B------:R-:W2:Y:S02]  /*1c6000*/  LD.E.64 R40, desc[UR4][R36.64+0x8] ;  /* 0x0000080424287980 */ /* 0x000ea4000c101b00 */
[----:B--2---:R-:W-:-:S05]  /*1c6010*/  IADD3 R4, P0, PT, R10, R40, RZ ;  /* 0x000000280a047210 */ /* 0x004fca0007f1e0ff */
[----:B------:R-:W-:-:S05]  /*1c6020*/  IMAD.X R5, R11, 0x1, R41, P0 ;  /* 0x000000010b057824 */ /* 0x000fca00000e0629 */
[----:B------:R0:W-:Y:S03]  /*1c6030*/  ST.E.64 desc[UR4][R36.64+0x8], R4 ;  /* 0x0000080424007985 */ /* 0x0001e6000c101b04 */
.L_x_9345:
[----:B------:R-:W-:Y:S05]  /*1c6040*/  BSYNC B0 ;  /* 0x0000000000007941 */ /* 0x000fea0003800000 */
.L_x_9344:
        /* <DEDUP_REMOVED lines=46> */
.L_x_9378:
        /* <DEDUP_REMOVED lines=28> */
.L_x_9359:
[----:B------:R-:W0:Y:S02]  /*1c64f0*/  LDS.64 R8, [R5+0x8] ;  /* 0x0000080005087984 */ /* 0x000e240000000a00 */
[----:B0-----:R-:W-:-:S05]  /*1c6500*/  IADD3 R10, P0, PT, R8, 0x30, RZ ;  /* 0x00000030080a7810 */ /* 0x001fca0007f1e0ff */
[----:B------:R-:W-:-:S07]  /*1c6510*/  IMAD.X R11, RZ, RZ, R9, P0 ;  /* 0x000000ffff0b7224 */ /* 0x000fce00000e0609 */
[----:B------:R-:W0:Y:S02]  /*1c6520*/  ATOMS.CAST.SPIN.64 P0, [R5+0x8], R8, R10 ;  /* 0x000008080500758d */ /* 0x000e24000180040a */
[----:B0-----:R-:W-:Y:S05]  /*1c6530*/  @!P0 BRA `(.L_x_9359) ;  /* 0xfffffffc00ec8947 */ /* 0x001fea000383ffff */
[----:B------:R-:W-:Y:S05]  /*1c6540*/  BSYNC B4 ;  /* 0x0000000000047941 */ /* 0x000fea0003800000 */
.L_x_9358:
[----:B------:R-:W-:Y:S05]  /*1c6550*/  BRA `(.L_x_9356) ;  /* 0x0000000000187947 */ /* 0x000fea0003800000 */
.L_x_9357:
[----:B------:R-:W-:Y:S02]  /*1c6560*/  R2UR UR4, R38 ;  /* 0x00000000260472ca */ /* 0x000fe400000e0000 */
[----:B------:R-:W-:-:S13]  /*1c6570*/  R2UR UR5, R39 ;  /* 0x00000000270572ca */ /* 0x000fda00000e0000 */
[----:B------:R-:W2:Y:S02]  /*1c6580*/  LD.E.64 R8, desc[UR4][R36.64+0x8] ;  /* 0x0000080424087980 */ /* 0x000ea4000c101b00 */
[----:B--2---:R-:W-:-:S05]  /*1c6590*/  IADD3 R4, P0, PT, R8, 0x30, RZ ;  /* 0x0000003008047810 */ /* 0x004fca0007f1e0ff */
[----:B------:R-:W-:-:S05]  /*1c65a0*/  IMAD.X R5, RZ, RZ, R9, P0 ;  /* 0x000000ffff057224 */ /* 0x000fca00000e0609 */
[----:B------:R0:W-:Y:S03]  /*1c65b0*/  ST.E.64 desc[UR4][R36.64+0x8], R4 ;  /* 0x0000080424007985 */ /* 0x0001e6000c101b04 */
.L_x_9356:
[----:B------:R-:W-:Y:S05]  /*1c65c0*/  BSYNC B3 ;  /* 0x0000000000037941 */ /* 0x000fea0003800000 */
.L_x_9355:
        /* <DEDUP_REMOVED lines=54> */
.L_x_9361:
[----:B------:R-:W-:Y:S05]  /*1c6930*/  BSYNC B3 ;  /* 0x0000000000037941 */ /* 0x000fea0003800000 */
.L_x_9360:
        /* <DEDUP_REMOVED lines=40> */
.L_x_9363:
[----:B------:R-:W-:Y:S05]  /*1c6bc0*/  BSYNC B3 ;  /* 0x0000000000037941 */ /* 0x000fea0003800000 */
.L_x_9362:
[----:B------:R-:W-:Y:S02]  /*1c6bd0*/  R2UR UR4, R38 ;  /* 0x00000000260472ca */ /* 0x000fe400000e0000 */
[----:B------:R-:W-:-:S13]  /*1c6be0*/  R2UR UR5, R39 ;  /* 0x00000000270572ca */ /* 0x000fda00000e0000 */
[----:B------:R2:W-:Y:S01]  /*1c6bf0*/  ST.E desc[UR4][R30.64], R7 ;  /* 0x000000071e007985 */ /* 0x0005e2000c101904 */
[----:B------:R-:W-:Y:S05]  /*1c6c00*/  BRA `(.L_x_9364) ;  /* 0x0000000000147947 */ /* 0x000fea0003800000 */
.L_x_9354:
[----:B------:R-:W-:Y:S02]  /*1c6c10*/  R2UR UR4, R38 ;  /* 0x00000000260472ca */ /* 0x000fe400000e0000 */
[----:B------:R-:W-:Y:S02]  /*1c6c20*/  R2UR UR5, R39 ;  /* 0x00000000270572ca */ /* 0x000fe400000e0000 */
[----:B------:R-:W-:-:S05]  /*1c6c30*/  IADD3 R4, P0, PT, R4, R33, RZ ;  /* 0x0000002104047210 */ /* 0x000fca0007f1e0ff */
[----:B------:R-:W-:-:S06]  /*1c6c40*/  IMAD.X R5, RZ, RZ, R5, P0 ;  /* 0x000000ffff057224 */ /* 0x000fcc00000e0605 */
[----:B------:R0:W-:Y:S02]  /*1c6c50*/  ST.E desc[UR4][R4.64+0x20], RZ ;  /* 0x000020ff04007985 */ /* 0x0001e4000c101904 */
.L_x_9364:
[----:B------:R-:W-:Y:S05]  /*1c6c60*/  BSYNC B2 ;  /* 0x0000000000027941 */ /* 0x000fea0003800000 */
.L_x_9353:
        /* <DEDUP_REMOVED lines=27> */
.L_x_9371:
[----:B------:R-:W0:Y:S02]  /*1c6e20*/  LDS.64 R8, [R5+0x8] ;  /* 0x0000080005087984 */ /* 0x000e240000000a00 */
[----:B0-----:R-:W-:-:S05]  /*1c6e30*/  IADD3 R10, P0, PT, R8, 0x30, RZ ;  /* 0x00000030080a7810 */ /* 0x001fca0007f1e0ff */
[----:B------:R-:W-:-:S07]  /*1c6e40*/  IMAD.X R11, RZ, RZ, R9, P0 ;  /* 0x000000ffff0b7224 */ /* 0x000fce00000e0609 */
[----:B------:R-:W0:Y:S02]  /*1c6e50*/  ATOMS.CAST.SPIN.64 P0, [R5+0x8], R8, R10 ;  /* 0x000008080500758d */ /* 0x000e24000180040a */
[----:B0-----:R-:W-:Y:S05]  /*1c6e60*/  @!P0 BRA `(.L_x_9371) ;  /* 0xfffffffc00ec8947 */ /* 0x001fea000383ffff */
[----:B------:R-:W-:Y:S05]  /*1c6e70*/  BSYNC B4 ;  /* 0x0000000000047941 */ /* 0x000fea0003800000 */
.L_x_9370:
[----:B------:R-:W-:Y:S02]  /*1c6e80*/  IMAD.MOV.U32 R10, RZ, RZ, R8 ;  /* 0x000000ffff0a7224 */ /* 0x000fe400078e0008 */
[----:B------:R-:W-:Y:S01]  /*1c6e90*/  IMAD.MOV.U32 R11, RZ, RZ, R9 ;  /* 0x000000ffff0b7224 */ /* 0x000fe200078e0009 */
[----:B------:R-:W-:Y:S06]  /*1c6ea0*/  BRA `(.L_x_9368) ;  /* 0x0000000000187947 */ /* 0x000fec0003800000 */
.L_x_9369:
[----:B------:R-:W-:Y:S02]  /*1c6eb0*/  R2UR UR4, R38 ;  /* 0x00000000260472ca */ /* 0x000fe400000e0000 */
[----:B------:R-:W-:-:S13]  /*1c6ec0*/  R2UR UR5, R39 ;  /* 0x00000000270572ca */ /* 0x000fda00000e0000 */
[----:B------:R-:W2:Y:S02]  /*1c6ed0*/  LD.E.64 R10, desc[UR4][R36.64+0x8] ;  /* 0x00000804240a7980 */ /* 0x000ea4000c101b00 */
[----:B--2---:R-:W-:-:S05]  /*1c6ee0*/  IADD3 R8, P0, PT, R10, 0x30, RZ ;  /* 0x000000300a087810 */ /* 0x004fca0007f1e0ff */
[----:B------:R-:W-:-:S05]  /*1c6ef0*/  IMAD.X R9, RZ, RZ, R11, P0 ;  /* 0x000000ffff097224 */ /* 0x000fca00000e060b */
[----:B------:R0:W-:Y:S03]  /*1c6f00*/  ST.E.64 desc[UR4][R36.64+0x8], R8 ;  /* 0x0000080824007985 */ /* 0x0001e6000c101b04 */
.L_x_9368:
[----:B------:R-:W-:Y:S05]  /*1c6f10*/  BSYNC B3 ;  /* 0x0000000000037941 */ /* 0x000fea0003800000 */
.L_x_9367:
        /* <DEDUP_REMOVED lines=51> */
.L_x_9373:
[----:B------:R-:W-:Y:S01]  /*1c7250*/  R2UR UR4, R38 ;  /* 0x00000000260472ca */ /* 0x000fe200000e0000 */
[----:B------:R-:W-:Y:S01]  /*1c7260*/  IMAD.MOV.U32 R5, RZ, RZ, 0x5272 ;  /* 0x00005272ff057424 */ /* 0x000fe200078e00ff */
[----:B------:R-:W-:Y:S01]  /*1c7270*/  R2UR UR5, R39 ;  /* 0x00000000270572ca */ /* 0x000fe200000e0000 */
[----:B------:R-:W-:Y:S01]  /*1c7280*/  IMAD.MOV.U32 R11, RZ, RZ, -0x1 ;  /* 0xffffffffff0b7424 */ /* 0x000fe200078e00ff */
[----:B------:R-:W-:-:S11]  /*1c7290*/  PLOP3.LUT P0, PT, PT, PT, PT, 0x8, 0x80 ;  /* 0x000000000080781c */ /* 0x000fd60003f0e170 */
[----:B------:R1:W-:Y:S02]  /*1c72a0*/  ST.E desc[UR4][R30.64], R5 ;  /* 0x000000051e007985 */ /* 0x0003e4000c101904 */
.L_x_9374:
[----:B------:R-:W-:Y:S05]  /*1c72b0*/  BSYNC B3 ;  /* 0x0000000000037941 */ /* 0x000fea0003800000 */
.L_x_9372:
        /* <DEDUP_REMOVED lines=39> */
.L_x_9376:
[----:B------:R-:W-:Y:S05]  /*1c7530*/  BSYNC B3 ;  /* 0x0000000000037941 */ /* 0x000fea0003800000 */
.L_x_9375:
[----:B------:R-:W-:Y:S02]  /*1c7540*/  R2UR UR4, R38 ;  /* 0x00000000260472ca */ /* 0x000fe400000e0000 */
[----:B------:R-:W-:-:S13]  /*1c7550*/  R2UR UR5, R39 ;  /* 0x00000000270572ca */ /* 0x000fda00000e0000 */
[----:B------:R2:W-:Y:S01]  /*1c7560*/  ST.E desc[UR4][R30.64], R9 ;  /* 0x000000091e007985 */ /* 0x0005e2000c101904 */
[----:B------:R-:W-:Y:S05]  /*1c7570*/  BRA `(.L_x_9377) ;  /* 0x0000000000187947 */ /* 0x000fea0003800000 */
.L_x_9366:
[----:B------:R-:W-:Y:S01]  /*1c7580*/  VIADD R5, R33, 0x4 ;  /* 0x0000000421057836 */ /* 0x000fe20000000000 */
[----:B------:R-:W-:Y:S02]  /*1c7590*/  R2UR UR4, R38 ;  /* 0x00000000260472ca */ /* 0x000fe400000e0000 */
[----:B------:R-:W-:Y:S02]  /*1c75a0*/  R2UR UR5, R39 ;  /* 0x00000000270572ca */ /* 0x000fe400000e0000 */
[----:B------:R-:W-:-:S05]  /*1c75b0*/  IADD3 R4, P0, PT, R8, R5, RZ ;  /* 0x0000000508047210 */ /* 0x000fca0007f1e0ff */
[----:B------:R-:W-:-:S06]  /*1c75c0*/  IMAD.X R5, RZ, RZ, R9, P0 ;  /* 0x000000ffff057224 */ /* 0x000fcc00000e0609 */
[----:B------:R3:W-:Y:S02]  /*1c75d0*/  ST.E desc[UR4][R4.64+0x20], RZ ;  /* 0x000020ff04007985 */ /* 0x0007e4000c101904 */
.L_x_9377:
[----:B------:R-:W-:Y:S05]  /*1c75e0*/  BSYNC B2 ;  /* 0x0000000000027941 */ /* 0x000fea0003800000 */
.L_x_9365:
[----:B------:R-:W-:Y:S02]  /*1c75f0*/  VIADD R34, R34, 0x2 ;  /* 0x0000000222227836 */ /* 0x000fe40000000000 */
[----:B------:R-:W-:Y:S01]  /*1c7600*/  VIADD R33, R33, 0x8 ;  /* 0x0000000821217836 */ /* 0x000fe20000000000 */
[----:B------:R-:W-:Y:S06]  /*1c7610*/  @P2 BRA `(.L_x_9378) ;  /* 0xffffffec00442947 */ /* 0x000fec000383ffff */
.L_x_9352:
[----:B------:R-:W-:Y:S05]  /*1c7620*/  BSYNC B0 ;  /* 0x0000000000007941 */ /* 0x000fea0003800000 */
.L_x_9351:
        /* <DEDUP_REMOVED lines=24> */
.L_x_9384:
[----:B------:R-:W0:Y:S02]  /*1c77b0*/  LDS.64 R8, [R5+0x8] ;  /* 0x0000080005087984 */ /* 0x000e240000000a00 */
[----:B0-----:R-:W-:-:S05]  /*1c77c0*/  IADD3 R10, P0, PT, R8, 0x30, RZ ;  /* 0x00000030080a7810 */ /* 0x001fca0007f1e0ff */
[----:B------:R-:W-:-:S07]  /*1c77d0*/  IMAD.X R11, RZ, RZ, R9, P0 ;  /* 0x000000ffff0b7224 */ /* 0x000fce00000e0609 */
[----:B------:R-:W0:Y:S02]  /*1c77e0*/  ATOMS.CAST.SPIN.64 P0, [R5+0x8], R8, R10 ;  /* 0x000008080500758d */ /* 0x000e24000180040a */
[----:B0-----:R-:W-:Y:S05]  /*1c77f0*/  @!P0 BRA `(.L_x_9384) ;  /* 0xfffffffc00ec8947 */ /* 0x001fea000383ffff */
[----:B------:R-:W-:Y:S05]  /*1c7800*/  BSYNC B2 ;  /* 0x0000000000027941 */ /* 0x000fea0003800000 */
.L_x_9383:
[----:B------:R-:W-:Y:S05]  /*1c7810*/  BRA `(.L_x_9381) ;  /* 0x0000000000187947 */ /* 0x000fea0003800000 */
.L_x_9382:
[----:B------:R-:W-:Y:S02]  /*1c7820*/  R2UR UR4, R38 ;  /* 0x00000000260472ca */ /* 0x000fe400000e0000 */
[----:B------:R-:W-:-:S13]  /*1c7830*/  R2UR UR5, R39 ;  /* 0x00000000270572ca */ /* 0x000fda00000e0000 */
[----:B------:R-:W2:Y:S02]  /*1c7840*/  LD.E.64 R8, desc[UR4][R36.64+0x8] ;  /* 0x0000080424087980 */ /* 0x000ea4000c101b00 */
[----:B--2---:R-:W-:-:S05]  /*1c7850*/  IADD3 R4, P0, PT, R8, 0x30, RZ ;  /* 0x0000003008047810 */ /* 0x004fca0007f1e0ff */
[----:B------:R-:W-:-:S05]  /*1c7860*/  IMAD.X R5, RZ, RZ, R9, P0 ;  /* 0x000000ffff057224 */ /* 0x000fca00000e0609 */
[----:B------:R0:W-:Y:S03]  /*1c7870*/  ST.E.64 desc[UR4][R36.64+0x8], R4 ;  /* 0x0000080424007985 */ /* 0x0001e6000c101b04 */
.L_x_9381:
[----:B------:R-:W-:Y:S05]  /*1c7880*/  BSYNC B0 ;  /* 0x0000000000007941 */ /* 0x000fea0003800000 */
.L_x_9380:
        /* <DEDUP_REMOVED lines=51> */
.L_x_9386:
[----:B------:R-:W-:Y:S01]  /*1c7bc0*/  R2UR UR4, R38 ;  /* 0x00000000260472ca */ /* 0x000fe200000e0000 */
[----:B------:R-:W-:Y:S01]  /*1c7bd0*/  IMAD.MOV.U32 R5, RZ, RZ, 0x5272 ;  /* 0x00005272ff057424 */ /* 0x000fe200078e00ff */
[----:B------:R-:W-:Y:S01]  /*1c7be0*/  R2UR UR5, R39 ;  /* 0x00000000270572ca */ /* 0x000fe200000e0000 */
[----:B------:R-:W-:Y:S01]  /*1c7bf0*/  IMAD.MOV.U32 R9, RZ, RZ, -0x1 ;  /* 0xffffffffff097424 */ /* 0x000fe200078e00ff */
[----:B------:R-:W-:-:S11]  /*1c7c00*/  PLOP3.LUT P0, PT, PT, PT, PT, 0x8, 0x80 ;  /* 0x000000000080781c */ /* 0x000fd60003f0e170 */
[----:B------:R0:W-:Y:S02]  /*1c7c10*/  ST.E desc[UR4][R30.64], R5 ;  /* 0x000000051e007985 */ /* 0x0001e4000c101904 */
.L_x_9387:
[----:B------:R-:W-:Y:S05]  /*1c7c20*/  BSYNC B0 ;  /* 0x0000000000007941 */ /* 0x000fea0003800000 */
.L_x_9385:
        /* <DEDUP_REMOVED lines=39> */
.L_x_9389:
[----:B------:R-:W-:Y:S05]  /*1c7ea0*/  BSYNC B0 ;  /* 0x0000000000007941 */ /* 0x000fea0003800000 */
.L_x_9388:
[----:B------:R-:W-:Y:S02]  /*1c7eb0*/  R2UR UR4, R38 ;  /* 0x00000000260472ca */ /* 0x000fe400000e0000 */
[----:B------:R-:W-:-:S13]  /*1c7ec0*/  R2UR UR5, R39 ;  /* 0x00000000270572ca */ /* 0x000fda00000e0000 */
[----:B------:R4:W-:Y:S01]  /*1c7ed0*/  ST.E desc[UR4][R30.64], R7 ;  /* 0x000000071e007985 */ /* 0x0009e2000c101904 */
[----:B------:R-:W-:Y:S05]  /*1c7ee0*/  BRA `(.L_x_9350) ;  /* 0x0000000000147947 */ /* 0x000fea0003800000 */
.L_x_9379:
[----:B------:R-:W-:Y:S02]  /*1c7ef0*/  R2UR UR4, R38 ;  /* 0x00000000260472ca */ /* 0x000fe400000e0000 */
[----:B------:R-:W-:Y:S02]  /*1c7f00*/  R2UR UR5, R39 ;  /* 0x00000000270572ca */ /* 0x000fe400000e0000 */
[----:B------:R-:W-:-:S05]  /*1c7f10*/  LEA R4, P0, R14, R4, 0x2 ;  /* 0x000000040e047211 */ /* 0x000fca00078010ff */
[----:B------:R-:W-:-:S06]  /*1c7f20*/  IMAD.X R5, RZ, RZ, R5, P0 ;  /* 0x000000ffff057224 */ /* 0x000fcc00000e0605 */
[----:B------:R0:W-:Y:S02]  /*1c7f30*/  ST.E desc[UR4][R4.64+0x20], RZ ;  /* 0x000020ff04007985 */ /* 0x0001e4000c101904 */
.L_x_9350:
[----:B------:R-:W-:Y:S05]  /*1c7f40*/  BSYNC B1 ;  /* 0x0000000000017941 */ /* 0x000fea0003800000 */
.L_x_9349:
[----:B------:R-:W-:Y:S01]  /*1c7f50*/  ISETP.GE.AND P0, PT, R0, 0x1, PT ;  /* 0x000000010000780c */ /* 0x000fe20003f06270 */
[----:B------:R-:W-:-:S12]  /*1c7f60*/  BSSY B0, `(.L_x_9390) ;  /* 0x000013e000007945 */ /* 0x000fd80003800000 */
[----:B------:R-:W-:Y:S05]  /*1c7f70*/  @!P0 BRA `(.L_x_9391) ;  /* 0x0000001000f08947 */ /* 0x000fea0003800000 */
[----:B-1----:R-:W-:Y:S02]  /*1c7f80*/  IMAD.MOV R12, RZ, RZ, -R0 ;  /* 0x000000ffff0c7224 */ /* 0x002fe400078e0a00 */
[----:B------:R-:W-:Y:S02]  /*1c7f90*/  IMAD.MOV.U32 R14, RZ, RZ, RZ ;  /* 0x000000ffff0e7224 */ /* 0x000fe400078e00ff */
[----:B------:R-:W-:-:S07]  /*1c7fa0*/  IMAD.MOV.U32 R32, RZ, RZ, RZ ;  /* 0x000000ffff207224 */ /* 0x000fce00078e00ff */
.L_x_9416:
        /* <DEDUP_REMOVED lines=35> */
.L_x_9399:
[----:B------:R-:W0:Y:S02]  /*1c81e0*/  LDS.64 R8, [R5+0x8] ;  /* 0x0000080005087984 */ /* 0x000e240000000a00 */
[----:B0-----:R-:W-:-:S05]  /*1c81f0*/  IADD3 R10, P0, PT, R8, 0x30, RZ ;  /* 0x00000030080a7810 */ /* 0x001fca0007f1e0ff */
[----:B------:R-:W-:-:S07]  /*1c8200*/  IMAD.X R11, RZ, RZ, R9, P0 ;  /* 0x000000ffff0b7224 */ /* 0x000fce00000e0609 */
[----:B------:R-:W0:Y:S02]  /*1c8210*/  ATOMS.CAST.SPIN.64 P0, [R5+0x8], R8, R10 ;  /* 0x000008080500758d */ /* 0x000e24000180040a */
[----:B0-----:R-:W-:Y:S05]  /*1c8220*/  @!P0 BRA `(.L_x_9399) ;  /* 0xfffffffc00ec8947 */ /* 0x001fea000383ffff */
[----:B------:R-:W-:Y:S05]  /*1c8230*/  BSYNC B3 ;  /* 0x0000000000037941 */ /* 0x000fea0003800000 */
.L_x_9398:
[----:B------:R-:W-:Y:S05]  /*1c8240*/  BRA `(.L_x_9396) ;  /* 0x0000000000187947 */ /* 0x000fea0003800000 */
.L_x_9397:
[----:B------:R-:W-:Y:S02]  /*1c8250*/  R2UR UR4, R38 ;  /* 0x00000000260472ca */ /* 0x000fe400000e0000 */
[----:B------:R-:W-:-:S13]  /*1c8260*/  R2UR UR5, R39 ;  /* 0x00000000270572ca */ /* 0x000fda00000e0000 */
[----:B------:R-:W2:Y:S02]  /*1c8270*/  LD.E.64 R8, desc[UR4][R36.64+0x8] ;  /* 0x0000080424087980 */ /* 0x000ea4000c101b00 */
[----:B--2---:R-:W-:-:S05]  /*1c8280*/  IADD3 R4, P0, PT, R8, 0x30, RZ ;  /* 0x0000003008047810 */ /* 0x004fca0007f1e0ff */
[----:B------:R-:W-:-:S05]  /*1c8290*/  IMAD.X R5, RZ, RZ, R9, P0 ;  /* 0x000000ffff057224 */ /* 0x000fca00000e0609 */
[----:B------:R0:W-:Y:S03]  /*1c82a0*/  ST.E.64 desc[UR4][R36.64+0x8], R4 ;  /* 0x0000080424007985 */ /* 0x0001e6000c101b04 */
.L_x_9396:
[----:B------:R-:W-:Y:S05]  /*1c82b0*/  BSYNC B2 ;  /* 0x0000000000027941 */ /* 0x000fea0003800000 */
.L_x_9395:
        /* <DEDUP_REMOVED lines=54> */
.L_x_9401:
[----:B------:R-:W-:Y:S05]  /*1c8620*/  BSYNC B2 ;  /* 0x0000000000027941 */ /* 0x000fea0003800000 */
.L_x_9400:
        /* <DEDUP_REMOVED lines=40> */
.L_x_9403:
[----:B------:R-:W-:Y:S05]  /*1c88b0*/  BSYNC B2 ;  /* 0x0000000000027941 */ /* 0x000fea0003800000 */
.L_x_9402:
[----:B------:R-:W-:Y:S02]  /*1c88c0*/  R2UR UR4, R38 ;  /* 0x00000000260472ca */ /* 0x000fe400000e0000 */
[----:B------:R-:W-:Y:S02]  /*1c88d0*/  R2UR UR5, R39 ;  /* 0x00000000270572ca */ /* 0x000fe400000e0000 */
[----:B------:R-:W-:-:S11]  /*1c88e0*/  PRMT R9, RZ, 0x7610, R9 ;  /* 0x00007610ff097816 */ /* 0x000fd60000000009 */
[----:B------:R2:W-:Y:S01]  /*1c88f0*/  ST.E desc[UR4][R30.64], R7 ;  /* 0x000000071e007985 */ /* 0x0005e2000c101904 */
[----:B------:R-:W-:Y:S05]  /*1c8900*/  BRA `(.L_x_9393) ;  /* 0x0000000000147947 */ /* 0x000fea0003800000 */
.L_x_9394:
[----:B------:R-:W-:Y:S02]  /*1c8910*/  R2UR UR4, R38 ;  /* 0x00000000260472ca */ /* 0x000fe400000e0000 */
[----:B------:R-:W-:Y:S02]  /*1c8920*/  R2UR UR5, R39 ;  /* 0x00000000270572ca */ /* 0x000fe400000e0000 */
[----:B------:R-:W-:-:S05]  /*1c8930*/  IADD3 R4, P0, PT, R4, R14, RZ ;  /* 0x0000000e04047210 */ /* 0x000fca0007f1e0ff */
[----:B------:R-:W-:-:S06]  /*1c8940*/  IMAD.X R5, RZ, RZ, R5, P0 ;  /* 0x000000ffff057224 */ /* 0x000fcc00000e0605 */
[----:B------:R3:W5:Y:S02]  /*1c8950*/  LD.E.U8 R9, desc[UR4][R4.64+0x20] ;  /* 0x0000200404097980 */ /* 0x000764000c101100 */
.L_x_9393:
[----:B------:R-:W-:Y:S05]  /*1c8960*/  BSYNC B1 ;  /* 0x0000000000017941 */ /* 0x000fea0003800000 */
.L_x_9392:
        /* <DEDUP_REMOVED lines=31> */
.L_x_9411:
[----:B------:R-:W0:Y:S02]  /*1c8b60*/  LDS.64 R8, [R5+0x8] ;  /* 0x0000080005087984 */ /* 0x000e240000000a00 */
[----:B0-----:R-:W-:-:S05]  /*1c8b70*/  IADD3 R10, P0, PT, R8, 0x30, RZ ;  /* 0x00000030080a7810 */ /* 0x001fca0007f1e0ff */
[----:B------:R-:W-:-:S07]  /*1c8b80*/  IMAD.X R11, RZ, RZ, R9, P0 ;  /* 0x000000ffff0b7224 */ /* 0x000fce00000e0609 */
[----:B------:R-:W0:Y:S02]  /*1c8b90*/  ATOMS.CAST.SPIN.64 P0, [R5+0x8], R8, R10 ;  /* 0x000008080500758d */ /* 0x000e24000180040a */
[----:B0-----:R-:W-:Y:S05]  /*1c8ba0*/  @!P0 BRA `(.L_x_9411) ;  /* 0xfffffffc00ec8947 */ /* 0x001fea000383ffff */
[----:B------:R-:W-:Y:S05]  /*1c8bb0*/  BSYNC B3 ;  /* 0x0000000000037941 */ /* 0x000fea0003800000 */
.L_x_9410:
[----:B------:R-:W-:Y:S05]  /*1c8bc0*/  BRA `(.L_x_9408) ;  /* 0x0000000000187947 */ /* 0x000fea0003800000 */
.L_x_9409:
[----:B------:R-:W-:Y:S02]  /*1c8bd0*/  R2UR UR4, R38 ;  /* 0x00000000260472ca */ /* 0x000fe400000e0000 */
[----:B------:R-:W-:-:S13]  /*1c8be0*/  R2UR UR5, R39 ;  /* 0x00000000270572ca */ /* 0x000fda00000e0000 */
[----:B------:R-:W2:Y:S02]  /*1c8bf0*/  LD.E.64 R8, desc[UR4][R36.64+0x8] ;  /* 0x0000080424087980 */ /* 0x000ea4000c101b00 */
[----:B--2---:R-:W-:-:S05]  /*1c8c00*/  IADD3 R4, P0, PT, R8, 0x30, RZ ;  /* 0x0000003008047810 */ /* 0x004fca0007f1e0ff */
[----:B------:R-:W-:-:S05]  /*1c8c10*/  IMAD.X R5, RZ, RZ, R9, P0 ;  /* 0x000000ffff057224 */ /* 0x000fca00000e0609 */
[----:B------:R0:W-:Y:S03]  /*1c8c20*/  ST.E.64 desc[UR4][R36.64+0x8], R4 ;  /* 0x0000080424007985 */ /* 0x0001e6000c101b04 */
.L_x_9408:
[----:B------:R-:W-:Y:S05]  /*1c8c30*/  BSYNC B2 ;  /* 0x0000000000027941 */ /* 0x000fea0003800000 */
.L_x_9407:
        /* <DEDUP_REMOVED lines=54> */
.L_x_9413:
[----:B------:R-:W-:Y:S05]  /*1c8fa0*/  BSYNC B2 ;  /* 0x0000000000027941 */ /* 0x000fea0003800000 */
.L_x_9412:
        /* <DEDUP_REMOVED lines=40> */
.L_x_9415:
[----:B------:R-:W-:Y:S05]  /*1c9230*/  BSYNC B2 ;  /* 0x0000000000027941 */ /* 0x000fea0003800000 */
.L_x_9414:
[----:B------:R-:W-:Y:S02]  /*1c9240*/  R2UR UR4, R38 ;  /* 0x00000000260472ca */ /* 0x000fe400000e0000 */
[----:B------:R-:W-:-:S13]  /*1c9250*/  R2UR UR5, R39 ;  /* 0x00000000270572ca */ /* 0x000fda00000e0000 */
[----:B------:R3:W-:Y:S01]  /*1c9260*/  ST.E desc[UR4][R30.64], R7 ;  /* 0x000000071e007985 */ /* 0x0007e2000c101904 */
[----:B------:R-:W-:Y:S05]  /*1c9270*/  BRA `(.L_x_9405) ;  /* 0x0000000000207947 */ /* 0x000fea0003800000 */
.L_x_9406:
        /* <DEDUP_REMOVED lines=8> */
.L_x_9405:
[----:B------:R-:W-:Y:S05]  /*1c9300*/  BSYNC B1 ;  /* 0x0000000000017941 */ /* 0x000fea0003800000 */
.L_x_9404:
[----:B------:R-:W-:Y:S02]  /*1c9310*/  VIADD R32, R32, 0x1 ;  /* 0x0000000120207836 */ /* 0x000fe40000000000 */
[----:B------:R-:W-:Y:S01]  /*1c9320*/  VIADD R14, R14, 0x4 ;  /* 0x000000040e0e7836 */ /* 0x000fe20000000000 */
[----:B------:R-:W-:Y:S06]  /*1c9330*/  @P2 BRA `(.L_x_9416) ;  /* 0xffffffec001c2947 */ /* 0x000fec000383ffff */
.L_x_9391:
[----:B------:R-:W-:Y:S05]  /*1c9340*/  BSYNC B0 ;  /* 0x0000000000007941 */ /* 0x000fea0003800000 */
.L_x_9390:
[----:B------:R-:W-:Y:S01]  /*1c9350*/  ISETP.GE.AND P0, PT, R15, 0x1, PT ;  /* 0x000000010f00780c */ /* 0x000fe20003f06270 */
[----:B------:R-:W-:-:S12]  /*1c9360*/  BSSY B0, `(.L_x_9417) ;  /* 0x0000142000007945 */ /* 0x000fd80003800000 */
[----:B------:R-:W-:Y:S05]  /*1c9370*/  @!P0 BRA `(.L_x_9418) ;  /* 0x0000001400008947 */ /* 0x000fea0003800000 */
[----:B------:R-:W-:Y:S02]  /*1c9380*/  IMAD.MOV R15, RZ, RZ, -R15 ;  /* 0x000000ffff0f7224 */ /* 0x000fe400078e0a0f */
[----:B-1----:R-:W-:Y:S02]  /*1c9390*/  IMAD.SHL.U32 R12, R0, 0x4, RZ ;  /* 0x00000004000c7824 */ /* 0x002fe400078e00ff */
[----:B------:R-:W-:Y:S02]  /*1c93a0*/  IMAD.MOV.U32 R14, RZ, RZ, RZ ;  /* 0x000000ffff0e7224 */ /* 0x000fe400078e00ff */
[----:B-----5:R-:W-:-:S07]  /*1c93b0*/  IMAD.MOV.U32 R17, RZ, RZ, RZ ;  /* 0x000000ffff117224 */ /* 0x020fce00078e00ff */
.L_x_9443:
        /* <DEDUP_REMOVED lines=35> */
.L_x_9426:
[----:B------:R-:W0:Y:S02]  /*1c95f0*/  LDS.64 R8, [R5+0x8] ;  /* 0x0000080005087984 */ /* 0x000e240000000a00 */
[----:B0-----:R-:W-:-:S05]  /*1c9600*/  IADD3 R10, P0, PT, R8, 0x30, RZ ;  /* 0x00000030080a7810 */ /* 0x001fca0007f1e0ff */
[----:B------:R-:W-:-:S07]  /*1c9610*/  IMAD.X R11, RZ, RZ, R9, P0 ;  /* 0x000000ffff0b7224 */ /* 0x000fce00000e0609 */
[----:B------:R-:W0:Y:S02]  /*1c9620*/  ATOMS.CAST.SPIN.64 P0, [R5+0x8], R8, R10 ;  /* 0x000008080500758d */ /* 0x000e24000180040a */
[----:B0-----:R-:W-:Y:S05]  /*1c9630*/  @!P0 BRA `(.L_x_9426) ;  /* 0xfffffffc00ec8947 */ /* 0x001fea000383ffff */
[----:B------:R-:W-:Y:S05]  /*1c9640*/  BSYNC B3 ;  /* 0x0000000000037941 */ /* 0x000fea0003800000 */
.L_x_9425:
[----:B------:R-:W-:Y:S05]  /*1c9650*/  BRA `(.L_x_9423) ;  /* 0x0000000000187947 */ /* 0x000fea0003800000 */
.L_x_9424:
[----:B------:R-:W-:Y:S02]  /*1c9660*/  R2UR UR4, R38 ;  /* 0x00000000260472ca */ /* 0x000fe400000e0000 */
[----:B------:R-:W-:-:S13]  /*1c9670*/  R2UR UR5, R39 ;  /* 0x00000000270572ca */ /* 0x000fda00000e0000 */
[----:B------:R-:W2:Y:S02]  /*1c9680*/  LD.E.64 R8, desc[UR4][R36.64+0x8] ;  /* 0x0000080424087980 */ /* 0x000ea4000c101b00 */
[----:B--2---:R-:W-:-:S05]  /*1c9690*/  IADD3 R4, P0, PT, R8, 0x30, RZ ;  /* 0x0000003008047810 */ /* 0x004fca0007f1e0ff */
[----:B------:R-:W-:-:S05]  /*1c96a0*/  IMAD.X R5, RZ, RZ, R9, P0 ;  /* 0x000000ffff057224 */ /* 0x000fca00000e0609 */
[----:B------:R0:W-:Y:S03]  /*1c96b0*/  ST.E.64 desc[UR4][R36.64+0x8], R4 ;  /* 0x0000080424007985 */ /* 0x0001e6000c101b04 */
.L_x_9423:
[----:B------:R-:W-:Y:S05]  /*1c96c0*/  BSYNC B2 ;  /* 0x0000000000027941 */ /* 0x000fea0003800000 */
.L_x_9422:
        /* <DEDUP_REMOVED lines=54> */
.L_x_9428:
[----:B------:R-:W-:Y:S05]  /*1c9a30*/  BSYNC B2 ;  /* 0x0000000000027941 */ /* 0x000fea0003800000 */
.L_x_9427:
        /* <DEDUP_REMOVED lines=40> */
.L_x_9430:
[----:B------:R-:W-:Y:S05]  /*1c9cc0*/  BSYNC B2 ;  /* 0x0000000000027941 */ /* 0x000fea0003800000 */
.L_x_9429:
[----:B------:R-:W-:Y:S02]  /*1c9cd0*/  R2UR UR4, R38 ;  /* 0x00000000260472ca */ /* 0x000fe400000e0000 */
[----:B------:R-:W-:Y:S02]  /*1c9ce0*/  R2UR UR5, R39 ;  /* 0x00000000270572ca */ /* 0x000fe400000e0000 */
[----:B------:R-:W-:-:S11]  /*1c9cf0*/  PRMT R9, RZ, 0x7610, R9 ;  /* 0x00007610ff097816 */ /* 0x000fd60000000009 */
[----:B------:R2:W-:Y:S01]  /*1c9d00*/  ST.E desc[UR4][R30.64], R7 ;  /* 0x000000071e007985 */ /* 0x0005e2000c101904 */
[----:B------:R-:W-:Y:S05]  /*1c9d10*/  BRA `(.L_x_9420) ;  /* 0x0000000000147947 */ /* 0x000fea0003800000 */
.L_x_9421:
[----:B------:R-:W-:Y:S02]  /*1c9d20*/  R2UR UR4, R38 ;  /* 0x00000000260472ca */ /* 0x000fe400000e0000 */
[----:B------:R-:W-:Y:S02]  /*1c9d30*/  R2UR UR5, R39 ;  /* 0x00000000270572ca */ /* 0x000fe400000e0000 */
[----:B------:R-:W-:-:S05]  /*1c9d40*/  IADD3 R4, P0, PT, R4, R14, RZ ;  /* 0x0000000e04047210 */ /* 0x000fca0007f1e0ff */
[----:B------:R-:W-:-:S06]  /*1c9d50*/  IMAD.X R5, RZ, RZ, R5, P0 ;  /* 0x000000ffff057224 */ /* 0x000fcc00000e0605 */
[----:B------:R1:W5:Y:S02]  /*1c9d60*/  LD.E.U8 R9, desc[UR4][R4.64+0x20] ;  /* 0x0000200404097980 */ /* 0x000364000c101100 */
.L_x_9420:
[----:B------:R-:W-:Y:S05]  /*1c9d70*/  BSYNC B1 ;  /* 0x0000000000017941 */ /* 0x000fea0003800000 */
.L_x_9419:
        /* <DEDUP_REMOVED lines=32> */
.L_x_9438:
[----:B------:R-:W0:Y:S02]  /*1c9f80*/  LDS.64 R8, [R5+0x8] ;  /* 0x0000080005087984 */ /* 0x000e240000000a00 */
[----:B0-----:R-:W-:-:S05]  /*1c9f90*/  IADD3 R10, P0, PT, R8, 0x30, RZ ;  /* 0x00000030080a7810 */ /* 0x001fca0007f1e0ff */
[----:B------:R-:W-:-:S07]  /*1c9fa0*/  IMAD.X R11, RZ, RZ, R9, P0 ;  /* 0x000000ffff0b7224 */ /* 0x000fce00000e0609 */
[----:B------:R-:W0:Y:S02]  /*1c9fb0*/  ATOMS.CAST.SPIN.64 P0, [R5+0x8], R8, R10 ;  /* 0x000008080500758d */ /* 0x000e24000180040a */
[----:B0-----:R-:W-:Y:S05]  /*1c9fc0*/  @!P0 BRA `(.L_x_9438) ;  /* 0xfffffffc00ec8947 */ /* 0x001fea000383ffff */
[----:B------:R-:W-:Y:S05]  /*1c9fd0*/  BSYNC B3 ;  /* 0x0000000000037941 */ /* 0x000fea0003800000 */
.L_x_9437:
[----:B------:R-:W-:Y:S05]  /*1c9fe0*/  BRA `(.L_x_9435) ;  /* 0x0000000000187947 */ /* 0x000fea0003800000 */
.L_x_9436:
[----:B------:R-:W-:Y:S02]  /*1c9ff0*/  R2UR UR4, R38 ;  /* 0x00000000260472ca */ /* 0x000fe400000e0000 */
[----:B------:R-:W-:-:S13]  /*1ca000*/  R2UR UR5, R39 ;  /* 0x00000000270572ca */ /* 0x000fda00000e0000 */
[----:B------:R-:W2:Y:S02]  /*1ca010*/  LD.E.64 R8, desc[UR4][R36.64+0x8] ;  /* 0x0000080424087980 */ /* 0x000ea4000c101b00 */
[----:B--2---:R-:W-:-:S05]  /*1ca020*/  IADD3 R4, P0, PT, R8, 0x30, RZ ;  /* 0x0000003008047810 */ /* 0x004fca0007f1e0ff */
[----:B------:R-:W-:-:S05]  /*1ca030*/  IMAD.X R5, RZ, RZ, R9, P0 ;  /* 0x000000ffff057224 */ /* 0x000fca00000e0609 */
[----:B------:R0:W-:Y:S03]  /*1ca040*/  ST.E.64 desc[UR4][R36.64+0x8], R4 ;  /* 0x0000080424007985 */ /* 0x0001e6000c101b04 */
.L_x_9435:
[----:B------:R-:W-:Y:S05]  /*1ca050*/  BSYNC B2 ;  /* 0x0000000000027941 */ /* 0x000fea0003800000 */
.L_x_9434:
        /* <DEDUP_REMOVED lines=54> */
.L_x_9440:
[----:B------:R-:W-:Y:S05]  /*1ca3c0*/  BSYNC B2 ;  /* 0x0000000000027941 */ /* 0x000fea0003800000 */
.L_x_9439:
        /* <DEDUP_REMOVED lines=40> */
.L_x_9442:
[----:B------:R-:W-:Y:S05]  /*1ca650*/  BSYNC B2 ;  /* 0x0000000000027941 */ /* 0x000fea0003800000 */
.L_x_9441:
[----:B------:R-:W-:Y:S02]  /*1ca660*/  R2UR UR4, R38 ;  /* 0x00000000260472ca */ /* 0x000fe400000e0000 */
[----:B------:R-:W-:-:S13]  /*1ca670*/  R2UR UR5, R39 ;  /* 0x00000000270572ca */ /* 0x000fda00000e0000 */
[----:B------:R3:W-:Y:S01]  /*1ca680*/  ST.E desc[UR4][R30.64], R7 ;  /* 0x000000071e007985 */ /* 0x0007e2000c101904 */
[----:B------:R-:W-:Y:S05]  /*1ca690*/  BRA `(.L_x_9432) ;  /* 0x0000000000207947 */ /* 0x000fea0003800000 */
.L_x_9433:
        /* <DEDUP_REMOVED lines=8> */
.L_x_9432:
[----:B------:R-:W-:Y:S05]  /*1ca720*/  BSYNC B1 ;  /* 0x0000000000017941 */ /* 0x000fea0003800000 */
.L_x_9431:
[----:B------:R-:W-:Y:S02]  /*1ca730*/  VIADD R17, R17, 0x1 ;  /* 0x0000000111117836 */ /* 0x000fe40000000000 */
[----:B------:R-:W-:Y:S02]  /*1ca740*/  VIADD R0, R0, 0x1 ;  /* 0x0000000100007836 */ /* 0x000fe40000000000 */
[----:B------:R-:W-:Y:S02]  /*1ca750*/  VIADD R12, R12, 0x4 ;  /* 0x000000040c0c7836 */ /* 0x000fe40000000000 */
[----:B------:R-:W-:Y:S01]  /*1ca760*/  VIADD R14, R14, 0x4 ;  /* 0x000000040e0e7836 */ /* 0x000fe20000000000 */
[----:B------:R-:W-:Y:S06]  /*1ca770*/  @P2 BRA `(.L_x_9443) ;  /* 0xffffffec00102947 */ /* 0x000fec000383ffff */
.L_x_9418:
[----:B------:R-:W-:Y:S05]  /*1ca780*/  BSYNC B0 ;  /* 0x0000000000007941 */ /* 0x000fea0003800000 */
.L_x_9417:
        /* <DEDUP_REMOVED lines=19> */
.L_x_9448:
[----:B------:R-:W0:Y:S02]  /*1ca8c0*/  LDS.64 R4, [R11+0x8] ;  /* 0x000008000b047984 */ /* 0x000e240000000a00 */
[----:B0-----:R-:W-:-:S05]  /*1ca8d0*/  IADD3 R6, P0, PT, R4, 0x30, RZ ;  /* 0x0000003004067810 */ /* 0x001fca0007f1e0ff */
[----:B------:R-:W-:-:S07]  /*1ca8e0*/  IMAD.X R7, RZ, RZ, R5, P0 ;  /* 0x000000ffff077224 */ /* 0x000fce00000e0605 */
[----:B------:R-:W0:Y:S02]  /*1ca8f0*/  ATOMS.CAST.SPIN.64 P0, [R11+0x8], R4, R6 ;  /* 0x000008040b00758d */ /* 0x000e240001800406 */
[----:B0-----:R-:W-:Y:S05]  /*1ca900*/  @!P0 BRA `(.L_x_9448) ;  /* 0xfffffffc00ec8947 */ /* 0x001fea000383ffff */
[----:B------:R-:W-:Y:S05]  /*1ca910*/  BSYNC B1 ;  /* 0x0000000000017941 */ /* 0x000fea0003800000 */
.L_x_9447:
[----:B------:R-:W-:Y:S02]  /*1ca920*/  IMAD.MOV.U32 R6, RZ, RZ, R4 ;  /* 0x000000ffff067224 */ /* 0x000fe400078e0004 */
[----:B------:R-:W-:Y:S01]  /*1ca930*/  IMAD.MOV.U32 R7, RZ, RZ, R5 ;  /* 0x000000ffff077224 */ /* 0x000fe200078e0005 */
[----:B------:R-:W-:Y:S06]  /*1ca940*/  BRA `(.L_x_9445) ;  /* 0x0000000000187947 */ /* 0x000fec0003800000 */
.L_x_9446:
[----:B------:R-:W-:Y:S02]  /*1ca950*/  R2UR UR4, R38 ;  /* 0x00000000260472ca */ /* 0x000fe400000e0000 */
[----:B------:R-:W-:-:S13]  /*1ca960*/  R2UR UR5, R39 ;  /* 0x00000000270572ca */ /* 0x000fda00000e0000 */
[----:B------:R-:W2:Y:S02]  /*1ca970*/  LD.E.64 R6, desc[UR4][R36.64+0x8] ;  /* 0x0000080424067980 */ /* 0x000ea4000c101b00 */
[----:B--2---:R-:W-:-:S05]  /*1ca980*/  IADD3 R4, P0, PT, R6, 0x30, RZ ;  /* 0x0000003006047810 */ /* 0x004fca0007f1e0ff */
[----:B------:R-:W-:-:S05]  /*1ca990*/  IMAD.X R5, RZ, RZ, R7, P0 ;  /* 0x000000ffff057224 */ /* 0x000fca00000e0607 */
[----:B------:R0:W-:Y:S03]  /*1ca9a0*/  ST.E.64 desc[UR4][R36.64+0x8], R4 ;  /* 0x0000080424007985 */ /* 0x0001e6000c101b04 */
.L_x_9445:
[----:B------:R-:W-:Y:S05]  /*1ca9b0*/  BSYNC B0 ;  /* 0x0000000000007941 */ /* 0x000fea0003800000 */
.L_x_9444:
        /* <DEDUP_REMOVED lines=65> */
.L_x_9455:
[----:B------:R-:W0:Y:S02]  /*1cadd0*/  LDS.64 R8, [R5+0x8] ;  /* 0x0000080005087984 */ /* 0x000e240000000a00 */
[----:B0-----:R-:W-:-:S05]  /*1cade0*/  IADD3 R10, P0, PT, R32, R8, RZ ;  /* 0x00000008200a7210 */ /* 0x001fca0007f1e0ff */
[----:B------:R-:W-:-:S07]  /*1cadf0*/  IMAD.X R11, R33, 0x1, R9, P0 ;  /* 0x00000001210b7824 */ /* 0x000fce00000e0609 */
[----:B------:R-:W0:Y:S02]  /*1cae00*/  ATOMS.CAST.SPIN.64 P0, [R5+0x8], R8, R10 ;  /* 0x000008080500758d */ /* 0x000e24000180040a */
[----:B0-----:R-:W-:Y:S05]  /*1cae10*/  @!P0 BRA `(.L_x_9455) ;  /* 0xfffffffc00ec8947 */ /* 0x001fea000383ffff */
[----:B------:R-:W-:Y:S05]  /*1cae20*/  BSYNC B1 ;  /* 0x0000000000017941 */ /* 0x000fea0003800000 */
.L_x_9454:
[----:B------:R-:W-:Y:S05]  /*1cae30*/  BRA `(.L_x_9452) ;  /* 0x0000000000187947 */ /* 0x000fea0003800000 */
.L_x_9453:
[----:B------:R-:W-:Y:S02]  /*1cae40*/  R2UR UR4, R38 ;  /* 0x00000000260472ca */ /* 0x000fe400000e0000 */
[----:B------:R-:W-:-:S13]  /*1cae50*/  R2UR UR5, R39 ;  /* 0x00000000270572ca */ /* 0x000fda00000e0000 */
[----:B------:R-:W2:Y:S02]  /*1cae60*/  LD.E.64 R8, desc[UR4][R36.64+0x8] ;  /* 0x0000080424087980 */ /* 0x000ea4000c101b00 */
[----:B--2---:R-:W-:-:S05]  /*1cae70*/  IADD3 R4, P0, PT, R32, R8, RZ ;  /* 0x0000000820047210 */ /* 0x004fca0007f1e0ff */
[----:B------:R-:W-:-:S05]  /*1cae80*/  IMAD.X R5, R33, 0x1, R9, P0 ;  /* 0x0000000121057824 */ /* 0x000fca00000e0609 */
[----:B------:R0:W-:Y:S03]  /*1cae90*/  ST.E.64 desc[UR4][R36.64+0x8], R4 ;  /* 0x0000080424007985 */ /* 0x0001e6000c101b04 */
.L_x_9452:
[----:B------:R-:W-:Y:S05]  /*1caea0*/  BSYNC B0 ;  /* 0x0000000000007941 */ /* 0x000fea0003800000 */
.L_x_9451:
        /* <DEDUP_REMOVED lines=47> */
.L_x_9487:
        /* <DEDUP_REMOVED lines=31> */
.L_x_9468:
        /* <DEDUP_REMOVED lines=8> */
.L_x_9467:
[----:B0-----:R2:W-:Y:S05]  /*1cb410*/  BMOV.32 B0, R4 ;  /* 0x0000000400007356 */ /* 0x0015ea0000000000 */
[----:B------:R-:W-:Y:S05]  /*1cb420*/  BRA `(.L_x_9465) ;  /* 0x0000000000187947 */ /* 0x000fea0003800000 */
.L_x_9466:
[----:B------:R-:W-:Y:S02]  /*1cb430*/  R2UR UR4, R38 ;  /* 0x00000000260472ca */ /* 0x000fe400000e0000 */
[----:B------:R-:W-:-:S13]  /*1cb440*/  R2UR UR5, R39 ;  /* 0x00000000270572ca */ /* 0x000fda00000e0000 */
[----:B------:R-:W2:Y:S02]  /*1cb450*/  LD.E.64 R8, desc[UR4][R36.64+0x8] ;  /* 0x0000080424087980 */ /* 0x000ea4000c101b00 */
[----:B--2---:R-:W-:-:S05]  /*1cb460*/  IADD3 R4, P0, PT, R8, 0x30, RZ ;  /* 0x0000003008047810 */ /* 0x004fca0007f1e0ff */
[----:B------:R-:W-:-:S05]  /*1cb470*/  IMAD.X R5, RZ, RZ, R9, P0 ;  /* 0x000000ffff057224 */ /* 0x000fca00000e0609 */
[----:B------:R0:W-:Y:S03]  /*1cb480*/  ST.E.64 desc[UR4][R36.64+0x8], R4 ;  /* 0x0000080424007985 */ /* 0x0001e6000c101b04 */
.L_x_9465:
[----:B------:R-:W-:Y:S05]  /*1cb490*/  BSYNC B0 ;  /* 0x0000000000007941 */ /* 0x000fea0003800000 */
.L_x_9464:
        /* <DEDUP_REMOVED lines=54> */
.L_x_9470:
[----:B------:R-:W-:Y:S05]  /*1cb800*/  BSYNC B0 ;  /* 0x0000000000007941 */ /* 0x000fea0003800000 */
.L_x_9469:
        /* <DEDUP_REMOVED lines=10> */
[----:B--23--:R-:W0:Y:S01]  /*1cb8b0*/  LDS.64 R4, [R34] ;  /* 0x0000000022047984 */ /* 0x00ce220000000a00 */
        /* <DEDUP_REMOVED lines=29> */
.L_x_9472:
[----:B------:R-:W-:Y:S05]  /*1cba90*/  BSYNC B0 ;  /* 0x0000000000007941 */ /* 0x000fea0003800000 */
.L_x_9471:
[----:B------:R-:W-:Y:S02]  /*1cbaa0*/  R2UR UR4, R38 ;  /* 0x00000000260472ca */ /* 0x000fe400000e0000 */
[----:B------:R-:W-:-:S13]  /*1cbab0*/  R2UR UR5, R39 ;  /* 0x00000000270572ca */ /* 0x000fda00000e0000 */
[----:B------:R4:W-:Y:S01]  /*1cbac0*/  ST.E desc[UR4][R30.64], R7 ;  /* 0x000000071e007985 */ /* 0x0009e2000c101904 */
[----:B------:R-:W-:Y:S05]  /*1cbad0*/  BRA `(.L_x_9473) ;  /* 0x0000000000147947 */ /* 0x000fea0003800000 */
.L_x_9463:
[----:B------:R-:W-:Y:S02]  /*1cbae0*/  R2UR UR4, R38 ;  /* 0x00000000260472ca */ /* 0x000fe400000e0000 */
[----:B------:R-:W-:Y:S02]  /*1cbaf0*/  R2UR UR5, R39 ;  /* 0x00000000270572ca */ /* 0x000fe400000e0000 */
[----:B------:R-:W-:-:S05]  /*1cbb00*/  IADD3 R4, P0, PT, R4, R17, RZ ;  /* 0x0000001104047210 */ /* 0x000fca0007f1e0ff */
[----:B------:R-:W-:-:S06]  /*1cbb10*/  IMAD.X R5, RZ, RZ, R5, P0 ;  /* 0x000000ffff057224 */ /* 0x000fcc00000e0605 */
[----:B------:R0:W-:Y:S02]  /*1cbb20*/  ST.E desc[UR4][R4.64+0x20], RZ ;  /* 0x000020ff04007985 */ /* 0x0001e4000c101904 */
.L_x_9473:
[----:B------:R-:W-:Y:S05]  /*1cbb30*/  BSYNC B1 ;  /* 0x0000000000017941 */ /* 0x000fea0003800000 */
.L_x_9462:
        /* <DEDUP_REMOVED lines=30> */
.L_x_9480:
        /* <DEDUP_REMOVED lines=8> */
.L_x_9479:
[----:B0-----:R2:W-:Y:S05]  /*1cbda0*/  BMOV.32 B0, R5 ;  /* 0x0000000500007356 */ /* 0x0015ea0000000000 */
[----:B------:R-:W-:Y:S02]  /*1cbdb0*/  IMAD.MOV.U32 R10, RZ, RZ, R8 ;  /* 0x000000ffff0a7224 */ /* 0x000fe400078e0008 */
[----:B------:R-:W-:Y:S01]  /*1cbdc0*/  IMAD.MOV.U32 R11, RZ, RZ, R9 ;  /* 0x000000ffff0b7224 */ /* 0x000fe200078e0009 */
[----:B--2---:R-:W-:Y:S06]  /*1cbdd0*/  BRA `(.L_x_9477) ;  /* 0x0000000000187947 */ /* 0x004fec0003800000 */
.L_x_9478:
[----:B------:R-:W-:Y:S02]  /*1cbde0*/  R2UR UR4, R38 ;  /* 0x00000000260472ca */ /* 0x000fe400000e0000 */
[----:B------:R-:W-:-:S13]  /*1cbdf0*/  R2UR UR5, R39 ;  /* 0x00000000270572ca */ /* 0x000fda00000e0000 */
[----:B------:R-:W2:Y:S02]  /*1cbe00*/  LD.E.64 R10, desc[UR4][R36.64+0x8] ;  /* 0x00000804240a7980 */ /* 0x000ea4000c101b00 */
[----:B--2---:R-:W-:-:S05]  /*1cbe10*/  IADD3 R8, P0, PT, R10, 0x30, RZ ;  /* 0x000000300a087810 */ /* 0x004fca0007f1e0ff */
[----:B------:R-:W-:-:S05]  /*1cbe20*/  IMAD.X R9, RZ, RZ, R11, P0 ;  /* 0x000000ffff097224 */ /* 0x000fca00000e060b */
[----:B------:R0:W-:Y:S03]  /*1cbe30*/  ST.E.64 desc[UR4][R36.64+0x8], R8 ;  /* 0x0000080824007985 */ /* 0x0001e6000c101b04 */
.L_x_9477:
[----:B------:R-:W-:Y:S05]  /*1cbe40*/  BSYNC B0 ;  /* 0x0000000000007941 */ /* 0x000fea0003800000 */
.L_x_9476:
        /* <DEDUP_REMOVED lines=51> */
.L_x_9482:
[----:B------:R-:W-:Y:S01]  /*1cc180*/  R2UR UR4, R38 ;  /* 0x00000000260472ca */ /* 0x000fe200000e0000 */
[----:B------:R-:W-:Y:S01]  /*1cc190*/  IMAD.MOV.U32 R5, RZ, RZ, 0x5272 ;  /* 0x00005272ff057424 */ /* 0x000fe200078e00ff */
[----:B------:R-:W-:Y:S01]  /*1cc1a0*/  R2UR UR5, R39 ;  /* 0x00000000270572ca */ /* 0x000fe200000e0000 */
[----:B------:R-:W-:Y:S01]  /*1cc1b0*/  IMAD.MOV.U32 R11, RZ, RZ, -0x1 ;  /* 0xffffffffff0b7424 */ /* 0x000fe200078e00ff */
[----:B------:R-:W-:-:S11]  /*1cc1c0*/  PLOP3.LUT P0, PT, PT, PT, PT, 0x8, 0x80 ;  /* 0x000000000080781c */ /* 0x000fd60003f0e170 */
[----:B------:R1:W-:Y:S02]  /*1cc1d0*/  ST.E desc[UR4][R30.64], R5 ;  /* 0x000000051e007985 */ /* 0x0003e4000c101904 */
.L_x_9483:
[----:B------:R-:W-:Y:S05]  /*1cc1e0*/  BSYNC B0 ;  /* 0x0000000000007941 */ /* 0x000fea0003800000 */
.L_x_9481:
        /* <DEDUP_REMOVED lines=39> */
.L_x_9485:
[----:B------:R-:W-:Y:S05]  /*1cc460*/  BSYNC B0 ;  /* 0x0000000000007941 */ /* 0x000fea0003800000 */
.L_x_9484:
[----:B------:R-:W-:Y:S02]  /*1cc470*/  R2UR UR4, R38 ;  /* 0x00000000260472ca */ /* 0x000fe400000e0000 */
[----:B------:R-:W-:-:S13]  /*1cc480*/  R2UR UR5, R39 ;  /* 0x00000000270572ca */ /* 0x000fda00000e0000 */
[----:B------:R2:W-:Y:S01]  /*1cc490*/  ST.E desc[UR4][R30.64], R9 ;  /* 0x000000091e007985 */ /* 0x0005e2000c101904 */
[----:B------:R-:W-:Y:S05]  /*1cc4a0*/  BRA `(.L_x_9486) ;  /* 0x0000000000187947 */ /* 0x000fea0003800000 */
.L_x_9475:
[----:B------:R-:W-:Y:S01]  /*1cc4b0*/  VIADD R5, R17, 0x4 ;  /* 0x0000000411057836 */ /* 0x000fe20000000000 */
[----:B------:R-:W-:Y:S02]  /*1cc4c0*/  R2UR UR4, R38 ;  /* 0x00000000260472ca */ /* 0x000fe400000e0000 */
[----:B------:R-:W-:Y:S02]  /*1cc4d0*/  R2UR UR5, R39 ;  /* 0x00000000270572ca */ /* 0x000fe400000e0000 */
[----:B------:R-:W-:-:S05]  /*1cc4e0*/  IADD3 R4, P0, PT, R8, R5, RZ ;  /* 0x0000000508047210 */ /* 0x000fca0007f1e0ff */
[----:B------:R-:W-:-:S06]  /*1cc4f0*/  IMAD.X R5, RZ, RZ, R9, P0 ;  /* 0x000000ffff057224 */ /* 0x000fcc00000e0609 */
[----:B------:R0:W-:Y:S02]  /*1cc500*/  ST.E desc[UR4][R4.64+0x20], RZ ;  /* 0x000020ff04007985 */ /* 0x0001e4000c101904 */
.L_x_9486:
[----:B------:R-:W-:Y:S05]  /*1cc510*/  BSYNC B1 ;  /* 0x0000000000017941 */ /* 0x000fea0003800000 */
.L_x_9474:
[----:B------:R-:W-:Y:S02]  /*1cc520*/  VIADD R32, R32, 0x2 ;  /* 0x0000000220207836 */ /* 0x000fe40000000000 */
[----:B------:R-:W-:Y:S01]  /*1cc530*/  VIADD R17, R17, 0x8 ;  /* 0x0000000811117836 */ /* 0x000fe20000000000 */
[----:B------:R-:W-:Y:S06]  /*1cc540*/  @P2 BRA `(.L_x_9487) ;  /* 0xffffffec00142947 */ /* 0x000fec000383ffff */
.L_x_9461:
[----:B------:R-:W-:Y:S05]  /*1cc550*/  BSYNC B2 ;  /* 0x0000000000027941 */ /* 0x000fea0003800000 */
.L_x_9460:
        /* <DEDUP_REMOVED lines=25> */
.L_x_9494:
[----:B------:R-:W0:Y:S02]  /*1cc6f0*/  LDS.64 R8, [R5+0x8] ;  /* 0x0000080005087984 */ /* 0x000e240000000a00 */
[----:B0-----:R-:W-:-:S05]  /*1cc700*/  IADD3 R10, P0, PT, R8, 0x30, RZ ;  /* 0x00000030080a7810 */ /* 0x001fca0007f1e0ff */
[----:B------:R-:W-:-:S07]  /*1cc710*/  IMAD.X R11, RZ, RZ, R9, P0 ;  /* 0x000000ffff0b7224 */ /* 0x000fce00000e0609 */
[----:B------:R-:W0:Y:S02]  /*1cc720*/  ATOMS.CAST.SPIN.64 P0, [R5+0x8], R8, R10 ;  /* 0x000008080500758d */ /* 0x000e24000180040a */
[----:B0-----:R-:W-:Y:S05]  /*1cc730*/  @!P0 BRA `(.L_x_9494) ;  /* 0xfffffffc00ec8947 */ /* 0x001fea000383ffff */
[----:B------:R-:W-:Y:S05]  /*1cc740*/  BSYNC B2 ;  /* 0x0000000000027941 */ /* 0x000fea0003800000 */
.L_x_9493:
[----:B------:R-:W-:Y:S05]  /*1cc750*/  BRA `(.L_x_9491) ;  /* 0x0000000000187947 */ /* 0x000fea0003800000 */
.L_x_9492:
[----:B------:R-:W-:Y:S02]  /*1cc760*/  R2UR UR4, R38 ;  /* 0x00000000260472ca */ /* 0x000fe400000e0000 */
[----:B------:R-:W-:-:S13]  /*1cc770*/  R2UR UR5, R39 ;  /* 0x00000000270572ca */ /* 0x000fda00000e0000 */
[----:B------:R-:W2:Y:S02]  /*1cc780*/  LD.E.64 R8, desc[UR4][R36.64+0x8] ;  /* 0x0000080424087980 */ /* 0x000ea4000c101b00 */
[----:B--2---:R-:W-:-:S05]  /*1cc790*/  IADD3 R4, P0, PT, R8, 0x30, RZ ;  /* 0x0000003008047810 */ /* 0x004fca0007f1e0ff */
[----:B------:R-:W-:-:S05]  /*1cc7a0*/  IMAD.X R5, RZ, RZ, R9, P0 ;  /* 0x000000ffff057224 */ /* 0x000fca00000e0609 */
[----:B------:R0:W-:Y:S03]  /*1cc7b0*/  ST.E.64 desc[UR4][R36.64+0x8], R4 ;  /* 0x0000080424007985 */ /* 0x0001e6000c101b04 */
.L_x_9491:
[----:B------:R-:W-:Y:S05]  /*1cc7c0*/  BSYNC B1 ;  /* 0x0000000000017941 */ /* 0x000fea0003800000 */
.L_x_9490:
        /* <DEDUP_REMOVED lines=51> */
.L_x_9496:
[----:B------:R-:W-:Y:S01]  /*1ccb00*/  R2UR UR4, R38 ;  /* 0x00000000260472ca */ /* 0x000fe200000e0000 */
[----:B------:R-:W-:Y:S01]  /*1ccb10*/  IMAD.MOV.U32 R5, RZ, RZ, 0x5272 ;  /* 0x00005272ff057424 */ /* 0x000fe200078e00ff */
[----:B------:R-:W-:Y:S01]  /*1ccb20*/  R2UR UR5, R39 ;  /* 0x00000000270572ca */ /* 0x000fe200000e0000 */
[----:B------:R-:W-:Y:S01]  /*1ccb30*/  IMAD.MOV.U32 R9, RZ, RZ, -0x1 ;  /* 0xffffffffff097424 */ /* 0x000fe200078e00ff */
[----:B------:R-:W-:-:S11]  /*1ccb40*/  PLOP3.LUT P0, PT, PT, PT, PT, 0x8, 0x80 ;  /* 0x000000000080781c */ /* 0x000fd60003f0e170 */
[----:B------:R0:W-:Y:S02]  /*1ccb50*/  ST.E desc[UR4][R30.64], R5 ;  /* 0x000000051e007985 */ /* 0x0001e4000c101904 */
.L_x_9497:
[----:B------:R-:W-:Y:S05]  /*1ccb60*/  BSYNC B1 ;  /* 0x0000000000017941 */ /* 0x000fea0003800000 */
.L_x_9495:
        /* <DEDUP_REMOVED lines=39> */
.L_x_9499:
[----:B------:R-:W-:Y:S05]  /*1ccde0*/  BSYNC B1 ;  /* 0x0000000000017941 */ /* 0x000fea0003800000 */
.L_x_9498:
[----:B------:R-:W-:Y:S02]  /*1ccdf0*/  R2UR UR4, R38 ;  /* 0x00000000260472ca */ /* 0x000fe400000e0000 */
[----:B------:R-:W-:-:S13]  /*1cce00*/  R2UR UR5, R39 ;  /* 0x00000000270572ca */ /* 0x000fda00000e0000 */
[----:B------:R3:W-:Y:S01]  /*1cce10*/  ST.E desc[UR4][R30.64], R7 ;  /* 0x000000071e007985 */ /* 0x0007e2000c101904 */
[----:B------:R-:W-:Y:S05]  /*1cce20*/  BRA `(.L_x_9488) ;  /* 0x0000000000147947 */ /* 0x000fea0003800000 */
.L_x_9489:
[----:B------:R-:W-:Y:S02]  /*1cce30*/  R2UR UR4, R38 ;  /* 0x00000000260472ca */ /* 0x000fe400000e0000 */
[----:B------:R-:W-:Y:S02]  /*1cce40*/  R2UR UR5, R39 ;  /* 0x00000000270572ca */ /* 0x000fe400000e0000 */
[----:B------:R-:W-:-:S05]  /*1cce50*/  LEA R14, P0, R14, R4, 0x2 ;  /* 0x000000040e0e7211 */ /* 0x000fca00078010ff */
[----:B------:R-:W-:-:S06]  /*1cce60*/  IMAD.X R15, RZ, RZ, R5, P0 ;  /* 0x000000ffff0f7224 */ /* 0x000fcc00000e0605 */
[----:B------:R4:W-:Y:S02]  /*1cce70*/  ST.E desc[UR4][R14.64+0x20], RZ ;  /* 0x000020ff0e007985 */ /* 0x0009e4000c101904 */
.L_x_9488:
[----:B------:R-:W-:Y:S05]  /*1cce80*/  BSYNC B0 ;  /* 0x0000000000007941 */ /* 0x000fea0003800000 */
.L_x_9458:
[----:B------:R-:W-:-:S13]  /*1cce90*/  ISETP.GE.AND P0, PT, R12, 0x1, PT ;  /* 0x000000010c00780c */ /* 0x000fda0003f06270 */
[----:B------:R-:W-:Y:S05]  /*1ccea0*/  @!P0 BREAK B3 ;  /* 0x0000000000038942 */ /* 0x000fea0003800000 */
[----:B------:R-:W-:Y:S05]  /*1cceb0*/  @!P0 BRA `(.L_x_9459) ;  /* 0x0000001000f48947 */ /* 0x000fea0003800000 */
[----:B------:R-:W-:Y:S05]  /*1ccec0*/  BSYNC B3 ;  /* 0x0000000000037941 */ /* 0x000fea0003800000 */
.L_x_9457:
[----:B----4-:R-:W-:Y:S02]  /*1cced0*/  IMAD.MOV R14, RZ, RZ, -R12 ;  /* 0x000000ffff0e7224 */ /* 0x010fe400078e0a0c */
[----:B------:R-:W-:Y:S02]  /*1ccee0*/  IMAD.MOV.U32 R15, RZ, RZ, RZ ;  /* 0x000000ffff0f7224 */ /* 0x000fe400078e00ff */
[----:B------:R-:W-:-:S07]  /*1ccef0*/  IMAD.MOV.U32 R17, RZ, RZ, RZ ;  /* 0x000000ffff117224 */ /* 0x000fce00078e00ff */
.L_x_9524:
        /* <DEDUP_REMOVED lines=35> */
.L_x_9507:
[----:B------:R-:W0:Y:S02]  /*1cd130*/  LDS.64 R8, [R5+0x8] ;  /* 0x0000080005087984 */ /* 0x000e240000000a00 */
[----:B0-----:R-:W-:-:S05]  /*1cd140*/  IADD3 R10, P0, PT, R8, 0x30, RZ ;  /* 0x00000030080a7810 */ /* 0x001fca0007f1e0ff */
[----:B------:R-:W-:-:S07]  /*1cd150*/  IMAD.X R11, RZ, RZ, R9, P0 ;  /* 0x000000ffff0b7224 */ /* 0x000fce00000e0609 */
[----:B------:R-:W0:Y:S02]  /*1cd160*/  ATOMS.CAST.SPIN.64 P0, [R5+0x8], R8, R10 ;  /* 0x000008080500758d */ /* 0x000e24000180040a */
[----:B0-----:R-:W-:Y:S05]  /*1cd170*/  @!P0 BRA `(.L_x_9507) ;  /* 0xfffffffc00ec8947 */ /* 0x001fea000383ffff */
[----:B------:R-:W-:Y:S05]  /*1cd180*/  BSYNC B2 ;  /* 0x0000000000027941 */ /* 0x000fea0003800000 */
.L_x_9506:
[----:B------:R-:W-:Y:S05]  /*1cd190*/  BRA `(.L_x_9504) ;  /* 0x0000000000187947 */ /* 0x000fea0003800000 */
.L_x_9505:
[----:B------:R-:W-:Y:S02]  /*1cd1a0*/  R2UR UR4, R38 ;  /* 0x00000000260472ca */ /* 0x000fe400000e0000 */
[----:B------:R-:W-:-:S13]  /*1cd1b0*/  R2UR UR5, R39 ;  /* 0x00000000270572ca */ /* 0x000fda00000e0000 */
[----:B------:R-:W2:Y:S02]  /*1cd1c0*/  LD.E.64 R8, desc[UR4][R36.64+0x8] ;  /* 0x0000080424087980 */ /* 0x000ea4000c101b00 */
[----:B--2---:R-:W-:-:S05]  /*1cd1d0*/  IADD3 R4, P0, PT, R8, 0x30, RZ ;  /* 0x0000003008047810 */ /* 0x004fca0007f1e0ff */
[----:B------:R-:W-:-:S05]  /*1cd1e0*/  IMAD.X R5, RZ, RZ, R9, P0 ;  /* 0x000000ffff057224 */ /* 0x000fca00000e0609 */
[----:B------:R0:W-:Y:S03]  /*1cd1f0*/  ST.E.64 desc[UR4][R36.64+0x8], R4 ;  /* 0x0000080424007985 */ /* 0x0001e6000c101b04 */
.L_x_9504:
[----:B------:R-:W-:Y:S05]  /*1cd200*/  BSYNC B1 ;  /* 0x0000000000017941 */ /* 0x000fea0003800000 */
.L_x_9503:
        /* <DEDUP_REMOVED lines=54> */
.L_x_9509:
[----:B------:R-:W-:Y:S05]  /*1cd570*/  BSYNC B1 ;  /* 0x0000000000017941 */ /* 0x000fea0003800000 */
.L_x_9508:
        /* <DEDUP_REMOVED lines=40> */
.L_x_9511:
[----:B------:R-:W-:Y:S05]  /*1cd800*/  BSYNC B1 ;  /* 0x0000000000017941 */ /* 0x000fea0003800000 */
.L_x_9510:
[----:B------:R-:W-:Y:S02]  /*1cd810*/  R2UR UR4, R38 ;  /* 0x00000000260472ca */ /* 0x000fe400000e0000 */
[----:B------:R-:W-:Y:S02]  /*1cd820*/  R2UR UR5, R39 ;  /* 0x00000000270572ca */ /* 0x000fe400000e0000 */
[----:B------:R-:W-:-:S11]  /*1cd830*/  PRMT R9, RZ, 0x7610, R9 ;  /* 0x00007610ff097816 */ /* 0x000fd60000000009 */
[----:B------:R2:W-:Y:S01]  /*1cd840*/  ST.E desc[UR4][R30.64], R7 ;  /* 0x000000071e007985 */ /* 0x0005e2000c101904 */
[----:B------:R-:W-:Y:S05]  /*1cd850*/  BRA `(.L_x_9501) ;  /* 0x0000000000147947 */ /* 0x000fea0003800000 */
.L_x_9502:
[----:B------:R-:W-:Y:S02]  /*1cd860*/  R2UR UR4, R38 ;  /* 0x00000000260472ca */ /* 0x000fe400000e0000 */
[----:B------:R-:W-:Y:S02]  /*1cd870*/  R2UR UR5, R39 ;  /* 0x00000000270572ca */ /* 0x000fe400000e0000 */
[----:B------:R-:W-:-:S05]  /*1cd880*/  IADD3 R4, P0, PT, R4, R15, RZ ;  /* 0x0000000f04047210 */ /* 0x000fca0007f1e0ff */
[----:B------:R-:W-:-:S06]  /*1cd890*/  IMAD.X R5, RZ, RZ, R5, P0 ;  /* 0x000000ffff057224 */ /* 0x000fcc00000e0605 */
[----:B------:R1:W5:Y:S02]  /*1cd8a0*/  LD.E.U8 R9, desc[UR4][R4.64+0x20] ;  /* 0x0000200404097980 */ /* 0x000364000c101100 */
.L_x_9501:
[----:B------:R-:W-:Y:S05]  /*1cd8b0*/  BSYNC B0 ;  /* 0x0000000000007941 */ /* 0x000fea0003800000 */
.L_x_9500:
        /* <DEDUP_REMOVED lines=31> */
.L_x_9519:
[----:B------:R-:W0:Y:S02]  /*1cdab0*/  LDS.64 R8, [R5+0x8] ;  /* 0x0000080005087984 */ /* 0x000e240000000a00 */
[----:B0-----:R-:W-:-:S05]  /*1cdac0*/  IADD3 R10, P0, PT, R8, 0x30, RZ ;  /* 0x00000030080a7810 */ /* 0x001fca0007f1e0ff */
[----:B------:R-:W-:-:S07]  /*1cdad0*/  IMAD.X R11, RZ, RZ, R9, P0 ;  /* 0x000000ffff0b7224 */ /* 0x000fce00000e0609 */
[----:B------:R-:W0:Y:S02]  /*1cdae0*/  ATOMS.CAST.SPIN.64 P0, [R5+0x8], R8, R10 ;  /* 0x000008080500758d */ /* 0x000e24000180040a */
[----:B0-----:R-:W-:Y:S05]  /*1cdaf0*/  @!P0 BRA `(.L_x_9519) ;  /* 0xfffffffc00ec8947 */ /* 0x001fea000383ffff */
[----:B------:R-:W-:Y:S05]  /*1cdb00*/  BSYNC B2 ;  /* 0x0000000000027941 */ /* 0x000fea0003800000 */
.L_x_9518:
[----:B------:R-:W-:Y:S05]  /*1cdb10*/  BRA `(.L_x_9516) ;  /* 0x0000000000187947 */ /* 0x000fea0003800000 */
.L_x_9517:
[----:B------:R-:W-:Y:S02]  /*1cdb20*/  R2UR UR4, R38 ;  /* 0x00000000260472ca */ /* 0x000fe400000e0000 */
[----:B------:R-:W-:-:S13]  /*1cdb30*/  R2UR UR5, R39 ;  /* 0x00000000270572ca */ /* 0x000fda00000e0000 */
[----:B------:R-:W2:Y:S02]  /*1cdb40*/  LD.E.64 R8, desc[UR4][R36.64+0x8] ;  /* 0x0000080424087980 */ /* 0x000ea4000c101b00 */
[----:B--2---:R-:W-:-:S05]  /*1cdb50*/  IADD3 R4, P0, PT, R8, 0x30, RZ ;  /* 0x0000003008047810 */ /* 0x004fca0007f1e0ff */
[----:B------:R-:W-:-:S05]  /*1cdb60*/  IMAD.X R5, RZ, RZ, R9, P0 ;  /* 0x000000ffff057224 */ /* 0x000fca00000e0609 */
[----:B------:R0:W-:Y:S03]  /*1cdb70*/  ST.E.64 desc[UR4][R36.64+0x8], R4 ;  /* 0x0000080424007985 */ /* 0x0001e6000c101b04 */
.L_x_9516:
[----:B------:R-:W-:Y:S05]  /*1cdb80*/  BSYNC B1 ;  /* 0x0000000000017941 */ /* 0x000fea0003800000 */
.L_x_9515:
        /* <DEDUP_REMOVED lines=54> */
.L_x_9521:
[----:B------:R-:W-:Y:S05]  /*1cdef0*/  BSYNC B1 ;  /* 0x0000000000017941 */ /* 0x000fea0003800000 */
.L_x_9520:
        /* <DEDUP_REMOVED lines=40> */
.L_x_9523:
[----:B------:R-:W-:Y:S05]  /*1ce180*/  BSYNC B1 ;  /* 0x0000000000017941 */ /* 0x000fea0003800000 */
.L_x_9522:
[----:B------:R-:W-:Y:S02]  /*1ce190*/  R2UR UR4, R38 ;  /* 0x00000000260472ca */ /* 0x000fe400000e0000 */
[----:B------:R-:W-:-:S13]  /*1ce1a0*/  R2UR UR5, R39 ;  /* 0x00000000270572ca */ /* 0x000fda00000e0000 */
[----:B------:R4:W-:Y:S01]  /*1ce1b0*/  ST.E desc[UR4][R30.64], R7 ;  /* 0x000000071e007985 */ /* 0x0009e2000c101904 */
[----:B------:R-:W-:Y:S05]  /*1ce1c0*/  BRA `(.L_x_9513) ;  /* 0x0000000000207947 */ /* 0x000fea0003800000 */
.L_x_9514:
        /* <DEDUP_REMOVED lines=8> */
.L_x_9513:
[----:B------:R-:W-:Y:S05]  /*1ce250*/  BSYNC B0 ;  /* 0x0000000000007941 */ /* 0x000fea0003800000 */
.L_x_9512:
[----:B------:R-:W-:Y:S02]  /*1ce260*/  VIADD R17, R17, 0x1 ;  /* 0x0000000111117836 */ /* 0x000fe40000000000 */
[----:B------:R-:W-:Y:S01]  /*1ce270*/  VIADD R15, R15, 0x4 ;  /* 0x000000040f0f7836 */ /* 0x000fe20000000000 */
[----:B------:R-:W-:Y:S06]  /*1ce280*/  @P2 BRA `(.L_x_9524) ;  /* 0xffffffec001c2947 */ /* 0x000fec000383ffff */
.L_x_9459:
[----:B------:R-:W-:Y:S05]  /*1ce290*/  BSYNC B4 ;  /* 0x0000000000047941 */ /* 0x000fea0003800000 */
.L_x_9456:
        /* <DEDUP_REMOVED lines=15> */
.L_x_9450:
[----:B------:R-:W-:Y:S05]  /*1ce390*/  BSYNC B5 ;  /* 0x0000000000057941 */ /* 0x000fea0003800000 */
.L_x_9449:
        /* <DEDUP_REMOVED lines=15> */
.L_x_9529:
[----:B------:R-:W0:Y:S02]  /*1ce490*/  LDS.64 R4, [R3+0x8] ;  /* 0x0000080003047984 */ /* 0x000e240000000a00 */
[----:B0-----:R-:W-:-:S05]  /*1ce4a0*/  IADD3 R6, P0, PT, R4, 0x30, RZ ;  /* 0x0000003004067810 */ /* 0x001fca0007f1e0ff */
[----:B------:R-:W-:-:S07]  /*1ce4b0*/  IMAD.X R7, RZ, RZ, R5, P0 ;  /* 0x000000ffff077224 */ /* 0x000fce00000e0605 */
[----:B------:R-:W0:Y:S02]  /*1ce4c0*/  ATOMS.CAST.SPIN.64 P0, [R3+0x8], R4, R6 ;  /* 0x000008040300758d */ /* 0x000e240001800406 */
[----:B0-----:R-:W-:Y:S05]  /*1ce4d0*/  @!P0 BRA `(.L_x_9529) ;  /* 0xfffffffc00ec8947 */ /* 0x001fea000383ffff */
[----:B------:R-:W-:Y:S05]  /*1ce4e0*/  BSYNC B1 ;  /* 0x0000000000017941 */ /* 0x000fea0003800000 */
.L_x_9528:
[----:B------:R-:W-:Y:S02]  /*1ce4f0*/  IMAD.MOV.U32 R6, RZ, RZ, R4 ;  /* 0x000000ffff067224 */ /* 0x000fe400078e0004 */
[----:B------:R-:W-:Y:S01]  /*1ce500*/  IMAD.MOV.U32 R7, RZ, RZ, R5 ;  /* 0x000000ffff077224 */ /* 0x000fe200078e0005 */
[----:B------:R-:W-:Y:S06]  /*1ce510*/  BRA `(.L_x_9526) ;  /* 0x0000000000187947 */ /* 0x000fec0003800000 */
.L_x_9527:
[----:B------:R-:W-:Y:S02]  /*1ce520*/  R2UR UR4, R38 ;  /* 0x00000000260472ca */ /* 0x000fe400000e0000 */
[----:B------:R-:W-:-:S13]  /*1ce530*/  R2UR UR5, R39 ;  /* 0x00000000270572ca */ /* 0x000fda00000e0000 */
[----:B------:R-:W2:Y:S02]  /*1ce540*/  LD.E.64 R6, desc[UR4][R36.64+0x8] ;  /* 0x0000080424067980 */ /* 0x000ea4000c101b00 */
[----:B--2---:R-:W-:-:S05]  /*1ce550*/  IADD3 R4, P0, PT, R6, 0x30, RZ ;  /* 0x0000003006047810 */ /* 0x004fca0007f1e0ff */
[----:B------:R-:W-:-:S05]  /*1ce560*/  IMAD.X R5, RZ, RZ, R7, P0 ;  /* 0x000000ffff057224 */ /* 0x000fca00000e0607 */
[----:B------:R0:W-:Y:S03]  /*1ce570*/  ST.E.64 desc[UR4][R36.64+0x8], R4 ;  /* 0x0000080424007985 */ /* 0x0001e6000c101b04 */
.L_x_9526:
[----:B------:R-:W-:Y:S05]  /*1ce580*/  BSYNC B0 ;  /* 0x0000000000007941 */ /* 0x000fea0003800000 */
.L_x_9525:
        /* <DEDUP_REMOVED lines=64> */
.L_x_9531:
[----:B------:R-:W-:Y:S05]  /*1ce990*/  BSYNC B0 ;  /* 0x0000000000007941 */ /* 0x000fea0003800000 */
.L_x_9530:
        /* <DEDUP_REMOVED lines=40> */
.L_x_8902:
[----:B------:R-:W-:Y:S05]  /*1cec20*/  BSYNC B6 ;  /* 0x0000000000067941 */ /* 0x000fea0003800000 */
.L_x_8901:
        /* <DEDUP_REMOVED lines=8> */
.L_x_8895:
        /* <DEDUP_REMOVED lines=50> */
.L_x_9536:
[----:B------:R-:W0:Y:S02]  /*1cefd0*/  LDS.64 R8, [R43+0x8] ;  /* 0x000008002b087984 */ /* 0x000e240000000a00 */
[----:B0-----:R-:W-:-:S05]  /*1cefe0*/  IADD3 R10, P0, PT, R14, R8, RZ ;  /* 0x000000080e0a7210 */ /* 0x001fca0007f1e0ff */
[----:B------:R-:W-:-:S07]  /*1ceff0*/  IMAD.X R11, R15, 0x1, R9, P0 ;  /* 0x000000010f0b7824 */ /* 0x000fce00000e0609 */
[----:B------:R-:W0:Y:S02]  /*1cf000*/  ATOMS.CAST.SPIN.64 P0, [R43+0x8], R8, R10 ;  /* 0x000008082b00758d */ /* 0x000e24000180040a */
[----:B0-----:R-:W-:Y:S05]  /*1cf010*/  @!P0 BRA `(.L_x_9536) ;  /* 0xfffffffc00ec8947 */ /* 0x001fea000383ffff */
[----:B------:R-:W-:Y:S05]  /*1cf020*/  BSYNC B1 ;  /* 0x0000000000017941 */ /* 0x000fea0003800000 */
.L_x_9535:
[----:B------:R-:W-:Y:S02]  /*1cf030*/  IMAD.MOV.U32 R42, RZ, RZ, R8 ;  /* 0x000000ffff2a7224 */ /* 0x000fe400078e0008 */
[----:B------:R-:W-:Y:S01]  /*1cf040*/  IMAD.MOV.U32 R43, RZ, RZ, R9 ;  /* 0x000000ffff2b7224 */ /* 0x000fe200078e0009 */
[----:B------:R-:W-:Y:S06]  /*1cf050*/  BRA `(.L_x_9533) ;  /* 0x0000000000187947 */ /* 0x000fec0003800000 */
.L_x_9534:
[----:B------:R-:W-:Y:S02]  /*1cf060*/  R2UR UR4, R38 ;  /* 0x00000000260472ca */ /* 0x000fe400000e0000 */
[----:B------:R-:W-:-:S13]  /*1cf070*/  R2UR UR5, R39 ;  /* 0x00000000270572ca */ /* 0x000fda00000e0000 */
[----:B------:R-:W2:Y:S02]  /*1cf080*/  LD.E.64 R42, desc[UR4][R36.64+0x8] ;  /* 0x00000804242a7980 */ /* 0x000ea4000c101b00 */
[----:B--2---:R-:W-:-:S05]  /*1cf090*/  IADD3 R8, P0, PT, R14, R42, RZ ;  /* 0x0000002a0e087210 */ /* 0x004fca0007f1e0ff */
[----:B------:R-:W-:-:S05]  /*1cf0a0*/  IMAD.X R9, R15, 0x1, R43, P0 ;  /* 0x000000010f097824 */ /* 0x000fca00000e062b */
[----:B------:R0:W-:Y:S03]  /*1cf0b0*/  ST.E.64 desc[UR4][R36.64+0x8], R8 ;  /* 0x0000080824007985 */ /* 0x0001e6000c101b04 */
.L_x_9533:
[----:B------:R-:W-:Y:S05]  /*1cf0c0*/  BSYNC B0 ;  /* 0x0000000000007941 */ /* 0x000fea0003800000 */
.L_x_9532:
        /* <DEDUP_REMOVED lines=40> */
[----:B------:R-:W-:-:S10]  /*1cf350*/  IMAD.MOV.U32 R42, RZ, RZ, RZ ;  /* 0x000000ffff2a7224 */ /* 0x000fd400078e00ff */
[----:B------:R-:W-:Y:S05]  /*1cf360*/  @!P0 BRA `(.L_x_9540) ;  /* 0x0000001000e08947 */ /* 0x000fea0003800000 */
[----:B------:R-:W-:Y:S01]  /*1cf370*/  LOP3.LUT R44, R33, 0xfffffffe, RZ, 0xc0, !PT ;  /* 0xfffffffe212c7812 */ /* 0x000fe200078ec0ff */
[----:B------:R-:W-:Y:S01]  /*1cf380*/  BSSY B0, `(.L_x_9540) ;  /* 0x0000136000007945 */ /* 0x000fe20003800000 */
[----:B-1----:R-:W-:Y:S01]  /*1cf390*/  IMAD.MOV.U32 R7, RZ, RZ, RZ ;  /* 0x000000ffff077224 */ /* 0x002fe200078e00ff */
[----:B------:R-:W-:Y:S01]  /*1cf3a0*/  LOP3.LUT R42, R0, 0x7ffffffe, RZ, 0xc0, !PT ;  /* 0x7ffffffe002a7812 */ /* 0x000fe200078ec0ff */
[----:B------:R-:W-:Y:S02]  /*1cf3b0*/  IMAD.MOV.U32 R40, RZ, RZ, RZ ;  /* 0x000000ffff287224 */ /* 0x000fe400078e00ff */
[----:B------:R-:W-:-:S07]  /*1cf3c0*/  IMAD.MOV R44, RZ, RZ, -R44 ;  /* 0x000000ffff2c7224 */ /* 0x000fce00078e0a2c */
.L_x_9566:
        /* <DEDUP_REMOVED lines=28> */
.L_x_9547:
[----:B------:R-:W0:Y:S02]  /*1cf590*/  LDS.64 R12, [R45+0x8] ;  /* 0x000008002d0c7984 */ /* 0x000e240000000a00 */
[----:B0-----:R-:W-:-:S05]  /*1cf5a0*/  IADD3 R14, P0, PT, R12, 0x30, RZ ;  /* 0x000000300c0e7810 */ /* 0x001fca0007f1e0ff */
[----:B------:R-:W-:-:S07]  /*1cf5b0*/  IMAD.X R15, RZ, RZ, R13, P0 ;  /* 0x000000ffff0f7224 */ /* 0x000fce00000e060d */
[----:B------:R-:W0:Y:S02]  /*1cf5c0*/  ATOMS.CAST.SPIN.64 P0, [R45+0x8], R12, R14 ;  /* 0x0000080c2d00758d */ /* 0x000e24000180040e */
[----:B0-----:R-:W-:Y:S05]  /*1cf5d0*/  @!P0 BRA `(.L_x_9547) ;  /* 0xfffffffc00ec8947 */ /* 0x001fea000383ffff */
[----:B------:R-:W-:Y:S05]  /*1cf5e0*/  BSYNC B5 ;  /* 0x0000000000057941 */ /* 0x000fea0003800000 */
.L_x_9546:
[----:B------:R-:W-:Y:S02]  /*1cf5f0*/  IMAD.MOV.U32 R14, RZ, RZ, R12 ;  /* 0x000000ffff0e7224 */ /* 0x000fe400078e000c */
[----:B------:R-:W-:Y:S01]  /*1cf600*/  IMAD.MOV.U32 R15, RZ, RZ, R13 ;  /* 0x000000ffff0f7224 */ /* 0x000fe200078e000d */
[----:B------:R-:W-:Y:S06]  /*1cf610*/  BRA `(.L_x_9544) ;  /* 0x0000000000187947 */ /* 0x000fec0003800000 */
.L_x_9545:
[----:B------:R-:W-:Y:S02]  /*1cf620*/  R2UR UR4, R38 ;  /* 0x00000000260472ca */ /* 0x000fe400000e0000 */
[----:B------:R-:W-:-:S13]  /*1cf630*/  R2UR UR5, R39 ;  /* 0x00000000270572ca */ /* 0x000fda00000e0000 */
[----:B------:R-:W2:Y:S02]  /*1cf640*/  LD.E.64 R14, desc[UR4][R36.64+0x8] ;  /* 0x00000804240e7980 */ /* 0x000ea4000c101b00 */
[----:B--2---:R-:W-:-:S05]  /*1cf650*/  IADD3 R12, P0, PT, R14, 0x30, RZ ;  /* 0x000000300e0c7810 */ /* 0x004fca0007f1e0ff */
[----:B------:R-:W-:-:S05]  /*1cf660*/  IMAD.X R13, RZ, RZ, R15, P0 ;  /* 0x000000ffff0d7224 */ /* 0x000fca00000e060f */
[----:B------:R0:W-:Y:S03]  /*1cf670*/  ST.E.64 desc[UR4][R36.64+0x8], R12 ;  /* 0x0000080c24007985 */ /* 0x0001e6000c101b04 */
.L_x_9544:
[----:B------:R-:W-:Y:S05]  /*1cf680*/  BSYNC B4 ;  /* 0x0000000000047941 */ /* 0x000fea0003800000 */
.L_x_9543:
        /* <DEDUP_REMOVED lines=54> */
.L_x_9549:
[----:B------:R-:W-:Y:S05]  /*1cf9f0*/  BSYNC B4 ;  /* 0x0000000000047941 */ /* 0x000fea0003800000 */
.L_x_9548:
        /* <DEDUP_REMOVED lines=40> */
.L_x_9551:
[----:B------:R-:W-:Y:S05]  /*1cfc80*/  BSYNC B4 ;  /* 0x0000000000047941 */ /* 0x000fea0003800000 */
.L_x_9550:
[----:B------:R-:W-:Y:S02]  /*1cfc90*/  R2UR UR4, R38 ;  /* 0x00000000260472ca */ /* 0x000fe400000e0000 */
[----:B------:R-:W-:-:S13]  /*1cfca0*/  R2UR UR5, R39 ;  /* 0x00000000270572ca */ /* 0x000fda00000e0000 */
[----:B------:R2:W-:Y:S01]  /*1cfcb0*/  ST.E desc[UR4][R30.64], R13 ;  /* 0x0000000d1e007985 */ /* 0x0005e2000c101904 */
[----:B------:R-:W-:Y:S05]  /*1cfcc0*/  BRA `(.L_x_9552) ;  /* 0x0000000000147947 */ /* 0x000fea0003800000 */
.L_x_9542:
[----:B------:R-:W-:Y:S02]  /*1cfcd0*/  R2UR UR4, R38 ;  /* 0x00000000260472ca */ /* 0x000fe400000e0000 */
[----:B------:R-:W-:Y:S02]  /*1cfce0*/  R2UR UR5, R39 ;  /* 0x00000000270572ca */ /* 0x000fe400000e0000 */
[----:B------:R-:W-:-:S05]  /*1cfcf0*/  IADD3 R8, P0, PT, R12, R7, RZ ;  /* 0x000000070c087210 */ /* 0x000fca0007f1e0ff */
[----:B------:R-:W-:-:S06]  /*1cfd00*/  IMAD.X R9, RZ, RZ, R13, P0 ;  /* 0x000000ffff097224 */ /* 0x000fcc00000e060d */
[----:B------:R0:W-:Y:S02]  /*1cfd10*/  ST.E desc[UR4][R8.64+0x20], RZ ;  /* 0x000020ff08007985 */ /* 0x0001e4000c101904 */
.L_x_9552:
[----:B------:R-:W-:Y:S05]  /*1cfd20*/  BSYNC B3 ;  /* 0x0000000000037941 */ /* 0x000fea0003800000 */
.L_x_9541:
[----:B------:R-:W3:Y:S01]  /*1cfd30*/  S2UR UR5, SR_CgaCtaId ;  /* 0x00000000000579c3 */ /* 0x000ee20000008800 */
[----:B------:R-:W-:Y:S02]  /*1cfd40*/  UMOV UR4, 0x400 ;  /* 0x0000040000047882 */ /* 0x000fe40000000000 */
[----:B---3--:R-:W-:Y:S01]  /*1cfd50*/  ULEA UR4, UR5, UR4, 0x18 ;  /* 0x0000000405047291 */ /* 0x008fe2000f8ec0ff */
[----:B------:R-:W-:-:S05]  /*1cfd60*/  R2UR UR5, R39 ;  /* 0x00000000270572ca */ /* 0x000fca00000e0000 */
[----:B------:R-:W-:Y:S01]  /*1cfd70*/  IMAD.U32 R6, RZ, RZ, UR4 ;  /* 0x00000004ff067e24 */ /* 0x000fe2000f8e00ff */
[----:B------:R-:W-:-:S04]  /*1cfd80*/  R2UR UR4, R38 ;  /* 0x00000000260472ca */ /* 0x000fc800000e0000 */
[----:B01----:R-:W2:Y:S02]  /*1cfd90*/  LDS.128 R8, [R6] ;  /* 0x0000000006087984 */ /* 0x003ea40000000c00 */
[----:B--2---:R-:W-:-:S07]  /*1cfda0*/  IMAD.WIDE R12, R43, 0x10, R8 ;  /* 0x000000102b0c7825 */ /* 0x004fce00078e0208 */
        /* <DEDUP_REMOVED lines=19> */
.L_x_9559:
[----:B------:R-:W0:Y:S02]  /*1cfee0*/  LDS.64 R12, [R45+0x8] ;  /* 0x000008002d0c7984 */ /* 0x000e240000000a00 */
[----:B0-----:R-:W-:-:S05]  /*1cfef0*/  IADD3 R14, P0, PT, R12, 0x30, RZ ;  /* 0x000000300c0e7810 */ /* 0x001fca0007f1e0ff */
[----:B------:R-:W-:-:S07]  /*1cff00*/  IMAD.X R15, RZ, RZ, R13, P0 ;  /* 0x000000ffff0f7224 */ /* 0x000fce00000e060d */
[----:B------:R-:W0:Y:S02]  /*1cff10*/  ATOMS.CAST.SPIN.64 P0, [R45+0x8], R12, R14 ;  /* 0x0000080c2d00758d */ /* 0x000e24000180040e */
[----:B0-----:R-:W-:Y:S05]  /*1cff20*/  @!P0 BRA `(.L_x_9559) ;  /* 0xfffffffc00ec8947 */ /* 0x001fea000383ffff */
[----:B------:R-:W-:Y:S05]  /*1cff30*/  BSYNC B5 ;  /* 0x0000000000057941 */ /* 0x000fea0003800000 */
.L_x_9558:
[----:B------:R-:W-:Y:S02]  /*1cff40*/  IMAD.MOV.U32 R14, RZ, RZ, R12 ;  /* 0x000000ffff0e7224 */ /* 0x000fe400078e000c */
[----:B------:R-:W-:Y:S01]  /*1cff50*/  IMAD.MOV.U32 R15, RZ, RZ, R13 ;  /* 0x000000ffff0f7224 */ /* 0x000fe200078e000d */
[----:B------:R-:W-:Y:S06]  /*1cff60*/  BRA `(.L_x_9556) ;  /* 0x0000000000187947 */ /* 0x000fec0003800000 */
.L_x_9557:
[----:B------:R-:W-:Y:S02]  /*1cff70*/  R2UR UR4, R38 ;  /* 0x00000000260472ca */ /* 0x000fe400000e0000 */
[----:B------:R-:W-:-:S13]  /*1cff80*/  R2UR UR5, R39 ;  /* 0x00000000270572ca */ /* 0x000fda00000e0000 */
[----:B------:R-:W2:Y:S02]  /*1cff90*/  LD.E.64 R14, desc[UR4][R36.64+0x8] ;  /* 0x00000804240e7980 */ /* 0x000ea4000c101b00 */
[----:B--2---:R-:W-:-:S05]  /*1cffa0*/  IADD3 R12, P0, PT, R14, 0x30, RZ ;  /* 0x000000300e0c7810 */ /* 0x004fca0007f1e0ff */
[----:B------:R-:W-:-:S05]  /*1cffb0*/  IMAD.X R13, RZ, RZ, R15, P0 ;  /* 0x000000ffff0d7224 */ /* 0x000fca00000e060f */
[----:B------:R0:W-:Y:S03]  /*1cffc0*/  ST.E.64 desc[UR4][R36.64+0x8], R12 ;  /* 0x0000080c24007985 */ /* 0x0001e6000c101b04 */
.L_x_9556:
[----:B------:R-:W-:Y:S05]  /*1cffd0*/  BSYNC B4 ;  /* 0x0000000000047941 */ /* 0x000fea0003800000 */
.L_x_9555:
        /* <DEDUP_REMOVED lines=51> */
.L_x_9561:
[----:B------:R-:W-:Y:S01]  /*1d0310*/  R2UR UR4, R38 ;  /* 0x00000000260472ca */ /* 0x000fe200000e0000 */
[----:B------:R-:W-:Y:S01]  /*1d0320*/  IMAD.MOV.U32 R11, RZ, RZ, 0x5272 ;  /* 0x00005272ff0b7424 */ /* 0x000fe200078e00ff */
[----:B------:R-:W-:Y:S01]  /*1d0330*/  R2UR UR5, R39 ;  /* 0x00000000270572ca */ /* 0x000fe200000e0000 */
[----:B------:R-:W-:Y:S01]  /*1d0340*/  IMAD.MOV.U32 R15, RZ, RZ, -0x1 ;  /* 0xffffffffff0f7424 */ /* 0x000fe200078e00ff */
[----:B------:R-:W-:-:S11]  /*1d0350*/  PLOP3.LUT P0, PT, PT, PT, PT, 0x8, 0x80 ;  /* 0x000000000080781c */ /* 0x000fd60003f0e170 */
[----:B------:R0:W-:Y:S02]  /*1d0360*/  ST.E desc[UR4][R30.64], R11 ;  /* 0x0000000b1e007985 */ /* 0x0001e4000c101904 */
.L_x_9562:
[----:B------:R-:W-:Y:S05]  /*1d0370*/  BSYNC B4 ;  /* 0x0000000000047941 */ /* 0x000fea0003800000 */
.L_x_9560:
        /* <DEDUP_REMOVED lines=39> */
.L_x_9564:
[----:B------:R-:W-:Y:S05]  /*1d05f0*/  BSYNC B4 ;  /* 0x0000000000047941 */ /* 0x000fea0003800000 */
.L_x_9563:
[----:B------:R-:W-:Y:S02]  /*1d0600*/  R2UR UR4, R38 ;  /* 0x00000000260472ca */ /* 0x000fe400000e0000 */
[----:B------:R-:W-:-:S13]  /*1d0610*/  R2UR UR5, R39 ;  /* 0x00000000270572ca */ /* 0x000fda00000e0000 */
[----:B------:R2:W-:Y:S01]  /*1d0620*/  ST.E desc[UR4][R30.64], R13 ;  /* 0x0000000d1e007985 */ /* 0x0005e2000c101904 */
[----:B------:R-:W-:Y:S05]  /*1d0630*/  BRA `(.L_x_9565) ;  /* 0x0000000000187947 */ /* 0x000fea0003800000 */
.L_x_9554:
[----:B------:R-:W-:Y:S01]  /*1d0640*/  VIADD R9, R7, 0x4 ;  /* 0x0000000407097836 */ /* 0x000fe20000000000 */
[----:B------:R-:W-:Y:S02]  /*1d0650*/  R2UR UR4, R38 ;  /* 0x00000000260472ca */ /* 0x000fe400000e0000 */
[----:B------:R-:W-:Y:S02]  /*1d0660*/  R2UR UR5, R39 ;  /* 0x00000000270572ca */ /* 0x000fe400000e0000 */
[----:B------:R-:W-:-:S05]  /*1d0670*/  IADD3 R8, P0, PT, R12, R9, RZ ;  /* 0x000000090c087210 */ /* 0x000fca0007f1e0ff */
[----:B------:R-:W-:-:S06]  /*1d0680*/  IMAD.X R9, RZ, RZ, R13, P0 ;  /* 0x000000ffff097224 */ /* 0x000fcc00000e060d */
[----:B------:R0:W-:Y:S02]  /*1d0690*/  ST.E desc[UR4][R8.64+0x20], RZ ;  /* 0x000020ff08007985 */ /* 0x0001e4000c101904 */
.L_x_9565:
[----:B------:R-:W-:Y:S05]  /*1d06a0*/  BSYNC B3 ;  /* 0x0000000000037941 */ /* 0x000fea0003800000 */
.L_x_9553:
[----:B------:R-:W-:Y:S02]  /*1d06b0*/  VIADD R40, R40, 0x2 ;  /* 0x0000000228287836 */ /* 0x000fe40000000000 */
[----:B------:R-:W-:Y:S01]  /*1d06c0*/  VIADD R7, R7, 0x8 ;  /* 0x0000000807077836 */ /* 0x000fe20000000000 */
[----:B------:R-:W-:Y:S06]  /*1d06d0*/  @P2 BRA `(.L_x_9566) ;  /* 0xffffffec003c2947 */ /* 0x000fec000383ffff */
[----:B------:R-:W-:Y:S05]  /*1d06e0*/  BSYNC B0 ;  /* 0x0000000000007941 */ /* 0x000fea0003800000 */
.L_x_9540:
[----:B------:R-:W-:Y:S05]  /*1d06f0*/  BSYNC B1 ;  /* 0x0000000000017941 */ /* 0x000fea0003800000 */
.L_x_9539:
        /* <DEDUP_REMOVED lines=24> */
.L_x_9572:
[----:B------:R-:W0:Y:S02]  /*1d0880*/  LDS.64 R12, [R9+0x8] ;  /* 0x00000800090c7984 */ /* 0x000e240000000a00 */
[----:B0-----:R-:W-:-:S05]  /*1d0890*/  IADD3 R14, P0, PT, R12, 0x30, RZ ;  /* 0x000000300c0e7810 */ /* 0x001fca0007f1e0ff */
[----:B------:R-:W-:-:S07]  /*1d08a0*/  IMAD.X R15, RZ, RZ, R13, P0 ;  /* 0x000000ffff0f7224 */ /* 0x000fce00000e060d */
[----:B------:R-:W0:Y:S02]  /*1d08b0*/  ATOMS.CAST.SPIN.64 P0, [R9+0x8], R12, R14 ;  /* 0x0000080c0900758d */ /* 0x000e24000180040e */
[----:B0-----:R-:W-:Y:S05]  /*1d08c0*/  @!P0 BRA `(.L_x_9572) ;  /* 0xfffffffc00ec8947 */ /* 0x001fea000383ffff */
[----:B------:R-:W-:Y:S05]  /*1d08d0*/  BSYNC B1 ;  /* 0x0000000000017941 */ /* 0x000fea0003800000 */
.L_x_9571:
[----:B------:R-:W-:Y:S05]  /*1d08e0*/  BRA `(.L_x_9569) ;  /* 0x0000000000187947 */ /* 0x000fea0003800000 */
.L_x_9570:
[----:B------:R-:W-:Y:S02]  /*1d08f0*/  R2UR UR4, R38 ;  /* 0x00000000260472ca */ /* 0x000fe400000e0000 */
[----:B------:R-:W-:-:S13]  /*1d0900*/  R2UR UR5, R39 ;  /* 0x00000000270572ca */ /* 0x000fda00000e0000 */
[----:B------:R-:W2:Y:S02]  /*1d0910*/  LD.E.64 R12, desc[UR4][R36.64+0x8] ;  /* 0x00000804240c7980 */ /* 0x000ea4000c101b00 */
[----:B--2---:R-:W-:-:S05]  /*1d0920*/  IADD3 R8, P0, PT, R12, 0x30, RZ ;  /* 0x000000300c087810 */ /* 0x004fca0007f1e0ff */
[----:B------:R-:W-:-:S05]  /*1d0930*/  IMAD.X R9, RZ, RZ, R13, P0 ;  /* 0x000000ffff097224 */ /* 0x000fca00000e060d */
[----:B------:R0:W-:Y:S03]  /*1d0940*/  ST.E.64 desc[UR4][R36.64+0x8], R8 ;  /* 0x0000080824007985 */ /* 0x0001e6000c101b04 */
.L_x_9569:
[----:B------:R-:W-:Y:S05]  /*1d0950*/  BSYNC B0 ;  /* 0x0000000000007941 */ /* 0x000fea0003800000 */
.L_x_9568:
        /* <DEDUP_REMOVED lines=51> */
.L_x_9574:
[----:B------:R-:W-:Y:S01]  /*1d0c90*/  R2UR UR4, R38 ;  /* 0x00000000260472ca */ /* 0x000fe200000e0000 */
[----:B0-----:R-:W-:Y:S01]  /*1d0ca0*/  IMAD.MOV.U32 R9, RZ, RZ, 0x5272 ;  /* 0x00005272ff097424 */ /* 0x001fe200078e00ff */
[----:B------:R-:W-:Y:S01]  /*1d0cb0*/  R2UR UR5, R39 ;  /* 0x00000000270572ca */ /* 0x000fe200000e0000 */
[----:B------:R-:W-:Y:S01]  /*1d0cc0*/  IMAD.MOV.U32 R7, RZ, RZ, -0x1 ;  /* 0xffffffffff077424 */ /* 0x000fe200078e00ff */
[----:B------:R-:W-:-:S11]  /*1d0cd0*/  PLOP3.LUT P0, PT, PT, PT, PT, 0x8, 0x80 ;  /* 0x000000000080781c */ /* 0x000fd60003f0e170 */
[----:B------:R0:W-:Y:S02]  /*1d0ce0*/  ST.E desc[UR4][R30.64], R9 ;  /* 0x000000091e007985 */ /* 0x0001e4000c101904 */
.L_x_9575:
[----:B------:R-:W-:Y:S05]  /*1d0cf0*/  BSYNC B0 ;  /* 0x0000000000007941 */ /* 0x000fea0003800000 */
.L_x_9573:
        /* <DEDUP_REMOVED lines=39> */
.L_x_9577:
[----:B------:R-:W-:Y:S05]  /*1d0f70*/  BSYNC B0 ;  /* 0x0000000000007941 */ /* 0x000fea0003800000 */
.L_x_9576:
[----:B------:R-:W-:Y:S02]  /*1d0f80*/  R2UR UR4, R38 ;  /* 0x00000000260472ca */ /* 0x000fe400000e0000 */
[----:B------:R-:W-:-:S13]  /*1d0f90*/  R2UR UR5, R39 ;  /* 0x00000000270572ca */ /* 0x000fda00000e0000 */
[----:B------:R4:W-:Y:S01]  /*1d0fa0*/  ST.E desc[UR4][R30.64], R11 ;  /* 0x0000000b1e007985 */ /* 0x0009e2000c101904 */
[----:B------:R-:W-:Y:S05]  /*1d0fb0*/  BRA `(.L_x_9538) ;  /* 0x0000000000147947 */ /* 0x000fea0003800000 */
.L_x_9567:
[----:B------:R-:W-:Y:S02]  /*1d0fc0*/  R2UR UR4, R38 ;  /* 0x00000000260472ca */ /* 0x000fe400000e0000 */
[----:B------:R-:W-:Y:S02]  /*1d0fd0*/  R2UR UR5, R39 ;  /* 0x00000000270572ca */ /* 0x000fe400000e0000 */
[----:B------:R-:W-:-:S05]  /*1d0fe0*/  LEA R8, P0, R42, R8, 0x2 ;  /* 0x000000082a087211 */ /* 0x000fca00078010ff */
[----:B------:R-:W-:-:S06]  /*1d0ff0*/  IMAD.X R9, RZ, RZ, R9, P0 ;  /* 0x000000ffff097224 */ /* 0x000fcc00000e0609 */
[----:B------:R3:W-:Y:S02]  /*1d1000*/  ST.E desc[UR4][R8.64+0x20], RZ ;  /* 0x000020ff08007985 */ /* 0x0007e4000c101904 */
.L_x_9538:
[----:B------:R-:W-:Y:S05]  /*1d1010*/  BSYNC B2 ;  /* 0x0000000000027941 */ /* 0x000fea0003800000 */
.L_x_9537:
[----:B-1----:R-:W4:Y:S01]  /*1d1020*/  LDS.64 R6, [R6] ;  /* 0x0000000006067984 */ /* 0x002f220000000a00 */
[C---:B------:R-:W-:Y:S02]  /*1d1030*/  R2UR UR6, R38.reuse ;  /* 0x00000000260672ca */ /* 0x040fe400000e0000 */
[C---:B------:R-:W-:Y:S02]  /*1d1040*/  R2UR UR7, R39.reuse ;  /* 0x00000000270772ca */ /* 0x040fe400000e0000 */
[----:B------:R-:W-:Y:S02]  /*1d1050*/  R2UR UR4, R38 ;  /* 0x00000000260472ca */ /* 0x000fe400000e0000 */
[----:B------:R-:W-:-:S09]  /*1d1060*/  R2UR UR5, R39 ;  /* 0x00000000270572ca */ /* 0x000fd200000e0000 */
[----:B0--3--:R-:W3:Y:S01]  /*1d1070*/  LD.E R8, desc[UR6][R30.64] ;  /* 0x000000061e087980 */ /* 0x009ee2000c101900 */
[----:B----4-:R-:W-:-:S05]  /*1d1080*/  IMAD.WIDE R10, R5, 0x10, R6 ;  /* 0x00000010050a7825 */ /* 0x010fca00078e0206 */
[----:B------:R-:W4:Y:S01]  /*1d1090*/  LD.E R0, desc[UR4][R10.64+0xc] ;  /* 0x00000c040a007980 */ /* 0x000f22000c101900 */
[----:B------:R-:W-:Y:S01]  /*1d10a0*/  BSSY B2, `(.L_x_9578) ;  /* 0x0000160000027945 */ /* 0x000fe20003800000 */
[----:B------:R-:W-:Y:S01]  /*1d10b0*/  IMAD.MOV.U32 R9, RZ, RZ, RZ ;  /* 0x000000ffff097224 */ /* 0x000fe200078e00ff */
[----:B---3--:R-:W-:Y:S02]  /*1d10c0*/  ISETP.NE.AND P0, PT, R8, RZ, PT ;  /* 0x000000ff0800720c */ /* 0x008fe40003f05270 */
[----:B----4-:R-:W-:-:S11]  /*1d10d0*/  VIADDMNMX R3, R0, -R4, R3, PT ;  /* 0x8000000400037246 */ /* 0x010fd60003800103 */
[----:B------:R-:W-:Y:S05]  /*1d10e0*/  @P0 BRA `(.L_x_9579) ;  /* 0x00000014006c0947 */ /* 0x000fea0003800000 */
[C---:B------:R-:W-:Y:S01]  /*1d10f0*/  R2UR UR6, R38.reuse ;  /* 0x00000000260672ca */ /* 0x040fe200000e0000 */
[----:B------:R-:W-:Y:S01]  /*1d1100*/  IMAD.WIDE R6, R43, 0x10, R6 ;  /* 0x000000102b067825 */ /* 0x000fe200078e0206 */
[C---:B------:R-:W-:Y:S02]  /*1d1110*/  R2UR UR7, R39.reuse ;  /* 0x00000000270772ca */ /* 0x040fe400000e0000 */
[----:B------:R-:W-:Y:S02]  /*1d1120*/  R2UR UR4, R38 ;  /* 0x00000000260472ca */ /* 0x000fe400000e0000 */
[----:B------:R-:W-:-:S09]  /*1d1130*/  R2UR UR5, R39 ;  /* 0x00000000270572ca */ /* 0x000fd200000e0000 */
[----:B------:R-:W3:Y:S04]  /*1d1140*/  LD.E R6, desc[UR6][R6.64+0x4] ;  /* 0x0000040606067980 */ /* 0x000ee8000c101900 */
[----:B------:R-:W4:Y:S01]  /*1d1150*/  LD.E R10, desc[UR4][R10.64+0x4] ;  /* 0x000004040a0a7980 */ /* 0x000f22000c101900 */
[----:B------:R-:W-:Y:S01]  /*1d1160*/  BSSY B1, `(.L_x_9580) ;  /* 0x0000151000017945 */ /* 0x000fe20003800000 */
[----:B------:R-:W-:Y:S01]  /*1d1170*/  IMAD.MOV.U32 R8, RZ, RZ, RZ ;  /* 0x000000ffff087224 */ /* 0x000fe200078e00ff */
[----:B---3--:R-:W-:-:S04]  /*1d1180*/  ISETP.NE.AND P0, PT, R6, 0x10ef, PT ;  /* 0x000010ef0600780c */ /* 0x008fc80003f05270 */
[----:B----4-:R-:W-:-:S04]  /*1d1190*/  ISETP.NE.OR P0, PT, R10, 0x10ef, P0 ;  /* 0x000010ef0a00780c */ /* 0x010fc80000705670 */
        /* <DEDUP_REMOVED lines=9> */
.L_x_9607:
[----:B------:R-:W-:Y:S01]  /*1d1230*/  ISETP.NE.AND P0, PT, R5, -0x1, PT ;  /* 0xffffffff0500780c */ /* 0x000fe20003f05270 */
[----:B------:R-:W-:Y:S05]  /*1d1240*/  YIELD ;  /* 0x0000000000007946 */ /* 0x000fea0003800000 */
[----:B------:R-:W-:Y:S07]  /*1d1250*/  BSSY B3, `(.L_x_9583) ;  /* 0x0000099000037945 */ /* 0x000fee0003800000 */
[----:B------:R-:W-:Y:S01]  /*1d1260*/  @!P0 R2UR UR4, R38 ;  /* 0x00000000260482ca */ /* 0x000fe200000e0000 */
[----:B0-2---:R-:W-:Y:S01]  /*1d1270*/  @!P0 IMAD.MOV.U32 R7, RZ, RZ, 0x5368 ;  /* 0x00005368ff078424 */ /* 0x005fe200078e00ff */
[----:B------:R-:W-:-:S02]  /*1d1280*/  @!P0 R2UR UR5, R39 ;  /* 0x00000000270582ca */ /* 0x000fc400000e0000 */
[----:B--2--5:R-:W-:-:S11]  /*1d1290*/  @!P0 PRMT R13, RZ, 0x7610, R13 ;  /* 0x00007610ff0d8816 */ /* 0x024fd6000000000d */
[----:B------:R0:W-:Y:S01]  /*1d12a0*/  @!P0 ST.E desc[UR4][R30.64], R7 ;  /* 0x000000071e008985 */ /* 0x0001e2000c101904 */
[----:B-1----:R-:W-:Y:S05]  /*1d12b0*/  @!P0 BRA `(.L_x_9584) ;  /* 0x0000000800488947 */ /* 0x002fea0003800000 */
        /* <DEDUP_REMOVED lines=26> */
.L_x_9590:
[----:B------:R-:W0:Y:S02]  /*1d1460*/  LDS.64 R12, [R9+0x8] ;  /* 0x00000800090c7984 */ /* 0x000e240000000a00 */
[----:B0-----:R-:W-:-:S05]  /*1d1470*/  IADD3 R14, P0, PT, R12, 0x30, RZ ;  /* 0x000000300c0e7810 */ /* 0x001fca0007f1e0ff */
[----:B------:R-:W-:-:S07]  /*1d1480*/  IMAD.X R15, RZ, RZ, R13, P0 ;  /* 0x000000ffff0f7224 */ /* 0x000fce00000e060d */
[----:B------:R-:W0:Y:S02]  /*1d1490*/  ATOMS.CAST.SPIN.64 P0, [R9+0x8], R12, R14 ;  /* 0x0000080c0900758d */ /* 0x000e24000180040e */
[----:B0-----:R-:W-:Y:S05]  /*1d14a0*/  @!P0 BRA `(.L_x_9590) ;  /* 0xfffffffc00ec8947 */ /* 0x001fea000383ffff */
[----:B------:R-:W-:Y:S05]  /*1d14b0*/  BSYNC B5 ;  /* 0x0000000000057941 */ /* 0x000fea0003800000 */
.L_x_9589:
[----:B------:R-:W-:Y:S05]  /*1d14c0*/  BRA `(.L_x_9587) ;  /* 0x0000000000187947 */ /* 0x000fea0003800000 */
.L_x_9588:
[----:B------:R-:W-:Y:S02]  /*1d14d0*/  R2UR UR4, R38 ;  /* 0x00000000260472ca */ /* 0x000fe400000e0000 */
[----:B------:R-:W-:-:S13]  /*1d14e0*/  R2UR UR5, R39 ;  /* 0x00000000270572ca */ /* 0x000fda00000e0000 */
[----:B------:R-:W2:Y:S02]  /*1d14f0*/  LD.E.64 R12, desc[UR4][R36.64+0x8] ;  /* 0x00000804240c7980 */ /* 0x000ea4000c101b00 */
[----:B--2---:R-:W-:-:S05]  /*1d1500*/  IADD3 R8, P0, PT, R12, 0x30, RZ ;  /* 0x000000300c087810 */ /* 0x004fca0007f1e0ff */
[----:B------:R-:W-:-:S05]  /*1d1510*/  IMAD.X R9, RZ, RZ, R13, P0 ;  /* 0x000000ffff097224 */ /* 0x000fca00000e060d */
[----:B------:R0:W-:Y:S03]  /*1d1520*/  ST.E.64 desc[UR4][R36.64+0x8], R8 ;  /* 0x0000080824007985 */ /* 0x0001e6000c101b04 */
.L_x_9587:
[----:B------:R-:W-:Y:S05]  /*1d1530*/  BSYNC B4 ;  /* 0x0000000000047941 */ /* 0x000fea0003800000 */
.L_x_9586:
        /* <DEDUP_REMOVED lines=54> */
.L_x_9592:
[----:B------:R-:W-:Y:S05]  /*1d18a0*/  BSYNC B4 ;  /* 0x0000000000047941 */ /* 0x000fea0003800000 */
.L_x_9591:
[----:B------:R-:W-:Y:S01]  /*1d18b0*/  BSSY B4, `(.L_x_9593) ;  /* 0x0000028000047945 */ /* 0x000fe20003800000 */
[----:B-1----:R-:W-:Y:S02]  /*1d18c0*/  IMAD.MOV.U32 R7, RZ, RZ, RZ ;  /* 0x000000ffff077224 */ /* 0x002fe400078e00ff */
        /* <DEDUP_REMOVED lines=38> */
.L_x_9594:
[----:B------:R-:W-:Y:S05]  /*1d1b30*/  BSYNC B4 ;  /* 0x0000000000047941 */ /* 0x000fea0003800000 */
.L_x_9593:
[----:B------:R-:W-:Y:S02]  /*1d1b40*/  R2UR UR4, R38 ;  /* 0x00000000260472ca */ /* 0x000fe400000e0000 */
[----:B------:R-:W-:Y:S02]  /*1d1b50*/  R2UR UR5, R39 ;  /* 0x00000000270572ca */ /* 0x000fe400000e0000 */
[----:B------:R-:W-:-:S11]  /*1d1b60*/  PRMT R13, RZ, 0x7610, R13 ;  /* 0x00007610ff0d7816 */ /* 0x000fd6000000000d */
[----:B------:R2:W-:Y:S01]  /*1d1b70*/  ST.E desc[UR4][R30.64], R7 ;  /* 0x000000071e007985 */ /* 0x0005e2000c101904 */
[----:B------:R-:W-:Y:S05]  /*1d1b80*/  BRA `(.L_x_9584) ;  /* 0x0000000000147947 */ /* 0x000fea0003800000 */
.L_x_9585:
[----:B------:R-:W-:Y:S02]  /*1d1b90*/  R2UR UR4, R38 ;  /* 0x00000000260472ca */ /* 0x000fe400000e0000 */
[----:B------:R-:W-:Y:S02]  /*1d1ba0*/  R2UR UR5, R39 ;  /* 0x00000000270572ca */ /* 0x000fe400000e0000 */
[----:B------:R-:W-:-:S05]  /*1d1bb0*/  IADD3 R6, P0, PT, R8, R4, RZ ;  /* 0x0000000408067210 */ /* 0x000fca0007f1e0ff */
[----:B------:R-:W-:-:S06]  /*1d1bc0*/  IMAD.X R7, RZ, RZ, R9, P0 ;  /* 0x000000ffff077224 */ /* 0x000fcc00000e0609 */
[----:B------:R3:W5:Y:S02]  /*1d1bd0*/  LD.E.U8 R13, desc[UR4][R6.64] ;  /* 0x00000004060d7980 */ /* 0x000764000c101100 */
.L_x_9584:
[----:B------:R-:W-:Y:S05]  /*1d1be0*/  BSYNC B3 ;  /* 0x0000000000037941 */ /* 0x000fea0003800000 */
.L_x_9583:
        /* <DEDUP_REMOVED lines=32> */
.L_x_9602:
[----:B------:R-:W0:Y:S02]  /*1d1df0*/  LDS.64 R12, [R9+0x8] ;  /* 0x00000800090c7984 */ /* 0x000e240000000a00 */
[----:B0-----:R-:W-:-:S05]  /*1d1e00*/  IADD3 R14, P0, PT, R12, 0x30, RZ ;  /* 0x000000300c0e7810 */ /* 0x001fca0007f1e0ff */
[----:B------:R-:W-:-:S07]  /*1d1e10*/  IMAD.X R15, RZ, RZ, R13, P0 ;  /* 0x000000ffff0f7224 */ /* 0x000fce00000e060d */
[----:B------:R-:W0:Y:S02]  /*1d1e20*/  ATOMS.CAST.SPIN.64 P0, [R9+0x8], R12, R14 ;  /* 0x0000080c0900758d */ /* 0x000e24000180040e */
[----:B0-----:R-:W-:Y:S05]  /*1d1e30*/  @!P0 BRA `(.L_x_9602) ;  /* 0xfffffffc00ec8947 */ /* 0x001fea000383ffff */
[----:B------:R-:W-:Y:S05]  /*1d1e40*/  BSYNC B5 ;  /* 0x0000000000057941 */ /* 0x000fea0003800000 */
.L_x_9601:
[----:B------:R-:W-:Y:S05]  /*1d1e50*/  BRA `(.L_x_9599) ;  /* 0x0000000000187947 */ /* 0x000fea0003800000 */
.L_x_9600:
[----:B------:R-:W-:Y:S02]  /*1d1e60*/  R2UR UR4, R38 ;  /* 0x00000000260472ca */ /* 0x000fe400000e0000 */
[----:B------:R-:W-:-:S13]  /*1d1e70*/  R2UR UR5, R39 ;  /* 0x00000000270572ca */ /* 0x000fda00000e0000 */
[----:B------:R-:W2:Y:S02]  /*1d1e80*/  LD.E.64 R12, desc[UR4][R36.64+0x8] ;  /* 0x00000804240c7980 */ /* 0x000ea4000c101b00 */
[----:B--2---:R-:W-:-:S05]  /*1d1e90*/  IADD3 R8, P0, PT, R12, 0x30, RZ ;  /* 0x000000300c087810 */ /* 0x004fca0007f1e0ff */
[----:B------:R-:W-:-:S05]  /*1d1ea0*/  IMAD.X R9, RZ, RZ, R13, P0 ;  /* 0x000000ffff097224 */ /* 0x000fca00000e060d */
[----:B------:R0:W-:Y:S03]  /*1d1eb0*/  ST.E.64 desc[UR4][R36.64+0x8], R8 ;  /* 0x0000080824007985 */ /* 0x0001e6000c101b04 */
.L_x_9599:
[----:B------:R-:W-:Y:S05]  /*1d1ec0*/  BSYNC B4 ;  /* 0x0000000000047941 */ /* 0x000fea0003800000 */
.L_x_9598:
        /* <DEDUP_REMOVED lines=54> */
.L_x_9604:
[----:B------:R-:W-:Y:S05]  /*1d2230*/  BSYNC B4 ;  /* 0x0000000000047941 */ /* 0x000fea0003800000 */
.L_x_9603:
        /* <DEDUP_REMOVED lines=41> */
.L_x_9606:
[----:B------:R-:W-:Y:S05]  /*1d24d0*/  BSYNC B4 ;  /* 0x0000000000047941 */ /* 0x000fea0003800000 */
.L_x_9605:
[----:B------:R-:W-:Y:S02]  /*1d24e0*/  R2UR UR4, R38 ;  /* 0x00000000260472ca */ /* 0x000fe400000e0000 */
[----:B------:R-:W-:-:S13]  /*1d24f0*/  R2UR UR5, R39 ;  /* 0x00000000270572ca */ /* 0x000fda00000e0000 */
[----:B------:R2:W-:Y:S01]  /*1d2500*/  ST.E desc[UR4][R30.64], R7 ;  /* 0x000000071e007985 */ /* 0x0005e2000c101904 */
[----:B------:R-:W-:Y:S05]  /*1d2510*/  BRA `(.L_x_9596) ;  /* 0x0000000000247947 */ /* 0x000fea0003800000 */
.L_x_9597:
        /* <DEDUP_REMOVED lines=9> */
.L_x_9596:
[----:B------:R-:W-:Y:S05]  /*1d25b0*/  BSYNC B3 ;  /* 0x0000000000037941 */ /* 0x000fea0003800000 */
.L_x_9595:
[C---:B---3--:R-:W-:Y:S02]  /*1d25c0*/  VIADD R6, R0.reuse, 0xffffffe1 ;  /* 0xffffffe100067836 */ /* 0x048fe40000000000 */
[----:B------:R-:W-:Y:S02]  /*1d25d0*/  VIADD R0, R0, 0xffffffff ;  /* 0xffffffff00007836 */ /* 0x000fe40000000000 */
[----:B------:R-:W-:Y:S01]  /*1d25e0*/  VIADD R3, R3, 0xfffffffc ;  /* 0xfffffffc03037836 */ /* 0x000fe20000000000 */
[----:B------:R-:W-:Y:S01]  /*1d25f0*/  ISETP.GT.U32.AND P0, PT, R6, 0x1, PT ;  /* 0x000000010600780c */ /* 0x000fe20003f04070 */
[----:B------:R-:W-:Y:S02]  /*1d2600*/  VIADD R4, R4, 0xfffffffc ;  /* 0xfffffffc04047836 */ /* 0x000fe40000000000 */
[----:B------:R-:W-:-:S10]  /*1d2610*/  VIADD R2, R2, 0xffffffff ;  /* 0xffffffff02027836 */ /* 0x000fd40000000000 */
[----:B------:R-:W-:Y:S05]  /*1d2620*/  @P0 BRA `(.L_x_9607) ;  /* 0xffffffec00000947 */ /* 0x000fea000383ffff */
[----:B------:R-:W-:Y:S05]  /*1d2630*/  BSYNC B0 ;  /* 0x0000000000007941 */ /* 0x000fea0003800000 */
.L_x_9582:
[----:B------:R-:W-:Y:S02]  /*1d2640*/  R2UR UR4, R38 ;  /* 0x00000000260472ca */ /* 0x000fe400000e0000 */
[----:B------:R-:W-:-:S13]  /*1d2650*/  R2UR UR5, R39 ;  /* 0x00000000270572ca */ /* 0x000fda00000e0000 */
[----:B0-----:R0:W5:Y:S02]  /*1d2660*/  LD.E R8, desc[UR4][R30.64] ;  /* 0x000000041e087980 */ /* 0x001164000c101900 */
.L_x_9581:
[----:B------:R-:W-:Y:S05]  /*1d2670*/  BSYNC B1 ;  /* 0x0000000000017941 */ /* 0x000fea0003800000 */
.L_x_9580:
[----:B-----5:R-:W-:-:S04]  /*1d2680*/  ISETP.NE.AND P0, PT, R8, RZ, PT ;  /* 0x000000ff0800720c */ /* 0x020fc80003f05270 */
[----:B-1----:R-:W-:-:S09]  /*1d2690*/  SEL R9, R43, RZ, !P0 ;  /* 0x000000ff2b097207 */ /* 0x002fd20004000000 */
.L_x_9579:
[----:B------:R-:W-:Y:S05]  /*1d26a0*/  BSYNC B2 ;  /* 0x0000000000027941 */ /* 0x000fea0003800000 */
.L_x_9578:
[----:B------:R-:W-:Y:S01]  /*1d26b0*/  ISETP.NE.AND P0, PT, R8, RZ, PT ;  /* 0x000000ff0800720c */ /* 0x000fe20003f05270 */
[----:B------:R-:W-:-:S12]  /*1d26c0*/  IMAD.MOV.U32 R40, RZ, RZ, RZ ;  /* 0x000000ffff287224 */ /* 0x000fd800078e00ff */
[----:B------:R-:W-:Y:S05]  /*1d26d0*/  @P0 BRA `(.L_x_7329) ;  /* 0x0000000000380947 */ /* 0x000fea0003800000 */
[----:B------:R-:W1:Y:S01]  /*1d26e0*/  S2UR UR5, SR_CgaCtaId ;  /* 0x00000000000579c3 */ /* 0x000e620000008800 */
[----:B------:R-:W-:Y:S01]  /*1d26f0*/  UMOV UR4, 0x400 ;  /* 0x0000040000047882 */ /* 0x000fe20000000000 */
[----:B------:R-:W-:Y:S02]  /*1d2700*/  R2UR UR6, R38 ;  /* 0x00000000260672ca */ /* 0x000fe400000e0000 */
[C---:B------:R-:W-:Y:S01]  /*1d2710*/  R2UR UR7, R39.reuse ;  /* 0x00000000270772ca */ /* 0x040fe200000e0000 */
[----:B-1----:R-:W-:Y:S01]  /*1d2720*/  ULEA UR4, UR5, UR4, 0x18 ;  /* 0x0000000405047291 */ /* 0x002fe2000f8ec0ff */
[----:B------:R-:W-:-:S08]  /*1d2730*/  R2UR UR5, R39 ;  /* 0x00000000270572ca */ /* 0x000fd000000e0000 */
[----:B------:R-:W1:Y:S01]  /*1d2740*/  LDS.64 R2, [UR4] ;  /* 0x00000004ff027984 */ /* 0x000e620008000a00 */
[----:B------:R-:W-:Y:S02]  /*1d2750*/  R2UR UR4, R38 ;  /* 0x00000000260472ca */ /* 0x000fe400000e0000 */
[----:B-1----:R-:W-:-:S05]  /*1d2760*/  IADD3 R2, P0, PT, R2, R41, RZ ;  /* 0x0000002902027210 */ /* 0x002fca0007f1e0ff */
[----:B------:R-:W-:-:S06]  /*1d2770*/  IMAD.X R3, R3, 0x1, R35, P0 ;  /* 0x0000000103037824 */ /* 0x000fcc00000e0623 */
[----:B------:R1:W-:Y:S04]  /*1d2780*/  ST.E desc[UR4][R2.64+0x20], R9 ;  /* 0x0000200902007985 */ /* 0x0003e8000c101904 */
[----:B------:R-:W3:Y:S02]  /*1d2790*/  LD.E R8, desc[UR6][R30.64] ;  /* 0x000000061e087980 */ /* 0x000ee4000c101900 */
[----:B---3--:R-:W-:-:S04]  /*1d27a0*/  ISETP.NE.AND P0, PT, R8, RZ, PT ;  /* 0x000000ff0800720c */ /* 0x008fc80003f05270 */
[----:B-1----:R-:W-:-:S09]  /*1d27b0*/  SEL R40, R34, RZ, !P0 ;  /* 0x000000ff22287207 */ /* 0x002fd20004000000 */
.L_x_7329:
[----:B------:R0:W-:Y:S05]  /*1d27c0*/  BMOV.32 B6, R22 ;  /* 0x0000001606007356 */ /* 0x0001ea0000000000 */
[----:B------:R-:W-:Y:S05]  /*1d27d0*/  BSYNC B6 ;  /* 0x0000000000067941 */ /* 0x000fea0003800000 */
.L_x_7328:
[----:B------:R-:W-:-:S04]  /*1d27e0*/  ISETP.NE.AND P0, PT, R8, RZ, PT ;  /* 0x000000ff0800720c */ /* 0x000fc80003f05270 */
[----:B------:R-:W-:Y:S02]  /*1d27f0*/  PLOP3.LUT P2, PT, P0, PT, PT, 0x8, 0x80 ;  /* 0x000000000080781c */ /* 0x000fe4000074e170 */
[----:B------:R-:W-:-:S11]  /*1d2800*/  SEL R40, R40, RZ, !P0 ;  /* 0x000000ff28287207 */ /* 0x000fd60004000000 */
.L_x_7309:
[----:B------:R-:W-:Y:S05]  /*1d2810*/  BSYNC B7 ;  /* 0x0000000000077941 */ /* 0x000fea0003800000 */
.L_x_7295:
[----:B01234-:R-:W-:Y:S01]  /*1d2820*/  IMAD.MOV.U32 R4, RZ, RZ, RZ ;  /* 0x000000ffff047224 */ /* 0x01ffe200078e00ff */
[----:B------:R-:W-:Y:S06]  /*1d2830*/  @!P2 BRA `(.L_x_6741) ;  /* 0x000000c8006ca947 */ /* 0x000fec0003800000 */
[----:B------:R-:W0:Y:S01]  /*1d2840*/  S2UR UR5, SR_CgaCtaId ;  /* 0x00000000000579c3 */ /* 0x000e220000008800 */
[----:B------:R-:W-:Y:S01]  /*1d2850*/  ISETP.NE.AND P0, PT, R18, -0x1, PT ;  /* 0xffffffff1200780c */ /* 0x000fe20003f05270 */
[----:B------:R-:W-:Y:S01]  /*1d2860*/  UMOV UR4, 0x400 ;  /* 0x0000040000047882 */ /* 0x000fe20000000000 */
[----:B------:R-:W-:-:S11]  /*1d2870*/  ISETP.NE.AND P1, PT, R40, -0x1, PT ;  /* 0xffffffff2800780c */ /* 0x000fd60003f25270 */
[C---:B------:R-:W-:Y:S01]  /*1d2880*/  @!P0 R2UR UR6, R38.reuse ;  /* 0x00000000260682ca */ /* 0x040fe200000e0000 */
[----:B------:R-:W-:Y:S01]  /*1d2890*/  @!P0 IMAD.MOV.U32 R5, RZ, RZ, 0x5368 ;  /* 0x00005368ff058424 */ /* 0x000fe200078e00ff */
[C---:B------:R-:W-:Y:S01]  /*1d28a0*/  @!P0 R2UR UR7, R39.reuse ;  /* 0x00000000270782ca */ /* 0x040fe200000e0000 */
[----:B------:R-:W1:Y:S01]  /*1d28b0*/  @P1 S2R R13, SR_CgaCtaId ;  /* 0x00000000000d1919 */ /* 0x000e620000008800 */
[C---:B------:R-:W-:Y:S01]  /*1d28c0*/  @P0 R2UR UR8, R38.reuse ;  /* 0x00000000260802ca */ /* 0x040fe200000e0000 */
[----:B------:R-:W-:Y:S01]  /*1d28d0*/  @!P0 IMAD.MOV.U32 R7, RZ, RZ, RZ ;  /* 0x000000ffff078224 */ /* 0x000fe200078e00ff */
[C---:B------:R-:W-:Y:S01]  /*1d28e0*/  @P0 R2UR UR9, R39.reuse ;  /* 0x00000000270902ca */ /* 0x040fe200000e0000 */
[----:B------:R-:W-:Y:S01]  /*1d28f0*/  @!P0 IMAD.MOV.U32 R0, RZ, RZ, RZ ;  /* 0x000000ffff008224 */ /* 0x000fe200078e00ff */
[----:B------:R-:W-:Y:S01]  /*1d2900*/  @!P1 R2UR UR10, R38 ;  /* 0x00000000260a92ca */ /* 0x000fe200000e0000 */
[----:B------:R-:W-:Y:S01]  /*1d2910*/  @!P1 IMAD.MOV.U32 R11, RZ, RZ, 0x5368 ;  /* 0x00005368ff0b9424 */ /* 0x000fe200078e00ff */
[----:B0-----:R-:W-:Y:S01]  /*1d2920*/  ULEA UR4, UR5, UR4, 0x18 ;  /* 0x0000000405047291 */ /* 0x001fe2000f8ec0ff */
[----:B------:R-:W-:-:S04]  /*1d2930*/  @!P1 R2UR UR11, R39 ;  /* 0x00000000270b92ca */ /* 0x000fc800000e0000 */
[----:B------:R-:W-:Y:S01]  /*1d2940*/  @!P0 ST.E desc[UR6][R30.64], R5 ;  /* 0x000000051e008985 */ /* 0x000fe2000c101906 */
[----:B------:R-:W-:Y:S02]  /*1d2950*/  @P0 R2UR UR6, R38 ;  /* 0x00000000260602ca */ /* 0x000fe400000e0000 */
[----:B------:R-:W-:Y:S01]  /*1d2960*/  @P0 R2UR UR7, R39 ;  /* 0x00000000270702ca */ /* 0x000fe200000e0000 */
[----:B------:R-:W0:Y:S02]  /*1d2970*/  @P0 LDS.64 R2, [UR4] ;  /* 0x00000004ff020984 */ /* 0x000e240008000a00 */
[----:B0-----:R-:W-:Y:S01]  /*1d2980*/  @P0 IMAD.WIDE R8, R18, 0x10, R2 ;  /* 0x0000001012080825 */ /* 0x001fe200078e0202 */
[----:B------:R-:W-:-:S04]  /*1d2990*/  @P1 MOV R2, 0x400 ;  /* 0x0000040000021802 */ /* 0x000fc80000000f00 */
[----:B-1----:R-:W-:-:S05]  /*1d29a0*/  @P1 LEA R13, R13, R2, 0x18 ;  /* 0x000000020d0d1211 */ /* 0x002fca00078ec0ff */
        /* <DEDUP_REMOVED lines=41> */
.L_x_9612:
[----:B------:R-:W0:Y:S02]  /*1d2c40*/  LDS.64 R8, [R3+0x8] ;  /* 0x0000080003087984 */ /* 0x000e240000000a00 */
[----:B0-----:R-:W-:-:S05]  /*1d2c50*/  IADD3 R10, P0, PT, R12, R8, RZ ;  /* 0x000000080c0a7210 */ /* 0x001fca0007f1e0ff */
[----:B------:R-:W-:-:S07]  /*1d2c60*/  IMAD.X R11, R13, 0x1, R9, P0 ;  /* 0x000000010d0b7824 */ /* 0x000fce00000e0609 */
[----:B------:R-:W0:Y:S02]  /*1d2c70*/  ATOMS.CAST.SPIN.64 P0, [R3+0x8], R8, R10 ;  /* 0x000008080300758d */ /* 0x000e24000180040a */
[----:B0-----:R-:W-:Y:S05]  /*1d2c80*/  @!P0 BRA `(.L_x_9612) ;  /* 0xfffffffc00ec8947 */ /* 0x001fea000383ffff */
[----:B------:R-:W-:Y:S05]  /*1d2c90*/  BSYNC B1 ;  /* 0x0000000000017941 */ /* 0x000fea0003800000 */
.L_x_9611:
[----:B------:R-:W-:Y:S02]  /*1d2ca0*/  IMAD.MOV.U32 R10, RZ, RZ, R8 ;  /* 0x000000ffff0a7224 */ /* 0x000fe400078e0008 */
[----:B------:R-:W-:Y:S01]  /*1d2cb0*/  IMAD.MOV.U32 R11, RZ, RZ, R9 ;  /* 0x000000ffff0b7224 */ /* 0x000fe200078e0009 */
[----:B------:R-:W-:Y:S06]  /*1d2cc0*/  BRA `(.L_x_9609) ;  /* 0x0000000000187947 */ /* 0x000fec0003800000 */
.L_x_9610:
[----:B------:R-:W-:Y:S02]  /*1d2cd0*/  R2UR UR4, R38 ;  /* 0x00000000260472ca */ /* 0x000fe400000e0000 */
[----:B------:R-:W-:-:S13]  /*1d2ce0*/  R2UR UR5, R39 ;  /* 0x00000000270572ca */ /* 0x000fda00000e0000 */
[----:B------:R-:W2:Y:S02]  /*1d2cf0*/  LD.E.64 R10, desc[UR4][R36.64+0x8] ;  /* 0x00000804240a7980 */ /* 0x000ea4000c101b00 */
[----:B--2---:R-:W-:-:S05]  /*1d2d00*/  IADD3 R8, P0, PT, R12, R10, RZ ;  /* 0x0000000a0c087210 */ /* 0x004fca0007f1e0ff */
[----:B------:R-:W-:-:S05]  /*1d2d10*/  IMAD.X R9, R13, 0x1, R11, P0 ;  /* 0x000000010d097824 */ /* 0x000fca00000e060b */
[----:B------:R0:W-:Y:S03]  /*1d2d20*/  ST.E.64 desc[UR4][R36.64+0x8], R8 ;  /* 0x0000080824007985 */ /* 0x0001e6000c101b04 */
.L_x_9609:
[----:B------:R-:W-:Y:S05]  /*1d2d30*/  BSYNC B0 ;  /* 0x0000000000007941 */ /* 0x000fea0003800000 */
.L_x_9608:
        /* <DEDUP_REMOVED lines=46> */
.L_x_9642:
        /* <DEDUP_REMOVED lines=29> */
.L_x_9623:
[----:B------:R-:W0:Y:S02]  /*1d31f0*/  LDS.64 R12, [R9+0x8] ;  /* 0x00000800090c7984 */ /* 0x000e240000000a00 */
[----:B0-----:R-:W-:-:S05]  /*1d3200*/  IADD3 R14, P0, PT, R12, 0x30, RZ ;  /* 0x000000300c0e7810 */ /* 0x001fca0007f1e0ff */
[----:B------:R-:W-:-:S07]  /*1d3210*/  IMAD.X R15, RZ, RZ, R13, P0 ;  /* 0x000000ffff0f7224 */ /* 0x000fce00000e060d */
[----:B------:R-:W0:Y:S02]  /*1d3220*/  ATOMS.CAST.SPIN.64 P0, [R9+0x8], R12, R14 ;  /* 0x0000080c0900758d */ /* 0x000e24000180040e */
[----:B0-----:R-:W-:Y:S05]  /*1d3230*/  @!P0 BRA `(.L_x_9623) ;  /* 0xfffffffc00ec8947 */ /* 0x001fea000383ffff */
[----:B------:R-:W-:Y:S05]  /*1d3240*/  BSYNC B4 ;  /* 0x0000000000047941 */ /* 0x000fea0003800000 */
.L_x_9622:
[----:B------:R-:W-:Y:S05]  /*1d3250*/  BRA `(.L_x_9620) ;  /* 0x0000000000187947 */ /* 0x000fea0003800000 */
.L_x_9621:
[----:B------:R-:W-:Y:S02]  /*1d3260*/  R2UR UR4, R38 ;  /* 0x00000000260472ca */ /* 0x000fe400000e0000 */
[----:B------:R-:W-:-:S13]  /*1d3270*/  R2UR UR5, R39 ;  /* 0x00000000270572ca */ /* 0x000fda00000e0000 */
[----:B------:R-:W2:Y:S02]  /*1d3280*/  LD.E.64 R12, desc[UR4][R36.64+0x8] ;  /* 0x00000804240c7980 */ /* 0x000ea4000c101b00 */
[----:B--2---:R-:W-:-:S05]  /*1d3290*/  IADD3 R8, P0, PT, R12, 0x30, RZ ;  /* 0x000000300c087810 */ /* 0x004fca0007f1e0ff */
[----:B------:R-:W-:-:S05]  /*1d32a0*/  IMAD.X R9, RZ, RZ, R13, P0 ;  /* 0x000000ffff097224 */ /* 0x000fca00000e060d */
[----:B------:R0:W-:Y:S03]  /*1d32b0*/  ST.E.64 desc[UR4][R36.64+0x8], R8 ;  /* 0x0000080824007985 */ /* 0x0001e6000c101b04 */
.L_x_9620:
[----:B------:R-:W-:Y:S05]  /*1d32c0*/  BSYNC B3 ;  /* 0x0000000000037941 */ /* 0x000fea0003800000 */
.L_x_9619:
        /* <DEDUP_REMOVED lines=54> */
.L_x_9625:
[----:B------:R-:W-:Y:S05]  /*1d3630*/  BSYNC B3 ;  /* 0x0000000000037941 */ /* 0x000fea0003800000 */
.L_x_9624:
        /* <DEDUP_REMOVED lines=40> */
.L_x_9627:
[----:B------:R-:W-:Y:S05]  /*1d38c0*/  BSYNC B3 ;  /* 0x0000000000037941 */ /* 0x000fea0003800000 */
.L_x_9626:
[----:B------:R-:W-:Y:S02]  /*1d38d0*/  R2UR UR4, R38 ;  /* 0x00000000260472ca */ /* 0x000fe400000e0000 */
[----:B------:R-:W-:-:S13]  /*1d38e0*/  R2UR UR5, R39 ;  /* 0x00000000270572ca */ /* 0x000fda00000e0000 */
[----:B------:R2:W-:Y:S01]  /*1d38f0*/  ST.E desc[UR4][R30.64], R11 ;  /* 0x0000000b1e007985 */ /* 0x0005e2000c101904 */
[----:B------:R-:W-:Y:S05]  /*1d3900*/  BRA `(.L_x_9628) ;  /* 0x0000000000147947 */ /* 0x000fea0003800000 */
.L_x_9618:
[----:B------:R-:W-:Y:S02]  /*1d3910*/  R2UR UR4, R38 ;  /* 0x00000000260472ca */ /* 0x000fe400000e0000 */
[----:B------:R-:W-:Y:S02]  /*1d3920*/  R2UR UR5, R39 ;  /* 0x00000000270572ca */ /* 0x000fe400000e0000 */
[----:B------:R-:W-:-:S05]  /*1d3930*/  IADD3 R8, P0, PT, R8, R22, RZ ;  /* 0x0000001608087210 */ /* 0x000fca0007f1e0ff */
[----:B------:R-:W-:-:S06]  /*1d3940*/  IMAD.X R9, RZ, RZ, R9, P0 ;  /* 0x000000ffff097224 */ /* 0x000fcc00000e0609 */
[----:B------:R3:W-:Y:S02]  /*1d3950*/  ST.E desc[UR4][R8.64+0x20], RZ ;  /* 0x000020ff08007985 */ /* 0x0007e4000c101904 */
.L_x_9628:
[----:B------:R-:W-:Y:S05]  /*1d3960*/  BSYNC B2 ;  /* 0x0000000000027941 */ /* 0x000fea0003800000 */
.L_x_9617:
        /* <DEDUP_REMOVED lines=26> */
.L_x_9635:
[----:B------:R-:W0:Y:S02]  /*1d3b10*/  LDS.64 R12, [R9+0x8] ;  /* 0x00000800090c7984 */ /* 0x000e240000000a00 */
[----:B0-----:R-:W-:-:S05]  /*1d3b20*/  IADD3 R14, P0, PT, R12, 0x30, RZ ;  /* 0x000000300c0e7810 */ /* 0x001fca0007f1e0ff */
[----:B------:R-:W-:-:S07]  /*1d3b30*/  IMAD.X R15, RZ, RZ, R13, P0 ;  /* 0x000000ffff0f7224 */ /* 0x000fce00000e060d */
[----:B------:R-:W0:Y:S02]  /*1d3b40*/  ATOMS.CAST.SPIN.64 P0, [R9+0x8], R12, R14 ;  /* 0x0000080c0900758d */ /* 0x000e24000180040e */
[----:B0-----:R-:W-:Y:S05]  /*1d3b50*/  @!P0 BRA `(.L_x_9635) ;  /* 0xfffffffc00ec8947 */ /* 0x001fea000383ffff */
[----:B------:R-:W-:Y:S05]  /*1d3b60*/  BSYNC B4 ;  /* 0x0000000000047941 */ /* 0x000fea0003800000 */
.L_x_9634:
[----:B------:R-:W-:Y:S05]  /*1d3b70*/  BRA `(.L_x_9632) ;  /* 0x0000000000187947 */ /* 0x000fea0003800000 */
.L_x_9633:
[----:B------:R-:W-:Y:S02]  /*1d3b80*/  R2UR UR4, R38 ;  /* 0x00000000260472ca */ /* 0x000fe400000e0000 */
[----:B------:R-:W-:-:S13]  /*1d3b90*/  R2UR UR5, R39 ;  /* 0x00000000270572ca */ /* 0x000fda00000e0000 */
[----:B------:R-:W2:Y:S02]  /*1d3ba0*/  LD.E.64 R12, desc[UR4][R36.64+0x8] ;  /* 0x00000804240c7980 */ /* 0x000ea4000c101b00 */
[----:B--2---:R-:W-:-:S05]  /*1d3bb0*/  IADD3 R8, P0, PT, R12, 0x30, RZ ;  /* 0x000000300c087810 */ /* 0x004fca0007f1e0ff */
[----:B------:R-:W-:-:S05]  /*1d3bc0*/  IMAD.X R9, RZ, RZ, R13, P0 ;  /* 0x000000ffff097224 */ /* 0x000fca00000e060d */
[----:B------:R0:W-:Y:S03]  /*1d3bd0*/  ST.E.64 desc[UR4][R36.64+0x8], R8 ;  /* 0x0000080824007985 */ /* 0x0001e6000c101b04 */
.L_x_9632:
[----:B------:R-:W-:Y:S05]  /*1d3be0*/  BSYNC B3 ;  /* 0x0000000000037941 */ /* 0x000fea0003800000 */
.L_x_9631:
        /* <DEDUP_REMOVED lines=51> */
.L_x_9637:
[----:B------:R-:W-:Y:S01]  /*1d3f20*/  R2UR UR4, R38 ;  /* 0x00000000260472ca */ /* 0x000fe200000e0000 */
[----:B------:R-:W-:Y:S01]  /*1d3f30*/  IMAD.MOV.U32 R9, RZ, RZ, 0x5272 ;  /* 0x00005272ff097424 */ /* 0x000fe200078e00ff */
[----:B------:R-:W-:Y:S01]  /*1d3f40*/  R2UR UR5, R39 ;  /* 0x00000000270572ca */ /* 0x000fe200000e0000 */
[----:B------:R-:W-:Y:S01]  /*1d3f50*/  IMAD.MOV.U32 R13, RZ, RZ, -0x1 ;  /* 0xffffffffff0d7424 */ /* 0x000fe200078e00ff */
[----:B------:R-:W-:-:S11]  /*1d3f60*/  PLOP3.LUT P0, PT, PT, PT, PT, 0x8, 0x80 ;  /* 0x000000000080781c */ /* 0x000fd60003f0e170 */
[----:B------:R0:W-:Y:S02]  /*1d3f70*/  ST.E desc[UR4][R30.64], R9 ;  /* 0x000000091e007985 */ /* 0x0001e4000c101904 */
.L_x_9638:
[----:B------:R-:W-:Y:S05]  /*1d3f80*/  BSYNC B3 ;  /* 0x0000000000037941 */ /* 0x000fea0003800000 */
.L_x_9636:
        /* <DEDUP_REMOVED lines=39> */
.L_x_9640:
[----:B------:R-:W-:Y:S05]  /*1d4200*/  BSYNC B3 ;  /* 0x0000000000037941 */ /* 0x000fea0003800000 */
.L_x_9639:
[----:B------:R-:W-:Y:S02]  /*1d4210*/  R2UR UR4, R38 ;  /* 0x00000000260472ca */ /* 0x000fe400000e0000 */
[----:B------:R-:W-:-:S13]  /*1d4220*/  R2UR UR5, R39 ;  /* 0x00000000270572ca */ /* 0x000fda00000e0000 */
[----:B------:R2:W-:Y:S01]  /*1d4230*/  ST.E desc[UR4][R30.64], R11 ;  /* 0x0000000b1e007985 */ /* 0x0005e2000c101904 */
[----:B------:R-:W-:Y:S05]  /*1d4240*/  BRA `(.L_x_9641) ;  /* 0x0000000000187947 */ /* 0x000fea0003800000 */
.L_x_9630:
[----:B------:R-:W-:Y:S01]  /*1d4250*/  VIADD R11, R22, 0x4 ;  /* 0x00000004160b7836 */ /* 0x000fe20000000000 */
[----:B------:R-:W-:Y:S02]  /*1d4260*/  R2UR UR4, R38 ;  /* 0x00000000260472ca */ /* 0x000fe400000e0000 */
[----:B------:R-:W-:Y:S02]  /*1d4270*/  R2UR UR5, R39 ;  /* 0x00000000270572ca */ /* 0x000fe400000e0000 */
[----:B------:R-:W-:-:S05]  /*1d4280*/  IADD3 R8, P0, PT, R8, R11, RZ ;  /* 0x0000000b08087210 */ /* 0x000fca0007f1e0ff */
[----:B------:R-:W-:-:S06]  /*1d4290*/  IMAD.X R9, RZ, RZ, R9, P0 ;  /* 0x000000ffff097224 */ /* 0x000fcc00000e0609 */
[----:B------:R0:W-:Y:S02]  /*1d42a0*/  ST.E desc[UR4][R8.64+0x20], RZ ;  /* 0x000020ff08007985 */ /* 0x0001e4000c101904 */
.L_x_9641:
[----:B------:R-:W-:Y:S05]  /*1d42b0*/  BSYNC B2 ;  /* 0x0000000000027941 */ /* 0x000fea0003800000 */
.L_x_9629:
[----:B------:R-:W-:Y:S02]  /*1d42c0*/  VIADD R32, R32, 0x2 ;  /* 0x0000000220207836 */ /* 0x000fe40000000000 */
[----:B------:R-:W-:Y:S01]  /*1d42d0*/  VIADD R22, R22, 0x8 ;  /* 0x0000000816167836 */ /* 0x000fe20000000000 */
[----:B------:R-:W-:Y:S06]  /*1d42e0*/  @P2 BRA `(.L_x_9642) ;  /* 0xffffffec004c2947 */ /* 0x000fec000383ffff */
.L_x_9616:
[----:B------:R-:W-:Y:S05]  /*1d42f0*/  BSYNC B0 ;  /* 0x0000000000007941 */ /* 0x000fea0003800000 */
.L_x_9615:
        /* <DEDUP_REMOVED lines=24> */
.L_x_9648:
[----:B------:R-:W0:Y:S02]  /*1d4480*/  LDS.64 R12, [R9+0x8] ;  /* 0x00000800090c7984 */ /* 0x000e240000000a00 */
[----:B0-----:R-:W-:-:S05]  /*1d4490*/  IADD3 R14, P0, PT, R12, 0x30, RZ ;  /* 0x000000300c0e7810 */ /* 0x001fca0007f1e0ff */
[----:B------:R-:W-:-:S07]  /*1d44a0*/  IMAD.X R15, RZ, RZ, R13, P0 ;  /* 0x000000ffff0f7224 */ /* 0x000fce00000e060d */
[----:B------:R-:W0:Y:S02]  /*1d44b0*/  ATOMS.CAST.SPIN.64 P0, [R9+0x8], R12, R14 ;  /* 0x0000080c0900758d */ /* 0x000e24000180040e */
[----:B0-----:R-:W-:Y:S05]  /*1d44c0*/  @!P0 BRA `(.L_x_9648) ;  /* 0xfffffffc00ec8947 */ /* 0x001fea000383ffff */
[----:B------:R-:W-:Y:S05]  /*1d44d0*/  BSYNC B2 ;  /* 0x0000000000027941 */ /* 0x000fea0003800000 */
.L_x_9647:
[----:B------:R-:W-:Y:S05]  /*1d44e0*/  BRA `(.L_x_9645) ;  /* 0x0000000000187947 */ /* 0x000fea0003800000 */
.L_x_9646:
[----:B------:R-:W-:Y:S02]  /*1d44f0*/  R2UR UR4, R38 ;  /* 0x00000000260472ca */ /* 0x000fe400000e0000 */
[----:B------:R-:W-:-:S13]  /*1d4500*/  R2UR UR5, R39 ;  /* 0x00000000270572ca */ /* 0x000fda00000e0000 */
[----:B------:R-:W2:Y:S02]  /*1d4510*/  LD.E.64 R12, desc[UR4][R36.64+0x8] ;  /* 0x00000804240c7980 */ /* 0x000ea4000c101b00 */
[----:B--2---:R-:W-:-:S05]  /*1d4520*/  IADD3 R8, P0, PT, R12, 0x30, RZ ;  /* 0x000000300c087810 */ /* 0x004fca0007f1e0ff */
[----:B------:R-:W-:-:S05]  /*1d4530*/  IMAD.X R9, RZ, RZ, R13, P0 ;  /* 0x000000ffff097224 */ /* 0x000fca00000e060d */
[----:B------:R0:W-:Y:S03]  /*1d4540*/  ST.E.64 desc[UR4][R36.64+0x8], R8 ;  /* 0x0000080824007985 */ /* 0x0001e6000c101b04 */
.L_x_9645:
[----:B------:R-:W-:Y:S05]  /*1d4550*/  BSYNC B0 ;  /* 0x0000000000007941 */ /* 0x000fea0003800000 */
.L_x_9644:
        /* <DEDUP_REMOVED lines=51> */
.L_x_9650:
[----:B------:R-:W-:Y:S01]  /*1d4890*/  R2UR UR4, R38 ;  /* 0x00000000260472ca */ /* 0x000fe200000e0000 */
[----:B------:R-:W-:Y:S01]  /*1d48a0*/  IMAD.MOV.U32 R9, RZ, RZ, 0x5272 ;  /* 0x00005272ff097424 */ /* 0x000fe200078e00ff */
[----:B------:R-:W-:Y:S01]  /*1d48b0*/  R2UR UR5, R39 ;  /* 0x00000000270572ca */ /* 0x000fe200000e0000 */
[----:B------:R-:W-:Y:S01]  /*1d48c0*/  IMAD.MOV.U32 R13, RZ, RZ, -0x1 ;  /* 0xffffffffff0d7424 */ /* 0x000fe200078e00ff */
[----:B------:R-:W-:-:S11]  /*1d48d0*/  PLOP3.LUT P0, PT, PT, PT, PT, 0x8, 0x80 ;  /* 0x000000000080781c */ /* 0x000fd60003f0e170 */
[----:B------:R0:W-:Y:S02]  /*1d48e0*/  ST.E desc[UR4][R30.64], R9 ;  /* 0x000000091e007985 */ /* 0x0001e4000c101904 */
.L_x_9651:
[----:B------:R-:W-:Y:S05]  /*1d48f0*/  BSYNC B0 ;  /* 0x0000000000007941 */ /* 0x000fea0003800000 */
.L_x_9649:
        /* <DEDUP_REMOVED lines=39> */
.L_x_9653:
[----:B------:R-:W-:Y:S05]  /*1d4b70*/  BSYNC B0 ;  /* 0x0000000000007941 */ /* 0x000fea0003800000 */
.L_x_9652:
[----:B------:R-:W-:Y:S02]  /*1d4b80*/  R2UR UR4, R38 ;  /* 0x00000000260472ca */ /* 0x000fe400000e0000 */
[----:B------:R-:W-:-:S13]  /*1d4b90*/  R2UR UR5, R39 ;  /* 0x00000000270572ca */ /* 0x000fda00000e0000 */
[----:B------:R4:W-:Y:S01]  /*1d4ba0*/  ST.E desc[UR4][R30.64], R11 ;  /* 0x0000000b1e007985 */ /* 0x0009e2000c101904 */
[----:B------:R-:W-:Y:S05]  /*1d4bb0*/  BRA `(.L_x_9614) ;  /* 0x0000000000147947 */ /* 0x000fea0003800000 */
.L_x_9643:
[----:B------:R-:W-:Y:S02]  /*1d4bc0*/  R2UR UR4, R38 ;  /* 0x00000000260472ca */ /* 0x000fe400000e0000 */
[----:B------:R-:W-:Y:S02]  /*1d4bd0*/  R2UR UR5, R39 ;  /* 0x00000000270572ca */ /* 0x000fe400000e0000 */
[----:B------:R-:W-:-:S05]  /*1d4be0*/  LEA R8, P0, R6, R8, 0x2 ;  /* 0x0000000806087211 */ /* 0x000fca00078010ff */
[----:B------:R-:W-:-:S06]  /*1d4bf0*/  IMAD.X R9, RZ, RZ, R9, P0 ;  /* 0x000000ffff097224 */ /* 0x000fcc00000e0609 */
[----:B------:R3:W-:Y:S02]  /*1d4c00*/  ST.E desc[UR4][R8.64+0x20], RZ ;  /* 0x000020ff08007985 */ /* 0x0007e4000c101904 */
.L_x_9614:
[----:B------:R-:W-:Y:S05]  /*1d4c10*/  BSYNC B1 ;  /* 0x0000000000017941 */ /* 0x000fea0003800000 */
.L_x_9613:
[----:B------:R-:W-:Y:S01]  /*1d4c20*/  ISETP.GE.AND P0, PT, R0, 0x1, PT ;  /* 0x000000010000780c */ /* 0x000fe20003f06270 */
[----:B------:R-:W-:-:S12]  /*1d4c30*/  BSSY B0, `(.L_x_9654) ;  /* 0x000013e000007945 */ /* 0x000fd80003800000 */
[----:B------:R-:W-:Y:S05]  /*1d4c40*/  @!P0 BRA `(.L_x_9655) ;  /* 0x0000001000f08947 */ /* 0x000fea0003800000 */
[----:B-1----:R-:W-:Y:S02]  /*1d4c50*/  IMAD.MOV R2, RZ, RZ, -R0 ;  /* 0x000000ffff027224 */ /* 0x002fe400078e0a00 */
[----:B------:R-:W-:Y:S02]  /*1d4c60*/  IMAD.MOV.U32 R6, RZ, RZ, RZ ;  /* 0x000000ffff067224 */ /* 0x000fe400078e00ff */
[----:B------:R-:W-:-:S07]  /*1d4c70*/  IMAD.MOV.U32 R18, RZ, RZ, RZ ;  /* 0x000000ffff127224 */ /* 0x000fce00078e00ff */
.L_x_9680:
        /* <DEDUP_REMOVED lines=35> */
.L_x_9663:
[----:B------:R-:W0:Y:S02]  /*1d4eb0*/  LDS.64 R12, [R9+0x8] ;  /* 0x00000800090c7984 */ /* 0x000e240000000a00 */
[----:B0-----:R-:W-:-:S05]  /*1d4ec0*/  IADD3 R14, P0, PT, R12, 0x30, RZ ;  /* 0x000000300c0e7810 */ /* 0x001fca0007f1e0ff */
[----:B------:R-:W-:-:S07]  /*1d4ed0*/  IMAD.X R15, RZ, RZ, R13, P0 ;  /* 0x000000ffff0f7224 */ /* 0x000fce00000e060d */
[----:B------:R-:W0:Y:S02]  /*1d4ee0*/  ATOMS.CAST.SPIN.64 P0, [R9+0x8], R12, R14 ;  /* 0x0000080c0900758d */ /* 0x000e24000180040e */
[----:B0-----:R-:W-:Y:S05]  /*1d4ef0*/  @!P0 BRA `(.L_x_9663) ;  /* 0xfffffffc00ec8947 */ /* 0x001fea000383ffff */
[----:B------:R-:W-:Y:S05]  /*1d4f00*/  BSYNC B3 ;  /* 0x0000000000037941 */ /* 0x000fea0003800000 */
.L_x_9662:
[----:B------:R-:W-:Y:S05]  /*1d4f10*/  BRA `(.L_x_9660) ;  /* 0x0000000000187947 */ /* 0x000fea0003800000 */
.L_x_9661:
[----:B------:R-:W-:Y:S02]  /*1d4f20*/  R2UR UR4, R38 ;  /* 0x00000000260472ca */ /* 0x000fe400000e0000 */
[----:B------:R-:W-:-:S13]  /*1d4f30*/  R2UR UR5, R39 ;  /* 0x00000000270572ca */ /* 0x000fda00000e0000 */
[----:B------:R-:W2:Y:S02]  /*1d4f40*/  LD.E.64 R12, desc[UR4][R36.64+0x8] ;  /* 0x00000804240c7980 */ /* 0x000ea4000c101b00 */
[----:B--2---:R-:W-:-:S05]  /*1d4f50*/  IADD3 R8, P0, PT, R12, 0x30, RZ ;  /* 0x000000300c087810 */ /* 0x004fca0007f1e0ff */
[----:B------:R-:W-:-:S05]  /*1d4f60*/  IMAD.X R9, RZ, RZ, R13, P0 ;  /* 0x000000ffff097224 */ /* 0x000fca00000e060d */
[----:B------:R0:W-:Y:S03]  /*1d4f70*/  ST.E.64 desc[UR4][R36.64+0x8], R8 ;  /* 0x0000080824007985 */ /* 0x0001e6000c101b04 */
.L_x_9660:
[----:B------:R-:W-:Y:S05]  /*1d4f80*/  BSYNC B2 ;  /* 0x0000000000027941 */ /* 0x000fea0003800000 */
.L_x_9659:
        /* <DEDUP_REMOVED lines=54> */
.L_x_9665:
[----:B------:R-:W-:Y:S05]  /*1d52f0*/  BSYNC B2 ;  /* 0x0000000000027941 */ /* 0x000fea0003800000 */
.L_x_9664:
        /* <DEDUP_REMOVED lines=40> */
.L_x_9667:
[----:B------:R-:W-:Y:S05]  /*1d5580*/  BSYNC B2 ;  /* 0x0000000000027941 */ /* 0x000fea0003800000 */
.L_x_9666:
[----:B------:R-:W-:Y:S02]  /*1d5590*/  R2UR UR4, R38 ;  /* 0x00000000260472ca */ /* 0x000fe400000e0000 */
[----:B------:R-:W-:Y:S02]  /*1d55a0*/  R2UR UR5, R39 ;  /* 0x00000000270572ca */ /* 0x000fe400000e0000 */
[----:B------:R-:W-:-:S11]  /*1d55b0*/  PRMT R13, RZ, 0x7610, R13 ;  /* 0x00007610ff0d7816 */ /* 0x000fd6000000000d */
[----:B------:R3:W-:Y:S01]  /*1d55c0*/  ST.E desc[UR4][R30.64], R11 ;  /* 0x0000000b1e007985 */ /* 0x0007e2000c101904 */
[----:B------:R-:W-:Y:S05]  /*1d55d0*/  BRA `(.L_x_9657) ;  /* 0x0000000000147947 */ /* 0x000fea0003800000 */
.L_x_9658:
[----:B------:R-:W-:Y:S02]  /*1d55e0*/  R2UR UR4, R38 ;  /* 0x00000000260472ca */ /* 0x000fe400000e0000 */
[----:B------:R-:W-:Y:S02]  /*1d55f0*/  R2UR UR5, R39 ;  /* 0x00000000270572ca */ /* 0x000fe400000e0000 */
[----:B------:R-:W-:-:S05]  /*1d5600*/  IADD3 R8, P0, PT, R8, R6, RZ ;  /* 0x0000000608087210 */ /* 0x000fca0007f1e0ff */
[----:B------:R-:W-:-:S06]  /*1d5610*/  IMAD.X R9, RZ, RZ, R9, P0 ;  /* 0x000000ffff097224 */ /* 0x000fcc00000e0609 */
[----:B------:R0:W5:Y:S02]  /*1d5620*/  LD.E.U8 R13, desc[UR4][R8.64+0x20] ;  /* 0x00002004080d7980 */ /* 0x000164000c101100 */
.L_x_9657:
[----:B------:R-:W-:Y:S05]  /*1d5630*/  BSYNC B1 ;  /* 0x0000000000017941 */ /* 0x000fea0003800000 */
.L_x_9656:
        /* <DEDUP_REMOVED lines=31> */
.L_x_9675:
[----:B------:R-:W0:Y:S02]  /*1d5830*/  LDS.64 R12, [R9+0x8] ;  /* 0x00000800090c7984 */ /* 0x000e240000000a00 */
[----:B0-----:R-:W-:-:S05]  /*1d5840*/  IADD3 R14, P0, PT, R12, 0x30, RZ ;  /* 0x000000300c0e7810 */ /* 0x001fca0007f1e0ff */
[----:B------:R-:W-:-:S07]  /*1d5850*/  IMAD.X R15, RZ, RZ, R13, P0 ;  /* 0x000000ffff0f7224 */ /* 0x000fce00000e060d */
[----:B------:R-:W0:Y:S02]  /*1d5860*/  ATOMS.CAST.SPIN.64 P0, [R9+0x8], R12, R14 ;  /* 0x0000080c0900758d */ /* 0x000e24000180040e */
[----:B0-----:R-:W-:Y:S05]  /*1d5870*/  @!P0 BRA `(.L_x_9675) ;  /* 0xfffffffc00ec8947 */ /* 0x001fea000383ffff */
[----:B------:R-:W-:Y:S05]  /*1d5880*/  BSYNC B3 ;  /* 0x0000000000037941 */ /* 0x000fea0003800000 */
.L_x_9674:
[----:B------:R-:W-:Y:S05]  /*1d5890*/  BRA `(.L_x_9672) ;  /* 0x0000000000187947 */ /* 0x000fea0003800000 */
.L_x_9673:
[----:B------:R-:W-:Y:S02]  /*1d58a0*/  R2UR UR4, R38 ;  /* 0x00000000260472ca */ /* 0x000fe400000e0000 */
[----:B------:R-:W-:-:S13]  /*1d58b0*/  R2UR UR5, R39 ;  /* 0x00000000270572ca */ /* 0x000fda00000e0000 */
[----:B------:R-:W2:Y:S02]  /*1d58c0*/  LD.E.64 R12, desc[UR4][R36.64+0x8] ;  /* 0x00000804240c7980 */ /* 0x000ea4000c101b00 */
[----:B--2---:R-:W-:-:S05]  /*1d58d0*/  IADD3 R8, P0, PT, R12, 0x30, RZ ;  /* 0x000000300c087810 */ /* 0x004fca0007f1e0ff */
[----:B------:R-:W-:-:S05]  /*1d58e0*/  IMAD.X R9, RZ, RZ, R13, P0 ;  /* 0x000000ffff097224 */ /* 0x000fca00000e060d */
[----:B------:R0:W-:Y:S03]  /*1d58f0*/  ST.E.64 desc[UR4][R36.64+0x8], R8 ;  /* 0x0000080824007985 */ /* 0x0001e6000c101b04 */
.L_x_9672:
[----:B------:R-:W-:Y:S05]  /*1d5900*/  BSYNC B2 ;  /* 0x0000000000027941 */ /* 0x000fea0003800000 */
.L_x_9671:
        /* <DEDUP_REMOVED lines=54> */
.L_x_9677:
[----:B------:R-:W-:Y:S05]  /*1d5c70*/  BSYNC B2 ;  /* 0x0000000000027941 */ /* 0x000fea0003800000 */
.L_x_9676:
        /* <DEDUP_REMOVED lines=40> */
.L_x_9679:
[----:B------:R-:W-:Y:S05]  /*1d5f00*/  BSYNC B2 ;  /* 0x0000000000027941 */ /* 0x000fea0003800000 */
.L_x_9678:
[----:B------:R-:W-:Y:S02]  /*1d5f10*/  R2UR UR4, R38 ;  /* 0x00000000260472ca */ /* 0x000fe400000e0000 */
[----:B------:R-:W-:-:S13]  /*1d5f20*/  R2UR UR5, R39 ;  /* 0x00000000270572ca */ /* 0x000fda00000e0000 */
[----:B------:R2:W-:Y:S01]  /*1d5f30*/  ST.E desc[UR4][R30.64], R11 ;  /* 0x0000000b1e007985 */ /* 0x0005e2000c101904 */
[----:B------:R-:W-:Y:S05]  /*1d5f40*/  BRA `(.L_x_9669) ;  /* 0x0000000000207947 */ /* 0x000fea0003800000 */
.L_x_9670:
        /* <DEDUP_REMOVED lines=8> */
.L_x_9669:
[----:B------:R-:W-:Y:S05]  /*1d5fd0*/  BSYNC B1 ;  /* 0x0000000000017941 */ /* 0x000fea0003800000 */
.L_x_9668:
[----:B------:R-:W-:Y:S02]  /*1d5fe0*/  VIADD R18, R18, 0x1 ;  /* 0x0000000112127836 */ /* 0x000fe40000000000 */
[----:B------:R-:W-:Y:S01]  /*1d5ff0*/  VIADD R6, R6, 0x4 ;  /* 0x0000000406067836 */ /* 0x000fe20000000000 */
[----:B------:R-:W-:Y:S06]  /*1d6000*/  @P2 BRA `(.L_x_9680) ;  /* 0xffffffec001c2947 */ /* 0x000fec000383ffff */
.L_x_9655:
[----:B------:R-:W-:Y:S05]  /*1d6010*/  BSYNC B0 ;  /* 0x0000000000007941 */ /* 0x000fea0003800000 */
.L_x_9654:
[----:B------:R-:W-:Y:S01]  /*1d6020*/  ISETP.GE.AND P0, PT, R17, 0x1, PT ;  /* 0x000000011100780c */ /* 0x000fe20003f06270 */
[----:B------:R-:W-:-:S12]  /*1d6030*/  BSSY B0, `(.L_x_9681) ;  /* 0x0000141000007945 */ /* 0x000fd80003800000 */
[----:B------:R-:W-:Y:S05]  /*1d6040*/  @!P0 BRA `(.L_x_9682) ;  /* 0x0000001000fc8947 */ /* 0x000fea0003800000 */
[----:B------:R-:W-:Y:S01]  /*1d6050*/  IMAD.MOV R17, RZ, RZ, -R17 ;  /* 0x000000ffff117224 */ /* 0x000fe200078e0a11 */
[----:B-1---5:R-:W-:Y:S01]  /*1d6060*/  CS2R R6, SRZ ;  /* 0x0000000000067805 */ /* 0x022fe2000001ff00 */
[----:B------:R-:W-:-:S07]  /*1d6070*/  IMAD.SHL.U32 R2, R0, 0x4, RZ ;  /* 0x0000000400027824 */ /* 0x000fce00078e00ff */
.L_x_9707:
        /* <DEDUP_REMOVED lines=35> */
.L_x_9690:
[----:B------:R-:W0:Y:S02]  /*1d62b0*/  LDS.64 R12, [R9+0x8] ;  /* 0x00000800090c7984 */ /* 0x000e240000000a00 */
[----:B0-----:R-:W-:-:S05]  /*1d62c0*/  IADD3 R14, P0, PT, R12, 0x30, RZ ;  /* 0x000000300c0e7810 */ /* 0x001fca0007f1e0ff */
[----:B------:R-:W-:-:S07]  /*1d62d0*/  IMAD.X R15, RZ, RZ, R13, P0 ;  /* 0x000000ffff0f7224 */ /* 0x000fce00000e060d */
[----:B------:R-:W0:Y:S02]  /*1d62e0*/  ATOMS.CAST.SPIN.64 P0, [R9+0x8], R12, R14 ;  /* 0x0000080c0900758d */ /* 0x000e24000180040e */
[----:B0-----:R-:W-:Y:S05]  /*1d62f0*/  @!P0 BRA `(.L_x_9690) ;  /* 0xfffffffc00ec8947 */ /* 0x001fea000383ffff */
[----:B------:R-:W-:Y:S05]  /*1d6300*/  BSYNC B3 ;  /* 0x0000000000037941 */ /* 0x000fea0003800000 */
.L_x_9689:
[----:B------:R-:W-:Y:S05]  /*1d6310*/  BRA `(.L_x_9687) ;  /* 0x0000000000187947 */ /* 0x000fea0003800000 */
.L_x_9688:
[----:B------:R-:W-:Y:S02]  /*1d6320*/  R2UR UR4, R38 ;  /* 0x00000000260472ca */ /* 0x000fe400000e0000 */
[----:B------:R-:W-:-:S13]  /*1d6330*/  R2UR UR5, R39 ;  /* 0x00000000270572ca */ /* 0x000fda00000e0000 */
[----:B------:R-:W2:Y:S02]  /*1d6340*/  LD.E.64 R12, desc[UR4][R36.64+0x8] ;  /* 0x00000804240c7980 */ /* 0x000ea4000c101b00 */
[----:B--2---:R-:W-:-:S05]  /*1d6350*/  IADD3 R8, P0, PT, R12, 0x30, RZ ;  /* 0x000000300c087810 */ /* 0x004fca0007f1e0ff */
[----:B------:R-:W-:-:S05]  /*1d6360*/  IMAD.X R9, RZ, RZ, R13, P0 ;  /* 0x000000ffff097224 */ /* 0x000fca00000e060d */
[----:B------:R0:W-:Y:S03]  /*1d6370*/  ST.E.64 desc[UR4][R36.64+0x8], R8 ;  /* 0x0000080824007985 */ /* 0x0001e6000c101b04 */
.L_x_9687:
[----:B------:R-:W-:Y:S05]  /*1d6380*/  BSYNC B2 ;  /* 0x0000000000027941 */ /* 0x000fea0003800000 */
.L_x_9686:
        /* <DEDUP_REMOVED lines=54> */
.L_x_9692:
[----:B------:R-:W-:Y:S05]  /*1d66f0*/  BSYNC B2 ;  /* 0x0000000000027941 */ /* 0x000fea0003800000 */
.L_x_9691:
        /* <DEDUP_REMOVED lines=40> */
.L_x_9694:
[----:B------:R-:W-:Y:S05]  /*1d6980*/  BSYNC B2 ;  /* 0x0000000000027941 */ /* 0x000fea0003800000 */
.L_x_9693:
[----:B------:R-:W-:Y:S02]  /*1d6990*/  R2UR UR4, R38 ;  /* 0x00000000260472ca */ /* 0x000fe400000e0000 */
[----:B------:R-:W-:Y:S02]  /*1d69a0*/  R2UR UR5, R39 ;  /* 0x00000000270572ca */ /* 0x000fe400000e0000 */
[----:B------:R-:W-:-:S11]  /*1d69b0*/  PRMT R13, RZ, 0x7610, R13 ;  /* 0x00007610ff0d7816 */ /* 0x000fd6000000000d */
[----:B------:R3:W-:Y:S01]  /*1d69c0*/  ST.E desc[UR4][R30.64], R11 ;  /* 0x0000000b1e007985 */ /* 0x0007e2000c101904 */
[----:B------:R-:W-:Y:S05]  /*1d69d0*/  BRA `(.L_x_9684) ;  /* 0x0000000000147947 */ /* 0x000fea0003800000 */
.L_x_9685:
[----:B------:R-:W-:Y:S02]  /*1d69e0*/  R2UR UR4, R38 ;  /* 0x00000000260472ca */ /* 0x000fe400000e0000 */
[----:B------:R-:W-:Y:S02]  /*1d69f0*/  R2UR UR5, R39 ;  /* 0x00000000270572ca */ /* 0x000fe400000e0000 */
[----:B------:R-:W-:-:S05]  /*1d6a00*/  IADD3 R8, P0, PT, R8, R6, RZ ;  /* 0x0000000608087210 */ /* 0x000fca0007f1e0ff */
[----:B------:R-:W-:-:S06]  /*1d6a10*/  IMAD.X R9, RZ, RZ, R9, P0 ;  /* 0x000000ffff097224 */ /* 0x000fcc00000e0609 */
[----:B------:R1:W5:Y:S02]  /*1d6a20*/  LD.E.U8 R13, desc[UR4][R8.64+0x20] ;  /* 0x00002004080d7980 */ /* 0x000364000c101100 */
.L_x_9684:
[----:B------:R-:W-:Y:S05]  /*1d6a30*/  BSYNC B1 ;  /* 0x0000000000017941 */ /* 0x000fea0003800000 */
.L_x_9683:
        /* <DEDUP_REMOVED lines=32> */
.L_x_9702:
[----:B------:R-:W0:Y:S02]  /*1d6c40*/  LDS.64 R12, [R9+0x8] ;  /* 0x00000800090c7984 */ /* 0x000e240000000a00 */
[----:B0-----:R-:W-:-:S05]  /*1d6c50*/  IADD3 R14, P0, PT, R12, 0x30, RZ ;  /* 0x000000300c0e7810 */ /* 0x001fca0007f1e0ff */
[----:B------:R-:W-:-:S07]  /*1d6c60*/  IMAD.X R15, RZ, RZ, R13, P0 ;  /* 0x000000ffff0f7224 */ /* 0x000fce00000e060d */
[----:B------:R-:W0:Y:S02]  /*1d6c70*/  ATOMS.CAST.SPIN.64 P0, [R9+0x8], R12, R14 ;  /* 0x0000080c0900758d */ /* 0x000e24000180040e */
[----:B0-----:R-:W-:Y:S05]  /*1d6c80*/  @!P0 BRA `(.L_x_9702) ;  /* 0xfffffffc00ec8947 */ /* 0x001fea000383ffff */
[----:B------:R-:W-:Y:S05]  /*1d6c90*/  BSYNC B3 ;  /* 0x0000000000037941 */ /* 0x000fea0003800000 */
.L_x_9701:
[----:B------:R-:W-:Y:S05]  /*1d6ca0*/  BRA `(.L_x_9699) ;  /* 0x0000000000187947 */ /* 0x000fea0003800000 */
.L_x_9700:
[----:B------:R-:W-:Y:S02]  /*1d6cb0*/  R2UR UR4, R38 ;  /* 0x00000000260472ca */ /* 0x000fe400000e0000 */
[----:B------:R-:W-:-:S13]  /*1d6cc0*/  R2UR UR5, R39 ;  /* 0x00000000270572ca */ /* 0x000fda00000e0000 */
[----:B------:R-:W2:Y:S02]  /*1d6cd0*/  LD.E.64 R12, desc[UR4][R36.64+0x8] ;  /* 0x00000804240c7980 */ /* 0x000ea4000c101b00 */
[----:B--2---:R-:W-:-:S05]  /*1d6ce0*/  IADD3 R8, P0, PT, R12, 0x30, RZ ;  /* 0x000000300c087810 */ /* 0x004fca0007f1e0ff */
[----:B------:R-:W-:-:S05]  /*1d6cf0*/  IMAD.X R9, RZ, RZ, R13, P0 ;  /* 0x000000ffff097224 */ /* 0x000fca00000e060d */
[----:B------:R0:W-:Y:S03]  /*1d6d00*/  ST.E.64 desc[UR4][R36.64+0x8], R8 ;  /* 0x0000080824007985 */ /* 0x0001e6000c101b04 */
.L_x_9699:
[----:B------:R-:W-:Y:S05]  /*1d6d10*/  BSYNC B2 ;  /* 0x0000000000027941 */ /* 0x000fea0003800000 */
.L_x_9698:
        /* <DEDUP_REMOVED lines=54> */
.L_x_9704:
[----:B------:R-:W-:Y:S05]  /*1d7080*/  BSYNC B2 ;  /* 0x0000000000027941 */ /* 0x000fea0003800000 */
.L_x_9703:
        /* <DEDUP_REMOVED lines=40> */
.L_x_9706:
[----:B------:R-:W-:Y:S05]  /*1d7310*/  BSYNC B2 ;  /* 0x0000000000027941 */ /* 0x000fea0003800000 */
.L_x_9705:
[----:B------:R-:W-:Y:S02]  /*1d7320*/  R2UR UR4, R38 ;  /* 0x00000000260472ca */ /* 0x000fe400000e0000 */
[----:B------:R-:W-:-:S13]  /*1d7330*/  R2UR UR5, R39 ;  /* 0x00000000270572ca */ /* 0x000fda00000e0000 */
[----:B------:R2:W-:Y:S01]  /*1d7340*/  ST.E desc[UR4][R30.64], R11 ;  /* 0x0000000b1e007985 */ /* 0x0005e2000c101904 */
[----:B------:R-:W-:Y:S05]  /*1d7350*/  BRA `(.L_x_9696) ;  /* 0x0000000000207947 */ /* 0x000fea0003800000 */
.L_x_9697:
        /* <DEDUP_REMOVED lines=8> */
.L_x_9696:
[----:B------:R-:W-:Y:S05]  /*1d73e0*/  BSYNC B1 ;  /* 0x0000000000017941 */ /* 0x000fea0003800000 */
.L_x_9695:
[----:B------:R-:W-:Y:S02]  /*1d73f0*/  VIADD R7, R7, 0x1 ;  /* 0x0000000107077836 */ /* 0x000fe40000000000 */
[----:B------:R-:W-:Y:S02]  /*1d7400*/  VIADD R2, R2, 0x4 ;  /* 0x0000000402027836 */ /* 0x000fe40000000000 */
[----:B------:R-:W-:Y:S02]  /*1d7410*/  VIADD R0, R0, 0x1 ;  /* 0x0000000100007836 */ /* 0x000fe40000000000 */
[----:B------:R-:W-:Y:S01]  /*1d7420*/  VIADD R6, R6, 0x4 ;  /* 0x0000000406067836 */ /* 0x000fe20000000000 */
[----:B------:R-:W-:Y:S06]  /*1d7430*/  @P2 BRA `(.L_x_9707) ;  /* 0xffffffec00102947 */ /* 0x000fec000383ffff */
.L_x_9682:
[----:B------:R-:W-:Y:S05]  /*1d7440*/  BSYNC B0 ;  /* 0x0000000000007941 */ /* 0x000fea0003800000 */
.L_x_9681:
        /* <DEDUP_REMOVED lines=19> */
.L_x_9712:
[----:B------:R-:W0:Y:S02]  /*1d7580*/  LDS.64 R12, [R11+0x8] ;  /* 0x000008000b0c7984 */ /* 0x000e240000000a00 */
[----:B0-----:R-:W-:-:S05]  /*1d7590*/  IADD3 R14, P0, PT, R12, 0x30, RZ ;  /* 0x000000300c0e7810 */ /* 0x001fca0007f1e0ff */
[----:B------:R-:W-:-:S07]  /*1d75a0*/  IMAD.X R15, RZ, RZ, R13, P0 ;  /* 0x000000ffff0f7224 */ /* 0x000fce00000e060d */
[----:B------:R-:W0:Y:S02]  /*1d75b0*/  ATOMS.CAST.SPIN.64 P0, [R11+0x8], R12, R14 ;  /* 0x0000080c0b00758d */ /* 0x000e24000180040e */
[----:B0-----:R-:W-:Y:S05]  /*1d75c0*/  @!P0 BRA `(.L_x_9712) ;  /* 0xfffffffc00ec8947 */ /* 0x001fea000383ffff */
[----:B------:R-:W-:Y:S05]  /*1d75d0*/  BSYNC B1 ;  /* 0x0000000000017941 */ /* 0x000fea0003800000 */
.L_x_9711:
[----:B------:R-:W-:Y:S05]  /*1d75e0*/  BRA `(.L_x_9709) ;  /* 0x0000000000187947 */ /* 0x000fea0003800000 */
.L_x_9710:
[----:B------:R-:W-:Y:S02]  /*1d75f0*/  R2UR UR4, R38 ;  /* 0x00000000260472ca */ /* 0x000fe400000e0000 */
[----:B------:R-:W-:-:S13]  /*1d7600*/  R2UR UR5, R39 ;  /* 0x00000000270572ca */ /* 0x000fda00000e0000 */
[----:B------:R-:W2:Y:S02]  /*1d7610*/  LD.E.64 R12, desc[UR4][R36.64+0x8] ;  /* 0x00000804240c7980 */ /* 0x000ea4000c101b00 */
[----:B--2---:R-:W-:-:S05]  /*1d7620*/  IADD3 R10, P0, PT, R12, 0x30, RZ ;  /* 0x000000300c0a7810 */ /* 0x004fca0007f1e0ff */
[----:B------:R-:W-:-:S05]  /*1d7630*/  IMAD.X R11, RZ, RZ, R13, P0 ;  /* 0x000000ffff0b7224 */ /* 0x000fca00000e060d */
[----:B------:R0:W-:Y:S03]  /*1d7640*/  ST.E.64 desc[UR4][R36.64+0x8], R10 ;  /* 0x0000080a24007985 */ /* 0x0001e6000c101b04 */
.L_x_9709:
[----:B------:R-:W-:Y:S05]  /*1d7650*/  BSYNC B0 ;  /* 0x0000000000007941 */ /* 0x000fea0003800000 */
.L_x_9708:
        /* <DEDUP_REMOVED lines=65> */
.L_x_9719:
[----:B------:R-:W0:Y:S02]  /*1d7a70*/  LDS.64 R12, [R9+0x8] ;  /* 0x00000800090c7984 */ /* 0x000e240000000a00 */
[----:B0-----:R-:W-:-:S05]  /*1d7a80*/  IADD3 R14, P0, PT, R32, R12, RZ ;  /* 0x0000000c200e7210 */ /* 0x001fca0007f1e0ff */
[----:B------:R-:W-:-:S07]  /*1d7a90*/  IMAD.X R15, R33, 0x1, R13, P0 ;  /* 0x00000001210f7824 */ /* 0x000fce00000e060d */
[----:B------:R-:W0:Y:S02]  /*1d7aa0*/  ATOMS.CAST.SPIN.64 P0, [R9+0x8], R12, R14 ;  /* 0x0000080c0900758d */ /* 0x000e24000180040e */
[----:B0-----:R-:W-:Y:S05]  /*1d7ab0*/  @!P0 BRA `(.L_x_9719) ;  /* 0xfffffffc00ec8947 */ /* 0x001fea000383ffff */
[----:B------:R-:W-:Y:S05]  /*1d7ac0*/  BSYNC B2 ;  /* 0x0000000000027941 */ /* 0x000fea0003800000 */
.L_x_9718:
[----:B------:R-:W-:Y:S05]  /*1d7ad0*/  BRA `(.L_x_9716) ;  /* 0x0000000000187947 */ /* 0x000fea0003800000 */
.L_x_9717:
[----:B------:R-:W-:Y:S02]  /*1d7ae0*/  R2UR UR4, R38 ;  /* 0x00000000260472ca */ /* 0x000fe400000e0000 */
[----:B------:R-:W-:-:S13]  /*1d7af0*/  R2UR UR5, R39 ;  /* 0x00000000270572ca */ /* 0x000fda00000e0000 */
[----:B------:R-:W2:Y:S02]  /*1d7b00*/  LD.E.64 R12, desc[UR4][R36.64+0x8] ;  /* 0x00000804240c7980 */ /* 0x000ea4000c101b00 */
[----:B--2---:R-:W-:-:S05]  /*1d7b10*/  IADD3 R8, P0, PT, R32, R12, RZ ;  /* 0x0000000c20087210 */ /* 0x004fca0007f1e0ff */
[----:B------:R-:W-:-:S05]  /*1d7b20*/  IMAD.X R9, R33, 0x1, R13, P0 ;  /* 0x0000000121097824 */ /* 0x000fca00000e060d */
[----:B------:R0:W-:Y:S03]  /*1d7b30*/  ST.E.64 desc[UR4][R36.64+0x8], R8 ;  /* 0x0000080824007985 */ /* 0x0001e6000c101b04 */
.L_x_9716:
[----:B------:R-:W-:Y:S05]  /*1d7b40*/  BSYNC B1 ;  /* 0x0000000000017941 */ /* 0x000fea0003800000 */
.L_x_9715:
        /* <DEDUP_REMOVED lines=47> */
.L_x_9751:
        /* <DEDUP_REMOVED lines=29> */
.L_x_9732:
[----:B------:R-:W0:Y:S02]  /*1d8010*/  LDS.64 R12, [R9+0x8] ;  /* 0x00000800090c7984 */ /* 0x000e240000000a00 */
[----:B0-----:R-:W-:-:S05]  /*1d8020*/  IADD3 R14, P0, PT, R12, 0x30, RZ ;  /* 0x000000300c0e7810 */ /* 0x001fca0007f1e0ff */
[----:B------:R-:W-:-:S07]  /*1d8030*/  IMAD.X R15, RZ, RZ, R13, P0 ;  /* 0x000000ffff0f7224 */ /* 0x000fce00000e060d */
[----:B------:R-:W0:Y:S02]  /*1d8040*/  ATOMS.CAST.SPIN.64 P0, [R9+0x8], R12, R14 ;  /* 0x0000080c0900758d */ /* 0x000e24000180040e */
[----:B0-----:R-:W-:Y:S05]  /*1d8050*/  @!P0 BRA `(.L_x_9732) ;  /* 0xfffffffc00ec8947 */ /* 0x001fea000383ffff */
[----:B------:R-:W-:Y:S05]  /*1d8060*/  BSYNC B6 ;  /* 0x0000000000067941 */ /* 0x000fea0003800000 */
.L_x_9731:
[----:B------:R-:W-:Y:S05]  /*1d8070*/  BRA `(.L_x_9729) ;  /* 0x0000000000187947 */ /* 0x000fea0003800000 */
.L_x_9730:
[----:B------:R-:W-:Y:S02]  /*1d8080*/  R2UR UR4, R38 ;  /* 0x00000000260472ca */ /* 0x000fe400000e0000 */
[----:B------:R-:W-:-:S13]  /*1d8090*/  R2UR UR5, R39 ;  /* 0x00000000270572ca */ /* 0x000fda00000e0000 */
[----:B------:R-:W2:Y:S02]  /*1d80a0*/  LD.E.64 R12, desc[UR4][R36.64+0x8] ;  /* 0x00000804240c7980 */ /* 0x000ea4000c101b00 */
[----:B--2---:R-:W-:-:S05]  /*1d80b0*/  IADD3 R8, P0, PT, R12, 0x30, RZ ;  /* 0x000000300c087810 */ /* 0x004fca0007f1e0ff */
[----:B------:R-:W-:-:S05]  /*1d80c0*/  IMAD.X R9, RZ, RZ, R13, P0 ;  /* 0x000000ffff097224 */ /* 0x000fca00000e060d */
[----:B------:R0:W-:Y:S03]  /*1d80d0*/  ST.E.64 desc[UR4][R36.64+0x8], R8 ;  /* 0x0000080824007985 */ /* 0x0001e6000c101b04 */
.L_x_9729:
[----:B------:R-:W-:Y:S05]  /*1d80e0*/  BSYNC B5 ;  /* 0x0000000000057941 */ /* 0x000fea0003800000 */
.L_x_9728:
        /* <DEDUP_REMOVED lines=55> */
.L_x_9734:
[----:B------:R-:W-:Y:S05]  /*1d8460*/  BSYNC B5 ;  /* 0x0000000000057941 */ /* 0x000fea0003800000 */
.L_x_9733:
        /* <DEDUP_REMOVED lines=40> */
.L_x_9736:
[----:B------:R-:W-:Y:S05]  /*1d86f0*/  BSYNC B5 ;  /* 0x0000000000057941 */ /* 0x000fea0003800000 */
.L_x_9735:
[----:B------:R-:W-:Y:S02]  /*1d8700*/  R2UR UR4, R38 ;  /* 0x00000000260472ca */ /* 0x000fe400000e0000 */
[----:B------:R-:W-:-:S13]  /*1d8710*/  R2UR UR5, R39 ;  /* 0x00000000270572ca */ /* 0x000fda00000e0000 */
[----:B------:R2:W-:Y:S01]  /*1d8720*/  ST.E desc[UR4][R30.64], R11 ;  /* 0x0000000b1e007985 */ /* 0x0005e2000c101904 */
[----:B------:R-:W-:Y:S05]  /*1d8730*/  BRA `(.L_x_9737) ;  /* 0x0000000000147947 */ /* 0x000fea0003800000 */
.L_x_9727:
[----:B------:R-:W-:Y:S02]  /*1d8740*/  R2UR UR4, R38 ;  /* 0x00000000260472ca */ /* 0x000fe400000e0000 */
[----:B------:R-:W-:Y:S02]  /*1d8750*/  R2UR UR5, R39 ;  /* 0x00000000270572ca */ /* 0x000fe400000e0000 */
[----:B------:R-:W-:-:S05]  /*1d8760*/  IADD3 R8, P0, PT, R8, R17, RZ ;  /* 0x0000001108087210 */ /* 0x000fca0007f1e0ff */
[----:B------:R-:W-:-:S06]  /*1d8770*/  IMAD.X R9, RZ, RZ, R9, P0 ;  /* 0x000000ffff097224 */ /* 0x000fcc00000e0609 */
[----:B------:R3:W-:Y:S02]  /*1d8780*/  ST.E desc[UR4][R8.64+0x20], RZ ;  /* 0x000020ff08007985 */ /* 0x0007e4000c101904 */
.L_x_9737:
[----:B------:R-:W-:Y:S05]  /*1d8790*/  BSYNC B4 ;  /* 0x0000000000047941 */ /* 0x000fea0003800000 */
.L_x_9726:
        /* <DEDUP_REMOVED lines=26> */
.L_x_9744:
[----:B------:R-:W0:Y:S02]  /*1d8940*/  LDS.64 R12, [R9+0x8] ;  /* 0x00000800090c7984 */ /* 0x000e240000000a00 */
[----:B0-----:R-:W-:-:S05]  /*1d8950*/  IADD3 R14, P0, PT, R12, 0x30, RZ ;  /* 0x000000300c0e7810 */ /* 0x001fca0007f1e0ff */
[----:B------:R-:W-:-:S07]  /*1d8960*/  IMAD.X R15, RZ, RZ, R13, P0 ;  /* 0x000000ffff0f7224 */ /* 0x000fce00000e060d */
[----:B------:R-:W0:Y:S02]  /*1d8970*/  ATOMS.CAST.SPIN.64 P0, [R9+0x8], R12, R14 ;  /* 0x0000080c0900758d */ /* 0x000e24000180040e */
[----:B0-----:R-:W-:Y:S05]  /*1d8980*/  @!P0 BRA `(.L_x_9744) ;  /* 0xfffffffc00ec8947 */ /* 0x001fea000383ffff */
[----:B------:R-:W-:Y:S05]  /*1d8990*/  BSYNC B6 ;  /* 0x0000000000067941 */ /* 0x000fea0003800000 */
.L_x_9743:
[----:B------:R-:W-:Y:S05]  /*1d89a0*/  BRA `(.L_x_9741) ;  /* 0x0000000000187947 */ /* 0x000fea0003800000 */
.L_x_9742:
[----:B------:R-:W-:Y:S02]  /*1d89b0*/  R2UR UR4, R38 ;  /* 0x00000000260472ca */ /* 0x000fe400000e0000 */
[----:B------:R-:W-:-:S13]  /*1d89c0*/  R2UR UR5, R39 ;  /* 0x00000000270572ca */ /* 0x000fda00000e0000 */
[----:B------:R-:W2:Y:S02]  /*1d89d0*/  LD.E.64 R12, desc[UR4][R36.64+0x8] ;  /* 0x00000804240c7980 */ /* 0x000ea4000c101b00 */
[----:B--2---:R-:W-:-:S05]  /*1d89e0*/  IADD3 R8, P0, PT, R12, 0x30, RZ ;  /* 0x000000300c087810 */ /* 0x004fca0007f1e0ff */
[----:B------:R-:W-:-:S05]  /*1d89f0*/  IMAD.X R9, RZ, RZ, R13, P0 ;  /* 0x000000ffff097224 */ /* 0x000fca00000e060d */
[----:B------:R0:W-:Y:S03]  /*1d8a00*/  ST.E.64 desc[UR4][R36.64+0x8], R8 ;  /* 0x0000080824007985 */ /* 0x0001e6000c101b04 */
.L_x_9741:
[----:B------:R-:W-:Y:S05]  /*1d8a10*/  BSYNC B5 ;  /* 0x0000000000057941 */ /* 0x000fea0003800000 */
.L_x_9740:
        /* <DEDUP_REMOVED lines=51> */
.L_x_9746:
[----:B------:R-:W-:Y:S01]  /*1d8d50*/  R2UR UR4, R38 ;  /* 0x00000000260472ca */ /* 0x000fe200000e0000 */
[----:B------:R-:W-:Y:S01]  /*1d8d60*/  IMAD.MOV.U32 R9, RZ, RZ, 0x5272 ;  /* 0x00005272ff097424 */ /* 0x000fe200078e00ff */
[----:B------:R-:W-:Y:S01]  /*1d8d70*/  R2UR UR5, R39 ;  /* 0x00000000270572ca */ /* 0x000fe200000e0000 */
[----:B------:R-:W-:Y:S01]  /*1d8d80*/  IMAD.MOV.U32 R13, RZ, RZ, -0x1 ;  /* 0xffffffffff0d7424 */ /* 0x000fe200078e00ff */
[----:B------:R-:W-:-:S11]  /*1d8d90*/  PLOP3.LUT P0, PT, PT, PT, PT, 0x8, 0x80 ;  /* 0x000000000080781c */ /* 0x000fd60003f0e170 */
[----:B------:R0:W-:Y:S02]  /*1d8da0*/  ST.E desc[UR4][R30.64], R9 ;  /* 0x000000091e007985 */ /* 0x0001e4000c101904 */
.L_x_9747:
[----:B------:R-:W-:Y:S05]  /*1d8db0*/  BSYNC B5 ;  /* 0x0000000000057941 */ /* 0x000fea0003800000 */
.L_x_9745:
        /* <DEDUP_REMOVED lines=39> */
.L_x_9749:
[----:B------:R-:W-:Y:S05]  /*1d9030*/  BSYNC B5 ;  /* 0x0000000000057941 */ /* 0x000fea0003800000 */
.L_x_9748:
[----:B------:R-:W-:Y:S02]  /*1d9040*/  R2UR UR4, R38 ;  /* 0x00000000260472ca */ /* 0x000fe400000e0000 */
[----:B------:R-:W-:-:S13]  /*1d9050*/  R2UR UR5, R39 ;  /* 0x00000000270572ca */ /* 0x000fda00000e0000 */
[----:B------:R2:W-:Y:S01]  /*1d9060*/  ST.E desc[UR4][R30.64], R11 ;  /* 0x0000000b1e007985 */ /* 0x0005e2000c101904 */
[----:B------:R-:W-:Y:S05]  /*1d9070*/  BRA `(.L_x_9750) ;  /* 0x0000000000187947 */ /* 0x000fea0003800000 */
.L_x_9739:
[----:B------:R-:W-:Y:S01]  /*1d9080*/  VIADD R11, R17, 0x4 ;  /* 0x00000004110b7836 */ /* 0x000fe20000000000 */
[----:B------:R-:W-:Y:S02]  /*1d9090*/  R2UR UR4, R38 ;  /* 0x00000000260472ca */ /* 0x000fe400000e0000 */
[----:B------:R-:W-:Y:S02]  /*1d90a0*/  R2UR UR5, R39 ;  /* 0x00000000270572ca */ /* 0x000fe400000e0000 */
[----:B------:R-:W-:-:S05]  /*1d90b0*/  IADD3 R8, P0, PT, R8, R11, RZ ;  /* 0x0000000b08087210 */ /* 0x000fca0007f1e0ff */
[----:B------:R-:W-:-:S06]  /*1d90c0*/  IMAD.X R9, RZ, RZ, R9, P0 ;  /* 0x000000ffff097224 */ /* 0x000fcc00000e0609 */
[----:B------:R0:W-:Y:S02]  /*1d90d0*/  ST.E desc[UR4][R8.64+0x20], RZ ;  /* 0x000020ff08007985 */ /* 0x0001e4000c101904 */
.L_x_9750:
[----:B------:R-:W-:Y:S05]  /*1d90e0*/  BSYNC B4 ;  /* 0x0000000000047941 */ /* 0x000fea0003800000 */
.L_x_9738:
[----:B------:R-:W-:Y:S02]  /*1d90f0*/  VIADD R18, R18, 0x2 ;  /* 0x0000000212127836 */ /* 0x000fe40000000000 */
[----:B------:R-:W-:Y:S01]  /*1d9100*/  VIADD R17, R17, 0x8 ;  /* 0x0000000811117836 */ /* 0x000fe20000000000 */
[----:B------:R-:W-:Y:S06]  /*1d9110*/  @P2 BRA `(.L_x_9751) ;  /* 0xffffffec00482947 */ /* 0x000fec000383ffff */
.L_x_9725:
[----:B------:R-:W-:Y:S05]  /*1d9120*/  BSYNC B1 ;  /* 0x0000000000017941 */ /* 0x000fea0003800000 */
.L_x_9724:
        /* <DEDUP_REMOVED lines=25> */
.L_x_9758:
[----:B------:R-:W0:Y:S02]  /*1d92c0*/  LDS.64 R12, [R9+0x8] ;  /* 0x00000800090c7984 */ /* 0x000e240000000a00 */
[----:B0-----:R-:W-:-:S05]  /*1d92d0*/  IADD3 R14, P0, PT, R12, 0x30, RZ ;  /* 0x000000300c0e7810 */ /* 0x001fca0007f1e0ff */
[----:B------:R-:W-:-:S07]  /*1d92e0*/  IMAD.X R15, RZ, RZ, R13, P0 ;  /* 0x000000ffff0f7224 */ /* 0x000fce00000e060d */
[----:B------:R-:W0:Y:S02]  /*1d92f0*/  ATOMS.CAST.SPIN.64 P0, [R9+0x8], R12, R14 ;  /* 0x0000080c0900758d */ /* 0x000e24000180040e */
[----:B0-----:R-:W-:Y:S05]  /*1d9300*/  @!P0 BRA `(.L_x_9758) ;  /* 0xfffffffc00ec8947 */ /* 0x001fea000383ffff */
[----:B------:R-:W-:Y:S05]  /*1d9310*/  BSYNC B5 ;  /* 0x0000000000057941 */ /* 0x000fea0003800000 */
.L_x_9757:
[----:B------:R-:W-:Y:S05]  /*1d9320*/  BRA `(.L_x_9755) ;  /* 0x0000000000187947 */ /* 0x000fea0003800000 */
.L_x_9756:
[----:B------:R-:W-:Y:S02]  /*1d9330*/  R2UR UR4, R38 ;  /* 0x00000000260472ca */ /* 0x000fe400000e0000 */
[----:B------:R-:W-:-:S13]  /*1d9340*/  R2UR UR5, R39 ;  /* 0x00000000270572ca */ /* 0x000fda00000e0000 */
[----:B------:R-:W2:Y:S02]  /*1d9350*/  LD.E.64 R12, desc[UR4][R36.64+0x8] ;  /* 0x00000804240c7980 */ /* 0x000ea4000c101b00 */
[----:B--2---:R-:W-:-:S05]  /*1d9360*/  IADD3 R8, P0, PT, R12, 0x30, RZ ;  /* 0x000000300c087810 */ /* 0x004fca0007f1e0ff */
[----:B------:R-:W-:-:S05]  /*1d9370*/  IMAD.X R9, RZ, RZ, R13, P0 ;  /* 0x000000ffff097224 */ /* 0x000fca00000e060d */
[----:B------:R0:W-:Y:S03]  /*1d9380*/  ST.E.64 desc[UR4][R36.64+0x8], R8 ;  /* 0x0000080824007985 */ /* 0x0001e6000c101b04 */
.L_x_9755:
[----:B------:R-:W-:Y:S05]  /*1d9390*/  BSYNC B4 ;  /* 0x0000000000047941 */ /* 0x000fea0003800000 */
.L_x_9754:
        /* <DEDUP_REMOVED lines=51> */
.L_x_9760:
[----:B------:R-:W-:Y:S01]  /*1d96d0*/  R2UR UR4, R38 ;  /* 0x00000000260472ca */ /* 0x000fe200000e0000 */
[----:B------:R-:W-:Y:S01]  /*1d96e0*/  IMAD.MOV.U32 R9, RZ, RZ, 0x5272 ;  /* 0x00005272ff097424 */ /* 0x000fe200078e00ff */
[----:B------:R-:W-:Y:S01]  /*1d96f0*/  R2UR UR5, R39 ;  /* 0x00000000270572ca */ /* 0x000fe200000e0000 */
[----:B------:R-:W-:Y:S01]  /*1d9700*/  IMAD.MOV.U32 R13, RZ, RZ, -0x1 ;  /* 0xffffffffff0d7424 */ /* 0x000fe200078e00ff */
[----:B------:R-:W-:-:S11]  /*1d9710*/  PLOP3.LUT P0, PT, PT, PT, PT, 0x8, 0x80 ;  /* 0x000000000080781c */ /* 0x000fd60003f0e170 */
[----:B------:R0:W-:Y:S02]  /*1d9720*/  ST.E desc[UR4][R30.64], R9 ;  /* 0x000000091e007985 */ /* 0x0001e4000c101904 */
.L_x_9761:
[----:B------:R-:W-:Y:S05]  /*1d9730*/  BSYNC B4 ;  /* 0x0000000000047941 */ /* 0x000fea0003800000 */
.L_x_9759:
        /* <DEDUP_REMOVED lines=39> */
.L_x_9763:
[----:B------:R-:W-:Y:S05]  /*1d99b0*/  BSYNC B4 ;  /* 0x0000000000047941 */ /* 0x000fea0003800000 */
.L_x_9762:
[----:B------:R-:W-:Y:S02]  /*1d99c0*/  R2UR UR4, R38 ;  /* 0x00000000260472ca */ /* 0x000fe400000e0000 */
[----:B------:R-:W-:-:S13]  /*1d99d0*/  R2UR UR5, R39 ;  /* 0x00000000270572ca */ /* 0x000fda00000e0000 */
[----:B------:R3:W-:Y:S01]  /*1d99e0*/  ST.E desc[UR4][R30.64], R11 ;  /* 0x0000000b1e007985 */ /* 0x0007e2000c101904 */
[----:B------:R-:W-:Y:S05]  /*1d99f0*/  BRA `(.L_x_9752) ;  /* 0x0000000000147947 */ /* 0x000fea0003800000 */
.L_x_9753:
[----:B------:R-:W-:Y:S02]  /*1d9a00*/  R2UR UR4, R38 ;  /* 0x00000000260472ca */ /* 0x000fe400000e0000 */
[----:B------:R-:W-:Y:S02]  /*1d9a10*/  R2UR UR5, R39 ;  /* 0x00000000270572ca */ /* 0x000fe400000e0000 */
[----:B------:R-:W-:-:S05]  /*1d9a20*/  LEA R6, P0, R6, R8, 0x2 ;  /* 0x0000000806067211 */ /* 0x000fca00078010ff */
[----:B------:R-:W-:-:S06]  /*1d9a30*/  IMAD.X R7, RZ, RZ, R9, P0 ;  /* 0x000000ffff077224 */ /* 0x000fcc00000e0609 */
[----:B------:R0:W-:Y:S02]  /*1d9a40*/  ST.E desc[UR4][R6.64+0x20], RZ ;  /* 0x000020ff06007985 */ /* 0x0001e4000c101904 */
.L_x_9752:
[----:B------:R-:W-:Y:S05]  /*1d9a50*/  BSYNC B1 ;  /* 0x0000000000017941 */ /* 0x000fea0003800000 */
.L_x_9722:
[----:B------:R-:W-:-:S13]  /*1d9a60*/  ISETP.GE.AND P0, PT, R2, 0x1, PT ;  /* 0x000000010200780c */ /* 0x000fda0003f06270 */
[----:B------:R-:W-:Y:S05]  /*1d9a70*/  @!P0 BREAK B2 ;  /* 0x0000000000028942 */ /* 0x000fea0003800000 */
[----:B------:R-:W-:Y:S05]  /*1d9a80*/  @!P0 BRA `(.L_x_9723) ;  /* 0x0000001000f48947 */ /* 0x000fea0003800000 */
[----:B------:R-:W-:Y:S05]  /*1d9a90*/  BSYNC B2 ;  /* 0x0000000000027941 */ /* 0x000fea0003800000 */
.L_x_9721:
[----:B0-----:R-:W-:Y:S02]  /*1d9aa0*/  IMAD.MOV R6, RZ, RZ, -R2 ;  /* 0x000000ffff067224 */ /* 0x001fe400078e0a02 */
[----:B------:R-:W-:Y:S02]  /*1d9ab0*/  IMAD.MOV.U32 R7, RZ, RZ, RZ ;  /* 0x000000ffff077224 */ /* 0x000fe400078e00ff */
[----:B------:R-:W-:-:S07]  /*1d9ac0*/  IMAD.MOV.U32 R17, RZ, RZ, RZ ;  /* 0x000000ffff117224 */ /* 0x000fce00078e00ff */
.L_x_9788:
        /* <DEDUP_REMOVED lines=35> */
.L_x_9771:
[----:B------:R-:W0:Y:S02]  /*1d9d00*/  LDS.64 R12, [R9+0x8] ;  /* 0x00000800090c7984 */ /* 0x000e240000000a00 */
[----:B0-----:R-:W-:-:S05]  /*1d9d10*/  IADD3 R14, P0, PT, R12, 0x30, RZ ;  /* 0x000000300c0e7810 */ /* 0x001fca0007f1e0ff */
[----:B------:R-:W-:-:S07]  /*1d9d20*/  IMAD.X R15, RZ, RZ, R13, P0 ;  /* 0x000000ffff0f7224 */ /* 0x000fce00000e060d */
[----:B------:R-:W0:Y:S02]  /*1d9d30*/  ATOMS.CAST.SPIN.64 P0, [R9+0x8], R12, R14 ;  /* 0x0000080c0900758d */ /* 0x000e24000180040e */
[----:B0-----:R-:W-:Y:S05]  /*1d9d40*/  @!P0 BRA `(.L_x_9771) ;  /* 0xfffffffc00ec8947 */ /* 0x001fea000383ffff */
[----:B------:R-:W-:Y:S05]  /*1d9d50*/  BSYNC B4 ;  /* 0x0000000000047941 */ /* 0x000fea0003800000 */
.L_x_9770:
[----:B------:R-:W-:Y:S05]  /*1d9d60*/  BRA `(.L_x_9768) ;  /* 0x0000000000187947 */ /* 0x000fea0003800000 */
.L_x_9769:
[----:B------:R-:W-:Y:S02]  /*1d9d70*/  R2UR UR4, R38 ;  /* 0x00000000260472ca */ /* 0x000fe400000e0000 */
[----:B------:R-:W-:-:S13]  /*1d9d80*/  R2UR UR5, R39 ;  /* 0x00000000270572ca */ /* 0x000fda00000e0000 */
[----:B------:R-:W2:Y:S02]  /*1d9d90*/  LD.E.64 R12, desc[UR4][R36.64+0x8] ;  /* 0x00000804240c7980 */ /* 0x000ea4000c101b00 */
[----:B--2---:R-:W-:-:S05]  /*1d9da0*/  IADD3 R8, P0, PT, R12, 0x30, RZ ;  /* 0x000000300c087810 */ /* 0x004fca0007f1e0ff */
[----:B------:R-:W-:-:S05]  /*1d9db0*/  IMAD.X R9, RZ, RZ, R13, P0 ;  /* 0x000000ffff097224 */ /* 0x000fca00000e060d */
[----:B------:R0:W-:Y:S03]  /*1d9dc0*/  ST.E.64 desc[UR4][R36.64+0x8], R8 ;  /* 0x0000080824007985 */ /* 0x0001e6000c101b04 */
.L_x_9768:
[----:B------:R-:W-:Y:S05]  /*1d9dd0*/  BSYNC B2 ;  /* 0x0000000000027941 */ /* 0x000fea0003800000 */
.L_x_9767:
        /* <DEDUP_REMOVED lines=54> */
.L_x_9773:
[----:B------:R-:W-:Y:S05]  /*1da140*/  BSYNC B2 ;  /* 0x0000000000027941 */ /* 0x000fea0003800000 */
.L_x_9772:
        /* <DEDUP_REMOVED lines=40> */
.L_x_9775:
[----:B------:R-:W-:Y:S05]  /*1da3d0*/  BSYNC B2 ;  /* 0x0000000000027941 */ /* 0x000fea0003800000 */
.L_x_9774:
[----:B------:R-:W-:Y:S02]  /*1da3e0*/  R2UR UR4, R38 ;  /* 0x00000000260472ca */ /* 0x000fe400000e0000 */
[----:B------:R-:W-:Y:S02]  /*1da3f0*/  R2UR UR5, R39 ;  /* 0x00000000270572ca */ /* 0x000fe400000e0000 */
[----:B------:R-:W-:-:S11]  /*1da400*/  PRMT R13, RZ, 0x7610, R13 ;  /* 0x00007610ff0d7816 */ /* 0x000fd6000000000d */
[----:B------:R4:W-:Y:S01]  /*1da410*/  ST.E desc[UR4][R30.64], R11 ;  /* 0x0000000b1e007985 */ /* 0x0009e2000c101904 */
[----:B------:R-:W-:Y:S05]  /*1da420*/  BRA `(.L_x_9765) ;  /* 0x0000000000147947 */ /* 0x000fea0003800000 */
.L_x_9766:
[----:B------:R-:W-:Y:S02]  /*1da430*/  R2UR UR4, R38 ;  /* 0x00000000260472ca */ /* 0x000fe400000e0000 */
[----:B------:R-:W-:Y:S02]  /*1da440*/  R2UR UR5, R39 ;  /* 0x00000000270572ca */ /* 0x000fe400000e0000 */
[----:B------:R-:W-:-:S05]  /*1da450*/  IADD3 R8, P0, PT, R8, R7, RZ ;  /* 0x0000000708087210 */ /* 0x000fca0007f1e0ff */
[----:B------:R-:W-:-:S06]  /*1da460*/  IMAD.X R9, RZ, RZ, R9, P0 ;  /* 0x000000ffff097224 */ /* 0x000fcc00000e0609 */
[----:B------:R0:W5:Y:S02]  /*1da470*/  LD.E.U8 R13, desc[UR4][R8.64+0x20] ;  /* 0x00002004080d7980 */ /* 0x000164000c101100 */
.L_x_9765:
[----:B------:R-:W-:Y:S05]  /*1da480*/  BSYNC B1 ;  /* 0x0000000000017941 */ /* 0x000fea0003800000 */
.L_x_9764:
        /* <DEDUP_REMOVED lines=31> */
.L_x_9783:
[----:B------:R-:W0:Y:S02]  /*1da680*/  LDS.64 R12, [R9+0x8] ;  /* 0x00000800090c7984 */ /* 0x000e240000000a00 */
[----:B0-----:R-:W-:-:S05]  /*1da690*/  IADD3 R14, P0, PT, R12, 0x30, RZ ;  /* 0x000000300c0e7810 */ /* 0x001fca0007f1e0ff */
[----:B------:R-:W-:-:S07]  /*1da6a0*/  IMAD.X R15, RZ, RZ, R13, P0 ;  /* 0x000000ffff0f7224 */ /* 0x000fce00000e060d */
[----:B------:R-:W0:Y:S02]  /*1da6b0*/  ATOMS.CAST.SPIN.64 P0, [R9+0x8], R12, R14 ;  /* 0x0000080c0900758d */ /* 0x000e24000180040e */
[----:B0-----:R-:W-:Y:S05]  /*1da6c0*/  @!P0 BRA `(.L_x_9783) ;  /* 0xfffffffc00ec8947 */ /* 0x001fea000383ffff */
[----:B------:R-:W-:Y:S05]  /*1da6d0*/  BSYNC B4 ;  /* 0x0000000000047941 */ /* 0x000fea0003800000 */
.L_x_9782:
[----:B------:R-:W-:Y:S05]  /*1da6e0*/  BRA `(.L_x_9780) ;  /* 0x0000000000187947 */ /* 0x000fea0003800000 */
.L_x_9781:
[----:B------:R-:W-:Y:S02]  /*1da6f0*/  R2UR UR4, R38 ;  /* 0x00000000260472ca */ /* 0x000fe400000e0000 */
[----:B------:R-:W-:-:S13]  /*1da700*/  R2UR UR5, R39 ;  /* 0x00000000270572ca */ /* 0x000fda00000e0000 */
[----:B------:R-:W2:Y:S02]  /*1da710*/  LD.E.64 R12, desc[UR4][R36.64+0x8] ;  /* 0x00000804240c7980 */ /* 0x000ea4000c101b00 */
[----:B--2---:R-:W-:-:S05]  /*1da720*/  IADD3 R8, P0, PT, R12, 0x30, RZ ;  /* 0x000000300c087810 */ /* 0x004fca0007f1e0ff */
[----:B------:R-:W-:-:S05]  /*1da730*/  IMAD.X R9, RZ, RZ, R13, P0 ;  /* 0x000000ffff097224 */ /* 0x000fca00000e060d */
[----:B------:R0:W-:Y:S03]  /*1da740*/  ST.E.64 desc[UR4][R36.64+0x8], R8 ;  /* 0x0000080824007985 */ /* 0x0001e6000c101b04 */
.L_x_9780:
[----:B------:R-:W-:Y:S05]  /*1da750*/  BSYNC B2 ;  /* 0x0000000000027941 */ /* 0x000fea0003800000 */
.L_x_9779:
        /* <DEDUP_REMOVED lines=54> */
.L_x_9785:
[----:B------:R-:W-:Y:S05]  /*1daac0*/  BSYNC B2 ;  /* 0x0000000000027941 */ /* 0x000fea0003800000 */
.L_x_9784:
        /* <DEDUP_REMOVED lines=40> */
.L_x_9787:
[----:B------:R-:W-:Y:S05]  /*1dad50*/  BSYNC B2 ;  /* 0x0000000000027941 */ /* 0x000fea0003800000 */
.L_x_9786:
[----:B------:R-:W-:Y:S02]  /*1dad60*/  R2UR UR4, R38 ;  /* 0x00000000260472ca */ /* 0x000fe400000e0000 */
[----:B------:R-:W-:-:S13]  /*1dad70*/  R2UR UR5, R39 ;  /* 0x00000000270572ca */ /* 0x000fda00000e0000 */
[----:B------:R2:W-:Y:S01]  /*1dad80*/  ST.E desc[UR4][R30.64], R11 ;  /* 0x0000000b1e007985 */ /* 0x0005e2000c101904 */
[----:B------:R-:W-:Y:S05]  /*1dad90*/  BRA `(.L_x_9777) ;  /* 0x0000000000207947 */ /* 0x000fea0003800000 */
.L_x_9778:
        /* <DEDUP_REMOVED lines=8> */
.L_x_9777:
[----:B------:R-:W-:Y:S05]  /*1dae20*/  BSYNC B1 ;  /* 0x0000000000017941 */ /* 0x000fea0003800000 */
.L_x_9776:
[----:B------:R-:W-:Y:S02]  /*1dae30*/  VIADD R17, R17, 0x1 ;  /* 0x0000000111117836 */ /* 0x000fe40000000000 */
[----:B------:R-:W-:Y:S01]  /*1dae40*/  VIADD R7, R7, 0x4 ;  /* 0x0000000407077836 */ /* 0x000fe20000000000 */
[----:B------:R-:W-:Y:S06]  /*1dae50*/  @P2 BRA `(.L_x_9788) ;  /* 0xffffffec001c2947 */ /* 0x000fec000383ffff */
.L_x_9723:
[----:B------:R-:W-:Y:S05]  /*1dae60*/  BSYNC B3 ;  /* 0x0000000000037941 */ /* 0x000fea0003800000 */
.L_x_9720:
        /* <DEDUP_REMOVED lines=15> */
.L_x_9714:
[----:B------:R-:W-:Y:S05]  /*1daf60*/  BSYNC B0 ;  /* 0x0000000000007941 */ /* 0x000fea0003800000 */
.L_x_9713:
        /* <DEDUP_REMOVED lines=15> */
.L_x_9793:
[----:B------:R-:W0:Y:S02]  /*1db060*/  LDS.64 R8, [R5+0x8] ;  /* 0x0000080005087984 */ /* 0x000e240000000a00 */
[----:B0-----:R-:W-:-:S05]  /*1db070*/  IADD3 R10, P0, PT, R8, 0x30, RZ ;  /* 0x00000030080a7810 */ /* 0x001fca0007f1e0ff */
[----:B------:R-:W-:-:S07]  /*1db080*/  IMAD.X R11, RZ, RZ, R9, P0 ;  /* 0x000000ffff0b7224 */ /* 0x000fce00000e0609 */
[----:B------:R-:W0:Y:S02]  /*1db090*/  ATOMS.CAST.SPIN.64 P0, [R5+0x8], R8, R10 ;  /* 0x000008080500758d */ /* 0x000e24000180040a */
[----:B0-----:R-:W-:Y:S05]  /*1db0a0*/  @!P0 BRA `(.L_x_9793) ;  /* 0xfffffffc00ec8947 */ /* 0x001fea000383ffff */
[----:B------:R-:W-:Y:S05]  /*1db0b0*/  BSYNC B1 ;  /* 0x0000000000017941 */ /* 0x000fea0003800000 */
.L_x_9792:
[----:B------:R-:W-:Y:S02]  /*1db0c0*/  IMAD.MOV.U32 R10, RZ, RZ, R8 ;  /* 0x000000ffff0a7224 */ /* 0x000fe400078e0008 */
[----:B------:R-:W-:Y:S01]  /*1db0d0*/  IMAD.MOV.U32 R11, RZ, RZ, R9 ;  /* 0x000000ffff0b7224 */ /* 0x000fe200078e0009 */
[----:B------:R-:W-:Y:S06]  /*1db0e0*/  BRA `(.L_x_9790) ;  /* 0x0000000000187947 */ /* 0x000fec0003800000 */
.L_x_9791:
[----:B------:R-:W-:Y:S02]  /*1db0f0*/  R2UR UR4, R38 ;  /* 0x00000000260472ca */ /* 0x000fe400000e0000 */
[----:B------:R-:W-:-:S13]  /*1db100*/  R2UR UR5, R39 ;  /* 0x00000000270572ca */ /* 0x000fda00000e0000 */
[----:B------:R-:W3:Y:S02]  /*1db110*/  LD.E.64 R10, desc[UR4][R36.64+0x8] ;  /* 0x00000804240a7980 */ /* 0x000ee4000c101b00 */
[----:B---3--:R-:W-:-:S05]  /*1db120*/  IADD3 R8, P0, PT, R10, 0x30, RZ ;  /* 0x000000300a087810 */ /* 0x008fca0007f1e0ff */
[----:B------:R-:W-:-:S05]  /*1db130*/  IMAD.X R9, RZ, RZ, R11, P0 ;  /* 0x000000ffff097224 */ /* 0x000fca00000e060b */
[----:B------:R0:W-:Y:S03]  /*1db140*/  ST.E.64 desc[UR4][R36.64+0x8], R8 ;  /* 0x0000080824007985 */ /* 0x0001e6000c101b04 */
.L_x_9790:
[----:B------:R-:W-:Y:S05]  /*1db150*/  BSYNC B0 ;  /* 0x0000000000007941 */ /* 0x000fea0003800000 */
.L_x_9789:
        /* <DEDUP_REMOVED lines=65> */
.L_x_9795:
[----:B------:R-:W-:Y:S05]  /*1db570*/  BSYNC B0 ;  /* 0x0000000000007941 */ /* 0x000fea0003800000 */
.L_x_9794:
        /* <DEDUP_REMOVED lines=15> */
.L_x_6742:
        /* <DEDUP_REMOVED lines=16> */
.L_x_9800:
[----:B------:R-:W0:Y:S02]  /*1db770*/  LDS.64 R8, [R5+0x8] ;  /* 0x0000080005087984 */ /* 0x000e240000000a00 */
[----:B0-----:R-:W-:-:S05]  /*1db780*/  IADD3 R10, P0, PT, R8, 0x30, RZ ;  /* 0x00000030080a7810 */ /* 0x001fca0007f1e0ff */
[----:B------:R-:W-:-:S07]  /*1db790*/  IMAD.X R11, RZ, RZ, R9, P0 ;  /* 0x000000ffff0b7224 */ /* 0x000fce00000e0609 */
[----:B------:R-:W0:Y:S02]  /*1db7a0*/  ATOMS.CAST.SPIN.64 P0, [R5+0x8], R8, R10 ;  /* 0x000008080500758d */ /* 0x000e24000180040a */
[----:B0-----:R-:W-:Y:S05]  /*1db7b0*/  @!P0 BRA `(.L_x_9800) ;  /* 0xfffffffc00ec8947 */ /* 0x001fea000383ffff */
[----:B------:R-:W-:Y:S05]  /*1db7c0*/  BSYNC B1 ;  /* 0x0000000000017941 */ /* 0x000fea0003800000 */
.L_x_9799:
[----:B------:R-:W-:Y:S02]  /*1db7d0*/  IMAD.MOV.U32 R12, RZ, RZ, R8 ;  /* 0x000000ffff0c7224 */ /* 0x000fe400078e0008 */
[----:B------:R-:W-:Y:S01]  /*1db7e0*/  IMAD.MOV.U32 R13, RZ, RZ, R9 ;  /* 0x000000ffff0d7224 */ /* 0x000fe200078e0009 */
[----:B------:R-:W-:Y:S06]  /*1db7f0*/  BRA `(.L_x_9797) ;  /* 0x0000000000187947 */ /* 0x000fec0003800000 */
.L_x_9798:
[----:B------:R-:W-:Y:S02]  /*1db800*/  R2UR UR4, R38 ;  /* 0x00000000260472ca */ /* 0x000fe400000e0000 */
[----:B------:R-:W-:-:S13]  /*1db810*/  R2UR UR5, R39 ;  /* 0x00000000270572ca */ /* 0x000fda00000e0000 */
[----:B------:R-:W2:Y:S02]  /*1db820*/  LD.E.64 R12, desc[UR4][R36.64+0x8] ;  /* 0x00000804240c7980 */ /* 0x000ea4000c101b00 */
[----:B--2---:R-:W-:-:S05]  /*1db830*/  IADD3 R8, P0, PT, R12, 0x30, RZ ;  /* 0x000000300c087810 */ /* 0x004fca0007f1e0ff */
[----:B------:R-:W-:-:S05]  /*1db840*/  IMAD.X R9, RZ, RZ, R13, P0 ;  /* 0x000000ffff097224 */ /* 0x000fca00000e060d */
[----:B------:R0:W-:Y:S03]  /*1db850*/  ST.E.64 desc[UR4][R36.64+0x8], R8 ;  /* 0x0000080824007985 */ /* 0x0001e6000c101b04 */
.L_x_9797:
[----:B------:R-:W-:Y:S05]  /*1db860*/  BSYNC B0 ;  /* 0x0000000000007941 */ /* 0x000fea0003800000 */
.L_x_9796:
        /* <DEDUP_REMOVED lines=12> */
[----:B---3--:R-:W0:Y:S01]  /*1db930*/  LDS.64 R4, [R2] ;  /* 0x0000000002047984 */ /* 0x008e220000000a00 */
        /* <DEDUP_REMOVED lines=51> */
.L_x_9805:
[----:B------:R-:W0:Y:S02]  /*1dbc70*/  LDS.64 R8, [R5+0x8] ;  /* 0x0000080005087984 */ /* 0x000e240000000a00 */
[----:B0-----:R-:W-:-:S05]  /*1dbc80*/  IADD3 R10, P0, PT, R14, R8, RZ ;  /* 0x000000080e0a7210 */ /* 0x001fca0007f1e0ff */
[----:B------:R-:W-:-:S07]  /*1dbc90*/  IMAD.X R11, R15, 0x1, R9, P0 ;  /* 0x000000010f0b7824 */ /* 0x000fce00000e0609 */
[----:B------:R-:W0:Y:S02]  /*1dbca0*/  ATOMS.CAST.SPIN.64 P0, [R5+0x8], R8, R10 ;  /* 0x000008080500758d */ /* 0x000e24000180040a */
[----:B0-----:R-:W-:Y:S05]  /*1dbcb0*/  @!P0 BRA `(.L_x_9805) ;  /* 0xfffffffc00ec8947 */ /* 0x001fea000383ffff */
[----:B------:R-:W-:Y:S05]  /*1dbcc0*/  BSYNC B1 ;  /* 0x0000000000017941 */ /* 0x000fea0003800000 */
.L_x_9804:
[----:B------:R-:W-:Y:S05]  /*1dbcd0*/  BRA `(.L_x_9802) ;  /* 0x0000000000187947 */ /* 0x000fea0003800000 */
.L_x_9803:
[----:B------:R-:W-:Y:S02]  /*1dbce0*/  R2UR UR4, R38 ;  /* 0x00000000260472ca */ /* 0x000fe400000e0000 */
[----:B------:R-:W-:-:S13]  /*1dbcf0*/  R2UR UR5, R39 ;  /* 0x00000000270572ca */ /* 0x000fda00000e0000 */
[----:B------:R-:W2:Y:S02]  /*1dbd00*/  LD.E.64 R8, desc[UR4][R36.64+0x8] ;  /* 0x0000080424087980 */ /* 0x000ea4000c101b00 */
[----:B--2---:R-:W-:-:S05]  /*1dbd10*/  IADD3 R4, P0, PT, R14, R8, RZ ;  /* 0x000000080e047210 */ /* 0x004fca0007f1e0ff */
[----:B------:R-:W-:-:S05]  /*1dbd20*/  IMAD.X R5, R15, 0x1, R9, P0 ;  /* 0x000000010f057824 */ /* 0x000fca00000e0609 */
[----:B------:R0:W-:Y:S03]  /*1dbd30*/  ST.E.64 desc[UR4][R36.64+0x8], R4 ;  /* 0x0000080424007985 */ /* 0x0001e6000c101b04 */
.L_x_9802:
[----:B------:R-:W-:Y:S05]  /*1dbd40*/  BSYNC B0 ;  /* 0x0000000000007941 */ /* 0x000fea0003800000 */
.L_x_9801:
        /* <DEDUP_REMOVED lines=47> */
.L_x_9837:
        /* <DEDUP_REMOVED lines=29> */
.L_x_9818:
[----:B------:R-:W0:Y:S02]  /*1dc210*/  LDS.64 R8, [R5+0x8] ;  /* 0x0000080005087984 */ /* 0x000e240000000a00 */
[----:B0-----:R-:W-:-:S05]  /*1dc220*/  IADD3 R10, P0, PT, R8, 0x30, RZ ;  /* 0x00000030080a7810 */ /* 0x001fca0007f1e0ff */
[----:B------:R-:W-:-:S07]  /*1dc230*/  IMAD.X R11, RZ, RZ, R9, P0 ;  /* 0x000000ffff0b7224 */ /* 0x000fce00000e0609 */
[----:B------:R-:W0:Y:S02]  /*1dc240*/  ATOMS.CAST.SPIN.64 P0, [R5+0x8], R8, R10 ;  /* 0x000008080500758d */ /* 0x000e24000180040a */
[----:B0-----:R-:W-:Y:S05]  /*1dc250*/  @!P0 BRA `(.L_x_9818) ;  /* 0xfffffffc00ec8947 */ /* 0x001fea000383ffff */
[----:B------:R-:W-:Y:S05]  /*1dc260*/  BSYNC B5 ;  /* 0x0000000000057941 */ /* 0x000fea0003800000 */
.L_x_9817:
[----:B------:R-:W-:Y:S05]  /*1dc270*/  BRA `(.L_x_9815) ;  /* 0x0000000000187947 */ /* 0x000fea0003800000 */
.L_x_9816:
[----:B------:R-:W-:Y:S02]  /*1dc280*/  R2UR UR4, R38 ;  /* 0x00000000260472ca */ /* 0x000fe400000e0000 */
[----:B------:R-:W-:-:S13]  /*1dc290*/  R2UR UR5, R39 ;  /* 0x00000000270572ca */ /* 0x000fda00000e0000 */
[----:B------:R-:W2:Y:S02]  /*1dc2a0*/  LD.E.64 R8, desc[UR4][R36.64+0x8] ;  /* 0x0000080424087980 */ /* 0x000ea4000c101b00 */
[----:B--2---:R-:W-:-:S05]  /*1dc2b0*/  IADD3 R4, P0, PT, R8, 0x30, RZ ;  /* 0x0000003008047810 */ /* 0x004fca0007f1e0ff */
[----:B------:R-:W-:-:S05]  /*1dc2c0*/  IMAD.X R5, RZ, RZ, R9, P0 ;  /* 0x000000ffff057224 */ /* 0x000fca00000e0609 */
[----:B------:R0:W-:Y:S03]  /*1dc2d0*/  ST.E.64 desc[UR4][R36.64+0x8], R4 ;  /* 0x0000080424007985 */ /* 0x0001e6000c101b04 */
.L_x_9815:
[----:B------:R-:W-:Y:S05]  /*1dc2e0*/  BSYNC B4 ;  /* 0x0000000000047941 */ /* 0x000fea0003800000 */
.L_x_9814:
        /* <DEDUP_REMOVED lines=54> */
.L_x_9820:
[----:B------:R-:W-:Y:S05]  /*1dc650*/  BSYNC B4 ;  /* 0x0000000000047941 */ /* 0x000fea0003800000 */
.L_x_9819:
        /* <DEDUP_REMOVED lines=40> */
.L_x_9822:
[----:B------:R-:W-:Y:S05]  /*1dc8e0*/  BSYNC B4 ;  /* 0x0000000000047941 */ /* 0x000fea0003800000 */
.L_x_9821:
[----:B------:R-:W-:Y:S02]  /*1dc8f0*/  R2UR UR4, R38 ;  /* 0x00000000260472ca */ /* 0x000fe400000e0000 */
[----:B------:R-:W-:-:S13]  /*1dc900*/  R2UR UR5, R39 ;  /* 0x00000000270572ca */ /* 0x000fda00000e0000 */
[----:B------:R2:W-:Y:S01]  /*1dc910*/  ST.E desc[UR4][R30.64], R7 ;  /* 0x000000071e007985 */ /* 0x0005e2000c101904 */
[----:B------:R-:W-:Y:S05]  /*1dc920*/  BRA `(.L_x_9823) ;  /* 0x0000000000207947 */ /* 0x000fea0003800000 */
.L_x_9813:
        /* <DEDUP_REMOVED lines=8> */
.L_x_9823:
[----:B------:R-:W-:Y:S05]  /*1dc9b0*/  BSYNC B3 ;  /* 0x0000000000037941 */ /* 0x000fea0003800000 */
.L_x_9812:
        /* <DEDUP_REMOVED lines=26> */
.L_x_9830:
[----:B------:R-:W0:Y:S02]  /*1dcb60*/  LDS.64 R8, [R5+0x8] ;  /* 0x0000080005087984 */ /* 0x000e240000000a00 */
[----:B0-----:R-:W-:-:S05]  /*1dcb70*/  IADD3 R10, P0, PT, R8, 0x30, RZ ;  /* 0x00000030080a7810 */ /* 0x001fca0007f1e0ff */
[----:B------:R-:W-:-:S07]  /*1dcb80*/  IMAD.X R11, RZ, RZ, R9, P0 ;  /* 0x000000ffff0b7224 */ /* 0x000fce00000e0609 */
[----:B------:R-:W0:Y:S02]  /*1dcb90*/  ATOMS.CAST.SPIN.64 P0, [R5+0x8], R8, R10 ;  /* 0x000008080500758d */ /* 0x000e24000180040a */
[----:B0-----:R-:W-:Y:S05]  /*1dcba0*/  @!P0 BRA `(.L_x_9830) ;  /* 0xfffffffc00ec8947 */ /* 0x001fea000383ffff */
[----:B------:R-:W-:Y:S05]  /*1dcbb0*/  BSYNC B5 ;  /* 0x0000000000057941 */ /* 0x000fea0003800000 */
.L_x_9829:
[----:B------:R-:W-:Y:S05]  /*1dcbc0*/  BRA `(.L_x_9827) ;  /* 0x0000000000187947 */ /* 0x000fea0003800000 */
.L_x_9828:
[----:B------:R-:W-:Y:S02]  /*1dcbd0*/  R2UR UR4, R38 ;  /* 0x00000000260472ca */ /* 0x000fe400000e0000 */
[----:B------:R-:W-:-:S13]  /*1dcbe0*/  R2UR UR5, R39 ;  /* 0x00000000270572ca */ /* 0x000fda00000e0000 */
[----:B------:R-:W2:Y:S02]  /*1dcbf0*/  LD.E.64 R8, desc[UR4][R36.64+0x8] ;  /* 0x0000080424087980 */ /* 0x000ea4000c101b00 */
[----:B--2---:R-:W-:-:S05]  /*1dcc00*/  IADD3 R4, P0, PT, R8, 0x30, RZ ;  /* 0x0000003008047810 */ /* 0x004fca0007f1e0ff */
[----:B------:R-:W-:-:S05]  /*1dcc10*/  IMAD.X R5, RZ, RZ, R9, P0 ;  /* 0x000000ffff057224 */ /* 0x000fca00000e0609 */
[----:B------:R0:W-:Y:S03]  /*1dcc20*/  ST.E.64 desc[UR4][R36.64+0x8], R4 ;  /* 0x0000080424007985 */ /* 0x0001e6000c101b04 */
.L_x_9827:
[----:B------:R-:W-:Y:S05]  /*1dcc30*/  BSYNC B4 ;  /* 0x0000000000047941 */ /* 0x000fea0003800000 */
.L_x_9826:
        /* <DEDUP_REMOVED lines=51> */
.L_x_9832:
[----:B------:R-:W-:Y:S01]  /*1dcf70*/  R2UR UR4, R38 ;  /* 0x00000000260472ca */ /* 0x000fe200000e0000 */
[----:B------:R-:W-:Y:S01]  /*1dcf80*/  IMAD.MOV.U32 R5, RZ, RZ, 0x5272 ;  /* 0x00005272ff057424 */ /* 0x000fe200078e00ff */
[----:B------:R-:W-:Y:S01]  /*1dcf90*/  R2UR UR5, R39 ;  /* 0x00000000270572ca */ /* 0x000fe200000e0000 */
[----:B------:R-:W-:Y:S01]  /*1dcfa0*/  IMAD.MOV.U32 R9, RZ, RZ, -0x1 ;  /* 0xffffffffff097424 */ /* 0x000fe200078e00ff */
[----:B------:R-:W-:-:S11]  /*1dcfb0*/  PLOP3.LUT P0, PT, PT, PT, PT, 0x8, 0x80 ;  /* 0x000000000080781c */ /* 0x000fd60003f0e170 */
[----:B------:R0:W-:Y:S02]  /*1dcfc0*/  ST.E desc[UR4][R30.64], R5 ;  /* 0x000000051e007985 */ /* 0x0001e4000c101904 */
.L_x_9833:
[----:B------:R-:W-:Y:S05]  /*1dcfd0*/  BSYNC B4 ;  /* 0x0000000000047941 */ /* 0x000fea0003800000 */
.L_x_9831:
        /* <DEDUP_REMOVED lines=39> */
.L_x_9835:
[----:B------:R-:W-:Y:S05]  /*1dd250*/  BSYNC B4 ;  /* 0x0000000000047941 */ /* 0x000fea0003800000 */
.L_x_9834:
[----:B------:R-:W-:Y:S02]  /*1dd260*/  R2UR UR4, R38 ;  /* 0x00000000260472ca */ /* 0x000fe400000e0000 */
[----:B------:R-:W-:-:S13]  /*1dd270*/  R2UR UR5, R39 ;  /* 0x00000000270572ca */ /* 0x000fda00000e0000 */
[----:B------:R2:W-:Y:S01]  /*1dd280*/  ST.E desc[UR4][R30.64], R7 ;  /* 0x000000071e007985 */ /* 0x0005e2000c101904 */
[----:B------:R-:W-:Y:S05]  /*1dd290*/  BRA `(.L_x_9836) ;  /* 0x0000000000247947 */ /* 0x000fea0003800000 */
.L_x_9825:
        /* <DEDUP_REMOVED lines=9> */
.L_x_9836:
[----:B------:R-:W-:Y:S05]  /*1dd330*/  BSYNC B3 ;  /* 0x0000000000037941 */ /* 0x000fea0003800000 */
.L_x_9824:
[----:B------:R-:W-:Y:S02]  /*1dd340*/  VIADD R17, R17, 0x2 ;  /* 0x0000000211117836 */ /* 0x000fe40000000000 */
[----:B------:R-:W-:Y:S01]  /*1dd350*/  VIADD R15, R15, 0x8 ;  /* 0x000000080f0f7836 */ /* 0x000fe20000000000 */
[----:B------:R-:W-:Y:S06]  /*1dd360*/  @P2 BRA `(.L_x_9837) ;  /* 0xffffffec00342947 */ /* 0x000fec000383ffff */
.L_x_9811:
[----:B------:R-:W-:Y:S05]  /*1dd370*/  BSYNC B0 ;  /* 0x0000000000007941 */ /* 0x000fea0003800000 */
.L_x_9810:
        /* <DEDUP_REMOVED lines=25> */
.L_x_9844:
[----:B------:R-:W0:Y:S02]  /*1dd510*/  LDS.64 R8, [R5+0x8] ;  /* 0x0000080005087984 */ /* 0x000e240000000a00 */
[----:B0-----:R-:W-:-:S05]  /*1dd520*/  IADD3 R10, P0, PT, R8, 0x30, RZ ;  /* 0x00000030080a7810 */ /* 0x001fca0007f1e0ff */
[----:B------:R-:W-:-:S07]  /*1dd530*/  IMAD.X R11, RZ, RZ, R9, P0 ;  /* 0x000000ffff0b7224 */ /* 0x000fce00000e0609 */
[----:B------:R-:W0:Y:S02]  /*1dd540*/  ATOMS.CAST.SPIN.64 P0, [R5+0x8], R8, R10 ;  /* 0x000008080500758d */ /* 0x000e24000180040a */
[----:B0-----:R-:W-:Y:S05]  /*1dd550*/  @!P0 BRA `(.L_x_9844) ;  /* 0xfffffffc00ec8947 */ /* 0x001fea000383ffff */
[----:B------:R-:W-:Y:S05]  /*1dd560*/  BSYNC B4 ;  /* 0x0000000000047941 */ /* 0x000fea0003800000 */
.L_x_9843:
[----:B------:R-:W-:Y:S05]  /*1dd570*/  BRA `(.L_x_9841) ;  /* 0x0000000000187947 */ /* 0x000fea0003800000 */
.L_x_9842:
[----:B------:R-:W-:Y:S02]  /*1dd580*/  R2UR UR4, R38 ;  /* 0x00000000260472ca */ /* 0x000fe400000e0000 */
[----:B------:R-:W-:-:S13]  /*1dd590*/  R2UR UR5, R39 ;  /* 0x00000000270572ca */ /* 0x000fda00000e0000 */
[----:B------:R-:W2:Y:S02]  /*1dd5a0*/  LD.E.64 R8, desc[UR4][R36.64+0x8] ;  /* 0x0000080424087980 */ /* 0x000ea4000c101b00 */
[----:B--2---:R-:W-:-:S05]  /*1dd5b0*/  IADD3 R4, P0, PT, R8, 0x30, RZ ;  /* 0x0000003008047810 */ /* 0x004fca0007f1e0ff */
[----:B------:R-:W-:-:S05]  /*1dd5c0*/  IMAD.X R5, RZ, RZ, R9, P0 ;  /* 0x000000ffff057224 */ /* 0x000fca00000e0609 */
[----:B------:R0:W-:Y:S03]  /*1dd5d0*/  ST.E.64 desc[UR4][R36.64+0x8], R4 ;  /* 0x0000080424007985 */ /* 0x0001e6000c101b04 */
.L_x_9841:
[----:B------:R-:W-:Y:S05]  /*1dd5e0*/  BSYNC B3 ;  /* 0x0000000000037941 */ /* 0x000fea0003800000 */
.L_x_9840:
        /* <DEDUP_REMOVED lines=51> */
.L_x_9846:
[----:B------:R-:W-:Y:S01]  /*1dd920*/  R2UR UR4, R38 ;  /* 0x00000000260472ca */ /* 0x000fe200000e0000 */
[----:B------:R-:W-:Y:S01]  /*1dd930*/  IMAD.MOV.U32 R5, RZ, RZ, 0x5272 ;  /* 0x00005272ff057424 */ /* 0x000fe200078e00ff */
[----:B------:R-:W-:Y:S01]  /*1dd940*/  R2UR UR5, R39 ;  /* 0x00000000270572ca */ /* 0x000fe200000e0000 */
[----:B------:R-:W-:Y:S01]  /*1dd950*/  IMAD.MOV.U32 R9, RZ, RZ, -0x1 ;  /* 0xffffffffff097424 */ /* 0x000fe200078e00ff */
[----:B------:R-:W-:-:S11]  /*1dd960*/  PLOP3.LUT P0, PT, PT, PT, PT, 0x8, 0x80 ;  /* 0x000000000080781c */ /* 0x000fd60003f0e170 */
[----:B------:R0:W-:Y:S02]  /*1dd970*/  ST.E desc[UR4][R30.64], R5 ;  /* 0x000000051e007985 */ /* 0x0001e4000c101904 */
.L_x_9847:
[----:B------:R-:W-:Y:S05]  /*1dd980*/  BSYNC B3 ;  /* 0x0000000000037941 */ /* 0x000fea0003800000 */
.L_x_9845:
        /* <DEDUP_REMOVED lines=39> */
.L_x_9849:
[----:B------:R-:W-:Y:S05]  /*1ddc00*/  BSYNC B3 ;  /* 0x0000000000037941 */ /* 0x000fea0003800000 */
.L_x_9848:
[----:B------:R-:W-:Y:S02]  /*1ddc10*/  R2UR UR4, R38 ;  /* 0x00000000260472ca */ /* 0x000fe400000e0000 */
[----:B------:R-:W-:-:S13]  /*1ddc20*/  R2UR UR5, R39 ;  /* 0x00000000270572ca */ /* 0x000fda00000e0000 */
[----:B------:R3:W-:Y:S01]  /*1ddc30*/  ST.E desc[UR4][R30.64], R7 ;  /* 0x000000071e007985 */ /* 0x0007e2000c101904 */
[----:B------:R-:W-:Y:S05]  /*1ddc40*/  BRA `(.L_x_9838) ;  /* 0x0000000000207947 */ /* 0x000fea0003800000 */
.L_x_9839:
        /* <DEDUP_REMOVED lines=8> */
.L_x_9838:
[----:B------:R-:W-:Y:S05]  /*1ddcd0*/  BSYNC B0 ;  /* 0x0000000000007941 */ /* 0x000fea0003800000 */
.L_x_9808:
[----:B------:R-:W-:-:S13]  /*1ddce0*/  ISETP.GE.AND P0, PT, R12, 0x1, PT ;  /* 0x000000010c00780c */ /* 0x000fda0003f06270 */
[----:B------:R-:W-:Y:S05]  /*1ddcf0*/  @!P0 BREAK B1 ;  /* 0x0000000000018942 */ /* 0x000fea0003800000 */
[----:B------:R-:W-:Y:S05]  /*1ddd00*/  @!P0 BRA `(.L_x_9809) ;  /* 0x0000001000f08947 */ /* 0x000fea0003800000 */
[----:B------:R-:W-:Y:S05]  /*1ddd10*/  BSYNC B1 ;  /* 0x0000000000017941 */ /* 0x000fea0003800000 */
.L_x_9807:
[----:B------:R-:W-:Y:S01]  /*1ddd20*/  IMAD.MOV R2, RZ, RZ, -R12 ;  /* 0x000000ffff027224 */ /* 0x000fe200078e0a0c */
[----:B------:R-:W-:-:S07]  /*1ddd30*/  CS2R R8, SRZ ;  /* 0x0000000000087805 */ /* 0x000fce000001ff00 */
.L_x_9874:
        /* <DEDUP_REMOVED lines=35> */
.L_x_9857:
[----:B------:R-:W0:Y:S02]  /*1ddf70*/  LDS.64 R32, [R5+0x8] ;  /* 0x0000080005207984 */ /* 0x000e240000000a00 */
[----:B0-----:R-:W-:-:S05]  /*1ddf80*/  IADD3 R34, P0, PT, R32, 0x30, RZ ;  /* 0x0000003020227810 */ /* 0x001fca0007f1e0ff */
[----:B------:R-:W-:-:S07]  /*1ddf90*/  IMAD.X R35, RZ, RZ, R33, P0 ;  /* 0x000000ffff237224 */ /* 0x000fce00000e0621 */
[----:B------:R-:W0:Y:S02]  /*1ddfa0*/  ATOMS.CAST.SPIN.64 P0, [R5+0x8], R32, R34 ;  /* 0x000008200500758d */ /* 0x000e240001800422 */
[----:B0-----:R-:W-:Y:S05]  /*1ddfb0*/  @!P0 BRA `(.L_x_9857) ;  /* 0xfffffffc00ec8947 */ /* 0x001fea000383ffff */
[----:B------:R-:W-:Y:S05]  /*1ddfc0*/  BSYNC B3 ;  /* 0x0000000000037941 */ /* 0x000fea0003800000 */
.L_x_9856:
[----:B------:R-:W-:Y:S05]  /*1ddfd0*/  BRA `(.L_x_9854) ;  /* 0x0000000000187947 */ /* 0x000fea0003800000 */
.L_x_9855:
[----:B------:R-:W-:Y:S02]  /*1ddfe0*/  R2UR UR4, R38 ;  /* 0x00000000260472ca */ /* 0x000fe400000e0000 */
[----:B------:R-:W-:-:S13]  /*1ddff0*/  R2UR UR5, R39 ;  /* 0x00000000270572ca */ /* 0x000fda00000e0000 */
[----:B------:R-:W2:Y:S02]  /*1de000*/  LD.E.64 R32, desc[UR4][R36.64+0x8] ;  /* 0x0000080424207980 */ /* 0x000ea4000c101b00 */
[----:B--2---:R-:W-:-:S05]  /*1de010*/  IADD3 R4, P0, PT, R32, 0x30, RZ ;  /* 0x0000003020047810 */ /* 0x004fca0007f1e0ff */
[----:B------:R-:W-:-:S05]  /*1de020*/  IMAD.X R5, RZ, RZ, R33, P0 ;  /* 0x000000ffff057224 */ /* 0x000fca00000e0621 */
[----:B------:R0:W-:Y:S03]  /*1de030*/  ST.E.64 desc[UR4][R36.64+0x8], R4 ;  /* 0x0000080424007985 */ /* 0x0001e6000c101b04 */
.L_x_9854:
[----:B------:R-:W-:Y:S05]  /*1de040*/  BSYNC B1 ;  /* 0x0000000000017941 */ /* 0x000fea0003800000 */
.L_x_9853:
        /* <DEDUP_REMOVED lines=54> */
.L_x_9859:
[----:B------:R-:W-:Y:S05]  /*1de3b0*/  BSYNC B1 ;  /* 0x0000000000017941 */ /* 0x000fea0003800000 */
.L_x_9858:
        /* <DEDUP_REMOVED lines=40> */
.L_x_9861:
[----:B------:R-:W-:Y:S05]  /*1de640*/  BSYNC B1 ;  /* 0x0000000000017941 */ /* 0x000fea0003800000 */
.L_x_9860:
[----:B------:R-:W-:Y:S02]  /*1de650*/  R2UR UR4, R38 ;  /* 0x00000000260472ca */ /* 0x000fe400000e0000 */
[----:B------:R-:W-:Y:S02]  /*1de660*/  R2UR UR5, R39 ;  /* 0x00000000270572ca */ /* 0x000fe400000e0000 */
[----:B------:R-:W-:-:S11]  /*1de670*/  PRMT R11, RZ, 0x7610, R11 ;  /* 0x00007610ff0b7816 */ /* 0x000fd6000000000b */
[----:B------:R2:W-:Y:S01]  /*1de680*/  ST.E desc[UR4][R30.64], R7 ;  /* 0x000000071e007985 */ /* 0x0005e2000c101904 */
[----:B------:R-:W-:Y:S05]  /*1de690*/  BRA `(.L_x_9851) ;  /* 0x0000000000147947 */ /* 0x000fea0003800000 */
.L_x_9852:
[----:B------:R-:W-:Y:S02]  /*1de6a0*/  R2UR UR4, R38 ;  /* 0x00000000260472ca */ /* 0x000fe400000e0000 */
[----:B------:R-:W-:Y:S02]  /*1de6b0*/  R2UR UR5, R39 ;  /* 0x00000000270572ca */ /* 0x000fe400000e0000 */
[----:B------:R-:W-:-:S05]  /*1de6c0*/  IADD3 R4, P0, PT, R4, R8, RZ ;  /* 0x0000000804047210 */ /* 0x000fca0007f1e0ff */
[----:B------:R-:W-:-:S06]  /*1de6d0*/  IMAD.X R5, RZ, RZ, R5, P0 ;  /* 0x000000ffff057224 */ /* 0x000fcc00000e0605 */
[----:B------:R1:W5:Y:S02]  /*1de6e0*/  LD.E.U8 R11, desc[UR4][R4.64+0x20] ;  /* 0x00002004040b7980 */ /* 0x000364000c101100 */
.L_x_9851:
[----:B------:R-:W-:Y:S05]  /*1de6f0*/  BSYNC B0 ;  /* 0x0000000000007941 */ /* 0x000fea0003800000 */
.L_x_9850:
        /* <DEDUP_REMOVED lines=31> */
.L_x_9869:
[----:B------:R-:W0:Y:S02]  /*1de8f0*/  LDS.64 R32, [R5+0x8] ;  /* 0x0000080005207984 */ /* 0x000e240000000a00 */
[----:B0-----:R-:W-:-:S05]  /*1de900*/  IADD3 R34, P0, PT, R32, 0x30, RZ ;  /* 0x0000003020227810 */ /* 0x001fca0007f1e0ff */
[----:B------:R-:W-:-:S07]  /*1de910*/  IMAD.X R35, RZ, RZ, R33, P0 ;  /* 0x000000ffff237224 */ /* 0x000fce00000e0621 */
[----:B------:R-:W0:Y:S02]  /*1de920*/  ATOMS.CAST.SPIN.64 P0, [R5+0x8], R32, R34 ;  /* 0x000008200500758d */ /* 0x000e240001800422 */
[----:B0-----:R-:W-:Y:S05]  /*1de930*/  @!P0 BRA `(.L_x_9869) ;  /* 0xfffffffc00ec8947 */ /* 0x001fea000383ffff */
[----:B------:R-:W-:Y:S05]  /*1de940*/  BSYNC B3 ;  /* 0x0000000000037941 */ /* 0x000fea0003800000 */
.L_x_9868:
[----:B------:R-:W-:Y:S05]  /*1de950*/  BRA `(.L_x_9866) ;  /* 0x0000000000187947 */ /* 0x000fea0003800000 */
.L_x_9867:
[----:B------:R-:W-:Y:S02]  /*1de960*/  R2UR UR4, R38 ;  /* 0x00000000260472ca */ /* 0x000fe400000e0000 */
[----:B------:R-:W-:-:S13]  /*1de970*/  R2UR UR5, R39 ;  /* 0x00000000270572ca */ /* 0x000fda00000e0000 */
[----:B------:R-:W2:Y:S02]  /*1de980*/  LD.E.64 R32, desc[UR4][R36.64+0x8] ;  /* 0x0000080424207980 */ /* 0x000ea4000c101b00 */
[----:B--2---:R-:W-:-:S05]  /*1de990*/  IADD3 R4, P0, PT, R32, 0x30, RZ ;  /* 0x0000003020047810 */ /* 0x004fca0007f1e0ff */
[----:B------:R-:W-:-:S05]  /*1de9a0*/  IMAD.X R5, RZ, RZ, R33, P0 ;  /* 0x000000ffff057224 */ /* 0x000fca00000e0621 */
[----:B------:R0:W-:Y:S03]  /*1de9b0*/  ST.E.64 desc[UR4][R36.64+0x8], R4 ;  /* 0x0000080424007985 */ /* 0x0001e6000c101b04 */
.L_x_9866:
[----:B------:R-:W-:Y:S05]  /*1de9c0*/  BSYNC B1 ;  /* 0x0000000000017941 */ /* 0x000fea0003800000 */
.L_x_9865:
        /* <DEDUP_REMOVED lines=54> */
.L_x_9871:
[----:B------:R-:W-:Y:S05]  /*1ded30*/  BSYNC B1 ;  /* 0x0000000000017941 */ /* 0x000fea0003800000 */
.L_x_9870:
        /* <DEDUP_REMOVED lines=40> */
.L_x_9873:
[----:B------:R-:W-:Y:S05]  /*1defc0*/  BSYNC B1 ;  /* 0x0000000000017941 */ /* 0x000fea0003800000 */
.L_x_9872:
[----:B------:R-:W-:Y:S02]  /*1defd0*/  R2UR UR4, R38 ;  /* 0x00000000260472ca */ /* 0x000fe400000e0000 */
[----:B------:R-:W-:-:S13]  /*1defe0*/  R2UR UR5, R39 ;  /* 0x00000000270572ca */ /* 0x000fda00000e0000 */
[----:B------:R2:W-:Y:S01]  /*1deff0*/  ST.E desc[UR4][R30.64], R7 ;  /* 0x000000071e007985 */ /* 0x0005e2000c101904 */
[----:B------:R-:W-:Y:S05]  /*1df000*/  BRA `(.L_x_9863) ;  /* 0x0000000000207947 */ /* 0x000fea0003800000 */
.L_x_9864:
        /* <DEDUP_REMOVED lines=8> */
.L_x_9863:
[----:B------:R-:W-:Y:S05]  /*1df090*/  BSYNC B0 ;  /* 0x0000000000007941 */ /* 0x000fea0003800000 */
.L_x_9862:
[----:B------:R-:W-:Y:S02]  /*1df0a0*/  VIADD R9, R9, 0x1 ;  /* 0x0000000109097836 */ /* 0x000fe40000000000 */
[----:B------:R-:W-:Y:S01]  /*1df0b0*/  VIADD R8, R8, 0x4 ;  /* 0x0000000408087836 */ /* 0x000fe20000000000 */
[----:B------:R-:W-:Y:S06]  /*1df0c0*/  @P2 BRA `(.L_x_9874) ;  /* 0xffffffec001c2947 */ /* 0x000fec000383ffff */
.L_x_9809:
[----:B------:R-:W-:Y:S05]  /*1df0d0*/  BSYNC B2 ;  /* 0x0000000000027941 */ /* 0x000fea0003800000 */
.L_x_9806:
        /* <DEDUP_REMOVED lines=9> */
[----:B-1----:R-:W2:Y:S02]  /*1df170*/  LDS.64 R4, [UR4] ;  /* 0x00000004ff047984 */ /* 0x002ea40008000a00 */
[----:B--23--:R-:W-:-:S05]  /*1df180*/  IMAD.WIDE R6, R0, 0x10, R4 ;  /* 0x0000001000067825 */ /* 0x00cfca00078e0204 */
[----:B------:R-:W-:Y:S04]  /*1df190*/  ST.E desc[UR6][R6.64+0x28], R12 ;  /* 0x0000280c06007985 */ /* 0x000fe8000c101906 */
[----:B------:R-:W0:Y:S01]  /*1df1a0*/  LDS.64 R4, [UR4] ;  /* 0x00000004ff047984 */ /* 0x000e220008000a00 */
[----:B------:R-:W-:Y:S01]  /*1df1b0*/  R2UR UR4, R38 ;  /* 0x00000000260472ca */ /* 0x000fe200000e0000 */
[----:B0-----:R-:W-:-:S04]  /*1df1c0*/  IMAD.WIDE R8, R0, 0x10, R4 ;  /* 0x0000001000087825 */ /* 0x001fc800078e0204 */
[----:B------:R-:W-:-:S08]  /*1df1d0*/  IMAD.MOV.U32 R4, RZ, RZ, R0 ;  /* 0x000000ffff047224 */ /* 0x000fd000078e0000 */
[----:B------:R0:W-:Y:S02]  /*1df1e0*/  ST.E desc[UR4][R8.64+0x30], RZ ;  /* 0x000030ff08007985 */ /* 0x0001e4000c101904 */
.L_x_6741:
[----:B------:R-:W-:Y:S05]  /*1df1f0*/  BSYNC B8 ;  /* 0x0000000000087941 */ /* 0x000fea0003800000 */
.L_x_6740:
[----:B------:R-:W-:Y:S02]  /*1df200*/  R2UR UR4, R38 ;  /* 0x00000000260472ca */ /* 0x000fe400000e0000 */
[----:B------:R-:W-:-:S13]  /*1df210*/  R2UR UR5, R39 ;  /* 0x00000000270572ca */ /* 0x000fda00000e0000 */
[----:B01----:R-:W2:Y:S02]  /*1df220*/  LD.E R9, desc[UR4][R30.64] ;  /* 0x000000041e097980 */ /* 0x003ea4000c101900 */
[----:B--2---:R-:W-:-:S04]  /*1df230*/  ISETP.NE.AND P0, PT, R9, RZ, PT ;  /* 0x000000ff0900720c */ /* 0x004fc80003f05270 */
[----:B------:R-:W-:Y:S01]  /*1df240*/  SEL R4, R4, RZ, !P0 ;  /* 0x000000ff04047207 */ /* 0x000fe20004000000 */
[----:B------:R-:W-:Y:S08]  /*1df250*/  BRA `(.L_x_5970) ;  /* 0x0000003800e87947 */ /* 0x000ff00003800000 */
.L_x_5971:
        /* <DEDUP_REMOVED lines=16> */
.L_x_9879:
[----:B------:R-:W0:Y:S02]  /*1df360*/  LDS.64 R8, [R5+0x8] ;  /* 0x0000080005087984 */ /* 0x000e240000000a00 */
[----:B0-----:R-:W-:-:S05]  /*1df370*/  IADD3 R10, P0, PT, R8, 0x30, RZ ;  /* 0x00000030080a7810 */ /* 0x001fca0007f1e0ff */
[----:B------:R-:W-:-:S07]  /*1df380*/  IMAD.X R11, RZ, RZ, R9, P0 ;  /* 0x000000ffff0b7224 */ /* 0x000fce00000e0609 */
[----:B------:R-:W0:Y:S02]  /*1df390*/  ATOMS.CAST.SPIN.64 P0, [R5+0x8], R8, R10 ;  /* 0x000008080500758d */ /* 0x000e24000180040a */
[----:B0-----:R-:W-:Y:S05]  /*1df3a0*/  @!P0 BRA `(.L_x_9879) ;  /* 0xfffffffc00ec8947 */ /* 0x001fea000383ffff */
[----:B------:R-:W-:Y:S05]  /*1df3b0*/  BSYNC B1 ;  /* 0x0000000000017941 */ /* 0x000fea0003800000 */
.L_x_9878:
[----:B------:R-:W-:Y:S02]  /*1df3c0*/  IMAD.MOV.U32 R12, RZ, RZ, R8 ;  /* 0x000000ffff0c7224 */ /* 0x000fe400078e0008 */
[----:B------:R-:W-:Y:S01]  /*1df3d0*/  IMAD.MOV.U32 R13, RZ, RZ, R9 ;  /* 0x000000ffff0d7224 */ /* 0x000fe200078e0009 */
[----:B------:R-:W-:Y:S06]  /*1df3e0*/  BRA `(.L_x_9876) ;  /* 0x0000000000187947 */ /* 0x000fec0003800000 */
.L_x_9877:
[----:B------:R-:W-:Y:S02]  /*1df3f0*/  R2UR UR4, R38 ;  /* 0x00000000260472ca */ /* 0x000fe400000e0000 */
[----:B------:R-:W-:-:S13]  /*1df400*/  R2UR UR5, R39 ;  /* 0x00000000270572ca */ /* 0x000fda00000e0000 */
[----:B------:R-:W2:Y:S02]  /*1df410*/  LD.E.64 R12, desc[UR4][R36.64+0x8] ;  /* 0x00000804240c7980 */ /* 0x000ea4000c101b00 */
[----:B--2---:R-:W-:-:S05]  /*1df420*/  IADD3 R8, P0, PT, R12, 0x30, RZ ;  /* 0x000000300c087810 */ /* 0x004fca0007f1e0ff */
[----:B------:R-:W-:-:S05]  /*1df430*/  IMAD.X R9, RZ, RZ, R13, P0 ;  /* 0x000000ffff097224 */ /* 0x000fca00000e060d */
[----:B------:R0:W-:Y:S03]  /*1df440*/  ST.E.64 desc[UR4][R36.64+0x8], R8 ;  /* 0x0000080824007985 */ /* 0x0001e6000c101b04 */
.L_x_9876:
[----:B------:R-:W-:Y:S05]  /*1df450*/  BSYNC B0 ;  /* 0x0000000000007941 */ /* 0x000fea0003800000 */
.L_x_9875:
        /* <DEDUP_REMOVED lines=10> */
[----:B0-----:R-:W-:-:S12]  /*1df500*/  @!P0 IMAD.MOV.U32 R9, RZ, RZ, -0x2 ;  /* 0xfffffffeff098424 */ /* 0x001fd800078e00ff */
        /* <DEDUP_REMOVED lines=54> */
.L_x_9884:
[----:B------:R-:W0:Y:S02]  /*1df870*/  LDS.64 R8, [R5+0x8] ;  /* 0x0000080005087984 */ /* 0x000e240000000a00 */
[----:B0-----:R-:W-:-:S05]  /*1df880*/  IADD3 R10, P0, PT, R14, R8, RZ ;  /* 0x000000080e0a7210 */ /* 0x001fca0007f1e0ff */
[----:B------:R-:W-:-:S07]  /*1df890*/  IMAD.X R11, R15, 0x1, R9, P0 ;  /* 0x000000010f0b7824 */ /* 0x000fce00000e0609 */
[----:B------:R-:W0:Y:S02]  /*1df8a0*/  ATOMS.CAST.SPIN.64 P0, [R5+0x8], R8, R10 ;  /* 0x000008080500758d */ /* 0x000e24000180040a */
[----:B0-----:R-:W-:Y:S05]  /*1df8b0*/  @!P0 BRA `(.L_x_9884) ;  /* 0xfffffffc00ec8947 */ /* 0x001fea000383ffff */
[----:B------:R-:W-:Y:S05]  /*1df8c0*/  BSYNC B1 ;  /* 0x0000000000017941 */ /* 0x000fea0003800000 */
.L_x_9883:
[----:B------:R-:W-:Y:S05]  /*1df8d0*/  BRA `(.L_x_9881) ;  /* 0x0000000000187947 */ /* 0x000fea0003800000 */
.L_x_9882:
[----:B------:R-:W-:Y:S02]  /*1df8e0*/  R2UR UR4, R38 ;  /* 0x00000000260472ca */ /* 0x000fe400000e0000 */
[----:B------:R-:W-:-:S13]  /*1df8f0*/  R2UR UR5, R39 ;  /* 0x00000000270572ca */ /* 0x000fda00000e0000 */
[----:B------:R-:W2:Y:S02]  /*1df900*/  LD.E.64 R8, desc[UR4][R36.64+0x8] ;  /* 0x0000080424087980 */ /* 0x000ea4000c101b00 */
[----:B--2---:R-:W-:-:S05]  /*1df910*/  IADD3 R4, P0, PT, R14, R8, RZ ;  /* 0x000000080e047210 */ /* 0x004fca0007f1e0ff */
[----:B------:R-:W-:-:S05]  /*1df920*/  IMAD.X R5, R15, 0x1, R9, P0 ;  /* 0x000000010f057824 */ /* 0x000fca00000e0609 */
[----:B------:R0:W-:Y:S03]  /*1df930*/  ST.E.64 desc[UR4][R36.64+0x8], R4 ;  /* 0x0000080424007985 */ /* 0x0001e6000c101b04 */
.L_x_9881:
[----:B------:R-:W-:Y:S05]  /*1df940*/  BSYNC B0 ;  /* 0x0000000000007941 */ /* 0x000fea0003800000 */
.L_x_9880:
        /* <DEDUP_REMOVED lines=47> */
.L_x_9916:
        /* <DEDUP_REMOVED lines=29> */
.L_x_9897:
[----:B------:R-:W0:Y:S02]  /*1dfe10*/  LDS.64 R8, [R5+0x8] ;  /* 0x0000080005087984 */ /* 0x000e240000000a00 */
[----:B0-----:R-:W-:-:S05]  /*1dfe20*/  IADD3 R10, P0, PT, R8, 0x30, RZ ;  /* 0x00000030080a7810 */ /* 0x001fca0007f1e0ff */
[----:B------:R-:W-:-:S07]  /*1dfe30*/  IMAD.X R11, RZ, RZ, R9, P0 ;  /* 0x000000ffff0b7224 */ /* 0x000fce00000e0609 */
[----:B------:R-:W0:Y:S02]  /*1dfe40*/  ATOMS.CAST.SPIN.64 P0, [R5+0x8], R8, R10 ;  /* 0x000008080500758d */ /* 0x000e24000180040a */
[----:B0-----:R-:W-:Y:S05]  /*1dfe50*/  @!P0 BRA `(.L_x_9897) ;  /* 0xfffffffc00ec8947 */ /* 0x001fea000383ffff */
[----:B------:R-:W-:Y:S05]  /*1dfe60*/  BSYNC B5 ;  /* 0x0000000000057941 */ /* 0x000fea0003800000 */
.L_x_9896:
[----:B------:R-:W-:Y:S05]  /*1dfe70*/  BRA `(.L_x_9894) ;  /* 0x0000000000187947 */ /* 0x000fea0003800000 */
.L_x_9895:
[----:B------:R-:W-:Y:S02]  /*1dfe80*/  R2UR UR4, R38 ;  /* 0x00000000260472ca */ /* 0x000fe400000e0000 */
[----:B------:R-:W-:-:S13]  /*1dfe90*/  R2UR UR5, R39 ;  /* 0x00000000270572ca */ /* 0x000fda00000e0000 */
[----:B------:R-:W2:Y:S02]  /*1dfea0*/  LD.E.64 R8, desc[UR4][R36.64+0x8] ;  /* 0x0000080424087980 */ /* 0x000ea4000c101b00 */
[----:B--2---:R-:W-:-:S05]  /*1dfeb0*/  IADD3 R4, P0, PT, R8, 0x30, RZ ;  /* 0x0000003008047810 */ /* 0x004fca0007f1e0ff */
[----:B------:R-:W-:-:S05]  /*1dfec0*/  IMAD.X R5, RZ, RZ, R9, P0 ;  /* 0x000000ffff057224 */ /* 0x000fca00000e0609 */
[----:B------:R0:W-:Y:S03]  /*1dfed0*/  ST.E.64 desc[UR4][R36.64+0x8], R4 ;  /* 0x0000080424007985 */ /* 0x0001e6000c101b04 */
.L_x_9894:
[----:B------:R-:W-:Y:S05]  /*1dfee0*/  BSYNC B4 ;  /* 0x0000000000047941 */ /* 0x000fea0003800000 */
.L_x_9893:
        /* <DEDUP_REMOVED lines=54> */
.L_x_9899:
[----:B------:R-:W-:Y:S05]  /*1e0250*/  BSYNC B4 ;  /* 0x0000000000047941 */ /* 0x000fea0003800000 */
.L_x_9898:
        /* <DEDUP_REMOVED lines=40> */
.L_x_9901:
[----:B------:R-:W-:Y:S05]  /*1e04e0*/  BSYNC B4 ;  /* 0x0000000000047941 */ /* 0x000fea0003800000 */
.L_x_9900:
[----:B------:R-:W-:Y:S02]  /*1e04f0*/  R2UR UR4, R38 ;  /* 0x00000000260472ca */ /* 0x000fe400000e0000 */
[----:B------:R-:W-:-:S13]  /*1e0500*/  R2UR UR5, R39 ;  /* 0x00000000270572ca */ /* 0x000fda00000e0000 */
[----:B------:R2:W-:Y:S01]  /*1e0510*/  ST.E desc[UR4][R30.64], R7 ;  /* 0x000000071e007985 */ /* 0x0005e2000c101904 */
[----:B------:R-:W-:Y:S05]  /*1e0520*/  BRA `(.L_x_9902) ;  /* 0x0000000000207947 */ /* 0x000fea0003800000 */
.L_x_9892:
        /* <DEDUP_REMOVED lines=8> */
.L_x_9902:
[----:B------:R-:W-:Y:S05]  /*1e05b0*/  BSYNC B3 ;  /* 0x0000000000037941 */ /* 0x000fea0003800000 */
.L_x_9891:
        /* <DEDUP_REMOVED lines=26> */
.L_x_9909:
[----:B------:R-:W0:Y:S02]  /*1e0760*/  LDS.64 R8, [R5+0x8] ;  /* 0x0000080005087984 */ /* 0x000e240000000a00 */
[----:B0-----:R-:W-:-:S05]  /*1e0770*/  IADD3 R10, P0, PT, R8, 0x30, RZ ;  /* 0x00000030080a7810 */ /* 0x001fca0007f1e0ff */
[----:B------:R-:W-:-:S07]  /*1e0780*/  IMAD.X R11, RZ, RZ, R9, P0 ;  /* 0x000000ffff0b7224 */ /* 0x000fce00000e0609 */
[----:B------:R-:W0:Y:S02]  /*1e0790*/  ATOMS.CAST.SPIN.64 P0, [R5+0x8], R8, R10 ;  /* 0x000008080500758d */ /* 0x000e24000180040a */
[----:B0-----:R-:W-:Y:S05]  /*1e07a0*/  @!P0 BRA `(.L_x_9909) ;  /* 0xfffffffc00ec8947 */ /* 0x001fea000383ffff */
[----:B------:R-:W-:Y:S05]  /*1e07b0*/  BSYNC B5 ;  /* 0x0000000000057941 */ /* 0x000fea0003800000 */
.L_x_9908:
[----:B------:R-:W-:Y:S05]  /*1e07c0*/  BRA `(.L_x_9906) ;  /* 0x0000000000187947 */ /* 0x000fea0003800000 */
.L_x_9907:
[----:B------:R-:W-:Y:S02]  /*1e07d0*/  R2UR UR4, R38 ;  /* 0x00000000260472ca */ /* 0x000fe400000e0000 */
[----:B------:R-:W-:-:S13]  /*1e07e0*/  R2UR UR5, R39 ;  /* 0x00000000270572ca */ /* 0x000fda00000e0000 */
[----:B------:R-:W2:Y:S02]  /*1e07f0*/  LD.E.64 R8, desc[UR4][R36.64+0x8] ;  /* 0x0000080424087980 */ /* 0x000ea4000c101b00 */
[----:B--2---:R-:W-:-:S05]  /*1e0800*/  IADD3 R4, P0, PT, R8, 0x30, RZ ;  /* 0x0000003008047810 */ /* 0x004fca0007f1e0ff */
[----:B------:R-:W-:-:S05]  /*1e0810*/  IMAD.X R5, RZ, RZ, R9, P0 ;  /* 0x000000ffff057224 */ /* 0x000fca00000e0609 */
[----:B------:R0:W-:Y:S03]  /*1e0820*/  ST.E.64 desc[UR4][R36.64+0x8], R4 ;  /* 0x0000080424007985 */ /* 0x0001e6000c101b04 */
.L_x_9906:
[----:B------:R-:W-:Y:S05]  /*1e0830*/  BSYNC B4 ;  /* 0x0000000000047941 */ /* 0x000fea0003800000 */
.L_x_9905:
        /* <DEDUP_REMOVED lines=51> */
.L_x_9911:
[----:B------:R-:W-:Y:S01]  /*1e0b70*/  R2UR UR4, R38 ;  /* 0x00000000260472ca */ /* 0x000fe200000e0000 */
[----:B------:R-:W-:Y:S01]  /*1e0b80*/  IMAD.MOV.U32 R5, RZ, RZ, 0x5272 ;  /* 0x00005272ff057424 */ /* 0x000fe200078e00ff */
[----:B------:R-:W-:Y:S01]  /*1e0b90*/  R2UR UR5, R39 ;  /* 0x00000000270572ca */ /* 0x000fe200000e0000 */
[----:B------:R-:W-:Y:S01]  /*1e0ba0*/  IMAD.MOV.U32 R9, RZ, RZ, -0x1 ;  /* 0xffffffffff097424 */ /* 0x000fe200078e00ff */
[----:B------:R-:W-:-:S11]  /*1e0bb0*/  PLOP3.LUT P0, PT, PT, PT, PT, 0x8, 0x80 ;  /* 0x000000000080781c */ /* 0x000fd60003f0e170 */
[----:B------:R0:W-:Y:S02]  /*1e0bc0*/  ST.E desc[UR4][R30.64], R5 ;  /* 0x000000051e007985 */ /* 0x0001e4000c101904 */
.L_x_9912:
[----:B------:R-:W-:Y:S05]  /*1e0bd0*/  BSYNC B4 ;  /* 0x0000000000047941 */ /* 0x000fea0003800000 */
.L_x_9910:
        /* <DEDUP_REMOVED lines=39> */
.L_x_9914:
[----:B------:R-:W-:Y:S05]  /*1e0e50*/  BSYNC B4 ;  /* 0x0000000000047941 */ /* 0x000fea0003800000 */
.L_x_9913:
[----:B------:R-:W-:Y:S02]  /*1e0e60*/  R2UR UR4, R38 ;  /* 0x00000000260472ca */ /* 0x000fe400000e0000 */
[----:B------:R-:W-:-:S13]  /*1e0e70*/  R2UR UR5, R39 ;  /* 0x00000000270572ca */ /* 0x000fda00000e0000 */
[----:B------:R2:W-:Y:S01]  /*1e0e80*/  ST.E desc[UR4][R30.64], R7 ;  /* 0x000000071e007985 */ /* 0x0005e2000c101904 */
[----:B------:R-:W-:Y:S05]  /*1e0e90*/  BRA `(.L_x_9915) ;  /* 0x0000000000247947 */ /* 0x000fea0003800000 */
.L_x_9904:
        /* <DEDUP_REMOVED lines=9> */
.L_x_9915:
[----:B------:R-:W-:Y:S05]  /*1e0f30*/  BSYNC B3 ;  /* 0x0000000000037941 */ /* 0x000fea0003800000 */
.L_x_9903:
[----:B------:R-:W-:Y:S02]  /*1e0f40*/  VIADD R17, R17, 0x2 ;  /* 0x0000000211117836 */ /* 0x000fe40000000000 */
[----:B------:R-:W-:Y:S01]  /*1e0f50*/  VIADD R15, R15, 0x8 ;  /* 0x000000080f0f7836 */ /* 0x000fe20000000000 */
[----:B------:R-:W-:Y:S06]  /*1e0f60*/  @P2 BRA `(.L_x_9916) ;  /* 0xffffffec00342947 */ /* 0x000fec000383ffff */
.L_x_9890:
[----:B------:R-:W-:Y:S05]  /*1e0f70*/  BSYNC B0 ;  /* 0x0000000000007941 */ /* 0x000fea0003800000 */
.L_x_9889:
        /* <DEDUP_REMOVED lines=25> */
.L_x_9923:
[----:B------:R-:W0:Y:S02]  /*1e1110*/  LDS.64 R8, [R5+0x8] ;  /* 0x0000080005087984 */ /* 0x000e240000000a00 */
[----:B0-----:R-:W-:-:S05]  /*1e1120*/  IADD3 R10, P0, PT, R8, 0x30, RZ ;  /* 0x00000030080a7810 */ /* 0x001fca0007f1e0ff */
[----:B------:R-:W-:-:S07]  /*1e1130*/  IMAD.X R11, RZ, RZ, R9, P0 ;  /* 0x000000ffff0b7224 */ /* 0x000fce00000e0609 */
[----:B------:R-:W0:Y:S02]  /*1e1140*/  ATOMS.CAST.SPIN.64 P0, [R5+0x8], R8, R10 ;  /* 0x000008080500758d */ /* 0x000e24000180040a */
[----:B0-----:R-:W-:Y:S05]  /*1e1150*/  @!P0 BRA `(.L_x_9923) ;  /* 0xfffffffc00ec8947 */ /* 0x001fea000383ffff */
[----:B------:R-:W-:Y:S05]  /*1e1160*/  BSYNC B4 ;  /* 0x0000000000047941 */ /* 0x000fea0003800000 */
.L_x_9922:
[----:B------:R-:W-:Y:S05]  /*1e1170*/  BRA `(.L_x_9920) ;  /* 0x0000000000187947 */ /* 0x000fea0003800000 */
.L_x_9921:
[----:B------:R-:W-:Y:S02]  /*1e1180*/  R2UR UR4, R38 ;  /* 0x00000000260472ca */ /* 0x000fe400000e0000 */
[----:B------:R-:W-:-:S13]  /*1e1190*/  R2UR UR5, R39 ;  /* 0x00000000270572ca */ /* 0x000fda00000e0000 */
[----:B------:R-:W2:Y:S02]  /*1e11a0*/  LD.E.64 R8, desc[UR4][R36.64+0x8] ;  /* 0x0000080424087980 */ /* 0x000ea4000c101b00 */
[----:B--2---:R-:W-:-:S05]  /*1e11b0*/  IADD3 R4, P0, PT, R8, 0x30, RZ ;  /* 0x0000003008047810 */ /* 0x004fca0007f1e0ff */
[----:B------:R-:W-:-:S05]  /*1e11c0*/  IMAD.X R5, RZ, RZ, R9, P0 ;  /* 0x000000ffff057224 */ /* 0x000fca00000e0609 */
[----:B------:R0:W-:Y:S03]  /*1e11d0*/  ST.E.64 desc[UR4][R36.64+0x8], R4 ;  /* 0x0000080424007985 */ /* 0x0001e6000c101b04 */
.L_x_9920:
[----:B------:R-:W-:Y:S05]  /*1e11e0*/  BSYNC B3 ;  /* 0x0000000000037941 */ /* 0x000fea0003800000 */
.L_x_9919:
        /* <DEDUP_REMOVED lines=51> */
.L_x_9925:
[----:B------:R-:W-:Y:S01]  /*1e1520*/  R2UR UR4, R38 ;  /* 0x00000000260472ca */ /* 0x000fe200000e0000 */
[----:B------:R-:W-:Y:S01]  /*1e1530*/  IMAD.MOV.U32 R5, RZ, RZ, 0x5272 ;  /* 0x00005272ff057424 */ /* 0x000fe200078e00ff */
[----:B------:R-:W-:Y:S01]  /*1e1540*/  R2UR UR5, R39 ;  /* 0x00000000270572ca */ /* 0x000fe200000e0000 */
[----:B------:R-:W-:Y:S01]  /*1e1550*/  IMAD.MOV.U32 R9, RZ, RZ, -0x1 ;  /* 0xffffffffff097424 */ /* 0x000fe200078e00ff */
[----:B------:R-:W-:-:S11]  /*1e1560*/  PLOP3.LUT P0, PT, PT, PT, PT, 0x8, 0x80 ;  /* 0x000000000080781c */ /* 0x000fd60003f0e170 */
[----:B------:R0:W-:Y:S02]  /*1e1570*/  ST.E desc[UR4][R30.64], R5 ;  /* 0x000000051e007985 */ /* 0x0001e4000c101904 */
.L_x_9926:
[----:B------:R-:W-:Y:S05]  /*1e1580*/  BSYNC B3 ;  /* 0x0000000000037941 */ /* 0x000fea0003800000 */
.L_x_9924:
        /* <DEDUP_REMOVED lines=39> */
.L_x_9928:
[----:B------:R-:W-:Y:S05]  /*1e1800*/  BSYNC B3 ;  /* 0x0000000000037941 */ /* 0x000fea0003800000 */
.L_x_9927:
[----:B------:R-:W-:Y:S02]  /*1e1810*/  R2UR UR4, R38 ;  /* 0x00000000260472ca */ /* 0x000fe400000e0000 */
[----:B------:R-:W-:-:S13]  /*1e1820*/  R2UR UR5, R39 ;  /* 0x00000000270572ca */ /* 0x000fda00000e0000 */
[----:B------:R3:W-:Y:S01]  /*1e1830*/  ST.E desc[UR4][R30.64], R7 ;  /* 0x000000071e007985 */ /* 0x0007e2000c101904 */
[----:B------:R-:W-:Y:S05]  /*1e1840*/  BRA `(.L_x_9917) ;  /* 0x0000000000207947 */ /* 0x000fea0003800000 */
.L_x_9918:
        /* <DEDUP_REMOVED lines=8> */
.L_x_9917:
[----:B------:R-:W-:Y:S05]  /*1e18d0*/  BSYNC B0 ;  /* 0x0000000000007941 */ /* 0x000fea0003800000 */
.L_x_9887:
[----:B------:R-:W-:-:S13]  /*1e18e0*/  ISETP.GE.AND P0, PT, R12, 0x1, PT ;  /* 0x000000010c00780c */ /* 0x000fda0003f06270 */
[----:B------:R-:W-:Y:S05]  /*1e18f0*/  @!P0 BREAK B1 ;  /* 0x0000000000018942 */ /* 0x000fea0003800000 */
[----:B------:R-:W-:Y:S05]  /*1e1900*/  @!P0 BRA `(.L_x_9888) ;  /* 0x0000001000f08947 */ /* 0x000fea0003800000 */
[----:B------:R-:W-:Y:S05]  /*1e1910*/  BSYNC B1 ;  /* 0x0000000000017941 */ /* 0x000fea0003800000 */
.L_x_9886:
[----:B------:R-:W-:Y:S01]  /*1e1920*/  IMAD.MOV R2, RZ, RZ, -R12 ;  /* 0x000000ffff027224 */ /* 0x000fe200078e0a0c */
[----:B------:R-:W-:-:S07]  /*1e1930*/  CS2R R8, SRZ ;  /* 0x0000000000087805 */ /* 0x000fce000001ff00 */
.L_x_9953:
        /* <DEDUP_REMOVED lines=35> */
.L_x_9936:
[----:B------:R-:W0:Y:S02]  /*1e1b70*/  LDS.64 R32, [R5+0x8] ;  /* 0x0000080005207984 */ /* 0x000e240000000a00 */
[----:B0-----:R-:W-:-:S05]  /*1e1b80*/  IADD3 R34, P0, PT, R32, 0x30, RZ ;  /* 0x0000003020227810 */ /* 0x001fca0007f1e0ff */
[----:B------:R-:W-:-:S07]  /*1e1b90*/  IMAD.X R35, RZ, RZ, R33, P0 ;  /* 0x000000ffff237224 */ /* 0x000fce00000e0621 */
[----:B------:R-:W0:Y:S02]  /*1e1ba0*/  ATOMS.CAST.SPIN.64 P0, [R5+0x8], R32, R34 ;  /* 0x000008200500758d */ /* 0x000e240001800422 */
[----:B0-----:R-:W-:Y:S05]  /*1e1bb0*/  @!P0 BRA `(.L_x_9936) ;  /* 0xfffffffc00ec8947 */ /* 0x001fea000383ffff */
[----:B------:R-:W-:Y:S05]  /*1e1bc0*/  BSYNC B3 ;  /* 0x0000000000037941 */ /* 0x000fea0003800000 */
.L_x_9935:
[----:B------:R-:W-:Y:S05]  /*1e1bd0*/  BRA `(.L_x_9933) ;  /* 0x0000000000187947 */ /* 0x000fea0003800000 */
.L_x_9934:
[----:B------:R-:W-:Y:S02]  /*1e1be0*/  R2UR UR4, R38 ;  /* 0x00000000260472ca */ /* 0x000fe400000e0000 */
[----:B------:R-:W-:-:S13]  /*1e1bf0*/  R2UR UR5, R39 ;  /* 0x00000000270572ca */ /* 0x000fda00000e0000 */
[----:B------:R-:W2:Y:S02]  /*1e1c00*/  LD.E.64 R32, desc[UR4][R36.64+0x8] ;  /* 0x0000080424207980 */ /* 0x000ea4000c101b00 */
[----:B--2---:R-:W-:-:S05]  /*1e1c10*/  IADD3 R4, P0, PT, R32, 0x30, RZ ;  /* 0x0000003020047810 */ /* 0x004fca0007f1e0ff */
[----:B------:R-:W-:-:S05]  /*1e1c20*/  IMAD.X R5, RZ, RZ, R33, P0 ;  /* 0x000000ffff057224 */ /* 0x000fca00000e0621 */
[----:B------:R0:W-:Y:S03]  /*1e1c30*/  ST.E.64 desc[UR4][R36.64+0x8], R4 ;  /* 0x0000080424007985 */ /* 0x0001e6000c101b04 */
.L_x_9933:
[----:B------:R-:W-:Y:S05]  /*1e1c40*/  BSYNC B1 ;  /* 0x0000000000017941 */ /* 0x000fea0003800000 */
.L_x_9932:
        /* <DEDUP_REMOVED lines=54> */
.L_x_9938:
[----:B------:R-:W-:Y:S05]  /*1e1fb0*/  BSYNC B1 ;  /* 0x0000000000017941 */ /* 0x000fea0003800000 */
.L_x_9937:
        /* <DEDUP_REMOVED lines=40> */
.L_x_9940:
[----:B------:R-:W-:Y:S05]  /*1e2240*/  BSYNC B1 ;  /* 0x0000000000017941 */ /* 0x000fea0003800000 */
.L_x_9939:
[----:B------:R-:W-:Y:S02]  /*1e2250*/  R2UR UR4, R38 ;  /* 0x00000000260472ca */ /* 0x000fe400000e0000 */
[----:B------:R-:W-:Y:S02]  /*1e2260*/  R2UR UR5, R39 ;  /* 0x00000000270572ca */ /* 0x000fe400000e0000 */
[----:B------:R-:W-:-:S11]  /*1e2270*/  PRMT R11, RZ, 0x7610, R11 ;  /* 0x00007610ff0b7816 */ /* 0x000fd6000000000b */
[----:B------:R4:W-:Y:S01]  /*1e2280*/  ST.E desc[UR4][R30.64], R7 ;  /* 0x000000071e007985 */ /* 0x0009e2000c101904 */
[----:B------:R-:W-:Y:S05]  /*1e2290*/  BRA `(.L_x_9930) ;  /* 0x0000000000147947 */ /* 0x000fea0003800000 */
.L_x_9931:
[----:B------:R-:W-:Y:S02]  /*1e22a0*/  R2UR UR4, R38 ;  /* 0x00000000260472ca */ /* 0x000fe400000e0000 */
[----:B------:R-:W-:Y:S02]  /*1e22b0*/  R2UR UR5, R39 ;  /* 0x00000000270572ca */ /* 0x000fe400000e0000 */
[----:B------:R-:W-:-:S05]  /*1e22c0*/  IADD3 R4, P0, PT, R4, R8, RZ ;  /* 0x0000000804047210 */ /* 0x000fca0007f1e0ff */
[----:B------:R-:W-:-:S06]  /*1e22d0*/  IMAD.X R5, RZ, RZ, R5, P0 ;  /* 0x000000ffff057224 */ /* 0x000fcc00000e0605 */
[----:B------:R0:W5:Y:S02]  /*1e22e0*/  LD.E.U8 R11, desc[UR4][R4.64+0x20] ;  /* 0x00002004040b7980 */ /* 0x000164000c101100 */
.L_x_9930:
[----:B------:R-:W-:Y:S05]  /*1e22f0*/  BSYNC B0 ;  /* 0x0000000000007941 */ /* 0x000fea0003800000 */
.L_x_9929:
        /* <DEDUP_REMOVED lines=31> */
.L_x_9948:
[----:B------:R-:W0:Y:S02]  /*1e24f0*/  LDS.64 R32, [R5+0x8] ;  /* 0x0000080005207984 */ /* 0x000e240000000a00 */
[----:B0-----:R-:W-:-:S05]  /*1e2500*/  IADD3 R34, P0, PT, R32, 0x30, RZ ;  /* 0x0000003020227810 */ /* 0x001fca0007f1e0ff */
[----:B------:R-:W-:-:S07]  /*1e2510*/  IMAD.X R35, RZ, RZ, R33, P0 ;  /* 0x000000ffff237224 */ /* 0x000fce00000e0621 */
[----:B------:R-:W0:Y:S02]  /*1e2520*/  ATOMS.CAST.SPIN.64 P0, [R5+0x8], R32, R34 ;  /* 0x000008200500758d */ /* 0x000e240001800422 */
[----:B0-----:R-:W-:Y:S05]  /*1e2530*/  @!P0 BRA `(.L_x_9948) ;  /* 0xfffffffc00ec8947 */ /* 0x001fea000383ffff */
[----:B------:R-:W-:Y:S05]  /*1e2540*/  BSYNC B3 ;  /* 0x0000000000037941 */ /* 0x000fea0003800000 */
.L_x_9947:
[----:B------:R-:W-:Y:S05]  /*1e2550*/  BRA `(.L_x_9945) ;  /* 0x0000000000187947 */ /* 0x000fea0003800000 */
.L_x_9946:
[----:B------:R-:W-:Y:S02]  /*1e2560*/  R2UR UR4, R38 ;  /* 0x00000000260472ca */ /* 0x000fe400000e0000 */
[----:B------:R-:W-:-:S13]  /*1e2570*/  R2UR UR5, R39 ;  /* 0x00000000270572ca */ /* 0x000fda00000e0000 */
[----:B------:R-:W2:Y:S02]  /*1e2580*/  LD.E.64 R32, desc[UR4][R36.64+0x8] ;  /* 0x0000080424207980 */ /* 0x000ea4000c101b00 */
[----:B--2---:R-:W-:-:S05]  /*1e2590*/  IADD3 R4, P0, PT, R32, 0x30, RZ ;  /* 0x0000003020047810 */ /* 0x004fca0007f1e0ff */
[----:B------:R-:W-:-:S05]  /*1e25a0*/  IMAD.X R5, RZ, RZ, R33, P0 ;  /* 0x000000ffff057224 */ /* 0x000fca00000e0621 */
[----:B------:R0:W-:Y:S03]  /*1e25b0*/  ST.E.64 desc[UR4][R36.64+0x8], R4 ;  /* 0x0000080424007985 */ /* 0x0001e6000c101b04 */
.L_x_9945:
[----:B------:R-:W-:Y:S05]  /*1e25c0*/  BSYNC B1 ;  /* 0x0000000000017941 */ /* 0x000fea0003800000 */
.L_x_9944:
        /* <DEDUP_REMOVED lines=54> */
.L_x_9950:
[----:B------:R-:W-:Y:S05]  /*1e2930*/  BSYNC B1 ;  /* 0x0000000000017941 */ /* 0x000fea0003800000 */
.L_x_9949:
        /* <DEDUP_REMOVED lines=40> */
.L_x_9952:
[----:B------:R-:W-:Y:S05]  /*1e2bc0*/  BSYNC B1 ;  /* 0x0000000000017941 */ /* 0x000fea0003800000 */
.L_x_9951:
[----:B------:R-:W-:Y:S02]  /*1e2bd0*/  R2UR UR4, R38 ;  /* 0x00000000260472ca */ /* 0x000fe400000e0000 */
[----:B------:R-:W-:-:S13]  /*1e2be0*/  R2UR UR5, R39 ;  /* 0x00000000270572ca */ /* 0x000fda00000e0000 */
[----:B------:R2:W-:Y:S01]  /*1e2bf0*/  ST.E desc[UR4][R30.64], R7 ;  /* 0x000000071e007985 */ /* 0x0005e2000c101904 */
[----:B------:R-:W-:Y:S05]  /*1e2c00*/  BRA `(.L_x_9942) ;  /* 0x0000000000207947 */ /* 0x000fea0003800000 */
.L_x_9943:
        /* <DEDUP_REMOVED lines=8> */
.L_x_9942:
[----:B------:R-:W-:Y:S05]  /*1e2c90*/  BSYNC B0 ;  /* 0x0000000000007941 */ /* 0x000fea0003800000 */
.L_x_9941:
[----:B------:R-:W-:Y:S02]  /*1e2ca0*/  VIADD R9, R9, 0x1 ;  /* 0x0000000109097836 */ /* 0x000fe40000000000 */
[----:B------:R-:W-:Y:S01]  /*1e2cb0*/  VIADD R8, R8, 0x4 ;  /* 0x0000000408087836 */ /* 0x000fe20000000000 */
[----:B------:R-:W-:Y:S06]  /*1e2cc0*/  @P2 BRA `(.L_x_9953) ;  /* 0xffffffec001c2947 */ /* 0x000fec000383ffff */
.L_x_9888:
[----:B------:R-:W-:Y:S05]  /*1e2cd0*/  BSYNC B2 ;  /* 0x0000000000027941 */ /* 0x000fea0003800000 */
.L_x_9885:
        /* <DEDUP_REMOVED lines=10> */
[----:B--234-:R-:W-:-:S05]  /*1e2d80*/  IMAD.WIDE R6, R0, 0x10, R4 ;  /* 0x0000001000067825 */ /* 0x01cfca00078e0204 */
[----:B------:R-:W-:Y:S04]  /*1e2d90*/  ST.E desc[UR6][R6.64+0x28], R12 ;  /* 0x0000280c06007985 */ /* 0x000fe8000c101906 */
[----:B------:R-:W0:Y:S01]  /*1e2da0*/  LDS.64 R4, [UR4] ;  /* 0x00000004ff047984 */ /* 0x000e220008000a00 */
[----:B------:R-:W-:Y:S01]  /*1e2db0*/  R2UR UR4, R38 ;  /* 0x00000000260472ca */ /* 0x000fe200000e0000 */
[----:B0----5:R-:W-:-:S12]  /*1e2dc0*/  IMAD.WIDE R10, R0, 0x10, R4 ;  /* 0x00000010000a7825 */ /* 0x021fd800078e0204 */
[----:B------:R0:W-:Y:S04]  /*1e2dd0*/  ST.E desc[UR4][R10.64+0x30], RZ ;  /* 0x000030ff0a007985 */ /* 0x0001e8000c101904 */
[----:B------:R0:W5:Y:S01]  /*1e2de0*/  LD.E R9, desc[UR6][R30.64] ;  /* 0x000000061e097980 */ /* 0x000162000c101900 */
[----:B------:R-:W-:-:S07]  /*1e2df0*/  IMAD.MOV.U32 R4, RZ, RZ, R0 ;  /* 0x000000ffff047224 */ /* 0x000fce00078e0000 */
.L_x_5970:
[----:B------:R-:W-:Y:S05]  /*1e2e00*/  BSYNC B9 ;  /* 0x0000000000097941 */ /* 0x000fea0003800000 */
.L_x_5969:
[----:B-----5:R-:W-:-:S13]  /*1e2e10*/  ISETP.NE.AND P0, PT, R9, RZ, PT ;  /* 0x000000ff0900720c */ /* 0x020fda0003f05270 */
[----:B------:R-:W-:Y:S05]  /*1e2e20*/  @P0 BRA `(.L_x_5136) ;  /* 0x0000000000640947 */ /* 0x000fea0003800000 */
[----:B------:R-:W0:Y:S01]  /*1e2e30*/  S2R R3, SR_CgaCtaId ;  /* 0x0000000000037919 */ /* 0x000e220000008800 */
[----:B------:R-:W-:Y:S02]  /*1e2e40*/  MOV R0, 0x400 ;  /* 0x0000040000007802 */ /* 0x000fe40000000f00 */
[C---:B------:R-:W-:Y:S02]  /*1e2e50*/  R2UR UR4, R38.reuse ;  /* 0x00000000260472ca */ /* 0x040fe400000e0000 */
[C---:B------:R-:W-:Y:S02]  /*1e2e60*/  R2UR UR5, R39.reuse ;  /* 0x00000000270572ca */ /* 0x040fe400000e0000 */
[----:B------:R-:W-:Y:S02]  /*1e2e70*/  R2UR UR6, R38 ;  /* 0x00000000260672ca */ /* 0x000fe400000e0000 */
[----:B------:R-:W-:Y:S02]  /*1e2e80*/  R2UR UR7, R39 ;  /* 0x00000000270772ca */ /* 0x000fe400000e0000 */
[----:B0123--:R-:W-:-:S05]  /*1e2e90*/  LEA R5, R3, R0, 0x18 ;  /* 0x0000000003057211 */ /* 0x00ffca00078ec0ff */
[----:B------:R-:W0:Y:S02]  /*1e2ea0*/  LDS.64 R2, [R5] ;  /* 0x0000000005027984 */ /* 0x000e240000000a00 */
[----:B0-----:R-:W-:-:S05]  /*1e2eb0*/  IMAD.WIDE R2, R16, 0x10, R2 ;  /* 0x0000001010027825 */ /* 0x001fca00078e0202 */
[----:B------:R0:W-:Y:S04]  /*1e2ec0*/  ST.E desc[UR4][R2.64+0x20], R16 ;  /* 0x0000201002007985 */ /* 0x0001e8000c101904 */
[----:B------:R-:W2:Y:S01]  /*1e2ed0*/  LD.E R0, desc[UR6][R30.64] ;  /* 0x000000061e007980 */ /* 0x000ea2000c101900 */
[----:B------:R-:W-:Y:S01]  /*1e2ee0*/  IMAD.MOV.U32 R19, RZ, RZ, R16 ;  /* 0x000000ffff137224 */ /* 0x000fe200078e0010 */
[----:B--2---:R-:W-:-:S13]  /*1e2ef0*/  ISETP.NE.AND P0, PT, R0, RZ, PT ;  /* 0x000000ff0000720c */ /* 0x004fda0003f05270 */
[----:B0-----:R-:W-:Y:S05]  /*1e2f00*/  @P0 BRA `(.L_x_5136) ;  /* 0x00000000002c0947 */ /* 0x001fea0003800000 */
[----:B------:R-:W0:Y:S01]  /*1e2f10*/  LDS.64 R2, [R5] ;  /* 0x0000000005027984 */ /* 0x000e220000000a00 */
[C---:B------:R-:W-:Y:S02]  /*1e2f20*/  R2UR UR4, R38.reuse ;  /* 0x00000000260472ca */ /* 0x040fe400000e0000 */
[C---:B------:R-:W-:Y:S02]  /*1e2f30*/  R2UR UR5, R39.reuse ;  /* 0x00000000270572ca */ /* 0x040fe400000e0000 */
[----:B------:R-:W-:Y:S02]  /*1e2f40*/  R2UR UR6, R38 ;  /* 0x00000000260672ca */ /* 0x000fe400000e0000 */
[----:B------:R-:W-:Y:S01]  /*1e2f50*/  R2UR UR7, R39 ;  /* 0x00000000270772ca */ /* 0x000fe200000e0000 */
[----:B0-----:R-:W-:-:S08]  /*1e2f60*/  IMAD.WIDE R2, R16, 0x10, R2 ;  /* 0x0000001010027825 */ /* 0x001fd000078e0202 */
[----:B------:R0:W-:Y:S04]  /*1e2f70*/  ST.E desc[UR4][R2.64+0x24], R4 ;  /* 0x0000240402007985 */ /* 0x0001e8000c101904 */
[----:B------:R-:W2:Y:S01]  /*1e2f80*/  LD.E R0, desc[UR6][R30.64] ;  /* 0x000000061e007980 */ /* 0x000ea2000c101900 */
[----:B------:R-:W-:Y:S01]  /*1e2f90*/  IMAD.MOV.U32 R19, RZ, RZ, R16 ;  /* 0x000000ffff137224 */ /* 0x000fe200078e0010 */
[----:B--2---:R-:W-:-:S04]  /*1e2fa0*/  ISETP.EQ.AND P0, PT, R0, RZ, PT ;  /* 0x000000ff0000720c */ /* 0x004fc80003f02270 */
[----:B0-----:R-:W-:-:S09]  /*1e2fb0*/  P2R R29, PR, RZ, 0x1 ;  /* 0x00000001ff1d7803 */ /* 0x001fd20000000000 */
.L_x_5136:
[----:B------:R-:W-:Y:S05]  /*1e2fc0*/  BSYNC B10 ;  /* 0x00000000000a7941 */ /* 0x000fea0003800000 */
.L_x_5135:
[----:B------:R-:W-:Y:S01]  /*1e2fd0*/  ISETP.NE.AND P0, PT, R29, RZ, PT ;  /* 0x000000ff1d00720c */ /* 0x000fe20003f05270 */
[----:B------:R-:W-:-:S12]  /*1e2fe0*/  IMAD.MOV.U32 R4, RZ, RZ, RZ ;  /* 0x000000ffff047224 */ /* 0x000fd800078e00ff */
[----:B------:R-:W-:Y:S05]  /*1e2ff0*/  @!P0 BRA `(.L_x_5128) ;  /* 0x0000045000388947 */ /* 0x000fea0003800000 */
[----:B------:R-:W-:Y:S02]  /*1e3000*/  R2UR UR4, R38 ;  /* 0x00000000260472ca */ /* 0x000fe400000e0000 */
[----:B------:R-:W-:-:S13]  /*1e3010*/  R2UR UR5, R39 ;  /* 0x00000000270572ca */ /* 0x000fda00000e0000 */
[----:B------:R0:W-:Y:S01]  /*1e3020*/  ST.E desc[UR4][R30.64], R19 ;  /* 0x000000131e007985 */ /* 0x0001e2000c101904 */
[----:B------:R-:W-:Y:S05]  /*1e3030*/  BRA `(.L_x_5128) ;  /* 0x0000045000287947 */ /* 0x000fea0003800000 */
.L_x_5129:
[----:B------:R-:W-:-:S13]  /*1e3040*/  ISETP.GT.AND P0, PT, R8, -0x1, PT ;  /* 0xffffffff0800780c */ /* 0x000fda0003f04270 */
        /* <DEDUP_REMOVED lines=16> */
.L_x_9959:
[----:B------:R-:W0:Y:S02]  /*1e3150*/  LDS.64 R12, [R9+0x8] ;  /* 0x00000800090c7984 */ /* 0x000e240000000a00 */
[----:B0-----:R-:W-:-:S05]  /*1e3160*/  IADD3 R14, P0, PT, R12, 0x20, RZ ;  /* 0x000000200c0e7810 */ /* 0x001fca0007f1e0ff */
[----:B------:R-:W-:-:S07]  /*1e3170*/  IMAD.X R15, RZ, RZ, R13, P0 ;  /* 0x000000ffff0f7224 */ /* 0x000fce00000e060d */
[----:B------:R-:W0:Y:S02]  /*1e3180*/  ATOMS.CAST.SPIN.64 P0, [R9+0x8], R12, R14 ;  /* 0x0000080c0900758d */ /* 0x000e24000180040e */
[----:B0-----:R-:W-:Y:S05]  /*1e3190*/  @!P0 BRA `(.L_x_9959) ;  /* 0xfffffffc00ec8947 */ /* 0x001fea000383ffff */
[----:B------:R-:W-:Y:S05]  /*1e31a0*/  BSYNC B1 ;  /* 0x0000000000017941 */ /* 0x000fea0003800000 */
.L_x_9958:
[----:B------:R-:W-:Y:S02]  /*1e31b0*/  IMAD.MOV.U32 R14, RZ, RZ, R12 ;  /* 0x000000ffff0e7224 */ /* 0x000fe400078e000c */
[----:B------:R-:W-:Y:S01]  /*1e31c0*/  IMAD.MOV.U32 R15, RZ, RZ, R13 ;  /* 0x000000ffff0f7224 */ /* 0x000fe200078e000d */
[----:B------:R-:W-:Y:S06]  /*1e31d0*/  BRA `(.L_x_9956) ;  /* 0x0000000000187947 */ /* 0x000fec0003800000 */
.L_x_9957:
[----:B------:R-:W-:Y:S02]  /*1e31e0*/  R2UR UR4, R38 ;  /* 0x00000000260472ca */ /* 0x000fe400000e0000 */
[----:B------:R-:W-:-:S13]  /*1e31f0*/  R2UR UR5, R39 ;  /* 0x00000000270572ca */ /* 0x000fda00000e0000 */
[----:B------:R-:W2:Y:S02]  /*1e3200*/  LD.E.64 R14, desc[UR4][R36.64+0x8] ;  /* 0x00000804240e7980 */ /* 0x000ea4000c101b00 */
[----:B--2---:R-:W-:-:S05]  /*1e3210*/  IADD3 R12, P0, PT, R14, 0x20, RZ ;  /* 0x000000200e0c7810 */ /* 0x004fca0007f1e0ff */
[----:B------:R-:W-:-:S05]  /*1e3220*/  IMAD.X R13, RZ, RZ, R15, P0 ;  /* 0x000000ffff0d7224 */ /* 0x000fca00000e060f */
[----:B------:R0:W-:Y:S03]  /*1e3230*/  ST.E.64 desc[UR4][R36.64+0x8], R12 ;  /* 0x0000080c24007985 */ /* 0x0001e6000c101b04 */
.L_x_9956:
[----:B------:R-:W-:Y:S05]  /*1e3240*/  BSYNC B0 ;  /* 0x0000000000007941 */ /* 0x000fea0003800000 */
.L_x_9955:
        /* <DEDUP_REMOVED lines=57> */
.L_x_9966:
[----:B------:R-:W0:Y:S02]  /*1e35e0*/  LDS.64 R12, [R3+0x8] ;  /* 0x00000800030c7984 */ /* 0x000e240000000a00 */
[----:B0-----:R-:W-:-:S05]  /*1e35f0*/  IADD3 R14, P0, PT, R12, 0x30, RZ ;  /* 0x000000300c0e7810 */ /* 0x001fca0007f1e0ff */
[----:B------:R-:W-:-:S07]  /*1e3600*/  IMAD.X R15, RZ, RZ, R13, P0 ;  /* 0x000000ffff0f7224 */ /* 0x000fce00000e060d */
[----:B------:R-:W0:Y:S02]  /*1e3610*/  ATOMS.CAST.SPIN.64 P0, [R3+0x8], R12, R14 ;  /* 0x0000080c0300758d */ /* 0x000e24000180040e */
[----:B0-----:R-:W-:Y:S05]  /*1e3620*/  @!P0 BRA `(.L_x_9966) ;  /* 0xfffffffc00ec8947 */ /* 0x001fea000383ffff */
[----:B------:R-:W-:Y:S05]  /*1e3630*/  BSYNC B1 ;  /* 0x0000000000017941 */ /* 0x000fea0003800000 */
.L_x_9965:
[----:B------:R-:W-:Y:S02]  /*1e3640*/  IMAD.MOV.U32 R40, RZ, RZ, R12 ;  /* 0x000000ffff287224 */ /* 0x000fe400078e000c */
[----:B------:R-:W-:Y:S01]  /*1e3650*/  IMAD.MOV.U32 R41, RZ, RZ, R13 ;  /* 0x000000ffff297224 */ /* 0x000fe200078e000d */
[----:B------:R-:W-:Y:S06]  /*1e3660*/  BRA `(.L_x_9963) ;  /* 0x0000000000187947 */ /* 0x000fec0003800000 */
.L_x_9964:
[----:B------:R-:W-:Y:S02]  /*1e3670*/  R2UR UR4, R38 ;  /* 0x00000000260472ca */ /* 0x000fe400000e0000 */
[----:B------:R-:W-:-:S13]  /*1e3680*/  R2UR UR5, R39 ;  /* 0x00000000270572ca */ /* 0x000fda00000e0000 */
[----:B------:R-:W2:Y:S02]  /*1e3690*/  LD.E.64 R40, desc[UR4][R36.64+0x8] ;  /* 0x0000080424287980 */ /* 0x000ea4000c101b00 */
[----:B--2---:R-:W-:-:S05]  /*1e36a0*/  IADD3 R12, P0, PT, R40, 0x30, RZ ;  /* 0x00000030280c7810 */ /* 0x004fca0007f1e0ff */
[----:B------:R-:W-:-:S05]  /*1e36b0*/  IMAD.X R13, RZ, RZ, R41, P0 ;  /* 0x000000ffff0d7224 */ /* 0x000fca00000e0629 */
[----:B------:R0:W-:Y:S03]  /*1e36c0*/  ST.E.64 desc[UR4][R36.64+0x8], R12 ;  /* 0x0000080c24007985 */ /* 0x0001e6000c101b04 */
.L_x_9963:
[----:B------:R-:W-:Y:S05]  /*1e36d0*/  BSYNC B0 ;  /* 0x0000000000007941 */ /* 0x000fea0003800000 */
.L_x_9962:
        /* <DEDUP_REMOVED lines=52> */
.L_x_9973:
[----:B------:R-:W0:Y:S02]  /*1e3a20*/  LDS.64 R12, [R7+0x8] ;  /* 0x00000800070c7984 */ /* 0x000e240000000a00 */
[----:B0-----:R-:W-:-:S05]  /*1e3a30*/  IADD3 R14, P0, PT, R12, 0x20, RZ ;  /* 0x000000200c0e7810 */ /* 0x001fca0007f1e0ff */
[----:B------:R-:W-:-:S07]  /*1e3a40*/  IMAD.X R15, RZ, RZ, R13, P0 ;  /* 0x000000ffff0f7224 */ /* 0x000fce00000e060d */
[----:B------:R-:W0:Y:S02]  /*1e3a50*/  ATOMS.CAST.SPIN.64 P0, [R7+0x8], R12, R14 ;  /* 0x0000080c0700758d */ /* 0x000e24000180040e */
[----:B0-----:R-:W-:Y:S05]  /*1e3a60*/  @!P0 BRA `(.L_x_9973) ;  /* 0xfffffffc00ec8947 */ /* 0x001fea000383ffff */
[----:B------:R-:W-:Y:S05]  /*1e3a70*/  BSYNC B2 ;  /* 0x0000000000027941 */ /* 0x000fea0003800000 */
.L_x_9972:
[----:B------:R-:W-:Y:S02]  /*1e3a80*/  IMAD.MOV.U32 R14, RZ, RZ, R12 ;  /* 0x000000ffff0e7224 */ /* 0x000fe400078e000c */
[----:B------:R-:W-:Y:S01]  /*1e3a90*/  IMAD.MOV.U32 R15, RZ, RZ, R13 ;  /* 0x000000ffff0f7224 */ /* 0x000fe200078e000d */
[----:B------:R-:W-:Y:S06]  /*1e3aa0*/  BRA `(.L_x_9970) ;  /* 0x0000000000187947 */ /* 0x000fec0003800000 */
.L_x_9971:
[----:B------:R-:W-:Y:S02]  /*1e3ab0*/  R2UR UR4, R38 ;  /* 0x00000000260472ca */ /* 0x000fe400000e0000 */
[----:B------:R-:W-:-:S13]  /*1e3ac0*/  R2UR UR5, R39 ;  /* 0x00000000270572ca */ /* 0x000fda00000e0000 */
[----:B------:R-:W2:Y:S02]  /*1e3ad0*/  LD.E.64 R14, desc[UR4][R36.64+0x8] ;  /* 0x00000804240e7980 */ /* 0x000ea4000c101b00 */
[----:B--2---:R-:W-:-:S05]  /*1e3ae0*/  IADD3 R6, P0, PT, R14, 0x20, RZ ;  /* 0x000000200e067810 */ /* 0x004fca0007f1e0ff */
[----:B------:R-:W-:-:S05]  /*1e3af0*/  IMAD.X R7, RZ, RZ, R15, P0 ;  /* 0x000000ffff077224 */ /* 0x000fca00000e060f */
[----:B------:R0:W-:Y:S03]  /*1e3b00*/  ST.E.64 desc[UR4][R36.64+0x8], R6 ;  /* 0x0000080624007985 */ /* 0x0001e6000c101b04 */
.L_x_9970:
[----:B------:R-:W-:Y:S05]  /*1e3b10*/  BSYNC B1 ;  /* 0x0000000000017941 */ /* 0x000fea0003800000 */
.L_x_9969:
        /* <DEDUP_REMOVED lines=35> */
.L_x_9975:
[----:B------:R-:W-:Y:S05]  /*1e3d50*/  BSYNC B1 ;  /* 0x0000000000017941 */ /* 0x000fea0003800000 */
.L_x_9974:
        /* <DEDUP_REMOVED lines=14> */
[----:B------:R-:W3:Y:S02]  /*1e3e40*/  LD.E R0, desc[UR6][R30.64] ;  /* 0x000000061e007980 */ /* 0x000ee4000c101900 */
[----:B--23--:R-:W-:-:S13]  /*1e3e50*/  ISETP.EQ.AND P1, PT, R0, RZ, PT ;  /* 0x000000ff0000720c */ /* 0x00cfda0003f22270 */
.L_x_9968:
[----:B------:R-:W-:Y:S05]  /*1e3e60*/  BSYNC B0 ;  /* 0x0000000000007941 */ /* 0x000fea0003800000 */
.L_x_9967:
        /* <DEDUP_REMOVED lines=8> */
[----:B------:R2:W3:Y:S11]  /*1e3ef0*/  LDS.64 R6, [R18+0x8] ;  /* 0x0000080012067984 */ /* 0x0004f60000000a00 */
[----:B------:R4:W0:Y:S01]  /*1e3f00*/  ATOM.E.ADD.64.STRONG.GPU P0, R10, desc[UR4][R36.64+0x8], R10 ;  /* 0x8000080a240a798a */ /* 0x000822000810f504 */
[----:B------:R-:W-:Y:S01]  /*1e3f10*/  BSSY B0, `(.L_x_9976) ;  /* 0x0000016000007945 */ /* 0x000fe20003800000 */
[----:B0-----:R-:W-:-:S02]  /*1e3f20*/  IMAD.MOV.U32 R12, RZ, RZ, R10 ;  /* 0x000000ffff0c7224 */ /* 0x001fc400078e000a */
[----:B------:R-:W-:Y:S01]  /*1e3f30*/  IMAD.MOV.U32 R13, RZ, RZ, R11 ;  /* 0x000000ffff0d7224 */ /* 0x000fe200078e000b */
[----:B--234-:R-:W-:Y:S06]  /*1e3f40*/  @P0 BRA `(.L_x_9977) ;  /* 0x0000000000480947 */ /* 0x01cfec0003800000 */
[----:B------:R-:W0:Y:S02]  /*1e3f50*/  QSPC.E.S P0, RZ, [R36+0x8] ;  /* 0x0000080024ff73aa */ /* 0x000e240000000500 */
[----:B0-----:R-:W-:Y:S05]  /*1e3f60*/  @!P0 BRA `(.L_x_9978) ;  /* 0x0000000000288947 */ /* 0x001fea0003800000 */
[----:B------:R-:W-:Y:S01]  /*1e3f70*/  IMAD.MOV.U32 R10, RZ, RZ, R36 ;  /* 0x000000ffff0a7224 */ /* 0x000fe200078e0024 */
[----:B------:R-:W-:Y:S04]  /*1e3f80*/  BSSY B1, `(.L_x_9979) ;  /* 0x0000007000017945 */ /* 0x000fe80003800000 */
[----:B------:R-:W-:-:S07]  /*1e3f90*/  MOV R11, R10 ;  /* 0x0000000a000b7202 */ /* 0x000fce0000000f00 */
.L_x_9980:
[----:B------:R-:W0:Y:S02]  /*1e3fa0*/  LDS.64 R12, [R11+0x8] ;  /* 0x000008000b0c7984 */ /* 0x000e240000000a00 */
[----:B0-----:R-:W-:-:S05]  /*1e3fb0*/  IADD3 R14, P0, PT, R12, 0x90, RZ ;  /* 0x000000900c0e7810 */ /* 0x001fca0007f1e0ff */
[----:B------:R-:W-:-:S07]  /*1e3fc0*/  IMAD.X R15, RZ, RZ, R13, P0 ;  /* 0x000000ffff0f7224 */ /* 0x000fce00000e060d */
[----:B------:R-:W0:Y:S02]  /*1e3fd0*/  ATOMS.CAST.SPIN.64 P0, [R11+0x8], R12, R14 ;  /* 0x0000080c0b00758d */ /* 0x000e24000180040e */
[----:B0-----:R-:W-:Y:S05]  /*1e3fe0*/  @!P0 BRA `(.L_x_9980) ;  /* 0xfffffffc00ec8947 */ /* 0x001fea000383ffff */
[----:B------:R-:W-:Y:S05]  /*1e3ff0*/  BSYNC B1 ;  /* 0x0000000000017941 */ /* 0x000fea0003800000 */
.L_x_9979:
[----:B------:R-:W-:Y:S05]  /*1e4000*/  BRA `(.L_x_9977) ;  /* 0x0000000000187947 */ /* 0x000fea0003800000 */
.L_x_9978:
[----:B------:R-:W-:Y:S02]  /*1e4010*/  R2UR UR4, R38 ;  /* 0x00000000260472ca */ /* 0x000fe400000e0000 */
[----:B------:R-:W-:-:S13]  /*1e4020*/  R2UR UR5, R39 ;  /* 0x00000000270572ca */ /* 0x000fda00000e0000 */
[----:B------:R-:W2:Y:S02]  /*1e4030*/  LD.E.64 R12, desc[UR4][R36.64+0x8] ;  /* 0x00000804240c7980 */ /* 0x000ea4000c101b00 */
[----:B--2---:R-:W-:-:S05]  /*1e4040*/  IADD3 R10, P0, PT, R12, 0x90, RZ ;  /* 0x000000900c0a7810 */ /* 0x004fca0007f1e0ff */
[----:B------:R-:W-:-:S05]  /*1e4050*/  IMAD.X R11, RZ, RZ, R13, P0 ;  /* 0x000000ffff0b7224 */ /* 0x000fca00000e060d */
[----:B------:R0:W-:Y:S03]  /*1e4060*/  ST.E.64 desc[UR4][R36.64+0x8], R10 ;  /* 0x0000080a24007985 */ /* 0x0001e6000c101b04 */
.L_x_9977:
[----:B------:R-:W-:Y:S05]  /*1e4070*/  BSYNC B0 ;  /* 0x0000000000007941 */ /* 0x000fea0003800000 */
.L_x_9976:
[C---:B-1----:R-:W-:Y:S01]  /*1e4080*/  IADD3 R9, P1, PT, R12.reuse, 0x98, RZ ;  /* 0x000000980c097810 */ /* 0x042fe20007f3e0ff */
        /* <DEDUP_REMOVED lines=40> */
.L_x_10008:
        /* <DEDUP_REMOVED lines=29> */
.L_x_9989:
[----:B------:R-:W0:Y:S02]  /*1e44e0*/  LDS.64 R12, [R5+0x8] ;  /* 0x00000800050c7984 */ /* 0x000e240000000a00 */
[----:B0-----:R-:W-:-:S05]  /*1e44f0*/  IADD3 R14, P0, PT, R12, 0x30, RZ ;  /* 0x000000300c0e7810 */ /* 0x001fca0007f1e0ff */
[----:B------:R-:W-:-:S07]  /*1e4500*/  IMAD.X R15, RZ, RZ, R13, P0 ;  /* 0x000000ffff0f7224 */ /* 0x000fce00000e060d */
[----:B------:R-:W0:Y:S02]  /*1e4510*/  ATOMS.CAST.SPIN.64 P0, [R5+0x8], R12, R14 ;  /* 0x0000080c0500758d */ /* 0x000e24000180040e */
[----:B0-----:R-:W-:Y:S05]  /*1e4520*/  @!P0 BRA `(.L_x_9989) ;  /* 0xfffffffc00ec8947 */ /* 0x001fea000383ffff */
[----:B------:R-:W-:Y:S05]  /*1e4530*/  BSYNC B3 ;  /* 0x0000000000037941 */ /* 0x000fea0003800000 */
.L_x_9988:
[----:B------:R-:W-:Y:S05]  /*1e4540*/  BRA `(.L_x_9986) ;  /* 0x0000000000187947 */ /* 0x000fea0003800000 */
.L_x_9987:
[----:B------:R-:W-:Y:S02]  /*1e4550*/  R2UR UR4, R38 ;  /* 0x00000000260472ca */ /* 0x000fe400000e0000 */
[----:B------:R-:W-:-:S13]  /*1e4560*/  R2UR UR5, R39 ;  /* 0x00000000270572ca */ /* 0x000fda00000e0000 */
[----:B------:R-:W2:Y:S02]  /*1e4570*/  LD.E.64 R12, desc[UR4][R36.64+0x8] ;  /* 0x00000804240c7980 */ /* 0x000ea4000c101b00 */
[----:B--2---:R-:W-:-:S05]  /*1e4580*/  IADD3 R4, P0, PT, R12, 0x30, RZ ;  /* 0x000000300c047810 */ /* 0x004fca0007f1e0ff */
[----:B------:R-:W-:-:S05]  /*1e4590*/  IMAD.X R5, RZ, RZ, R13, P0 ;  /* 0x000000ffff057224 */ /* 0x000fca00000e060d */
[----:B------:R0:W-:Y:S03]  /*1e45a0*/  ST.E.64 desc[UR4][R36.64+0x8], R4 ;  /* 0x0000080424007985 */ /* 0x0001e6000c101b04 */
.L_x_9986:
[----:B------:R-:W-:Y:S05]  /*1e45b0*/  BSYNC B2 ;  /* 0x0000000000027941 */ /* 0x000fea0003800000 */
.L_x_9985:
        /* <DEDUP_REMOVED lines=54> */
.L_x_9991:
[----:B------:R-:W-:Y:S05]  /*1e4920*/  BSYNC B2 ;  /* 0x0000000000027941 */ /* 0x000fea0003800000 */
.L_x_9990:
        /* <DEDUP_REMOVED lines=40> */
.L_x_9993:
[----:B------:R-:W-:Y:S05]  /*1e4bb0*/  BSYNC B2 ;  /* 0x0000000000027941 */ /* 0x000fea0003800000 */
.L_x_9992:
[----:B------:R-:W-:Y:S02]  /*1e4bc0*/  R2UR UR4, R38 ;  /* 0x00000000260472ca */ /* 0x000fe400000e0000 */
[----:B------:R-:W-:-:S13]  /*1e4bd0*/  R2UR UR5, R39 ;  /* 0x00000000270572ca */ /* 0x000fda00000e0000 */
[----:B------:R2:W-:Y:S01]  /*1e4be0*/  ST.E desc[UR4][R30.64], R7 ;  /* 0x000000071e007985 */ /* 0x0005e2000c101904 */
[----:B------:R-:W-:Y:S05]  /*1e4bf0*/  BRA `(.L_x_9994) ;  /* 0x0000000000147947 */ /* 0x000fea0003800000 */
.L_x_9984:
[----:B------:R-:W-:Y:S02]  /*1e4c00*/  R2UR UR4, R38 ;  /* 0x00000000260472ca */ /* 0x000fe400000e0000 */
[----:B------:R-:W-:Y:S02]  /*1e4c10*/  R2UR UR5, R39 ;  /* 0x00000000270572ca */ /* 0x000fe400000e0000 */
[----:B------:R-:W-:-:S05]  /*1e4c20*/  IADD3 R4, P0, PT, R4, R19, RZ ;  /* 0x0000001304047210 */ /* 0x000fca0007f1e0ff */
[----:B------:R-:W-:-:S06]  /*1e4c30*/  IMAD.X R5, R5, 0x1, R29, P0 ;  /* 0x0000000105057824 */ /* 0x000fcc00000e061d */
[----:B------:R0:W-:Y:S02]  /*1e4c40*/  ST.E desc[UR4][R4.64+0x20], RZ ;  /* 0x000020ff04007985 */ /* 0x0001e4000c101904 */
.L_x_9994:
[----:B------:R-:W-:Y:S05]  /*1e4c50*/  BSYNC B1 ;  /* 0x0000000000017941 */ /* 0x000fea0003800000 */
.L_x_9983:
        /* <DEDUP_REMOVED lines=29> */
.L_x_10001:
[----:B------:R-:W0:Y:S02]  /*1e4e30*/  LDS.64 R12, [R5+0x8] ;  /* 0x00000800050c7984 */ /* 0x000e240000000a00 */
[----:B0-----:R-:W-:-:S05]  /*1e4e40*/  IADD3 R14, P0, PT, R12, 0x30, RZ ;  /* 0x000000300c0e7810 */ /* 0x001fca0007f1e0ff */
[----:B------:R-:W-:-:S07]  /*1e4e50*/  IMAD.X R15, RZ, RZ, R13, P0 ;  /* 0x000000ffff0f7224 */ /* 0x000fce00000e060d */
[----:B------:R-:W0:Y:S02]  /*1e4e60*/  ATOMS.CAST.SPIN.64 P0, [R5+0x8], R12, R14 ;  /* 0x0000080c0500758d */ /* 0x000e24000180040e */
[----:B0-----:R-:W-:Y:S05]  /*1e4e70*/  @!P0 BRA `(.L_x_10001) ;  /* 0xfffffffc00ec8947 */ /* 0x001fea000383ffff */
[----:B------:R-:W-:Y:S05]  /*1e4e80*/  BSYNC B3 ;  /* 0x0000000000037941 */ /* 0x000fea0003800000 */
.L_x_10000:
[----:B------:R-:W-:Y:S05]  /*1e4e90*/  BRA `(.L_x_9998) ;  /* 0x0000000000187947 */ /* 0x000fea0003800000 */
.L_x_9999:
[----:B------:R-:W-:Y:S02]  /*1e4ea0*/  R2UR UR4, R38 ;  /* 0x00000000260472ca */ /* 0x000fe400000e0000 */
[----:B------:R-:W-:-:S13]  /*1e4eb0*/  R2UR UR5, R39 ;  /* 0x00000000270572ca */ /* 0x000fda00000e0000 */
[----:B------:R-:W2:Y:S02]  /*1e4ec0*/  LD.E.64 R12, desc[UR4][R36.64+0x8] ;  /* 0x00000804240c7980 */ /* 0x000ea4000c101b00 */
[----:B--2---:R-:W-:-:S05]  /*1e4ed0*/  IADD3 R4, P0, PT, R12, 0x30, RZ ;  /* 0x000000300c047810 */ /* 0x004fca0007f1e0ff */
[----:B------:R-:W-:-:S05]  /*1e4ee0*/  IMAD.X R5, RZ, RZ, R13, P0 ;  /* 0x000000ffff057224 */ /* 0x000fca00000e060d */
[----:B------:R0:W-:Y:S03]  /*1e4ef0*/  ST.E.64 desc[UR4][R36.64+0x8], R4 ;  /* 0x0000080424007985 */ /* 0x0001e6000c101b04 */
.L_x_9998:
[----:B------:R-:W-:Y:S05]  /*1e4f00*/  BSYNC B2 ;  /* 0x0000000000027941 */ /* 0x000fea0003800000 */
.L_x_9997:
        /* <DEDUP_REMOVED lines=51> */
.L_x_10003:
[----:B------:R-:W-:Y:S01]  /*1e5240*/  R2UR UR4, R38 ;  /* 0x00000000260472ca */ /* 0x000fe200000e0000 */
[----:B------:R-:W-:Y:S01]  /*1e5250*/  IMAD.MOV.U32 R5, RZ, RZ, 0x5272 ;  /* 0x00005272ff057424 */ /* 0x000fe200078e00ff */
[----:B------:R-:W-:Y:S01]  /*1e5260*/  R2UR UR5, R39 ;  /* 0x00000000270572ca */ /* 0x000fe200000e0000 */
[----:B------:R-:W-:Y:S01]  /*1e5270*/  IMAD.MOV.U32 R13, RZ, RZ, -0x1 ;  /* 0xffffffffff0d7424 */ /* 0x000fe200078e00ff */
[----:B------:R-:W-:-:S11]  /*1e5280*/  PLOP3.LUT P0, PT, PT, PT, PT, 0x8, 0x80 ;  /* 0x000000000080781c */ /* 0x000fd60003f0e170 */
[----:B------:R0:W-:Y:S02]  /*1e5290*/  ST.E desc[UR4][R30.64], R5 ;  /* 0x000000051e007985 */ /* 0x0001e4000c101904 */
.L_x_10004:
[----:B------:R-:W-:Y:S05]  /*1e52a0*/  BSYNC B2 ;  /* 0x0000000000027941 */ /* 0x000fea0003800000 */
.L_x_10002:
        /* <DEDUP_REMOVED lines=39> */
.L_x_10006:
[----:B------:R-:W-:Y:S05]  /*1e5520*/  BSYNC B2 ;  /* 0x0000000000027941 */ /* 0x000fea0003800000 */
.L_x_10005:
[----:B------:R-:W-:Y:S02]  /*1e5530*/  R2UR UR4, R38 ;  /* 0x00000000260472ca */ /* 0x000fe400000e0000 */
[----:B------:R-:W-:-:S13]  /*1e5540*/  R2UR UR5, R39 ;  /* 0x00000000270572ca */ /* 0x000fda00000e0000 */
[----:B------:R2:W-:Y:S01]  /*1e5550*/  ST.E desc[UR4][R30.64], R7 ;  /* 0x000000071e007985 */ /* 0x0005e2000c101904 */
[----:B------:R-:W-:Y:S05]  /*1e5560*/  BRA `(.L_x_10007) ;  /* 0x0000000000147947 */ /* 0x000fea0003800000 */
.L_x_9996:
[----:B------:R-:W-:Y:S02]  /*1e5570*/  R2UR UR4, R38 ;  /* 0x00000000260472ca */ /* 0x000fe400000e0000 */
[----:B------:R-:W-:Y:S02]  /*1e5580*/  R2UR UR5, R39 ;  /* 0x00000000270572ca */ /* 0x000fe400000e0000 */
[----:B------:R-:W-:-:S05]  /*1e5590*/  IADD3 R4, P0, PT, R4, R19, RZ ;  /* 0x0000001304047210 */ /* 0x000fca0007f1e0ff */
[----:B------:R-:W-:-:S06]  /*1e55a0*/  IMAD.X R5, R5, 0x1, R29, P0 ;  /* 0x0000000105057824 */ /* 0x000fcc00000e061d */
[----:B------:R3:W-:Y:S02]  /*1e55b0*/  ST.E desc[UR4][R4.64+0x24], RZ ;  /* 0x000024ff04007985 */ /* 0x0007e4000c101904 */
.L_x_10007:
[----:B------:R-:W-:Y:S05]  /*1e55c0*/  BSYNC B1 ;  /* 0x0000000000017941 */ /* 0x000fea0003800000 */
.L_x_9995:
[----:B------:R-:W-:Y:S01]  /*1e55d0*/  IADD3 R19, P0, PT, R19, 0x8, RZ ;  /* 0x0000000813137810 */ /* 0x000fe20007f1e0ff */
[----:B------:R-:W-:-:S04]  /*1e55e0*/  VIADD R9, R9, 0x2 ;  /* 0x0000000209097836 */ /* 0x000fc80000000000 */
[----:B------:R-:W-:Y:S01]  /*1e55f0*/  IMAD.X R29, RZ, RZ, R29, P0 ;  /* 0x000000ffff1d7224 */ /* 0x000fe200000e061d */
[----:B------:R-:W-:Y:S07]  /*1e5600*/  BRA `(.L_x_10008) ;  /* 0xffffffec00407947 */ /* 0x000fee000383ffff */
.L_x_9982:
[----:B------:R-:W-:Y:S05]  /*1e5610*/  BSYNC B0 ;  /* 0x0000000000007941 */ /* 0x000fea0003800000 */
.L_x_9981:
        /* <DEDUP_REMOVED lines=10> */
.L_x_10037:
        /* <DEDUP_REMOVED lines=35> */
.L_x_10017:
[----:B------:R-:W0:Y:S02]  /*1e58f0*/  LDS.64 R32, [R13+0x8] ;  /* 0x000008000d207984 */ /* 0x000e240000000a00 */
[----:B0-----:R-:W-:-:S05]  /*1e5900*/  IADD3 R34, P0, PT, R32, 0x30, RZ ;  /* 0x0000003020227810 */ /* 0x001fca0007f1e0ff */
[----:B------:R-:W-:-:S07]  /*1e5910*/  IMAD.X R35, RZ, RZ, R33, P0 ;  /* 0x000000ffff237224 */ /* 0x000fce00000e0621 */
[----:B------:R-:W0:Y:S02]  /*1e5920*/  ATOMS.CAST.SPIN.64 P0, [R13+0x8], R32, R34 ;  /* 0x000008200d00758d */ /* 0x000e240001800422 */
[----:B0-----:R-:W-:Y:S05]  /*1e5930*/  @!P0 BRA `(.L_x_10017) ;  /* 0xfffffffc00ec8947 */ /* 0x001fea000383ffff */
[----:B------:R-:W-:Y:S05]  /*1e5940*/  BSYNC B3 ;  /* 0x0000000000037941 */ /* 0x000fea0003800000 */
.L_x_10016:
[----:B------:R-:W-:Y:S05]  /*1e5950*/  BRA `(.L_x_10014) ;  /* 0x0000000000187947 */ /* 0x000fea0003800000 */
.L_x_10015:
[----:B------:R-:W-:Y:S02]  /*1e5960*/  R2UR UR4, R38 ;  /* 0x00000000260472ca */ /* 0x000fe400000e0000 */
[----:B------:R-:W-:-:S13]  /*1e5970*/  R2UR UR5, R39 ;  /* 0x00000000270572ca */ /* 0x000fda00000e0000 */
[----:B------:R-:W2:Y:S02]  /*1e5980*/  LD.E.64 R32, desc[UR4][R36.64+0x8] ;  /* 0x0000080424207980 */ /* 0x000ea4000c101b00 */
[----:B--2---:R-:W-:-:S05]  /*1e5990*/  IADD3 R12, P0, PT, R32, 0x30, RZ ;  /* 0x00000030200c7810 */ /* 0x004fca0007f1e0ff */
[----:B------:R-:W-:-:S05]  /*1e59a0*/  IMAD.X R13, RZ, RZ, R33, P0 ;  /* 0x000000ffff0d7224 */ /* 0x000fca00000e0621 */
[----:B------:R0:W-:Y:S03]  /*1e59b0*/  ST.E.64 desc[UR4][R36.64+0x8], R12 ;  /* 0x0000080c24007985 */ /* 0x0001e6000c101b04 */
.L_x_10014:
[----:B------:R-:W-:Y:S05]  /*1e59c0*/  BSYNC B2 ;  /* 0x0000000000027941 */ /* 0x000fea0003800000 */
.L_x_10013:
        /* <DEDUP_REMOVED lines=54> */
.L_x_10019:
[----:B------:R-:W-:Y:S05]  /*1e5d30*/  BSYNC B2 ;  /* 0x0000000000027941 */ /* 0x000fea0003800000 */
.L_x_10018:
        /* <DEDUP_REMOVED lines=40> */
.L_x_10021:
[----:B------:R-:W-:Y:S05]  /*1e5fc0*/  BSYNC B2 ;  /* 0x0000000000027941 */ /* 0x000fea0003800000 */
.L_x_10020:
[----:B------:R-:W-:Y:S02]  /*1e5fd0*/  R2UR UR4, R38 ;  /* 0x00000000260472ca */ /* 0x000fe400000e0000 */
[----:B------:R-:W-:-:S13]  /*1e5fe0*/  R2UR UR5, R39 ;  /* 0x00000000270572ca */ /* 0x000fda00000e0000 */
[----:B------:R2:W-:Y:S01]  /*1e5ff0*/  ST.E desc[UR4][R30.64], R15 ;  /* 0x0000000f1e007985 */ /* 0x0005e2000c101904 */
[----:B------:R-:W-:Y:S05]  /*1e6000*/  BRA `(.L_x_10011) ;  /* 0x0000000000247947 */ /* 0x000fea0003800000 */
.L_x_10012:
        /* <DEDUP_REMOVED lines=9> */
.L_x_10011:
[----:B------:R-:W-:Y:S05]  /*1e60a0*/  BSYNC B1 ;  /* 0x0000000000017941 */ /* 0x000fea0003800000 */
.L_x_10010:
        /* <DEDUP_REMOVED lines=30> */
.L_x_10030:
[----:B------:R-:W0:Y:S02]  /*1e6290*/  LDS.64 R32, [R13+0x8] ;  /* 0x000008000d207984 */ /* 0x000e240000000a00 */
[----:B0-----:R-:W-:-:S05]  /*1e62a0*/  IADD3 R34, P0, PT, R32, 0x30, RZ ;  /* 0x0000003020227810 */ /* 0x001fca0007f1e0ff */
[----:B------:R-:W-:-:S07]  /*1e62b0*/  IMAD.X R35, RZ, RZ, R33, P0 ;  /* 0x000000ffff237224 */ /* 0x000fce00000e0621 */
[----:B------:R-:W0:Y:S02]  /*1e62c0*/  ATOMS.CAST.SPIN.64 P0, [R13+0x8], R32, R34 ;  /* 0x000008200d00758d */ /* 0x000e240001800422 */
[----:B0-----:R-:W-:Y:S05]  /*1e62d0*/  @!P0 BRA `(.L_x_10030) ;  /* 0xfffffffc00ec8947 */ /* 0x001fea000383ffff */
[----:B------:R-:W-:Y:S05]  /*1e62e0*/  BSYNC B3 ;  /* 0x0000000000037941 */ /* 0x000fea0003800000 */
.L_x_10029:
[----:B------:R-:W-:Y:S05]  /*1e62f0*/  BRA `(.L_x_10027) ;  /* 0x0000000000187947 */ /* 0x000fea0003800000 */
.L_x_10028:
[----:B------:R-:W-:Y:S02]  /*1e6300*/  R2UR UR4, R38 ;  /* 0x00000000260472ca */ /* 0x000fe400000e0000 */
[----:B------:R-:W-:-:S13]  /*1e6310*/  R2UR UR5, R39 ;  /* 0x00000000270572ca */ /* 0x000fda00000e0000 */
[----:B------:R-:W2:Y:S02]  /*1e6320*/  LD.E.64 R32, desc[UR4][R36.64+0x8] ;  /* 0x0000080424207980 */ /* 0x000ea4000c101b00 */
[----:B--2---:R-:W-:-:S05]  /*1e6330*/  IADD3 R12, P0, PT, R32, 0x30, RZ ;  /* 0x00000030200c7810 */ /* 0x004fca0007f1e0ff */
[----:B------:R-:W-:-:S05]  /*1e6340*/  IMAD.X R13, RZ, RZ, R33, P0 ;  /* 0x000000ffff0d7224 */ /* 0x000fca00000e0621 */
[----:B------:R0:W-:Y:S03]  /*1e6350*/  ST.E.64 desc[UR4][R36.64+0x8], R12 ;  /* 0x0000080c24007985 */ /* 0x0001e6000c101b04 */
.L_x_10027:
[----:B------:R-:W-:Y:S05]  /*1e6360*/  BSYNC B2 ;  /* 0x0000000000027941 */ /* 0x000fea0003800000 */
.L_x_10026:
        /* <DEDUP_REMOVED lines=51> */
.L_x_10032:
[----:B------:R-:W-:Y:S01]  /*1e66a0*/  R2UR UR4, R38 ;  /* 0x00000000260472ca */ /* 0x000fe200000e0000 */
[----:B------:R-:W-:Y:S01]  /*1e66b0*/  IMAD.MOV.U32 R13, RZ, RZ, 0x5272 ;  /* 0x00005272ff0d7424 */ /* 0x000fe200078e00ff */
[----:B------:R-:W-:Y:S01]  /*1e66c0*/  R2UR UR5, R39 ;  /* 0x00000000270572ca */ /* 0x000fe200000e0000 */
[----:B------:R-:W-:Y:S01]  /*1e66d0*/  IMAD.MOV.U32 R29, RZ, RZ, -0x1 ;  /* 0xffffffffff1d7424 */ /* 0x000fe200078e00ff */
[----:B------:R-:W-:-:S11]  /*1e66e0*/  PLOP3.LUT P0, PT, PT, PT, PT, 0x8, 0x80 ;  /* 0x000000000080781c */ /* 0x000fd60003f0e170 */
[----:B------:R0:W-:Y:S02]  /*1e66f0*/  ST.E desc[UR4][R30.64], R13 ;  /* 0x0000000d1e007985 */ /* 0x0001e4000c101904 */
.L_x_10033:
[----:B------:R-:W-:Y:S05]  /*1e6700*/  BSYNC B2 ;  /* 0x0000000000027941 */ /* 0x000fea0003800000 */
.L_x_10031:
        /* <DEDUP_REMOVED lines=39> */
.L_x_10035:
[----:B------:R-:W-:Y:S05]  /*1e6980*/  BSYNC B2 ;  /* 0x0000000000027941 */ /* 0x000fea0003800000 */
.L_x_10034:
[----:B------:R-:W-:Y:S02]  /*1e6990*/  R2UR UR4, R38 ;  /* 0x00000000260472ca */ /* 0x000fe400000e0000 */
[----:B------:R-:W-:-:S13]  /*1e69a0*/  R2UR UR5, R39 ;  /* 0x00000000270572ca */ /* 0x000fda00000e0000 */
[----:B------:R3:W-:Y:S01]  /*1e69b0*/  ST.E desc[UR4][R30.64], R15 ;  /* 0x0000000f1e007985 */ /* 0x0007e2000c101904 */
[----:B------:R-:W-:Y:S05]  /*1e69c0*/  BRA `(.L_x_10036) ;  /* 0x0000000000387947 */ /* 0x000fea0003800000 */
.L_x_10025:
        /* <DEDUP_REMOVED lines=10> */
.L_x_10024:
[----:B------:R-:W-:Y:S01]  /*1e6a70*/  R2UR UR4, R38 ;  /* 0x00000000260472ca */ /* 0x000fe200000e0000 */
[----:B01----:R-:W-:Y:S01]  /*1e6a80*/  IMAD.MOV.U32 R13, RZ, RZ, 0x5368 ;  /* 0x00005368ff0d7424 */ /* 0x003fe200078e00ff */
[----:B------:R-:W-:-:S13]  /*1e6a90*/  R2UR UR5, R39 ;  /* 0x00000000270572ca */ /* 0x000fda00000e0000 */
[----:B------:R0:W-:Y:S02]  /*1e6aa0*/  ST.E desc[UR4][R30.64], R13 ;  /* 0x0000000d1e007985 */ /* 0x0001e4000c101904 */
.L_x_10036:
[----:B------:R-:W-:Y:S05]  /*1e6ab0*/  BSYNC B1 ;  /* 0x0000000000017941 */ /* 0x000fea0003800000 */
.L_x_10023:
[----:B------:R-:W-:Y:S01]  /*1e6ac0*/  IADD3 R9, P0, PT, R9, 0x8, RZ ;  /* 0x0000000809097810 */ /* 0x000fe20007f1e0ff */
[----:B------:R-:W-:Y:S01]  /*1e6ad0*/  VIADD R22, R22, 0x2 ;  /* 0x0000000216167836 */ /* 0x000fe20000000000 */
[----:B------:R-:W-:-:S03]  /*1e6ae0*/  IADD3 R6, P1, PT, R6, 0x2, RZ ;  /* 0x0000000206067810 */ /* 0x000fc60007f3e0ff */
[----:B------:R-:W-:Y:S02]  /*1e6af0*/  IMAD.X R11, RZ, RZ, R11, P0 ;  /* 0x000000ffff0b7224 */ /* 0x000fe400000e060b */
[----:B------:R-:W-:Y:S01]  /*1e6b00*/  IMAD.X R7, RZ, RZ, R7, P1 ;  /* 0x000000ffff077224 */ /* 0x000fe200008e0607 */
[----:B------:R-:W-:Y:S07]  /*1e6b10*/  BRA `(.L_x_10037) ;  /* 0xffffffe800e87947 */ /* 0x000fee000383ffff */
.L_x_10022:
[----:B------:R-:W-:Y:S05]  /*1e6b20*/  BSYNC B0 ;  /* 0x0000000000007941 */ /* 0x000fea0003800000 */
.L_x_10009:
        /* <DEDUP_REMOVED lines=19> */
.L_x_10042:
[----:B------:R-:W0:Y:S02]  /*1e6c60*/  LDS.64 R12, [R9+0x8] ;  /* 0x00000800090c7984 */ /* 0x000e240000000a00 */
[----:B0-----:R-:W-:-:S05]  /*1e6c70*/  IADD3 R14, P0, PT, R12, 0x30, RZ ;  /* 0x000000300c0e7810 */ /* 0x001fca0007f1e0ff */
[----:B------:R-:W-:-:S07]  /*1e6c80*/  IMAD.X R15, RZ, RZ, R13, P0 ;  /* 0x000000ffff0f7224 */ /* 0x000fce00000e060d */
[----:B------:R-:W0:Y:S02]  /*1e6c90*/  ATOMS.CAST.SPIN.64 P0, [R9+0x8], R12, R14 ;  /* 0x0000080c0900758d */ /* 0x000e24000180040e */
[----:B0-----:R-:W-:Y:S05]  /*1e6ca0*/  @!P0 BRA `(.L_x_10042) ;  /* 0xfffffffc00ec8947 */ /* 0x001fea000383ffff */
[----:B------:R-:W-:Y:S05]  /*1e6cb0*/  BSYNC B1 ;  /* 0x0000000000017941 */ /* 0x000fea0003800000 */
.L_x_10041:
[----:B------:R-:W-:Y:S02]  /*1e6cc0*/  IMAD.MOV.U32 R14, RZ, RZ, R12 ;  /* 0x000000ffff0e7224 */ /* 0x000fe400078e000c */
[----:B------:R-:W-:Y:S01]  /*1e6cd0*/  IMAD.MOV.U32 R15, RZ, RZ, R13 ;  /* 0x000000ffff0f7224 */ /* 0x000fe200078e000d */
[----:B------:R-:W-:Y:S06]  /*1e6ce0*/  BRA `(.L_x_10039) ;  /* 0x0000000000187947 */ /* 0x000fec0003800000 */
.L_x_10040:
[----:B------:R-:W-:Y:S02]  /*1e6cf0*/  R2UR UR4, R38 ;  /* 0x00000000260472ca */ /* 0x000fe400000e0000 */
[----:B------:R-:W-:-:S13]  /*1e6d00*/  R2UR UR5, R39 ;  /* 0x00000000270572ca */ /* 0x000fda00000e0000 */
[----:B------:R-:W2:Y:S02]  /*1e6d10*/  LD.E.64 R14, desc[UR4][R36.64+0x8] ;  /* 0x00000804240e7980 */ /* 0x000ea4000c101b00 */
[----:B--2---:R-:W-:-:S05]  /*1e6d20*/  IADD3 R12, P0, PT, R14, 0x30, RZ ;  /* 0x000000300e0c7810 */ /* 0x004fca0007f1e0ff */
[----:B------:R-:W-:-:S05]  /*1e6d30*/  IMAD.X R13, RZ, RZ, R15, P0 ;  /* 0x000000ffff0d7224 */ /* 0x000fca00000e060f */
[----:B------:R0:W-:Y:S03]  /*1e6d40*/  ST.E.64 desc[UR4][R36.64+0x8], R12 ;  /* 0x0000080c24007985 */ /* 0x0001e6000c101b04 */
.L_x_10039:
[----:B------:R-:W-:Y:S05]  /*1e6d50*/  BSYNC B0 ;  /* 0x0000000000007941 */ /* 0x000fea0003800000 */
.L_x_10038:
        /* <DEDUP_REMOVED lines=66> */
.L_x_10049:
[----:B------:R-:W0:Y:S02]  /*1e7180*/  LDS.64 R32, [R13+0x8] ;  /* 0x000008000d207984 */ /* 0x000e240000000a00 */
[----:B0-----:R-:W-:-:S05]  /*1e7190*/  IADD3 R34, P0, PT, R18, R32, RZ ;  /* 0x0000002012227210 */ /* 0x001fca0007f1e0ff */
[----:B------:R-:W-:-:S07]  /*1e71a0*/  IMAD.X R35, R19, 0x1, R33, P0 ;  /* 0x0000000113237824 */ /* 0x000fce00000e0621 */
[----:B------:R-:W0:Y:S02]  /*1e71b0*/  ATOMS.CAST.SPIN.64 P0, [R13+0x8], R32, R34 ;  /* 0x000008200d00758d */ /* 0x000e240001800422 */
[----:B0-----:R-:W-:Y:S05]  /*1e71c0*/  @!P0 BRA `(.L_x_10049) ;  /* 0xfffffffc00ec8947 */ /* 0x001fea000383ffff */
[----:B------:R-:W-:Y:S05]  /*1e71d0*/  BSYNC B2 ;  /* 0x0000000000027941 */ /* 0x000fea0003800000 */
.L_x_10048:
[----:B------:R-:W-:Y:S05]  /*1e71e0*/  BRA `(.L_x_10046) ;  /* 0x0000000000187947 */ /* 0x000fea0003800000 */
.L_x_10047:
[----:B------:R-:W-:Y:S02]  /*1e71f0*/  R2UR UR4, R38 ;  /* 0x00000000260472ca */ /* 0x000fe400000e0000 */
[----:B------:R-:W-:-:S13]  /*1e7200*/  R2UR UR5, R39 ;  /* 0x00000000270572ca */ /* 0x000fda00000e0000 */
[----:B------:R-:W2:Y:S02]  /*1e7210*/  LD.E.64 R32, desc[UR4][R36.64+0x8] ;  /* 0x0000080424207980 */ /* 0x000ea4000c101b00 */
[----:B--2---:R-:W-:-:S05]  /*1e7220*/  IADD3 R12, P0, PT, R18, R32, RZ ;  /* 0x00000020120c7210 */ /* 0x004fca0007f1e0ff */
[----:B------:R-:W-:-:S05]  /*1e7230*/  IMAD.X R13, R19, 0x1, R33, P0 ;  /* 0x00000001130d7824 */ /* 0x000fca00000e0621 */
[----:B------:R0:W-:Y:S03]  /*1e7240*/  ST.E.64 desc[UR4][R36.64+0x8], R12 ;  /* 0x0000080c24007985 */ /* 0x0001e6000c101b04 */
.L_x_10046:
[----:B------:R-:W-:Y:S05]  /*1e7250*/  BSYNC B1 ;  /* 0x0000000000017941 */ /* 0x000fea0003800000 */
.L_x_10045:
        /* <DEDUP_REMOVED lines=45> */
[----:B------:R-:W-:-:S03]  /*1e7530*/  CS2R R18, SRZ ;  /* 0x0000000000127805 */ /* 0x000fc6000001ff00 */
[----:B------:R-:W-:-:S07]  /*1e7540*/  IMAD.MOV R22, RZ, RZ, -R11 ;  /* 0x000000ffff167224 */ /* 0x000fce00078e0a0b */
.L_x_10081:
        /* <DEDUP_REMOVED lines=28> */
.L_x_10062:
[----:B------:R-:W0:Y:S02]  /*1e7710*/  LDS.64 R32, [R13+0x8] ;  /* 0x000008000d207984 */ /* 0x000e240000000a00 */
[----:B0-----:R-:W-:-:S05]  /*1e7720*/  IADD3 R34, P0, PT, R32, 0x30, RZ ;  /* 0x0000003020227810 */ /* 0x001fca0007f1e0ff */
[----:B------:R-:W-:-:S07]  /*1e7730*/  IMAD.X R35, RZ, RZ, R33, P0 ;  /* 0x000000ffff237224 */ /* 0x000fce00000e0621 */
[----:B------:R-:W0:Y:S02]  /*1e7740*/  ATOMS.CAST.SPIN.64 P0, [R13+0x8], R32, R34 ;  /* 0x000008200d00758d */ /* 0x000e240001800422 */
[----:B0-----:R-:W-:Y:S05]  /*1e7750*/  @!P0 BRA `(.L_x_10062) ;  /* 0xfffffffc00ec8947 */ /* 0x001fea000383ffff */
[----:B------:R-:W-:Y:S05]  /*1e7760*/  BSYNC B8 ;  /* 0x0000000000087941 */ /* 0x000fea0003800000 */
.L_x_10061:
[----:B------:R-:W-:Y:S05]  /*1e7770*/  BRA `(.L_x_10059) ;  /* 0x0000000000187947 */ /* 0x000fea0003800000 */
.L_x_10060:
[----:B------:R-:W-:Y:S02]  /*1e7780*/  R2UR UR4, R38 ;  /* 0x00000000260472ca */ /* 0x000fe400000e0000 */
[----:B------:R-:W-:-:S13]  /*1e7790*/  R2UR UR5, R39 ;  /* 0x00000000270572ca */ /* 0x000fda00000e0000 */
[----:B------:R-:W2:Y:S02]  /*1e77a0*/  LD.E.64 R32, desc[UR4][R36.64+0x8] ;  /* 0x0000080424207980 */ /* 0x000ea4000c101b00 */
[----:B--2---:R-:W-:-:S05]  /*1e77b0*/  IADD3 R12, P0, PT, R32, 0x30, RZ ;  /* 0x00000030200c7810 */ /* 0x004fca0007f1e0ff */
[----:B------:R-:W-:-:S05]  /*1e77c0*/  IMAD.X R13, RZ, RZ, R33, P0 ;  /* 0x000000ffff0d7224 */ /* 0x000fca00000e0621 */
[----:B------:R0:W-:Y:S03]  /*1e77d0*/  ST.E.64 desc[UR4][R36.64+0x8], R12 ;  /* 0x0000080c24007985 */ /* 0x0001e6000c101b04 */
.L_x_10059:
[----:B------:R-:W-:Y:S05]  /*1e77e0*/  BSYNC B7 ;  /* 0x0000000000077941 */ /* 0x000fea0003800000 */
.L_x_10058:
        /* <DEDUP_REMOVED lines=54> */
.L_x_10064:
[----:B------:R-:W-:Y:S05]  /*1e7b50*/  BSYNC B7 ;  /* 0x0000000000077941 */ /* 0x000fea0003800000 */
.L_x_10063:
        /* <DEDUP_REMOVED lines=40> */
.L_x_10066:
[----:B------:R-:W-:Y:S05]  /*1e7de0*/  BSYNC B7 ;  /* 0x0000000000077941 */ /* 0x000fea0003800000 */
.L_x_10065:
[----:B------:R-:W-:Y:S02]  /*1e7df0*/  R2UR UR4, R38 ;  /* 0x00000000260472ca */ /* 0x000fe400000e0000 */
[----:B------:R-:W-:-:S13]  /*1e7e00*/  R2UR UR5, R39 ;  /* 0x00000000270572ca */ /* 0x000fda00000e0000 */
[----:B------:R2:W-:Y:S01]  /*1e7e10*/  ST.E desc[UR4][R30.64], R15 ;  /* 0x0000000f1e007985 */ /* 0x0005e2000c101904 */
[----:B------:R-:W-:Y:S05]  /*1e7e20*/  BRA `(.L_x_10067) ;  /* 0x0000000000147947 */ /* 0x000fea0003800000 */
.L_x_10057:
[----:B------:R-:W-:Y:S02]  /*1e7e30*/  R2UR UR4, R38 ;  /* 0x00000000260472ca */ /* 0x000fe400000e0000 */
[----:B------:R-:W-:Y:S02]  /*1e7e40*/  R2UR UR5, R39 ;  /* 0x00000000270572ca */ /* 0x000fe400000e0000 */
[----:B------:R-:W-:-:S05]  /*1e7e50*/  IADD3 R12, P0, PT, R12, R18, RZ ;  /* 0x000000120c0c7210 */ /* 0x000fca0007f1e0ff */
[----:B------:R-:W-:-:S06]  /*1e7e60*/  IMAD.X R13, RZ, RZ, R13, P0 ;  /* 0x000000ffff0d7224 */ /* 0x000fcc00000e060d */
[----:B------:R0:W-:Y:S02]  /*1e7e70*/  ST.E desc[UR4][R12.64+0x20], RZ ;  /* 0x000020ff0c007985 */ /* 0x0001e4000c101904 */
.L_x_10067:
[----:B------:R-:W-:Y:S05]  /*1e7e80*/  BSYNC B5 ;  /* 0x0000000000057941 */ /* 0x000fea0003800000 */
.L_x_10056:
        /* <DEDUP_REMOVED lines=27> */
.L_x_10074:
[----:B------:R-:W0:Y:S02]  /*1e8040*/  LDS.64 R32, [R13+0x8] ;  /* 0x000008000d207984 */ /* 0x000e240000000a00 */
[----:B0-----:R-:W-:-:S05]  /*1e8050*/  IADD3 R34, P0, PT, R32, 0x30, RZ ;  /* 0x0000003020227810 */ /* 0x001fca0007f1e0ff */
[----:B------:R-:W-:-:S07]  /*1e8060*/  IMAD.X R35, RZ, RZ, R33, P0 ;  /* 0x000000ffff237224 */ /* 0x000fce00000e0621 */
[----:B------:R-:W0:Y:S02]  /*1e8070*/  ATOMS.CAST.SPIN.64 P0, [R13+0x8], R32, R34 ;  /* 0x000008200d00758d */ /* 0x000e240001800422 */
[----:B0-----:R-:W-:Y:S05]  /*1e8080*/  @!P0 BRA `(.L_x_10074) ;  /* 0xfffffffc00ec8947 */ /* 0x001fea000383ffff */
[----:B------:R-:W-:Y:S05]  /*1e8090*/  BSYNC B8 ;  /* 0x0000000000087941 */ /* 0x000fea0003800000 */
.L_x_10073:
[----:B------:R-:W-:Y:S05]  /*1e80a0*/  BRA `(.L_x_10071) ;  /* 0x0000000000187947 */ /* 0x000fea0003800000 */
.L_x_10072:
[----:B------:R-:W-:Y:S02]  /*1e80b0*/  R2UR UR4, R38 ;  /* 0x00000000260472ca */ /* 0x000fe400000e0000 */
[----:B------:R-:W-:-:S13]  /*1e80c0*/  R2UR UR5, R39 ;  /* 0x00000000270572ca */ /* 0x000fda00000e0000 */
[----:B------:R-:W2:Y:S02]  /*1e80d0*/  LD.E.64 R32, desc[UR4][R36.64+0x8] ;  /* 0x0000080424207980 */ /* 0x000ea4000c101b00 */
[----:B--2---:R-:W-:-:S05]  /*1e80e0*/  IADD3 R12, P0, PT, R32, 0x30, RZ ;  /* 0x00000030200c7810 */ /* 0x004fca0007f1e0ff */
[----:B------:R-:W-:-:S05]  /*1e80f0*/  IMAD.X R13, RZ, RZ, R33, P0 ;  /* 0x000000ffff0d7224 */ /* 0x000fca00000e0621 */
[----:B------:R0:W-:Y:S03]  /*1e8100*/  ST.E.64 desc[UR4][R36.64+0x8], R12 ;  /* 0x0000080c24007985 */ /* 0x0001e6000c101b04 */
.L_x_10071:
[----:B------:R-:W-:Y:S05]  /*1e8110*/  BSYNC B7 ;  /* 0x0000000000077941 */ /* 0x000fea0003800000 */
.L_x_10070:
        /* <DEDUP_REMOVED lines=51> */
.L_x_10076:
[----:B------:R-:W-:Y:S01]  /*1e8450*/  R2UR UR4, R38 ;  /* 0x00000000260472ca */ /* 0x000fe200000e0000 */
[----:B------:R-:W-:Y:S01]  /*1e8460*/  IMAD.MOV.U32 R13, RZ, RZ, 0x5272 ;  /* 0x00005272ff0d7424 */ /* 0x000fe200078e00ff */
[----:B------:R-:W-:Y:S01]  /*1e8470*/  R2UR UR5, R39 ;  /* 0x00000000270572ca */ /* 0x000fe200000e0000 */
[----:B------:R-:W-:Y:S01]  /*1e8480*/  IMAD.MOV.U32 R29, RZ, RZ, -0x1 ;  /* 0xffffffffff1d7424 */ /* 0x000fe200078e00ff */
[----:B------:R-:W-:-:S11]  /*1e8490*/  PLOP3.LUT P0, PT, PT, PT, PT, 0x8, 0x80 ;  /* 0x000000000080781c */ /* 0x000fd60003f0e170 */
[----:B------:R0:W-:Y:S02]  /*1e84a0*/  ST.E desc[UR4][R30.64], R13 ;  /* 0x0000000d1e007985 */ /* 0x0001e4000c101904 */
.L_x_10077:
[----:B------:R-:W-:Y:S05]  /*1e84b0*/  BSYNC B7 ;  /* 0x0000000000077941 */ /* 0x000fea0003800000 */
.L_x_10075:
        /* <DEDUP_REMOVED lines=39> */
.L_x_10079:
[----:B------:R-:W-:Y:S05]  /*1e8730*/  BSYNC B7 ;  /* 0x0000000000077941 */ /* 0x000fea0003800000 */
.L_x_10078:
[----:B------:R-:W-:Y:S02]  /*1e8740*/  R2UR UR4, R38 ;  /* 0x00000000260472ca */ /* 0x000fe400000e0000 */
[----:B------:R-:W-:-:S13]  /*1e8750*/  R2UR UR5, R39 ;  /* 0x00000000270572ca */ /* 0x000fda00000e0000 */
[----:B------:R2:W-:Y:S01]  /*1e8760*/  ST.E desc[UR4][R30.64], R15 ;  /* 0x0000000f1e007985 */ /* 0x0005e2000c101904 */
[----:B------:R-:W-:Y:S05]  /*1e8770*/  BRA `(.L_x_10080) ;  /* 0x0000000000187947 */ /* 0x000fea0003800000 */
.L_x_10069:
[----:B------:R-:W-:Y:S01]  /*1e8780*/  VIADD R15, R18, 0x4 ;  /* 0x00000004120f7836 */ /* 0x000fe20000000000 */
[----:B------:R-:W-:Y:S02]  /*1e8790*/  R2UR UR4, R38 ;  /* 0x00000000260472ca */ /* 0x000fe400000e0000 */
[----:B------:R-:W-:Y:S02]  /*1e87a0*/  R2UR UR5, R39 ;  /* 0x00000000270572ca */ /* 0x000fe400000e0000 */
[----:B------:R-:W-:-:S05]  /*1e87b0*/  IADD3 R12, P0, PT, R12, R15, RZ ;  /* 0x0000000f0c0c7210 */ /* 0x000fca0007f1e0ff */
[----:B------:R-:W-:-:S06]  /*1e87c0*/  IMAD.X R13, RZ, RZ, R13, P0 ;  /* 0x000000ffff0d7224 */ /* 0x000fcc00000e060d */
[----:B------:R3:W-:Y:S02]  /*1e87d0*/  ST.E desc[UR4][R12.64+0x20], RZ ;  /* 0x000020ff0c007985 */ /* 0x0007e4000c101904 */
.L_x_10080:
[----:B------:R-:W-:Y:S05]  /*1e87e0*/  BSYNC B5 ;  /* 0x0000000000057941 */ /* 0x000fea0003800000 */
.L_x_10068:
[----:B------:R-:W-:Y:S02]  /*1e87f0*/  VIADD R19, R19, 0x2 ;  /* 0x0000000213137836 */ /* 0x000fe40000000000 */
[----:B------:R-:W-:Y:S01]  /*1e8800*/  VIADD R18, R18, 0x8 ;  /* 0x0000000812127836 */ /* 0x000fe20000000000 */
[----:B------:R-:W-:Y:S06]  /*1e8810*/  @P2 BRA `(.L_x_10081) ;  /* 0xffffffec004c2947 */ /* 0x000fec000383ffff */
[----:B------:R-:W-:Y:S05]  /*1e8820*/  BSYNC B1 ;  /* 0x0000000000017941 */ /* 0x000fea0003800000 */
.L_x_10055:
[----:B------:R-:W-:Y:S05]  /*1e8830*/  BSYNC B2 ;  /* 0x0000000000027941 */ /* 0x000fea0003800000 */
.L_x_10054:
        /* <DEDUP_REMOVED lines=25> */
.L_x_10088:
[----:B------:R-:W0:Y:S02]  /*1e89d0*/  LDS.64 R32, [R13+0x8] ;  /* 0x000008000d207984 */ /* 0x000e240000000a00 */
[----:B0-----:R-:W-:-:S05]  /*1e89e0*/  IADD3 R34, P0, PT, R32, 0x30, RZ ;  /* 0x0000003020227810 */ /* 0x001fca0007f1e0ff */
[----:B------:R-:W-:-:S07]  /*1e89f0*/  IMAD.X R35, RZ, RZ, R33, P0 ;  /* 0x000000ffff237224 */ /* 0x000fce00000e0621 */
[----:B------:R-:W0:Y:S02]  /*1e8a00*/  ATOMS.CAST.SPIN.64 P0, [R13+0x8], R32, R34 ;  /* 0x000008200d00758d */ /* 0x000e240001800422 */
[----:B0-----:R-:W-:Y:S05]  /*1e8a10*/  @!P0 BRA `(.L_x_10088) ;  /* 0xfffffffc00ec8947 */ /* 0x001fea000383ffff */
[----:B------:R-:W-:Y:S05]  /*1e8a20*/  BSYNC B5 ;  /* 0x0000000000057941 */ /* 0x000fea0003800000 */
.L_x_10087:
[----:B------:R-:W-:Y:S05]  /*1e8a30*/  BRA `(.L_x_10085) ;  /* 0x0000000000187947 */ /* 0x000fea0003800000 */
.L_x_10086:
[----:B------:R-:W-:Y:S02]  /*1e8a40*/  R2UR UR4, R38 ;  /* 0x00000000260472ca */ /* 0x000fe400000e0000 */
[----:B------:R-:W-:-:S13]  /*1e8a50*/  R2UR UR5, R39 ;  /* 0x00000000270572ca */ /* 0x000fda00000e0000 */
[----:B------:R-:W2:Y:S02]  /*1e8a60*/  LD.E.64 R32, desc[UR4][R36.64+0x8] ;  /* 0x0000080424207980 */ /* 0x000ea4000c101b00 */
[----:B--2---:R-:W-:-:S05]  /*1e8a70*/  IADD3 R12, P0, PT, R32, 0x30, RZ ;  /* 0x00000030200c7810 */ /* 0x004fca0007f1e0ff */
[----:B------:R-:W-:-:S05]  /*1e8a80*/  IMAD.X R13, RZ, RZ, R33, P0 ;  /* 0x000000ffff0d7224 */ /* 0x000fca00000e0621 */
[----:B------:R0:W-:Y:S03]  /*1e8a90*/  ST.E.64 desc[UR4][R36.64+0x8], R12 ;  /* 0x0000080c24007985 */ /* 0x0001e6000c101b04 */
.L_x_10085:
[----:B------:R-:W-:Y:S05]  /*1e8aa0*/  BSYNC B2 ;  /* 0x0000000000027941 */ /* 0x000fea0003800000 */
.L_x_10084:
        /* <DEDUP_REMOVED lines=51> */
.L_x_10090:
[----:B------:R-:W-:Y:S01]  /*1e8de0*/  R2UR UR4, R38 ;  /* 0x00000000260472ca */ /* 0x000fe200000e0000 */
[----:B------:R-:W-:Y:S01]  /*1e8df0*/  IMAD.MOV.U32 R13, RZ, RZ, 0x5272 ;  /* 0x00005272ff0d7424 */ /* 0x000fe200078e00ff */
[----:B------:R-:W-:Y:S01]  /*1e8e00*/  R2UR UR5, R39 ;  /* 0x00000000270572ca */ /* 0x000fe200000e0000 */
[----:B------:R-:W-:Y:S01]  /*1e8e10*/  IMAD.MOV.U32 R19, RZ, RZ, -0x1 ;  /* 0xffffffffff137424 */ /* 0x000fe200078e00ff */
[----:B------:R-:W-:-:S11]  /*1e8e20*/  PLOP3.LUT P0, PT, PT, PT, PT, 0x8, 0x80 ;  /* 0x000000000080781c */ /* 0x000fd60003f0e170 */
[----:B------:R0:W-:Y:S02]  /*1e8e30*/  ST.E desc[UR4][R30.64], R13 ;  /* 0x0000000d1e007985 */ /* 0x0001e4000c101904 */
.L_x_10091:
[----:B------:R-:W-:Y:S05]  /*1e8e40*/  BSYNC B2 ;  /* 0x0000000000027941 */ /* 0x000fea0003800000 */
.L_x_10089:
        /* <DEDUP_REMOVED lines=39> */
.L_x_10093:
[----:B------:R-:W-:Y:S05]  /*1e90c0*/  BSYNC B2 ;  /* 0x0000000000027941 */ /* 0x000fea0003800000 */
.L_x_10092:
[----:B------:R-:W-:Y:S02]  /*1e90d0*/  R2UR UR4, R38 ;  /* 0x00000000260472ca */ /* 0x000fe400000e0000 */
[----:B------:R-:W-:-:S13]  /*1e90e0*/  R2UR UR5, R39 ;  /* 0x00000000270572ca */ /* 0x000fda00000e0000 */
[----:B------:R4:W-:Y:S01]  /*1e90f0*/  ST.E desc[UR4][R30.64], R15 ;  /* 0x0000000f1e007985 */ /* 0x0009e2000c101904 */
[----:B------:R-:W-:Y:S05]  /*1e9100*/  BRA `(.L_x_10082) ;  /* 0x0000000000147947 */ /* 0x000fea0003800000 */
.L_x_10083:
[----:B------:R-:W-:Y:S02]  /*1e9110*/  R2UR UR4, R38 ;  /* 0x00000000260472ca */ /* 0x000fe400000e0000 */
[----:B------:R-:W-:Y:S02]  /*1e9120*/  R2UR UR5, R39 ;  /* 0x00000000270572ca */ /* 0x000fe400000e0000 */
[----:B------:R-:W-:-:S05]  /*1e9130*/  LEA R10, P0, R11, R12, 0x2 ;  /* 0x0000000c0b0a7211 */ /* 0x000fca00078010ff */
[----:B------:R-:W-:-:S06]  /*1e9140*/  IMAD.X R11, RZ, RZ, R13, P0 ;  /* 0x000000ffff0b7224 */ /* 0x000fcc00000e060d */
[----:B------:R3:W-:Y:S02]  /*1e9150*/  ST.E desc[UR4][R10.64+0x20], RZ ;  /* 0x000020ff0a007985 */ /* 0x0007e4000c101904 */
.L_x_10082:
[----:B------:R-:W-:Y:S05]  /*1e9160*/  BSYNC B1 ;  /* 0x0000000000017941 */ /* 0x000fea0003800000 */
.L_x_10052:
[----:B------:R-:W-:-:S13]  /*1e9170*/  ISETP.GE.AND P0, PT, R7, 0x1, PT ;  /* 0x000000010700780c */ /* 0x000fda0003f06270 */
[----:B------:R-:W-:Y:S05]  /*1e9180*/  @!P0 BREAK B3 ;  /* 0x0000000000038942 */ /* 0x000fea0003800000 */
[----:B------:R-:W-:Y:S05]  /*1e9190*/  @!P0 BRA `(.L_x_10053) ;  /* 0x0000001000f88947 */ /* 0x000fea0003800000 */
[----:B------:R-:W-:Y:S05]  /*1e91a0*/  BSYNC B3 ;  /* 0x0000000000037941 */ /* 0x000fea0003800000 */
.L_x_10051:
[----:B---3--:R-:W-:Y:S02]  /*1e91b0*/  IMAD.MOV R10, RZ, RZ, -R7 ;  /* 0x000000ffff0a7224 */ /* 0x008fe400078e0a07 */
[----:B------:R-:W-:Y:S02]  /*1e91c0*/  IMAD.MOV.U32 R11, RZ, RZ, RZ ;  /* 0x000000ffff0b7224 */ /* 0x000fe400078e00ff */
[----:B------:R-:W-:-:S07]  /*1e91d0*/  IMAD.MOV.U32 R18, RZ, RZ, RZ ;  /* 0x000000ffff127224 */ /* 0x000fce00078e00ff */
.L_x_10118:
        /* <DEDUP_REMOVED lines=11> */
[----:B------:R-:W1:Y:S01]  /*1e9290*/  S2R R12, SR_CgaCtaId ;  /* 0x00000000000c7919 */ /* 0x000e620000008800 */
[----:B------:R-:W-:Y:S02]  /*1e92a0*/  MOV R19, 0x400 ;  /* 0x0000040000137802 */ /* 0x000fe40000000f00 */
[----:B------:R-:W-:Y:S02]  /*1e92b0*/  R2UR UR4, R38 ;  /* 0x00000000260472ca */ /* 0x000fe400000e0000 */
[----:B------:R-:W-:Y:S02]  /*1e92c0*/  R2UR UR5, R39 ;  /* 0x00000000270572ca */ /* 0x000fe400000e0000 */
[----:B-1----:R-:W-:-:S05]  /*1e92d0*/  LEA R19, R12, R19, 0x18 ;  /* 0x000000130c137211 */ /* 0x002fca00078ec0ff */
[----:B0-2-4-:R-:W0:Y:S02]  /*1e92e0*/  LDS.128 R12, [R19] ;  /* 0x00000000130c7984 */ /* 0x015e240000000c00 */
        /* <DEDUP_REMOVED lines=19> */
.L_x_10101:
[----:B------:R-:W0:Y:S02]  /*1e9420*/  LDS.64 R32, [R13+0x8] ;  /* 0x000008000d207984 */ /* 0x000e240000000a00 */
[----:B0-----:R-:W-:-:S05]  /*1e9430*/  IADD3 R34, P0, PT, R32, 0x30, RZ ;  /* 0x0000003020227810 */ /* 0x001fca0007f1e0ff */
[----:B------:R-:W-:-:S07]  /*1e9440*/  IMAD.X R35, RZ, RZ, R33, P0 ;  /* 0x000000ffff237224 */ /* 0x000fce00000e0621 */
[----:B------:R-:W0:Y:S02]  /*1e9450*/  ATOMS.CAST.SPIN.64 P0, [R13+0x8], R32, R34 ;  /* 0x000008200d00758d */ /* 0x000e240001800422 */
[----:B0-----:R-:W-:Y:S05]  /*1e9460*/  @!P0 BRA `(.L_x_10101) ;  /* 0xfffffffc00ec8947 */ /* 0x001fea000383ffff */
[----:B------:R-:W-:Y:S05]  /*1e9470*/  BSYNC B3 ;  /* 0x0000000000037941 */ /* 0x000fea0003800000 */
.L_x_10100:
[----:B------:R-:W-:Y:S05]  /*1e9480*/  BRA `(.L_x_10098) ;  /* 0x0000000000187947 */ /* 0x000fea0003800000 */
.L_x_10099:
[----:B------:R-:W-:Y:S02]  /*1e9490*/  R2UR UR4, R38 ;  /* 0x00000000260472ca */ /* 0x000fe400000e0000 */
[----:B------:R-:W-:-:S13]  /*1e94a0*/  R2UR UR5, R39 ;  /* 0x00000000270572ca */ /* 0x000fda00000e0000 */
[----:B------:R-:W2:Y:S02]  /*1e94b0*/  LD.E.64 R32, desc[UR4][R36.64+0x8] ;  /* 0x0000080424207980 */ /* 0x000ea4000c101b00 */
[----:B--2---:R-:W-:-:S05]  /*1e94c0*/  IADD3 R12, P0, PT, R32, 0x30, RZ ;  /* 0x00000030200c7810 */ /* 0x004fca0007f1e0ff */
[----:B------:R-:W-:-:S05]  /*1e94d0*/  IMAD.X R13, RZ, RZ, R33, P0 ;  /* 0x000000ffff0d7224 */ /* 0x000fca00000e0621 */
[----:B------:R0:W-:Y:S03]  /*1e94e0*/  ST.E.64 desc[UR4][R36.64+0x8], R12 ;  /* 0x0000080c24007985 */ /* 0x0001e6000c101b04 */
.L_x_10098:
[----:B------:R-:W-:Y:S05]  /*1e94f0*/  BSYNC B2 ;  /* 0x0000000000027941 */ /* 0x000fea0003800000 */
.L_x_10097:
        /* <DEDUP_REMOVED lines=54> */
.L_x_10103:
[----:B------:R-:W-:Y:S05]  /*1e9860*/  BSYNC B2 ;  /* 0x0000000000027941 */ /* 0x000fea0003800000 */
.L_x_10102:
        /* <DEDUP_REMOVED lines=40> */
.L_x_10105:
[----:B------:R-:W-:Y:S05]  /*1e9af0*/  BSYNC B2 ;  /* 0x0000000000027941 */ /* 0x000fea0003800000 */
.L_x_10104:
[----:B------:R-:W-:Y:S02]  /*1e9b00*/  R2UR UR4, R38 ;  /* 0x00000000260472ca */ /* 0x000fe400000e0000 */
[----:B------:R-:W-:Y:S02]  /*1e9b10*/  R2UR UR5, R39 ;  /* 0x00000000270572ca */ /* 0x000fe400000e0000 */
[----:B------:R-:W-:-:S11]  /*1e9b20*/  PRMT R29, RZ, 0x7610, R29 ;  /* 0x00007610ff1d7816 */ /* 0x000fd6000000001d */
[----:B------:R3:W-:Y:S01]  /*1e9b30*/  ST.E desc[UR4][R30.64], R15 ;  /* 0x0000000f1e007985 */ /* 0x0007e2000c101904 */
[----:B------:R-:W-:Y:S05]  /*1e9b40*/  BRA `(.L_x_10095) ;  /* 0x0000000000147947 */ /* 0x000fea0003800000 */
.L_x_10096:
[----:B------:R-:W-:Y:S02]  /*1e9b50*/  R2UR UR4, R38 ;  /* 0x00000000260472ca */ /* 0x000fe400000e0000 */
[----:B------:R-:W-:Y:S02]  /*1e9b60*/  R2UR UR5, R39 ;  /* 0x00000000270572ca */ /* 0x000fe400000e0000 */
[----:B------:R-:W-:-:S05]  /*1e9b70*/  IADD3 R12, P0, PT, R11, R12, RZ ;  /* 0x0000000c0b0c7210 */ /* 0x000fca0007f1e0ff */
[----:B------:R-:W-:-:S06]  /*1e9b80*/  IMAD.X R13, RZ, RZ, R13, P0 ;  /* 0x000000ffff0d7224 */ /* 0x000fcc00000e060d */
[----:B------:R1:W5:Y:S02]  /*1e9b90*/  LD.E.U8 R29, desc[UR4][R12.64+0x20] ;  /* 0x000020040c1d7980 */ /* 0x000364000c101100 */
.L_x_10095:
[----:B------:R-:W-:Y:S05]  /*1e9ba0*/  BSYNC B1 ;  /* 0x0000000000017941 */ /* 0x000fea0003800000 */
.L_x_10094:
        /* <DEDUP_REMOVED lines=31> */
.L_x_10113:
[----:B------:R-:W0:Y:S02]  /*1e9da0*/  LDS.64 R32, [R13+0x8] ;  /* 0x000008000d207984 */ /* 0x000e240000000a00 */
[----:B0-----:R-:W-:-:S05]  /*1e9db0*/  IADD3 R34, P0, PT, R32, 0x30, RZ ;  /* 0x0000003020227810 */ /* 0x001fca0007f1e0ff */
[----:B------:R-:W-:-:S07]  /*1e9dc0*/  IMAD.X R35, RZ, RZ, R33, P0 ;  /* 0x000000ffff237224 */ /* 0x000fce00000e0621 */
[----:B------:R-:W0:Y:S02]  /*1e9dd0*/  ATOMS.CAST.SPIN.64 P0, [R13+0x8], R32, R34 ;  /* 0x000008200d00758d */ /* 0x000e240001800422 */
[----:B0-----:R-:W-:Y:S05]  /*1e9de0*/  @!P0 BRA `(.L_x_10113) ;  /* 0xfffffffc00ec8947 */ /* 0x001fea000383ffff */
[----:B------:R-:W-:Y:S05]  /*1e9df0*/  BSYNC B3 ;  /* 0x0000000000037941 */ /* 0x000fea0003800000 */
.L_x_10112:
[----:B------:R-:W-:Y:S05]  /*1e9e00*/  BRA `(.L_x_10110) ;  /* 0x0000000000187947 */ /* 0x000fea0003800000 */
.L_x_10111:
[----:B------:R-:W-:Y:S02]  /*1e9e10*/  R2UR UR4, R38 ;  /* 0x00000000260472ca */ /* 0x000fe400000e0000 */
[----:B------:R-:W-:-:S13]  /*1e9e20*/  R2UR UR5, R39 ;  /* 0x00000000270572ca */ /* 0x000fda00000e0000 */
[----:B------:R-:W2:Y:S02]  /*1e9e30*/  LD.E.64 R32, desc[UR4][R36.64+0x8] ;  /* 0x0000080424207980 */ /* 0x000ea4000c101b00 */
[----:B--2---:R-:W-:-:S05]  /*1e9e40*/  IADD3 R12, P0, PT, R32, 0x30, RZ ;  /* 0x00000030200c7810 */ /* 0x004fca0007f1e0ff */
[----:B------:R-:W-:-:S05]  /*1e9e50*/  IMAD.X R13, RZ, RZ, R33, P0 ;  /* 0x000000ffff0d7224 */ /* 0x000fca00000e0621 */
[----:B------:R0:W-:Y:S03]  /*1e9e60*/  ST.E.64 desc[UR4][R36.64+0x8], R12 ;  /* 0x0000080c24007985 */ /* 0x0001e6000c101b04 */
.L_x_10110:
[----:B------:R-:W-:Y:S05]  /*1e9e70*/  BSYNC B2 ;  /* 0x0000000000027941 */ /* 0x000fea0003800000 */
.L_x_10109:
        /* <DEDUP_REMOVED lines=54> */
.L_x_10115:
[----:B------:R-:W-:Y:S05]  /*1ea1e0*/  BSYNC B2 ;  /* 0x0000000000027941 */ /* 0x000fea0003800000 */
.L_x_10114:
        /* <DEDUP_REMOVED lines=40> */
.L_x_10117:
[----:B------:R-:W-:Y:S05]  /*1ea470*/  BSYNC B2 ;  /* 0x0000000000027941 */ /* 0x000fea0003800000 */
.L_x_10116:
[----:B------:R-:W-:Y:S02]  /*1ea480*/  R2UR UR4, R38 ;  /* 0x00000000260472ca */ /* 0x000fe400000e0000 */
[----:B------:R-:W-:-:S13]  /*1ea490*/  R2UR UR5, R39 ;  /* 0x00000000270572ca */ /* 0x000fda00000e0000 */
[----:B------:R2:W-:Y:S01]  /*1ea4a0*/  ST.E desc[UR4][R30.64], R15 ;  /* 0x0000000f1e007985 */ /* 0x0005e2000c101904 */
[----:B------:R-:W-:Y:S05]  /*1ea4b0*/  BRA `(.L_x_10107) ;  /* 0x0000000000207947 */ /* 0x000fea0003800000 */
.L_x_10108:
        /* <DEDUP_REMOVED lines=8> */
.L_x_10107:
[----:B------:R-:W-:Y:S05]  /*1ea540*/  BSYNC B1 ;  /* 0x0000000000017941 */ /* 0x000fea0003800000 */
.L_x_10106:
[----:B------:R-:W-:Y:S02]  /*1ea550*/  VIADD R18, R18, 0x1 ;  /* 0x0000000112127836 */ /* 0x000fe40000000000 */
[----:B------:R-:W-:Y:S01]  /*1ea560*/  VIADD R11, R11, 0x4 ;  /* 0x000000040b0b7836 */ /* 0x000fe20000000000 */
[----:B------:R-:W-:Y:S06]  /*1ea570*/  @P2 BRA `(.L_x_10118) ;  /* 0xffffffec00182947 */ /* 0x000fec000383ffff */
.L_x_10053:
[----:B------:R-:W-:Y:S05]  /*1ea580*/  BSYNC B4 ;  /* 0x0000000000047941 */ /* 0x000fea0003800000 */
.L_x_10050:
[----:B------:R-:W0:Y:S01]  /*1ea590*/  S2UR UR5, SR_CgaCtaId ;  /* 0x00000000000579c3 */ /* 0x000e220000008800 */
[----:B------:R-:W-:Y:S02]  /*1ea5a0*/  UMOV UR4, 0x400 ;  /* 0x0000040000047882 */ /* 0x000fe40000000000 */
[----:B0-----:R-:W-:Y:S01]  /*1ea5b0*/  ULEA UR4, UR5, UR4, 0x18 ;  /* 0x0000000405047291 */ /* 0x001fe2000f8ec0ff */
[----:B------:R-:W-:-:S05]  /*1ea5c0*/  R2UR UR5, R39 ;  /* 0x00000000270572ca */ /* 0x000fca00000e0000 */
[----:B---3--:R-:W-:Y:S01]  /*1ea5d0*/  IMAD.U32 R10, RZ, RZ, UR4 ;  /* 0x00000004ff0a7e24 */ /* 0x008fe2000f8e00ff */
[----:B------:R-:W-:-:S04]  /*1ea5e0*/  R2UR UR4, R38 ;  /* 0x00000000260472ca */ /* 0x000fc800000e0000 */
[----:B------:R-:W0:Y:S02]  /*1ea5f0*/  LDS.64 R4, [R10] ;  /* 0x000000000a047984 */ /* 0x000e240000000a00 */
[----:B0-----:R-:W-:-:S07]  /*1ea600*/  IMAD.WIDE R4, R6, 0x10, R4 ;  /* 0x0000001006047825 */ /* 0x001fce00078e0204 */
[----:B------:R-:W-:Y:S04]  /*1ea610*/  ST.E desc[UR4][R4.64+0x20], R9 ;  /* 0x0000200904007985 */ /* 0x000fe8000c101904 */
[----:B-1----:R-:W0:Y:S02]  /*1ea620*/  LDS.64 R12, [R10] ;  /* 0x000000000a0c7984 */ /* 0x002e240000000a00 */
[----:B0-----:R-:W-:-:S05]  /*1ea630*/  IMAD.WIDE R12, R6, 0x10, R12 ;  /* 0x00000010060c7825 */ /* 0x001fca00078e020c */
[----:B------:R-:W-:Y:S04]  /*1ea640*/  ST.E desc[UR4][R12.64+0x28], R7 ;  /* 0x000028070c007985 */ /* 0x000fe8000c101904 */
[----:B--2-4-:R-:W0:Y:S02]  /*1ea650*/  LDS.64 R14, [R10] ;  /* 0x000000000a0e7984 */ /* 0x014e240000000a00 */
[----:B0-----:R-:W-:-:S05]  /*1ea660*/  IMAD.WIDE R14, R6, 0x10, R14 ;  /* 0x00000010060e7825 */ /* 0x001fca00078e020e */
[----:B------:R2:W-:Y:S02]  /*1ea670*/  ST.E desc[UR4][R14.64+0x30], RZ ;  /* 0x000030ff0e007985 */ /* 0x0005e4000c101904 */
.L_x_10044:
[----:B------:R-:W-:Y:S05]  /*1ea680*/  BSYNC B0 ;  /* 0x0000000000007941 */ /* 0x000fea0003800000 */
.L_x_10043:
[----:B------:R-:W-:Y:S02]  /*1ea690*/  ISETP.NE.AND P0, PT, R3, -0x1, PT ;  /* 0xffffffff0300780c */ /* 0x000fe40003f05270 */
[----:B------:R-:W-:-:S11]  /*1ea6a0*/  ISETP.NE.AND P1, PT, R6, -0x1, PT ;  /* 0xffffffff0600780c */ /* 0x000fd60003f25270 */
[C---:B------:R-:W-:Y:S01]  /*1ea6b0*/  @!P0 R2UR UR4, R38.reuse ;  /* 0x00000000260482ca */ /* 0x040fe200000e0000 */
[----:B-1----:R-:W-:Y:S01]  /*1ea6c0*/  @!P0 IMAD.MOV.U32 R7, RZ, RZ, 0x5368 ;  /* 0x00005368ff078424 */ /* 0x002fe200078e00ff */
        /* <DEDUP_REMOVED lines=10> */
[----:B------:R-:W1:Y:S02]  /*1ea770*/  @P0 LDS.64 R4, [R10] ;  /* 0x000000000a040984 */ /* 0x000e640000000a00 */
[----:B-1----:R-:W-:-:S04]  /*1ea780*/  @P0 IMAD.WIDE R4, R3, 0x10, R4 ;  /* 0x0000001003040825 */ /* 0x002fc800078e0204 */
[----:B------:R-:W-:-:S06]  /*1ea790*/  @!P1 IMAD.MOV.U32 R3, RZ, RZ, 0x5368 ;  /* 0x00005368ff039424 */ /* 0x000fcc00078e00ff */
[----:B------:R1:W5:Y:S04]  /*1ea7a0*/  @P0 LD.E R11, desc[UR4][R4.64+0x20] ;  /* 0x00002004040b0980 */ /* 0x000368000c101900 */
[----:B------:R-:W3:Y:S01]  /*1ea7b0*/  @P0 LD.E R0, desc[UR6][R4.64+0x28] ;  /* 0x0000280604000980 */ /* 0x000ee2000c101900 */
[C---:B------:R-:W-:Y:S01]  /*1ea7c0*/  @P1 R2UR UR4, R38.reuse ;  /* 0x00000000260412ca */ /* 0x040fe200000e0000 */
[----:B------:R-:W-:Y:S01]  /*1ea7d0*/  @!P1 IMAD.MOV.U32 R19, RZ, RZ, RZ ;  /* 0x000000ffff139224 */ /* 0x000fe200078e00ff */
[----:B------:R-:W-:Y:S01]  /*1ea7e0*/  @P1 R2UR UR5, R39 ;  /* 0x00000000270512ca */ /* 0x000fe200000e0000 */
[----:B------:R-:W-:Y:S04]  /*1ea7f0*/  @!P1 ST.E desc[UR8][R30.64], R3 ;  /* 0x000000031e009985 */ /* 0x000fe8000c101908 */
[----:B0-----:R-:W0:Y:S01]  /*1ea800*/  @P1 LDS.64 R12, [R10] ;  /* 0x000000000a0c1984 */ /* 0x001e220000000a00 */
[----:B------:R-:W-:-:S02]  /*1ea810*/  R2UR UR6, R38 ;  /* 0x00000000260672ca */ /* 0x000fc400000e0000 */
[----:B------:R-:W-:Y:S01]  /*1ea820*/  R2UR UR7, R39 ;  /* 0x00000000270772ca */ /* 0x000fe200000e0000 */
[----:B------:R-:W-:Y:S01]  /*1ea830*/  @!P1 IMAD.MOV.U32 R9, RZ, RZ, RZ ;  /* 0x000000ffff099224 */ /* 0x000fe200078e00ff */
[----:B------:R4:W1:Y:S01]  /*1ea840*/  LDS.64 R32, [R10+0x8] ;  /* 0x000008000a207984 */ /* 0x0008620000000a00 */
[----:B0-----:R-:W-:-:S05]  /*1ea850*/  @P1 IMAD.WIDE R12, R6, 0x10, R12 ;  /* 0x00000010060c1825 */ /* 0x001fca00078e020c */
[----:B------:R-:W3:Y:S04]  /*1ea860*/  @P1 LD.E R19, desc[UR4][R12.64+0x28] ;  /* 0x000028040c131980 */ /* 0x000ee8000c101900 */
[----:B------:R4:W5:Y:S01]  /*1ea870*/  @P1 LD.E R9, desc[UR4][R12.64+0x20] ;  /* 0x000020040c091980 */ /* 0x000962000c101900 */
[----:B---3--:R-:W-:-:S05]  /*1ea880*/  IMAD.IADD R18, R0, 0x1, R19 ;  /* 0x0000000100127824 */ /* 0x008fca00078e0213 */
[----:B-----5:R-:W-:-:S04]  /*1ea890*/  LEA R29, R18, 0x20, 0x2 ;  /* 0x00000020121d7811 */ /* 0x020fc800078e10ff */
[----:B------:R-:W-:-:S04]  /*1ea8a0*/  SHF.R.S32.HI R6, RZ, 0x1f, R29 ;  /* 0x0000001fff067819 */ /* 0x000fc8000001141d */
[----:B------:R-:W-:-:S04]  /*1ea8b0*/  LEA.HI R6, R6, R29, RZ, 0x3 ;  /* 0x0000001d06067211 */ /* 0x000fc800078f18ff */
[----:B------:R-:W-:-:S05]  /*1ea8c0*/  LOP3.LUT R6, R6, 0xfffffff8, RZ, 0xc0, !PT ;  /* 0xfffffff806067812 */ /* 0x000fca00078ec0ff */
[----:B------:R-:W-:-:S05]  /*1ea8d0*/  IMAD.IADD R3, R29, 0x1, -R6 ;  /* 0x000000011d037824 */ /* 0x000fca00078e0a06 */
[----:B------:R-:W-:Y:S01]  /*1ea8e0*/  ISETP.NE.AND P0, PT, R3, RZ, PT ;  /* 0x000000ff0300720c */ /* 0x000fe20003f05270 */
[----:B------:R-:W-:-:S12]  /*1ea8f0*/  IMAD R3, R18, 0x4, -R3 ;  /* 0x0000000412037824 */ /* 0x000fd800078e0a03 */
[----:B------:R-:W-:-:S04]  /*1ea900*/  @P0 VIADD R29, R3, 0x28 ;  /* 0x00000028031d0836 */ /* 0x000fc80000000000 */
[----:B--2---:R-:W-:Y:S01]  /*1ea910*/  IMAD.MOV.U32 R14, RZ, RZ, R29 ;  /* 0x000000ffff0e7224 */ /* 0x004fe200078e001d */
        /* <DEDUP_REMOVED lines=16> */
.L_x_10123:
[----:B------:R-:W0:Y:S02]  /*1eaa20*/  LDS.64 R4, [R3+0x8] ;  /* 0x0000080003047984 */ /* 0x000e240000000a00 */
[----:B0-----:R-:W-:-:S05]  /*1eaa30*/  IADD3 R6, P0, PT, R14, R4, RZ ;  /* 0x000000040e067210 */ /* 0x001fca0007f1e0ff */
[----:B------:R-:W-:-:S07]  /*1eaa40*/  IMAD.X R7, R15, 0x1, R5, P0 ;  /* 0x000000010f077824 */ /* 0x000fce00000e0605 */
[----:B------:R-:W0:Y:S02]  /*1eaa50*/  ATOMS.CAST.SPIN.64 P0, [R3+0x8], R4, R6 ;  /* 0x000008040300758d */ /* 0x000e240001800406 */
[----:B0-----:R-:W-:Y:S05]  /*1eaa60*/  @!P0 BRA `(.L_x_10123) ;  /* 0xfffffffc00ec8947 */ /* 0x001fea000383ffff */
[----:B------:R-:W-:Y:S05]  /*1eaa70*/  BSYNC B1 ;  /* 0x0000000000017941 */ /* 0x000fea0003800000 */
.L_x_10122:
[----:B------:R-:W-:Y:S02]  /*1eaa80*/  IMAD.MOV.U32 R6, RZ, RZ, R4 ;  /* 0x000000ffff067224 */ /* 0x000fe400078e0004 */
[----:B------:R-:W-:Y:S01]  /*1eaa90*/  IMAD.MOV.U32 R7, RZ, RZ, R5 ;  /* 0x000000ffff077224 */ /* 0x000fe200078e0005 */
[----:B------:R-:W-:Y:S06]  /*1eaaa0*/  BRA `(.L_x_10120) ;  /* 0x0000000000187947 */ /* 0x000fec0003800000 */
.L_x_10121:
[----:B------:R-:W-:Y:S02]  /*1eaab0*/  R2UR UR4, R38 ;  /* 0x00000000260472ca */ /* 0x000fe400000e0000 */
[----:B------:R-:W-:-:S13]  /*1eaac0*/  R2UR UR5, R39 ;  /* 0x00000000270572ca */ /* 0x000fda00000e0000 */
[----:B------:R-:W2:Y:S02]  /*1eaad0*/  LD.E.64 R6, desc[UR4][R36.64+0x8] ;  /* 0x0000080424067980 */ /* 0x000ea4000c101b00 */
[----:B--2---:R-:W-:-:S05]  /*1eaae0*/  IADD3 R4, P0, PT, R14, R6, RZ ;  /* 0x000000060e047210 */ /* 0x004fca0007f1e0ff */
[----:B------:R-:W-:-:S05]  /*1eaaf0*/  IMAD.X R5, R15, 0x1, R7, P0 ;  /* 0x000000010f057824 */ /* 0x000fca00000e0607 */
[----:B------:R0:W-:Y:S03]  /*1eab00*/  ST.E.64 desc[UR4][R36.64+0x8], R4 ;  /* 0x0000080424007985 */ /* 0x0001e6000c101b04 */
.L_x_10120:
[----:B------:R-:W-:Y:S05]  /*1eab10*/  BSYNC B0 ;  /* 0x0000000000007941 */ /* 0x000fea0003800000 */
.L_x_10119:
        /* <DEDUP_REMOVED lines=46> */
.L_x_10153:
        /* <DEDUP_REMOVED lines=29> */
.L_x_10134:
[----:B------:R-:W0:Y:S02]  /*1eafd0*/  LDS.64 R12, [R5+0x8] ;  /* 0x00000800050c7984 */ /* 0x000e240000000a00 */
[----:B0-----:R-:W-:-:S05]  /*1eafe0*/  IADD3 R14, P0, PT, R12, 0x30, RZ ;  /* 0x000000300c0e7810 */ /* 0x001fca0007f1e0ff */
[----:B------:R-:W-:-:S07]  /*1eaff0*/  IMAD.X R15, RZ, RZ, R13, P0 ;  /* 0x000000ffff0f7224 */ /* 0x000fce00000e060d */
[----:B------:R-:W0:Y:S02]  /*1eb000*/  ATOMS.CAST.SPIN.64 P0, [R5+0x8], R12, R14 ;  /* 0x0000080c0500758d */ /* 0x000e24000180040e */
[----:B0-----:R-:W-:Y:S05]  /*1eb010*/  @!P0 BRA `(.L_x_10134) ;  /* 0xfffffffc00ec8947 */ /* 0x001fea000383ffff */
[----:B------:R-:W-:Y:S05]  /*1eb020*/  BSYNC B4 ;  /* 0x0000000000047941 */ /* 0x000fea0003800000 */
.L_x_10133:
[----:B------:R-:W-:Y:S05]  /*1eb030*/  BRA `(.L_x_10131) ;  /* 0x0000000000187947 */ /* 0x000fea0003800000 */
.L_x_10132:
[----:B------:R-:W-:Y:S02]  /*1eb040*/  R2UR UR4, R38 ;  /* 0x00000000260472ca */ /* 0x000fe400000e0000 */
[----:B------:R-:W-:-:S13]  /*1eb050*/  R2UR UR5, R39 ;  /* 0x00000000270572ca */ /* 0x000fda00000e0000 */
[----:B------:R-:W2:Y:S02]  /*1eb060*/  LD.E.64 R12, desc[UR4][R36.64+0x8] ;  /* 0x00000804240c7980 */ /* 0x000ea4000c101b00 */
[----:B--2---:R-:W-:-:S05]  /*1eb070*/  IADD3 R4, P0, PT, R12, 0x30, RZ ;  /* 0x000000300c047810 */ /* 0x004fca0007f1e0ff */
[----:B------:R-:W-:-:S05]  /*1eb080*/  IMAD.X R5, RZ, RZ, R13, P0 ;  /* 0x000000ffff057224 */ /* 0x000fca00000e060d */
[----:B------:R0:W-:Y:S03]  /*1eb090*/  ST.E.64 desc[UR4][R36.64+0x8], R4 ;  /* 0x0000080424007985 */ /* 0x0001e6000c101b04 */
.L_x_10131:
[----:B------:R-:W-:Y:S05]  /*1eb0a0*/  BSYNC B3 ;  /* 0x0000000000037941 */ /* 0x000fea0003800000 */
.L_x_10130:
        /* <DEDUP_REMOVED lines=54> */
.L_x_10136:
[----:B------:R-:W-:Y:S05]  /*1eb410*/  BSYNC B3 ;  /* 0x0000000000037941 */ /* 0x000fea0003800000 */
.L_x_10135:
        /* <DEDUP_REMOVED lines=40> */
.L_x_10138:
[----:B------:R-:W-:Y:S05]  /*1eb6a0*/  BSYNC B3 ;  /* 0x0000000000037941 */ /* 0x000fea0003800000 */
.L_x_10137:
[----:B------:R-:W-:Y:S02]  /*1eb6b0*/  R2UR UR4, R38 ;  /* 0x00000000260472ca */ /* 0x000fe400000e0000 */
[----:B------:R-:W-:-:S13]  /*1eb6c0*/  R2UR UR5, R39 ;  /* 0x00000000270572ca */ /* 0x000fda00000e0000 */
[----:B------:R2:W-:Y:S01]  /*1eb6d0*/  ST.E desc[UR4][R30.64], R7 ;  /* 0x000000071e007985 */ /* 0x0005e2000c101904 */
[----:B------:R-:W-:Y:S05]  /*1eb6e0*/  BRA `(.L_x_10139) ;  /* 0x0000000000147947 */ /* 0x000fea0003800000 */
.L_x_10129:
[----:B------:R-:W-:Y:S02]  /*1eb6f0*/  R2UR UR4, R38 ;  /* 0x00000000260472ca */ /* 0x000fe400000e0000 */
[----:B------:R-:W-:Y:S02]  /*1eb700*/  R2UR UR5, R39 ;  /* 0x00000000270572ca */ /* 0x000fe400000e0000 */
[----:B------:R-:W-:-:S05]  /*1eb710*/  IADD3 R4, P0, PT, R4, R29, RZ ;  /* 0x0000001d04047210 */ /* 0x000fca0007f1e0ff */
[----:B------:R-:W-:-:S06]  /*1eb720*/  IMAD.X R5, RZ, RZ, R5, P0 ;  /* 0x000000ffff057224 */ /* 0x000fcc00000e0605 */
[----:B------:R0:W-:Y:S02]  /*1eb730*/  ST.E desc[UR4][R4.64+0x20], RZ ;  /* 0x000020ff04007985 */ /* 0x0001e4000c101904 */
.L_x_10139:
[----:B------:R-:W-:Y:S05]  /*1eb740*/  BSYNC B2 ;  /* 0x0000000000027941 */ /* 0x000fea0003800000 */
.L_x_10128:
        /* <DEDUP_REMOVED lines=26> */
.L_x_10146:
[----:B------:R-:W0:Y:S02]  /*1eb8f0*/  LDS.64 R12, [R5+0x8] ;  /* 0x00000800050c7984 */ /* 0x000e240000000a00 */
[----:B0-----:R-:W-:-:S05]  /*1eb900*/  IADD3 R14, P0, PT, R12, 0x30, RZ ;  /* 0x000000300c0e7810 */ /* 0x001fca0007f1e0ff */
[----:B------:R-:W-:-:S07]  /*1eb910*/  IMAD.X R15, RZ, RZ, R13, P0 ;  /* 0x000000ffff0f7224 */ /* 0x000fce00000e060d */
[----:B------:R-:W0:Y:S02]  /*1eb920*/  ATOMS.CAST.SPIN.64 P0, [R5+0x8], R12, R14 ;  /* 0x0000080c0500758d */ /* 0x000e24000180040e */
[----:B0-----:R-:W-:Y:S05]  /*1eb930*/  @!P0 BRA `(.L_x_10146) ;  /* 0xfffffffc00ec8947 */ /* 0x001fea000383ffff */
[----:B------:R-:W-:Y:S05]  /*1eb940*/  BSYNC B4 ;  /* 0x0000000000047941 */ /* 0x000fea0003800000 */
.L_x_10145:
[----:B------:R-:W-:Y:S05]  /*1eb950*/  BRA `(.L_x_10143) ;  /* 0x0000000000187947 */ /* 0x000fea0003800000 */
.L_x_10144:
[----:B------:R-:W-:Y:S02]  /*1eb960*/  R2UR UR4, R38 ;  /* 0x00000000260472ca */ /* 0x000fe400000e0000 */
[----:B------:R-:W-:-:S13]  /*1eb970*/  R2UR UR5, R39 ;  /* 0x00000000270572ca */ /* 0x000fda00000e0000 */
[----:B------:R-:W2:Y:S02]  /*1eb980*/  LD.E.64 R12, desc[UR4][R36.64+0x8] ;  /* 0x00000804240c7980 */ /* 0x000ea4000c101b00 */
[----:B--2---:R-:W-:-:S05]  /*1eb990*/  IADD3 R4, P0, PT, R12, 0x30, RZ ;  /* 0x000000300c047810 */ /* 0x004fca0007f1e0ff */
[----:B------:R-:W-:-:S05]  /*1eb9a0*/  IMAD.X R5, RZ, RZ, R13, P0 ;  /* 0x000000ffff057224 */ /* 0x000fca00000e060d */
[----:B------:R0:W-:Y:S03]  /*1eb9b0*/  ST.E.64 desc[UR4][R36.64+0x8], R4 ;  /* 0x0000080424007985 */ /* 0x0001e6000c101b04 */
.L_x_10143:
[----:B------:R-:W-:Y:S05]  /*1eb9c0*/  BSYNC B3 ;  /* 0x0000000000037941 */ /* 0x000fea0003800000 */
.L_x_10142:
        /* <DEDUP_REMOVED lines=51> */
.L_x_10148:
[----:B------:R-:W-:Y:S01]  /*1ebd00*/  R2UR UR4, R38 ;  /* 0x00000000260472ca */ /* 0x000fe200000e0000 */
[----:B------:R-:W-:Y:S01]  /*1ebd10*/  IMAD.MOV.U32 R5, RZ, RZ, 0x5272 ;  /* 0x00005272ff057424 */ /* 0x000fe200078e00ff */
[----:B------:R-:W-:Y:S01]  /*1ebd20*/  R2UR UR5, R39 ;  /* 0x00000000270572ca */ /* 0x000fe200000e0000 */
[----:B------:R-:W-:Y:S01]  /*1ebd30*/  IMAD.MOV.U32 R13, RZ, RZ, -0x1 ;  /* 0xffffffffff0d7424 */ /* 0x000fe200078e00ff */
[----:B------:R-:W-:-:S11]  /*1ebd40*/  PLOP3.LUT P0, PT, PT, PT, PT, 0x8, 0x80 ;  /* 0x000000000080781c */ /* 0x000fd60003f0e170 */
[----:B------:R0:W-:Y:S02]  /*1ebd50*/  ST.E desc[UR4][R30.64], R5 ;  /* 0x000000051e007985 */ /* 0x0001e4000c101904 */
.L_x_10149:
[----:B------:R-:W-:Y:S05]  /*1ebd60*/  BSYNC B3 ;  /* 0x0000000000037941 */ /* 0x000fea0003800000 */
.L_x_10147:
        /* <DEDUP_REMOVED lines=39> */
.L_x_10151:
[----:B------:R-:W-:Y:S05]  /*1ebfe0*/  BSYNC B3 ;  /* 0x0000000000037941 */ /* 0x000fea0003800000 */
.L_x_10150:
[----:B------:R-:W-:Y:S02]  /*1ebff0*/  R2UR UR4, R38 ;  /* 0x00000000260472ca */ /* 0x000fe400000e0000 */
[----:B------:R-:W-:-:S13]  /*1ec000*/  R2UR UR5, R39 ;  /* 0x00000000270572ca */ /* 0x000fda00000e0000 */
[----:B------:R2:W-:Y:S01]  /*1ec010*/  ST.E desc[UR4][R30.64], R7 ;  /* 0x000000071e007985 */ /* 0x0005e2000c101904 */
[----:B------:R-:W-:Y:S05]  /*1ec020*/  BRA `(.L_x_10152) ;  /* 0x0000000000187947 */ /* 0x000fea0003800000 */
.L_x_10141:
[----:B------:R-:W-:Y:S01]  /*1ec030*/  VIADD R7, R29, 0x4 ;  /* 0x000000041d077836 */ /* 0x000fe20000000000 */
[----:B------:R-:W-:Y:S02]  /*1ec040*/  R2UR UR4, R38 ;  /* 0x00000000260472ca */ /* 0x000fe400000e0000 */
[----:B------:R-:W-:Y:S02]  /*1ec050*/  R2UR UR5, R39 ;  /* 0x00000000270572ca */ /* 0x000fe400000e0000 */
[----:B------:R-:W-:-:S05]  /*1ec060*/  IADD3 R4, P0, PT, R4, R7, RZ ;  /* 0x0000000704047210 */ /* 0x000fca0007f1e0ff */
[----:B------:R-:W-:-:S06]  /*1ec070*/  IMAD.X R5, RZ, RZ, R5, P0 ;  /* 0x000000ffff057224 */ /* 0x000fcc00000e0605 */
[----:B------:R3:W-:Y:S02]  /*1ec080*/  ST.E desc[UR4][R4.64+0x20], RZ ;  /* 0x000020ff04007985 */ /* 0x0007e4000c101904 */
.L_x_10152:
[----:B------:R-:W-:Y:S05]  /*1ec090*/  BSYNC B2 ;  /* 0x0000000000027941 */ /* 0x000fea0003800000 */
.L_x_10140:
[----:B------:R-:W-:Y:S02]  /*1ec0a0*/  VIADD R32, R32, 0x2 ;  /* 0x0000000220207836 */ /* 0x000fe40000000000 */
[----:B------:R-:W-:Y:S01]  /*1ec0b0*/  VIADD R29, R29, 0x8 ;  /* 0x000000081d1d7836 */ /* 0x000fe20000000000 */
[----:B------:R-:W-:Y:S06]  /*1ec0c0*/  @P2 BRA `(.L_x_10153) ;  /* 0xffffffec004c2947 */ /* 0x000fec000383ffff */
.L_x_10127:
[----:B------:R-:W-:Y:S05]  /*1ec0d0*/  BSYNC B0 ;  /* 0x0000000000007941 */ /* 0x000fea0003800000 */
.L_x_10126:
        /* <DEDUP_REMOVED lines=24> */
.L_x_10159:
[----:B------:R-:W0:Y:S02]  /*1ec260*/  LDS.64 R12, [R5+0x8] ;  /* 0x00000800050c7984 */ /* 0x000e240000000a00 */
[----:B0-----:R-:W-:-:S05]  /*1ec270*/  IADD3 R14, P0, PT, R12, 0x30, RZ ;  /* 0x000000300c0e7810 */ /* 0x001fca0007f1e0ff */
[----:B------:R-:W-:-:S07]  /*1ec280*/  IMAD.X R15, RZ, RZ, R13, P0 ;  /* 0x000000ffff0f7224 */ /* 0x000fce00000e060d */
[----:B------:R-:W0:Y:S02]  /*1ec290*/  ATOMS.CAST.SPIN.64 P0, [R5+0x8], R12, R14 ;  /* 0x0000080c0500758d */ /* 0x000e24000180040e */
[----:B0-----:R-:W-:Y:S05]  /*1ec2a0*/  @!P0 BRA `(.L_x_10159) ;  /* 0xfffffffc00ec8947 */ /* 0x001fea000383ffff */
[----:B------:R-:W-:Y:S05]  /*1ec2b0*/  BSYNC B2 ;  /* 0x0000000000027941 */ /* 0x000fea0003800000 */
.L_x_10158:
[----:B------:R-:W-:Y:S05]  /*1ec2c0*/  BRA `(.L_x_10156) ;  /* 0x0000000000187947 */ /* 0x000fea0003800000 */
.L_x_10157:
[----:B------:R-:W-:Y:S02]  /*1ec2d0*/  R2UR UR4, R38 ;  /* 0x00000000260472ca */ /* 0x000fe400000e0000 */
[----:B------:R-:W-:-:S13]  /*1ec2e0*/  R2UR UR5, R39 ;  /* 0x00000000270572ca */ /* 0x000fda00000e0000 */
[----:B------:R-:W2:Y:S02]  /*1ec2f0*/  LD.E.64 R12, desc[UR4][R36.64+0x8] ;  /* 0x00000804240c7980 */ /* 0x000ea4000c101b00 */
[----:B--2---:R-:W-:-:S05]  /*1ec300*/  IADD3 R4, P0, PT, R12, 0x30, RZ ;  /* 0x000000300c047810 */ /* 0x004fca0007f1e0ff */
[----:B------:R-:W-:-:S05]  /*1ec310*/  IMAD.X R5, RZ, RZ, R13, P0 ;  /* 0x000000ffff057224 */ /* 0x000fca00000e060d */
[----:B------:R0:W-:Y:S03]  /*1ec320*/  ST.E.64 desc[UR4][R36.64+0x8], R4 ;  /* 0x0000080424007985 */ /* 0x0001e6000c101b04 */
.L_x_10156:
[----:B------:R-:W-:Y:S05]  /*1ec330*/  BSYNC B0 ;  /* 0x0000000000007941 */ /* 0x000fea0003800000 */
.L_x_10155:
        /* <DEDUP_REMOVED lines=51> */
.L_x_10161:
[----:B------:R-:W-:Y:S01]  /*1ec670*/  R2UR UR4, R38 ;  /* 0x00000000260472ca */ /* 0x000fe200000e0000 */
[----:B------:R-:W-:Y:S01]  /*1ec680*/  IMAD.MOV.U32 R5, RZ, RZ, 0x5272 ;  /* 0x00005272ff057424 */ /* 0x000fe200078e00ff */
[----:B------:R-:W-:Y:S01]  /*1ec690*/  R2UR UR5, R39 ;  /* 0x00000000270572ca */ /* 0x000fe200000e0000 */
[----:B------:R-:W-:Y:S01]  /*1ec6a0*/  IMAD.MOV.U32 R13, RZ, RZ, -0x1 ;  /* 0xffffffffff0d7424 */ /* 0x000fe200078e00ff */
[----:B------:R-:W-:-:S11]  /*1ec6b0*/  PLOP3.LUT P0, PT, PT, PT, PT, 0x8, 0x80 ;  /* 0x000000000080781c */ /* 0x000fd60003f0e170 */
[----:B------:R0:W-:Y:S02]  /*1ec6c0*/  ST.E desc[UR4][R30.64], R5 ;  /* 0x000000051e007985 */ /* 0x0001e4000c101904 */
.L_x_10162:
[----:B------:R-:W-:Y:S05]  /*1ec6d0*/  BSYNC B0 ;  /* 0x0000000000007941 */ /* 0x000fea0003800000 */
.L_x_10160:
        /* <DEDUP_REMOVED lines=39> */
.L_x_10164:
[----:B------:R-:W-:Y:S05]  /*1ec950*/  BSYNC B0 ;  /* 0x0000000000007941 */ /* 0x000fea0003800000 */
.L_x_10163:
[----:B------:R-:W-:Y:S02]  /*1ec960*/  R2UR UR4, R38 ;  /* 0x00000000260472ca */ /* 0x000fe400000e0000 */
[----:B------:R-:W-:-:S13]  /*1ec970*/  R2UR UR5, R39 ;  /* 0x00000000270572ca */ /* 0x000fda00000e0000 */
[----:B------:R2:W-:Y:S01]  /*1ec980*/  ST.E desc[UR4][R30.64], R7 ;  /* 0x000000071e007985 */ /* 0x0005e2000c101904 */
[----:B------:R-:W-:Y:S05]  /*1ec990*/  BRA `(.L_x_10125) ;  /* 0x0000000000147947 */ /* 0x000fea0003800000 */
.L_x_10154:
[----:B------:R-:W-:Y:S02]  /*1ec9a0*/  R2UR UR4, R38 ;  /* 0x00000000260472ca */ /* 0x000fe400000e0000 */
[----:B------:R-:W-:Y:S02]  /*1ec9b0*/  R2UR UR5, R39 ;  /* 0x00000000270572ca */ /* 0x000fe400000e0000 */
[----:B------:R-:W-:-:S05]  /*1ec9c0*/  LEA R4, P0, R22, R4, 0x2 ;  /* 0x0000000416047211 */ /* 0x000fca00078010ff */
[----:B------:R-:W-:-:S06]  /*1ec9d0*/  IMAD.X R5, RZ, RZ, R5, P0 ;  /* 0x000000ffff057224 */ /* 0x000fcc00000e0605 */
[----:B------:R4:W-:Y:S02]  /*1ec9e0*/  ST.E desc[UR4][R4.64+0x20], RZ ;  /* 0x000020ff04007985 */ /* 0x0009e4000c101904 */
.L_x_10125:
[----:B------:R-:W-:Y:S05]  /*1ec9f0*/  BSYNC B1 ;  /* 0x0000000000017941 */ /* 0x000fea0003800000 */
.L_x_10124:
[----:B------:R-:W-:Y:S01]  /*1eca00*/  ISETP.GE.AND P0, PT, R0, 0x1, PT ;  /* 0x000000010000780c */ /* 0x000fe20003f06270 */
[----:B------:R-:W-:-:S12]  /*1eca10*/  BSSY B0, `(.L_x_10165) ;  /* 0x000013e000007945 */ /* 0x000fd80003800000 */
[----:B------:R-:W-:Y:S05]  /*1eca20*/  @!P0 BRA `(.L_x_10166) ;  /* 0x0000001000f08947 */ /* 0x000fea0003800000 */
[----:B------:R-:W-:Y:S02]  /*1eca30*/  IMAD.MOV R10, RZ, RZ, -R0 ;  /* 0x000000ffff0a7224 */ /* 0x000fe400078e0a00 */
[----:B-1----:R-:W-:Y:S02]  /*1eca40*/  IMAD.MOV.U32 R18, RZ, RZ, RZ ;  /* 0x000000ffff127224 */ /* 0x002fe400078e00ff */
[----:B------:R-:W-:-:S07]  /*1eca50*/  IMAD.MOV.U32 R22, RZ, RZ, RZ ;  /* 0x000000ffff167224 */ /* 0x000fce00078e00ff */
.L_x_10191:
        /* <DEDUP_REMOVED lines=35> */
.L_x_10174:
[----:B------:R-:W0:Y:S02]  /*1ecc90*/  LDS.64 R12, [R5+0x8] ;  /* 0x00000800050c7984 */ /* 0x000e240000000a00 */
[----:B0-----:R-:W-:-:S05]  /*1ecca0*/  IADD3 R14, P0, PT, R12, 0x30, RZ ;  /* 0x000000300c0e7810 */ /* 0x001fca0007f1e0ff */
[----:B------:R-:W-:-:S07]  /*1eccb0*/  IMAD.X R15, RZ, RZ, R13, P0 ;  /* 0x000000ffff0f7224 */ /* 0x000fce00000e060d */
[----:B------:R-:W0:Y:S02]  /*1eccc0*/  ATOMS.CAST.SPIN.64 P0, [R5+0x8], R12, R14 ;  /* 0x0000080c0500758d */ /* 0x000e24000180040e */
[----:B0-----:R-:W-:Y:S05]  /*1eccd0*/  @!P0 BRA `(.L_x_10174) ;  /* 0xfffffffc00ec8947 */ /* 0x001fea000383ffff */
[----:B------:R-:W-:Y:S05]  /*1ecce0*/  BSYNC B3 ;  /* 0x0000000000037941 */ /* 0x000fea0003800000 */
.L_x_10173:
[----:B------:R-:W-:Y:S05]  /*1eccf0*/  BRA `(.L_x_10171) ;  /* 0x0000000000187947 */ /* 0x000fea0003800000 */
.L_x_10172:
[----:B------:R-:W-:Y:S02]  /*1ecd00*/  R2UR UR4, R38 ;  /* 0x00000000260472ca */ /* 0x000fe400000e0000 */
[----:B------:R-:W-:-:S13]  /*1ecd10*/  R2UR UR5, R39 ;  /* 0x00000000270572ca */ /* 0x000fda00000e0000 */
[----:B------:R-:W2:Y:S02]  /*1ecd20*/  LD.E.64 R12, desc[UR4][R36.64+0x8] ;  /* 0x00000804240c7980 */ /* 0x000ea4000c101b00 */
[----:B--2---:R-:W-:-:S05]  /*1ecd30*/  IADD3 R4, P0, PT, R12, 0x30, RZ ;  /* 0x000000300c047810 */ /* 0x004fca0007f1e0ff */
[----:B------:R-:W-:-:S05]  /*1ecd40*/  IMAD.X R5, RZ, RZ, R13, P0 ;  /* 0x000000ffff057224 */ /* 0x000fca00000e060d */
[----:B------:R0:W-:Y:S03]  /*1ecd50*/  ST.E.64 desc[UR4][R36.64+0x8], R4 ;  /* 0x0000080424007985 */ /* 0x0001e6000c101b04 */
.L_x_10171:
[----:B------:R-:W-:Y:S05]  /*1ecd60*/  BSYNC B2 ;  /* 0x0000000000027941 */ /* 0x000fea0003800000 */
.L_x_10170:
        /* <DEDUP_REMOVED lines=54> */
.L_x_10176:
[----:B------:R-:W-:Y:S05]  /*1ed0d0*/  BSYNC B2 ;  /* 0x0000000000027941 */ /* 0x000fea0003800000 */
.L_x_10175:
        /* <DEDUP_REMOVED lines=40> */
.L_x_10178:
[----:B------:R-:W-:Y:S05]  /*1ed360*/  BSYNC B2 ;  /* 0x0000000000027941 */ /* 0x000fea0003800000 */
.L_x_10177:
[----:B------:R-:W-:Y:S02]  /*1ed370*/  R2UR UR4, R38 ;  /* 0x00000000260472ca */ /* 0x000fe400000e0000 */
[----:B------:R-:W-:Y:S02]  /*1ed380*/  R2UR UR5, R39 ;  /* 0x00000000270572ca */ /* 0x000fe400000e0000 */
[----:B------:R-:W-:-:S11]  /*1ed390*/  PRMT R13, RZ, 0x7610, R13 ;  /* 0x00007610ff0d7816 */ /* 0x000fd6000000000d */
[----:B------:R3:W-:Y:S01]  /*1ed3a0*/  ST.E desc[UR4][R30.64], R7 ;  /* 0x000000071e007985 */ /* 0x0007e2000c101904 */
[----:B------:R-:W-:Y:S05]  /*1ed3b0*/  BRA `(.L_x_10168) ;  /* 0x0000000000147947 */ /* 0x000fea0003800000 */
.L_x_10169:
[----:B------:R-:W-:Y:S02]  /*1ed3c0*/  R2UR UR4, R38 ;  /* 0x00000000260472ca */ /* 0x000fe400000e0000 */
[----:B------:R-:W-:Y:S02]  /*1ed3d0*/  R2UR UR5, R39 ;  /* 0x00000000270572ca */ /* 0x000fe400000e0000 */
[----:B------:R-:W-:-:S05]  /*1ed3e0*/  IADD3 R4, P0, PT, R4, R18, RZ ;  /* 0x0000001204047210 */ /* 0x000fca0007f1e0ff */
[----:B------:R-:W-:-:S06]  /*1ed3f0*/  IMAD.X R5, RZ, RZ, R5, P0 ;  /* 0x000000ffff057224 */ /* 0x000fcc00000e0605 */
[----:B------:R4:W5:Y:S02]  /*1ed400*/  LD.E.U8 R13, desc[UR4][R4.64+0x20] ;  /* 0x00002004040d7980 */ /* 0x000964000c101100 */
.L_x_10168:
[----:B------:R-:W-:Y:S05]  /*1ed410*/  BSYNC B1 ;  /* 0x0000000000017941 */ /* 0x000fea0003800000 */
.L_x_10167:
        /* <DEDUP_REMOVED lines=31> */
.L_x_10186:
[----:B------:R-:W0:Y:S02]  /*1ed610*/  LDS.64 R12, [R5+0x8] ;  /* 0x00000800050c7984 */ /* 0x000e240000000a00 */
[----:B0-----:R-:W-:-:S05]  /*1ed620*/  IADD3 R14, P0, PT, R12, 0x30, RZ ;  /* 0x000000300c0e7810 */ /* 0x001fca0007f1e0ff */
[----:B------:R-:W-:-:S07]  /*1ed630*/  IMAD.X R15, RZ, RZ, R13, P0 ;  /* 0x000000ffff0f7224 */ /* 0x000fce00000e060d */
[----:B------:R-:W0:Y:S02]  /*1ed640*/  ATOMS.CAST.SPIN.64 P0, [R5+0x8], R12, R14 ;  /* 0x0000080c0500758d */ /* 0x000e24000180040e */
[----:B0-----:R-:W-:Y:S05]  /*1ed650*/  @!P0 BRA `(.L_x_10186) ;  /* 0xfffffffc00ec8947 */ /* 0x001fea000383ffff */
[----:B------:R-:W-:Y:S05]  /*1ed660*/  BSYNC B3 ;  /* 0x0000000000037941 */ /* 0x000fea0003800000 */
.L_x_10185:
[----:B------:R-:W-:Y:S05]  /*1ed670*/  BRA `(.L_x_10183) ;  /* 0x0000000000187947 */ /* 0x000fea0003800000 */
.L_x_10184:
[----:B------:R-:W-:Y:S02]  /*1ed680*/  R2UR UR4, R38 ;  /* 0x00000000260472ca */ /* 0x000fe400000e0000 */
[----:B------:R-:W-:-:S13]  /*1ed690*/  R2UR UR5, R39 ;  /* 0x00000000270572ca */ /* 0x000fda00000e0000 */
[----:B------:R-:W2:Y:S02]  /*1ed6a0*/  LD.E.64 R12, desc[UR4][R36.64+0x8] ;  /* 0x00000804240c7980 */ /* 0x000ea4000c101b00 */
[----:B--2---:R-:W-:-:S05]  /*1ed6b0*/  IADD3 R4, P0, PT, R12, 0x30, RZ ;  /* 0x000000300c047810 */ /* 0x004fca0007f1e0ff */
[----:B------:R-:W-:-:S05]  /*1ed6c0*/  IMAD.X R5, RZ, RZ, R13, P0 ;  /* 0x000000ffff057224 */ /* 0x000fca00000e060d */
[----:B------:R0:W-:Y:S03]  /*1ed6d0*/  ST.E.64 desc[UR4][R36.64+0x8], R4 ;  /* 0x0000080424007985 */ /* 0x0001e6000c101b04 */
.L_x_10183:
[----:B------:R-:W-:Y:S05]  /*1ed6e0*/  BSYNC B2 ;  /* 0x0000000000027941 */ /* 0x000fea0003800000 */
.L_x_10182:
        /* <DEDUP_REMOVED lines=54> */
.L_x_10188:
[----:B------:R-:W-:Y:S05]  /*1eda50*/  BSYNC B2 ;  /* 0x0000000000027941 */ /* 0x000fea0003800000 */
.L_x_10187:
        /* <DEDUP_REMOVED lines=40> */
.L_x_10190:
[----:B------:R-:W-:Y:S05]  /*1edce0*/  BSYNC B2 ;  /* 0x0000000000027941 */ /* 0x000fea0003800000 */
.L_x_10189:
[----:B------:R-:W-:Y:S02]  /*1edcf0*/  R2UR UR4, R38 ;  /* 0x00000000260472ca */ /* 0x000fe400000e0000 */
[----:B------:R-:W-:-:S13]  /*1edd00*/  R2UR UR5, R39 ;  /* 0x00000000270572ca */ /* 0x000fda00000e0000 */
[----:B------:R4:W-:Y:S01]  /*1edd10*/  ST.E desc[UR4][R30.64], R7 ;  /* 0x000000071e007985 */ /* 0x0009e2000c101904 */
[----:B------:R-:W-:Y:S05]  /*1edd20*/  BRA `(.L_x_10180) ;  /* 0x0000000000207947 */ /* 0x000fea0003800000 */
.L_x_10181:
        /* <DEDUP_REMOVED lines=8> */
.L_x_10180:
[----:B------:R-:W-:Y:S05]  /*1eddb0*/  BSYNC B1 ;  /* 0x0000000000017941 */ /* 0x000fea0003800000 */
.L_x_10179:
[----:B------:R-:W-:Y:S02]  /*1eddc0*/  VIADD R22, R22, 0x1 ;  /* 0x0000000116167836 */ /* 0x000fe40000000000 */
[----:B------:R-:W-:Y:S01]  /*1eddd0*/  VIADD R18, R18, 0x4 ;  /* 0x0000000412127836 */ /* 0x000fe20000000000 */
[----:B------:R-:W-:Y:S06]  /*1edde0*/  @P2 BRA `(.L_x_10191) ;  /* 0xffffffec001c2947 */ /* 0x000fec000383ffff */
.L_x_10166:
[----:B------:R-:W-:Y:S05]  /*1eddf0*/  BSYNC B0 ;  /* 0x0000000000007941 */ /* 0x000fea0003800000 */
.L_x_10165:
[----:B------:R-:W-:Y:S01]  /*1ede00*/  ISETP.GE.AND P0, PT, R19, 0x1, PT ;  /* 0x000000011300780c */ /* 0x000fe20003f06270 */
[----:B------:R-:W-:-:S12]  /*1ede10*/  BSSY B0, `(.L_x_10192) ;  /* 0x0000142000007945 */ /* 0x000fd80003800000 */
[----:B------:R-:W-:Y:S05]  /*1ede20*/  @!P0 BRA `(.L_x_10193) ;  /* 0x0000001400008947 */ /* 0x000fea0003800000 */
[----:B------:R-:W-:Y:S02]  /*1ede30*/  IMAD.MOV R19, RZ, RZ, -R19 ;  /* 0x000000ffff137224 */ /* 0x000fe400078e0a13 */
[----:B------:R-:W-:Y:S02]  /*1ede40*/  IMAD.SHL.U32 R10, R0, 0x4, RZ ;  /* 0x00000004000a7824 */ /* 0x000fe400078e00ff */
[----:B------:R-:W-:Y:S02]  /*1ede50*/  IMAD.MOV.U32 R11, RZ, RZ, RZ ;  /* 0x000000ffff0b7224 */ /* 0x000fe400078e00ff */
[----:B-1----:R-:W-:-:S07]  /*1ede60*/  IMAD.MOV.U32 R18, RZ, RZ, RZ ;  /* 0x000000ffff127224 */ /* 0x002fce00078e00ff */
.L_x_10218:
        /* <DEDUP_REMOVED lines=35> */
.L_x_10201:
[----:B------:R-:W0:Y:S02]  /*1ee0a0*/  LDS.64 R12, [R5+0x8] ;  /* 0x00000800050c7984 */ /* 0x000e240000000a00 */
[----:B0-----:R-:W-:-:S05]  /*1ee0b0*/  IADD3 R14, P0, PT, R12, 0x30, RZ ;  /* 0x000000300c0e7810 */ /* 0x001fca0007f1e0ff */
[----:B------:R-:W-:-:S07]  /*1ee0c0*/  IMAD.X R15, RZ, RZ, R13, P0 ;  /* 0x000000ffff0f7224 */ /* 0x000fce00000e060d */
[----:B------:R-:W0:Y:S02]  /*1ee0d0*/  ATOMS.CAST.SPIN.64 P0, [R5+0x8], R12, R14 ;  /* 0x0000080c0500758d */ /* 0x000e24000180040e */
[----:B0-----:R-:W-:Y:S05]  /*1ee0e0*/  @!P0 BRA `(.L_x_10201) ;  /* 0xfffffffc00ec8947 */ /* 0x001fea000383ffff */
[----:B------:R-:W-:Y:S05]  /*1ee0f0*/  BSYNC B3 ;  /* 0x0000000000037941 */ /* 0x000fea0003800000 */
.L_x_10200:
[----:B------:R-:W-:Y:S05]  /*1ee100*/  BRA `(.L_x_10198) ;  /* 0x0000000000187947 */ /* 0x000fea0003800000 */
.L_x_10199:
[----:B------:R-:W-:Y:S02]  /*1ee110*/  R2UR UR4, R38 ;  /* 0x00000000260472ca */ /* 0x000fe400000e0000 */
[----:B------:R-:W-:-:S13]  /*1ee120*/  R2UR UR5, R39 ;  /* 0x00000000270572ca */ /* 0x000fda00000e0000 */
[----:B------:R-:W2:Y:S02]  /*1ee130*/  LD.E.64 R12, desc[UR4][R36.64+0x8] ;  /* 0x00000804240c7980 */ /* 0x000ea4000c101b00 */
[----:B--2---:R-:W-:-:S05]  /*1ee140*/  IADD3 R4, P0, PT, R12, 0x30, RZ ;  /* 0x000000300c047810 */ /* 0x004fca0007f1e0ff */
[----:B------:R-:W-:-:S05]  /*1ee150*/  IMAD.X R5, RZ, RZ, R13, P0 ;  /* 0x000000ffff057224 */ /* 0x000fca00000e060d */
[----:B------:R0:W-:Y:S03]  /*1ee160*/  ST.E.64 desc[UR4][R36.64+0x8], R4 ;  /* 0x0000080424007985 */ /* 0x0001e6000c101b04 */
.L_x_10198:
[----:B------:R-:W-:Y:S05]  /*1ee170*/  BSYNC B2 ;  /* 0x0000000000027941 */ /* 0x000fea0003800000 */
.L_x_10197:
        /* <DEDUP_REMOVED lines=54> */
.L_x_10203:
[----:B------:R-:W-:Y:S05]  /*1ee4e0*/  BSYNC B2 ;  /* 0x0000000000027941 */ /* 0x000fea0003800000 */
.L_x_10202:
        /* <DEDUP_REMOVED lines=40> */
.L_x_10205:
[----:B------:R-:W-:Y:S05]  /*1ee770*/  BSYNC B2 ;  /* 0x0000000000027941 */ /* 0x000fea0003800000 */
.L_x_10204:
[----:B------:R-:W-:Y:S02]  /*1ee780*/  R2UR UR4, R38 ;  /* 0x00000000260472ca */ /* 0x000fe400000e0000 */
[----:B------:R-:W-:Y:S02]  /*1ee790*/  R2UR UR5, R39 ;  /* 0x00000000270572ca */ /* 0x000fe400000e0000 */
[----:B------:R-:W-:-:S11]  /*1ee7a0*/  PRMT R13, RZ, 0x7610, R13 ;  /* 0x00007610ff0d7816 */ /* 0x000fd6000000000d */
[----:B------:R3:W-:Y:S01]  /*1ee7b0*/  ST.E desc[UR4][R30.64], R7 ;  /* 0x000000071e007985 */ /* 0x0007e2000c101904 */
[----:B------:R-:W-:Y:S05]  /*1ee7c0*/  BRA `(.L_x_10195) ;  /* 0x0000000000147947 */ /* 0x000fea0003800000 */
.L_x_10196:
[----:B------:R-:W-:Y:S02]  /*1ee7d0*/  R2UR UR4, R38 ;  /* 0x00000000260472ca */ /* 0x000fe400000e0000 */
[----:B------:R-:W-:Y:S02]  /*1ee7e0*/  R2UR UR5, R39 ;  /* 0x00000000270572ca */ /* 0x000fe400000e0000 */
[----:B------:R-:W-:-:S05]  /*1ee7f0*/  IADD3 R4, P0, PT, R4, R11, RZ ;  /* 0x0000000b04047210 */ /* 0x000fca0007f1e0ff */
[----:B------:R-:W-:-:S06]  /*1ee800*/  IMAD.X R5, RZ, RZ, R5, P0 ;  /* 0x000000ffff057224 */ /* 0x000fcc00000e0605 */
[----:B------:R4:W5:Y:S02]  /*1ee810*/  LD.E.U8 R13, desc[UR4][R4.64+0x20] ;  /* 0x00002004040d7980 */ /* 0x000964000c101100 */
.L_x_10195:
[----:B------:R-:W-:Y:S05]  /*1ee820*/  BSYNC B1 ;  /* 0x0000000000017941 */ /* 0x000fea0003800000 */
.L_x_10194:
        /* <DEDUP_REMOVED lines=32> */
.L_x_10213:
[----:B------:R-:W0:Y:S02]  /*1eea30*/  LDS.64 R12, [R5+0x8] ;  /* 0x00000800050c7984 */ /* 0x000e240000000a00 */
[----:B0-----:R-:W-:-:S05]  /*1eea40*/  IADD3 R14, P0, PT, R12, 0x30, RZ ;  /* 0x000000300c0e7810 */ /* 0x001fca0007f1e0ff */
[----:B------:R-:W-:-:S07]  /*1eea50*/  IMAD.X R15, RZ, RZ, R13, P0 ;  /* 0x000000ffff0f7224 */ /* 0x000fce00000e060d */
[----:B------:R-:W0:Y:S02]  /*1eea60*/  ATOMS.CAST.SPIN.64 P0, [R5+0x8], R12, R14 ;  /* 0x0000080c0500758d */ /* 0x000e24000180040e */
[----:B0-----:R-:W-:Y:S05]  /*1eea70*/  @!P0 BRA `(.L_x_10213) ;  /* 0xfffffffc00ec8947 */ /* 0x001fea000383ffff */
[----:B------:R-:W-:Y:S05]  /*1eea80*/  BSYNC B3 ;  /* 0x0000000000037941 */ /* 0x000fea0003800000 */
.L_x_10212:
[----:B------:R-:W-:Y:S05]  /*1eea90*/  BRA `(.L_x_10210) ;  /* 0x0000000000187947 */ /* 0x000fea0003800000 */
.L_x_10211:
[----:B------:R-:W-:Y:S02]  /*1eeaa0*/  R2UR UR4, R38 ;  /* 0x00000000260472ca */ /* 0x000fe400000e0000 */
[----:B------:R-:W-:-:S13]  /*1eeab0*/  R2UR UR5, R39 ;  /* 0x00000000270572ca */ /* 0x000fda00000e0000 */
[----:B------:R-:W2:Y:S02]  /*1eeac0*/  LD.E.64 R12, desc[UR4][R36.64+0x8] ;  /* 0x00000804240c7980 */ /* 0x000ea4000c101b00 */
[----:B--2---:R-:W-:-:S05]  /*1eead0*/  IADD3 R4, P0, PT, R12, 0x30, RZ ;  /* 0x000000300c047810 */ /* 0x004fca0007f1e0ff */
[----:B------:R-:W-:-:S05]  /*1eeae0*/  IMAD.X R5, RZ, RZ, R13, P0 ;  /* 0x000000ffff057224 */ /* 0x000fca00000e060d */
[----:B------:R0:W-:Y:S03]  /*1eeaf0*/  ST.E.64 desc[UR4][R36.64+0x8], R4 ;  /* 0x0000080424007985 */ /* 0x0001e6000c101b04 */
.L_x_10210:
[----:B------:R-:W-:Y:S05]  /*1eeb00*/  BSYNC B2 ;  /* 0x0000000000027941 */ /* 0x000fea0003800000 */
.L_x_10209:
        /* <DEDUP_REMOVED lines=54> */
.L_x_10215:
[----:B------:R-:W-:Y:S05]  /*1eee70*/  BSYNC B2 ;  /* 0x0000000000027941 */ /* 0x000fea0003800000 */
.L_x_10214:
        /* <DEDUP_REMOVED lines=40> */
.L_x_10217:
[----:B------:R-:W-:Y:S05]  /*1ef100*/  BSYNC B2 ;  /* 0x0000000000027941 */ /* 0x000fea0003800000 */
.L_x_10216:
[----:B------:R-:W-:Y:S02]  /*1ef110*/  R2UR UR4, R38 ;  /* 0x00000000260472ca */ /* 0x000fe400000e0000 */
[----:B------:R-:W-:-:S13]  /*1ef120*/  R2UR UR5, R39 ;  /* 0x00000000270572ca */ /* 0x000fda00000e0000 */
[----:B------:R4:W-:Y:S01]  /*1ef130*/  ST.E desc[UR4][R30.64], R7 ;  /* 0x000000071e007985 */ /* 0x0009e2000c101904 */
[----:B------:R-:W-:Y:S05]  /*1ef140*/  BRA `(.L_x_10207) ;  /* 0x0000000000207947 */ /* 0x000fea0003800000 */
.L_x_10208:
        /* <DEDUP_REMOVED lines=8> */
.L_x_10207:
[----:B------:R-:W-:Y:S05]  /*1ef1d0*/  BSYNC B1 ;  /* 0x0000000000017941 */ /* 0x000fea0003800000 */
.L_x_10206:
[----:B------:R-:W-:Y:S02]  /*1ef1e0*/  VIADD R18, R18, 0x1 ;  /* 0x0000000112127836 */ /* 0x000fe40000000000 */
[----:B------:R-:W-:Y:S02]  /*1ef1f0*/  VIADD R10, R10, 0x4 ;  /* 0x000000040a0a7836 */ /* 0x000fe40000000000 */
[----:B------:R-:W-:Y:S02]  /*1ef200*/  VIADD R0, R0, 0x1 ;  /* 0x0000000100007836 */ /* 0x000fe40000000000 */
[----:B------:R-:W-:Y:S01]  /*1ef210*/  VIADD R11, R11, 0x4 ;  /* 0x000000040b0b7836 */ /* 0x000fe20000000000 */
[----:B------:R-:W-:Y:S06]  /*1ef220*/  @P2 BRA `(.L_x_10218) ;  /* 0xffffffec00102947 */ /* 0x000fec000383ffff */
.L_x_10193:
[----:B------:R-:W-:Y:S05]  /*1ef230*/  BSYNC B0 ;  /* 0x0000000000007941 */ /* 0x000fea0003800000 */
.L_x_10192:
        /* <DEDUP_REMOVED lines=19> */
.L_x_10223:
[----:B------:R-:W0:Y:S02]  /*1ef370*/  LDS.64 R12, [R7+0x8] ;  /* 0x00000800070c7984 */ /* 0x000e240000000a00 */
[----:B0-----:R-:W-:-:S05]  /*1ef380*/  IADD3 R14, P0, PT, R12, 0x30, RZ ;  /* 0x000000300c0e7810 */ /* 0x001fca0007f1e0ff */
[----:B------:R-:W-:-:S07]  /*1ef390*/  IMAD.X R15, RZ, RZ, R13, P0 ;  /* 0x000000ffff0f7224 */ /* 0x000fce00000e060d */
[----:B------:R-:W0:Y:S02]  /*1ef3a0*/  ATOMS.CAST.SPIN.64 P0, [R7+0x8], R12, R14 ;  /* 0x0000080c0700758d */ /* 0x000e24000180040e */
[----:B0-----:R-:W-:Y:S05]  /*1ef3b0*/  @!P0 BRA `(.L_x_10223) ;  /* 0xfffffffc00ec8947 */ /* 0x001fea000383ffff */
[----:B------:R-:W-:Y:S05]  /*1ef3c0*/  BSYNC B1 ;  /* 0x0000000000017941 */ /* 0x000fea0003800000 */
.L_x_10222:
[----:B------:R-:W-:Y:S05]  /*1ef3d0*/  BRA `(.L_x_10220) ;  /* 0x0000000000187947 */ /* 0x000fea0003800000 */
.L_x_10221:
[----:B------:R-:W-:Y:S02]  /*1ef3e0*/  R2UR UR4, R38 ;  /* 0x00000000260472ca */ /* 0x000fe400000e0000 */
[----:B------:R-:W-:-:S13]  /*1ef3f0*/  R2UR UR5, R39 ;  /* 0x00000000270572ca */ /* 0x000fda00000e0000 */
[----:B------:R-:W2:Y:S02]  /*1ef400*/  LD.E.64 R12, desc[UR4][R36.64+0x8] ;  /* 0x00000804240c7980 */ /* 0x000ea4000c101b00 */
[----:B--2---:R-:W-:-:S05]  /*1ef410*/  IADD3 R6, P0, PT, R12, 0x30, RZ ;  /* 0x000000300c067810 */ /* 0x004fca0007f1e0ff */
[----:B------:R-:W-:-:S05]  /*1ef420*/  IMAD.X R7, RZ, RZ, R13, P0 ;  /* 0x000000ffff077224 */ /* 0x000fca00000e060d */
[----:B------:R0:W-:Y:S03]  /*1ef430*/  ST.E.64 desc[UR4][R36.64+0x8], R6 ;  /* 0x0000080624007985 */ /* 0x0001e6000c101b04 */
.L_x_10220:
[----:B------:R-:W-:Y:S05]  /*1ef440*/  BSYNC B0 ;  /* 0x0000000000007941 */ /* 0x000fea0003800000 */
.L_x_10219:
        /* <DEDUP_REMOVED lines=65> */
.L_x_10230:
[----:B------:R-:W0:Y:S02]  /*1ef860*/  LDS.64 R12, [R5+0x8] ;  /* 0x00000800050c7984 */ /* 0x000e240000000a00 */
[----:B0-----:R-:W-:-:S05]  /*1ef870*/  IADD3 R14, P0, PT, R18, R12, RZ ;  /* 0x0000000c120e7210 */ /* 0x001fca0007f1e0ff */
[----:B------:R-:W-:-:S07]  /*1ef880*/  IMAD.X R15, R19, 0x1, R13, P0 ;  /* 0x00000001130f7824 */ /* 0x000fce00000e060d */
[----:B------:R-:W0:Y:S02]  /*1ef890*/  ATOMS.CAST.SPIN.64 P0, [R5+0x8], R12, R14 ;  /* 0x0000080c0500758d */ /* 0x000e24000180040e */
[----:B0-----:R-:W-:Y:S05]  /*1ef8a0*/  @!P0 BRA `(.L_x_10230) ;  /* 0xfffffffc00ec8947 */ /* 0x001fea000383ffff */
[----:B------:R-:W-:Y:S05]  /*1ef8b0*/  BSYNC B2 ;  /* 0x0000000000027941 */ /* 0x000fea0003800000 */
.L_x_10229:
[----:B------:R-:W-:Y:S05]  /*1ef8c0*/  BRA `(.L_x_10227) ;  /* 0x0000000000187947 */ /* 0x000fea0003800000 */
.L_x_10228:
[----:B------:R-:W-:Y:S02]  /*1ef8d0*/  R2UR UR4, R38 ;  /* 0x00000000260472ca */ /* 0x000fe400000e0000 */
[----:B------:R-:W-:-:S13]  /*1ef8e0*/  R2UR UR5, R39 ;  /* 0x00000000270572ca */ /* 0x000fda00000e0000 */
[----:B------:R-:W2:Y:S02]  /*1ef8f0*/  LD.E.64 R12, desc[UR4][R36.64+0x8] ;  /* 0x00000804240c7980 */ /* 0x000ea4000c101b00 */
[----:B--2---:R-:W-:-:S05]  /*1ef900*/  IADD3 R4, P0, PT, R18, R12, RZ ;  /* 0x0000000c12047210 */ /* 0x004fca0007f1e0ff */
[----:B------:R-:W-:-:S05]  /*1ef910*/  IMAD.X R5, R19, 0x1, R13, P0 ;  /* 0x0000000113057824 */ /* 0x000fca00000e060d */
[----:B------:R0:W-:Y:S03]  /*1ef920*/  ST.E.64 desc[UR4][R36.64+0x8], R4 ;  /* 0x0000080424007985 */ /* 0x0001e6000c101b04 */
.L_x_10227:
[----:B------:R-:W-:Y:S05]  /*1ef930*/  BSYNC B1 ;  /* 0x0000000000017941 */ /* 0x000fea0003800000 */
.L_x_10226:
        /* <DEDUP_REMOVED lines=47> */
.L_x_10262:
        /* <DEDUP_REMOVED lines=28> */
.L_x_10243:
[----:B------:R-:W0:Y:S02]  /*1efdf0*/  LDS.64 R12, [R5+0x8] ;  /* 0x00000800050c7984 */ /* 0x000e240000000a00 */
[----:B0-----:R-:W-:-:S05]  /*1efe00*/  IADD3 R14, P0, PT, R12, 0x30, RZ ;  /* 0x000000300c0e7810 */ /* 0x001fca0007f1e0ff */
[----:B------:R-:W-:-:S07]  /*1efe10*/  IMAD.X R15, RZ, RZ, R13, P0 ;  /* 0x000000ffff0f7224 */ /* 0x000fce00000e060d */
[----:B------:R-:W0:Y:S02]  /*1efe20*/  ATOMS.CAST.SPIN.64 P0, [R5+0x8], R12, R14 ;  /* 0x0000080c0500758d */ /* 0x000e24000180040e */
[----:B0-----:R-:W-:Y:S05]  /*1efe30*/  @!P0 BRA `(.L_x_10243) ;  /* 0xfffffffc00ec8947 */ /* 0x001fea000383ffff */
[----:B------:R-:W-:Y:S05]  /*1efe40*/  BSYNC B7 ;  /* 0x0000000000077941 */ /* 0x000fea0003800000 */
.L_x_10242:
[----:B------:R-:W-:Y:S05]  /*1efe50*/  BRA `(.L_x_10240) ;  /* 0x0000000000187947 */ /* 0x000fea0003800000 */
.L_x_10241:
[----:B------:R-:W-:Y:S02]  /*1efe60*/  R2UR UR4, R38 ;  /* 0x00000000260472ca */ /* 0x000fe400000e0000 */
[----:B------:R-:W-:-:S13]  /*1efe70*/  R2UR UR5, R39 ;  /* 0x00000000270572ca */ /* 0x000fda00000e0000 */
[----:B------:R-:W2:Y:S02]  /*1efe80*/  LD.E.64 R12, desc[UR4][R36.64+0x8] ;  /* 0x00000804240c7980 */ /* 0x000ea4000c101b00 */
[----:B--2---:R-:W-:-:S05]  /*1efe90*/  IADD3 R4, P0, PT, R12, 0x30, RZ ;  /* 0x000000300c047810 */ /* 0x004fca0007f1e0ff */
[----:B------:R-:W-:-:S05]  /*1efea0*/  IMAD.X R5, RZ, RZ, R13, P0 ;  /* 0x000000ffff057224 */ /* 0x000fca00000e060d */
[----:B------:R0:W-:Y:S03]  /*1efeb0*/  ST.E.64 desc[UR4][R36.64+0x8], R4 ;  /* 0x0000080424007985 */ /* 0x0001e6000c101b04 */
.L_x_10240:
[----:B------:R-:W-:Y:S05]  /*1efec0*/  BSYNC B5 ;  /* 0x0000000000057941 */ /* 0x000fea0003800000 */
.L_x_10239:
        /* <DEDUP_REMOVED lines=54> */
.L_x_10245:
[----:B------:R-:W-:Y:S05]  /*1f0230*/  BSYNC B5 ;  /* 0x0000000000057941 */ /* 0x000fea0003800000 */
.L_x_10244:
        /* <DEDUP_REMOVED lines=40> */
.L_x_10247:
[----:B------:R-:W-:Y:S05]  /*1f04c0*/  BSYNC B5 ;  /* 0x0000000000057941 */ /* 0x000fea0003800000 */
.L_x_10246:
[----:B------:R-:W-:Y:S02]  /*1f04d0*/  R2UR UR4, R38 ;  /* 0x00000000260472ca */ /* 0x000fe400000e0000 */
[----:B------:R-:W-:-:S13]  /*1f04e0*/  R2UR UR5, R39 ;  /* 0x00000000270572ca */ /* 0x000fda00000e0000 */
[----:B------:R2:W-:Y:S01]  /*1f04f0*/  ST.E desc[UR4][R30.64], R7 ;  /* 0x000000071e007985 */ /* 0x0005e2000c101904 */
[----:B------:R-:W-:Y:S05]  /*1f0500*/  BRA `(.L_x_10248) ;  /* 0x0000000000147947 */ /* 0x000fea0003800000 */
.L_x_10238:
[----:B------:R-:W-:Y:S02]  /*1f0510*/  R2UR UR4, R38 ;  /* 0x00000000260472ca */ /* 0x000fe400000e0000 */
[----:B------:R-:W-:Y:S02]  /*1f0520*/  R2UR UR5, R39 ;  /* 0x00000000270572ca */ /* 0x000fe400000e0000 */
[----:B------:R-:W-:-:S05]  /*1f0530*/  IADD3 R4, P0, PT, R4, R19, RZ ;  /* 0x0000001304047210 */ /* 0x000fca0007f1e0ff */
[----:B------:R-:W-:-:S06]  /*1f0540*/  IMAD.X R5, RZ, RZ, R5, P0 ;  /* 0x000000ffff057224 */ /* 0x000fcc00000e0605 */
[----:B------:R3:W-:Y:S02]  /*1f0550*/  ST.E desc[UR4][R4.64+0x20], RZ ;  /* 0x000020ff04007985 */ /* 0x0007e4000c101904 */
.L_x_10248:
[----:B------:R-:W-:Y:S05]  /*1f0560*/  BSYNC B4 ;  /* 0x0000000000047941 */ /* 0x000fea0003800000 */
.L_x_10237:
        /* <DEDUP_REMOVED lines=27> */
.L_x_10255:
[----:B------:R-:W0:Y:S02]  /*1f0720*/  LDS.64 R12, [R5+0x8] ;  /* 0x00000800050c7984 */ /* 0x000e240000000a00 */
[----:B0-----:R-:W-:-:S05]  /*1f0730*/  IADD3 R14, P0, PT, R12, 0x30, RZ ;  /* 0x000000300c0e7810 */ /* 0x001fca0007f1e0ff */
[----:B------:R-:W-:-:S07]  /*1f0740*/  IMAD.X R15, RZ, RZ, R13, P0 ;  /* 0x000000ffff0f7224 */ /* 0x000fce00000e060d */
[----:B------:R-:W0:Y:S02]  /*1f0750*/  ATOMS.CAST.SPIN.64 P0, [R5+0x8], R12, R14 ;  /* 0x0000080c0500758d */ /* 0x000e24000180040e */
[----:B0-----:R-:W-:Y:S05]  /*1f0760*/  @!P0 BRA `(.L_x_10255) ;  /* 0xfffffffc00ec8947 */ /* 0x001fea000383ffff */
[----:B------:R-:W-:Y:S05]  /*1f0770*/  BSYNC B7 ;  /* 0x0000000000077941 */ /* 0x000fea0003800000 */
.L_x_10254:
[----:B------:R-:W-:Y:S05]  /*1f0780*/  BRA `(.L_x_10252) ;  /* 0x0000000000187947 */ /* 0x000fea0003800000 */
.L_x_10253:
[----:B------:R-:W-:Y:S02]  /*1f0790*/  R2UR UR4, R38 ;  /* 0x00000000260472ca */ /* 0x000fe400000e0000 */
[----:B------:R-:W-:-:S13]  /*1f07a0*/  R2UR UR5, R39 ;  /* 0x00000000270572ca */ /* 0x000fda00000e0000 */
[----:B------:R-:W2:Y:S02]  /*1f07b0*/  LD.E.64 R12, desc[UR4][R36.64+0x8] ;  /* 0x00000804240c7980 */ /* 0x000ea4000c101b00 */
[----:B--2---:R-:W-:-:S05]  /*1f07c0*/  IADD3 R4, P0, PT, R12, 0x30, RZ ;  /* 0x000000300c047810 */ /* 0x004fca0007f1e0ff */
[----:B------:R-:W-:-:S05]  /*1f07d0*/  IMAD.X R5, RZ, RZ, R13, P0 ;  /* 0x000000ffff057224 */ /* 0x000fca00000e060d */
[----:B------:R0:W-:Y:S03]  /*1f07e0*/  ST.E.64 desc[UR4][R36.64+0x8], R4 ;  /* 0x0000080424007985 */ /* 0x0001e6000c101b04 */
.L_x_10252:
[----:B------:R-:W-:Y:S05]  /*1f07f0*/  BSYNC B5 ;  /* 0x0000000000057941 */ /* 0x000fea0003800000 */
.L_x_10251:
        /* <DEDUP_REMOVED lines=51> */
.L_x_10257:
[----:B------:R-:W-:Y:S01]  /*1f0b30*/  R2UR UR4, R38 ;  /* 0x00000000260472ca */ /* 0x000fe200000e0000 */
[----:B------:R-:W-:Y:S01]  /*1f0b40*/  IMAD.MOV.U32 R5, RZ, RZ, 0x5272 ;  /* 0x00005272ff057424 */ /* 0x000fe200078e00ff */
[----:B------:R-:W-:Y:S01]  /*1f0b50*/  R2UR UR5, R39 ;  /* 0x00000000270572ca */ /* 0x000fe200000e0000 */
[----:B------:R-:W-:Y:S01]  /*1f0b60*/  IMAD.MOV.U32 R13, RZ, RZ, -0x1 ;  /* 0xffffffffff0d7424 */ /* 0x000fe200078e00ff */
[----:B------:R-:W-:-:S11]  /*1f0b70*/  PLOP3.LUT P0, PT, PT, PT, PT, 0x8, 0x80 ;  /* 0x000000000080781c */ /* 0x000fd60003f0e170 */
[----:B------:R0:W-:Y:S02]  /*1f0b80*/  ST.E desc[UR4][R30.64], R5 ;  /* 0x000000051e007985 */ /* 0x0001e4000c101904 */
.L_x_10258:
[----:B------:R-:W-:Y:S05]  /*1f0b90*/  BSYNC B5 ;  /* 0x0000000000057941 */ /* 0x000fea0003800000 */
.L_x_10256:
        /* <DEDUP_REMOVED lines=39> */
.L_x_10260:
[----:B------:R-:W-:Y:S05]  /*1f0e10*/  BSYNC B5 ;  /* 0x0000000000057941 */ /* 0x000fea0003800000 */
.L_x_10259:
[----:B------:R-:W-:Y:S02]  /*1f0e20*/  R2UR UR4, R38 ;  /* 0x00000000260472ca */ /* 0x000fe400000e0000 */
[----:B------:R-:W-:-:S13]  /*1f0e30*/  R2UR UR5, R39 ;  /* 0x00000000270572ca */ /* 0x000fda00000e0000 */
[----:B------:R2:W-:Y:S01]  /*1f0e40*/  ST.E desc[UR4][R30.64], R7 ;  /* 0x000000071e007985 */ /* 0x0005e2000c101904 */
[----:B------:R-:W-:Y:S05]  /*1f0e50*/  BRA `(.L_x_10261) ;  /* 0x0000000000187947 */ /* 0x000fea0003800000 */
.L_x_10250:
[----:B------:R-:W-:Y:S01]  /*1f0e60*/  VIADD R7, R19, 0x4 ;  /* 0x0000000413077836 */ /* 0x000fe20000000000 */
[----:B------:R-:W-:Y:S02]  /*1f0e70*/  R2UR UR4, R38 ;  /* 0x00000000260472ca */ /* 0x000fe400000e0000 */
[----:B------:R-:W-:Y:S02]  /*1f0e80*/  R2UR UR5, R39 ;  /* 0x00000000270572ca */ /* 0x000fe400000e0000 */
[----:B------:R-:W-:-:S05]  /*1f0e90*/  IADD3 R4, P0, PT, R4, R7, RZ ;  /* 0x0000000704047210 */ /* 0x000fca0007f1e0ff */
[----:B------:R-:W-:-:S06]  /*1f0ea0*/  IMAD.X R5, RZ, RZ, R5, P0 ;  /* 0x000000ffff057224 */ /* 0x000fcc00000e0605 */
[----:B------:R0:W-:Y:S02]  /*1f0eb0*/  ST.E desc[UR4][R4.64+0x20], RZ ;  /* 0x000020ff04007985 */ /* 0x0001e4000c101904 */
.L_x_10261:
[----:B------:R-:W-:Y:S05]  /*1f0ec0*/  BSYNC B4 ;  /* 0x0000000000047941 */ /* 0x000fea0003800000 */
.L_x_10249:
[----:B------:R-:W-:Y:S02]  /*1f0ed0*/  VIADD R22, R22, 0x2 ;  /* 0x0000000216167836 */ /* 0x000fe40000000000 */
[----:B------:R-:W-:Y:S01]  /*1f0ee0*/  VIADD R19, R19, 0x8 ;  /* 0x0000000813137836 */ /* 0x000fe20000000000 */
[----:B------:R-:W-:Y:S06]  /*1f0ef0*/  @P2 BRA `(.L_x_10262) ;  /* 0xffffffec004c2947 */ /* 0x000fec000383ffff */
.L_x_10236:
[----:B------:R-:W-:Y:S05]  /*1f0f00*/  BSYNC B1 ;  /* 0x0000000000017941 */ /* 0x000fea0003800000 */
.L_x_10235:
        /* <DEDUP_REMOVED lines=25> */
.L_x_10269:
[----:B------:R-:W0:Y:S02]  /*1f10a0*/  LDS.64 R12, [R5+0x8] ;  /* 0x00000800050c7984 */ /* 0x000e240000000a00 */
[----:B0-----:R-:W-:-:S05]  /*1f10b0*/  IADD3 R14, P0, PT, R12, 0x30, RZ ;  /* 0x000000300c0e7810 */ /* 0x001fca0007f1e0ff */
[----:B------:R-:W-:-:S07]  /*1f10c0*/  IMAD.X R15, RZ, RZ, R13, P0 ;  /* 0x000000ffff0f7224 */ /* 0x000fce00000e060d */
[----:B------:R-:W0:Y:S02]  /*1f10d0*/  ATOMS.CAST.SPIN.64 P0, [R5+0x8], R12, R14 ;  /* 0x0000080c0500758d */ /* 0x000e24000180040e */
[----:B0-----:R-:W-:Y:S05]  /*1f10e0*/  @!P0 BRA `(.L_x_10269) ;  /* 0xfffffffc00ec8947 */ /* 0x001fea000383ffff */
[----:B------:R-:W-:Y:S05]  /*1f10f0*/  BSYNC B5 ;  /* 0x0000000000057941 */ /* 0x000fea0003800000 */
.L_x_10268:
[----:B------:R-:W-:Y:S05]  /*1f1100*/  BRA `(.L_x_10266) ;  /* 0x0000000000187947 */ /* 0x000fea0003800000 */
.L_x_10267:
[----:B------:R-:W-:Y:S02]  /*1f1110*/  R2UR UR4, R38 ;  /* 0x00000000260472ca */ /* 0x000fe400000e0000 */
[----:B------:R-:W-:-:S13]  /*1f1120*/  R2UR UR5, R39 ;  /* 0x00000000270572ca */ /* 0x000fda00000e0000 */
[----:B------:R-:W2:Y:S02]  /*1f1130*/  LD.E.64 R12, desc[UR4][R36.64+0x8] ;  /* 0x00000804240c7980 */ /* 0x000ea4000c101b00 */
[----:B--2---:R-:W-:-:S05]  /*1f1140*/  IADD3 R4, P0, PT, R12, 0x30, RZ ;  /* 0x000000300c047810 */ /* 0x004fca0007f1e0ff */
[----:B------:R-:W-:-:S05]  /*1f1150*/  IMAD.X R5, RZ, RZ, R13, P0 ;  /* 0x000000ffff057224 */ /* 0x000fca00000e060d */
[----:B------:R0:W-:Y:S03]  /*1f1160*/  ST.E.64 desc[UR4][R36.64+0x8], R4 ;  /* 0x0000080424007985 */ /* 0x0001e6000c101b04 */
.L_x_10266:
[----:B------:R-:W-:Y:S05]  /*1f1170*/  BSYNC B4 ;  /* 0x0000000000047941 */ /* 0x000fea0003800000 */
.L_x_10265:
        /* <DEDUP_REMOVED lines=51> */
.L_x_10271:
[----:B------:R-:W-:Y:S01]  /*1f14b0*/  R2UR UR4, R38 ;  /* 0x00000000260472ca */ /* 0x000fe200000e0000 */
[----:B------:R-:W-:Y:S01]  /*1f14c0*/  IMAD.MOV.U32 R5, RZ, RZ, 0x5272 ;  /* 0x00005272ff057424 */ /* 0x000fe200078e00ff */
[----:B------:R-:W-:Y:S01]  /*1f14d0*/  R2UR UR5, R39 ;  /* 0x00000000270572ca */ /* 0x000fe200000e0000 */
[----:B------:R-:W-:Y:S01]  /*1f14e0*/  IMAD.MOV.U32 R13, RZ, RZ, -0x1 ;  /* 0xffffffffff0d7424 */ /* 0x000fe200078e00ff */
[----:B------:R-:W-:-:S11]  /*1f14f0*/  PLOP3.LUT P0, PT, PT, PT, PT, 0x8, 0x80 ;  /* 0x000000000080781c */ /* 0x000fd60003f0e170 */
[----:B------:R0:W-:Y:S02]  /*1f1500*/  ST.E desc[UR4][R30.64], R5 ;  /* 0x000000051e007985 */ /* 0x0001e4000c101904 */
.L_x_10272:
[----:B------:R-:W-:Y:S05]  /*1f1510*/  BSYNC B4 ;  /* 0x0000000000047941 */ /* 0x000fea0003800000 */
.L_x_10270:
        /* <DEDUP_REMOVED lines=39> */
.L_x_10274:
[----:B------:R-:W-:Y:S05]  /*1f1790*/  BSYNC B4 ;  /* 0x0000000000047941 */ /* 0x000fea0003800000 */
.L_x_10273:
[----:B------:R-:W-:Y:S02]  /*1f17a0*/  R2UR UR4, R38 ;  /* 0x00000000260472ca */ /* 0x000fe400000e0000 */
[----:B------:R-:W-:-:S13]  /*1f17b0*/  R2UR UR5, R39 ;  /* 0x00000000270572ca */ /* 0x000fda00000e0000 */
[----:B------:R3:W-:Y:S01]  /*1f17c0*/  ST.E desc[UR4][R30.64], R7 ;  /* 0x000000071e007985 */ /* 0x0007e2000c101904 */
[----:B------:R-:W-:Y:S05]  /*1f17d0*/  BRA `(.L_x_10263) ;  /* 0x0000000000147947 */ /* 0x000fea0003800000 */
.L_x_10264:
[----:B------:R-:W-:Y:S02]  /*1f17e0*/  R2UR UR4, R38 ;  /* 0x00000000260472ca */ /* 0x000fe400000e0000 */
[----:B------:R-:W-:Y:S02]  /*1f17f0*/  R2UR UR5, R39 ;  /* 0x00000000270572ca */ /* 0x000fe400000e0000 */
[----:B------:R-:W-:-:S05]  /*1f1800*/  LEA R18, P0, R18, R4, 0x2 ;  /* 0x0000000412127211 */ /* 0x000fca00078010ff */
[----:B------:R-:W-:-:S06]  /*1f1810*/  IMAD.X R19, RZ, RZ, R5, P0 ;  /* 0x000000ffff137224 */ /* 0x000fcc00000e0605 */
[----:B------:R4:W-:Y:S02]  /*1f1820*/  ST.E desc[UR4][R18.64+0x20], RZ ;  /* 0x000020ff12007985 */ /* 0x0009e4000c101904 */
.L_x_10263:
[----:B------:R-:W-:Y:S05]  /*1f1830*/  BSYNC B1 ;  /* 0x0000000000017941 */ /* 0x000fea0003800000 */
.L_x_10233:
[----:B------:R-:W-:-:S13]  /*1f1840*/  ISETP.GE.AND P0, PT, R0, 0x1, PT ;  /* 0x000000010000780c */ /* 0x000fda0003f06270 */
[----:B------:R-:W-:Y:S05]  /*1f1850*/  @!P0 BREAK B2 ;  /* 0x0000000000028942 */ /* 0x000fea0003800000 */
[----:B------:R-:W-:Y:S05]  /*1f1860*/  @!P0 BRA `(.L_x_10234) ;  /* 0x0000001000f08947 */ /* 0x000fea0003800000 */
[----:B------:R-:W-:Y:S05]  /*1f1870*/  BSYNC B2 ;  /* 0x0000000000027941 */ /* 0x000fea0003800000 */
.L_x_10232:
[----:B------:R-:W-:Y:S01]  /*1f1880*/  IMAD.MOV R10, RZ, RZ, -R0 ;  /* 0x000000ffff0a7224 */ /* 0x000fe200078e0a00 */
[----:B----4-:R-:W-:-:S07]  /*1f1890*/  CS2R R18, SRZ ;  /* 0x0000000000127805 */ /* 0x010fce000001ff00 */
.L_x_10299:
        /* <DEDUP_REMOVED lines=35> */
.L_x_10282:
[----:B------:R-:W0:Y:S02]  /*1f1ad0*/  LDS.64 R12, [R5+0x8] ;  /* 0x00000800050c7984 */ /* 0x000e240000000a00 */
[----:B0-----:R-:W-:-:S05]  /*1f1ae0*/  IADD3 R14, P0, PT, R12, 0x30, RZ ;  /* 0x000000300c0e7810 */ /* 0x001fca0007f1e0ff */
[----:B------:R-:W-:-:S07]  /*1f1af0*/  IMAD.X R15, RZ, RZ, R13, P0 ;  /* 0x000000ffff0f7224 */ /* 0x000fce00000e060d */
[----:B------:R-:W0:Y:S02]  /*1f1b00*/  ATOMS.CAST.SPIN.64 P0, [R5+0x8], R12, R14 ;  /* 0x0000080c0500758d */ /* 0x000e24000180040e */
[----:B0-----:R-:W-:Y:S05]  /*1f1b10*/  @!P0 BRA `(.L_x_10282) ;  /* 0xfffffffc00ec8947 */ /* 0x001fea000383ffff */
[----:B------:R-:W-:Y:S05]  /*1f1b20*/  BSYNC B4 ;  /* 0x0000000000047941 */ /* 0x000fea0003800000 */
.L_x_10281:
[----:B------:R-:W-:Y:S05]  /*1f1b30*/  BRA `(.L_x_10279) ;  /* 0x0000000000187947 */ /* 0x000fea0003800000 */
.L_x_10280:
[----:B------:R-:W-:Y:S02]  /*1f1b40*/  R2UR UR4, R38 ;  /* 0x00000000260472ca */ /* 0x000fe400000e0000 */
[----:B------:R-:W-:-:S13]  /*1f1b50*/  R2UR UR5, R39 ;  /* 0x00000000270572ca */ /* 0x000fda00000e0000 */
[----:B------:R-:W2:Y:S02]  /*1f1b60*/  LD.E.64 R12, desc[UR4][R36.64+0x8] ;  /* 0x00000804240c7980 */ /* 0x000ea4000c101b00 */
[----:B--2---:R-:W-:-:S05]  /*1f1b70*/  IADD3 R4, P0, PT, R12, 0x30, RZ ;  /* 0x000000300c047810 */ /* 0x004fca0007f1e0ff */
[----:B------:R-:W-:-:S05]  /*1f1b80*/  IMAD.X R5, RZ, RZ, R13, P0 ;  /* 0x000000ffff057224 */ /* 0x000fca00000e060d */
[----:B------:R0:W-:Y:S03]  /*1f1b90*/  ST.E.64 desc[UR4][R36.64+0x8], R4 ;  /* 0x0000080424007985 */ /* 0x0001e6000c101b04 */
.L_x_10279:
[----:B------:R-:W-:Y:S05]  /*1f1ba0*/  BSYNC B2 ;  /* 0x0000000000027941 */ /* 0x000fea0003800000 */
.L_x_10278:
        /* <DEDUP_REMOVED lines=54> */
.L_x_10284:
[----:B------:R-:W-:Y:S05]  /*1f1f10*/  BSYNC B2 ;  /* 0x0000000000027941 */ /* 0x000fea0003800000 */
.L_x_10283:
        /* <DEDUP_REMOVED lines=40> */
.L_x_10286:
[----:B------:R-:W-:Y:S05]  /*1f21a0*/  BSYNC B2 ;  /* 0x0000000000027941 */ /* 0x000fea0003800000 */
.L_x_10285:
[----:B------:R-:W-:Y:S02]  /*1f21b0*/  R2UR UR4, R38 ;  /* 0x00000000260472ca */ /* 0x000fe400000e0000 */
[----:B------:R-:W-:Y:S02]  /*1f21c0*/  R2UR UR5, R39 ;  /* 0x00000000270572ca */ /* 0x000fe400000e0000 */
[----:B------:R-:W-:-:S11]  /*1f21d0*/  PRMT R13, RZ, 0x7610, R13 ;  /* 0x00007610ff0d7816 */ /* 0x000fd6000000000d */
[----:B------:R4:W-:Y:S01]  /*1f21e0*/  ST.E desc[UR4][R30.64], R7 ;  /* 0x000000071e007985 */ /* 0x0009e2000c101904 */
[----:B------:R-:W-:Y:S05]  /*1f21f0*/  BRA `(.L_x_10276) ;  /* 0x0000000000147947 */ /* 0x000fea0003800000 */
.L_x_10277:
[----:B------:R-:W-:Y:S02]  /*1f2200*/  R2UR UR4, R38 ;  /* 0x00000000260472ca */ /* 0x000fe400000e0000 */
[----:B------:R-:W-:Y:S02]  /*1f2210*/  R2UR UR5, R39 ;  /* 0x00000000270572ca */ /* 0x000fe400000e0000 */
[----:B------:R-:W-:-:S05]  /*1f2220*/  IADD3 R4, P0, PT, R4, R18, RZ ;  /* 0x0000001204047210 */ /* 0x000fca0007f1e0ff */
[----:B------:R-:W-:-:S06]  /*1f2230*/  IMAD.X R5, RZ, RZ, R5, P0 ;  /* 0x000000ffff057224 */ /* 0x000fcc00000e0605 */
[----:B------:R1:W5:Y:S02]  /*1f2240*/  LD.E.U8 R13, desc[UR4][R4.64+0x20] ;  /* 0x00002004040d7980 */ /* 0x000364000c101100 */
.L_x_10276:
[----:B------:R-:W-:Y:S05]  /*1f2250*/  BSYNC B1 ;  /* 0x0000000000017941 */ /* 0x000fea0003800000 */
.L_x_10275:
        /* <DEDUP_REMOVED lines=31> */
.L_x_10294:
[----:B------:R-:W0:Y:S02]  /*1f2450*/  LDS.64 R12, [R5+0x8] ;  /* 0x00000800050c7984 */ /* 0x000e240000000a00 */
[----:B0-----:R-:W-:-:S05]  /*1f2460*/  IADD3 R14, P0, PT, R12, 0x30, RZ ;  /* 0x000000300c0e7810 */ /* 0x001fca0007f1e0ff */
[----:B------:R-:W-:-:S07]  /*1f2470*/  IMAD.X R15, RZ, RZ, R13, P0 ;  /* 0x000000ffff0f7224 */ /* 0x000fce00000e060d */
[----:B------:R-:W0:Y:S02]  /*1f2480*/  ATOMS.CAST.SPIN.64 P0, [R5+0x8], R12, R14 ;  /* 0x0000080c0500758d */ /* 0x000e24000180040e */
[----:B0-----:R-:W-:Y:S05]  /*1f2490*/  @!P0 BRA `(.L_x_10294) ;  /* 0xfffffffc00ec8947 */ /* 0x001fea000383ffff */
[----:B------:R-:W-:Y:S05]  /*1f24a0*/  BSYNC B4 ;  /* 0x0000000000047941 */ /* 0x000fea0003800000 */
.L_x_10293:
[----:B------:R-:W-:Y:S05]  /*1f24b0*/  BRA `(.L_x_10291) ;  /* 0x0000000000187947 */ /* 0x000fea0003800000 */
.L_x_10292:
[----:B------:R-:W-:Y:S02]  /*1f24c0*/  R2UR UR4, R38 ;  /* 0x00000000260472ca */ /* 0x000fe400000e0000 */
[----:B------:R-:W-:-:S13]  /*1f24d0*/  R2UR UR5, R39 ;  /* 0x00000000270572ca */ /* 0x000fda00000e0000 */
[----:B------:R-:W2:Y:S02]  /*1f24e0*/  LD.E.64 R12, desc[UR4][R36.64+0x8] ;  /* 0x00000804240c7980 */ /* 0x000ea4000c101b00 */
[----:B--2---:R-:W-:-:S05]  /*1f24f0*/  IADD3 R4, P0, PT, R12, 0x30, RZ ;  /* 0x000000300c047810 */ /* 0x004fca0007f1e0ff */
[----:B------:R-:W-:-:S05]  /*1f2500*/  IMAD.X R5, RZ, RZ, R13, P0 ;  /* 0x000000ffff057224 */ /* 0x000fca00000e060d */
[----:B------:R0:W-:Y:S03]  /*1f2510*/  ST.E.64 desc[UR4][R36.64+0x8], R4 ;  /* 0x0000080424007985 */ /* 0x0001e6000c101b04 */
.L_x_10291:
[----:B------:R-:W-:Y:S05]  /*1f2520*/  BSYNC B2 ;  /* 0x0000000000027941 */ /* 0x000fea0003800000 */
.L_x_10290:
        /* <DEDUP_REMOVED lines=54> */
.L_x_10296:
[----:B------:R-:W-:Y:S05]  /*1f2890*/  BSYNC B2 ;  /* 0x0000000000027941 */ /* 0x000fea0003800000 */
.L_x_10295:
        /* <DEDUP_REMOVED lines=40> */
.L_x_10298:
[----:B------:R-:W-:Y:S05]  /*1f2b20*/  BSYNC B2 ;  /* 0x0000000000027941 */ /* 0x000fea0003800000 */
.L_x_10297:
[----:B------:R-:W-:Y:S02]  /*1f2b30*/  R2UR UR4, R38 ;  /* 0x00000000260472ca */ /* 0x000fe400000e0000 */
[----:B------:R-:W-:-:S13]  /*1f2b40*/  R2UR UR5, R39 ;  /* 0x00000000270572ca */ /* 0x000fda00000e0000 */
[----:B------:R2:W-:Y:S01]  /*1f2b50*/  ST.E desc[UR4][R30.64], R7 ;  /* 0x000000071e007985 */ /* 0x0005e2000c101904 */
[----:B------:R-:W-:Y:S05]  /*1f2b60*/  BRA `(.L_x_10288) ;  /* 0x0000000000207947 */ /* 0x000fea0003800000 */
.L_x_10289:
        /* <DEDUP_REMOVED lines=8> */
.L_x_10288:
[----:B------:R-:W-:Y:S05]  /*1f2bf0*/  BSYNC B1 ;  /* 0x0000000000017941 */ /* 0x000fea0003800000 */
.L_x_10287:
[----:B------:R-:W-:Y:S02]  /*1f2c00*/  VIADD R19, R19, 0x1 ;  /* 0x0000000113137836 */ /* 0x000fe40000000000 */
[----:B------:R-:W-:Y:S01]  /*1f2c10*/  VIADD R18, R18, 0x4 ;  /* 0x0000000412127836 */ /* 0x000fe20000000000 */
[----:B------:R-:W-:Y:S06]  /*1f2c20*/  @P2 BRA `(.L_x_10299) ;  /* 0xffffffec001c2947 */ /* 0x000fec000383ffff */
.L_x_10234:
[----:B------:R-:W-:Y:S05]  /*1f2c30*/  BSYNC B3 ;  /* 0x0000000000037941 */ /* 0x000fea0003800000 */
.L_x_10231:
        /* <DEDUP_REMOVED lines=15> */
.L_x_10225:
[----:B------:R-:W-:Y:S05]  /*1f2d30*/  BSYNC B0 ;  /* 0x0000000000007941 */ /* 0x000fea0003800000 */
.L_x_10224:
        /* <DEDUP_REMOVED lines=15> */
.L_x_10304:
[----:B------:R-:W0:Y:S02]  /*1f2e30*/  LDS.64 R12, [R7+0x8] ;  /* 0x00000800070c7984 */ /* 0x000e240000000a00 */
[----:B0-----:R-:W-:-:S05]  /*1f2e40*/  IADD3 R14, P0, PT, R12, 0x30, RZ ;  /* 0x000000300c0e7810 */ /* 0x001fca0007f1e0ff */
[----:B------:R-:W-:-:S07]  /*1f2e50*/  IMAD.X R15, RZ, RZ, R13, P0 ;  /* 0x000000ffff0f7224 */ /* 0x000fce00000e060d */
[----:B------:R-:W0:Y:S02]  /*1f2e60*/  ATOMS.CAST.SPIN.64 P0, [R7+0x8], R12, R14 ;  /* 0x0000080c0700758d */ /* 0x000e24000180040e */
[----:B0-----:R-:W-:Y:S05]  /*1f2e70*/  @!P0 BRA `(.L_x_10304) ;  /* 0xfffffffc00ec8947 */ /* 0x001fea000383ffff */
[----:B------:R-:W-:Y:S05]  /*1f2e80*/  BSYNC B1 ;  /* 0x0000000000017941 */ /* 0x000fea0003800000 */
.L_x_10303:
[----:B------:R-:W-:Y:S05]  /*1f2e90*/  BRA `(.L_x_10301) ;  /* 0x0000000000187947 */ /* 0x000fea0003800000 */
.L_x_10302:
[----:B------:R-:W-:Y:S02]  /*1f2ea0*/  R2UR UR4, R38 ;  /* 0x00000000260472ca */ /* 0x000fe400000e0000 */
[----:B------:R-:W-:-:S13]  /*1f2eb0*/  R2UR UR5, R39 ;  /* 0x00000000270572ca */ /* 0x000fda00000e0000 */
[----:B------:R-:W2:Y:S02]  /*1f2ec0*/  LD.E.64 R12, desc[UR4][R36.64+0x8] ;  /* 0x00000804240c7980 */ /* 0x000ea4000c101b00 */
[----:B--2---:R-:W-:-:S05]  /*1f2ed0*/  IADD3 R6, P0, PT, R12, 0x30, RZ ;  /* 0x000000300c067810 */ /* 0x004fca0007f1e0ff */
[----:B------:R-:W-:-:S05]  /*1f2ee0*/  IMAD.X R7, RZ, RZ, R13, P0 ;  /* 0x000000ffff077224 */ /* 0x000fca00000e060d */
[----:B------:R0:W-:Y:S03]  /*1f2ef0*/  ST.E.64 desc[UR4][R36.64+0x8], R6 ;  /* 0x0000080624007985 */ /* 0x0001e6000c101b04 */
.L_x_10301:
[----:B------:R-:W-:Y:S05]  /*1f2f00*/  BSYNC B0 ;  /* 0x0000000000007941 */ /* 0x000fea0003800000 */
.L_x_10300:
        /* <DEDUP_REMOVED lines=65> */
.L_x_10306:
[----:B------:R-:W-:Y:S05]  /*1f3320*/  BSYNC B0 ;  /* 0x0000000000007941 */ /* 0x000fea0003800000 */
.L_x_10305:
[----:B------:R-:W-:Y:S01]  /*1f3330*/  @!P0 IMAD.MOV.U32 R0, RZ, RZ, -0x1 ;  /* 0xffffffffff008424 */ /* 0x000fe200078e00ff */
[----:B------:R-:W-:Y:S06]  /*1f3340*/  @!P1 BRA `(.L_x_9961) ;  /* 0x0000010c00289947 */ /* 0x000fec0003800000 */
[----:B------:R-:W-:Y:S01]  /*1f3350*/  BSSY B0, `(.L_x_10307) ;  /* 0x00000b0000007945 */ /* 0x000fe20003800000 */
[----:B------:R-:W-:Y:S02]  /*1f3360*/  IMAD.MOV R14, RZ, RZ, -R8 ;  /* 0x000000ffff0e7224 */ /* 0x000fe400078e0a08 */
[----:B0-----:R-:W-:Y:S02]  /*1f3370*/  IMAD.MOV.U32 R7, RZ, RZ, RZ ;  /* 0x000000ffff077224 */ /* 0x001fe400078e00ff */
[----:B-1----:R-:W-:-:S07]  /*1f3380*/  IMAD.MOV.U32 R3, RZ, RZ, RZ ;  /* 0x000000ffff037224 */ /* 0x002fce00078e00ff */
.L_x_10321:
[----:B-1-3--:R-:W0:Y:S01]  /*1f3390*/  LDS.64 R4, [R10] ;  /* 0x000000000a047984 */ /* 0x00ae220000000a00 */
[----:B------:R-:W-:Y:S05]  /*1f33a0*/  YIELD ;  /* 0x0000000000007946 */ /* 0x000fea0003800000 */
[----:B------:R-:W-:Y:S02]  /*1f33b0*/  R2UR UR4, R38 ;  /* 0x00000000260472ca */ /* 0x000fe400000e0000 */
[----:B------:R-:W-:-:S13]  /*1f33c0*/  R2UR UR5, R39 ;  /* 0x00000000270572ca */ /* 0x000fda00000e0000 */
[----:B0-2---:R-:W2:Y:S01]  /*1f33d0*/  LD.E R9, desc[UR4][R4.64+0x8] ;  /* 0x0000080404097980 */ /* 0x005ea2000c101900 */
[----:B------:R-:W-:Y:S01]  /*1f33e0*/  BSSY B1, `(.L_x_10308) ;  /* 0x00000a0000017945 */ /* 0x000fe20003800000 */
[----:B------:R-:W-:Y:S01]  /*1f33f0*/  IMAD.MOV.U32 R8, RZ, RZ, R3 ;  /* 0x000000ffff087224 */ /* 0x000fe200078e0003 */
        /* <DEDUP_REMOVED lines=34> */
.L_x_10315:
[----:B------:R-:W0:Y:S02]  /*1f3620*/  LDS.64 R4, [R15+0x8] ;  /* 0x000008000f047984 */ /* 0x000e240000000a00 */
[----:B0-----:R-:W-:-:S05]  /*1f3630*/  IADD3 R6, P0, PT, R4, 0x30, RZ ;  /* 0x0000003004067810 */ /* 0x001fca0007f1e0ff */
[----:B------:R-:W-:-:S07]  /*1f3640*/  IMAD.X R7, RZ, RZ, R5, P0 ;  /* 0x000000ffff077224 */ /* 0x000fce00000e0605 */
[----:B------:R-:W0:Y:S02]  /*1f3650*/  ATOMS.CAST.SPIN.64 P0, [R15+0x8], R4, R6 ;  /* 0x000008040f00758d */ /* 0x000e240001800406 */
[----:B0-----:R-:W-:Y:S05]  /*1f3660*/  @!P0 BRA `(.L_x_10315) ;  /* 0xfffffffc00ec8947 */ /* 0x001fea000383ffff */
[----:B------:R-:W-:Y:S05]  /*1f3670*/  BSYNC B3 ;  /* 0x0000000000037941 */ /* 0x000fea0003800000 */
.L_x_10314:
[----:B------:R-:W-:Y:S02]  /*1f3680*/  IMAD.MOV.U32 R6, RZ, RZ, R4 ;  /* 0x000000ffff067224 */ /* 0x000fe400078e0004 */
[----:B------:R-:W-:Y:S01]  /*1f3690*/  IMAD.MOV.U32 R7, RZ, RZ, R5 ;  /* 0x000000ffff077224 */ /* 0x000fe200078e0005 */
[----:B------:R-:W-:Y:S06]  /*1f36a0*/  BRA `(.L_x_10312) ;  /* 0x0000000000187947 */ /* 0x000fec0003800000 */
.L_x_10313:
[----:B------:R-:W-:Y:S02]  /*1f36b0*/  R2UR UR4, R38 ;  /* 0x00000000260472ca */ /* 0x000fe400000e0000 */
[----:B------:R-:W-:-:S13]  /*1f36c0*/  R2UR UR5, R39 ;  /* 0x00000000270572ca */ /* 0x000fda00000e0000 */
[----:B------:R-:W2:Y:S02]  /*1f36d0*/  LD.E.64 R6, desc[UR4][R36.64+0x8] ;  /* 0x0000080424067980 */ /* 0x000ea4000c101b00 */
[----:B--2---:R-:W-:-:S05]  /*1f36e0*/  IADD3 R4, P0, PT, R6, 0x30, RZ ;  /* 0x0000003006047810 */ /* 0x004fca0007f1e0ff */
[----:B------:R-:W-:-:S05]  /*1f36f0*/  IMAD.X R5, RZ, RZ, R7, P0 ;  /* 0x000000ffff057224 */ /* 0x000fca00000e0607 */
[----:B------:R0:W-:Y:S03]  /*1f3700*/  ST.E.64 desc[UR4][R36.64+0x8], R4 ;  /* 0x0000080424007985 */ /* 0x0001e6000c101b04 */
.L_x_10312:
[----:B------:R-:W-:Y:S05]  /*1f3710*/  BSYNC B2 ;  /* 0x0000000000027941 */ /* 0x000fea0003800000 */
.L_x_10311:
        /* <DEDUP_REMOVED lines=54> */
.L_x_10317:
[----:B------:R-:W-:Y:S05]  /*1f3a80*/  BSYNC B2 ;  /* 0x0000000000027941 */ /* 0x000fea0003800000 */
.L_x_10316:
        /* <DEDUP_REMOVED lines=40> */
.L_x_10319:
[----:B------:R-:W-:Y:S05]  /*1f3d10*/  BSYNC B2 ;  /* 0x0000000000027941 */ /* 0x000fea0003800000 */
.L_x_10318:
[----:B------:R-:W-:Y:S01]  /*1f3d20*/  R2UR UR4, R38 ;  /* 0x00000000260472ca */ /* 0x000fe200000e0000 */
[----:B------:R-:W-:Y:S01]  /*1f3d30*/  IMAD.MOV.U32 R11, RZ, RZ, RZ ;  /* 0x000000ffff0b7224 */ /* 0x000fe200078e00ff */
[----:B------:R-:W-:Y:S02]  /*1f3d40*/  R2UR UR5, R39 ;  /* 0x00000000270572ca */ /* 0x000fe400000e0000 */
[----:B------:R-:W-:-:S11]  /*1f3d50*/  ISETP.EQ.AND P0, PT, R7, RZ, PT ;  /* 0x000000ff0700720c */ /* 0x000fd60003f02270 */
[----:B------:R2:W-:Y:S01]  /*1f3d60*/  ST.E desc[UR4][R30.64], R7 ;  /* 0x000000071e007985 */ /* 0x0005e2000c101904 */
[----:B------:R-:W-:Y:S05]  /*1f3d70*/  BRA `(.L_x_10309) ;  /* 0x0000000000187947 */ /* 0x000fea0003800000 */
.L_x_10310:
[----:B------:R-:W-:Y:S02]  /*1f3d80*/  R2UR UR4, R38 ;  /* 0x00000000260472ca */ /* 0x000fe400000e0000 */
[----:B------:R-:W-:Y:S02]  /*1f3d90*/  R2UR UR5, R39 ;  /* 0x00000000270572ca */ /* 0x000fe400000e0000 */
[----:B------:R-:W-:-:S05]  /*1f3da0*/  LEA R4, P0, R3, R4, 0x2 ;  /* 0x0000000403047211 */ /* 0x000fca00078010ff */
[----:B------:R-:W-:-:S06]  /*1f3db0*/  IMAD.X R5, RZ, RZ, R5, P0 ;  /* 0x000000ffff057224 */ /* 0x000fcc00000e0605 */
[----:B------:R3:W5:Y:S01]  /*1f3dc0*/  LD.E R11, desc[UR4][R4.64+0x20] ;  /* 0x00002004040b7980 */ /* 0x000762000c101900 */
[----:B------:R-:W-:-:S13]  /*1f3dd0*/  PLOP3.LUT P0, PT, PT, PT, PT, 0x80, 0x8 ;  /* 0x000000000008781c */ /* 0x000fda0003f0f070 */
.L_x_10309:
[----:B------:R-:W-:Y:S05]  /*1f3de0*/  BSYNC B1 ;  /* 0x0000000000017941 */ /* 0x000fea0003800000 */
.L_x_10308:
[----:B0-----:R-:W-:Y:S01]  /*1f3df0*/  IMAD.MOV.U32 R13, RZ, RZ, 0x1 ;  /* 0x00000001ff0d7424 */ /* 0x001fe200078e00ff */
[----:B------:R-:W-:Y:S06]  /*1f3e00*/  @!P0 BRA `(.L_x_10320) ;  /* 0x0000000000108947 */ /* 0x000fec0003800000 */
[----:B-----5:R-:W-:-:S13]  /*1f3e10*/  ISETP.GE.AND P0, PT, R11, R14, PT ;  /* 0x0000000e0b00720c */ /* 0x020fda0003f06270 */
[----:B------:R-:W-:Y:S01]  /*1f3e20*/  @!P0 VIADD R3, R3, 0x1 ;  /* 0x0000000103038836 */ /* 0x000fe20000000000 */
[----:B------:R-:W-:Y:S06]  /*1f3e30*/  @!P0 BRA `(.L_x_10321) ;  /* 0xfffffff400548947 */ /* 0x000fec000383ffff */
[----:B------:R-:W-:-:S07]  /*1f3e40*/  VIADD R13, R8, 0x2 ;  /* 0x00000002080d7836 */ /* 0x000fce0000000000 */
.L_x_10320:
[----:B------:R-:W-:Y:S05]  /*1f3e50*/  BSYNC B0 ;  /* 0x0000000000007941 */ /* 0x000fea0003800000 */
.L_x_10307:
[----:B------:R-:W-:Y:S01]  /*1f3e60*/  ISETP.NE.AND P0, PT, R7, RZ, PT ;  /* 0x000000ff0700720c */ /* 0x000fe20003f05270 */
[----:B------:R-:W-:Y:S01]  /*1f3e70*/  BSSY B0, `(.L_x_10322) ;  /* 0x0000729000007945 */ /* 0x000fe20003800000 */
[----:B------:R-:W-:Y:S02]  /*1f3e80*/  IMAD.MOV.U32 R12, RZ, RZ, RZ ;  /* 0x000000ffff0c7224 */ /* 0x000fe400078e00ff */
        /* <DEDUP_REMOVED lines=15> */
[----:B------:R-:W-:Y:S01]  /*1f3f80*/  @P0 VIADD R29, R4, 0x28 ;  /* 0x00000028041d0836 */ /* 0x000fe20000000000 */
[----:B------:R0:W3:Y:S03]  /*1f3f90*/  LDS.64 R8, [R18+0x8] ;  /* 0x0000080012087984 */ /* 0x0000e60000000a00 */
[----:B------:R-:W-:Y:S01]  /*1f3fa0*/  IMAD.MOV.U32 R10, RZ, RZ, R29 ;  /* 0x000000ffff0a7224 */ /* 0x000fe200078e001d */
[----:B------:R-:W-:-:S13]  /*1f3fb0*/  LOP3.LUT P0, RZ, R29, 0xc, RZ, 0xc0, !PT ;  /* 0x0000000c1dff7812 */ /* 0x000fda000780c0ff */
[----:B------:R-:W-:-:S04]  /*1f3fc0*/  @P0 SHF.R.S32.HI R4, RZ, 0x1f, R29 ;  /* 0x0000001fff040819 */ /* 0x000fc8000001141d */
[----:B------:R-:W-:-:S04]  /*1f3fd0*/  @P0 LEA.HI R4, R4, R29, RZ, 0x4 ;  /* 0x0000001d04040211 */ /* 0x000fc800078f20ff */
[----:B------:R-:W-:-:S05]  /*1f3fe0*/  @P0 LOP3.LUT R4, R4, 0xfffffff0, RZ, 0xc0, !PT ;  /* 0xfffffff004040812 */ /* 0x000fca00078ec0ff */
[----:B------:R-:W-:-:S05]  /*1f3ff0*/  @P0 VIADD R10, R4, 0x10 ;  /* 0x00000010040a0836 */ /* 0x000fca0000000000 */
[----:B-----5:R-:W-:-:S05]  /*1f4000*/  SHF.R.S32.HI R11, RZ, 0x1f, R10 ;  /* 0x0000001fff0b7819 */ /* 0x020fca000001140a */
[----:B-1----:R1:W4:Y:S01]  /*1f4010*/  ATOM.E.ADD.64.STRONG.GPU P0, R4, desc[UR6][R36.64+0x8], R10 ;  /* 0x8000080a2404798a */ /* 0x002322000810f506 */
        /* <DEDUP_REMOVED lines=9> */
.L_x_10328:
[----:B------:R-:W0:Y:S02]  /*1f40b0*/  LDS.64 R4, [R15+0x8] ;  /* 0x000008000f047984 */ /* 0x000e240000000a00 */
[----:B0-----:R-:W-:-:S05]  /*1f40c0*/  IADD3 R6, P0, PT, R10, R4, RZ ;  /* 0x000000040a067210 */ /* 0x001fca0007f1e0ff */
[----:B------:R-:W-:-:S07]  /*1f40d0*/  IMAD.X R7, R11, 0x1, R5, P0 ;  /* 0x000000010b077824 */ /* 0x000fce00000e0605 */
[----:B------:R-:W0:Y:S02]  /*1f40e0*/  ATOMS.CAST.SPIN.64 P0, [R15+0x8], R4, R6 ;  /* 0x000008040f00758d */ /* 0x000e240001800406 */
[----:B0-----:R-:W-:Y:S05]  /*1f40f0*/  @!P0 BRA `(.L_x_10328) ;  /* 0xfffffffc00ec8947 */ /* 0x001fea000383ffff */
[----:B------:R-:W-:Y:S05]  /*1f4100*/  BSYNC B2 ;  /* 0x0000000000027941 */ /* 0x000fea0003800000 */
.L_x_10327:
[----:B------:R-:W-:Y:S02]  /*1f4110*/  IMAD.MOV.U32 R6, RZ, RZ, R4 ;  /* 0x000000ffff067224 */ /* 0x000fe400078e0004 */
[----:B------:R-:W-:Y:S01]  /*1f4120*/  IMAD.MOV.U32 R7, RZ, RZ, R5 ;  /* 0x000000ffff077224 */ /* 0x000fe200078e0005 */
[----:B------:R-:W-:Y:S06]  /*1f4130*/  BRA `(.L_x_10325) ;  /* 0x0000000000187947 */ /* 0x000fec0003800000 */
.L_x_10326:
[----:B------:R-:W-:Y:S02]  /*1f4140*/  R2UR UR4, R38 ;  /* 0x00000000260472ca */ /* 0x000fe400000e0000 */
[----:B------:R-:W-:-:S13]  /*1f4150*/  R2UR UR5, R39 ;  /* 0x00000000270572ca */ /* 0x000fda00000e0000 */
[----:B------:R-:W2:Y:S02]  /*1f4160*/  LD.E.64 R6, desc[UR4][R36.64+0x8] ;  /* 0x0000080424067980 */ /* 0x000ea4000c101b00 */
[----:B--2---:R-:W-:-:S05]  /*1f4170*/  IADD3 R4, P0, PT, R10, R6, RZ ;  /* 0x000000060a047210 */ /* 0x004fca0007f1e0ff */
[----:B------:R-:W-:-:S05]  /*1f4180*/  IMAD.X R5, R11, 0x1, R7, P0 ;  /* 0x000000010b057824 */ /* 0x000fca00000e0607 */
[----:B------:R0:W-:Y:S03]  /*1f4190*/  ST.E.64 desc[UR4][R36.64+0x8], R4 ;  /* 0x0000080424007985 */ /* 0x0001e6000c101b04 */
.L_x_10325:
[----:B------:R-:W-:Y:S05]  /*1f41a0*/  BSYNC B1 ;  /* 0x0000000000017941 */ /* 0x000fea0003800000 */
.L_x_10324:
        /* <DEDUP_REMOVED lines=43> */
[----:B0-----:R-:W-:Y:S02]  /*1f4460*/  IMAD.MOV.U32 R29, RZ, RZ, RZ ;  /* 0x000000ffff1d7224 */ /* 0x001fe400078e00ff */
[----:B------:R-:W-:-:S07]  /*1f4470*/  IMAD.MOV R32, RZ, RZ, -R17 ;  /* 0x000000ffff207224 */ /* 0x000fce00078e0a11 */
.L_x_10358:
        /* <DEDUP_REMOVED lines=29> */
.L_x_10339:
[----:B------:R-:W0:Y:S02]  /*1f4650*/  LDS.64 R8, [R5+0x8] ;  /* 0x0000080005087984 */ /* 0x000e240000000a00 */
[----:B0-----:R-:W-:-:S05]  /*1f4660*/  IADD3 R10, P0, PT, R8, 0x30, RZ ;  /* 0x00000030080a7810 */ /* 0x001fca0007f1e0ff */
[----:B------:R-:W-:-:S07]  /*1f4670*/  IMAD.X R11, RZ, RZ, R9, P0 ;  /* 0x000000ffff0b7224 */ /* 0x000fce00000e0609 */
[----:B------:R-:W0:Y:S02]  /*1f4680*/  ATOMS.CAST.SPIN.64 P0, [R5+0x8], R8, R10 ;  /* 0x000008080500758d */ /* 0x000e24000180040a */
[----:B0-----:R-:W-:Y:S05]  /*1f4690*/  @!P0 BRA `(.L_x_10339) ;  /* 0xfffffffc00ec8947 */ /* 0x001fea000383ffff */
[----:B------:R-:W-:Y:S05]  /*1f46a0*/  BSYNC B5 ;  /* 0x0000000000057941 */ /* 0x000fea0003800000 */
.L_x_10338:
[----:B------:R-:W-:Y:S05]  /*1f46b0*/  BRA `(.L_x_10336) ;  /* 0x0000000000187947 */ /* 0x000fea0003800000 */
.L_x_10337:
[----:B------:R-:W-:Y:S02]  /*1f46c0*/  R2UR UR4, R38 ;  /* 0x00000000260472ca */ /* 0x000fe400000e0000 */
[----:B------:R-:W-:-:S13]  /*1f46d0*/  R2UR UR5, R39 ;  /* 0x00000000270572ca */ /* 0x000fda00000e0000 */
[----:B------:R-:W2:Y:S02]  /*1f46e0*/  LD.E.64 R8, desc[UR4][R36.64+0x8] ;  /* 0x0000080424087980 */ /* 0x000ea4000c101b00 */
[----:B--2---:R-:W-:-:S05]  /*1f46f0*/  IADD3 R4, P0, PT, R8, 0x30, RZ ;  /* 0x0000003008047810 */ /* 0x004fca0007f1e0ff */
[----:B------:R-:W-:-:S05]  /*1f4700*/  IMAD.X R5, RZ, RZ, R9, P0 ;  /* 0x000000ffff057224 */ /* 0x000fca00000e0609 */
[----:B------:R0:W-:Y:S03]  /*1f4710*/  ST.E.64 desc[UR4][R36.64+0x8], R4 ;  /* 0x0000080424007985 */ /* 0x0001e6000c101b04 */
.L_x_10336:
[----:B------:R-:W-:Y:S05]  /*1f4720*/  BSYNC B4 ;  /* 0x0000000000047941 */ /* 0x000fea0003800000 */
.L_x_10335:
        /* <DEDUP_REMOVED lines=54> */
.L_x_10341:
[----:B------:R-:W-:Y:S05]  /*1f4a90*/  BSYNC B4 ;  /* 0x0000000000047941 */ /* 0x000fea0003800000 */
.L_x_10340:
        /* <DEDUP_REMOVED lines=40> */
.L_x_10343:
[----:B------:R-:W-:Y:S05]  /*1f4d20*/  BSYNC B4 ;  /* 0x0000000000047941 */ /* 0x000fea0003800000 */
.L_x_10342:
[----:B------:R-:W-:Y:S02]  /*1f4d30*/  R2UR UR4, R38 ;  /* 0x00000000260472ca */ /* 0x000fe400000e0000 */
[----:B------:R-:W-:-:S13]  /*1f4d40*/  R2UR UR5, R39 ;  /* 0x00000000270572ca */ /* 0x000fda00000e0000 */
[----:B------:R2:W-:Y:S01]  /*1f4d50*/  ST.E desc[UR4][R30.64], R7 ;  /* 0x000000071e007985 */ /* 0x0005e2000c101904 */
[----:B------:R-:W-:Y:S05]  /*1f4d60*/  BRA `(.L_x_10344) ;  /* 0x0000000000147947 */ /* 0x000fea0003800000 */
.L_x_10334:
[----:B------:R-:W-:Y:S02]  /*1f4d70*/  R2UR UR4, R38 ;  /* 0x00000000260472ca */ /* 0x000fe400000e0000 */
[----:B------:R-:W-:Y:S02]  /*1f4d80*/  R2UR UR5, R39 ;  /* 0x00000000270572ca */ /* 0x000fe400000e0000 */
[----:B------:R-:W-:-:S05]  /*1f4d90*/  IADD3 R4, P0, PT, R4, R22, RZ ;  /* 0x0000001604047210 */ /* 0x000fca0007f1e0ff */
[----:B------:R-:W-:-:S06]  /*1f4da0*/  IMAD.X R5, RZ, RZ, R5, P0 ;  /* 0x000000ffff057224 */ /* 0x000fcc00000e0605 */
[----:B------:R3:W-:Y:S02]  /*1f4db0*/  ST.E desc[UR4][R4.64+0x20], RZ ;  /* 0x000020ff04007985 */ /* 0x0007e4000c101904 */
.L_x_10344:
[----:B------:R-:W-:Y:S05]  /*1f4dc0*/  BSYNC B3 ;  /* 0x0000000000037941 */ /* 0x000fea0003800000 */
.L_x_10333:
        /* <DEDUP_REMOVED lines=26> */
.L_x_10351:
[----:B------:R-:W0:Y:S02]  /*1f4f70*/  LDS.64 R8, [R5+0x8] ;  /* 0x0000080005087984 */ /* 0x000e240000000a00 */
[----:B0-----:R-:W-:-:S05]  /*1f4f80*/  IADD3 R10, P0, PT, R8, 0x30, RZ ;  /* 0x00000030080a7810 */ /* 0x001fca0007f1e0ff */
[----:B------:R-:W-:-:S07]  /*1f4f90*/  IMAD.X R11, RZ, RZ, R9, P0 ;  /* 0x000000ffff0b7224 */ /* 0x000fce00000e0609 */
[----:B------:R-:W0:Y:S02]  /*1f4fa0*/  ATOMS.CAST.SPIN.64 P0, [R5+0x8], R8, R10 ;  /* 0x000008080500758d */ /* 0x000e24000180040a */
[----:B0-----:R-:W-:Y:S05]  /*1f4fb0*/  @!P0 BRA `(.L_x_10351) ;  /* 0xfffffffc00ec8947 */ /* 0x001fea000383ffff */
[----:B------:R-:W-:Y:S05]  /*1f4fc0*/  BSYNC B5 ;  /* 0x0000000000057941 */ /* 0x000fea0003800000 */
.L_x_10350:
[----:B------:R-:W-:Y:S05]  /*1f4fd0*/  BRA `(.L_x_10348) ;  /* 0x0000000000187947 */ /* 0x000fea0003800000 */
.L_x_10349:
[----:B------:R-:W-:Y:S02]  /*1f4fe0*/  R2UR UR4, R38 ;  /* 0x00000000260472ca */ /* 0x000fe400000e0000 */
[----:B------:R-:W-:-:S13]  /*1f4ff0*/  R2UR UR5, R39 ;  /* 0x00000000270572ca */ /* 0x000fda00000e0000 */
[----:B------:R-:W2:Y:S02]  /*1f5000*/  LD.E.64 R8, desc[UR4][R36.64+0x8] ;  /* 0x0000080424087980 */ /* 0x000ea4000c101b00 */
[----:B--2---:R-:W-:-:S05]  /*1f5010*/  IADD3 R4, P0, PT, R8, 0x30, RZ ;  /* 0x0000003008047810 */ /* 0x004fca0007f1e0ff */
[----:B------:R-:W-:-:S05]  /*1f5020*/  IMAD.X R5, RZ, RZ, R9, P0 ;  /* 0x000000ffff057224 */ /* 0x000fca00000e0609 */
[----:B------:R0:W-:Y:S03]  /*1f5030*/  ST.E.64 desc[UR4][R36.64+0x8], R4 ;  /* 0x0000080424007985 */ /* 0x0001e6000c101b04 */
.L_x_10348:
[----:B------:R-:W-:Y:S05]  /*1f5040*/  BSYNC B4 ;  /* 0x0000000000047941 */ /* 0x000fea0003800000 */
.L_x_10347:
        /* <DEDUP_REMOVED lines=51> */
.L_x_10353:
[----:B------:R-:W-:Y:S01]  /*1f5380*/  R2UR UR4, R38 ;  /* 0x00000000260472ca */ /* 0x000fe200000e0000 */
[----:B------:R-:W-:Y:S01]  /*1f5390*/  IMAD.MOV.U32 R5, RZ, RZ, 0x5272 ;  /* 0x00005272ff057424 */ /* 0x000fe200078e00ff */
[----:B------:R-:W-:Y:S01]  /*1f53a0*/  R2UR UR5, R39 ;  /* 0x00000000270572ca */ /* 0x000fe200000e0000 */
[----:B------:R-:W-:Y:S01]  /*1f53b0*/  IMAD.MOV.U32 R9, RZ, RZ, -0x1 ;  /* 0xffffffffff097424 */ /* 0x000fe200078e00ff */
[----:B------:R-:W-:-:S11]  /*1f53c0*/  PLOP3.LUT P0, PT, PT, PT, PT, 0x8, 0x80 ;  /* 0x000000000080781c */ /* 0x000fd60003f0e170 */
[----:B------:R0:W-:Y:S02]  /*1f53d0*/  ST.E desc[UR4][R30.64], R5 ;  /* 0x000000051e007985 */ /* 0x0001e4000c101904 */
.L_x_10354:
[----:B------:R-:W-:Y:S05]  /*1f53e0*/  BSYNC B4 ;  /* 0x0000000000047941 */ /* 0x000fea0003800000 */
.L_x_10352:
        /* <DEDUP_REMOVED lines=39> */
.L_x_10356:
[----:B------:R-:W-:Y:S05]  /*1f5660*/  BSYNC B4 ;  /* 0x0000000000047941 */ /* 0x000fea0003800000 */
.L_x_10355:
[----:B------:R-:W-:Y:S02]  /*1f5670*/  R2UR UR4, R38 ;  /* 0x00000000260472ca */ /* 0x000fe400000e0000 */
[----:B------:R-:W-:-:S13]  /*1f5680*/  R2UR UR5, R39 ;  /* 0x00000000270572ca */ /* 0x000fda00000e0000 */
[----:B------:R2:W-:Y:S01]  /*1f5690*/  ST.E desc[UR4][R30.64], R7 ;  /* 0x000000071e007985 */ /* 0x0005e2000c101904 */
[----:B------:R-:W-:Y:S05]  /*1f56a0*/  BRA `(.L_x_10357) ;  /* 0x0000000000187947 */ /* 0x000fea0003800000 */
.L_x_10346:
[----:B------:R-:W-:Y:S01]  /*1f56b0*/  VIADD R7, R22, 0x4 ;  /* 0x0000000416077836 */ /* 0x000fe20000000000 */
[----:B------:R-:W-:Y:S02]  /*1f56c0*/  R2UR UR4, R38 ;  /* 0x00000000260472ca */ /* 0x000fe400000e0000 */
[----:B------:R-:W-:Y:S02]  /*1f56d0*/  R2UR UR5, R39 ;  /* 0x00000000270572ca */ /* 0x000fe400000e0000 */
[----:B------:R-:W-:-:S05]  /*1f56e0*/  IADD3 R4, P0, PT, R4, R7, RZ ;  /* 0x0000000704047210 */ /* 0x000fca0007f1e0ff */
[----:B------:R-:W-:-:S06]  /*1f56f0*/  IMAD.X R5, RZ, RZ, R5, P0 ;  /* 0x000000ffff057224 */ /* 0x000fcc00000e0605 */
[----:B------:R0:W-:Y:S02]  /*1f5700*/  ST.E desc[UR4][R4.64+0x20], RZ ;  /* 0x000020ff04007985 */ /* 0x0001e4000c101904 */
.L_x_10357:
[----:B------:R-:W-:Y:S05]  /*1f5710*/  BSYNC B3 ;  /* 0x0000000000037941 */ /* 0x000fea0003800000 */
.L_x_10345:
[----:B------:R-:W-:Y:S02]  /*1f5720*/  VIADD R29, R29, 0x2 ;  /* 0x000000021d1d7836 */ /* 0x000fe40000000000 */
[----:B------:R-:W-:Y:S01]  /*1f5730*/  VIADD R22, R22, 0x8 ;  /* 0x0000000816167836 */ /* 0x000fe20000000000 */
[----:B------:R-:W-:Y:S06]  /*1f5740*/  @P2 BRA `(.L_x_10358) ;  /* 0xffffffec004c2947 */ /* 0x000fec000383ffff */
.L_x_10332:
[----:B------:R-:W-:Y:S05]  /*1f5750*/  BSYNC B1 ;  /* 0x0000000000017941 */ /* 0x000fea0003800000 */
.L_x_10331:
        /* <DEDUP_REMOVED lines=24> */
.L_x_10364:
[----:B------:R-:W0:Y:S02]  /*1f58e0*/  LDS.64 R8, [R5+0x8] ;  /* 0x0000080005087984 */ /* 0x000e240000000a00 */
[----:B0-----:R-:W-:-:S05]  /*1f58f0*/  IADD3 R10, P0, PT, R8, 0x30, RZ ;  /* 0x00000030080a7810 */ /* 0x001fca0007f1e0ff */
[----:B------:R-:W-:-:S07]  /*1f5900*/  IMAD.X R11, RZ, RZ, R9, P0 ;  /* 0x000000ffff0b7224 */ /* 0x000fce00000e0609 */
[----:B------:R-:W0:Y:S02]  /*1f5910*/  ATOMS.CAST.SPIN.64 P0, [R5+0x8], R8, R10 ;  /* 0x000008080500758d */ /* 0x000e24000180040a */
[----:B0-----:R-:W-:Y:S05]  /*1f5920*/  @!P0 BRA `(.L_x_10364) ;  /* 0xfffffffc00ec8947 */ /* 0x001fea000383ffff */
[----:B------:R-:W-:Y:S05]  /*1f5930*/  BSYNC B3 ;  /* 0x0000000000037941 */ /* 0x000fea0003800000 */
.L_x_10363:
[----:B------:R-:W-:Y:S05]  /*1f5940*/  BRA `(.L_x_10361) ;  /* 0x0000000000187947 */ /* 0x000fea0003800000 */
.L_x_10362:
[----:B------:R-:W-:Y:S02]  /*1f5950*/  R2UR UR4, R38 ;  /* 0x00000000260472ca */ /* 0x000fe400000e0000 */
[----:B------:R-:W-:-:S13]  /*1f5960*/  R2UR UR5, R39 ;  /* 0x00000000270572ca */ /* 0x000fda00000e0000 */
[----:B------:R-:W2:Y:S02]  /*1f5970*/  LD.E.64 R8, desc[UR4][R36.64+0x8] ;  /* 0x0000080424087980 */ /* 0x000ea4000c101b00 */
[----:B--2---:R-:W-:-:S05]  /*1f5980*/  IADD3 R4, P0, PT, R8, 0x30, RZ ;  /* 0x0000003008047810 */ /* 0x004fca0007f1e0ff */
[----:B------:R-:W-:-:S05]  /*1f5990*/  IMAD.X R5, RZ, RZ, R9, P0 ;  /* 0x000000ffff057224 */ /* 0x000fca00000e0609 */
[----:B------:R0:W-:Y:S03]  /*1f59a0*/  ST.E.64 desc[UR4][R36.64+0x8], R4 ;  /* 0x0000080424007985 */ /* 0x0001e6000c101b04 */
.L_x_10361:
[----:B------:R-:W-:Y:S05]  /*1f59b0*/  BSYNC B1 ;  /* 0x0000000000017941 */ /* 0x000fea0003800000 */
.L_x_10360:
        /* <DEDUP_REMOVED lines=51> */
.L_x_10366:
[----:B------:R-:W-:Y:S01]  /*1f5cf0*/  R2UR UR4, R38 ;  /* 0x00000000260472ca */ /* 0x000fe200000e0000 */
[----:B------:R-:W-:Y:S01]  /*1f5d00*/  IMAD.MOV.U32 R5, RZ, RZ, 0x5272 ;  /* 0x00005272ff057424 */ /* 0x000fe200078e00ff */
[----:B------:R-:W-:Y:S01]  /*1f5d10*/  R2UR UR5, R39 ;  /* 0x00000000270572ca */ /* 0x000fe200000e0000 */
[----:B------:R-:W-:Y:S01]  /*1f5d20*/  IMAD.MOV.U32 R9, RZ, RZ, -0x1 ;  /* 0xffffffffff097424 */ /* 0x000fe200078e00ff */
[----:B------:R-:W-:-:S11]  /*1f5d30*/  PLOP3.LUT P0, PT, PT, PT, PT, 0x8, 0x80 ;  /* 0x000000000080781c */ /* 0x000fd60003f0e170 */
[----:B------:R0:W-:Y:S02]  /*1f5d40*/  ST.E desc[UR4][R30.64], R5 ;  /* 0x000000051e007985 */ /* 0x0001e4000c101904 */
.L_x_10367:
[----:B------:R-:W-:Y:S05]  /*1f5d50*/  BSYNC B1 ;  /* 0x0000000000017941 */ /* 0x000fea0003800000 */
.L_x_10365:
        /* <DEDUP_REMOVED lines=39> */
.L_x_10369:
[----:B------:R-:W-:Y:S05]  /*1f5fd0*/  BSYNC B1 ;  /* 0x0000000000017941 */ /* 0x000fea0003800000 */
.L_x_10368:
[----:B------:R-:W-:Y:S02]  /*1f5fe0*/  R2UR UR4, R38 ;  /* 0x00000000260472ca */ /* 0x000fe400000e0000 */
[----:B------:R-:W-:-:S13]  /*1f5ff0*/  R2UR UR5, R39 ;  /* 0x00000000270572ca */ /* 0x000fda00000e0000 */
[----:B------:R4:W-:Y:S01]  /*1f6000*/  ST.E desc[UR4][R30.64], R7 ;  /* 0x000000071e007985 */ /* 0x0009e2000c101904 */
[----:B------:R-:W-:Y:S05]  /*1f6010*/  BRA `(.L_x_10330) ;  /* 0x0000000000147947 */ /* 0x000fea0003800000 */
.L_x_10359:
[----:B------:R-:W-:Y:S02]  /*1f6020*/  R2UR UR4, R38 ;  /* 0x00000000260472ca */ /* 0x000fe400000e0000 */
[----:B------:R-:W-:Y:S02]  /*1f6030*/  R2UR UR5, R39 ;  /* 0x00000000270572ca */ /* 0x000fe400000e0000 */
[----:B------:R-:W-:-:S05]  /*1f6040*/  LEA R4, P0, R17, R4, 0x2 ;  /* 0x0000000411047211 */ /* 0x000fca00078010ff */
[----:B------:R-:W-:-:S06]  /*1f6050*/  IMAD.X R5, RZ, RZ, R5, P0 ;  /* 0x000000ffff057224 */ /* 0x000fcc00000e0605 */
[----:B------:R3:W-:Y:S02]  /*1f6060*/  ST.E desc[UR4][R4.64+0x20], RZ ;  /* 0x000020ff04007985 */ /* 0x0007e4000c101904 */
.L_x_10330:
[----:B------:R-:W-:Y:S05]  /*1f6070*/  BSYNC B2 ;  /* 0x0000000000027941 */ /* 0x000fea0003800000 */
.L_x_10329:
[----:B------:R-:W-:Y:S01]  /*1f6080*/  BSSY B1, `(.L_x_10370) ;  /* 0x000048a000017945 */ /* 0x000fe20003800000 */
[----:B------:R-:W-:-:S07]  /*1f6090*/  IMAD.MOV.U32 R19, RZ, RZ, R13 ;  /* 0x000000ffff137224 */ /* 0x000fce00078e000d */
.L_x_10421:
[----:B------:R-:W-:Y:S01]  /*1f60a0*/  ISETP.GT.AND P0, PT, R14, 0xffff, PT ;  /* 0x0000ffff0e00780c */ /* 0x000fe20003f04270 */
        /* <DEDUP_REMOVED lines=48> */
.L_x_10379:
[----:B------:R-:W0:Y:S02]  /*1f63b0*/  LDS.64 R4, [R29+0x8] ;  /* 0x000008001d047984 */ /* 0x000e240000000a00 */
[----:B0-----:R-:W-:-:S05]  /*1f63c0*/  IADD3 R6, P0, PT, R4, 0x30, RZ ;  /* 0x0000003004067810 */ /* 0x001fca0007f1e0ff */
[----:B------:R-:W-:-:S07]  /*1f63d0*/  IMAD.X R7, RZ, RZ, R5, P0 ;  /* 0x000000ffff077224 */ /* 0x000fce00000e0605 */
[----:B------:R-:W0:Y:S02]  /*1f63e0*/  ATOMS.CAST.SPIN.64 P0, [R29+0x8], R4, R6 ;  /* 0x000008041d00758d */ /* 0x000e240001800406 */
[----:B0-----:R-:W-:Y:S05]  /*1f63f0*/  @!P0 BRA `(.L_x_10379) ;  /* 0xfffffffc00ec8947 */ /* 0x001fea000383ffff */
[----:B------:R-:W-:Y:S05]  /*1f6400*/  BSYNC B4 ;  /* 0x0000000000047941 */ /* 0x000fea0003800000 */
.L_x_10378:
[----:B------:R-:W-:Y:S02]  /*1f6410*/  IMAD.MOV.U32 R6, RZ, RZ, R4 ;  /* 0x000000ffff067224 */ /* 0x000fe400078e0004 */
[----:B------:R-:W-:Y:S01]  /*1f6420*/  IMAD.MOV.U32 R7, RZ, RZ, R5 ;  /* 0x000000ffff077224 */ /* 0x000fe200078e0005 */
[----:B------:R-:W-:Y:S06]  /*1f6430*/  BRA `(.L_x_10376) ;  /* 0x0000000000187947 */ /* 0x000fec0003800000 */
.L_x_10377:
[----:B------:R-:W-:Y:S02]  /*1f6440*/  R2UR UR4, R38 ;  /* 0x00000000260472ca */ /* 0x000fe400000e0000 */
[----:B------:R-:W-:-:S13]  /*1f6450*/  R2UR UR5, R39 ;  /* 0x00000000270572ca */ /* 0x000fda00000e0000 */
[----:B------:R-:W2:Y:S02]  /*1f6460*/  LD.E.64 R6, desc[UR4][R36.64+0x8] ;  /* 0x0000080424067980 */ /* 0x000ea4000c101b00 */
[----:B--2---:R-:W-:-:S05]  /*1f6470*/  IADD3 R4, P0, PT, R6, 0x30, RZ ;  /* 0x0000003006047810 */ /* 0x004fca0007f1e0ff */
[----:B------:R-:W-:-:S05]  /*1f6480*/  IMAD.X R5, RZ, RZ, R7, P0 ;  /* 0x000000ffff057224 */ /* 0x000fca00000e0607 */
[----:B------:R0:W-:Y:S03]  /*1f6490*/  ST.E.64 desc[UR4][R36.64+0x8], R4 ;  /* 0x0000080424007985 */ /* 0x0001e6000c101b04 */
.L_x_10376:
[----:B------:R-:W-:Y:S05]  /*1f64a0*/  BSYNC B3 ;  /* 0x0000000000037941 */ /* 0x000fea0003800000 */
.L_x_10375:
        /* <DEDUP_REMOVED lines=54> */
.L_x_10381:
[----:B------:R-:W-:Y:S05]  /*1f6810*/  BSYNC B3 ;  /* 0x0000000000037941 */ /* 0x000fea0003800000 */
.L_x_10380:
        /* <DEDUP_REMOVED lines=40> */
.L_x_10383:
[----:B------:R-:W-:Y:S05]  /*1f6aa0*/  BSYNC B3 ;  /* 0x0000000000037941 */ /* 0x000fea0003800000 */
.L_x_10382:
[----:B------:R-:W-:Y:S02]  /*1f6ab0*/  R2UR UR4, R38 ;  /* 0x00000000260472ca */ /* 0x000fe400000e0000 */
[----:B------:R-:W-:Y:S02]  /*1f6ac0*/  R2UR UR5, R39 ;  /* 0x00000000270572ca */ /* 0x000fe400000e0000 */
[----:B------:R-:W-:-:S11]  /*1f6ad0*/  PRMT R9, RZ, 0x7610, R9 ;  /* 0x00007610ff097816 */ /* 0x000fd60000000009 */
[----:B------:R2:W-:Y:S01]  /*1f6ae0*/  ST.E desc[UR4][R30.64], R7 ;  /* 0x000000071e007985 */ /* 0x0005e2000c101904 */
[----:B------:R-:W-:Y:S05]  /*1f6af0*/  BRA `(.L_x_10373) ;  /* 0x0000000000207947 */ /* 0x000fea0003800000 */
.L_x_10374:
        /* <DEDUP_REMOVED lines=8> */
.L_x_10373:
[----:B------:R-:W-:Y:S05]  /*1f6b80*/  BSYNC B2 ;  /* 0x0000000000027941 */ /* 0x000fea0003800000 */
.L_x_10372:
        /* <DEDUP_REMOVED lines=34> */
.L_x_10392:
[----:B------:R-:W0:Y:S02]  /*1f6db0*/  LDS.64 R8, [R5+0x8] ;  /* 0x0000080005087984 */ /* 0x000e240000000a00 */
[----:B0-----:R-:W-:-:S05]  /*1f6dc0*/  IADD3 R10, P0, PT, R8, 0x30, RZ ;  /* 0x00000030080a7810 */ /* 0x001fca0007f1e0ff */
[----:B------:R-:W-:-:S07]  /*1f6dd0*/  IMAD.X R11, RZ, RZ, R9, P0 ;  /* 0x000000ffff0b7224 */ /* 0x000fce00000e0609 */
[----:B------:R-:W0:Y:S02]  /*1f6de0*/  ATOMS.CAST.SPIN.64 P0, [R5+0x8], R8, R10 ;  /* 0x000008080500758d */ /* 0x000e24000180040a */
[----:B0-----:R-:W-:Y:S05]  /*1f6df0*/  @!P0 BRA `(.L_x_10392) ;  /* 0xfffffffc00ec8947 */ /* 0x001fea000383ffff */
[----:B------:R-:W-:Y:S05]  /*1f6e00*/  BSYNC B4 ;  /* 0x0000000000047941 */ /* 0x000fea0003800000 */
.L_x_10391:
[----:B------:R-:W-:Y:S05]  /*1f6e10*/  BRA `(.L_x_10389) ;  /* 0x0000000000187947 */ /* 0x000fea0003800000 */
.L_x_10390:
[----:B------:R-:W-:Y:S02]  /*1f6e20*/  R2UR UR4, R38 ;  /* 0x00000000260472ca */ /* 0x000fe400000e0000 */
[----:B------:R-:W-:-:S13]  /*1f6e30*/  R2UR UR5, R39 ;  /* 0x00000000270572ca */ /* 0x000fda00000e0000 */
[----:B------:R-:W2:Y:S02]  /*1f6e40*/  LD.E.64 R8, desc[UR4][R36.64+0x8] ;  /* 0x0000080424087980 */ /* 0x000ea4000c101b00 */
[----:B--2---:R-:W-:-:S05]  /*1f6e50*/  IADD3 R4, P0, PT, R8, 0x30, RZ ;  /* 0x0000003008047810 */ /* 0x004fca0007f1e0ff */
[----:B------:R-:W-:-:S05]  /*1f6e60*/  IMAD.X R5, RZ, RZ, R9, P0 ;  /* 0x000000ffff057224 */ /* 0x000fca00000e0609 */
[----:B------:R0:W-:Y:S03]  /*1f6e70*/  ST.E.64 desc[UR4][R36.64+0x8], R4 ;  /* 0x0000080424007985 */ /* 0x0001e6000c101b04 */
.L_x_10389:
[----:B------:R-:W-:Y:S05]  /*1f6e80*/  BSYNC B3 ;  /* 0x0000000000037941 */ /* 0x000fea0003800000 */
.L_x_10388:
        /* <DEDUP_REMOVED lines=54> */
.L_x_10394:
[----:B------:R-:W-:Y:S05]  /*1f71f0*/  BSYNC B3 ;  /* 0x0000000000037941 */ /* 0x000fea0003800000 */
.L_x_10393:
        /* <DEDUP_REMOVED lines=40> */
.L_x_10396:
[----:B------:R-:W-:Y:S05]  /*1f7480*/  BSYNC B3 ;  /* 0x0000000000037941 */ /* 0x000fea0003800000 */
.L_x_10395:
[----:B------:R-:W-:Y:S02]  /*1f7490*/  R2UR UR4, R38 ;  /* 0x00000000260472ca */ /* 0x000fe400000e0000 */
[----:B------:R-:W-:-:S13]  /*1f74a0*/  R2UR UR5, R39 ;  /* 0x00000000270572ca */ /* 0x000fda00000e0000 */
[----:B------:R2:W-:Y:S01]  /*1f74b0*/  ST.E desc[UR4][R30.64], R7 ;  /* 0x000000071e007985 */ /* 0x0005e2000c101904 */
[----:B------:R-:W-:Y:S05]  /*1f74c0*/  BRA `(.L_x_10386) ;  /* 0x00000000002c7947 */ /* 0x000fea0003800000 */
.L_x_10387:
        /* <DEDUP_REMOVED lines=11> */
.L_x_10386:
[----:B------:R-:W-:Y:S05]  /*1f7580*/  BSYNC B2 ;  /* 0x0000000000027941 */ /* 0x000fea0003800000 */
.L_x_10385:
        /* <DEDUP_REMOVED lines=36> */
.L_x_10404:
[----:B------:R-:W0:Y:S02]  /*1f77d0*/  LDS.64 R4, [R33+0x8] ;  /* 0x0000080021047984 */ /* 0x000e240000000a00 */
[----:B0-----:R-:W-:-:S05]  /*1f77e0*/  IADD3 R6, P0, PT, R4, 0x30, RZ ;  /* 0x0000003004067810 */ /* 0x001fca0007f1e0ff */
[----:B------:R-:W-:-:S07]  /*1f77f0*/  IMAD.X R7, RZ, RZ, R5, P0 ;  /* 0x000000ffff077224 */ /* 0x000fce00000e0605 */
[----:B------:R-:W0:Y:S02]  /*1f7800*/  ATOMS.CAST.SPIN.64 P0, [R33+0x8], R4, R6 ;  /* 0x000008042100758d */ /* 0x000e240001800406 */
[----:B0-----:R-:W-:Y:S05]  /*1f7810*/  @!P0 BRA `(.L_x_10404) ;  /* 0xfffffffc00ec8947 */ /* 0x001fea000383ffff */
[----:B------:R-:W-:Y:S05]  /*1f7820*/  BSYNC B4 ;  /* 0x0000000000047941 */ /* 0x000fea0003800000 */
.L_x_10403:
[----:B------:R-:W-:Y:S02]  /*1f7830*/  IMAD.MOV.U32 R6, RZ, RZ, R4 ;  /* 0x000000ffff067224 */ /* 0x000fe400078e0004 */
[----:B------:R-:W-:Y:S01]  /*1f7840*/  IMAD.MOV.U32 R7, RZ, RZ, R5 ;  /* 0x000000ffff077224 */ /* 0x000fe200078e0005 */
[----:B------:R-:W-:Y:S06]  /*1f7850*/  BRA `(.L_x_10401) ;  /* 0x0000000000187947 */ /* 0x000fec0003800000 */
.L_x_10402:
[----:B------:R-:W-:Y:S02]  /*1f7860*/  R2UR UR4, R38 ;  /* 0x00000000260472ca */ /* 0x000fe400000e0000 */
[----:B------:R-:W-:-:S13]  /*1f7870*/  R2UR UR5, R39 ;  /* 0x00000000270572ca */ /* 0x000fda00000e0000 */
[----:B------:R-:W2:Y:S02]  /*1f7880*/  LD.E.64 R6, desc[UR4][R36.64+0x8] ;  /* 0x0000080424067980 */ /* 0x000ea4000c101b00 */
[----:B--2---:R-:W-:-:S05]  /*1f7890*/  IADD3 R4, P0, PT, R6, 0x30, RZ ;  /* 0x0000003006047810 */ /* 0x004fca0007f1e0ff */
[----:B------:R-:W-:-:S05]  /*1f78a0*/  IMAD.X R5, RZ, RZ, R7, P0 ;  /* 0x000000ffff057224 */ /* 0x000fca00000e0607 */
[----:B------:R0:W-:Y:S03]  /*1f78b0*/  ST.E.64 desc[UR4][R36.64+0x8], R4 ;  /* 0x0000080424007985 */ /* 0x0001e6000c101b04 */
.L_x_10401:
[----:B------:R-:W-:Y:S05]  /*1f78c0*/  BSYNC B3 ;  /* 0x0000000000037941 */ /* 0x000fea0003800000 */
.L_x_10400:
        /* <DEDUP_REMOVED lines=54> */
.L_x_10406:
[----:B------:R-:W-:Y:S05]  /*1f7c30*/  BSYNC B3 ;  /* 0x0000000000037941 */ /* 0x000fea0003800000 */
.L_x_10405:
        /* <DEDUP_REMOVED lines=40> */
.L_x_10408:
[----:B------:R-:W-:Y:S05]  /*1f7ec0*/  BSYNC B3 ;  /* 0x0000000000037941 */ /* 0x000fea0003800000 */
.L_x_10407:
[----:B------:R-:W-:Y:S02]  /*1f7ed0*/  R2UR UR4, R38 ;  /* 0x00000000260472ca */ /* 0x000fe400000e0000 */
[----:B------:R-:W-:Y:S02]  /*1f7ee0*/  R2UR UR5, R39 ;  /* 0x00000000270572ca */ /* 0x000fe400000e0000 */
[----:B------:R-:W-:Y:S02]  /*1f7ef0*/  ISETP.EQ.AND P0, PT, R7, RZ, PT ;  /* 0x000000ff0700720c */ /* 0x000fe40003f02270 */
[----:B------:R-:W-:-:S09]  /*1f7f00*/  PRMT R9, RZ, 0x7610, R9 ;  /* 0x00007610ff097816 */ /* 0x000fd20000000009 */
[----:B------:R2:W-:Y:S01]  /*1f7f10*/  ST.E desc[UR4][R30.64], R7 ;  /* 0x000000071e007985 */ /* 0x0005e2000c101904 */
[----:B------:R-:W-:Y:S05]  /*1f7f20*/  BRA `(.L_x_10398) ;  /* 0x0000000000187947 */ /* 0x000fea0003800000 */
.L_x_10399:
[----:B------:R-:W-:Y:S02]  /*1f7f30*/  R2UR UR4, R38 ;  /* 0x00000000260472ca */ /* 0x000fe400000e0000 */
[----:B------:R-:W-:Y:S02]  /*1f7f40*/  R2UR UR5, R39 ;  /* 0x00000000270572ca */ /* 0x000fe400000e0000 */
[----:B------:R-:W-:-:S05]  /*1f7f50*/  IADD3 R4, P0, PT, R22, R4, RZ ;  /* 0x0000000416047210 */ /* 0x000fca0007f1e0ff */
[----:B------:R-:W-:-:S06]  /*1f7f60*/  IMAD.X R5, RZ, RZ, R5, P0 ;  /* 0x000000ffff057224 */ /* 0x000fcc00000e0605 */
[----:B------:R3:W5:Y:S01]  /*1f7f70*/  LD.E.U8 R9, desc[UR4][R4.64+0x20] ;  /* 0x0000200404097980 */ /* 0x000762000c101100 */
[----:B------:R-:W-:-:S13]  /*1f7f80*/  PLOP3.LUT P0, PT, PT, PT, PT, 0x80, 0x8 ;  /* 0x000000000008781c */ /* 0x000fda0003f0f070 */
.L_x_10398:
[----:B------:R-:W-:Y:S05]  /*1f7f90*/  BSYNC B2 ;  /* 0x0000000000027941 */ /* 0x000fea0003800000 */
.L_x_10397:
        /* <DEDUP_REMOVED lines=31> */
.L_x_10416:
[----:B------:R-:W0:Y:S02]  /*1f8190*/  LDS.64 R8, [R5+0x8] ;  /* 0x0000080005087984 */ /* 0x000e240000000a00 */
[----:B0-----:R-:W-:-:S05]  /*1f81a0*/  IADD3 R10, P0, PT, R8, 0x30, RZ ;  /* 0x00000030080a7810 */ /* 0x001fca0007f1e0ff */
[----:B------:R-:W-:-:S07]  /*1f81b0*/  IMAD.X R11, RZ, RZ, R9, P0 ;  /* 0x000000ffff0b7224 */ /* 0x000fce00000e0609 */
[----:B------:R-:W0:Y:S02]  /*1f81c0*/  ATOMS.CAST.SPIN.64 P0, [R5+0x8], R8, R10 ;  /* 0x000008080500758d */ /* 0x000e24000180040a */
[----:B0-----:R-:W-:Y:S05]  /*1f81d0*/  @!P0 BRA `(.L_x_10416) ;  /* 0xfffffffc00ec8947 */ /* 0x001fea000383ffff */
[----:B------:R-:W-:Y:S05]  /*1f81e0*/  BSYNC B4 ;  /* 0x0000000000047941 */ /* 0x000fea0003800000 */
.L_x_10415:
[----:B------:R-:W-:Y:S05]  /*1f81f0*/  BRA `(.L_x_10413) ;  /* 0x0000000000187947 */ /* 0x000fea0003800000 */
.L_x_10414:
[----:B------:R-:W-:Y:S02]  /*1f8200*/  R2UR UR4, R38 ;  /* 0x00000000260472ca */ /* 0x000fe400000e0000 */
[----:B------:R-:W-:-:S13]  /*1f8210*/  R2UR UR5, R39 ;  /* 0x00000000270572ca */ /* 0x000fda00000e0000 */
[----:B------:R-:W2:Y:S02]  /*1f8220*/  LD.E.64 R8, desc[UR4][R36.64+0x8] ;  /* 0x0000080424087980 */ /* 0x000ea4000c101b00 */
[----:B--2---:R-:W-:-:S05]  /*1f8230*/  IADD3 R4, P0, PT, R8, 0x30, RZ ;  /* 0x0000003008047810 */ /* 0x004fca0007f1e0ff */
[----:B------:R-:W-:-:S05]  /*1f8240*/  IMAD.X R5, RZ, RZ, R9, P0 ;  /* 0x000000ffff057224 */ /* 0x000fca00000e0609 */
[----:B------:R0:W-:Y:S03]  /*1f8250*/  ST.E.64 desc[UR4][R36.64+0x8], R4 ;  /* 0x0000080424007985 */ /* 0x0001e6000c101b04 */
.L_x_10413:
[----:B------:R-:W-:Y:S05]  /*1f8260*/  BSYNC B3 ;  /* 0x0000000000037941 */ /* 0x000fea0003800000 */
.L_x_10412:
        /* <DEDUP_REMOVED lines=54> */
.L_x_10418:
[----:B------:R-:W-:Y:S05]  /*1f85d0*/  BSYNC B3 ;  /* 0x0000000000037941 */ /* 0x000fea0003800000 */
.L_x_10417:
        /* <DEDUP_REMOVED lines=40> */
.L_x_10420:
[----:B------:R-:W-:Y:S05]  /*1f8860*/  BSYNC B3 ;  /* 0x0000000000037941 */ /* 0x000fea0003800000 */
.L_x_10419:
[----:B------:R-:W-:Y:S02]  /*1f8870*/  R2UR UR4, R38 ;  /* 0x00000000260472ca */ /* 0x000fe400000e0000 */
[----:B------:R-:W-:-:S13]  /*1f8880*/  R2UR UR5, R39 ;  /* 0x00000000270572ca */ /* 0x000fda00000e0000 */
[----:B------:R2:W-:Y:S01]  /*1f8890*/  ST.E desc[UR4][R30.64], R7 ;  /* 0x000000071e007985 */ /* 0x0005e2000c101904 */
[----:B------:R-:W-:Y:S05]  /*1f88a0*/  BRA `(.L_x_10410) ;  /* 0x00000000002c7947 */ /* 0x000fea0003800000 */
.L_x_10411:
        /* <DEDUP_REMOVED lines=11> */
.L_x_10410:
[----:B------:R-:W-:Y:S05]  /*1f8960*/  BSYNC B2 ;  /* 0x0000000000027941 */ /* 0x000fea0003800000 */
.L_x_10409:
[----:B-----5:R-:W-:-:S13]  /*1f8970*/  ISETP.NE.AND P0, PT, R7, RZ, PT ;  /* 0x000000ff0700720c */ /* 0x020fda0003f05270 */
[----:B------:R-:W-:Y:S05]  /*1f8980*/  @!P0 BRA `(.L_x_10421) ;  /* 0xffffffd400c48947 */ /* 0x000fea000383ffff */
[----:B------:R-:W-:Y:S05]  /*1f8990*/  BRA `(.L_x_10384) ;  /* 0x0000001c00e07947 */ /* 0x000fea0003800000 */
.L_x_10371:
[----:B------:R-:W5:Y:S01]  /*1f89a0*/  S2UR UR5, SR_CgaCtaId ;  /* 0x00000000000579c3 */ /* 0x000f620000008800 */
[----:B------:R-:W-:Y:S01]  /*1f89b0*/  UMOV UR4, 0x400 ;  /* 0x0000040000047882 */ /* 0x000fe20000000000 */
[----:B------:R-:W-:Y:S01]  /*1f89c0*/  BSSY B2, `(.L_x_10422) ;  /* 0x000015a000027945 */ /* 0x000fe20003800000 */
[----:B-----5:R-:W-:-:S06]  /*1f89d0*/  ULEA UR4, UR5, UR4, 0x18 ;  /* 0x0000000405047291 */ /* 0x020fcc000f8ec0ff */
[----:B------:R-:W-:-:S07]  /*1f89e0*/  IMAD.U32 R18, RZ, RZ, UR4 ;  /* 0x00000004ff127e24 */ /* 0x000fce000f8e00ff */
.L_x_10447:
        /* <DEDUP_REMOVED lines=46> */
.L_x_10430:
[----:B------:R-:W0:Y:S02]  /*1f8cd0*/  LDS.64 R4, [R29+0x8] ;  /* 0x000008001d047984 */ /* 0x000e240000000a00 */
[----:B0-----:R-:W-:-:S05]  /*1f8ce0*/  IADD3 R6, P0, PT, R4, 0x30, RZ ;  /* 0x0000003004067810 */ /* 0x001fca0007f1e0ff */
[----:B------:R-:W-:-:S07]  /*1f8cf0*/  IMAD.X R7, RZ, RZ, R5, P0 ;  /* 0x000000ffff077224 */ /* 0x000fce00000e0605 */
[----:B------:R-:W0:Y:S02]  /*1f8d00*/  ATOMS.CAST.SPIN.64 P0, [R29+0x8], R4, R6 ;  /* 0x000008041d00758d */ /* 0x000e240001800406 */
[----:B0-----:R-:W-:Y:S05]  /*1f8d10*/  @!P0 BRA `(.L_x_10430) ;  /* 0xfffffffc00ec8947 */ /* 0x001fea000383ffff */
[----:B------:R-:W-:Y:S05]  /*1f8d20*/  BSYNC B5 ;  /* 0x0000000000057941 */ /* 0x000fea0003800000 */
.L_x_10429:
[----:B------:R-:W-:Y:S02]  /*1f8d30*/  IMAD.MOV.U32 R6, RZ, RZ, R4 ;  /* 0x000000ffff067224 */ /* 0x000fe400078e0004 */
[----:B------:R-:W-:Y:S01]  /*1f8d40*/  IMAD.MOV.U32 R7, RZ, RZ, R5 ;  /* 0x000000ffff077224 */ /* 0x000fe200078e0005 */
[----:B------:R-:W-:Y:S06]  /*1f8d50*/  BRA `(.L_x_10427) ;  /* 0x0000000000187947 */ /* 0x000fec0003800000 */
.L_x_10428:
[----:B------:R-:W-:Y:S02]  /*1f8d60*/  R2UR UR4, R38 ;  /* 0x00000000260472ca */ /* 0x000fe400000e0000 */
[----:B------:R-:W-:-:S13]  /*1f8d70*/  R2UR UR5, R39 ;  /* 0x00000000270572ca */ /* 0x000fda00000e0000 */
[----:B------:R-:W2:Y:S02]  /*1f8d80*/  LD.E.64 R6, desc[UR4][R36.64+0x8] ;  /* 0x0000080424067980 */ /* 0x000ea4000c101b00 */
[----:B--2---:R-:W-:-:S05]  /*1f8d90*/  IADD3 R4, P0, PT, R6, 0x30, RZ ;  /* 0x0000003006047810 */ /* 0x004fca0007f1e0ff */
[----:B------:R-:W-:-:S05]  /*1f8da0*/  IMAD.X R5, RZ, RZ, R7, P0 ;  /* 0x000000ffff057224 */ /* 0x000fca00000e0607 */
[----:B------:R0:W-:Y:S03]  /*1f8db0*/  ST.E.64 desc[UR4][R36.64+0x8], R4 ;  /* 0x0000080424007985 */ /* 0x0001e6000c101b04 */
.L_x_10427:
[----:B------:R-:W-:Y:S05]  /*1f8dc0*/  BSYNC B4 ;  /* 0x0000000000047941 */ /* 0x000fea0003800000 */
.L_x_10426:
        /* <DEDUP_REMOVED lines=54> */
.L_x_10432:
[----:B------:R-:W-:Y:S05]  /*1f9130*/  BSYNC B4 ;  /* 0x0000000000047941 */ /* 0x000fea0003800000 */
.L_x_10431:
        /* <DEDUP_REMOVED lines=40> */
.L_x_10434:
[----:B------:R-:W-:Y:S05]  /*1f93c0*/  BSYNC B4 ;  /* 0x0000000000047941 */ /* 0x000fea0003800000 */
.L_x_10433:
[----:B------:R-:W-:Y:S02]  /*1f93d0*/  R2UR UR4, R38 ;  /* 0x00000000260472ca */ /* 0x000fe400000e0000 */
[----:B------:R-:W-:Y:S02]  /*1f93e0*/  R2UR UR5, R39 ;  /* 0x00000000270572ca */ /* 0x000fe400000e0000 */
[----:B------:R-:W-:-:S11]  /*1f93f0*/  PRMT R9, RZ, 0x7610, R9 ;  /* 0x00007610ff097816 */ /* 0x000fd60000000009 */
[----:B------:R2:W-:Y:S01]  /*1f9400*/  ST.E desc[UR4][R30.64], R7 ;  /* 0x000000071e007985 */ /* 0x0005e2000c101904 */
[----:B------:R-:W-:Y:S05]  /*1f9410*/  BRA `(.L_x_10424) ;  /* 0x0000000000247947 */ /* 0x000fea0003800000 */
.L_x_10425:
        /* <DEDUP_REMOVED lines=9> */
.L_x_10424:
[----:B------:R-:W-:Y:S05]  /*1f94b0*/  BSYNC B3 ;  /* 0x0000000000037941 */ /* 0x000fea0003800000 */
.L_x_10423:
        /* <DEDUP_REMOVED lines=38> */
.L_x_10442:
[----:B------:R-:W0:Y:S02]  /*1f9720*/  LDS.64 R8, [R5+0x8] ;  /* 0x0000080005087984 */ /* 0x000e240000000a00 */
[----:B0-----:R-:W-:-:S05]  /*1f9730*/  IADD3 R10, P0, PT, R8, 0x30, RZ ;  /* 0x00000030080a7810 */ /* 0x001fca0007f1e0ff */
[----:B------:R-:W-:-:S07]  /*1f9740*/  IMAD.X R11, RZ, RZ, R9, P0 ;  /* 0x000000ffff0b7224 */ /* 0x000fce00000e0609 */
[----:B------:R-:W0:Y:S02]  /*1f9750*/  ATOMS.CAST.SPIN.64 P0, [R5+0x8], R8, R10 ;  /* 0x000008080500758d */ /* 0x000e24000180040a */
[----:B0-----:R-:W-:Y:S05]  /*1f9760*/  @!P0 BRA `(.L_x_10442) ;  /* 0xfffffffc00ec8947 */ /* 0x001fea000383ffff */
[----:B------:R-:W-:Y:S05]  /*1f9770*/  BSYNC B5 ;  /* 0x0000000000057941 */ /* 0x000fea0003800000 */
.L_x_10441:
[----:B------:R-:W-:Y:S05]  /*1f9780*/  BRA `(.L_x_10439) ;  /* 0x0000000000187947 */ /* 0x000fea0003800000 */
.L_x_10440:
[----:B------:R-:W-:Y:S02]  /*1f9790*/  R2UR UR4, R38 ;  /* 0x00000000260472ca */ /* 0x000fe400000e0000 */
[----:B------:R-:W-:-:S13]  /*1f97a0*/  R2UR UR5, R39 ;  /* 0x00000000270572ca */ /* 0x000fda00000e0000 */
[----:B------:R-:W2:Y:S02]  /*1f97b0*/  LD.E.64 R8, desc[UR4][R36.64+0x8] ;  /* 0x0000080424087980 */ /* 0x000ea4000c101b00 */
[----:B--2---:R-:W-:-:S05]  /*1f97c0*/  IADD3 R4, P0, PT, R8, 0x30, RZ ;  /* 0x0000003008047810 */ /* 0x004fca0007f1e0ff */
[----:B------:R-:W-:-:S05]  /*1f97d0*/  IMAD.X R5, RZ, RZ, R9, P0 ;  /* 0x000000ffff057224 */ /* 0x000fca00000e0609 */
[----:B------:R0:W-:Y:S03]  /*1f97e0*/  ST.E.64 desc[UR4][R36.64+0x8], R4 ;  /* 0x0000080424007985 */ /* 0x0001e6000c101b04 */
.L_x_10439:
[----:B------:R-:W-:Y:S05]  /*1f97f0*/  BSYNC B4 ;  /* 0x0000000000047941 */ /* 0x000fea0003800000 */
.L_x_10438:
        /* <DEDUP_REMOVED lines=54> */
.L_x_10444:
[----:B------:R-:W-:Y:S05]  /*1f9b60*/  BSYNC B4 ;  /* 0x0000000000047941 */ /* 0x000fea0003800000 */
.L_x_10443:
        /* <DEDUP_REMOVED lines=40> */
.L_x_10446:
[----:B------:R-:W-:Y:S05]  /*1f9df0*/  BSYNC B4 ;  /* 0x0000000000047941 */ /* 0x000fea0003800000 */
.L_x_10445:
[----:B------:R-:W-:Y:S02]  /*1f9e00*/  R2UR UR4, R38 ;  /* 0x00000000260472ca */ /* 0x000fe400000e0000 */
[----:B------:R-:W-:-:S13]  /*1f9e10*/  R2UR UR5, R39 ;  /* 0x00000000270572ca */ /* 0x000fda00000e0000 */
[----:B------:R2:W-:Y:S01]  /*1f9e20*/  ST.E desc[UR4][R30.64], R7 ;  /* 0x000000071e007985 */ /* 0x0005e2000c101904 */
[----:B------:R-:W-:Y:S05]  /*1f9e30*/  BRA `(.L_x_10436) ;  /* 0x00000000002c7947 */ /* 0x000fea0003800000 */
.L_x_10437:
        /* <DEDUP_REMOVED lines=11> */
.L_x_10436:
[----:B------:R-:W-:Y:S05]  /*1f9ef0*/  BSYNC B3 ;  /* 0x0000000000037941 */ /* 0x000fea0003800000 */
.L_x_10435:
[----:B-----5:R-:W-:-:S13]  /*1f9f00*/  ISETP.NE.AND P0, PT, R7, RZ, PT ;  /* 0x000000ff0700720c */ /* 0x020fda0003f05270 */
[----:B------:R-:W-:Y:S05]  /*1f9f10*/  @P0 BREAK B2 ;  /* 0x0000000000020942 */ /* 0x000fea0003800000 */
[----:B------:R-:W-:Y:S05]  /*1f9f20*/  @P0 BRA `(.L_x_10384) ;  /* 0x00000008007c0947 */ /* 0x000fea0003800000 */
[----:B------:R-:W-:Y:S01]  /*1f9f30*/  ISETP.GT.U32.AND P0, PT, R19, 0x9, PT ;  /* 0x000000091300780c */ /* 0x000fe20003f04070 */
[----:B------:R-:W-:-:S12]  /*1f9f40*/  IMAD.MOV.U32 R19, RZ, RZ, R22 ;  /* 0x000000ffff137224 */ /* 0x000fd800078e0016 */
[----:B------:R-:W-:Y:S05]  /*1f9f50*/  @P0 BRA `(.L_x_10447) ;  /* 0xffffffe800a40947 */ /* 0x000fea000383ffff */
[----:B------:R-:W-:Y:S05]  /*1f9f60*/  BSYNC B2 ;  /* 0x0000000000027941 */ /* 0x000fea0003800000 */
.L_x_10422:
        /* <DEDUP_REMOVED lines=32> */
.L_x_10453:
[----:B------:R-:W0:Y:S02]  /*1fa170*/  LDS.64 R8, [R5+0x8] ;  /* 0x0000080005087984 */ /* 0x000e240000000a00 */
[----:B0-----:R-:W-:-:S05]  /*1fa180*/  IADD3 R10, P0, PT, R8, 0x30, RZ ;  /* 0x00000030080a7810 */ /* 0x001fca0007f1e0ff */
[----:B------:R-:W-:-:S07]  /*1fa190*/  IMAD.X R11, RZ, RZ, R9, P0 ;  /* 0x000000ffff0b7224 */ /* 0x000fce00000e0609 */
[----:B------:R-:W0:Y:S02]  /*1fa1a0*/  ATOMS.CAST.SPIN.64 P0, [R5+0x8], R8, R10 ;  /* 0x000008080500758d */ /* 0x000e24000180040a */
[----:B0-----:R-:W-:Y:S05]  /*1fa1b0*/  @!P0 BRA `(.L_x_10453) ;  /* 0xfffffffc00ec8947 */ /* 0x001fea000383ffff */
[----:B------:R-:W-:Y:S05]  /*1fa1c0*/  BSYNC B3 ;  /* 0x0000000000037941 */ /* 0x000fea0003800000 */
.L_x_10452:
[----:B------:R-:W-:Y:S05]  /*1fa1d0*/  BRA `(.L_x_10450) ;  /* 0x0000000000187947 */ /* 0x000fea0003800000 */
.L_x_10451:
[----:B------:R-:W-:Y:S02]  /*1fa1e0*/  R2UR UR4, R38 ;  /* 0x00000000260472ca */ /* 0x000fe400000e0000 */
[----:B------:R-:W-:-:S13]  /*1fa1f0*/  R2UR UR5, R39 ;  /* 0x00000000270572ca */ /* 0x000fda00000e0000 */
[----:B------:R-:W2:Y:S02]  /*1fa200*/  LD.E.64 R8, desc[UR4][R36.64+0x8] ;  /* 0x0000080424087980 */ /* 0x000ea4000c101b00 */
[----:B--2---:R-:W-:-:S05]  /*1fa210*/  IADD3 R4, P0, PT, R8, 0x30, RZ ;  /* 0x0000003008047810 */ /* 0x004fca0007f1e0ff */
[----:B------:R-:W-:-:S05]  /*1fa220*/  IMAD.X R5, RZ, RZ, R9, P0 ;  /* 0x000000ffff057224 */ /* 0x000fca00000e0609 */
[----:B------:R0:W-:Y:S03]  /*1fa230*/  ST.E.64 desc[UR4][R36.64+0x8], R4 ;  /* 0x0000080424007985 */ /* 0x0001e6000c101b04 */
.L_x_10450:
[----:B------:R-:W-:Y:S05]  /*1fa240*/  BSYNC B2 ;  /* 0x0000000000027941 */ /* 0x000fea0003800000 */
.L_x_10449:
        /* <DEDUP_REMOVED lines=54> */
.L_x_10455:
[----:B------:R-:W-:Y:S05]  /*1fa5b0*/  BSYNC B2 ;  /* 0x0000000000027941 */ /* 0x000fea0003800000 */
.L_x_10454:
        /* <DEDUP_REMOVED lines=40> */
.L_x_10457:
[----:B------:R-:W-:Y:S05]  /*1fa840*/  BSYNC B2 ;  /* 0x0000000000027941 */ /* 0x000fea0003800000 */
.L_x_10456:
[----:B------:R-:W-:Y:S02]  /*1fa850*/  R2UR UR4, R38 ;  /* 0x00000000260472ca */ /* 0x000fe400000e0000 */
[----:B------:R-:W-:-:S13]  /*1fa860*/  R2UR UR5, R39 ;  /* 0x00000000270572ca */ /* 0x000fda00000e0000 */
[----:B------:R2:W-:Y:S01]  /*1fa870*/  ST.E desc[UR4][R30.64], R29 ;  /* 0x0000001d1e007985 */ /* 0x0005e2000c101904 */
[----:B------:R-:W-:Y:S05]  /*1fa880*/  BRA `(.L_x_10384) ;  /* 0x0000000000247947 */ /* 0x000fea0003800000 */
.L_x_10448:
        /* <DEDUP_REMOVED lines=9> */
.L_x_10384:
[----:B------:R-:W-:Y:S05]  /*1fa920*/  BSYNC B1 ;  /* 0x0000000000017941 */ /* 0x000fea0003800000 */
.L_x_10370:
        /* <DEDUP_REMOVED lines=20> */
.L_x_10462:
[----:B------:R-:W0:Y:S02]  /*1faa70*/  LDS.64 R4, [R11+0x8] ;  /* 0x000008000b047984 */ /* 0x000e240000000a00 */
[----:B0-----:R-:W-:-:S05]  /*1faa80*/  IADD3 R6, P0, PT, R4, 0x40, RZ ;  /* 0x0000004004067810 */ /* 0x001fca0007f1e0ff */
[----:B------:R-:W-:-:S07]  /*1faa90*/  IMAD.X R7, RZ, RZ, R5, P0 ;  /* 0x000000ffff077224 */ /* 0x000fce00000e0605 */
[----:B------:R-:W0:Y:S02]  /*1faaa0*/  ATOMS.CAST.SPIN.64 P0, [R11+0x8], R4, R6 ;  /* 0x000008040b00758d */ /* 0x000e240001800406 */
[----:B0-----:R-:W-:Y:S05]  /*1faab0*/  @!P0 BRA `(.L_x_10462) ;  /* 0xfffffffc00ec8947 */ /* 0x001fea000383ffff */
[----:B------:R-:W-:Y:S05]  /*1faac0*/  BSYNC B2 ;  /* 0x0000000000027941 */ /* 0x000fea0003800000 */
.L_x_10461:
[----:B------:R-:W-:Y:S02]  /*1faad0*/  IMAD.MOV.U32 R6, RZ, RZ, R4 ;  /* 0x000000ffff067224 */ /* 0x000fe400078e0004 */
[----:B------:R-:W-:Y:S01]  /*1faae0*/  IMAD.MOV.U32 R7, RZ, RZ, R5 ;  /* 0x000000ffff077224 */ /* 0x000fe200078e0005 */
[----:B------:R-:W-:Y:S06]  /*1faaf0*/  BRA `(.L_x_10459) ;  /* 0x0000000000187947 */ /* 0x000fec0003800000 */
.L_x_10460:
[----:B------:R-:W-:Y:S02]  /*1fab00*/  R2UR UR4, R38 ;  /* 0x00000000260472ca */ /* 0x000fe400000e0000 */
[----:B------:R-:W-:-:S13]  /*1fab10*/  R2UR UR5, R39 ;  /* 0x00000000270572ca */ /* 0x000fda00000e0000 */
[----:B------:R-:W2:Y:S02]  /*1fab20*/  LD.E.64 R6, desc[UR4][R36.64+0x8] ;  /* 0x0000080424067980 */ /* 0x000ea4000c101b00 */
[----:B--2---:R-:W-:-:S05]  /*1fab30*/  IADD3 R4, P0, PT, R6, 0x40, RZ ;  /* 0x0000004006047810 */ /* 0x004fca0007f1e0ff */
[----:B------:R-:W-:-:S05]  /*1fab40*/  IMAD.X R5, RZ, RZ, R7, P0 ;  /* 0x000000ffff057224 */ /* 0x000fca00000e0607 */
[----:B------:R0:W-:Y:S03]  /*1fab50*/  ST.E.64 desc[UR4][R36.64+0x8], R4 ;  /* 0x0000080424007985 */ /* 0x0001e6000c101b04 */
.L_x_10459:
[----:B------:R-:W-:Y:S05]  /*1fab60*/  BSYNC B1 ;  /* 0x0000000000017941 */ /* 0x000fea0003800000 */
.L_x_10458:
        /* <DEDUP_REMOVED lines=89> */
.L_x_10323:
[----:B------:R-:W-:Y:S05]  /*1fb100*/  BSYNC B0 ;  /* 0x0000000000007941 */ /* 0x000fea0003800000 */
.L_x_10322:
[----:B------:R-:W1:Y:S01]  /*1fb110*/  S2UR UR5, SR_CgaCtaId ;  /* 0x00000000000579c3 */ /* 0x000e620000008800 */
[----:B------:R-:W-:Y:S01]  /*1fb120*/  ISETP.NE.AND P0, PT, R0, -0x1, PT ;  /* 0xffffffff0000780c */ /* 0x000fe20003f05270 */
[----:B------:R-:W-:-:S12]  /*1fb130*/  UMOV UR4, 0x400 ;  /* 0x0000040000047882 */ /* 0x000fd80000000000 */
[----:B------:R-:W-:Y:S01]  /*1fb140*/  @!P0 R2UR UR6, R38 ;  /* 0x00000000260682ca */ /* 0x000fe200000e0000 */
[----:B0----5:R-:W-:Y:S01]  /*1fb150*/  @!P0 IMAD.MOV.U32 R11, RZ, RZ, 0x5368 ;  /* 0x00005368ff0b8424 */ /* 0x021fe200078e00ff */
[C---:B------:R-:W-:Y:S01]  /*1fb160*/  @!P0 R2UR UR7, R39.reuse ;  /* 0x00000000270782ca */ /* 0x040fe200000e0000 */
[----:B-1----:R-:W-:Y:S01]  /*1fb170*/  ULEA UR4, UR5, UR4, 0x18 ;  /* 0x0000000405047291 */ /* 0x002fe2000f8ec0ff */
[----:B------:R-:W-:-:S11]  /*1fb180*/  @P0 R2UR UR5, R39 ;  /* 0x00000000270502ca */ /* 0x000fd600000e0000 */
        /* <DEDUP_REMOVED lines=13> */
[----:B------:R-:W-:Y:S02]  /*1fb260*/  @!P0 IMAD.MOV.U32 R12, RZ, RZ, RZ ;  /* 0x000000ffff0c8224 */ /* 0x000fe400078e00ff */
        /* <DEDUP_REMOVED lines=32> */
.L_x_10467:
[----:B------:R-:W0:Y:S02]  /*1fb470*/  LDS.64 R4, [R3+0x8] ;  /* 0x0000080003047984 */ /* 0x000e240000000a00 */
[----:B0-----:R-:W-:-:S05]  /*1fb480*/  IADD3 R6, P0, PT, R10, R4, RZ ;  /* 0x000000040a067210 */ /* 0x001fca0007f1e0ff */
[----:B------:R-:W-:-:S07]  /*1fb490*/  IMAD.X R7, R11, 0x1, R5, P0 ;  /* 0x000000010b077824 */ /* 0x000fce00000e0605 */
[----:B------:R-:W0:Y:S02]  /*1fb4a0*/  ATOMS.CAST.SPIN.64 P0, [R3+0x8], R4, R6 ;  /* 0x000008040300758d */ /* 0x000e240001800406 */
[----:B0-----:R-:W-:Y:S05]  /*1fb4b0*/  @!P0 BRA `(.L_x_10467) ;  /* 0xfffffffc00ec8947 */ /* 0x001fea000383ffff */
[----:B------:R-:W-:Y:S05]  /*1fb4c0*/  BSYNC B1 ;  /* 0x0000000000017941 */ /* 0x000fea0003800000 */
.L_x_10466:
[----:B------:R-:W-:Y:S02]  /*1fb4d0*/  IMAD.MOV.U32 R34, RZ, RZ, R4 ;  /* 0x000000ffff227224 */ /* 0x000fe400078e0004 */
[----:B------:R-:W-:Y:S01]  /*1fb4e0*/  IMAD.MOV.U32 R35, RZ, RZ, R5 ;  /* 0x000000ffff237224 */ /* 0x000fe200078e0005 */
[----:B------:R-:W-:Y:S06]  /*1fb4f0*/  BRA `(.L_x_10464) ;  /* 0x0000000000187947 */ /* 0x000fec0003800000 */
.L_x_10465:
[----:B------:R-:W-:Y:S02]  /*1fb500*/  R2UR UR4, R38 ;  /* 0x00000000260472ca */ /* 0x000fe400000e0000 */
[----:B------:R-:W-:-:S13]  /*1fb510*/  R2UR UR5, R39 ;  /* 0x00000000270572ca */ /* 0x000fda00000e0000 */
[----:B------:R-:W2:Y:S02]  /*1fb520*/  LD.E.64 R34, desc[UR4][R36.64+0x8] ;  /* 0x0000080424227980 */ /* 0x000ea4000c101b00 */
[----:B--2---:R-:W-:-:S05]  /*1fb530*/  IADD3 R4, P0, PT, R10, R34, RZ ;  /* 0x000000220a047210 */ /* 0x004fca0007f1e0ff */
[----:B------:R-:W-:-:S05]  /*1fb540*/  IMAD.X R5, R11, 0x1, R35, P0 ;  /* 0x000000010b057824 */ /* 0x000fca00000e0623 */
[----:B------:R0:W-:Y:S03]  /*1fb550*/  ST.E.64 desc[UR4][R36.64+0x8], R4 ;  /* 0x0000080424007985 */ /* 0x0001e6000c101b04 */
.L_x_10464:
[----:B------:R-:W-:Y:S05]  /*1fb560*/  BSYNC B0 ;  /* 0x0000000000007941 */ /* 0x000fea0003800000 */
.L_x_10463:
        /* <DEDUP_REMOVED lines=46> */
.L_x_10497:
        /* <DEDUP_REMOVED lines=29> */
.L_x_10478:
[----:B------:R-:W0:Y:S02]  /*1fba20*/  LDS.64 R8, [R5+0x8] ;  /* 0x0000080005087984 */ /* 0x000e240000000a00 */
[----:B0-----:R-:W-:-:S05]  /*1fba30*/  IADD3 R10, P0, PT, R8, 0x30, RZ ;  /* 0x00000030080a7810 */ /* 0x001fca0007f1e0ff */
[----:B------:R-:W-:-:S07]  /*1fba40*/  IMAD.X R11, RZ, RZ, R9, P0 ;  /* 0x000000ffff0b7224 */ /* 0x000fce00000e0609 */
[----:B------:R-:W0:Y:S02]  /*1fba50*/  ATOMS.CAST.SPIN.64 P0, [R5+0x8], R8, R10 ;  /* 0x000008080500758d */ /* 0x000e24000180040a */
[----:B0-----:R-:W-:Y:S05]  /*1fba60*/  @!P0 BRA `(.L_x_10478) ;  /* 0xfffffffc00ec8947 */ /* 0x001fea000383ffff */
[----:B------:R-:W-:Y:S05]  /*1fba70*/  BSYNC B4 ;  /* 0x0000000000047941 */ /* 0x000fea0003800000 */
.L_x_10477:
[----:B------:R-:W-:Y:S05]  /*1fba80*/  BRA `(.L_x_10475) ;  /* 0x0000000000187947 */ /* 0x000fea0003800000 */
.L_x_10476:
[----:B------:R-:W-:Y:S02]  /*1fba90*/  R2UR UR4, R38 ;  /* 0x00000000260472ca */ /* 0x000fe400000e0000 */
[----:B------:R-:W-:-:S13]  /*1fbaa0*/  R2UR UR5, R39 ;  /* 0x00000000270572ca */ /* 0x000fda00000e0000 */
[----:B------:R-:W2:Y:S02]  /*1fbab0*/  LD.E.64 R8, desc[UR4][R36.64+0x8] ;  /* 0x0000080424087980 */ /* 0x000ea4000c101b00 */
[----:B--2---:R-:W-:-:S05]  /*1fbac0*/  IADD3 R4, P0, PT, R8, 0x30, RZ ;  /* 0x0000003008047810 */ /* 0x004fca0007f1e0ff */
[----:B------:R-:W-:-:S05]  /*1fbad0*/  IMAD.X R5, RZ, RZ, R9, P0 ;  /* 0x000000ffff057224 */ /* 0x000fca00000e0609 */
[----:B------:R0:W-:Y:S03]  /*1fbae0*/  ST.E.64 desc[UR4][R36.64+0x8], R4 ;  /* 0x0000080424007985 */ /* 0x0001e6000c101b04 */
.L_x_10475:
[----:B------:R-:W-:Y:S05]  /*1fbaf0*/  BSYNC B3 ;  /* 0x0000000000037941 */ /* 0x000fea0003800000 */
.L_x_10474:
        /* <DEDUP_REMOVED lines=54> */
.L_x_10480:
[----:B------:R-:W-:Y:S05]  /*1fbe60*/  BSYNC B3 ;  /* 0x0000000000037941 */ /* 0x000fea0003800000 */
.L_x_10479:
        /* <DEDUP_REMOVED lines=40> */
.L_x_10482:
[----:B------:R-:W-:Y:S05]  /*1fc0f0*/  BSYNC B3 ;  /* 0x0000000000037941 */ /* 0x000fea0003800000 */
.L_x_10481:
[----:B------:R-:W-:Y:S02]  /*1fc100*/  R2UR UR4, R38 ;  /* 0x00000000260472ca */ /* 0x000fe400000e0000 */
[----:B------:R-:W-:-:S13]  /*1fc110*/  R2UR UR5, R39 ;  /* 0x00000000270572ca */ /* 0x000fda00000e0000 */
[----:B------:R2:W-:Y:S01]  /*1fc120*/  ST.E desc[UR4][R30.64], R7 ;  /* 0x000000071e007985 */ /* 0x0005e2000c101904 */
[----:B------:R-:W-:Y:S05]  /*1fc130*/  BRA `(.L_x_10483) ;  /* 0x0000000000147947 */ /* 0x000fea0003800000 */
.L_x_10473:
[----:B------:R-:W-:Y:S02]  /*1fc140*/  R2UR UR4, R38 ;  /* 0x00000000260472ca */ /* 0x000fe400000e0000 */
[----:B------:R-:W-:Y:S02]  /*1fc150*/  R2UR UR5, R39 ;  /* 0x00000000270572ca */ /* 0x000fe400000e0000 */
[----:B------:R-:W-:-:S05]  /*1fc160*/  IADD3 R4, P0, PT, R4, R19, RZ ;  /* 0x0000001304047210 */ /* 0x000fca0007f1e0ff */
[----:B------:R-:W-:-:S06]  /*1fc170*/  IMAD.X R5, RZ, RZ, R5, P0 ;  /* 0x000000ffff057224 */ /* 0x000fcc00000e0605 */
[----:B------:R0:W-:Y:S02]  /*1fc180*/  ST.E desc[UR4][R4.64+0x20], RZ ;  /* 0x000020ff04007985 */ /* 0x0001e4000c101904 */
.L_x_10483:
[----:B------:R-:W-:Y:S05]  /*1fc190*/  BSYNC B2 ;  /* 0x0000000000027941 */ /* 0x000fea0003800000 */
.L_x_10472:
        /* <DEDUP_REMOVED lines=26> */
.L_x_10490:
[----:B------:R-:W0:Y:S02]  /*1fc340*/  LDS.64 R8, [R5+0x8] ;  /* 0x0000080005087984 */ /* 0x000e240000000a00 */
[----:B0-----:R-:W-:-:S05]  /*1fc350*/  IADD3 R10, P0, PT, R8, 0x30, RZ ;  /* 0x00000030080a7810 */ /* 0x001fca0007f1e0ff */
[----:B------:R-:W-:-:S07]  /*1fc360*/  IMAD.X R11, RZ, RZ, R9, P0 ;  /* 0x000000ffff0b7224 */ /* 0x000fce00000e0609 */
[----:B------:R-:W0:Y:S02]  /*1fc370*/  ATOMS.CAST.SPIN.64 P0, [R5+0x8], R8, R10 ;  /* 0x000008080500758d */ /* 0x000e24000180040a */
[----:B0-----:R-:W-:Y:S05]  /*1fc380*/  @!P0 BRA `(.L_x_10490) ;  /* 0xfffffffc00ec8947 */ /* 0x001fea000383ffff */
[----:B------:R-:W-:Y:S05]  /*1fc390*/  BSYNC B4 ;  /* 0x0000000000047941 */ /* 0x000fea0003800000 */
.L_x_10489:
[----:B------:R-:W-:Y:S05]  /*1fc3a0*/  BRA `(.L_x_10487) ;  /* 0x0000000000187947 */ /* 0x000fea0003800000 */
.L_x_10488:
[----:B------:R-:W-:Y:S02]  /*1fc3b0*/  R2UR UR4, R38 ;  /* 0x00000000260472ca */ /* 0x000fe400000e0000 */
[----:B------:R-:W-:-:S13]  /*1fc3c0*/  R2UR UR5, R39 ;  /* 0x00000000270572ca */ /* 0x000fda00000e0000 */
[----:B------:R-:W2:Y:S02]  /*1fc3d0*/  LD.E.64 R8, desc[UR4][R36.64+0x8] ;  /* 0x0000080424087980 */ /* 0x000ea4000c101b00 */
[----:B--2---:R-:W-:-:S05]  /*1fc3e0*/  IADD3 R4, P0, PT, R8, 0x30, RZ ;  /* 0x0000003008047810 */ /* 0x004fca0007f1e0ff */
[----:B------:R-:W-:-:S05]  /*1fc3f0*/  IMAD.X R5, RZ, RZ, R9, P0 ;  /* 0x000000ffff057224 */ /* 0x000fca00000e0609 */
[----:B------:R0:W-:Y:S03]  /*1fc400*/  ST.E.64 desc[UR4][R36.64+0x8], R4 ;  /* 0x0000080424007985 */ /* 0x0001e6000c101b04 */
.L_x_10487:
[----:B------:R-:W-:Y:S05]  /*1fc410*/  BSYNC B3 ;  /* 0x0000000000037941 */ /* 0x000fea0003800000 */
.L_x_10486:
        /* <DEDUP_REMOVED lines=51> */
.L_x_10492:
[----:B------:R-:W-:Y:S01]  /*1fc750*/  R2UR UR4, R38 ;  /* 0x00000000260472ca */ /* 0x000fe200000e0000 */
[----:B------:R-:W-:Y:S01]  /*1fc760*/  IMAD.MOV.U32 R5, RZ, RZ, 0x5272 ;  /* 0x00005272ff057424 */ /* 0x000fe200078e00ff */
[----:B------:R-:W-:Y:S01]  /*1fc770*/  R2UR UR5, R39 ;  /* 0x00000000270572ca */ /* 0x000fe200000e0000 */
[----:B------:R-:W-:Y:S01]  /*1fc780*/  IMAD.MOV.U32 R9, RZ, RZ, -0x1 ;  /* 0xffffffffff097424 */ /* 0x000fe200078e00ff */
[----:B------:R-:W-:-:S11]  /*1fc790*/  PLOP3.LUT P0, PT, PT, PT, PT, 0x8, 0x80 ;  /* 0x000000000080781c */ /* 0x000fd60003f0e170 */
[----:B------:R0:W-:Y:S02]  /*1fc7a0*/  ST.E desc[UR4][R30.64], R5 ;  /* 0x000000051e007985 */ /* 0x0001e4000c101904 */
.L_x_10493:
[----:B------:R-:W-:Y:S05]  /*1fc7b0*/  BSYNC B3 ;  /* 0x0000000000037941 */ /* 0x000fea0003800000 */
.L_x_10491:
        /* <DEDUP_REMOVED lines=39> */
.L_x_10495:
[----:B------:R-:W-:Y:S05]  /*1fca30*/  BSYNC B3 ;  /* 0x0000000000037941 */ /* 0x000fea0003800000 */
.L_x_10494:
[----:B------:R-:W-:Y:S02]  /*1fca40*/  R2UR UR4, R38 ;  /* 0x00000000260472ca */ /* 0x000fe400000e0000 */
[----:B------:R-:W-:-:S13]  /*1fca50*/  R2UR UR5, R39 ;  /* 0x00000000270572ca */ /* 0x000fda00000e0000 */
[----:B------:R2:W-:Y:S01]  /*1fca60*/  ST.E desc[UR4][R30.64], R7 ;  /* 0x000000071e007985 */ /* 0x0005e2000c101904 */
[----:B------:R-:W-:Y:S05]  /*1fca70*/  BRA `(.L_x_10496) ;  /* 0x0000000000187947 */ /* 0x000fea0003800000 */
.L_x_10485:
[----:B------:R-:W-:Y:S01]  /*1fca80*/  VIADD R7, R19, 0x4 ;  /* 0x0000000413077836 */ /* 0x000fe20000000000 */
[----:B------:R-:W-:Y:S02]  /*1fca90*/  R2UR UR4, R38 ;  /* 0x00000000260472ca */ /* 0x000fe400000e0000 */
[----:B------:R-:W-:Y:S02]  /*1fcaa0*/  R2UR UR5, R39 ;  /* 0x00000000270572ca */ /* 0x000fe400000e0000 */
[----:B------:R-:W-:-:S05]  /*1fcab0*/  IADD3 R4, P0, PT, R4, R7, RZ ;  /* 0x0000000704047210 */ /* 0x000fca0007f1e0ff */
[----:B------:R-:W-:-:S06]  /*1fcac0*/  IMAD.X R5, RZ, RZ, R5, P0 ;  /* 0x000000ffff057224 */ /* 0x000fcc00000e0605 */
[----:B------:R3:W-:Y:S02]  /*1fcad0*/  ST.E desc[UR4][R4.64+0x20], RZ ;  /* 0x000020ff04007985 */ /* 0x0007e4000c101904 */
.L_x_10496:
[----:B------:R-:W-:Y:S05]  /*1fcae0*/  BSYNC B2 ;  /* 0x0000000000027941 */ /* 0x000fea0003800000 */
.L_x_10484:
[----:B------:R-:W-:Y:S02]  /*1fcaf0*/  VIADD R22, R22, 0x2 ;  /* 0x0000000216167836 */ /* 0x000fe40000000000 */
[----:B------:R-:W-:Y:S01]  /*1fcb00*/  VIADD R19, R19, 0x8 ;  /* 0x0000000813137836 */ /* 0x000fe20000000000 */
[----:B------:R-:W-:Y:S06]  /*1fcb10*/  @P2 BRA `(.L_x_10497) ;  /* 0xffffffec004c2947 */ /* 0x000fec000383ffff */
.L_x_10471:
[----:B------:R-:W-:Y:S05]  /*1fcb20*/  BSYNC B0 ;  /* 0x0000000000007941 */ /* 0x000fea0003800000 */
.L_x_10470:
        /* <DEDUP_REMOVED lines=24> */
.L_x_10503:
[----:B------:R-:W0:Y:S02]  /*1fccb0*/  LDS.64 R8, [R5+0x8] ;  /* 0x0000080005087984 */ /* 0x000e240000000a00 */
[----:B0-----:R-:W-:-:S05]  /*1fccc0*/  IADD3 R10, P0, PT, R8, 0x30, RZ ;  /* 0x00000030080a7810 */ /* 0x001fca0007f1e0ff */
[----:B------:R-:W-:-:S07]  /*1fccd0*/  IMAD.X R11, RZ, RZ, R9, P0 ;  /* 0x000000ffff0b7224 */ /* 0x000fce00000e0609 */
[----:B------:R-:W0:Y:S02]  /*1fcce0*/  ATOMS.CAST.SPIN.64 P0, [R5+0x8], R8, R10 ;  /* 0x000008080500758d */ /* 0x000e24000180040a */
[----:B0-----:R-:W-:Y:S05]  /*1fccf0*/  @!P0 BRA `(.L_x_10503) ;  /* 0xfffffffc00ec8947 */ /* 0x001fea000383ffff */
[----:B------:R-:W-:Y:S05]  /*1fcd00*/  BSYNC B2 ;  /* 0x0000000000027941 */ /* 0x000fea0003800000 */
.L_x_10502:
[----:B------:R-:W-:Y:S05]  /*1fcd10*/  BRA `(.L_x_10500) ;  /* 0x0000000000187947 */ /* 0x000fea0003800000 */
.L_x_10501:
[----:B------:R-:W-:Y:S02]  /*1fcd20*/  R2UR UR4, R38 ;  /* 0x00000000260472ca */ /* 0x000fe400000e0000 */
[----:B------:R-:W-:-:S13]  /*1fcd30*/  R2UR UR5, R39 ;  /* 0x00000000270572ca */ /* 0x000fda00000e0000 */
[----:B------:R-:W2:Y:S02]  /*1fcd40*/  LD.E.64 R8, desc[UR4][R36.64+0x8] ;  /* 0x0000080424087980 */ /* 0x000ea4000c101b00 */
[----:B--2---:R-:W-:-:S05]  /*1fcd50*/  IADD3 R4, P0, PT, R8, 0x30, RZ ;  /* 0x0000003008047810 */ /* 0x004fca0007f1e0ff */
[----:B------:R-:W-:-:S05]  /*1fcd60*/  IMAD.X R5, RZ, RZ, R9, P0 ;  /* 0x000000ffff057224 */ /* 0x000fca00000e0609 */
[----:B------:R0:W-:Y:S03]  /*1fcd70*/  ST.E.64 desc[UR4][R36.64+0x8], R4 ;  /* 0x0000080424007985 */ /* 0x0001e6000c101b04 */
.L_x_10500:
[----:B------:R-:W-:Y:S05]  /*1fcd80*/  BSYNC B0 ;  /* 0x0000000000007941 */ /* 0x000fea0003800000 */
.L_x_10499:
        /* <DEDUP_REMOVED lines=51> */
.L_x_10505:
[----:B------:R-:W-:Y:S01]  /*1fd0c0*/  R2UR UR4, R38 ;  /* 0x00000000260472ca */ /* 0x000fe200000e0000 */
[----:B------:R-:W-:Y:S01]  /*1fd0d0*/  IMAD.MOV.U32 R5, RZ, RZ, 0x5272 ;  /* 0x00005272ff057424 */ /* 0x000fe200078e00ff */
[----:B------:R-:W-:Y:S01]  /*1fd0e0*/  R2UR UR5, R39 ;  /* 0x00000000270572ca */ /* 0x000fe200000e0000 */
[----:B------:R-:W-:Y:S01]  /*1fd0f0*/  IMAD.MOV.U32 R9, RZ, RZ, -0x1 ;  /* 0xffffffffff097424 */ /* 0x000fe200078e00ff */
[----:B------:R-:W-:-:S11]  /*1fd100*/  PLOP3.LUT P0, PT, PT, PT, PT, 0x8, 0x80 ;  /* 0x000000000080781c */ /* 0x000fd60003f0e170 */
[----:B------:R0:W-:Y:S02]  /*1fd110*/  ST.E desc[UR4][R30.64], R5 ;  /* 0x000000051e007985 */ /* 0x0001e4000c101904 */
.L_x_10506:
[----:B------:R-:W-:Y:S05]  /*1fd120*/  BSYNC B0 ;  /* 0x0000000000007941 */ /* 0x000fea0003800000 */
.L_x_10504:
        /* <DEDUP_REMOVED lines=39> */
.L_x_10508:
[----:B------:R-:W-:Y:S05]  /*1fd3a0*/  BSYNC B0 ;  /* 0x0000000000007941 */ /* 0x000fea0003800000 */
.L_x_10507:
[----:B------:R-:W-:Y:S02]  /*1fd3b0*/  R2UR UR4, R38 ;  /* 0x00000000260472ca */ /* 0x000fe400000e0000 */
[----:B------:R-:W-:-:S13]  /*1fd3c0*/  R2UR UR5, R39 ;  /* 0x00000000270572ca */ /* 0x000fda00000e0000 */
[----:B------:R2:W-:Y:S01]  /*1fd3d0*/  ST.E desc[UR4][R30.64], R7 ;  /* 0x000000071e007985 */ /* 0x0005e2000c101904 */
[----:B------:R-:W-:Y:S05]  /*1fd3e0*/  BRA `(.L_x_10469) ;  /* 0x0000000000147947 */ /* 0x000fea0003800000 */
.L_x_10498:
[----:B------:R-:W-:Y:S02]  /*1fd3f0*/  R2UR UR4, R38 ;  /* 0x00000000260472ca */ /* 0x000fe400000e0000 */
[----:B------:R-:W-:Y:S02]  /*1fd400*/  R2UR UR5, R39 ;  /* 0x00000000270572ca */ /* 0x000fe400000e0000 */
[----:B------:R-:W-:-:S05]  /*1fd410*/  LEA R4, P0, R14, R4, 0x2 ;  /* 0x000000040e047211 */ /* 0x000fca00078010ff */
[----:B------:R-:W-:-:S06]  /*1fd420*/  IMAD.X R5, RZ, RZ, R5, P0 ;  /* 0x000000ffff057224 */ /* 0x000fcc00000e0605 */
[----:B------:R4:W-:Y:S02]  /*1fd430*/  ST.E desc[UR4][R4.64+0x20], RZ ;  /* 0x000020ff04007985 */ /* 0x0009e4000c101904 */
.L_x_10469:
[----:B------:R-:W-:Y:S05]  /*1fd440*/  BSYNC B1 ;  /* 0x0000000000017941 */ /* 0x000fea0003800000 */
.L_x_10468:
[----:B------:R-:W-:Y:S01]  /*1fd450*/  ISETP.GE.AND P0, PT, R12, 0x1, PT ;  /* 0x000000010c00780c */ /* 0x000fe20003f06270 */
[----:B------:R-:W-:-:S12]  /*1fd460*/  BSSY B0, `(.L_x_10509) ;  /* 0x000013d000007945 */ /* 0x000fd80003800000 */
[----:B------:R-:W-:Y:S05]  /*1fd470*/  @!P0 BRA `(.L_x_10510) ;  /* 0x0000001000ec8947 */ /* 0x000fea0003800000 */
[----:B-1----:R-:W-:Y:S01]  /*1fd480*/  IMAD.MOV R0, RZ, RZ, -R12 ;  /* 0x000000ffff007224 */ /* 0x002fe200078e0a0c */
[----:B------:R-:W-:-:S07]  /*1fd490*/  CS2R R8, SRZ ;  /* 0x0000000000087805 */ /* 0x000fce000001ff00 */
.L_x_10535:
        /* <DEDUP_REMOVED lines=35> */
.L_x_10518:
[----:B------:R-:W0:Y:S02]  /*1fd6d0*/  LDS.64 R32, [R5+0x8] ;  /* 0x0000080005207984 */ /* 0x000e240000000a00 */
[----:B0-----:R-:W-:-:S05]  /*1fd6e0*/  IADD3 R34, P0, PT, R32, 0x30, RZ ;  /* 0x0000003020227810 */ /* 0x001fca0007f1e0ff */
[----:B------:R-:W-:-:S07]  /*1fd6f0*/  IMAD.X R35, RZ, RZ, R33, P0 ;  /* 0x000000ffff237224 */ /* 0x000fce00000e0621 */
[----:B------:R-:W0:Y:S02]  /*1fd700*/  ATOMS.CAST.SPIN.64 P0, [R5+0x8], R32, R34 ;  /* 0x000008200500758d */ /* 0x000e240001800422 */
[----:B0-----:R-:W-:Y:S05]  /*1fd710*/  @!P0 BRA `(.L_x_10518) ;  /* 0xfffffffc00ec8947 */ /* 0x001fea000383ffff */
[----:B------:R-:W-:Y:S05]  /*1fd720*/  BSYNC B3 ;  /* 0x0000000000037941 */ /* 0x000fea0003800000 */
.L_x_10517:
[----:B------:R-:W-:Y:S05]  /*1fd730*/  BRA `(.L_x_10515) ;  /* 0x0000000000187947 */ /* 0x000fea0003800000 */
.L_x_10516:
[----:B------:R-:W-:Y:S02]  /*1fd740*/  R2UR UR4, R38 ;  /* 0x00000000260472ca */ /* 0x000fe400000e0000 */
[----:B------:R-:W-:-:S13]  /*1fd750*/  R2UR UR5, R39 ;  /* 0x00000000270572ca */ /* 0x000fda00000e0000 */
[----:B------:R-:W2:Y:S02]  /*1fd760*/  LD.E.64 R32, desc[UR4][R36.64+0x8] ;  /* 0x0000080424207980 */ /* 0x000ea4000c101b00 */
[----:B--2---:R-:W-:-:S05]  /*1fd770*/  IADD3 R4, P0, PT, R32, 0x30, RZ ;  /* 0x0000003020047810 */ /* 0x004fca0007f1e0ff */
[----:B------:R-:W-:-:S05]  /*1fd780*/  IMAD.X R5, RZ, RZ, R33, P0 ;  /* 0x000000ffff057224 */ /* 0x000fca00000e0621 */
[----:B------:R0:W-:Y:S03]  /*1fd790*/  ST.E.64 desc[UR4][R36.64+0x8], R4 ;  /* 0x0000080424007985 */ /* 0x0001e6000c101b04 */
.L_x_10515:
[----:B------:R-:W-:Y:S05]  /*1fd7a0*/  BSYNC B2 ;  /* 0x0000000000027941 */ /* 0x000fea0003800000 */
.L_x_10514:
        /* <DEDUP_REMOVED lines=54> */
.L_x_10520:
[----:B------:R-:W-:Y:S05]  /*1fdb10*/  BSYNC B2 ;  /* 0x0000000000027941 */ /* 0x000fea0003800000 */
.L_x_10519:
        /* <DEDUP_REMOVED lines=40> */
.L_x_10522:
[----:B------:R-:W-:Y:S05]  /*1fdda0*/  BSYNC B2 ;  /* 0x0000000000027941 */ /* 0x000fea0003800000 */
.L_x_10521:
[----:B------:R-:W-:Y:S02]  /*1fddb0*/  R2UR UR4, R38 ;  /* 0x00000000260472ca */ /* 0x000fe400000e0000 */
[----:B------:R-:W-:Y:S02]  /*1fddc0*/  R2UR UR5, R39 ;  /* 0x00000000270572ca */ /* 0x000fe400000e0000 */
[----:B------:R-:W-:-:S11]  /*1fddd0*/  PRMT R11, RZ, 0x7610, R11 ;  /* 0x00007610ff0b7816 */ /* 0x000fd6000000000b */
[----:B------:R3:W-:Y:S01]  /*1fdde0*/  ST.E desc[UR4][R30.64], R7 ;  /* 0x000000071e007985 */ /* 0x0007e2000c101904 */
[----:B------:R-:W-:Y:S05]  /*1fddf0*/  BRA `(.L_x_10512) ;  /* 0x0000000000147947 */ /* 0x000fea0003800000 */
.L_x_10513:
[----:B------:R-:W-:Y:S02]  /*1fde00*/  R2UR UR4, R38 ;  /* 0x00000000260472ca */ /* 0x000fe400000e0000 */
[----:B------:R-:W-:Y:S02]  /*1fde10*/  R2UR UR5, R39 ;  /* 0x00000000270572ca */ /* 0x000fe400000e0000 */
[----:B------:R-:W-:-:S05]  /*1fde20*/  IADD3 R4, P0, PT, R4, R8, RZ ;  /* 0x0000000804047210 */ /* 0x000fca0007f1e0ff */
[----:B------:R-:W-:-:S06]  /*1fde30*/  IMAD.X R5, RZ, RZ, R5, P0 ;  /* 0x000000ffff057224 */ /* 0x000fcc00000e0605 */
[----:B------:R1:W5:Y:S02]  /*1fde40*/  LD.E.U8 R11, desc[UR4][R4.64+0x20] ;  /* 0x00002004040b7980 */ /* 0x000364000c101100 */
.L_x_10512:
[----:B------:R-:W-:Y:S05]  /*1fde50*/  BSYNC B1 ;  /* 0x0000000000017941 */ /* 0x000fea0003800000 */
.L_x_10511:
        /* <DEDUP_REMOVED lines=31> */
.L_x_10530:
[----:B------:R-:W0:Y:S02]  /*1fe050*/  LDS.64 R32, [R5+0x8] ;  /* 0x0000080005207984 */ /* 0x000e240000000a00 */
[----:B0-----:R-:W-:-:S05]  /*1fe060*/  IADD3 R34, P0, PT, R32, 0x30, RZ ;  /* 0x0000003020227810 */ /* 0x001fca0007f1e0ff */
[----:B------:R-:W-:-:S07]  /*1fe070*/  IMAD.X R35, RZ, RZ, R33, P0 ;  /* 0x000000ffff237224 */ /* 0x000fce00000e0621 */
[----:B------:R-:W0:Y:S02]  /*1fe080*/  ATOMS.CAST.SPIN.64 P0, [R5+0x8], R32, R34 ;  /* 0x000008200500758d */ /* 0x000e240001800422 */
[----:B0-----:R-:W-:Y:S05]  /*1fe090*/  @!P0 BRA `(.L_x_10530) ;  /* 0xfffffffc00ec8947 */ /* 0x001fea000383ffff */
[----:B------:R-:W-:Y:S05]  /*1fe0a0*/  BSYNC B3 ;  /* 0x0000000000037941 */ /* 0x000fea0003800000 */
.L_x_10529:
[----:B------:R-:W-:Y:S05]  /*1fe0b0*/  BRA `(.L_x_10527) ;  /* 0x0000000000187947 */ /* 0x000fea0003800000 */
.L_x_10528:
[----:B------:R-:W-:Y:S02]  /*1fe0c0*/  R2UR UR4, R38 ;  /* 0x00000000260472ca */ /* 0x000fe400000e0000 */
[----:B------:R-:W-:-:S13]  /*1fe0d0*/  R2UR UR5, R39 ;  /* 0x00000000270572ca */ /* 0x000fda00000e0000 */
[----:B------:R-:W2:Y:S02]  /*1fe0e0*/  LD.E.64 R32, desc[UR4][R36.64+0x8] ;  /* 0x0000080424207980 */ /* 0x000ea4000c101b00 */
[----:B--2---:R-:W-:-:S05]  /*1fe0f0*/  IADD3 R4, P0, PT, R32, 0x30, RZ ;  /* 0x0000003020047810 */ /* 0x004fca0007f1e0ff */
[----:B------:R-:W-:-:S05]  /*1fe100*/  IMAD.X R5, RZ, RZ, R33, P0 ;  /* 0x000000ffff057224 */ /* 0x000fca00000e0621 */
[----:B------:R0:W-:Y:S03]  /*1fe110*/  ST.E.64 desc[UR4][R36.64+0x8], R4 ;  /* 0x0000080424007985 */ /* 0x0001e6000c101b04 */
.L_x_10527:
[----:B------:R-:W-:Y:S05]  /*1fe120*/  BSYNC B2 ;  /* 0x0000000000027941 */ /* 0x000fea0003800000 */
.L_x_10526:
        /* <DEDUP_REMOVED lines=54> */
.L_x_10532:
[----:B------:R-:W-:Y:S05]  /*1fe490*/  BSYNC B2 ;  /* 0x0000000000027941 */ /* 0x000fea0003800000 */
.L_x_10531:
        /* <DEDUP_REMOVED lines=40> */
.L_x_10534:
[----:B------:R-:W-:Y:S05]  /*1fe720*/  BSYNC B2 ;  /* 0x0000000000027941 */ /* 0x000fea0003800000 */
.L_x_10533:
[----:B------:R-:W-:Y:S02]  /*1fe730*/  R2UR UR4, R38 ;  /* 0x00000000260472ca */ /* 0x000fe400000e0000 */
[----:B------:R-:W-:-:S13]  /*1fe740*/  R2UR UR5, R39 ;  /* 0x00000000270572ca */ /* 0x000fda00000e0000 */
[----:B------:R4:W-:Y:S01]  /*1fe750*/  ST.E desc[UR4][R30.64], R7 ;  /* 0x000000071e007985 */ /* 0x0009e2000c101904 */
[----:B------:R-:W-:Y:S05]  /*1fe760*/  BRA `(.L_x_10524) ;  /* 0x0000000000207947 */ /* 0x000fea0003800000 */
.L_x_10525:
        /* <DEDUP_REMOVED lines=8> */
.L_x_10524:
[----:B------:R-:W-:Y:S05]  /*1fe7f0*/  BSYNC B1 ;  /* 0x0000000000017941 */ /* 0x000fea0003800000 */
.L_x_10523:
[----:B------:R-:W-:Y:S02]  /*1fe800*/  VIADD R9, R9, 0x1 ;  /* 0x0000000109097836 */ /* 0x000fe40000000000 */
[----:B------:R-:W-:Y:S01]  /*1fe810*/  VIADD R8, R8, 0x4 ;  /* 0x0000000408087836 */ /* 0x000fe20000000000 */
[----:B------:R-:W-:Y:S06]  /*1fe820*/  @P2 BRA `(.L_x_10535) ;  /* 0xffffffec001c2947 */ /* 0x000fec000383ffff */
.L_x_10510:
[----:B------:R-:W-:Y:S05]  /*1fe830*/  BSYNC B0 ;  /* 0x0000000000007941 */ /* 0x000fea0003800000 */
.L_x_10509:
[----:B------:R-:W-:Y:S01]  /*1fe840*/  ISETP.GE.AND P0, PT, R15, 0x1, PT ;  /* 0x000000010f00780c */ /* 0x000fe20003f06270 */
[----:B------:R-:W-:-:S12]  /*1fe850*/  BSSY B0, `(.L_x_10536) ;  /* 0x0000141000007945 */ /* 0x000fd80003800000 */
[----:B------:R-:W-:Y:S05]  /*1fe860*/  @!P0 BRA `(.L_x_10537) ;  /* 0x0000001000fc8947 */ /* 0x000fea0003800000 */
[----:B------:R-:W-:Y:S01]  /*1fe870*/  IMAD.MOV R15, RZ, RZ, -R15 ;  /* 0x000000ffff0f7224 */ /* 0x000fe200078e0a0f */
[----:B------:R-:W-:Y:S01]  /*1fe880*/  CS2R R8, SRZ ;  /* 0x0000000000087805 */ /* 0x000fe2000001ff00 */
[----:B-1----:R-:W-:-:S07]  /*1fe890*/  IMAD.SHL.U32 R0, R12, 0x4, RZ ;  /* 0x000000040c007824 */ /* 0x002fce00078e00ff */
.L_x_10562:
        /* <DEDUP_REMOVED lines=35> */
.L_x_10545:
[----:B------:R-:W0:Y:S02]  /*1fead0*/  LDS.64 R32, [R5+0x8] ;  /* 0x0000080005207984 */ /* 0x000e240000000a00 */
[----:B0-----:R-:W-:-:S05]  /*1feae0*/  IADD3 R34, P0, PT, R32, 0x30, RZ ;  /* 0x0000003020227810 */ /* 0x001fca0007f1e0ff */
[----:B------:R-:W-:-:S07]  /*1feaf0*/  IMAD.X R35, RZ, RZ, R33, P0 ;  /* 0x000000ffff237224 */ /* 0x000fce00000e0621 */
[----:B------:R-:W0:Y:S02]  /*1feb00*/  ATOMS.CAST.SPIN.64 P0, [R5+0x8], R32, R34 ;  /* 0x000008200500758d */ /* 0x000e240001800422 */
[----:B0-----:R-:W-:Y:S05]  /*1feb10*/  @!P0 BRA `(.L_x_10545) ;  /* 0xfffffffc00ec8947 */ /* 0x001fea000383ffff */
[----:B------:R-:W-:Y:S05]  /*1feb20*/  BSYNC B3 ;  /* 0x0000000000037941 */ /* 0x000fea0003800000 */
.L_x_10544:
[----:B------:R-:W-:Y:S05]  /*1feb30*/  BRA `(.L_x_10542) ;  /* 0x0000000000187947 */ /* 0x000fea0003800000 */
.L_x_10543:
[----:B------:R-:W-:Y:S02]  /*1feb40*/  R2UR UR4, R38 ;  /* 0x00000000260472ca */ /* 0x000fe400000e0000 */
[----:B------:R-:W-:-:S13]  /*1feb50*/  R2UR UR5, R39 ;  /* 0x00000000270572ca */ /* 0x000fda00000e0000 */
[----:B------:R-:W2:Y:S02]  /*1feb60*/  LD.E.64 R32, desc[UR4][R36.64+0x8] ;  /* 0x0000080424207980 */ /* 0x000ea4000c101b00 */
[----:B--2---:R-:W-:-:S05]  /*1feb70*/  IADD3 R4, P0, PT, R32, 0x30, RZ ;  /* 0x0000003020047810 */ /* 0x004fca0007f1e0ff */
[----:B------:R-:W-:-:S05]  /*1feb80*/  IMAD.X R5, RZ, RZ, R33, P0 ;  /* 0x000000ffff057224 */ /* 0x000fca00000e0621 */
[----:B------:R0:W-:Y:S03]  /*1feb90*/  ST.E.64 desc[UR4][R36.64+0x8], R4 ;  /* 0x0000080424007985 */ /* 0x0001e6000c101b04 */
.L_x_10542:
[----:B------:R-:W-:Y:S05]  /*1feba0*/  BSYNC B2 ;  /* 0x0000000000027941 */ /* 0x000fea0003800000 */
.L_x_10541:
        /* <DEDUP_REMOVED lines=54> */
.L_x_10547:
[----:B------:R-:W-:Y:S05]  /*1fef10*/  BSYNC B2 ;  /* 0x0000000000027941 */ /* 0x000fea0003800000 */
.L_x_10546:
        /* <DEDUP_REMOVED lines=40> */
.L_x_10549:
[----:B------:R-:W-:Y:S05]  /*1ff1a0*/  BSYNC B2 ;  /* 0x0000000000027941 */ /* 0x000fea0003800000 */
.L_x_10548:
[----:B------:R-:W-:Y:S02]  /*1ff1b0*/  R2UR UR4, R38 ;  /* 0x00000000260472ca */ /* 0x000fe400000e0000 */
[----:B------:R-:W-:Y:S02]  /*1ff1c0*/  R2UR UR5, R39 ;  /* 0x00000000270572ca */ /* 0x000fe400000e0000 */
[----:B------:R-:W-:-:S11]  /*1ff1d0*/  PRMT R11, RZ, 0x7610, R11 ;  /* 0x00007610ff0b7816 */ /* 0x000fd6000000000b */
[----:B------:R3:W-:Y:S01]  /*1ff1e0*/  ST.E desc[UR4][R30.64], R7 ;  /* 0x000000071e007985 */ /* 0x0007e2000c101904 */
[----:B------:R-:W-:Y:S05]  /*1ff1f0*/  BRA `(.L_x_10539) ;  /* 0x0000000000147947 */ /* 0x000fea0003800000 */
.L_x_10540:
[----:B------:R-:W-:Y:S02]  /*1ff200*/  R2UR UR4, R38 ;  /* 0x00000000260472ca */ /* 0x000fe400000e0000 */
[----:B------:R-:W-:Y:S02]  /*1ff210*/  R2UR UR5, R39 ;  /* 0x00000000270572ca */ /* 0x000fe400000e0000 */
[----:B------:R-:W-:-:S05]  /*1ff220*/  IADD3 R4, P0, PT, R4, R8, RZ ;  /* 0x0000000804047210 */ /* 0x000fca0007f1e0ff */
[----:B------:R-:W-:-:S06]  /*1ff230*/  IMAD.X R5, RZ, RZ, R5, P0 ;  /* 0x000000ffff057224 */ /* 0x000fcc00000e0605 */
[----:B------:R1:W5:Y:S02]  /*1ff240*/  LD.E.U8 R11, desc[UR4][R4.64+0x20] ;  /* 0x00002004040b7980 */ /* 0x000364000c101100 */
.L_x_10539:
[----:B------:R-:W-:Y:S05]  /*1ff250*/  BSYNC B1 ;  /* 0x0000000000017941 */ /* 0x000fea0003800000 */
.L_x_10538:
        /* <DEDUP_REMOVED lines=32> */
.L_x_10557:
[----:B------:R-:W0:Y:S02]  /*1ff460*/  LDS.64 R32, [R5+0x8] ;  /* 0x0000080005207984 */ /* 0x000e240000000a00 */
[----:B0-----:R-:W-:-:S05]  /*1ff470*/  IADD3 R34, P0, PT, R32, 0x30, RZ ;  /* 0x0000003020227810 */ /* 0x001fca0007f1e0ff */
[----:B------:R-:W-:-:S07]  /*1ff480*/  IMAD.X R35, RZ, RZ, R33, P0 ;  /* 0x000000ffff237224 */ /* 0x000fce00000e0621 */
[----:B------:R-:W0:Y:S02]  /*1ff490*/  ATOMS.CAST.SPIN.64 P0, [R5+0x8], R32, R34 ;  /* 0x000008200500758d */ /* 0x000e240001800422 */
[----:B0-----:R-:W-:Y:S05]  /*1ff4a0*/  @!P0 BRA `(.L_x_10557) ;  /* 0xfffffffc00ec8947 */ /* 0x001fea000383ffff */
[----:B------:R-:W-:Y:S05]  /*1ff4b0*/  BSYNC B3 ;  /* 0x0000000000037941 */ /* 0x000fea0003800000 */
.L_x_10556:
[----:B------:R-:W-:Y:S05]  /*1ff4c0*/  BRA `(.L_x_10554) ;  /* 0x0000000000187947 */ /* 0x000fea0003800000 */
.L_x_10555:
[----:B------:R-:W-:Y:S02]  /*1ff4d0*/  R2UR UR4, R38 ;  /* 0x00000000260472ca */ /* 0x000fe400000e0000 */
[----:B------:R-:W-:-:S13]  /*1ff4e0*/  R2UR UR5, R39 ;  /* 0x00000000270572ca */ /* 0x000fda00000e0000 */
[----:B------:R-:W2:Y:S02]  /*1ff4f0*/  LD.E.64 R32, desc[UR4][R36.64+0x8] ;  /* 0x0000080424207980 */ /* 0x000ea4000c101b00 */
[----:B--2---:R-:W-:-:S05]  /*1ff500*/  IADD3 R4, P0, PT, R32, 0x30, RZ ;  /* 0x0000003020047810 */ /* 0x004fca0007f1e0ff */
[----:B------:R-:W-:-:S05]  /*1ff510*/  IMAD.X R5, RZ, RZ, R33, P0 ;  /* 0x000000ffff057224 */ /* 0x000fca00000e0621 */
[----:B------:R0:W-:Y:S03]  /*1ff520*/  ST.E.64 desc[UR4][R36.64+0x8], R4 ;  /* 0x0000080424007985 */ /* 0x0001e6000c101b04 */
.L_x_10554:
[----:B------:R-:W-:Y:S05]  /*1ff530*/  BSYNC B2 ;  /* 0x0000000000027941 */ /* 0x000fea0003800000 */
.L_x_10553:
        /* <DEDUP_REMOVED lines=54> */
.L_x_10559:
[----:B------:R-:W-:Y:S05]  /*1ff8a0*/  BSYNC B2 ;  /* 0x0000000000027941 */ /* 0x000fea0003800000 */
.L_x_10558:
        /* <DEDUP_REMOVED lines=40> */
.L_x_10561:
[----:B------:R-:W-:Y:S05]  /*1ffb30*/  BSYNC B2 ;  /* 0x0000000000027941 */ /* 0x000fea0003800000 */
.L_x_10560:
[----:B------:R-:W-:Y:S02]  /*1ffb40*/  R2UR UR4, R38 ;  /* 0x00000000260472ca */ /* 0x000fe400000e0000 */
[----:B------:R-:W-:-:S13]  /*1ffb50*/  R2UR UR5, R39 ;  /* 0x00000000270572ca */ /* 0x000fda00000e0000 */
[----:B------:R4:W-:Y:S01]  /*1ffb60*/  ST.E desc[UR4][R30.64], R7 ;  /* 0x000000071e007985 */ /* 0x0009e2000c101904 */
[----:B------:R-:W-:Y:S05]  /*1ffb70*/  BRA `(.L_x_10551) ;  /* 0x0000000000207947 */ /* 0x000fea0003800000 */
.L_x_10552:
        /* <DEDUP_REMOVED lines=8> */
.L_x_10551:
[----:B------:R-:W-:Y:S05]  /*1ffc00*/  BSYNC B1 ;  /* 0x0000000000017941 */ /* 0x000fea0003800000 */
.L_x_10550:
[----:B------:R-:W-:Y:S02]  /*1ffc10*/  VIADD R9, R9, 0x1 ;  /* 0x0000000109097836 */ /* 0x000fe40000000000 */
[----:B------:R-:W-:Y:S02]  /*1ffc20*/  VIADD R0, R0, 0x4 ;  /* 0x0000000400007836 */ /* 0x000fe40000000000 */
[----:B------:R-:W-:Y:S02]  /*1ffc30*/  VIADD R12, R12, 0x1 ;  /* 0x000000010c0c7836 */ /* 0x000fe40000000000 */
[----:B------:R-:W-:Y:S01]  /*1ffc40*/  VIADD R8, R8, 0x4 ;  /* 0x0000000408087836 */ /* 0x000fe20000000000 */
[----:B------:R-:W-:Y:S06]  /*1ffc50*/  @P2 BRA `(.L_x_10562) ;  /* 0xffffffec00102947 */ /* 0x000fec000383ffff */
.L_x_10537:
[----:B------:R-:W-:Y:S05]  /*1ffc60*/  BSYNC B0 ;  /* 0x0000000000007941 */ /* 0x000fea0003800000 */
.L_x_10536:
        /* <DEDUP_REMOVED lines=19> */
.L_x_10567:
[----:B------:R-:W0:Y:S02]  /*1ffda0*/  LDS.64 R8, [R7+0x8] ;  /* 0x0000080007087984 */ /* 0x000e240000000a00 */
[----:B0-----:R-:W-:-:S05]  /*1ffdb0*/  IADD3 R10, P0, PT, R8, 0x30, RZ ;  /* 0x00000030080a7810 */ /* 0x001fca0007f1e0ff */
[----:B-----5:R-:W-:-:S07]  /*1ffdc0*/  IMAD.X R11, RZ, RZ, R9, P0 ;  /* 0x000000ffff0b7224 */ /* 0x020fce00000e0609 */
[----:B------:R-:W0:Y:S02]  /*1ffdd0*/  ATOMS.CAST.SPIN.64 P0, [R7+0x8], R8, R10 ;  /* 0x000008080700758d */ /* 0x000e24000180040a */
[----:B0-----:R-:W-:Y:S05]  /*1ffde0*/  @!P0 BRA `(.L_x_10567) ;  /* 0xfffffffc00ec8947 */ /* 0x001fea000383ffff */
[----:B------:R-:W-:Y:S05]  /*1ffdf0*/  BSYNC B1 ;  /* 0x0000000000017941 */ /* 0x000fea0003800000 */
.L_x_10566:
[----:B------:R-:W-:Y:S05]  /*1ffe00*/  BRA `(.L_x_10564) ;  /* 0x0000000000187947 */ /* 0x000fea0003800000 */
.L_x_10565:
[----:B------:R-:W-:Y:S02]  /*1ffe10*/  R2UR UR4, R38 ;  /* 0x00000000260472ca */ /* 0x000fe400000e0000 */
[----:B------:R-:W-:-:S13]  /*1ffe20*/  R2UR UR5, R39 ;  /* 0x00000000270572ca */ /* 0x000fda00000e0000 */
[----:B------:R-:W2:Y:S02]  /*1ffe30*/  LD.E.64 R8, desc[UR4][R36.64+0x8] ;  /* 0x0000080424087980 */ /* 0x000ea4000c101b00 */
[----:B--2---:R-:W-:-:S05]  /*1ffe40*/  IADD3 R6, P0, PT, R8, 0x30, RZ ;  /* 0x0000003008067810 */ /* 0x004fca0007f1e0ff */
[----:B------:R-:W-:-:S05]  /*1ffe50*/  IMAD.X R7, RZ, RZ, R9, P0 ;  /* 0x000000ffff077224 */ /* 0x000fca00000e0609 */
[----:B------:R0:W-:Y:S03]  /*1ffe60*/  ST.E.64 desc[UR4][R36.64+0x8], R6 ;  /* 0x0000080624007985 */ /* 0x0001e6000c101b04 */
.L_x_10564:
[----:B------:R-:W-:Y:S05]  /*1ffe70*/  BSYNC B0 ;  /* 0x0000000000007941 */ /* 0x000fea0003800000 */
.L_x_10563:
        /* <DEDUP_REMOVED lines=65> */
.L_x_10574:
[----:B------:R-:W0:Y:S02]  /*200290*/  LDS.64 R8, [R5+0x8] ;  /* 0x0000080005087984 */ /* 0x000e240000000a00 */
[----:B0-----:R-:W-:-:S05]  /*2002a0*/  IADD3 R10, P0, PT, R18, R8, RZ ;  /* 0x00000008120a7210 */ /* 0x001fca0007f1e0ff */
[----:B------:R-:W-:-:S07]  /*2002b0*/  IMAD.X R11, R19, 0x1, R9, P0 ;  /* 0x00000001130b7824 */ /* 0x000fce00000e0609 */
[----:B------:R-:W0:Y:S02]  /*2002c0*/  ATOMS.CAST.SPIN.64 P0, [R5+0x8], R8, R10 ;  /* 0x000008080500758d */ /* 0x000e24000180040a */
[----:B0-----:R-:W-:Y:S05]  /*2002d0*/  @!P0 BRA `(.L_x_10574) ;  /* 0xfffffffc00ec8947 */ /* 0x001fea000383ffff */
[----:B------:R-:W-:Y:S05]  /*2002e0*/  BSYNC B2 ;  /* 0x0000000000027941 */ /* 0x000fea0003800000 */
.L_x_10573:
[----:B------:R-:W-:Y:S05]  /*2002f0*/  BRA `(.L_x_10571) ;  /* 0x0000000000187947 */ /* 0x000fea0003800000 */
.L_x_10572:
[----:B------:R-:W-:Y:S02]  /*200300*/  R2UR UR4, R38 ;  /* 0x00000000260472ca */ /* 0x000fe400000e0000 */
[----:B------:R-:W-:-:S13]  /*200310*/  R2UR UR5, R39 ;  /* 0x00000000270572ca */ /* 0x000fda00000e0000 */
[----:B------:R-:W2:Y:S02]  /*200320*/  LD.E.64 R8, desc[UR4][R36.64+0x8] ;  /* 0x0000080424087980 */ /* 0x000ea4000c101b00 */
[----:B--2---:R-:W-:-:S05]  /*200330*/  IADD3 R4, P0, PT, R18, R8, RZ ;  /* 0x0000000812047210 */ /* 0x004fca0007f1e0ff */
[----:B------:R-:W-:-:S05]  /*200340*/  IMAD.X R5, R19, 0x1, R9, P0 ;  /* 0x0000000113057824 */ /* 0x000fca00000e0609 */
[----:B------:R0:W-:Y:S03]  /*200350*/  ST.E.64 desc[UR4][R36.64+0x8], R4 ;  /* 0x0000080424007985 */ /* 0x0001e6000c101b04 */
.L_x_10571:
[----:B------:R-:W-:Y:S05]  /*200360*/  BSYNC B1 ;  /* 0x0000000000017941 */ /* 0x000fea0003800000 */
.L_x_10570:
        /* <DEDUP_REMOVED lines=47> */
.L_x_10606:
        /* <DEDUP_REMOVED lines=29> */
.L_x_10587:
[----:B------:R-:W0:Y:S02]  /*200830*/  LDS.64 R8, [R5+0x8] ;  /* 0x0000080005087984 */ /* 0x000e240000000a00 */
[----:B0-----:R-:W-:-:S05]  /*200840*/  IADD3 R10, P0, PT, R8, 0x30, RZ ;  /* 0x00000030080a7810 */ /* 0x001fca0007f1e0ff */
[----:B------:R-:W-:-:S07]  /*200850*/  IMAD.X R11, RZ, RZ, R9, P0 ;  /* 0x000000ffff0b7224 */ /* 0x000fce00000e0609 */
[----:B------:R-:W0:Y:S02]  /*200860*/  ATOMS.CAST.SPIN.64 P0, [R5+0x8], R8, R10 ;  /* 0x000008080500758d */ /* 0x000e24000180040a */
[----:B0-----:R-:W-:Y:S05]  /*200870*/  @!P0 BRA `(.L_x_10587) ;  /* 0xfffffffc00ec8947 */ /* 0x001fea000383ffff */
[----:B------:R-:W-:Y:S05]  /*200880*/  BSYNC B7 ;  /* 0x0000000000077941 */ /* 0x000fea0003800000 */
.L_x_10586:
[----:B------:R-:W-:Y:S05]  /*200890*/  BRA `(.L_x_10584) ;  /* 0x0000000000187947 */ /* 0x000fea0003800000 */
.L_x_10585:
[----:B------:R-:W-:Y:S02]  /*2008a0*/  R2UR UR4, R38 ;  /* 0x00000000260472ca */ /* 0x000fe400000e0000 */
[----:B------:R-:W-:-:S13]  /*2008b0*/  R2UR UR5, R39 ;  /* 0x00000000270572ca */ /* 0x000fda00000e0000 */
[----:B------:R-:W2:Y:S02]  /*2008c0*/  LD.E.64 R8, desc[UR4][R36.64+0x8] ;  /* 0x0000080424087980 */ /* 0x000ea4000c101b00 */
[----:B--2---:R-:W-:-:S05]  /*2008d0*/  IADD3 R4, P0, PT, R8, 0x30, RZ ;  /* 0x0000003008047810 */ /* 0x004fca0007f1e0ff */
[----:B------:R-:W-:-:S05]  /*2008e0*/  IMAD.X R5, RZ, RZ, R9, P0 ;  /* 0x000000ffff057224 */ /* 0x000fca00000e0609 */
[----:B------:R0:W-:Y:S03]  /*2008f0*/  ST.E.64 desc[UR4][R36.64+0x8], R4 ;  /* 0x0000080424007985 */ /* 0x0001e6000c101b04 */
.L_x_10584:
[----:B------:R-:W-:Y:S05]  /*200900*/  BSYNC B5 ;  /* 0x0000000000057941 */ /* 0x000fea0003800000 */
.L_x_10583:
        /* <DEDUP_REMOVED lines=54> */
.L_x_10589:
[----:B------:R-:W-:Y:S05]  /*200c70*/  BSYNC B5 ;  /* 0x0000000000057941 */ /* 0x000fea0003800000 */
.L_x_10588:
        /* <DEDUP_REMOVED lines=40> */
.L_x_10591:
[----:B------:R-:W-:Y:S05]  /*200f00*/  BSYNC B5 ;  /* 0x0000000000057941 */ /* 0x000fea0003800000 */
.L_x_10590:
[----:B------:R-:W-:Y:S02]  /*200f10*/  R2UR UR4, R38 ;  /* 0x00000000260472ca */ /* 0x000fe400000e0000 */
[----:B------:R-:W-:-:S13]  /*200f20*/  R2UR UR5, R39 ;  /* 0x00000000270572ca */ /* 0x000fda00000e0000 */
[----:B------:R2:W-:Y:S01]  /*200f30*/  ST.E desc[UR4][R30.64], R7 ;  /* 0x000000071e007985 */ /* 0x0005e2000c101904 */
[----:B------:R-:W-:Y:S05]  /*200f40*/  BRA `(.L_x_10592) ;  /* 0x0000000000147947 */ /* 0x000fea0003800000 */
.L_x_10582:
[----:B------:R-:W-:Y:S02]  /*200f50*/  R2UR UR4, R38 ;  /* 0x00000000260472ca */ /* 0x000fe400000e0000 */
[----:B------:R-:W-:Y:S02]  /*200f60*/  R2UR UR5, R39 ;  /* 0x00000000270572ca */ /* 0x000fe400000e0000 */
[----:B------:R-:W-:-:S05]  /*200f70*/  IADD3 R4, P0, PT, R4, R17, RZ ;  /* 0x0000001104047210 */ /* 0x000fca0007f1e0ff */
[----:B------:R-:W-:-:S06]  /*200f80*/  IMAD.X R5, RZ, RZ, R5, P0 ;  /* 0x000000ffff057224 */ /* 0x000fcc00000e0605 */
[----:B------:R0:W-:Y:S02]  /*200f90*/  ST.E desc[UR4][R4.64+0x20], RZ ;  /* 0x000020ff04007985 */ /* 0x0001e4000c101904 */
.L_x_10592:
[----:B------:R-:W-:Y:S05]  /*200fa0*/  BSYNC B4 ;  /* 0x0000000000047941 */ /* 0x000fea0003800000 */
.L_x_10581:
        /* <DEDUP_REMOVED lines=26> */
.L_x_10599:
[----:B------:R-:W0:Y:S02]  /*201150*/  LDS.64 R8, [R5+0x8] ;  /* 0x0000080005087984 */ /* 0x000e240000000a00 */
[----:B0-----:R-:W-:-:S05]  /*201160*/  IADD3 R10, P0, PT, R8, 0x30, RZ ;  /* 0x00000030080a7810 */ /* 0x001fca0007f1e0ff */
[----:B------:R-:W-:-:S07]  /*201170*/  IMAD.X R11, RZ, RZ, R9, P0 ;  /* 0x000000ffff0b7224 */ /* 0x000fce00000e0609 */
[----:B------:R-:W0:Y:S02]  /*201180*/  ATOMS.CAST.SPIN.64 P0, [R5+0x8], R8, R10 ;  /* 0x000008080500758d */ /* 0x000e24000180040a */
[----:B0-----:R-:W-:Y:S05]  /*201190*/  @!P0 BRA `(.L_x_10599) ;  /* 0xfffffffc00ec8947 */ /* 0x001fea000383ffff */
[----:B------:R-:W-:Y:S05]  /*2011a0*/  BSYNC B7 ;  /* 0x0000000000077941 */ /* 0x000fea0003800000 */
.L_x_10598:
[----:B------:R-:W-:Y:S05]  /*2011b0*/  BRA `(.L_x_10596) ;  /* 0x0000000000187947 */ /* 0x000fea0003800000 */
.L_x_10597:
[----:B------:R-:W-:Y:S02]  /*2011c0*/  R2UR UR4, R38 ;  /* 0x00000000260472ca */ /* 0x000fe400000e0000 */
[----:B------:R-:W-:-:S13]  /*2011d0*/  R2UR UR5, R39 ;  /* 0x00000000270572ca */ /* 0x000fda00000e0000 */
[----:B------:R-:W2:Y:S02]  /*2011e0*/  LD.E.64 R8, desc[UR4][R36.64+0x8] ;  /* 0x0000080424087980 */ /* 0x000ea4000c101b00 */
[----:B--2---:R-:W-:-:S05]  /*2011f0*/  IADD3 R4, P0, PT, R8, 0x30, RZ ;  /* 0x0000003008047810 */ /* 0x004fca0007f1e0ff */
[----:B------:R-:W-:-:S05]  /*201200*/  IMAD.X R5, RZ, RZ, R9, P0 ;  /* 0x000000ffff057224 */ /* 0x000fca00000e0609 */
[----:B------:R0:W-:Y:S03]  /*201210*/  ST.E.64 desc[UR4][R36.64+0x8], R4 ;  /* 0x0000080424007985 */ /* 0x0001e6000c101b04 */
.L_x_10596:
[----:B------:R-:W-:Y:S05]  /*201220*/  BSYNC B5 ;  /* 0x0000000000057941 */ /* 0x000fea0003800000 */
.L_x_10595:
        /* <DEDUP_REMOVED lines=51> */
.L_x_10601:
[----:B------:R-:W-:Y:S01]  /*201560*/  R2UR UR4, R38 ;  /* 0x00000000260472ca */ /* 0x000fe200000e0000 */
[----:B------:R-:W-:Y:S01]  /*201570*/  IMAD.MOV.U32 R5, RZ, RZ, 0x5272 ;  /* 0x00005272ff057424 */ /* 0x000fe200078e00ff */
[----:B------:R-:W-:Y:S01]  /*201580*/  R2UR UR5, R39 ;  /* 0x00000000270572ca */ /* 0x000fe200000e0000 */
[----:B------:R-:W-:Y:S01]  /*201590*/  IMAD.MOV.U32 R9, RZ, RZ, -0x1 ;  /* 0xffffffffff097424 */ /* 0x000fe200078e00ff */
[----:B------:R-:W-:-:S11]  /*2015a0*/  PLOP3.LUT P0, PT, PT, PT, PT, 0x8, 0x80 ;  /* 0x000000000080781c */ /* 0x000fd60003f0e170 */
[----:B------:R0:W-:Y:S02]  /*2015b0*/  ST.E desc[UR4][R30.64], R5 ;  /* 0x000000051e007985 */ /* 0x0001e4000c101904 */
.L_x_10602:
[----:B------:R-:W-:Y:S05]  /*2015c0*/  BSYNC B5 ;  /* 0x0000000000057941 */ /* 0x000fea0003800000 */
.L_x_10600:
        /* <DEDUP_REMOVED lines=39> */
.L_x_10604:
[----:B------:R-:W-:Y:S05]  /*201840*/  BSYNC B5 ;  /* 0x0000000000057941 */ /* 0x000fea0003800000 */
.L_x_10603:
[----:B------:R-:W-:Y:S02]  /*201850*/  R2UR UR4, R38 ;  /* 0x00000000260472ca */ /* 0x000fe400000e0000 */
[----:B------:R-:W-:-:S13]  /*201860*/  R2UR UR5, R39 ;  /* 0x00000000270572ca */ /* 0x000fda00000e0000 */
[----:B------:R2:W-:Y:S01]  /*201870*/  ST.E desc[UR4][R30.64], R7 ;  /* 0x000000071e007985 */ /* 0x0005e2000c101904 */
[----:B------:R-:W-:Y:S05]  /*201880*/  BRA `(.L_x_10605) ;  /* 0x0000000000187947 */ /* 0x000fea0003800000 */
.L_x_10594:
[----:B------:R-:W-:Y:S01]  /*201890*/  VIADD R7, R17, 0x4 ;  /* 0x0000000411077836 */ /* 0x000fe20000000000 */
[----:B------:R-:W-:Y:S02]  /*2018a0*/  R2UR UR4, R38 ;  /* 0x00000000260472ca */ /* 0x000fe400000e0000 */
[----:B------:R-:W-:Y:S02]  /*2018b0*/  R2UR UR5, R39 ;  /* 0x00000000270572ca */ /* 0x000fe400000e0000 */
[----:B------:R-:W-:-:S05]  /*2018c0*/  IADD3 R4, P0, PT, R4, R7, RZ ;  /* 0x0000000704047210 */ /* 0x000fca0007f1e0ff */
[----:B------:R-:W-:-:S06]  /*2018d0*/  IMAD.X R5, RZ, RZ, R5, P0 ;  /* 0x000000ffff057224 */ /* 0x000fcc00000e0605 */
[----:B------:R3:W-:Y:S02]  /*2018e0*/  ST.E desc[UR4][R4.64+0x20], RZ ;  /* 0x000020ff04007985 */ /* 0x0007e4000c101904 */
.L_x_10605:
[----:B------:R-:W-:Y:S05]  /*2018f0*/  BSYNC B4 ;  /* 0x0000000000047941 */ /* 0x000fea0003800000 */
.L_x_10593:
[----:B------:R-:W-:Y:S02]  /*201900*/  VIADD R18, R18, 0x2 ;  /* 0x0000000212127836 */ /* 0x000fe40000000000 */
[----:B------:R-:W-:Y:S01]  /*201910*/  VIADD R17, R17, 0x8 ;  /* 0x0000000811117836 */ /* 0x000fe20000000000 */
[----:B------:R-:W-:Y:S06]  /*201920*/  @P2 BRA `(.L_x_10606) ;  /* 0xffffffec004c2947 */ /* 0x000fec000383ffff */
.L_x_10580:
[----:B------:R-:W-:Y:S05]  /*201930*/  BSYNC B1 ;  /* 0x0000000000017941 */ /* 0x000fea0003800000 */
.L_x_10579:
        /* <DEDUP_REMOVED lines=25> */
.L_x_10613:
[----:B------:R-:W0:Y:S02]  /*201ad0*/  LDS.64 R8, [R5+0x8] ;  /* 0x0000080005087984 */ /* 0x000e240000000a00 */
[----:B0-----:R-:W-:-:S05]  /*201ae0*/  IADD3 R10, P0, PT, R8, 0x30, RZ ;  /* 0x00000030080a7810 */ /* 0x001fca0007f1e0ff */
[----:B------:R-:W-:-:S07]  /*201af0*/  IMAD.X R11, RZ, RZ, R9, P0 ;  /* 0x000000ffff0b7224 */ /* 0x000fce00000e0609 */
[----:B------:R-:W0:Y:S02]  /*201b00*/  ATOMS.CAST.SPIN.64 P0, [R5+0x8], R8, R10 ;  /* 0x000008080500758d */ /* 0x000e24000180040a */
[----:B0-----:R-:W-:Y:S05]  /*201b10*/  @!P0 BRA `(.L_x_10613) ;  /* 0xfffffffc00ec8947 */ /* 0x001fea000383ffff */
[----:B------:R-:W-:Y:S05]  /*201b20*/  BSYNC B5 ;  /* 0x0000000000057941 */ /* 0x000fea0003800000 */
.L_x_10612:
[----:B------:R-:W-:Y:S05]  /*201b30*/  BRA `(.L_x_10610) ;  /* 0x0000000000187947 */ /* 0x000fea0003800000 */
.L_x_10611:
[----:B------:R-:W-:Y:S02]  /*201b40*/  R2UR UR4, R38 ;  /* 0x00000000260472ca */ /* 0x000fe400000e0000 */
[----:B------:R-:W-:-:S13]  /*201b50*/  R2UR UR5, R39 ;  /* 0x00000000270572ca */ /* 0x000fda00000e0000 */
[----:B------:R-:W2:Y:S02]  /*201b60*/  LD.E.64 R8, desc[UR4][R36.64+0x8] ;  /* 0x0000080424087980 */ /* 0x000ea4000c101b00 */
[----:B--2---:R-:W-:-:S05]  /*201b70*/  IADD3 R4, P0, PT, R8, 0x30, RZ ;  /* 0x0000003008047810 */ /* 0x004fca0007f1e0ff */
[----:B------:R-:W-:-:S05]  /*201b80*/  IMAD.X R5, RZ, RZ, R9, P0 ;  /* 0x000000ffff057224 */ /* 0x000fca00000e0609 */
[----:B------:R0:W-:Y:S03]  /*201b90*/  ST.E.64 desc[UR4][R36.64+0x8], R4 ;  /* 0x0000080424007985 */ /* 0x0001e6000c101b04 */
.L_x_10610:
[----:B------:R-:W-:Y:S05]  /*201ba0*/  BSYNC B4 ;  /* 0x0000000000047941 */ /* 0x000fea0003800000 */
.L_x_10609:
        /* <DEDUP_REMOVED lines=51> */
.L_x_10615:
[----:B------:R-:W-:Y:S01]  /*201ee0*/  R2UR UR4, R38 ;  /* 0x00000000260472ca */ /* 0x000fe200000e0000 */
[----:B------:R-:W-:Y:S01]  /*201ef0*/  IMAD.MOV.U32 R5, RZ, RZ, 0x5272 ;  /* 0x00005272ff057424 */ /* 0x000fe200078e00ff */
[----:B------:R-:W-:Y:S01]  /*201f00*/  R2UR UR5, R39 ;  /* 0x00000000270572ca */ /* 0x000fe200000e0000 */
[----:B------:R-:W-:Y:S01]  /*201f10*/  IMAD.MOV.U32 R9, RZ, RZ, -0x1 ;  /* 0xffffffffff097424 */ /* 0x000fe200078e00ff */
[----:B------:R-:W-:-:S11]  /*201f20*/  PLOP3.LUT P0, PT, PT, PT, PT, 0x8, 0x80 ;  /* 0x000000000080781c */ /* 0x000fd60003f0e170 */
[----:B------:R0:W-:Y:S02]  /*201f30*/  ST.E desc[UR4][R30.64], R5 ;  /* 0x000000051e007985 */ /* 0x0001e4000c101904 */
.L_x_10616:
[----:B------:R-:W-:Y:S05]  /*201f40*/  BSYNC B4 ;  /* 0x0000000000047941 */ /* 0x000fea0003800000 */
.L_x_10614:
        /* <DEDUP_REMOVED lines=39> */
.L_x_10618:
[----:B------:R-:W-:Y:S05]  /*2021c0*/  BSYNC B4 ;  /* 0x0000000000047941 */ /* 0x000fea0003800000 */
.L_x_10617:
[----:B------:R-:W-:Y:S02]  /*2021d0*/  R2UR UR4, R38 ;  /* 0x00000000260472ca */ /* 0x000fe400000e0000 */
[----:B------:R-:W-:-:S13]  /*2021e0*/  R2UR UR5, R39 ;  /* 0x00000000270572ca */ /* 0x000fda00000e0000 */
[----:B------:R3:W-:Y:S01]  /*2021f0*/  ST.E desc[UR4][R30.64], R7 ;  /* 0x000000071e007985 */ /* 0x0007e2000c101904 */
[----:B------:R-:W-:Y:S05]  /*202200*/  BRA `(.L_x_10607) ;  /* 0x0000000000147947 */ /* 0x000fea0003800000 */
.L_x_10608:
[----:B------:R-:W-:Y:S02]  /*202210*/  R2UR UR4, R38 ;  /* 0x00000000260472ca */ /* 0x000fe400000e0000 */
[----:B------:R-:W-:Y:S02]  /*202220*/  R2UR UR5, R39 ;  /* 0x00000000270572ca */ /* 0x000fe400000e0000 */
[----:B------:R-:W-:-:S05]  /*202230*/  LEA R14, P0, R14, R4, 0x2 ;  /* 0x000000040e0e7211 */ /* 0x000fca00078010ff */
[----:B------:R-:W-:-:S06]  /*202240*/  IMAD.X R15, RZ, RZ, R5, P0 ;  /* 0x000000ffff0f7224 */ /* 0x000fcc00000e0605 */
[----:B------:R4:W-:Y:S02]  /*202250*/  ST.E desc[UR4][R14.64+0x20], RZ ;  /* 0x000020ff0e007985 */ /* 0x0009e4000c101904 */
.L_x_10607:
[----:B------:R-:W-:Y:S05]  /*202260*/  BSYNC B1 ;  /* 0x0000000000017941 */ /* 0x000fea0003800000 */
.L_x_10577:
[----:B------:R-:W-:-:S13]  /*202270*/  ISETP.GE.AND P0, PT, R12, 0x1, PT ;  /* 0x000000010c00780c */ /* 0x000fda0003f06270 */
[----:B------:R-:W-:Y:S05]  /*202280*/  @!P0 BREAK B2 ;  /* 0x0000000000028942 */ /* 0x000fea0003800000 */
[----:B------:R-:W-:Y:S05]  /*202290*/  @!P0 BRA `(.L_x_10578) ;  /* 0x0000001000f48947 */ /* 0x000fea0003800000 */
[----:B------:R-:W-:Y:S05]  /*2022a0*/  BSYNC B2 ;  /* 0x0000000000027941 */ /* 0x000fea0003800000 */
.L_x_10576:
[----:B------:R-:W-:Y:S02]  /*2022b0*/  IMAD.MOV R8, RZ, RZ, -R12 ;  /* 0x000000ffff087224 */ /* 0x000fe400078e0a0c */
[----:B------:R-:W-:Y:S02]  /*2022c0*/  IMAD.MOV.U32 R9, RZ, RZ, RZ ;  /* 0x000000ffff097224 */ /* 0x000fe400078e00ff */
[----:B------:R-:W-:-:S07]  /*2022d0*/  IMAD.MOV.U32 R10, RZ, RZ, RZ ;  /* 0x000000ffff0a7224 */ /* 0x000fce00078e00ff */
.L_x_10643:
        /* <DEDUP_REMOVED lines=35> */
.L_x_10626:
[----:B------:R-:W0:Y:S02]  /*202510*/  LDS.64 R32, [R5+0x8] ;  /* 0x0000080005207984 */ /* 0x000e240000000a00 */
[----:B0-----:R-:W-:-:S05]  /*202520*/  IADD3 R34, P0, PT, R32, 0x30, RZ ;  /* 0x0000003020227810 */ /* 0x001fca0007f1e0ff */
[----:B------:R-:W-:-:S07]  /*202530*/  IMAD.X R35, RZ, RZ, R33, P0 ;  /* 0x000000ffff237224 */ /* 0x000fce00000e0621 */
[----:B------:R-:W0:Y:S02]  /*202540*/  ATOMS.CAST.SPIN.64 P0, [R5+0x8], R32, R34 ;  /* 0x000008200500758d */ /* 0x000e240001800422 */
[----:B0-----:R-:W-:Y:S05]  /*202550*/  @!P0 BRA `(.L_x_10626) ;  /* 0xfffffffc00ec8947 */ /* 0x001fea000383ffff */
[----:B------:R-:W-:Y:S05]  /*202560*/  BSYNC B4 ;  /* 0x0000000000047941 */ /* 0x000fea0003800000 */
.L_x_10625:
[----:B------:R-:W-:Y:S05]  /*202570*/  BRA `(.L_x_10623) ;  /* 0x0000000000187947 */ /* 0x000fea0003800000 */
.L_x_10624:
[----:B------:R-:W-:Y:S02]  /*202580*/  R2UR UR4, R38 ;  /* 0x00000000260472ca */ /* 0x000fe400000e0000 */
[----:B------:R-:W-:-:S13]  /*202590*/  R2UR UR5, R39 ;  /* 0x00000000270572ca */ /* 0x000fda00000e0000 */
[----:B------:R-:W2:Y:S02]  /*2025a0*/  LD.E.64 R32, desc[UR4][R36.64+0x8] ;  /* 0x0000080424207980 */ /* 0x000ea4000c101b00 */
[----:B--2---:R-:W-:-:S05]  /*2025b0*/  IADD3 R4, P0, PT, R32, 0x30, RZ ;  /* 0x0000003020047810 */ /* 0x004fca0007f1e0ff */
[----:B------:R-:W-:-:S05]  /*2025c0*/  IMAD.X R5, RZ, RZ, R33, P0 ;  /* 0x000000ffff057224 */ /* 0x000fca00000e0621 */
[----:B------:R0:W-:Y:S03]  /*2025d0*/  ST.E.64 desc[UR4][R36.64+0x8], R4 ;  /* 0x0000080424007985 */ /* 0x0001e6000c101b04 */
.L_x_10623:
[----:B------:R-:W-:Y:S05]  /*2025e0*/  BSYNC B2 ;  /* 0x0000000000027941 */ /* 0x000fea0003800000 */
.L_x_10622:
        /* <DEDUP_REMOVED lines=40> */
[----:B------:R-:W4:Y:S02]  /*202870*/  LDS.64 R6, [R18] ;  /* 0x0000000012067984 */ /* 0x000f240000000a00 */
[----:B----4-:R-:W-:-:S05]  /*202880*/  IADD3 R14, P1, PT, R6, R17, RZ ;  /* 0x00000011060e7210 */ /* 0x010fca0007f3e0ff */
        /* <DEDUP_REMOVED lines=12> */
.L_x_10628:
[----:B------:R-:W-:Y:S05]  /*202950*/  BSYNC B2 ;  /* 0x0000000000027941 */ /* 0x000fea0003800000 */
.L_x_10627:
        /* <DEDUP_REMOVED lines=40> */
.L_x_10630:
[----:B------:R-:W-:Y:S05]  /*202be0*/  BSYNC B2 ;  /* 0x0000000000027941 */ /* 0x000fea0003800000 */
.L_x_10629:
[----:B------:R-:W-:Y:S02]  /*202bf0*/  R2UR UR4, R38 ;  /* 0x00000000260472ca */ /* 0x000fe400000e0000 */
[----:B------:R-:W-:Y:S02]  /*202c00*/  R2UR UR5, R39 ;  /* 0x00000000270572ca */ /* 0x000fe400000e0000 */
[----:B------:R-:W-:-:S11]  /*202c10*/  PRMT R11, RZ, 0x7610, R11 ;  /* 0x00007610ff0b7816 */ /* 0x000fd6000000000b */
[----:B------:R2:W-:Y:S01]  /*202c20*/  ST.E desc[UR4][R30.64], R7 ;  /* 0x000000071e007985 */ /* 0x0005e2000c101904 */
[----:B------:R-:W-:Y:S05]  /*202c30*/  BRA `(.L_x_10620) ;  /* 0x0000000000147947 */ /* 0x000fea0003800000 */
.L_x_10621:
[----:B------:R-:W-:Y:S02]  /*202c40*/  R2UR UR4, R38 ;  /* 0x00000000260472ca */ /* 0x000fe400000e0000 */
[----:B------:R-:W-:Y:S02]  /*202c50*/  R2UR UR5, R39 ;  /* 0x00000000270572ca */ /* 0x000fe400000e0000 */
[----:B------:R-:W-:-:S05]  /*202c60*/  IADD3 R4, P0, PT, R4, R9, RZ ;  /* 0x0000000904047210 */ /* 0x000fca0007f1e0ff */
[----:B------:R-:W-:-:S06]  /*202c70*/  IMAD.X R5, RZ, RZ, R5, P0 ;  /* 0x000000ffff057224 */ /* 0x000fcc00000e0605 */
[----:B------:R1:W5:Y:S02]  /*202c80*/  LD.E.U8 R11, desc[UR4][R4.64+0x20] ;  /* 0x00002004040b7980 */ /* 0x000364000c101100 */
.L_x_10620:
[----:B------:R-:W-:Y:S05]  /*202c90*/  BSYNC B1 ;  /* 0x0000000000017941 */ /* 0x000fea0003800000 */
.L_x_10619:
        /* <DEDUP_REMOVED lines=31> */
.L_x_10638:
[----:B------:R-:W0:Y:S02]  /*202e90*/  LDS.64 R32, [R5+0x8] ;  /* 0x0000080005207984 */ /* 0x000e240000000a00 */
[----:B0-----:R-:W-:-:S05]  /*202ea0*/  IADD3 R34, P0, PT, R32, 0x30, RZ ;  /* 0x0000003020227810 */ /* 0x001fca0007f1e0ff */
[----:B------:R-:W-:-:S07]  /*202eb0*/  IMAD.X R35, RZ, RZ, R33, P0 ;  /* 0x000000ffff237224 */ /* 0x000fce00000e0621 */
[----:B------:R-:W0:Y:S02]  /*202ec0*/  ATOMS.CAST.SPIN.64 P0, [R5+0x8], R32, R34 ;  /* 0x000008200500758d */ /* 0x000e240001800422 */
[----:B0-----:R-:W-:Y:S05]  /*202ed0*/  @!P0 BRA `(.L_x_10638) ;  /* 0xfffffffc00ec8947 */ /* 0x001fea000383ffff */
[----:B------:R-:W-:Y:S05]  /*202ee0*/  BSYNC B4 ;  /* 0x0000000000047941 */ /* 0x000fea0003800000 */
.L_x_10637:
[----:B------:R-:W-:Y:S05]  /*202ef0*/  BRA `(.L_x_10635) ;  /* 0x0000000000187947 */ /* 0x000fea0003800000 */
.L_x_10636:
[----:B------:R-:W-:Y:S02]  /*202f00*/  R2UR UR4, R38 ;  /* 0x00000000260472ca */ /* 0x000fe400000e0000 */
[----:B------:R-:W-:-:S13]  /*202f10*/  R2UR UR5, R39 ;  /* 0x00000000270572ca */ /* 0x000fda00000e0000 */
[----:B------:R-:W2:Y:S02]  /*202f20*/  LD.E.64 R32, desc[UR4][R36.64+0x8] ;  /* 0x0000080424207980 */ /* 0x000ea4000c101b00 */
[----:B--2---:R-:W-:-:S05]  /*202f30*/  IADD3 R4, P0, PT, R32, 0x30, RZ ;  /* 0x0000003020047810 */ /* 0x004fca0007f1e0ff */
[----:B------:R-:W-:-:S05]  /*202f40*/  IMAD.X R5, RZ, RZ, R33, P0 ;  /* 0x000000ffff057224 */ /* 0x000fca00000e0621 */
[----:B------:R0:W-:Y:S03]  /*202f50*/  ST.E.64 desc[UR4][R36.64+0x8], R4 ;  /* 0x0000080424007985 */ /* 0x0001e6000c101b04 */
.L_x_10635:
[----:B------:R-:W-:Y:S05]  /*202f60*/  BSYNC B2 ;  /* 0x0000000000027941 */ /* 0x000fea0003800000 */
.L_x_10634:
        /* <DEDUP_REMOVED lines=54> */
.L_x_10640:
[----:B------:R-:W-:Y:S05]  /*2032d0*/  BSYNC B2 ;  /* 0x0000000000027941 */ /* 0x000fea0003800000 */
.L_x_10639:
        /* <DEDUP_REMOVED lines=40> */
.L_x_10642:
[----:B------:R-:W-:Y:S05]  /*203560*/  BSYNC B2 ;  /* 0x0000000000027941 */ /* 0x000fea0003800000 */
.L_x_10641:
[----:B------:R-:W-:Y:S02]  /*203570*/  R2UR UR4, R38 ;  /* 0x00000000260472ca */ /* 0x000fe400000e0000 */
[----:B------:R-:W-:-:S13]  /*203580*/  R2UR UR5, R39 ;  /* 0x00000000270572ca */ /* 0x000fda00000e0000 */
[----:B------:R2:W-:Y:S01]  /*203590*/  ST.E desc[UR4][R30.64], R7 ;  /* 0x000000071e007985 */ /* 0x0005e2000c101904 */
[----:B------:R-:W-:Y:S05]  /*2035a0*/  BRA `(.L_x_10632) ;  /* 0x0000000000207947 */ /* 0x000fea0003800000 */
.L_x_10633:
        /* <DEDUP_REMOVED lines=8> */
.L_x_10632:
[----:B------:R-:W-:Y:S05]  /*203630*/  BSYNC B1 ;  /* 0x0000000000017941 */ /* 0x000fea0003800000 */
.L_x_10631:
[----:B------:R-:W-:Y:S02]  /*203640*/  VIADD R10, R10, 0x1 ;  /* 0x000000010a0a7836 */ /* 0x000fe40000000000 */
[----:B------:R-:W-:Y:S01]  /*203650*/  VIADD R9, R9, 0x4 ;  /* 0x0000000409097836 */ /* 0x000fe20000000000 */
[----:B------:R-:W-:Y:S06]  /*203660*/  @P2 BRA `(.L_x_10643) ;  /* 0xffffffec001c2947 */ /* 0x000fec000383ffff */
.L_x_10578:
[----:B------:R-:W-:Y:S05]  /*203670*/  BSYNC B3 ;  /* 0x0000000000037941 */ /* 0x000fea0003800000 */
.L_x_10575:
        /* <DEDUP_REMOVED lines=15> */
.L_x_10569:
[----:B------:R-:W-:Y:S05]  /*203770*/  BSYNC B0 ;  /* 0x0000000000007941 */ /* 0x000fea0003800000 */
.L_x_10568:
        /* <DEDUP_REMOVED lines=15> */
.L_x_10648:
[----:B------:R-:W0:Y:S02]  /*203870*/  LDS.64 R8, [R7+0x8] ;  /* 0x0000080007087984 */ /* 0x000e240000000a00 */
[----:B0-----:R-:W-:-:S05]  /*203880*/  IADD3 R10, P0, PT, R8, 0x30, RZ ;  /* 0x00000030080a7810 */ /* 0x001fca0007f1e0ff */
[----:B-----5:R-:W-:-:S07]  /*203890*/  IMAD.X R11, RZ, RZ, R9, P0 ;  /* 0x000000ffff0b7224 */ /* 0x020fce00000e0609 */
[----:B------:R-:W0:Y:S02]  /*2038a0*/  ATOMS.CAST.SPIN.64 P0, [R7+0x8], R8, R10 ;  /* 0x000008080700758d */ /* 0x000e24000180040a */
[----:B0-----:R-:W-:Y:S05]  /*2038b0*/  @!P0 BRA `(.L_x_10648) ;  /* 0xfffffffc00ec8947 */ /* 0x001fea000383ffff */
[----:B------:R-:W-:Y:S05]  /*2038c0*/  BSYNC B1 ;  /* 0x0000000000017941 */ /* 0x000fea0003800000 */
.L_x_10647:
[----:B------:R-:W-:Y:S05]  /*2038d0*/  BRA `(.L_x_10645) ;  /* 0x0000000000187947 */ /* 0x000fea0003800000 */
.L_x_10646:
[----:B------:R-:W-:Y:S02]  /*2038e0*/  R2UR UR4, R38 ;  /* 0x00000000260472ca */ /* 0x000fe400000e0000 */
[----:B------:R-:W-:-:S13]  /*2038f0*/  R2UR UR5, R39 ;  /* 0x00000000270572ca */ /* 0x000fda00000e0000 */
[----:B------:R-:W2:Y:S02]  /*203900*/  LD.E.64 R8, desc[UR4][R36.64+0x8] ;  /* 0x0000080424087980 */ /* 0x000ea4000c101b00 */
[----:B--2---:R-:W-:-:S05]  /*203910*/  IADD3 R6, P0, PT, R8, 0x30, RZ ;  /* 0x0000003008067810 */ /* 0x004fca0007f1e0ff */
[----:B------:R-:W-:-:S05]  /*203920*/  IMAD.X R7, RZ, RZ, R9, P0 ;  /* 0x000000ffff077224 */ /* 0x000fca00000e0609 */
[----:B------:R0:W-:Y:S03]  /*203930*/  ST.E.64 desc[UR4][R36.64+0x8], R6 ;  /* 0x0000080624007985 */ /* 0x0001e6000c101b04 */
.L_x_10645:
[----:B------:R-:W-:Y:S05]  /*203940*/  BSYNC B0 ;  /* 0x0000000000007941 */ /* 0x000fea0003800000 */
.L_x_10644:
[C---:B------:R-:W-:Y:S01]  /*203950*/  IADD3 R3, P0, PT, R8.reuse, 0x38, RZ ;  /* 0x0000003808037810 */ /* 0x040fe20007f1e0ff */
[----:B------:R-:W-:Y:S01]  /*203960*/  BSSY B0, `(.L_x_10649) ;  /* 0x0000040000007945 */ /* 0x000fe20003800000 */
[--C-:B0-----:R-:W-:Y:S02]  /*203970*/  SHF.R.U64 R6, R8, 0x4, R9.reuse ;  /* 0x0000000408067819 */ /* 0x101fe40000001209 */
        /* <DEDUP_REMOVED lines=10> */
[----:B------:R-:W1:Y:S01]  /*203a20*/  LDS.64 R4, [R15] ;  /* 0x000000000f047984 */ /* 0x000e620000000a00 */
[----:B------:R-:W-:Y:S01]  /*203a30*/  ISETP.NE.AND P2, PT, R0, -0x1, PT ;  /* 0xffffffff0000780c */ /* 0x000fe20003f45270 */
[----:B------:R-:W-:Y:S01]  /*203a40*/  IMAD.MOV.U32 R7, RZ, RZ, 0x1 ;  /* 0x00000001ff077424 */ /* 0x000fe200078e00ff */
[----:B-----5:R-:W-:Y:S01]  /*203a50*/  SHF.R.S64 R13, RZ, 0x1c, R6 ;  /* 0x0000001cff0d7819 */ /* 0x020fe20000001006 */
        /* <DEDUP_REMOVED lines=47> */
[----:B-12---:R-:W-:-:S13]  /*203d50*/  ISETP.EQ.AND P1, PT, R0, RZ, PT ;  /* 0x000000ff0000720c */ /* 0x006fda0003f22270 */
.L_x_10650:
[----:B------:R-:W-:Y:S05]  /*203d60*/  BSYNC B0 ;  /* 0x0000000000007941 */ /* 0x000fea0003800000 */
.L_x_10649:
[----:B-----5:R-:W-:Y:S02]  /*203d70*/  IMAD.MOV.U32 R17, RZ, RZ, RZ ;  /* 0x000000ffff117224 */ /* 0x020fe400078e00ff */
[----:B------:R-:W-:Y:S01]  /*203d80*/  @!P0 IMAD.MOV.U32 R6, RZ, RZ, -0x1 ;  /* 0xffffffffff068424 */ /* 0x000fe200078e00ff */
[----:B------:R-:W-:Y:S06]  /*203d90*/  @!P1 BRA `(.L_x_9961) ;  /* 0x0000000000949947 */ /* 0x000fec0003800000 */
[----:B------:R-:W-:Y:S01]  /*203da0*/  IMAD.MOV.U32 R4, RZ, RZ, R36 ;  /* 0x000000ffff047224 */ /* 0x000fe200078e0024 */
[----:B------:R-:W-:Y:S01]  /*203db0*/  MOV R20, 0x203e10 ;  /* 0x00203e1000147802 */ /* 0x000fe20000000f00 */
[----:B------:R-:W-:Y:S02]  /*203dc0*/  IMAD.MOV.U32 R5, RZ, RZ, R37 ;  /* 0x000000ffff057224 */ /* 0x000fe400078e0025 */
[----:B------:R-:W-:Y:S02]  /*203dd0*/  IMAD.MOV.U32 R8, RZ, RZ, R30 ;  /* 0x000000ffff087224 */ /* 0x000fe400078e001e */
[----:B------:R-:W-:Y:S02]  /*203de0*/  IMAD.MOV.U32 R9, RZ, RZ, R31 ;  /* 0x000000ffff097224 */ /* 0x000fe400078e001f */
[----:B------:R-:W-:-:S07]  /*203df0*/  IMAD.MOV.U32 R21, RZ, RZ, 0x0 ;  /* 0x00000000ff157424 */ /* 0x000fce00078e00ff */
[----:B0-----:R-:W-:Y:S05]  /*203e00*/  CALL.REL.NOINC `($_Z5entryPcS_PiPxS1_S0_S0_P19HostDeviceInterfacei$_Z41invoke_java_lang_StringBuilder_toString9_PciPi) ;  /* 0xffffe3b400707944 */ /* 0x001fea0003c3ffff */
        /* <DEDUP_REMOVED lines=15> */
[----:B------:R-:W3:Y:S01]  /*203f00*/  LD.E R0, desc[UR6][R30.64] ;  /* 0x000000061e007980 */ /* 0x000ee2000c101900 */
[----:B------:R-:W-:Y:S01]  /*203f10*/  IMAD.MOV.U32 R17, RZ, RZ, R2 ;  /* 0x000000ffff117224 */ /* 0x000fe200078e0002 */
        /* <DEDUP_REMOVED lines=9> */
[----:B------:R-:W3:Y:S01]  /*203fb0*/  LD.E R0, desc[UR6][R30.64] ;  /* 0x000000061e007980 */ /* 0x000ee2000c101900 */
[----:B------:R-:W-:Y:S01]  /*203fc0*/  IMAD.MOV.U32 R17, RZ, RZ, R2 ;  /* 0x000000ffff117224 */ /* 0x000fe200078e0002 */
[----:B---3--:R-:W-:-:S04]  /*203fd0*/  ISETP.EQ.AND P0, PT, R0, RZ, PT ;  /* 0x000000ff0000720c */ /* 0x008fc80003f02270 */
[----:B--2---:R-:W-:-:S09]  /*203fe0*/  P2R R16, PR, RZ, 0x1 ;  /* 0x00000001ff107803 */ /* 0x004fd20000000000 */
.L_x_9961:
[----:B------:R-:W-:Y:S05]  /*203ff0*/  BSYNC B6 ;  /* 0x0000000000067941 */ /* 0x000fea0003800000 */
.L_x_9960:
[----:B------:R-:W-:Y:S01]  /*204000*/  ISETP.NE.AND P0, PT, R16, RZ, PT ;  /* 0x000000ff1000720c */ /* 0x000fe20003f05270 */
[----:B------:R-:W-:-:S12]  /*204010*/  IMAD.MOV.U32 R4, RZ, RZ, RZ ;  /* 0x000000ffff047224 */ /* 0x000fd800078e00ff */
[----:B------:R-:W-:Y:S05]  /*204020*/  @!P0 BRA `(.L_x_5128) ;  /* 0x00000240002c8947 */ /* 0x000fea0003800000 */
[----:B------:R-:W-:Y:S02]  /*204030*/  R2UR UR4, R38 ;  /* 0x00000000260472ca */ /* 0x000fe400000e0000 */
[----:B------:R-:W-:-:S13]  /*204040*/  R2UR UR5, R39 ;  /* 0x00000000270572ca */ /* 0x000fda00000e0000 */
[----:B------:R2:W-:Y:S01]  /*204050*/  ST.E desc[UR4][R30.64], R17 ;  /* 0x000000111e007985 */ /* 0x0005e2000c101904 */
[----:B------:R-:W-:Y:S05]  /*204060*/  BRA `(.L_x_5128) ;  /* 0x00000240001c7947 */ /* 0x000fea0003800000 */
.L_x_9954:
        /* <DEDUP_REMOVED lines=14> */
[----:B------:R-:W-:Y:S02]  /*204150*/  IMAD.IADD R0, R7, 0x1, R8 ;  /* 0x0000000107007824 */ /* 0x000fe400078e0208 */
        /* <DEDUP_REMOVED lines=8> */
.L_x_10656:
[----:B------:R-:W0:Y:S02]  /*2041e0*/  LDS.64 R32, [R3+0x8] ;  /* 0x0000080003207984 */ /* 0x000e240000000a00 */
[----:B0-----:R-:W-:-:S05]  /*2041f0*/  IADD3 R34, P0, PT, R32, 0x20, RZ ;  /* 0x0000002020227810 */ /* 0x001fca0007f1e0ff */
[----:B------:R-:W-:-:S07]  /*204200*/  IMAD.X R35, RZ, RZ, R33, P0 ;  /* 0x000000ffff237224 */ /* 0x000fce00000e0621 */
[----:B------:R-:W0:Y:S02]  /*204210*/  ATOMS.CAST.SPIN.64 P0, [R3+0x8], R32, R34 ;  /* 0x000008200300758d */ /* 0x000e240001800422 */
[----:B0-----:R-:W-:Y:S05]  /*204220*/  @!P0 BRA `(.L_x_10656) ;  /* 0xfffffffc00ec8947 */ /* 0x001fea000383ffff */
[----:B------:R-:W-:Y:S05]  /*204230*/  BSYNC B1 ;  /* 0x0000000000017941 */ /* 0x000fea0003800000 */
.L_x_10655:
[----:B------:R-:W-:Y:S05]  /*204240*/  BRA `(.L_x_10653) ;  /* 0x0000000000187947 */ /* 0x000fea0003800000 */
.L_x_10654:
[----:B------:R-:W-:Y:S02]  /*204250*/  R2UR UR4, R38 ;  /* 0x00000000260472ca */ /* 0x000fe400000e0000 */
[----:B------:R-:W-:-:S13]  /*204260*/  R2UR UR5, R39 ;  /* 0x00000000270572ca */ /* 0x000fda00000e0000 */
[----:B------:R-:W2:Y:S02]  /*204270*/  LD.E.64 R32, desc[UR4][R36.64+0x8] ;  /* 0x0000080424207980 */ /* 0x000ea4000c101b00 */
[----:B--2---:R-:W-:-:S05]  /*204280*/  IADD3 R2, P0, PT, R32, 0x20, RZ ;  /* 0x0000002020027810 */ /* 0x004fca0007f1e0ff */
[----:B------:R-:W-:-:S05]  /*204290*/  IMAD.X R3, RZ, RZ, R33, P0 ;  /* 0x000000ffff037224 */ /* 0x000fca00000e0621 */
[----:B------:R0:W-:Y:S03]  /*2042a0*/  ST.E.64 desc[UR4][R36.64+0x8], R2 ;  /* 0x0000080224007985 */ /* 0x0001e6000c101b04 */
.L_x_10653:
[----:B------:R-:W-:Y:S05]  /*2042b0*/  BSYNC B0 ;  /* 0x0000000000007941 */ /* 0x000fea0003800000 */
.L_x_10652:
        /* <DEDUP_REMOVED lines=57> */
.L_x_10663:
[----:B------:R-:W0:Y:S02]  /*204650*/  LDS.64 R32, [R9+0x8] ;  /* 0x0000080009207984 */ /* 0x000e240000000a00 */
[----:B0-----:R-:W-:-:S05]  /*204660*/  IADD3 R34, P0, PT, R32, 0x30, RZ ;  /* 0x0000003020227810 */ /* 0x001fca0007f1e0ff */
[----:B------:R-:W-:-:S07]  /*204670*/  IMAD.X R35, RZ, RZ, R33, P0 ;  /* 0x000000ffff237224 */ /* 0x000fce00000e0621 */
[----:B------:R-:W0:Y:S02]  /*204680*/  ATOMS.CAST.SPIN.64 P0, [R9+0x8], R32, R34 ;  /* 0x000008200900758d */ /* 0x000e240001800422 */
[----:B0-----:R-:W-:Y:S05]  /*204690*/  @!P0 BRA `(.L_x_10663) ;  /* 0xfffffffc00ec8947 */ /* 0x001fea000383ffff */
[----:B------:R-:W-:Y:S05]  /*2046a0*/  BSYNC B1 ;  /* 0x0000000000017941 */ /* 0x000fea0003800000 */
.L_x_10662:
[----:B------:R-:W-:Y:S05]  /*2046b0*/  BRA `(.L_x_10660) ;  /* 0x0000000000187947 */ /* 0x000fea0003800000 */
.L_x_10661:
[----:B------:R-:W-:Y:S02]  /*2046c0*/  R2UR UR4, R38 ;  /* 0x00000000260472ca */ /* 0x000fe400000e0000 */
[----:B------:R-:W-:-:S13]  /*2046d0*/  R2UR UR5, R39 ;  /* 0x00000000270572ca */ /* 0x000fda00000e0000 */
[----:B------:R-:W2:Y:S02]  /*2046e0*/  LD.E.64 R32, desc[UR4][R36.64+0x8] ;  /* 0x0000080424207980 */ /* 0x000ea4000c101b00 */
[----:B--2---:R-:W-:-:S05]  /*2046f0*/  IADD3 R8, P0, PT, R32, 0x30, RZ ;  /* 0x0000003020087810 */ /* 0x004fca0007f1e0ff */
[----:B------:R-:W-:-:S05]  /*204700*/  IMAD.X R9, RZ, RZ, R33, P0 ;  /* 0x000000ffff097224 */ /* 0x000fca00000e0621 */
[----:B------:R0:W-:Y:S03]  /*204710*/  ST.E.64 desc[UR4][R36.64+0x8], R8 ;  /* 0x0000080824007985 */ /* 0x0001e6000c101b04 */
.L_x_10660:
[----:B------:R-:W-:Y:S05]  /*204720*/  BSYNC B0 ;  /* 0x0000000000007941 */ /* 0x000fea0003800000 */
.L_x_10659:
[C---:B------:R-:W-:Y:S01]  /*204730*/  IADD3 R3, P0, PT, R32.reuse, 0x38, RZ ;  /* 0x0000003820037810 */ /* 0x040fe20007f1e0ff */
        /* <DEDUP_REMOVED lines=14> */
[----:B------:R-:W2:Y:S01]  /*204820*/  LDS.64 R6, [R18] ;  /* 0x0000000012067984 */ /* 0x000ea20000000a00 */
        /* <DEDUP_REMOVED lines=17> */
[----:B--2---:R-:W-:-:S05]  /*204940*/  IADD3 R6, P0, PT, R6, R17, RZ ;  /* 0x0000001106067210 */ /* 0x004fca0007f1e0ff */
[----:B------:R-:W-:-:S05]  /*204950*/  IMAD.X R7, R7, 0x1, R19, P0 ;  /* 0x0000000107077824 */ /* 0x000fca00000e0613 */
[----:B------:R1:W-:Y:S04]  /*204960*/  ST.E desc[UR8][R6.64+0x4], R10 ;  /* 0x0000040a06007985 */ /* 0x0003e8000c101908 */
[----:B------:R1:W-:Y:S04]  /*204970*/  ST.E desc[UR12][R6.64+0x8], R3 ;  /* 0x0000080306007985 */ /* 0x0003e8000c10190c */
[----:B------:R1:W-:Y:S04]  /*204980*/  ST.E desc[UR14][R6.64+0x10], R11 ;  /* 0x0000100b06007985 */ /* 0x0003e8000c10190e */
[----:B------:R1:W-:Y:S04]  /*204990*/  ST.E.U8 desc[UR4][R6.64], R5 ;  /* 0x0000000506007985 */ /* 0x0003e8000c101104 */
[----:B------:R1:W-:Y:S04]  /*2049a0*/  ST.E.U8 desc[UR6][R6.64+0x1], RZ ;  /* 0x000001ff06007985 */ /* 0x0003e8000c101106 */
[----:B------:R1:W-:Y:S04]  /*2049b0*/  ST.E.U8 desc[UR10][R6.64+0x3], R5 ;  /* 0x0000030506007985 */ /* 0x0003e8000c10110a */
[----:B------:R1:W2:Y:S04]  /*2049c0*/  LDS.64 R14, [R18+0x8] ;  /* 0x00000800120e7984 */ /* 0x0002a80000000a00 */
        /* <DEDUP_REMOVED lines=10> */
.L_x_10670:
[----:B------:R-:W0:Y:S02]  /*204a70*/  LDS.64 R8, [R7+0x8] ;  /* 0x0000080007087984 */ /* 0x000e240000000a00 */
[----:B0-----:R-:W-:-:S05]  /*204a80*/  IADD3 R10, P0, PT, R8, 0x20, RZ ;  /* 0x00000020080a7810 */ /* 0x001fca0007f1e0ff */
[----:B------:R-:W-:-:S07]  /*204a90*/  IMAD.X R11, RZ, RZ, R9, P0 ;  /* 0x000000ffff0b7224 */ /* 0x000fce00000e0609 */
[----:B------:R-:W0:Y:S02]  /*204aa0*/  ATOMS.CAST.SPIN.64 P0, [R7+0x8], R8, R10 ;  /* 0x000008080700758d */ /* 0x000e24000180040a */
[----:B0-----:R-:W-:Y:S05]  /*204ab0*/  @!P0 BRA `(.L_x_10670) ;  /* 0xfffffffc00ec8947 */ /* 0x001fea000383ffff */
[----:B------:R-:W-:Y:S05]  /*204ac0*/  BSYNC B2 ;  /* 0x0000000000027941 */ /* 0x000fea0003800000 */
.L_x_10669:
[----:B------:R-:W-:Y:S05]  /*204ad0*/  BRA `(.L_x_10667) ;  /* 0x0000000000187947 */ /* 0x000fea0003800000 */
.L_x_10668:
[----:B------:R-:W-:Y:S02]  /*204ae0*/  R2UR UR4, R38 ;  /* 0x00000000260472ca */ /* 0x000fe400000e0000 */
[----:B------:R-:W-:-:S13]  /*204af0*/  R2UR UR5, R39 ;  /* 0x00000000270572ca */ /* 0x000fda00000e0000 */
[----:B------:R-:W2:Y:S02]  /*204b00*/  LD.E.64 R8, desc[UR4][R36.64+0x8] ;  /* 0x0000080424087980 */ /* 0x000ea4000c101b00 */
[----:B--2---:R-:W-:-:S05]  /*204b10*/  IADD3 R6, P0, PT, R8, 0x20, RZ ;  /* 0x0000002008067810 */ /* 0x004fca0007f1e0ff */
[----:B------:R-:W-:-:S05]  /*204b20*/  IMAD.X R7, RZ, RZ, R9, P0 ;  /* 0x000000ffff077224 */ /* 0x000fca00000e0609 */
[----:B------:R0:W-:Y:S03]  /*204b30*/  ST.E.64 desc[UR4][R36.64+0x8], R6 ;  /* 0x0000080624007985 */ /* 0x0001e6000c101b04 */
.L_x_10667:
[----:B------:R-:W-:Y:S05]  /*204b40*/  BSYNC B1 ;  /* 0x0000000000017941 */ /* 0x000fea0003800000 */
.L_x_10666:
        /* <DEDUP_REMOVED lines=35> */
.L_x_10672:
[----:B------:R-:W-:Y:S05]  /*204d80*/  BSYNC B1 ;  /* 0x0000000000017941 */ /* 0x000fea0003800000 */
.L_x_10671:
        /* <DEDUP_REMOVED lines=16> */
.L_x_10665:
[----:B------:R-:W-:Y:S05]  /*204e90*/  BSYNC B0 ;  /* 0x0000000000007941 */ /* 0x000fea0003800000 */
.L_x_10664:
[----:B------:R-:W-:Y:S01]  /*204ea0*/  PLOP3.LUT P0, PT, PT, PT, PT, 0x8, 0x80 ;  /* 0x000000000080781c */ /* 0x000fe20003f0e170 */
[----:B------:R-:W-:-:S03]  /*204eb0*/  IMAD.MOV.U32 R17, RZ, RZ, RZ ;  /* 0x000000ffff117224 */ /* 0x000fc600078e00ff */
[----:B------:R-:W-:Y:S01]  /*204ec0*/  P2R R16, PR, RZ, 0x1 ;  /* 0x00000001ff107803 */ /* 0x000fe20000000000 */
[----:B------:R-:W-:Y:S08]  /*204ed0*/  @!P1 BRA `(.L_x_10658) ;  /* 0x000001f400dc9947 */ /* 0x000ff00003800000 */
[----:B------:R-:W-:Y:S01]  /*204ee0*/  R2UR UR4, R38 ;  /* 0x00000000260472ca */ /* 0x000fe200000e0000 */
[----:B0-----:R-:W-:Y:S01]  /*204ef0*/  IMAD.MOV.U32 R8, RZ, RZ, 0x90 ;  /* 0x00000090ff087424 */ /* 0x001fe200078e00ff */
[----:B------:R-:W-:Y:S01]  /*204f00*/  R2UR UR5, R39 ;  /* 0x00000000270572ca */ /* 0x000fe200000e0000 */
[----:B------:R-:W-:Y:S01]  /*204f10*/  IMAD.MOV.U32 R9, RZ, RZ, 0x0 ;  /* 0x00000000ff097424 */ /* 0x000fe200078e00ff */
[----:B------:R0:W2:Y:S11]  /*204f20*/  LDS.64 R6, [R18+0x8] ;  /* 0x0000080012067984 */ /* 0x0000b60000000a00 */
        /* <DEDUP_REMOVED lines=9> */
[----:B-1----:R-:W-:-:S07]  /*204fc0*/  MOV R3, R8 ;  /* 0x0000000800037202 */ /* 0x002fce0000000f00 */
.L_x_10677:
[----:B------:R-:W0:Y:S02]  /*204fd0*/  LDS.64 R8, [R3+0x8] ;  /* 0x0000080003087984 */ /* 0x000e240000000a00 */
[----:B0-----:R-:W-:-:S05]  /*204fe0*/  IADD3 R10, P0, PT, R8, 0x90, RZ ;  /* 0x00000090080a7810 */ /* 0x001fca0007f1e0ff */
[----:B------:R-:W-:-:S07]  /*204ff0*/  IMAD.X R11, RZ, RZ, R9, P0 ;  /* 0x000000ffff0b7224 */ /* 0x000fce00000e0609 */
[----:B------:R-:W0:Y:S02]  /*205000*/  ATOMS.CAST.SPIN.64 P0, [R3+0x8], R8, R10 ;  /* 0x000008080300758d */ /* 0x000e24000180040a */
[----:B0-----:R-:W-:Y:S05]  /*205010*/  @!P0 BRA `(.L_x_10677) ;  /* 0xfffffffc00ec8947 */ /* 0x001fea000383ffff */
[----:B------:R-:W-:Y:S05]  /*205020*/  BSYNC B1 ;  /* 0x0000000000017941 */ /* 0x000fea0003800000 */
.L_x_10676:
[----:B------:R-:W-:Y:S02]  /*205030*/  IMAD.MOV.U32 R10, RZ, RZ, R8 ;  /* 0x000000ffff0a7224 */ /* 0x000fe400078e0008 */
[----:B------:R-:W-:Y:S01]  /*205040*/  IMAD.MOV.U32 R11, RZ, RZ, R9 ;  /* 0x000000ffff0b7224 */ /* 0x000fe200078e0009 */
[----:B------:R-:W-:Y:S06]  /*205050*/  BRA `(.L_x_10674) ;  /* 0x0000000000187947 */ /* 0x000fec0003800000 */
.L_x_10675:
[----:B------:R-:W-:Y:S02]  /*205060*/  R2UR UR4, R38 ;  /* 0x00000000260472ca */ /* 0x000fe400000e0000 */
[----:B------:R-:W-:-:S13]  /*205070*/  R2UR UR5, R39 ;  /* 0x00000000270572ca */ /* 0x000fda00000e0000 */
[----:B------:R-:W2:Y:S02]  /*205080*/  LD.E.64 R10, desc[UR4][R36.64+0x8] ;  /* 0x00000804240a7980 */ /* 0x000ea4000c101b00 */
[----:B--2---:R-:W-:-:S05]  /*205090*/  IADD3 R8, P0, PT, R10, 0x90, RZ ;  /* 0x000000900a087810 */ /* 0x004fca0007f1e0ff */
[----:B------:R-:W-:-:S05]  /*2050a0*/  IMAD.X R9, RZ, RZ, R11, P0 ;  /* 0x000000ffff097224 */ /* 0x000fca00000e060b */
[----:B------:R0:W-:Y:S03]  /*2050b0*/  ST.E.64 desc[UR4][R36.64+0x8], R8 ;  /* 0x0000080824007985 */ /* 0x0001e6000c101b04 */
.L_x_10674:
[----:B------:R-:W-:Y:S05]  /*2050c0*/  BSYNC B0 ;  /* 0x0000000000007941 */ /* 0x000fea0003800000 */
.L_x_10673:
        /* <DEDUP_REMOVED lines=41> */
.L_x_10705:
        /* <DEDUP_REMOVED lines=29> */
.L_x_10686:
[----:B------:R-:W0:Y:S02]  /*205530*/  LDS.64 R12, [R9+0x8] ;  /* 0x00000800090c7984 */ /* 0x000e240000000a00 */
[----:B0-----:R-:W-:-:S05]  /*205540*/  IADD3 R14, P0, PT, R12, 0x30, RZ ;  /* 0x000000300c0e7810 */ /* 0x001fca0007f1e0ff */
[----:B------:R-:W-:-:S07]  /*205550*/  IMAD.X R15, RZ, RZ, R13, P0 ;  /* 0x000000ffff0f7224 */ /* 0x000fce00000e060d */
[----:B------:R-:W0:Y:S02]  /*205560*/  ATOMS.CAST.SPIN.64 P0, [R9+0x8], R12, R14 ;  /* 0x0000080c0900758d */ /* 0x000e24000180040e */
[----:B0-----:R-:W-:Y:S05]  /*205570*/  @!P0 BRA `(.L_x_10686) ;  /* 0xfffffffc00ec8947 */ /* 0x001fea000383ffff */
[----:B------:R-:W-:Y:S05]  /*205580*/  BSYNC B3 ;  /* 0x0000000000037941 */ /* 0x000fea0003800000 */
.L_x_10685:
[----:B------:R-:W-:Y:S05]  /*205590*/  BRA `(.L_x_10683) ;  /* 0x0000000000187947 */ /* 0x000fea0003800000 */
.L_x_10684:
[----:B------:R-:W-:Y:S02]  /*2055a0*/  R2UR UR4, R38 ;  /* 0x00000000260472ca */ /* 0x000fe400000e0000 */
[----:B------:R-:W-:-:S13]  /*2055b0*/  R2UR UR5, R39 ;  /* 0x00000000270572ca */ /* 0x000fda00000e0000 */
[----:B------:R-:W2:Y:S02]  /*2055c0*/  LD.E.64 R12, desc[UR4][R36.64+0x8] ;  /* 0x00000804240c7980 */ /* 0x000ea4000c101b00 */
[----:B--2---:R-:W-:-:S05]  /*2055d0*/  IADD3 R8, P0, PT, R12, 0x30, RZ ;  /* 0x000000300c087810 */ /* 0x004fca0007f1e0ff */
[----:B------:R-:W-:-:S05]  /*2055e0*/  IMAD.X R9, RZ, RZ, R13, P0 ;  /* 0x000000ffff097224 */ /* 0x000fca00000e060d */
[----:B------:R0:W-:Y:S03]  /*2055f0*/  ST.E.64 desc[UR4][R36.64+0x8], R8 ;  /* 0x0000080824007985 */ /* 0x0001e6000c101b04 */
.L_x_10683:
[----:B------:R-:W-:Y:S05]  /*205600*/  BSYNC B2 ;  /* 0x0000000000027941 */ /* 0x000fea0003800000 */
.L_x_10682:
        /* <DEDUP_REMOVED lines=54> */
.L_x_10688:
[----:B------:R-:W-:Y:S05]  /*205970*/  BSYNC B2 ;  /* 0x0000000000027941 */ /* 0x000fea0003800000 */
.L_x_10687:
        /* <DEDUP_REMOVED lines=40> */
.L_x_10690:
[----:B------:R-:W-:Y:S05]  /*205c00*/  BSYNC B2 ;  /* 0x0000000000027941 */ /* 0x000fea0003800000 */
.L_x_10689:
[----:B------:R-:W-:Y:S02]  /*205c10*/  R2UR UR4, R38 ;  /* 0x00000000260472ca */ /* 0x000fe400000e0000 */
[----:B------:R-:W-:-:S13]  /*205c20*/  R2UR UR5, R39 ;  /* 0x00000000270572ca */ /* 0x000fda00000e0000 */
[----:B------:R2:W-:Y:S01]  /*205c30*/  ST.E desc[UR4][R30.64], R11 ;  /* 0x0000000b1e007985 */ /* 0x0005e2000c101904 */
[----:B------:R-:W-:Y:S05]  /*205c40*/  BRA `(.L_x_10691) ;  /* 0x0000000000147947 */ /* 0x000fea0003800000 */
.L_x_10681:
[----:B------:R-:W-:Y:S02]  /*205c50*/  R2UR UR4, R38 ;  /* 0x00000000260472ca */ /* 0x000fe400000e0000 */
[----:B------:R-:W-:Y:S02]  /*205c60*/  R2UR UR5, R39 ;  /* 0x00000000270572ca */ /* 0x000fe400000e0000 */
[----:B------:R-:W-:-:S05]  /*205c70*/  IADD3 R8, P0, PT, R8, R29, RZ ;  /* 0x0000001d08087210 */ /* 0x000fca0007f1e0ff */
[----:B------:R-:W-:-:S06]  /*205c80*/  IMAD.X R9, R9, 0x1, R33, P0 ;  /* 0x0000000109097824 */ /* 0x000fcc00000e0621 */
[----:B------:R0:W-:Y:S02]  /*205c90*/  ST.E desc[UR4][R8.64+0x20], RZ ;  /* 0x000020ff08007985 */ /* 0x0001e4000c101904 */
.L_x_10691:
[----:B------:R-:W-:Y:S05]  /*205ca0*/  BSYNC B1 ;  /* 0x0000000000017941 */ /* 0x000fea0003800000 */
.L_x_10680:
        /* <DEDUP_REMOVED lines=29> */
.L_x_10698:
[----:B------:R-:W0:Y:S02]  /*205e80*/  LDS.64 R12, [R9+0x8] ;  /* 0x00000800090c7984 */ /* 0x000e240000000a00 */
[----:B0-----:R-:W-:-:S05]  /*205e90*/  IADD3 R14, P0, PT, R12, 0x30, RZ ;  /* 0x000000300c0e7810 */ /* 0x001fca0007f1e0ff */
[----:B------:R-:W-:-:S07]  /*205ea0*/  IMAD.X R15, RZ, RZ, R13, P0 ;  /* 0x000000ffff0f7224 */ /* 0x000fce00000e060d */
[----:B------:R-:W0:Y:S02]  /*205eb0*/  ATOMS.CAST.SPIN.64 P0, [R9+0x8], R12, R14 ;  /* 0x0000080c0900758d */ /* 0x000e24000180040e */
[----:B0-----:R-:W-:Y:S05]  /*205ec0*/  @!P0 BRA `(.L_x_10698) ;  /* 0xfffffffc00ec8947 */ /* 0x001fea000383ffff */
[----:B------:R-:W-:Y:S05]  /*205ed0*/  BSYNC B3 ;  /* 0x0000000000037941 */ /* 0x000fea0003800000 */
.L_x_10697:
[----:B------:R-:W-:Y:S05]  /*205ee0*/  BRA `(.L_x_10695) ;  /* 0x0000000000187947 */ /* 0x000fea0003800000 */
.L_x_10696:
[----:B------:R-:W-:Y:S02]  /*205ef0*/  R2UR UR4, R38 ;  /* 0x00000000260472ca */ /* 0x000fe400000e0000 */
[----:B------:R-:W-:-:S13]  /*205f00*/  R2UR UR5, R39 ;  /* 0x00000000270572ca */ /* 0x000fda00000e0000 */
[----:B------:R-:W2:Y:S02]  /*205f10*/  LD.E.64 R12, desc[UR4][R36.64+0x8] ;  /* 0x00000804240c7980 */ /* 0x000ea4000c101b00 */
[----:B--2---:R-:W-:-:S05]  /*205f20*/  IADD3 R8, P0, PT, R12, 0x30, RZ ;  /* 0x000000300c087810 */ /* 0x004fca0007f1e0ff */
[----:B------:R-:W-:-:S05]  /*205f30*/  IMAD.X R9, RZ, RZ, R13, P0 ;  /* 0x000000ffff097224 */ /* 0x000fca00000e060d */
[----:B------:R0:W-:Y:S03]  /*205f40*/  ST.E.64 desc[UR4][R36.64+0x8], R8 ;  /* 0x0000080824007985 */ /* 0x0001e6000c101b04 */
.L_x_10695:
[----:B------:R-:W-:Y:S05]  /*205f50*/  BSYNC B2 ;  /* 0x0000000000027941 */ /* 0x000fea0003800000 */
.L_x_10694:
        /* <DEDUP_REMOVED lines=51> */
.L_x_10700:
[----:B------:R-:W-:Y:S01]  /*206290*/  R2UR UR4, R38 ;  /* 0x00000000260472ca */ /* 0x000fe200000e0000 */
[----:B------:R-:W-:Y:S01]  /*2062a0*/  IMAD.MOV.U32 R9, RZ, RZ, 0x5272 ;  /* 0x00005272ff097424 */ /* 0x000fe200078e00ff */
[----:B------:R-:W-:Y:S01]  /*2062b0*/  R2UR UR5, R39 ;  /* 0x00000000270572ca */ /* 0x000fe200000e0000 */
[----:B------:R-:W-:Y:S01]  /*2062c0*/  IMAD.MOV.U32 R13, RZ, RZ, -0x1 ;  /* 0xffffffffff0d7424 */ /* 0x000fe200078e00ff */
[----:B------:R-:W-:-:S11]  /*2062d0*/  PLOP3.LUT P0, PT, PT, PT, PT, 0x8, 0x80 ;  /* 0x000000000080781c */ /* 0x000fd60003f0e170 */
[----:B------:R0:W-:Y:S02]  /*2062e0*/  ST.E desc[UR4][R30.64], R9 ;  /* 0x000000091e007985 */ /* 0x0001e4000c101904 */
.L_x_10701:
[----:B------:R-:W-:Y:S05]  /*2062f0*/  BSYNC B2 ;  /* 0x0000000000027941 */ /* 0x000fea0003800000 */
.L_x_10699:
        /* <DEDUP_REMOVED lines=39> */
.L_x_10703:
[----:B------:R-:W-:Y:S05]  /*206570*/  BSYNC B2 ;  /* 0x0000000000027941 */ /* 0x000fea0003800000 */
.L_x_10702:
[----:B------:R-:W-:Y:S02]  /*206580*/  R2UR UR4, R38 ;  /* 0x00000000260472ca */ /* 0x000fe400000e0000 */
[----:B------:R-:W-:-:S13]  /*206590*/  R2UR UR5, R39 ;  /* 0x00000000270572ca */ /* 0x000fda00000e0000 */
[----:B------:R2:W-:Y:S01]  /*2065a0*/  ST.E desc[UR4][R30.64], R11 ;  /* 0x0000000b1e007985 */ /* 0x0005e2000c101904 */
[----:B------:R-:W-:Y:S05]  /*2065b0*/  BRA `(.L_x_10704) ;  /* 0x0000000000147947 */ /* 0x000fea0003800000 */
.L_x_10693:
[----:B------:R-:W-:Y:S02]  /*2065c0*/  R2UR UR4, R38 ;  /* 0x00000000260472ca */ /* 0x000fe400000e0000 */
[----:B------:R-:W-:Y:S02]  /*2065d0*/  R2UR UR5, R39 ;  /* 0x00000000270572ca */ /* 0x000fe400000e0000 */
[----:B------:R-:W-:-:S05]  /*2065e0*/  IADD3 R8, P0, PT, R8, R29, RZ ;  /* 0x0000001d08087210 */ /* 0x000fca0007f1e0ff */
[----:B------:R-:W-:-:S06]  /*2065f0*/  IMAD.X R9, R9, 0x1, R33, P0 ;  /* 0x0000000109097824 */ /* 0x000fcc00000e0621 */
[----:B------:R0:W-:Y:S02]  /*206600*/  ST.E desc[UR4][R8.64+0x24], RZ ;  /* 0x000024ff08007985 */ /* 0x0001e4000c101904 */
.L_x_10704:
[----:B------:R-:W-:Y:S05]  /*206610*/  BSYNC B1 ;  /* 0x0000000000017941 */ /* 0x000fea0003800000 */
.L_x_10692:
[----:B------:R-:W-:Y:S01]  /*206620*/  IADD3 R29, P0, PT, R29, 0x8, RZ ;  /* 0x000000081d1d7810 */ /* 0x000fe20007f1e0ff */
[----:B------:R-:W-:-:S04]  /*206630*/  VIADD R19, R19, 0x2 ;  /* 0x0000000213137836 */ /* 0x000fc80000000000 */
[----:B------:R-:W-:Y:S01]  /*206640*/  IMAD.X R33, RZ, RZ, R33, P0 ;  /* 0x000000ffff217224 */ /* 0x000fe200000e0621 */
[----:B------:R-:W-:Y:S07]  /*206650*/  BRA `(.L_x_10705) ;  /* 0xffffffec00407947 */ /* 0x000fee000383ffff */
.L_x_10679:
[----:B------:R-:W-:Y:S05]  /*206660*/  BSYNC B0 ;  /* 0x0000000000007941 */ /* 0x000fea0003800000 */
.L_x_10678:
        /* <DEDUP_REMOVED lines=10> */
.L_x_10734:
        /* <DEDUP_REMOVED lines=35> */
.L_x_10714:
[----:B------:R-:W0:Y:S02]  /*206940*/  LDS.64 R12, [R9+0x8] ;  /* 0x00000800090c7984 */ /* 0x000e240000000a00 */
[----:B0-----:R-:W-:-:S05]  /*206950*/  IADD3 R14, P0, PT, R12, 0x30, RZ ;  /* 0x000000300c0e7810 */ /* 0x001fca0007f1e0ff */
[----:B------:R-:W-:-:S07]  /*206960*/  IMAD.X R15, RZ, RZ, R13, P0 ;  /* 0x000000ffff0f7224 */ /* 0x000fce00000e060d */
[----:B------:R-:W0:Y:S02]  /*206970*/  ATOMS.CAST.SPIN.64 P0, [R9+0x8], R12, R14 ;  /* 0x0000080c0900758d */ /* 0x000e24000180040e */
[----:B0-----:R-:W-:Y:S05]  /*206980*/  @!P0 BRA `(.L_x_10714) ;  /* 0xfffffffc00ec8947 */ /* 0x001fea000383ffff */
[----:B------:R-:W-:Y:S05]  /*206990*/  BSYNC B3 ;  /* 0x0000000000037941 */ /* 0x000fea0003800000 */
.L_x_10713:
[----:B------:R-:W-:Y:S05]  /*2069a0*/  BRA `(.L_x_10711) ;  /* 0x0000000000187947 */ /* 0x000fea0003800000 */
.L_x_10712:
[----:B------:R-:W-:Y:S02]  /*2069b0*/  R2UR UR4, R38 ;  /* 0x00000000260472ca */ /* 0x000fe400000e0000 */
[----:B------:R-:W-:-:S13]  /*2069c0*/  R2UR UR5, R39 ;  /* 0x00000000270572ca */ /* 0x000fda00000e0000 */
[----:B------:R-:W2:Y:S02]  /*2069d0*/  LD.E.64 R12, desc[UR4][R36.64+0x8] ;  /* 0x00000804240c7980 */ /* 0x000ea4000c101b00 */
[----:B--2---:R-:W-:-:S05]  /*2069e0*/  IADD3 R8, P0, PT, R12, 0x30, RZ ;  /* 0x000000300c087810 */ /* 0x004fca0007f1e0ff */
[----:B------:R-:W-:-:S05]  /*2069f0*/  IMAD.X R9, RZ, RZ, R13, P0 ;  /* 0x000000ffff097224 */ /* 0x000fca00000e060d */
[----:B------:R0:W-:Y:S03]  /*206a00*/  ST.E.64 desc[UR4][R36.64+0x8], R8 ;  /* 0x0000080824007985 */ /* 0x0001e6000c101b04 */
.L_x_10711:
[----:B------:R-:W-:Y:S05]  /*206a10*/  BSYNC B2 ;  /* 0x0000000000027941 */ /* 0x000fea0003800000 */
.L_x_10710:
        /* <DEDUP_REMOVED lines=54> */
.L_x_10716:
[----:B------:R-:W-:Y:S05]  /*206d80*/  BSYNC B2 ;  /* 0x0000000000027941 */ /* 0x000fea0003800000 */
.L_x_10715:
        /* <DEDUP_REMOVED lines=40> */
.L_x_10718:
[----:B------:R-:W-:Y:S05]  /*207010*/  BSYNC B2 ;  /* 0x0000000000027941 */ /* 0x000fea0003800000 */
.L_x_10717:
[----:B------:R-:W-:Y:S02]  /*207020*/  R2UR UR4, R38 ;  /* 0x00000000260472ca */ /* 0x000fe400000e0000 */
[----:B------:R-:W-:-:S13]  /*207030*/  R2UR UR5, R39 ;  /* 0x00000000270572ca */ /* 0x000fda00000e0000 */
[----:B------:R3:W-:Y:S01]  /*207040*/  ST.E desc[UR4][R30.64], R11 ;  /* 0x0000000b1e007985 */ /* 0x0007e2000c101904 */
[----:B------:R-:W-:Y:S05]  /*207050*/  BRA `(.L_x_10708) ;  /* 0x0000000000247947 */ /* 0x000fea0003800000 */
.L_x_10709:
        /* <DEDUP_REMOVED lines=9> */
.L_x_10708:
[----:B------:R-:W-:Y:S05]  /*2070f0*/  BSYNC B1 ;  /* 0x0000000000017941 */ /* 0x000fea0003800000 */
.L_x_10707:
        /* <DEDUP_REMOVED lines=30> */
.L_x_10727:
[----:B------:R-:W0:Y:S02]  /*2072e0*/  LDS.64 R12, [R9+0x8] ;  /* 0x00000800090c7984 */ /* 0x000e240000000a00 */
[----:B0-----:R-:W-:-:S05]  /*2072f0*/  IADD3 R14, P0, PT, R12, 0x30, RZ ;  /* 0x000000300c0e7810 */ /* 0x001fca0007f1e0ff */
[----:B------:R-:W-:-:S07]  /*207300*/  IMAD.X R15, RZ, RZ, R13, P0 ;  /* 0x000000ffff0f7224 */ /* 0x000fce00000e060d */
[----:B------:R-:W0:Y:S02]  /*207310*/  ATOMS.CAST.SPIN.64 P0, [R9+0x8], R12, R14 ;  /* 0x0000080c0900758d */ /* 0x000e24000180040e */
[----:B0-----:R-:W-:Y:S05]  /*207320*/  @!P0 BRA `(.L_x_10727) ;  /* 0xfffffffc00ec8947 */ /* 0x001fea000383ffff */
[----:B------:R-:W-:Y:S05]  /*207330*/  BSYNC B3 ;  /* 0x0000000000037941 */ /* 0x000fea0003800000 */
.L_x_10726:
[----:B------:R-:W-:Y:S05]  /*207340*/  BRA `(.L_x_10724) ;  /* 0x0000000000187947 */ /* 0x000fea0003800000 */
.L_x_10725:
[----:B------:R-:W-:Y:S02]  /*207350*/  R2UR UR4, R38 ;  /* 0x00000000260472ca */ /* 0x000fe400000e0000 */
[----:B------:R-:W-:-:S13]  /*207360*/  R2UR UR5, R39 ;  /* 0x00000000270572ca */ /* 0x000fda00000e0000 */
[----:B------:R-:W2:Y:S02]  /*207370*/  LD.E.64 R12, desc[UR4][R36.64+0x8] ;  /* 0x00000804240c7980 */ /* 0x000ea4000c101b00 */
[----:B--2---:R-:W-:-:S05]  /*207380*/  IADD3 R8, P0, PT, R12, 0x30, RZ ;  /* 0x000000300c087810 */ /* 0x004fca0007f1e0ff */
[----:B------:R-:W-:-:S05]  /*207390*/  IMAD.X R9, RZ, RZ, R13, P0 ;  /* 0x000000ffff097224 */ /* 0x000fca00000e060d */
[----:B------:R0:W-:Y:S03]  /*2073a0*/  ST.E.64 desc[UR4][R36.64+0x8], R8 ;  /* 0x0000080824007985 */ /* 0x0001e6000c101b04 */
.L_x_10724:
[----:B------:R-:W-:Y:S05]  /*2073b0*/  BSYNC B2 ;  /* 0x0000000000027941 */ /* 0x000fea0003800000 */
.L_x_10723:
        /* <DEDUP_REMOVED lines=51> */
.L_x_10729:
[----:B------:R-:W-:Y:S01]  /*2076f0*/  R2UR UR4, R38 ;  /* 0x00000000260472ca */ /* 0x000fe200000e0000 */
[----:B------:R-:W-:Y:S01]  /*207700*/  IMAD.MOV.U32 R9, RZ, RZ, 0x5272 ;  /* 0x00005272ff097424 */ /* 0x000fe200078e00ff */
[----:B------:R-:W-:Y:S01]  /*207710*/  R2UR UR5, R39 ;  /* 0x00000000270572ca */ /* 0x000fe200000e0000 */
[----:B------:R-:W-:Y:S01]  /*207720*/  IMAD.MOV.U32 R13, RZ, RZ, -0x1 ;  /* 0xffffffffff0d7424 */ /* 0x000fe200078e00ff */
[----:B------:R-:W-:-:S11]  /*207730*/  PLOP3.LUT P0, PT, PT, PT, PT, 0x8, 0x80 ;  /* 0x000000000080781c */ /* 0x000fd60003f0e170 */
[----:B------:R0:W-:Y:S02]  /*207740*/  ST.E desc[UR4][R30.64], R9 ;  /* 0x000000091e007985 */ /* 0x0001e4000c101904 */
.L_x_10730:
[----:B------:R-:W-:Y:S05]  /*207750*/  BSYNC B2 ;  /* 0x0000000000027941 */ /* 0x000fea0003800000 */
.L_x_10728:
        /* <DEDUP_REMOVED lines=39> */
.L_x_10732:
[----:B------:R-:W-:Y:S05]  /*2079d0*/  BSYNC B2 ;  /* 0x0000000000027941 */ /* 0x000fea0003800000 */
.L_x_10731:
[----:B------:R-:W-:Y:S02]  /*2079e0*/  R2UR UR4, R38 ;  /* 0x00000000260472ca */ /* 0x000fe400000e0000 */
[----:B------:R-:W-:-:S13]  /*2079f0*/  R2UR UR5, R39 ;  /* 0x00000000270572ca */ /* 0x000fda00000e0000 */
[----:B------:R4:W-:Y:S01]  /*207a00*/  ST.E desc[UR4][R30.64], R11 ;  /* 0x0000000b1e007985 */ /* 0x0009e2000c101904 */
[----:B------:R-:W-:Y:S05]  /*207a10*/  BRA `(.L_x_10733) ;  /* 0x0000000000387947 */ /* 0x000fea0003800000 */
.L_x_10722:
        /* <DEDUP_REMOVED lines=10> */
.L_x_10721:
[----:B------:R-:W-:Y:S01]  /*207ac0*/  R2UR UR4, R38 ;  /* 0x00000000260472ca */ /* 0x000fe200000e0000 */
[----:B01--4-:R-:W-:Y:S01]  /*207ad0*/  IMAD.MOV.U32 R9, RZ, RZ, 0x5368 ;  /* 0x00005368ff097424 */ /* 0x013fe200078e00ff */
[----:B------:R-:W-:-:S13]  /*207ae0*/  R2UR UR5, R39 ;  /* 0x00000000270572ca */ /* 0x000fda00000e0000 */
[----:B------:R0:W-:Y:S02]  /*207af0*/  ST.E desc[UR4][R30.64], R9 ;  /* 0x000000091e007985 */ /* 0x0001e4000c101904 */
.L_x_10733:
[----:B------:R-:W-:Y:S05]  /*207b00*/  BSYNC B1 ;  /* 0x0000000000017941 */ /* 0x000fea0003800000 */
.L_x_10720:
[----:B------:R-:W-:Y:S01]  /*207b10*/  IADD3 R5, P0, PT, R5, 0x8, RZ ;  /* 0x0000000805057810 */ /* 0x000fe20007f1e0ff */
[----:B------:R-:W-:Y:S01]  /*207b20*/  VIADD R34, R34, 0x2 ;  /* 0x0000000222227836 */ /* 0x000fe20000000000 */
[----:B------:R-:W-:-:S03]  /*207b30*/  IADD3 R18, P1, PT, R18, 0x2, RZ ;  /* 0x0000000212127810 */ /* 0x000fc60007f3e0ff */
[----:B------:R-:W-:Y:S02]  /*207b40*/  IMAD.X R29, RZ, RZ, R29, P0 ;  /* 0x000000ffff1d7224 */ /* 0x000fe400000e061d */
[----:B------:R-:W-:Y:S01]  /*207b50*/  IMAD.X R19, RZ, RZ, R19, P1 ;  /* 0x000000ffff137224 */ /* 0x000fe200008e0613 */
[----:B------:R-:W-:Y:S07]  /*207b60*/  BRA `(.L_x_10734) ;  /* 0xffffffe800e87947 */ /* 0x000fee000383ffff */
.L_x_10719:
[----:B------:R-:W-:Y:S05]  /*207b70*/  BSYNC B0 ;  /* 0x0000000000007941 */ /* 0x000fea0003800000 */
.L_x_10706:
        /* <DEDUP_REMOVED lines=19> */
.L_x_10739:
[----:B------:R-:W0:Y:S02]  /*207cb0*/  LDS.64 R8, [R5+0x8] ;  /* 0x0000080005087984 */ /* 0x000e240000000a00 */
[----:B0-----:R-:W-:-:S05]  /*207cc0*/  IADD3 R10, P0, PT, R8, 0x30, RZ ;  /* 0x00000030080a7810 */ /* 0x001fca0007f1e0ff */
[----:B------:R-:W-:-:S07]  /*207cd0*/  IMAD.X R11, RZ, RZ, R9, P0 ;  /* 0x000000ffff0b7224 */ /* 0x000fce00000e0609 */
[----:B------:R-:W0:Y:S02]  /*207ce0*/  ATOMS.CAST.SPIN.64 P0, [R5+0x8], R8, R10 ;  /* 0x000008080500758d */ /* 0x000e24000180040a */
[----:B0-----:R-:W-:Y:S05]  /*207cf0*/  @!P0 BRA `(.L_x_10739) ;  /* 0xfffffffc00ec8947 */ /* 0x001fea000383ffff */
[----:B------:R-:W-:Y:S05]  /*207d00*/  BSYNC B1 ;  /* 0x0000000000017941 */ /* 0x000fea0003800000 */
.L_x_10738:
[----:B------:R-:W-:Y:S02]  /*207d10*/  IMAD.MOV.U32 R10, RZ, RZ, R8 ;  /* 0x000000ffff0a7224 */ /* 0x000fe400078e0008 */
[----:B------:R-:W-:Y:S01]  /*207d20*/  IMAD.MOV.U32 R11, RZ, RZ, R9 ;  /* 0x000000ffff0b7224 */ /* 0x000fe200078e0009 */
[----:B------:R-:W-:Y:S06]  /*207d30*/  BRA `(.L_x_10736) ;  /* 0x0000000000187947 */ /* 0x000fec0003800000 */
.L_x_10737:
[----:B------:R-:W-:Y:S02]  /*207d40*/  R2UR UR4, R38 ;  /* 0x00000000260472ca */ /* 0x000fe400000e0000 */
[----:B------:R-:W-:-:S13]  /*207d50*/  R2UR UR5, R39 ;  /* 0x00000000270572ca */ /* 0x000fda00000e0000 */
[----:B------:R-:W2:Y:S02]  /*207d60*/  LD.E.64 R10, desc[UR4][R36.64+0x8] ;  /* 0x00000804240a7980 */ /* 0x000ea4000c101b00 */
[----:B--2---:R-:W-:-:S05]  /*207d70*/  IADD3 R8, P0, PT, R10, 0x30, RZ ;  /* 0x000000300a087810 */ /* 0x004fca0007f1e0ff */
[----:B------:R-:W-:-:S05]  /*207d80*/  IMAD.X R9, RZ, RZ, R11, P0 ;  /* 0x000000ffff097224 */ /* 0x000fca00000e060b */
[----:B------:R0:W-:Y:S03]  /*207d90*/  ST.E.64 desc[UR4][R36.64+0x8], R8 ;  /* 0x0000080824007985 */ /* 0x0001e6000c101b04 */
.L_x_10736:
[----:B------:R-:W-:Y:S05]  /*207da0*/  BSYNC B0 ;  /* 0x0000000000007941 */ /* 0x000fea0003800000 */
.L_x_10735:
        /* <DEDUP_REMOVED lines=66> */
.L_x_10746:
[----:B------:R-:W0:Y:S02]  /*2081d0*/  LDS.64 R12, [R9+0x8] ;  /* 0x00000800090c7984 */ /* 0x000e240000000a00 */
[----:B0-----:R-:W-:-:S05]  /*2081e0*/  IADD3 R14, P0, PT, R32, R12, RZ ;  /* 0x0000000c200e7210 */ /* 0x001fca0007f1e0ff */
[----:B------:R-:W-:-:S07]  /*2081f0*/  IMAD.X R15, R33, 0x1, R13, P0 ;  /* 0x00000001210f7824 */ /* 0x000fce00000e060d */
[----:B------:R-:W0:Y:S02]  /*208200*/  ATOMS.CAST.SPIN.64 P0, [R9+0x8], R12, R14 ;  /* 0x0000080c0900758d */ /* 0x000e24000180040e */
[----:B0-----:R-:W-:Y:S05]  /*208210*/  @!P0 BRA `(.L_x_10746) ;  /* 0xfffffffc00ec8947 */ /* 0x001fea000383ffff */
[----:B------:R-:W-:Y:S05]  /*208220*/  BSYNC B2 ;  /* 0x0000000000027941 */ /* 0x000fea0003800000 */
.L_x_10745:
[----:B------:R-:W-:Y:S05]  /*208230*/  BRA `(.L_x_10743) ;  /* 0x0000000000187947 */ /* 0x000fea0003800000 */
.L_x_10744:
[----:B------:R-:W-:Y:S02]  /*208240*/  R2UR UR4, R38 ;  /* 0x00000000260472ca */ /* 0x000fe400000e0000 */
[----:B------:R-:W-:-:S13]  /*208250*/  R2UR UR5, R39 ;  /* 0x00000000270572ca */ /* 0x000fda00000e0000 */
[----:B------:R-:W2:Y:S02]  /*208260*/  LD.E.64 R12, desc[UR4][R36.64+0x8] ;  /* 0x00000804240c7980 */ /* 0x000ea4000c101b00 */
[----:B--2---:R-:W-:-:S05]  /*208270*/  IADD3 R8, P0, PT, R32, R12, RZ ;  /* 0x0000000c20087210 */ /* 0x004fca0007f1e0ff */
[----:B------:R-:W-:-:S05]  /*208280*/  IMAD.X R9, R33, 0x1, R13, P0 ;  /* 0x0000000121097824 */ /* 0x000fca00000e060d */
[----:B------:R0:W-:Y:S03]  /*208290*/  ST.E.64 desc[UR4][R36.64+0x8], R8 ;  /* 0x0000080824007985 */ /* 0x0001e6000c101b04 */
.L_x_10743:
[----:B------:R-:W-:Y:S05]  /*2082a0*/  BSYNC B1 ;  /* 0x0000000000017941 */ /* 0x000fea0003800000 */
.L_x_10742:
        /* <DEDUP_REMOVED lines=47> */
.L_x_10778:
        /* <DEDUP_REMOVED lines=28> */
.L_x_10759:
[----:B------:R-:W0:Y:S02]  /*208760*/  LDS.64 R12, [R9+0x8] ;  /* 0x00000800090c7984 */ /* 0x000e240000000a00 */
[----:B0-----:R-:W-:-:S05]  /*208770*/  IADD3 R14, P0, PT, R12, 0x30, RZ ;  /* 0x000000300c0e7810 */ /* 0x001fca0007f1e0ff */
[----:B------:R-:W-:-:S07]  /*208780*/  IMAD.X R15, RZ, RZ, R13, P0 ;  /* 0x000000ffff0f7224 */ /* 0x000fce00000e060d */
[----:B------:R-:W0:Y:S02]  /*208790*/  ATOMS.CAST.SPIN.64 P0, [R9+0x8], R12, R14 ;  /* 0x0000080c0900758d */ /* 0x000e24000180040e */
[----:B0-----:R-:W-:Y:S05]  /*2087a0*/  @!P0 BRA `(.L_x_10759) ;  /* 0xfffffffc00ec8947 */ /* 0x001fea000383ffff */
[----:B------:R-:W-:Y:S05]  /*2087b0*/  BSYNC B8 ;  /* 0x0000000000087941 */ /* 0x000fea0003800000 */
.L_x_10758:
[----:B------:R-:W-:Y:S05]  /*2087c0*/  BRA `(.L_x_10756) ;  /* 0x0000000000187947 */ /* 0x000fea0003800000 */
.L_x_10757:
[----:B------:R-:W-:Y:S02]  /*2087d0*/  R2UR UR4, R38 ;  /* 0x00000000260472ca */ /* 0x000fe400000e0000 */
[----:B------:R-:W-:-:S13]  /*2087e0*/  R2UR UR5, R39 ;  /* 0x00000000270572ca */ /* 0x000fda00000e0000 */
[----:B------:R-:W2:Y:S02]  /*2087f0*/  LD.E.64 R12, desc[UR4][R36.64+0x8] ;  /* 0x00000804240c7980 */ /* 0x000ea4000c101b00 */
[----:B--2---:R-:W-:-:S05]  /*208800*/  IADD3 R8, P0, PT, R12, 0x30, RZ ;  /* 0x000000300c087810 */ /* 0x004fca0007f1e0ff */
[----:B------:R-:W-:-:S05]  /*208810*/  IMAD.X R9, RZ, RZ, R13, P0 ;  /* 0x000000ffff097224 */ /* 0x000fca00000e060d */
[----:B------:R0:W-:Y:S03]  /*208820*/  ST.E.64 desc[UR4][R36.64+0x8], R8 ;  /* 0x0000080824007985 */ /* 0x0001e6000c101b04 */
.L_x_10756:
[----:B------:R-:W-:Y:S05]  /*208830*/  BSYNC B7 ;  /* 0x0000000000077941 */ /* 0x000fea0003800000 */
.L_x_10755:
        /* <DEDUP_REMOVED lines=54> */
.L_x_10761:
[----:B------:R-:W-:Y:S05]  /*208ba0*/  BSYNC B7 ;  /* 0x0000000000077941 */ /* 0x000fea0003800000 */
.L_x_10760:
        /* <DEDUP_REMOVED lines=40> */
.L_x_10763:
[----:B------:R-:W-:Y:S05]  /*208e30*/  BSYNC B7 ;  /* 0x0000000000077941 */ /* 0x000fea0003800000 */
.L_x_10762:
[----:B------:R-:W-:Y:S02]  /*208e40*/  R2UR UR4, R38 ;  /* 0x00000000260472ca */ /* 0x000fe400000e0000 */
[----:B------:R-:W-:-:S13]  /*208e50*/  R2UR UR5, R39 ;  /* 0x00000000270572ca */ /* 0x000fda00000e0000 */
[----:B------:R2:W-:Y:S01]  /*208e60*/  ST.E desc[UR4][R30.64], R11 ;  /* 0x0000000b1e007985 */ /* 0x0005e2000c101904 */
[----:B------:R-:W-:Y:S05]  /*208e70*/  BRA `(.L_x_10764) ;  /* 0x0000000000147947 */ /* 0x000fea0003800000 */
.L_x_10754:
[----:B------:R-:W-:Y:S02]  /*208e80*/  R2UR UR4, R38 ;  /* 0x00000000260472ca */ /* 0x000fe400000e0000 */
[----:B------:R-:W-:Y:S02]  /*208e90*/  R2UR UR5, R39 ;  /* 0x00000000270572ca */ /* 0x000fe400000e0000 */
[----:B------:R-:W-:-:S05]  /*208ea0*/  IADD3 R8, P0, PT, R8, R32, RZ ;  /* 0x0000002008087210 */ /* 0x000fca0007f1e0ff */
[----:B------:R-:W-:-:S06]  /*208eb0*/  IMAD.X R9, RZ, RZ, R9, P0 ;  /* 0x000000ffff097224 */ /* 0x000fcc00000e0609 */
[----:B------:R3:W-:Y:S02]  /*208ec0*/  ST.E desc[UR4][R8.64+0x20], RZ ;  /* 0x000020ff08007985 */ /* 0x0007e4000c101904 */
.L_x_10764:
[----:B------:R-:W-:Y:S05]  /*208ed0*/  BSYNC B5 ;  /* 0x0000000000057941 */ /* 0x000fea0003800000 */
.L_x_10753:
        /* <DEDUP_REMOVED lines=27> */
.L_x_10771:
[----:B------:R-:W0:Y:S02]  /*209090*/  LDS.64 R12, [R9+0x8] ;  /* 0x00000800090c7984 */ /* 0x000e240000000a00 */
[----:B0-----:R-:W-:-:S05]  /*2090a0*/  IADD3 R14, P0, PT, R12, 0x30, RZ ;  /* 0x000000300c0e7810 */ /* 0x001fca0007f1e0ff */
[----:B------:R-:W-:-:S07]  /*2090b0*/  IMAD.X R15, RZ, RZ, R13, P0 ;  /* 0x000000ffff0f7224 */ /* 0x000fce00000e060d */
[----:B------:R-:W0:Y:S02]  /*2090c0*/  ATOMS.CAST.SPIN.64 P0, [R9+0x8], R12, R14 ;  /* 0x0000080c0900758d */ /* 0x000e24000180040e */
[----:B0-----:R-:W-:Y:S05]  /*2090d0*/  @!P0 BRA `(.L_x_10771) ;  /* 0xfffffffc00ec8947 */ /* 0x001fea000383ffff */
[----:B------:R-:W-:Y:S05]  /*2090e0*/  BSYNC B8 ;  /* 0x0000000000087941 */ /* 0x000fea0003800000 */
.L_x_10770:
[----:B------:R-:W-:Y:S05]  /*2090f0*/  BRA `(.L_x_10768) ;  /* 0x0000000000187947 */ /* 0x000fea0003800000 */
.L_x_10769:
[----:B------:R-:W-:Y:S02]  /*209100*/  R2UR UR4, R38 ;  /* 0x00000000260472ca */ /* 0x000fe400000e0000 */
[----:B------:R-:W-:-:S13]  /*209110*/  R2UR UR5, R39 ;  /* 0x00000000270572ca */ /* 0x000fda00000e0000 */
[----:B------:R-:W2:Y:S02]  /*209120*/  LD.E.64 R12, desc[UR4][R36.64+0x8] ;  /* 0x00000804240c7980 */ /* 0x000ea4000c101b00 */
[----:B--2---:R-:W-:-:S05]  /*209130*/  IADD3 R8, P0, PT, R12, 0x30, RZ ;  /* 0x000000300c087810 */ /* 0x004fca0007f1e0ff */
[----:B------:R-:W-:-:S05]  /*209140*/  IMAD.X R9, RZ, RZ, R13, P0 ;  /* 0x000000ffff097224 */ /* 0x000fca00000e060d */
[----:B------:R0:W-:Y:S03]  /*209150*/  ST.E.64 desc[UR4][R36.64+0x8], R8 ;  /* 0x0000080824007985 */ /* 0x0001e6000c101b04 */
.L_x_10768:
[----:B------:R-:W-:Y:S05]  /*209160*/  BSYNC B7 ;  /* 0x0000000000077941 */ /* 0x000fea0003800000 */
.L_x_10767:
        /* <DEDUP_REMOVED lines=51> */
.L_x_10773:
[----:B------:R-:W-:Y:S01]  /*2094a0*/  R2UR UR4, R38 ;  /* 0x00000000260472ca */ /* 0x000fe200000e0000 */
[----:B------:R-:W-:Y:S01]  /*2094b0*/  IMAD.MOV.U32 R9, RZ, RZ, 0x5272 ;  /* 0x00005272ff097424 */ /* 0x000fe200078e00ff */
[----:B------:R-:W-:Y:S01]  /*2094c0*/  R2UR UR5, R39 ;  /* 0x00000000270572ca */ /* 0x000fe200000e0000 */
[----:B------:R-:W-:Y:S01]  /*2094d0*/  IMAD.MOV.U32 R13, RZ, RZ, -0x1 ;  /* 0xffffffffff0d7424 */ /* 0x000fe200078e00ff */
[----:B------:R-:W-:-:S11]  /*2094e0*/  PLOP3.LUT P0, PT, PT, PT, PT, 0x8, 0x80 ;  /* 0x000000000080781c */ /* 0x000fd60003f0e170 */
[----:B------:R0:W-:Y:S02]  /*2094f0*/  ST.E desc[UR4][R30.64], R9 ;  /* 0x000000091e007985 */ /* 0x0001e4000c101904 */
.L_x_10774:
[----:B------:R-:W-:Y:S05]  /*209500*/  BSYNC B7 ;  /* 0x0000000000077941 */ /* 0x000fea0003800000 */
.L_x_10772:
        /* <DEDUP_REMOVED lines=39> */
.L_x_10776:
[----:B------:R-:W-:Y:S05]  /*209780*/  BSYNC B7 ;  /* 0x0000000000077941 */ /* 0x000fea0003800000 */
.L_x_10775:
[----:B------:R-:W-:Y:S02]  /*209790*/  R2UR UR4, R38 ;  /* 0x00000000260472ca */ /* 0x000fe400000e0000 */
[----:B------:R-:W-:-:S13]  /*2097a0*/  R2UR UR5, R39 ;  /* 0x00000000270572ca */ /* 0x000fda00000e0000 */
[----:B------:R2:W-:Y:S01]  /*2097b0*/  ST.E desc[UR4][R30.64], R11 ;  /* 0x0000000b1e007985 */ /* 0x0005e2000c101904 */
[----:B------:R-:W-:Y:S05]  /*2097c0*/  BRA `(.L_x_10777) ;  /* 0x0000000000187947 */ /* 0x000fea0003800000 */
.L_x_10766:
[----:B------:R-:W-:Y:S01]  /*2097d0*/  VIADD R11, R32, 0x4 ;  /* 0x00000004200b7836 */ /* 0x000fe20000000000 */
[----:B------:R-:W-:Y:S02]  /*2097e0*/  R2UR UR4, R38 ;  /* 0x00000000260472ca */ /* 0x000fe400000e0000 */
[----:B------:R-:W-:Y:S02]  /*2097f0*/  R2UR UR5, R39 ;  /* 0x00000000270572ca */ /* 0x000fe400000e0000 */
[----:B------:R-:W-:-:S05]  /*209800*/  IADD3 R8, P0, PT, R8, R11, RZ ;  /* 0x0000000b08087210 */ /* 0x000fca0007f1e0ff */
[----:B------:R-:W-:-:S06]  /*209810*/  IMAD.X R9, RZ, RZ, R9, P0 ;  /* 0x000000ffff097224 */ /* 0x000fcc00000e0609 */
[----:B------:R0:W-:Y:S02]  /*209820*/  ST.E desc[UR4][R8.64+0x20], RZ ;  /* 0x000020ff08007985 */ /* 0x0001e4000c101904 */
.L_x_10777:
[----:B------:R-:W-:Y:S05]  /*209830*/  BSYNC B5 ;  /* 0x0000000000057941 */ /* 0x000fea0003800000 */
.L_x_10765:
[----:B------:R-:W-:Y:S02]  /*209840*/  VIADD R33, R33, 0x2 ;  /* 0x0000000221217836 */ /* 0x000fe40000000000 */
[----:B------:R-:W-:Y:S01]  /*209850*/  VIADD R32, R32, 0x8 ;  /* 0x0000000820207836 */ /* 0x000fe20000000000 */
[----:B------:R-:W-:Y:S06]  /*209860*/  @P2 BRA `(.L_x_10778) ;  /* 0xffffffec004c2947 */ /* 0x000fec000383ffff */
[----:B------:R-:W-:Y:S05]  /*209870*/  BSYNC B1 ;  /* 0x0000000000017941 */ /* 0x000fea0003800000 */
.L_x_10752:
[----:B------:R-:W-:Y:S05]  /*209880*/  BSYNC B2 ;  /* 0x0000000000027941 */ /* 0x000fea0003800000 */
.L_x_10751:
        /* <DEDUP_REMOVED lines=25> */
.L_x_10785:
[----:B------:R-:W0:Y:S02]  /*209a20*/  LDS.64 R12, [R9+0x8] ;  /* 0x00000800090c7984 */ /* 0x000e240000000a00 */
[----:B0-----:R-:W-:-:S05]  /*209a30*/  IADD3 R14, P0, PT, R12, 0x30, RZ ;  /* 0x000000300c0e7810 */ /* 0x001fca0007f1e0ff */
[----:B------:R-:W-:-:S07]  /*209a40*/  IMAD.X R15, RZ, RZ, R13, P0 ;  /* 0x000000ffff0f7224 */ /* 0x000fce00000e060d */
[----:B------:R-:W0:Y:S02]  /*209a50*/  ATOMS.CAST.SPIN.64 P0, [R9+0x8], R12, R14 ;  /* 0x0000080c0900758d */ /* 0x000e24000180040e */
[----:B0-----:R-:W-:Y:S05]  /*209a60*/  @!P0 BRA `(.L_x_10785) ;  /* 0xfffffffc00ec8947 */ /* 0x001fea000383ffff */
[----:B------:R-:W-:Y:S05]  /*209a70*/  BSYNC B5 ;  /* 0x0000000000057941 */ /* 0x000fea0003800000 */
.L_x_10784:
[----:B------:R-:W-:Y:S05]  /*209a80*/  BRA `(.L_x_10782) ;  /* 0x0000000000187947 */ /* 0x000fea0003800000 */
.L_x_10783:
[----:B------:R-:W-:Y:S02]  /*209a90*/  R2UR UR4, R38 ;  /* 0x00000000260472ca */ /* 0x000fe400000e0000 */
[----:B------:R-:W-:-:S13]  /*209aa0*/  R2UR UR5, R39 ;  /* 0x00000000270572ca */ /* 0x000fda00000e0000 */
[----:B------:R-:W2:Y:S02]  /*209ab0*/  LD.E.64 R12, desc[UR4][R36.64+0x8] ;  /* 0x00000804240c7980 */ /* 0x000ea4000c101b00 */
[----:B--2---:R-:W-:-:S05]  /*209ac0*/  IADD3 R8, P0, PT, R12, 0x30, RZ ;  /* 0x000000300c087810 */ /* 0x004fca0007f1e0ff */
[----:B------:R-:W-:-:S05]  /*209ad0*/  IMAD.X R9, RZ, RZ, R13, P0 ;  /* 0x000000ffff097224 */ /* 0x000fca00000e060d */
[----:B------:R0:W-:Y:S03]  /*209ae0*/  ST.E.64 desc[UR4][R36.64+0x8], R8 ;  /* 0x0000080824007985 */ /* 0x0001e6000c101b04 */
.L_x_10782:
[----:B------:R-:W-:Y:S05]  /*209af0*/  BSYNC B2 ;  /* 0x0000000000027941 */ /* 0x000fea0003800000 */
.L_x_10781:
        /* <DEDUP_REMOVED lines=51> */
.L_x_10787:
[----:B------:R-:W-:Y:S01]  /*209e30*/  R2UR UR4, R38 ;  /* 0x00000000260472ca */ /* 0x000fe200000e0000 */
[----:B------:R-:W-:Y:S01]  /*209e40*/  IMAD.MOV.U32 R9, RZ, RZ, 0x5272 ;  /* 0x00005272ff097424 */ /* 0x000fe200078e00ff */
[----:B------:R-:W-:Y:S01]  /*209e50*/  R2UR UR5, R39 ;  /* 0x00000000270572ca */ /* 0x000fe200000e0000 */
[----:B------:R-:W-:Y:S01]  /*209e60*/  IMAD.MOV.U32 R13, RZ, RZ, -0x1 ;  /* 0xffffffffff0d7424 */ /* 0x000fe200078e00ff */
[----:B------:R-:W-:-:S11]  /*209e70*/  PLOP3.LUT P0, PT, PT, PT, PT, 0x8, 0x80 ;  /* 0x000000000080781c */ /* 0x000fd60003f0e170 */
[----:B------:R0:W-:Y:S02]  /*209e80*/  ST.E desc[UR4][R30.64], R9 ;  /* 0x000000091e007985 */ /* 0x0001e4000c101904 */
.L_x_10788:
[----:B------:R-:W-:Y:S05]  /*209e90*/  BSYNC B2 ;  /* 0x0000000000027941 */ /* 0x000fea0003800000 */
.L_x_10786:
        /* <DEDUP_REMOVED lines=39> */
.L_x_10790:
[----:B------:R-:W-:Y:S05]  /*20a110*/  BSYNC B2 ;  /* 0x0000000000027941 */ /* 0x000fea0003800000 */
.L_x_10789:
[----:B------:R-:W-:Y:S02]  /*20a120*/  R2UR UR4, R38 ;  /* 0x00000000260472ca */ /* 0x000fe400000e0000 */
[----:B------:R-:W-:-:S13]  /*20a130*/  R2UR UR5, R39 ;  /* 0x00000000270572ca */ /* 0x000fda00000e0000 */
[----:B------:R3:W-:Y:S01]  /*20a140*/  ST.E desc[UR4][R30.64], R11 ;  /* 0x0000000b1e007985 */ /* 0x0007e2000c101904 */
[----:B------:R-:W-:Y:S05]  /*20a150*/  BRA `(.L_x_10779) ;  /* 0x0000000000147947 */ /* 0x000fea0003800000 */
.L_x_10780:
[----:B------:R-:W-:Y:S02]  /*20a160*/  R2UR UR4, R38 ;  /* 0x00000000260472ca */ /* 0x000fe400000e0000 */
[----:B------:R-:W-:Y:S02]  /*20a170*/  R2UR UR5, R39 ;  /* 0x00000000270572ca */ /* 0x000fe400000e0000 */
[----:B------:R-:W-:-:S05]  /*20a180*/  LEA R8, P0, R22, R8, 0x2 ;  /* 0x0000000816087211 */ /* 0x000fca00078010ff */
[----:B------:R-:W-:-:S06]  /*20a190*/  IMAD.X R9, RZ, RZ, R9, P0 ;  /* 0x000000ffff097224 */ /* 0x000fcc00000e0609 */
[----:B------:R0:W-:Y:S02]  /*20a1a0*/  ST.E desc[UR4][R8.64+0x20], RZ ;  /* 0x000020ff08007985 */ /* 0x0001e4000c101904 */
.L_x_10779:
[----:B------:R-:W-:Y:S05]  /*20a1b0*/  BSYNC B1 ;  /* 0x0000000000017941 */ /* 0x000fea0003800000 */
.L_x_10749:
[----:B------:R-:W-:-:S13]  /*20a1c0*/  ISETP.GE.AND P0, PT, R19, 0x1, PT ;  /* 0x000000011300780c */ /* 0x000fda0003f06270 */
[----:B------:R-:W-:Y:S05]  /*20a1d0*/  @!P0 BREAK B3 ;  /* 0x0000000000038942 */ /* 0x000fea0003800000 */
[----:B------:R-:W-:Y:S05]  /*20a1e0*/  @!P0 BRA `(.L_x_10750) ;  /* 0x0000001000f88947 */ /* 0x000fea0003800000 */
[----:B------:R-:W-:Y:S05]  /*20a1f0*/  BSYNC B3 ;  /* 0x0000000000037941 */ /* 0x000fea0003800000 */
.L_x_10748:
[----:B------:R-:W-:Y:S02]  /*20a200*/  IMAD.MOV R18, RZ, RZ, -R19 ;  /* 0x000000ffff127224 */ /* 0x000fe400078e0a13 */
[----:B------:R-:W-:Y:S02]  /*20a210*/  IMAD.MOV.U32 R22, RZ, RZ, RZ ;  /* 0x000000ffff167224 */ /* 0x000fe400078e00ff */
[----:B------:R-:W-:-:S07]  /*20a220*/  IMAD.MOV.U32 R32, RZ, RZ, RZ ;  /* 0x000000ffff207224 */ /* 0x000fce00078e00ff */
.L_x_10815:
        /* <DEDUP_REMOVED lines=36> */
.L_x_10798:
[----:B------:R-:W0:Y:S02]  /*20a470*/  LDS.64 R12, [R9+0x8] ;  /* 0x00000800090c7984 */ /* 0x000e240000000a00 */
[----:B0-----:R-:W-:-:S05]  /*20a480*/  IADD3 R14, P0, PT, R12, 0x30, RZ ;  /* 0x000000300c0e7810 */ /* 0x001fca0007f1e0ff */
[----:B------:R-:W-:-:S07]  /*20a490*/  IMAD.X R15, RZ, RZ, R13, P0 ;  /* 0x000000ffff0f7224 */ /* 0x000fce00000e060d */
[----:B------:R-:W0:Y:S02]  /*20a4a0*/  ATOMS.CAST.SPIN.64 P0, [R9+0x8], R12, R14 ;  /* 0x0000080c0900758d */ /* 0x000e24000180040e */
[----:B0-----:R-:W-:Y:S05]  /*20a4b0*/  @!P0 BRA `(.L_x_10798) ;  /* 0xfffffffc00ec8947 */ /* 0x001fea000383ffff */
[----:B------:R-:W-:Y:S05]  /*20a4c0*/  BSYNC B3 ;  /* 0x0000000000037941 */ /* 0x000fea0003800000 */
.L_x_10797:
[----:B------:R-:W-:Y:S05]  /*20a4d0*/  BRA `(.L_x_10795) ;  /* 0x0000000000187947 */ /* 0x000fea0003800000 */
.L_x_10796:
[----:B------:R-:W-:Y:S02]  /*20a4e0*/  R2UR UR4, R38 ;  /* 0x00000000260472ca */ /* 0x000fe400000e0000 */
[----:B------:R-:W-:-:S13]  /*20a4f0*/  R2UR UR5, R39 ;  /* 0x00000000270572ca */ /* 0x000fda00000e0000 */
[----:B------:R-:W2:Y:S02]  /*20a500*/  LD.E.64 R12, desc[UR4][R36.64+0x8] ;  /* 0x00000804240c7980 */ /* 0x000ea4000c101b00 */
[----:B--2---:R-:W-:-:S05]  /*20a510*/  IADD3 R8, P0, PT, R12, 0x30, RZ ;  /* 0x000000300c087810 */ /* 0x004fca0007f1e0ff */
[----:B------:R-:W-:-:S05]  /*20a520*/  IMAD.X R9, RZ, RZ, R13, P0 ;  /* 0x000000ffff097224 */ /* 0x000fca00000e060d */
[----:B------:R0:W-:Y:S03]  /*20a530*/  ST.E.64 desc[UR4][R36.64+0x8], R8 ;  /* 0x0000080824007985 */ /* 0x0001e6000c101b04 */
.L_x_10795:
[----:B------:R-:W-:Y:S05]  /*20a540*/  BSYNC B2 ;  /* 0x0000000000027941 */ /* 0x000fea0003800000 */
.L_x_10794:
        /* <DEDUP_REMOVED lines=54> */
.L_x_10800:
[----:B------:R-:W-:Y:S05]  /*20a8b0*/  BSYNC B2 ;  /* 0x0000000000027941 */ /* 0x000fea0003800000 */
.L_x_10799:
        /* <DEDUP_REMOVED lines=40> */
.L_x_10802:
[----:B------:R-:W-:Y:S05]  /*20ab40*/  BSYNC B2 ;  /* 0x0000000000027941 */ /* 0x000fea0003800000 */
.L_x_10801:
[----:B------:R-:W-:Y:S02]  /*20ab50*/  R2UR UR4, R38 ;  /* 0x00000000260472ca */ /* 0x000fe400000e0000 */
[----:B------:R-:W-:Y:S02]  /*20ab60*/  R2UR UR5, R39 ;  /* 0x00000000270572ca */ /* 0x000fe400000e0000 */
[----:B------:R-:W-:-:S11]  /*20ab70*/  PRMT R13, RZ, 0x7610, R13 ;  /* 0x00007610ff0d7816 */ /* 0x000fd6000000000d */
[----:B------:R4:W-:Y:S01]  /*20ab80*/  ST.E desc[UR4][R30.64], R11 ;  /* 0x0000000b1e007985 */ /* 0x0009e2000c101904 */
[----:B------:R-:W-:Y:S05]  /*20ab90*/  BRA `(.L_x_10792) ;  /* 0x0000000000147947 */ /* 0x000fea0003800000 */
.L_x_10793:
[----:B------:R-:W-:Y:S02]  /*20aba0*/  R2UR UR4, R38 ;  /* 0x00000000260472ca */ /* 0x000fe400000e0000 */
[----:B------:R-:W-:Y:S02]  /*20abb0*/  R2UR UR5, R39 ;  /* 0x00000000270572ca */ /* 0x000fe400000e0000 */
[----:B------:R-:W-:-:S05]  /*20abc0*/  IADD3 R8, P0, PT, R22, R8, RZ ;  /* 0x0000000816087210 */ /* 0x000fca0007f1e0ff */
[----:B------:R-:W-:-:S06]  /*20abd0*/  IMAD.X R9, RZ, RZ, R9, P0 ;  /* 0x000000ffff097224 */ /* 0x000fcc00000e0609 */
[----:B------:R1:W5:Y:S02]  /*20abe0*/  LD.E.U8 R13, desc[UR4][R8.64+0x20] ;  /* 0x00002004080d7980 */ /* 0x000364000c101100 */
.L_x_10792:
[----:B------:R-:W-:Y:S05]  /*20abf0*/  BSYNC B1 ;  /* 0x0000000000017941 */ /* 0x000fea0003800000 */
.L_x_10791:
        /* <DEDUP_REMOVED lines=31> */
.L_x_10810:
[----:B------:R-:W0:Y:S02]  /*20adf0*/  LDS.64 R12, [R9+0x8] ;  /* 0x00000800090c7984 */ /* 0x000e240000000a00 */
[----:B0-----:R-:W-:-:S05]  /*20ae00*/  IADD3 R14, P0, PT, R12, 0x30, RZ ;  /* 0x000000300c0e7810 */ /* 0x001fca0007f1e0ff */
[----:B------:R-:W-:-:S07]  /*20ae10*/  IMAD.X R15, RZ, RZ, R13, P0 ;  /* 0x000000ffff0f7224 */ /* 0x000fce00000e060d */
[----:B------:R-:W0:Y:S02]  /*20ae20*/  ATOMS.CAST.SPIN.64 P0, [R9+0x8], R12, R14 ;  /* 0x0000080c0900758d */ /* 0x000e24000180040e */
[----:B0-----:R-:W-:Y:S05]  /*20ae30*/  @!P0 BRA `(.L_x_10810) ;  /* 0xfffffffc00ec8947 */ /* 0x001fea000383ffff */
[----:B------:R-:W-:Y:S05]  /*20ae40*/  BSYNC B3 ;  /* 0x0000000000037941 */ /* 0x000fea0003800000 */
.L_x_10809:
[----:B------:R-:W-:Y:S05]  /*20ae50*/  BRA `(.L_x_10807) ;  /* 0x0000000000187947 */ /* 0x000fea0003800000 */
.L_x_10808:
[----:B------:R-:W-:Y:S02]  /*20ae60*/  R2UR UR4, R38 ;  /* 0x00000000260472ca */ /* 0x000fe400000e0000 */
[----:B------:R-:W-:-:S13]  /*20ae70*/  R2UR UR5, R39 ;  /* 0x00000000270572ca */ /* 0x000fda00000e0000 */
[----:B------:R-:W2:Y:S02]  /*20ae80*/  LD.E.64 R12, desc[UR4][R36.64+0x8] ;  /* 0x00000804240c7980 */ /* 0x000ea4000c101b00 */
[----:B--2---:R-:W-:-:S05]  /*20ae90*/  IADD3 R8, P0, PT, R12, 0x30, RZ ;  /* 0x000000300c087810 */ /* 0x004fca0007f1e0ff */
[----:B------:R-:W-:-:S05]  /*20aea0*/  IMAD.X R9, RZ, RZ, R13, P0 ;  /* 0x000000ffff097224 */ /* 0x000fca00000e060d */
[----:B------:R0:W-:Y:S03]  /*20aeb0*/  ST.E.64 desc[UR4][R36.64+0x8], R8 ;  /* 0x0000080824007985 */ /* 0x0001e6000c101b04 */
.L_x_10807:
[----:B------:R-:W-:Y:S05]  /*20aec0*/  BSYNC B2 ;  /* 0x0000000000027941 */ /* 0x000fea0003800000 */
.L_x_10806:
        /* <DEDUP_REMOVED lines=54> */
.L_x_10812:
[----:B------:R-:W-:Y:S05]  /*20b230*/  BSYNC B2 ;  /* 0x0000000000027941 */ /* 0x000fea0003800000 */
.L_x_10811:
        /* <DEDUP_REMOVED lines=40> */
.L_x_10814:
[----:B------:R-:W-:Y:S05]  /*20b4c0*/  BSYNC B2 ;  /* 0x0000000000027941 */ /* 0x000fea0003800000 */
.L_x_10813:
[----:B------:R-:W-:Y:S02]  /*20b4d0*/  R2UR UR4, R38 ;  /* 0x00000000260472ca */ /* 0x000fe400000e0000 */
[----:B------:R-:W-:-:S13]  /*20b4e0*/  R2UR UR5, R39 ;  /* 0x00000000270572ca */ /* 0x000fda00000e0000 */
[----:B------:R2:W-:Y:S01]  /*20b4f0*/  ST.E desc[UR4][R30.64], R11 ;  /* 0x0000000b1e007985 */ /* 0x0005e2000c101904 */
[----:B------:R-:W-:Y:S05]  /*20b500*/  BRA `(.L_x_10804) ;  /* 0x0000000000207947 */ /* 0x000fea0003800000 */
.L_x_10805:
        /* <DEDUP_REMOVED lines=8> */
.L_x_10804:
[----:B------:R-:W-:Y:S05]  /*20b590*/  BSYNC B1 ;  /* 0x0000000000017941 */ /* 0x000fea0003800000 */
.L_x_10803:
[----:B------:R-:W-:Y:S02]  /*20b5a0*/  VIADD R32, R32, 0x1 ;  /* 0x0000000120207836 */ /* 0x000fe40000000000 */
[----:B------:R-:W-:Y:S01]  /*20b5b0*/  VIADD R22, R22, 0x4 ;  /* 0x0000000416167836 */ /* 0x000fe20000000000 */
[----:B------:R-:W-:Y:S06]  /*20b5c0*/  @P2 BRA `(.L_x_10815) ;  /* 0xffffffec00182947 */ /* 0x000fec000383ffff */
.L_x_10750:
[----:B------:R-:W-:Y:S05]  /*20b5d0*/  BSYNC B4 ;  /* 0x0000000000047941 */ /* 0x000fea0003800000 */
.L_x_10747:
        /* <DEDUP_REMOVED lines=15> */
.L_x_10741:
[----:B------:R-:W-:Y:S05]  /*20b6d0*/  BSYNC B0 ;  /* 0x0000000000007941 */ /* 0x000fea0003800000 */
.L_x_10740:
        /* <DEDUP_REMOVED lines=15> */
[----:B------:R-:W1:Y:S02]  /*20b7d0*/  @P0 LDS.64 R6, [R18] ;  /* 0x0000000012060984 */ /* 0x000e640000000a00 */
[----:B-1----:R-:W-:-:S10]  /*20b7e0*/  @P0 IMAD.WIDE R6, R4, 0x10, R6 ;  /* 0x0000001004060825 */ /* 0x002fd400078e0206 */
[----:B------:R1:W5:Y:S04]  /*20b7f0*/  @P0 LD.E R15, desc[UR4][R6.64+0x20] ;  /* 0x00002004060f0980 */ /* 0x000368000c101900 */
[----:B------:R-:W2:Y:S01]  /*20b800*/  @P0 LD.E R12, desc[UR6][R6.64+0x28] ;  /* 0x00002806060c0980 */ /* 0x000ea2000c101900 */
[C---:B------:R-:W-:Y:S01]  /*20b810*/  @P1 R2UR UR4, R38.reuse ;  /* 0x00000000260412ca */ /* 0x040fe200000e0000 */
[----:B------:R-:W-:Y:S01]  /*20b820*/  @!P1 IMAD.MOV.U32 R19, RZ, RZ, RZ ;  /* 0x000000ffff139224 */ /* 0x000fe200078e00ff */
[----:B------:R-:W-:Y:S01]  /*20b830*/  @P1 R2UR UR5, R39 ;  /* 0x00000000270512ca */ /* 0x000fe200000e0000 */
[----:B------:R-:W-:Y:S04]  /*20b840*/  @!P1 ST.E desc[UR8][R30.64], R11 ;  /* 0x0000000b1e009985 */ /* 0x000fe8000c101908 */
[----:B0-----:R-:W0:Y:S01]  /*20b850*/  @P1 LDS.64 R8, [R18] ;  /* 0x0000000012081984 */ /* 0x001e220000000a00 */
[----:B------:R-:W-:-:S02]  /*20b860*/  R2UR UR6, R38 ;  /* 0x00000000260672ca */ /* 0x000fc400000e0000 */
[----:B------:R-:W-:Y:S01]  /*20b870*/  R2UR UR7, R39 ;  /* 0x00000000270772ca */ /* 0x000fe200000e0000 */
[----:B-----5:R-:W-:Y:S01]  /*20b880*/  @!P1 IMAD.MOV.U32 R13, RZ, RZ, RZ ;  /* 0x000000ffff0d9224 */ /* 0x020fe200078e00ff */
[----:B------:R3:W4:Y:S01]  /*20b890*/  LDS.64 R32, [R18+0x8] ;  /* 0x0000080012207984 */ /* 0x0007220000000a00 */
[----:B0-----:R-:W-:-:S05]  /*20b8a0*/  @P1 IMAD.WIDE R8, R5, 0x10, R8 ;  /* 0x0000001005081825 */ /* 0x001fca00078e0208 */
        /* <DEDUP_REMOVED lines=28> */
.L_x_10820:
[----:B------:R-:W0:Y:S02]  /*20ba70*/  LDS.64 R4, [R3+0x8] ;  /* 0x0000080003047984 */ /* 0x000e240000000a00 */
[----:B0-----:R-:W-:-:S05]  /*20ba80*/  IADD3 R6, P0, PT, R10, R4, RZ ;  /* 0x000000040a067210 */ /* 0x001fca0007f1e0ff */
[----:B------:R-:W-:-:S07]  /*20ba90*/  IMAD.X R7, R11, 0x1, R5, P0 ;  /* 0x000000010b077824 */ /* 0x000fce00000e0605 */
[----:B------:R-:W0:Y:S02]  /*20baa0*/  ATOMS.CAST.SPIN.64 P0, [R3+0x8], R4, R6 ;  /* 0x000008040300758d */ /* 0x000e240001800406 */
[----:B0-----:R-:W-:Y:S05]  /*20bab0*/  @!P0 BRA `(.L_x_10820) ;  /* 0xfffffffc00ec8947 */ /* 0x001fea000383ffff */
[----:B------:R-:W-:Y:S05]  /*20bac0*/  BSYNC B1 ;  /* 0x0000000000017941 */ /* 0x000fea0003800000 */
.L_x_10819:
[----:B------:R-:W-:Y:S02]  /*20bad0*/  IMAD.MOV.U32 R6, RZ, RZ, R4 ;  /* 0x000000ffff067224 */ /* 0x000fe400078e0004 */
[----:B------:R-:W-:Y:S01]  /*20bae0*/  IMAD.MOV.U32 R7, RZ, RZ, R5 ;  /* 0x000000ffff077224 */ /* 0x000fe200078e0005 */
[----:B------:R-:W-:Y:S06]  /*20baf0*/  BRA `(.L_x_10817) ;  /* 0x0000000000187947 */ /* 0x000fec0003800000 */
.L_x_10818:
[----:B------:R-:W-:Y:S02]  /*20bb00*/  R2UR UR4, R38 ;  /* 0x00000000260472ca */ /* 0x000fe400000e0000 */
[----:B------:R-:W-:-:S13]  /*20bb10*/  R2UR UR5, R39 ;  /* 0x00000000270572ca */ /* 0x000fda00000e0000 */
[----:B------:R-:W2:Y:S02]  /*20bb20*/  LD.E.64 R6, desc[UR4][R36.64+0x8] ;  /* 0x0000080424067980 */ /* 0x000ea4000c101b00 */
[----:B--2---:R-:W-:-:S05]  /*20bb30*/  IADD3 R4, P0, PT, R10, R6, RZ ;  /* 0x000000060a047210 */ /* 0x004fca0007f1e0ff */
[----:B------:R-:W-:-:S05]  /*20bb40*/  IMAD.X R5, R11, 0x1, R7, P0 ;  /* 0x000000010b057824 */ /* 0x000fca00000e0607 */
[----:B------:R0:W-:Y:S03]  /*20bb50*/  ST.E.64 desc[UR4][R36.64+0x8], R4 ;  /* 0x0000080424007985 */ /* 0x0001e6000c101b04 */
.L_x_10817:
[----:B------:R-:W-:Y:S05]  /*20bb60*/  BSYNC B0 ;  /* 0x0000000000007941 */ /* 0x000fea0003800000 */
.L_x_10816:
        /* <DEDUP_REMOVED lines=46> */
.L_x_10850:
        /* <DEDUP_REMOVED lines=29> */
.L_x_10831:
[----:B------:R-:W0:Y:S02]  /*20c020*/  LDS.64 R8, [R5+0x8] ;  /* 0x0000080005087984 */ /* 0x000e240000000a00 */
[----:B0-----:R-:W-:-:S05]  /*20c030*/  IADD3 R10, P0, PT, R8, 0x30, RZ ;  /* 0x00000030080a7810 */ /* 0x001fca0007f1e0ff */
[----:B------:R-:W-:-:S07]  /*20c040*/  IMAD.X R11, RZ, RZ, R9, P0 ;  /* 0x000000ffff0b7224 */ /* 0x000fce00000e0609 */
[----:B------:R-:W0:Y:S02]  /*20c050*/  ATOMS.CAST.SPIN.64 P0, [R5+0x8], R8, R10 ;  /* 0x000008080500758d */ /* 0x000e24000180040a */
[----:B0-----:R-:W-:Y:S05]  /*20c060*/  @!P0 BRA `(.L_x_10831) ;  /* 0xfffffffc00ec8947 */ /* 0x001fea000383ffff */
[----:B------:R-:W-:Y:S05]  /*20c070*/  BSYNC B4 ;  /* 0x0000000000047941 */ /* 0x000fea0003800000 */
.L_x_10830:
[----:B------:R-:W-:Y:S05]  /*20c080*/  BRA `(.L_x_10828) ;  /* 0x0000000000187947 */ /* 0x000fea0003800000 */
.L_x_10829:
[----:B------:R-:W-:Y:S02]  /*20c090*/  R2UR UR4, R38 ;  /* 0x00000000260472ca */ /* 0x000fe400000e0000 */
[----:B------:R-:W-:-:S13]  /*20c0a0*/  R2UR UR5, R39 ;  /* 0x00000000270572ca */ /* 0x000fda00000e0000 */
[----:B------:R-:W2:Y:S02]  /*20c0b0*/  LD.E.64 R8, desc[UR4][R36.64+0x8] ;  /* 0x0000080424087980 */ /* 0x000ea4000c101b00 */
[----:B--2---:R-:W-:-:S05]  /*20c0c0*/  IADD3 R4, P0, PT, R8, 0x30, RZ ;  /* 0x0000003008047810 */ /* 0x004fca0007f1e0ff */
[----:B------:R-:W-:-:S05]  /*20c0d0*/  IMAD.X R5, RZ, RZ, R9, P0 ;  /* 0x000000ffff057224 */ /* 0x000fca00000e0609 */
[----:B------:R0:W-:Y:S03]  /*20c0e0*/  ST.E.64 desc[UR4][R36.64+0x8], R4 ;  /* 0x0000080424007985 */ /* 0x0001e6000c101b04 */
.L_x_10828:
[----:B------:R-:W-:Y:S05]  /*20c0f0*/  BSYNC B3 ;  /* 0x0000000000037941 */ /* 0x000fea0003800000 */
.L_x_10827:
        /* <DEDUP_REMOVED lines=54> */
.L_x_10833:
[----:B------:R-:W-:Y:S05]  /*20c460*/  BSYNC B3 ;  /* 0x0000000000037941 */ /* 0x000fea0003800000 */
.L_x_10832:
        /* <DEDUP_REMOVED lines=40> */
.L_x_10835:
[----:B------:R-:W-:Y:S05]  /*20c6f0*/  BSYNC B3 ;  /* 0x0000000000037941 */ /* 0x000fea0003800000 */
.L_x_10834:
[----:B------:R-:W-:Y:S02]  /*20c700*/  R2UR UR4, R38 ;  /* 0x00000000260472ca */ /* 0x000fe400000e0000 */
[----:B------:R-:W-:-:S13]  /*20c710*/  R2UR UR5, R39 ;  /* 0x00000000270572ca */ /* 0x000fda00000e0000 */
[----:B------:R2:W-:Y:S01]  /*20c720*/  ST.E desc[UR4][R30.64], R7 ;  /* 0x000000071e007985 */ /* 0x0005e2000c101904 */
[----:B------:R-:W-:Y:S05]  /*20c730*/  BRA `(.L_x_10836) ;  /* 0x0000000000147947 */ /* 0x000fea0003800000 */
.L_x_10826:
[----:B------:R-:W-:Y:S02]  /*20c740*/  R2UR UR4, R38 ;  /* 0x00000000260472ca */ /* 0x000fe400000e0000 */
[----:B------:R-:W-:Y:S02]  /*20c750*/  R2UR UR5, R39 ;  /* 0x00000000270572ca */ /* 0x000fe400000e0000 */
[----:B------:R-:W-:-:S05]  /*20c760*/  IADD3 R4, P0, PT, R4, R29, RZ ;  /* 0x0000001d04047210 */ /* 0x000fca0007f1e0ff */
[----:B------:R-:W-:-:S06]  /*20c770*/  IMAD.X R5, RZ, RZ, R5, P0 ;  /* 0x000000ffff057224 */ /* 0x000fcc00000e0605 */
[----:B------:R0:W-:Y:S02]  /*20c780*/  ST.E desc[UR4][R4.64+0x20], RZ ;  /* 0x000020ff04007985 */ /* 0x0001e4000c101904 */
.L_x_10836:
[----:B------:R-:W-:Y:S05]  /*20c790*/  BSYNC B2 ;  /* 0x0000000000027941 */ /* 0x000fea0003800000 */
.L_x_10825:
        /* <DEDUP_REMOVED lines=26> */
.L_x_10843:
[----:B------:R-:W0:Y:S02]  /*20c940*/  LDS.64 R8, [R5+0x8] ;  /* 0x0000080005087984 */ /* 0x000e240000000a00 */
[----:B0-----:R-:W-:-:S05]  /*20c950*/  IADD3 R10, P0, PT, R8, 0x30, RZ ;  /* 0x00000030080a7810 */ /* 0x001fca0007f1e0ff */
[----:B------:R-:W-:-:S07]  /*20c960*/  IMAD.X R11, RZ, RZ, R9, P0 ;  /* 0x000000ffff0b7224 */ /* 0x000fce00000e0609 */
[----:B------:R-:W0:Y:S02]  /*20c970*/  ATOMS.CAST.SPIN.64 P0, [R5+0x8], R8, R10 ;  /* 0x000008080500758d */ /* 0x000e24000180040a */
[----:B0-----:R-:W-:Y:S05]  /*20c980*/  @!P0 BRA `(.L_x_10843) ;  /* 0xfffffffc00ec8947 */ /* 0x001fea000383ffff */
[----:B------:R-:W-:Y:S05]  /*20c990*/  BSYNC B4 ;  /* 0x0000000000047941 */ /* 0x000fea0003800000 */
.L_x_10842:
[----:B------:R-:W-:Y:S05]  /*20c9a0*/  BRA `(.L_x_10840) ;  /* 0x0000000000187947 */ /* 0x000fea0003800000 */
.L_x_10841:
[----:B------:R-:W-:Y:S02]  /*20c9b0*/  R2UR UR4, R38 ;  /* 0x00000000260472ca */ /* 0x000fe400000e0000 */
[----:B------:R-:W-:-:S13]  /*20c9c0*/  R2UR UR5, R39 ;  /* 0x00000000270572ca */ /* 0x000fda00000e0000 */
[----:B------:R-:W2:Y:S02]  /*20c9d0*/  LD.E.64 R8, desc[UR4][R36.64+0x8] ;  /* 0x0000080424087980 */ /* 0x000ea4000c101b00 */
[----:B--2---:R-:W-:-:S05]  /*20c9e0*/  IADD3 R4, P0, PT, R8, 0x30, RZ ;  /* 0x0000003008047810 */ /* 0x004fca0007f1e0ff */
[----:B------:R-:W-:-:S05]  /*20c9f0*/  IMAD.X R5, RZ, RZ, R9, P0 ;  /* 0x000000ffff057224 */ /* 0x000fca00000e0609 */
[----:B------:R0:W-:Y:S03]  /*20ca00*/  ST.E.64 desc[UR4][R36.64+0x8], R4 ;  /* 0x0000080424007985 */ /* 0x0001e6000c101b04 */
.L_x_10840:
[----:B------:R-:W-:Y:S05]  /*20ca10*/  BSYNC B3 ;  /* 0x0000000000037941 */ /* 0x000fea0003800000 */
.L_x_10839:
        /* <DEDUP_REMOVED lines=51> */
.L_x_10845:
[----:B------:R-:W-:Y:S01]  /*20cd50*/  R2UR UR4, R38 ;  /* 0x00000000260472ca */ /* 0x000fe200000e0000 */
[----:B------:R-:W-:Y:S01]  /*20cd60*/  IMAD.MOV.U32 R5, RZ, RZ, 0x5272 ;  /* 0x00005272ff057424 */ /* 0x000fe200078e00ff */
[----:B------:R-:W-:Y:S01]  /*20cd70*/  R2UR UR5, R39 ;  /* 0x00000000270572ca */ /* 0x000fe200000e0000 */
[----:B------:R-:W-:Y:S01]  /*20cd80*/  IMAD.MOV.U32 R9, RZ, RZ, -0x1 ;  /* 0xffffffffff097424 */ /* 0x000fe200078e00ff */
[----:B------:R-:W-:-:S11]  /*20cd90*/  PLOP3.LUT P0, PT, PT, PT, PT, 0x8, 0x80 ;  /* 0x000000000080781c */ /* 0x000fd60003f0e170 */
[----:B------:R0:W-:Y:S02]  /*20cda0*/  ST.E desc[UR4][R30.64], R5 ;  /* 0x000000051e007985 */ /* 0x0001e4000c101904 */
.L_x_10846:
[----:B------:R-:W-:Y:S05]  /*20cdb0*/  BSYNC B3 ;  /* 0x0000000000037941 */ /* 0x000fea0003800000 */
.L_x_10844:
        /* <DEDUP_REMOVED lines=39> */
.L_x_10848:
[----:B------:R-:W-:Y:S05]  /*20d030*/  BSYNC B3 ;  /* 0x0000000000037941 */ /* 0x000fea0003800000 */
.L_x_10847:
[----:B------:R-:W-:Y:S02]  /*20d040*/  R2UR UR4, R38 ;  /* 0x00000000260472ca */ /* 0x000fe400000e0000 */
[----:B------:R-:W-:-:S13]  /*20d050*/  R2UR UR5, R39 ;  /* 0x00000000270572ca */ /* 0x000fda00000e0000 */
[----:B------:R2:W-:Y:S01]  /*20d060*/  ST.E desc[UR4][R30.64], R7 ;  /* 0x000000071e007985 */ /* 0x0005e2000c101904 */
[----:B------:R-:W-:Y:S05]  /*20d070*/  BRA `(.L_x_10849) ;  /* 0x0000000000187947 */ /* 0x000fea0003800000 */
.L_x_10838:
[----:B------:R-:W-:Y:S01]  /*20d080*/  VIADD R7, R29, 0x4 ;  /* 0x000000041d077836 */ /* 0x000fe20000000000 */
[----:B------:R-:W-:Y:S02]  /*20d090*/  R2UR UR4, R38 ;  /* 0x00000000260472ca */ /* 0x000fe400000e0000 */
[----:B------:R-:W-:Y:S02]  /*20d0a0*/  R2UR UR5, R39 ;  /* 0x00000000270572ca */ /* 0x000fe400000e0000 */
[----:B------:R-:W-:-:S05]  /*20d0b0*/  IADD3 R4, P0, PT, R4, R7, RZ ;  /* 0x0000000704047210 */ /* 0x000fca0007f1e0ff */
[----:B------:R-:W-:-:S06]  /*20d0c0*/  IMAD.X R5, RZ, RZ, R5, P0 ;  /* 0x000000ffff057224 */ /* 0x000fcc00000e0605 */
[----:B------:R0:W-:Y:S02]  /*20d0d0*/  ST.E desc[UR4][R4.64+0x20], RZ ;  /* 0x000020ff04007985 */ /* 0x0001e4000c101904 */
.L_x_10849:
[----:B------:R-:W-:Y:S05]  /*20d0e0*/  BSYNC B2 ;  /* 0x0000000000027941 */ /* 0x000fea0003800000 */
.L_x_10837:
[----:B------:R-:W-:Y:S02]  /*20d0f0*/  VIADD R32, R32, 0x2 ;  /* 0x0000000220207836 */ /* 0x000fe40000000000 */
[----:B------:R-:W-:Y:S01]  /*20d100*/  VIADD R29, R29, 0x8 ;  /* 0x000000081d1d7836 */ /* 0x000fe20000000000 */
[----:B------:R-:W-:Y:S06]  /*20d110*/  @P2 BRA `(.L_x_10850) ;  /* 0xffffffec004c2947 */ /* 0x000fec000383ffff */
.L_x_10824:
[----:B------:R-:W-:Y:S05]  /*20d120*/  BSYNC B0 ;  /* 0x0000000000007941 */ /* 0x000fea0003800000 */
.L_x_10823:
        /* <DEDUP_REMOVED lines=24> */
.L_x_10856:
[----:B------:R-:W0:Y:S02]  /*20d2b0*/  LDS.64 R8, [R5+0x8] ;  /* 0x0000080005087984 */ /* 0x000e240000000a00 */
[----:B0-----:R-:W-:-:S05]  /*20d2c0*/  IADD3 R10, P0, PT, R8, 0x30, RZ ;  /* 0x00000030080a7810 */ /* 0x001fca0007f1e0ff */
[----:B------:R-:W-:-:S07]  /*20d2d0*/  IMAD.X R11, RZ, RZ, R9, P0 ;  /* 0x000000ffff0b7224 */ /* 0x000fce00000e0609 */
[----:B------:R-:W0:Y:S02]  /*20d2e0*/  ATOMS.CAST.SPIN.64 P0, [R5+0x8], R8, R10 ;  /* 0x000008080500758d */ /* 0x000e24000180040a */
[----:B0-----:R-:W-:Y:S05]  /*20d2f0*/  @!P0 BRA `(.L_x_10856) ;  /* 0xfffffffc00ec8947 */ /* 0x001fea000383ffff */
[----:B------:R-:W-:Y:S05]  /*20d300*/  BSYNC B2 ;  /* 0x0000000000027941 */ /* 0x000fea0003800000 */
.L_x_10855:
[----:B------:R-:W-:Y:S05]  /*20d310*/  BRA `(.L_x_10853) ;  /* 0x0000000000187947 */ /* 0x000fea0003800000 */
.L_x_10854:
[----:B------:R-:W-:Y:S02]  /*20d320*/  R2UR UR4, R38 ;  /* 0x00000000260472ca */ /* 0x000fe400000e0000 */
[----:B------:R-:W-:-:S13]  /*20d330*/  R2UR UR5, R39 ;  /* 0x00000000270572ca */ /* 0x000fda00000e0000 */
[----:B------:R-:W2:Y:S02]  /*20d340*/  LD.E.64 R8, desc[UR4][R36.64+0x8] ;  /* 0x0000080424087980 */ /* 0x000ea4000c101b00 */
[----:B--2---:R-:W-:-:S05]  /*20d350*/  IADD3 R4, P0, PT, R8, 0x30, RZ ;  /* 0x0000003008047810 */ /* 0x004fca0007f1e0ff */
[----:B------:R-:W-:-:S05]  /*20d360*/  IMAD.X R5, RZ, RZ, R9, P0 ;  /* 0x000000ffff057224 */ /* 0x000fca00000e0609 */
[----:B------:R0:W-:Y:S03]  /*20d370*/  ST.E.64 desc[UR4][R36.64+0x8], R4 ;  /* 0x0000080424007985 */ /* 0x0001e6000c101b04 */
.L_x_10853:
[----:B------:R-:W-:Y:S05]  /*20d380*/  BSYNC B0 ;  /* 0x0000000000007941 */ /* 0x000fea0003800000 */
.L_x_10852:
        /* <DEDUP_REMOVED lines=51> */
.L_x_10858:
[----:B------:R-:W-:Y:S01]  /*20d6c0*/  R2UR UR4, R38 ;  /* 0x00000000260472ca */ /* 0x000fe200000e0000 */
[----:B------:R-:W-:Y:S01]  /*20d6d0*/  IMAD.MOV.U32 R5, RZ, RZ, 0x5272 ;  /* 0x00005272ff057424 */ /* 0x000fe200078e00ff */
[----:B------:R-:W-:Y:S01]  /*20d6e0*/  R2UR UR5, R39 ;  /* 0x00000000270572ca */ /* 0x000fe200000e0000 */
[----:B------:R-:W-:Y:S01]  /*20d6f0*/  IMAD.MOV.U32 R9, RZ, RZ, -0x1 ;  /* 0xffffffffff097424 */ /* 0x000fe200078e00ff */
[----:B------:R-:W-:-:S11]  /*20d700*/  PLOP3.LUT P0, PT, PT, PT, PT, 0x8, 0x80 ;  /* 0x000000000080781c */ /* 0x000fd60003f0e170 */
[----:B------:R0:W-:Y:S02]  /*20d710*/  ST.E desc[UR4][R30.64], R5 ;  /* 0x000000051e007985 */ /* 0x0001e4000c101904 */
.L_x_10859:
[----:B------:R-:W-:Y:S05]  /*20d720*/  BSYNC B0 ;  /* 0x0000000000007941 */ /* 0x000fea0003800000 */
.L_x_10857:
        /* <DEDUP_REMOVED lines=39> */
.L_x_10861:
[----:B------:R-:W-:Y:S05]  /*20d9a0*/  BSYNC B0 ;  /* 0x0000000000007941 */ /* 0x000fea0003800000 */
.L_x_10860:
[----:B------:R-:W-:Y:S02]  /*20d9b0*/  R2UR UR4, R38 ;  /* 0x00000000260472ca */ /* 0x000fe400000e0000 */
[----:B------:R-:W-:-:S13]  /*20d9c0*/  R2UR UR5, R39 ;  /* 0x00000000270572ca */ /* 0x000fda00000e0000 */
[----:B------:R4:W-:Y:S01]  /*20d9d0*/  ST.E desc[UR4][R30.64], R7 ;  /* 0x000000071e007985 */ /* 0x0009e2000c101904 */
[----:B------:R-:W-:Y:S05]  /*20d9e0*/  BRA `(.L_x_10822) ;  /* 0x0000000000147947 */ /* 0x000fea0003800000 */
.L_x_10851:
[----:B------:R-:W-:Y:S02]  /*20d9f0*/  R2UR UR4, R38 ;  /* 0x00000000260472ca */ /* 0x000fe400000e0000 */
[----:B------:R-:W-:Y:S02]  /*20da00*/  R2UR UR5, R39 ;  /* 0x00000000270572ca */ /* 0x000fe400000e0000 */
[----:B------:R-:W-:-:S05]  /*20da10*/  LEA R4, P0, R22, R4, 0x2 ;  /* 0x0000000416047211 */ /* 0x000fca00078010ff */
[----:B------:R-:W-:-:S06]  /*20da20*/  IMAD.X R5, RZ, RZ, R5, P0 ;  /* 0x000000ffff057224 */ /* 0x000fcc00000e0605 */
[----:B------:R3:W-:Y:S02]  /*20da30*/  ST.E desc[UR4][R4.64+0x20], RZ ;  /* 0x000020ff04007985 */ /* 0x0007e4000c101904 */
.L_x_10822:
[----:B------:R-:W-:Y:S05]  /*20da40*/  BSYNC B1 ;  /* 0x0000000000017941 */ /* 0x000fea0003800000 */
.L_x_10821:
[----:B------:R-:W-:Y:S01]  /*20da50*/  ISETP.GE.AND P0, PT, R12, 0x1, PT ;  /* 0x000000010c00780c */ /* 0x000fe20003f06270 */
[----:B------:R-:W-:-:S12]  /*20da60*/  BSSY B0, `(.L_x_10862) ;  /* 0x000013e000007945 */ /* 0x000fd80003800000 */
[----:B------:R-:W-:Y:S05]  /*20da70*/  @!P0 BRA `(.L_x_10863) ;  /* 0x0000001000f08947 */ /* 0x000fea0003800000 */
[----:B-1----:R-:W-:Y:S02]  /*20da80*/  IMAD.MOV R14, RZ, RZ, -R12 ;  /* 0x000000ffff0e7224 */ /* 0x002fe400078e0a0c */
[----:B------:R-:W-:Y:S02]  /*20da90*/  IMAD.MOV.U32 R18, RZ, RZ, RZ ;  /* 0x000000ffff127224 */ /* 0x000fe400078e00ff */
[----:B------:R-:W-:-:S07]  /*20daa0*/  IMAD.MOV.U32 R22, RZ, RZ, RZ ;  /* 0x000000ffff167224 */ /* 0x000fce00078e00ff */
.L_x_10888:
        /* <DEDUP_REMOVED lines=35> */
.L_x_10871:
[----:B------:R-:W0:Y:S02]  /*20dce0*/  LDS.64 R8, [R5+0x8] ;  /* 0x0000080005087984 */ /* 0x000e240000000a00 */
[----:B0-----:R-:W-:-:S05]  /*20dcf0*/  IADD3 R10, P0, PT, R8, 0x30, RZ ;  /* 0x00000030080a7810 */ /* 0x001fca0007f1e0ff */
[----:B------:R-:W-:-:S07]  /*20dd00*/  IMAD.X R11, RZ, RZ, R9, P0 ;  /* 0x000000ffff0b7224 */ /* 0x000fce00000e0609 */
[----:B------:R-:W0:Y:S02]  /*20dd10*/  ATOMS.CAST.SPIN.64 P0, [R5+0x8], R8, R10 ;  /* 0x000008080500758d */ /* 0x000e24000180040a */
[----:B0-----:R-:W-:Y:S05]  /*20dd20*/  @!P0 BRA `(.L_x_10871) ;  /* 0xfffffffc00ec8947 */ /* 0x001fea000383ffff */
[----:B------:R-:W-:Y:S05]  /*20dd30*/  BSYNC B3 ;  /* 0x0000000000037941 */ /* 0x000fea0003800000 */
.L_x_10870:
[----:B------:R-:W-:Y:S05]  /*20dd40*/  BRA `(.L_x_10868) ;  /* 0x0000000000187947 */ /* 0x000fea0003800000 */
.L_x_10869:
[----:B------:R-:W-:Y:S02]  /*20dd50*/  R2UR UR4, R38 ;  /* 0x00000000260472ca */ /* 0x000fe400000e0000 */
[----:B------:R-:W-:-:S13]  /*20dd60*/  R2UR UR5, R39 ;  /* 0x00000000270572ca */ /* 0x000fda00000e0000 */
[----:B------:R-:W2:Y:S02]  /*20dd70*/  LD.E.64 R8, desc[UR4][R36.64+0x8] ;  /* 0x0000080424087980 */ /* 0x000ea4000c101b00 */
[----:B--2---:R-:W-:-:S05]  /*20dd80*/  IADD3 R4, P0, PT, R8, 0x30, RZ ;  /* 0x0000003008047810 */ /* 0x004fca0007f1e0ff */
[----:B------:R-:W-:-:S05]  /*20dd90*/  IMAD.X R5, RZ, RZ, R9, P0 ;  /* 0x000000ffff057224 */ /* 0x000fca00000e0609 */
[----:B------:R0:W-:Y:S03]  /*20dda0*/  ST.E.64 desc[UR4][R36.64+0x8], R4 ;  /* 0x0000080424007985 */ /* 0x0001e6000c101b04 */
.L_x_10868:
[----:B------:R-:W-:Y:S05]  /*20ddb0*/  BSYNC B2 ;  /* 0x0000000000027941 */ /* 0x000fea0003800000 */
.L_x_10867:
        /* <DEDUP_REMOVED lines=54> */
.L_x_10873:
[----:B------:R-:W-:Y:S05]  /*20e120*/  BSYNC B2 ;  /* 0x0000000000027941 */ /* 0x000fea0003800000 */
.L_x_10872:
        /* <DEDUP_REMOVED lines=40> */
.L_x_10875:
[----:B------:R-:W-:Y:S05]  /*20e3b0*/  BSYNC B2 ;  /* 0x0000000000027941 */ /* 0x000fea0003800000 */
.L_x_10874:
[----:B------:R-:W-:Y:S02]  /*20e3c0*/  R2UR UR4, R38 ;  /* 0x00000000260472ca */ /* 0x000fe400000e0000 */
[----:B------:R-:W-:Y:S02]  /*20e3d0*/  R2UR UR5, R39 ;  /* 0x00000000270572ca */ /* 0x000fe400000e0000 */
[----:B------:R-:W-:-:S11]  /*20e3e0*/  PRMT R9, RZ, 0x7610, R9 ;  /* 0x00007610ff097816 */ /* 0x000fd60000000009 */
[----:B------:R3:W-:Y:S01]  /*20e3f0*/  ST.E desc[UR4][R30.64], R7 ;  /* 0x000000071e007985 */ /* 0x0007e2000c101904 */
[----:B------:R-:W-:Y:S05]  /*20e400*/  BRA `(.L_x_10865) ;  /* 0x0000000000147947 */ /* 0x000fea0003800000 */
.L_x_10866:
[----:B------:R-:W-:Y:S02]  /*20e410*/  R2UR UR4, R38 ;  /* 0x00000000260472ca */ /* 0x000fe400000e0000 */
[----:B------:R-:W-:Y:S02]  /*20e420*/  R2UR UR5, R39 ;  /* 0x00000000270572ca */ /* 0x000fe400000e0000 */
[----:B------:R-:W-:-:S05]  /*20e430*/  IADD3 R4, P0, PT, R4, R18, RZ ;  /* 0x0000001204047210 */ /* 0x000fca0007f1e0ff */
[----:B------:R-:W-:-:S06]  /*20e440*/  IMAD.X R5, RZ, RZ, R5, P0 ;  /* 0x000000ffff057224 */ /* 0x000fcc00000e0605 */
[----:B------:R1:W5:Y:S02]  /*20e450*/  LD.E.U8 R9, desc[UR4][R4.64+0x20] ;  /* 0x0000200404097980 */ /* 0x000364000c101100 */
.L_x_10865:
[----:B------:R-:W-:Y:S05]  /*20e460*/  BSYNC B1 ;  /* 0x0000000000017941 */ /* 0x000fea0003800000 */
.L_x_10864:
        /* <DEDUP_REMOVED lines=31> */
.L_x_10883:
[----:B------:R-:W0:Y:S02]  /*20e660*/  LDS.64 R8, [R5+0x8] ;  /* 0x0000080005087984 */ /* 0x000e240000000a00 */
[----:B0-----:R-:W-:-:S05]  /*20e670*/  IADD3 R10, P0, PT, R8, 0x30, RZ ;  /* 0x00000030080a7810 */ /* 0x001fca0007f1e0ff */
[----:B------:R-:W-:-:S07]  /*20e680*/  IMAD.X R11, RZ, RZ, R9, P0 ;  /* 0x000000ffff0b7224 */ /* 0x000fce00000e0609 */
[----:B------:R-:W0:Y:S02]  /*20e690*/  ATOMS.CAST.SPIN.64 P0, [R5+0x8], R8, R10 ;  /* 0x000008080500758d */ /* 0x000e24000180040a */
[----:B0-----:R-:W-:Y:S05]  /*20e6a0*/  @!P0 BRA `(.L_x_10883) ;  /* 0xfffffffc00ec8947 */ /* 0x001fea000383ffff */
[----:B------:R-:W-:Y:S05]  /*20e6b0*/  BSYNC B3 ;  /* 0x0000000000037941 */ /* 0x000fea0003800000 */
.L_x_10882:
[----:B------:R-:W-:Y:S05]  /*20e6c0*/  BRA `(.L_x_10880) ;  /* 0x0000000000187947 */ /* 0x000fea0003800000 */
.L_x_10881:
[----:B------:R-:W-:Y:S02]  /*20e6d0*/  R2UR UR4, R38 ;  /* 0x00000000260472ca */ /* 0x000fe400000e0000 */
[----:B------:R-:W-:-:S13]  /*20e6e0*/  R2UR UR5, R39 ;  /* 0x00000000270572ca */ /* 0x000fda00000e0000 */
[----:B------:R-:W2:Y:S02]  /*20e6f0*/  LD.E.64 R8, desc[UR4][R36.64+0x8] ;  /* 0x0000080424087980 */ /* 0x000ea4000c101b00 */
[----:B--2---:R-:W-:-:S05]  /*20e700*/  IADD3 R4, P0, PT, R8, 0x30, RZ ;  /* 0x0000003008047810 */ /* 0x004fca0007f1e0ff */
[----:B------:R-:W-:-:S05]  /*20e710*/  IMAD.X R5, RZ, RZ, R9, P0 ;  /* 0x000000ffff057224 */ /* 0x000fca00000e0609 */
[----:B------:R0:W-:Y:S03]  /*20e720*/  ST.E.64 desc[UR4][R36.64+0x8], R4 ;  /* 0x0000080424007985 */ /* 0x0001e6000c101b04 */
.L_x_10880:
[----:B------:R-:W-:Y:S05]  /*20e730*/  BSYNC B2 ;  /* 0x0000000000027941 */ /* 0x000fea0003800000 */
.L_x_10879:
        /* <DEDUP_REMOVED lines=54> */
.L_x_10885:
[----:B------:R-:W-:Y:S05]  /*20eaa0*/  BSYNC B2 ;  /* 0x0000000000027941 */ /* 0x000fea0003800000 */
.L_x_10884:
        /* <DEDUP_REMOVED lines=40> */
.L_x_10887:
[----:B------:R-:W-:Y:S05]  /*20ed30*/  BSYNC B2 ;  /* 0x0000000000027941 */ /* 0x000fea0003800000 */
.L_x_10886:
[----:B------:R-:W-:Y:S02]  /*20ed40*/  R2UR UR4, R38 ;  /* 0x00000000260472ca */ /* 0x000fe400000e0000 */
[----:B------:R-:W-:-:S13]  /*20ed50*/  R2UR UR5, R39 ;  /* 0x00000000270572ca */ /* 0x000fda00000e0000 */
[----:B------:R2:W-:Y:S01]  /*20ed60*/  ST.E desc[UR4][R30.64], R7 ;  /* 0x000000071e007985 */ /* 0x0005e2000c101904 */
[----:B------:R-:W-:Y:S05]  /*20ed70*/  BRA `(.L_x_10877) ;  /* 0x0000000000207947 */ /* 0x000fea0003800000 */
.L_x_10878:
        /* <DEDUP_REMOVED lines=8> */
.L_x_10877:
[----:B------:R-:W-:Y:S05]  /*20ee00*/  BSYNC B1 ;  /* 0x0000000000017941 */ /* 0x000fea0003800000 */
.L_x_10876:
[----:B------:R-:W-:Y:S02]  /*20ee10*/  VIADD R22, R22, 0x1 ;  /* 0x0000000116167836 */ /* 0x000fe40000000000 */
[----:B------:R-:W-:Y:S01]  /*20ee20*/  VIADD R18, R18, 0x4 ;  /* 0x0000000412127836 */ /* 0x000fe20000000000 */
[----:B------:R-:W-:Y:S06]  /*20ee30*/  @P2 BRA `(.L_x_10888) ;  /* 0xffffffec001c2947 */ /* 0x000fec000383ffff */
.L_x_10863:
[----:B------:R-:W-:Y:S05]  /*20ee40*/  BSYNC B0 ;  /* 0x0000000000007941 */ /* 0x000fea0003800000 */
.L_x_10862:
[----:B------:R-:W-:Y:S01]  /*20ee50*/  ISETP.GE.AND P0, PT, R19, 0x1, PT ;  /* 0x000000011300780c */ /* 0x000fe20003f06270 */
[----:B------:R-:W-:-:S12]  /*20ee60*/  BSSY B0, `(.L_x_10889) ;  /* 0x0000142000007945 */ /* 0x000fd80003800000 */
[----:B------:R-:W-:Y:S05]  /*20ee70*/  @!P0 BRA `(.L_x_10890) ;  /* 0x0000001400008947 */ /* 0x000fea0003800000 */
[----:B------:R-:W-:Y:S02]  /*20ee80*/  IMAD.MOV R19, RZ, RZ, -R19 ;  /* 0x000000ffff137224 */ /* 0x000fe400078e0a13 */
[----:B-1----:R-:W-:Y:S02]  /*20ee90*/  IMAD.SHL.U32 R14, R12, 0x4, RZ ;  /* 0x000000040c0e7824 */ /* 0x002fe400078e00ff */
[----:B------:R-:W-:Y:S02]  /*20eea0*/  IMAD.MOV.U32 R15, RZ, RZ, RZ ;  /* 0x000000ffff0f7224 */ /* 0x000fe400078e00ff */
[----:B------:R-:W-:-:S07]  /*20eeb0*/  IMAD.MOV.U32 R18, RZ, RZ, RZ ;  /* 0x000000ffff127224 */ /* 0x000fce00078e00ff */
.L_x_10915:
        /* <DEDUP_REMOVED lines=35> */
.L_x_10898:
[----:B------:R-:W0:Y:S02]  /*20f0f0*/  LDS.64 R8, [R5+0x8] ;  /* 0x0000080005087984 */ /* 0x000e240000000a00 */
[----:B0-----:R-:W-:-:S05]  /*20f100*/  IADD3 R10, P0, PT, R8, 0x30, RZ ;  /* 0x00000030080a7810 */ /* 0x001fca0007f1e0ff */
[----:B------:R-:W-:-:S07]  /*20f110*/  IMAD.X R11, RZ, RZ, R9, P0 ;  /* 0x000000ffff0b7224 */ /* 0x000fce00000e0609 */
[----:B------:R-:W0:Y:S02]  /*20f120*/  ATOMS.CAST.SPIN.64 P0, [R5+0x8], R8, R10 ;  /* 0x000008080500758d */ /* 0x000e24000180040a */
[----:B0-----:R-:W-:Y:S05]  /*20f130*/  @!P0 BRA `(.L_x_10898) ;  /* 0xfffffffc00ec8947 */ /* 0x001fea000383ffff */
[----:B------:R-:W-:Y:S05]  /*20f140*/  BSYNC B3 ;  /* 0x0000000000037941 */ /* 0x000fea0003800000 */
.L_x_10897:
[----:B------:R-:W-:Y:S05]  /*20f150*/  BRA `(.L_x_10895) ;  /* 0x0000000000187947 */ /* 0x000fea0003800000 */
.L_x_10896:
[----:B------:R-:W-:Y:S02]  /*20f160*/  R2UR UR4, R38 ;  /* 0x00000000260472ca */ /* 0x000fe400000e0000 */
[----:B------:R-:W-:-:S13]  /*20f170*/  R2UR UR5, R39 ;  /* 0x00000000270572ca */ /* 0x000fda00000e0000 */
[----:B------:R-:W2:Y:S02]  /*20f180*/  LD.E.64 R8, desc[UR4][R36.64+0x8] ;  /* 0x0000080424087980 */ /* 0x000ea4000c101b00 */
[----:B--2---:R-:W-:-:S05]  /*20f190*/  IADD3 R4, P0, PT, R8, 0x30, RZ ;  /* 0x0000003008047810 */ /* 0x004fca0007f1e0ff */
[----:B------:R-:W-:-:S05]  /*20f1a0*/  IMAD.X R5, RZ, RZ, R9, P0 ;  /* 0x000000ffff057224 */ /* 0x000fca00000e0609 */
[----:B------:R0:W-:Y:S03]  /*20f1b0*/  ST.E.64 desc[UR4][R36.64+0x8], R4 ;  /* 0x0000080424007985 */ /* 0x0001e6000c101b04 */
.L_x_10895:
[----:B------:R-:W-:Y:S05]  /*20f1c0*/  BSYNC B2 ;  /* 0x0000000000027941 */ /* 0x000fea0003800000 */
.L_x_10894:
        /* <DEDUP_REMOVED lines=54> */
.L_x_10900:
[----:B------:R-:W-:Y:S05]  /*20f530*/  BSYNC B2 ;  /* 0x0000000000027941 */ /* 0x000fea0003800000 */
.L_x_10899:
        /* <DEDUP_REMOVED lines=40> */
.L_x_10902:
[----:B------:R-:W-:Y:S05]  /*20f7c0*/  BSYNC B2 ;  /* 0x0000000000027941 */ /* 0x000fea0003800000 */
.L_x_10901:
[----:B------:R-:W-:Y:S02]  /*20f7d0*/  R2UR UR4, R38 ;  /* 0x00000000260472ca */ /* 0x000fe400000e0000 */
[----:B------:R-:W-:Y:S02]  /*20f7e0*/  R2UR UR5, R39 ;  /* 0x00000000270572ca */ /* 0x000fe400000e0000 */
[----:B------:R-:W-:-:S11]  /*20f7f0*/  PRMT R9, RZ, 0x7610, R9 ;  /* 0x00007610ff097816 */ /* 0x000fd60000000009 */
[----:B------:R3:W-:Y:S01]  /*20f800*/  ST.E desc[UR4][R30.64], R7 ;  /* 0x000000071e007985 */ /* 0x0007e2000c101904 */
[----:B------:R-:W-:Y:S05]  /*20f810*/  BRA `(.L_x_10892) ;  /* 0x0000000000147947 */ /* 0x000fea0003800000 */
.L_x_10893:
[----:B------:R-:W-:Y:S02]  /*20f820*/  R2UR UR4, R38 ;  /* 0x00000000260472ca */ /* 0x000fe400000e0000 */
[----:B------:R-:W-:Y:S02]  /*20f830*/  R2UR UR5, R39 ;  /* 0x00000000270572ca */ /* 0x000fe400000e0000 */
[----:B------:R-:W-:-:S05]  /*20f840*/  IADD3 R4, P0, PT, R4, R15, RZ ;  /* 0x0000000f04047210 */ /* 0x000fca0007f1e0ff */
[----:B------:R-:W-:-:S06]  /*20f850*/  IMAD.X R5, RZ, RZ, R5, P0 ;  /* 0x000000ffff057224 */ /* 0x000fcc00000e0605 */
[----:B------:R1:W5:Y:S02]  /*20f860*/  LD.E.U8 R9, desc[UR4][R4.64+0x20] ;  /* 0x0000200404097980 */ /* 0x000364000c101100 */
.L_x_10892:
[----:B------:R-:W-:Y:S05]  /*20f870*/  BSYNC B1 ;  /* 0x0000000000017941 */ /* 0x000fea0003800000 */
.L_x_10891:
        /* <DEDUP_REMOVED lines=32> */
.L_x_10910:
[----:B------:R-:W0:Y:S02]  /*20fa80*/  LDS.64 R8, [R5+0x8] ;  /* 0x0000080005087984 */ /* 0x000e240000000a00 */
[----:B0-----:R-:W-:-:S05]  /*20fa90*/  IADD3 R10, P0, PT, R8, 0x30, RZ ;  /* 0x00000030080a7810 */ /* 0x001fca0007f1e0ff */
[----:B------:R-:W-:-:S07]  /*20faa0*/  IMAD.X R11, RZ, RZ, R9, P0 ;  /* 0x000000ffff0b7224 */ /* 0x000fce00000e0609 */
[----:B------:R-:W0:Y:S02]  /*20fab0*/  ATOMS.CAST.SPIN.64 P0, [R5+0x8], R8, R10 ;  /* 0x000008080500758d */ /* 0x000e24000180040a */
[----:B0-----:R-:W-:Y:S05]  /*20fac0*/  @!P0 BRA `(.L_x_10910) ;  /* 0xfffffffc00ec8947 */ /* 0x001fea000383ffff */
[----:B------:R-:W-:Y:S05]  /*20fad0*/  BSYNC B3 ;  /* 0x0000000000037941 */ /* 0x000fea0003800000 */
.L_x_10909:
[----:B------:R-:W-:Y:S05]  /*20fae0*/  BRA `(.L_x_10907) ;  /* 0x0000000000187947 */ /* 0x000fea0003800000 */
.L_x_10908:
[----:B------:R-:W-:Y:S02]  /*20faf0*/  R2UR UR4, R38 ;  /* 0x00000000260472ca */ /* 0x000fe400000e0000 */
[----:B------:R-:W-:-:S13]  /*20fb00*/  R2UR UR5, R39 ;  /* 0x00000000270572ca */ /* 0x000fda00000e0000 */
[----:B------:R-:W2:Y:S02]  /*20fb10*/  LD.E.64 R8, desc[UR4][R36.64+0x8] ;  /* 0x0000080424087980 */ /* 0x000ea4000c101b00 */
[----:B--2---:R-:W-:-:S05]  /*20fb20*/  IADD3 R4, P0, PT, R8, 0x30, RZ ;  /* 0x0000003008047810 */ /* 0x004fca0007f1e0ff */
[----:B------:R-:W-:-:S05]  /*20fb30*/  IMAD.X R5, RZ, RZ, R9, P0 ;  /* 0x000000ffff057224 */ /* 0x000fca00000e0609 */
[----:B------:R0:W-:Y:S03]  /*20fb40*/  ST.E.64 desc[UR4][R36.64+0x8], R4 ;  /* 0x0000080424007985 */ /* 0x0001e6000c101b04 */
.L_x_10907:
[----:B------:R-:W-:Y:S05]  /*20fb50*/  BSYNC B2 ;  /* 0x0000000000027941 */ /* 0x000fea0003800000 */
.L_x_10906:
        /* <DEDUP_REMOVED lines=54> */
.L_x_10912:
[----:B------:R-:W-:Y:S05]  /*20fec0*/  BSYNC B2 ;  /* 0x0000000000027941 */ /* 0x000fea0003800000 */
.L_x_10911:
        /* <DEDUP_REMOVED lines=40> */
.L_x_10914:
[----:B------:R-:W-:Y:S05]  /*210150*/  BSYNC B2 ;  /* 0x0000000000027941 */ /* 0x000fea0003800000 */
.L_x_10913:
[----:B------:R-:W-:Y:S02]  /*210160*/  R2UR UR4, R38 ;  /* 0x00000000260472ca */ /* 0x000fe400000e0000 */
[----:B------:R-:W-:-:S13]  /*210170*/  R2UR UR5, R39 ;  /* 0x00000000270572ca */ /* 0x000fda00000e0000 */
[----:B------:R2:W-:Y:S01]  /*210180*/  ST.E desc[UR4][R30.64], R7 ;  /* 0x000000071e007985 */ /* 0x0005e2000c101904 */
[----:B------:R-:W-:Y:S05]  /*210190*/  BRA `(.L_x_10904) ;  /* 0x0000000000207947 */ /* 0x000fea0003800000 */
.L_x_10905:
        /* <DEDUP_REMOVED lines=8> */
.L_x_10904:
[----:B------:R-:W-:Y:S05]  /*210220*/  BSYNC B1 ;  /* 0x0000000000017941 */ /* 0x000fea0003800000 */
.L_x_10903:
[----:B------:R-:W-:Y:S02]  /*210230*/  VIADD R18, R18, 0x1 ;  /* 0x0000000112127836 */ /* 0x000fe40000000000 */
[----:B------:R-:W-:Y:S02]  /*210240*/  VIADD R14, R14, 0x4 ;  /* 0x000000040e0e7836 */ /* 0x000fe40000000000 */
[----:B------:R-:W-:Y:S02]  /*210250*/  VIADD R12, R12, 0x1 ;  /* 0x000000010c0c7836 */ /* 0x000fe40000000000 */
[----:B------:R-:W-:Y:S01]  /*210260*/  VIADD R15, R15, 0x4 ;  /* 0x000000040f0f7836 */ /* 0x000fe20000000000 */
[----:B------:R-:W-:Y:S06]  /*210270*/  @P2 BRA `(.L_x_10915) ;  /* 0xffffffec00102947 */ /* 0x000fec000383ffff */
.L_x_10890:
[----:B------:R-:W-:Y:S05]  /*210280*/  BSYNC B0 ;  /* 0x0000000000007941 */ /* 0x000fea0003800000 */
.L_x_10889:
        /* <DEDUP_REMOVED lines=19> */
.L_x_10920:
[----:B------:R-:W0:Y:S02]  /*2103c0*/  LDS.64 R8, [R7+0x8] ;  /* 0x0000080007087984 */ /* 0x000e240000000a00 */
[----:B0-----:R-:W-:-:S05]  /*2103d0*/  IADD3 R10, P0, PT, R8, 0x30, RZ ;  /* 0x00000030080a7810 */ /* 0x001fca0007f1e0ff */
[----:B------:R-:W-:-:S07]  /*2103e0*/  IMAD.X R11, RZ, RZ, R9, P0 ;  /* 0x000000ffff0b7224 */ /* 0x000fce00000e0609 */
[----:B------:R-:W0:Y:S02]  /*2103f0*/  ATOMS.CAST.SPIN.64 P0, [R7+0x8], R8, R10 ;  /* 0x000008080700758d */ /* 0x000e24000180040a */
[----:B0-----:R-:W-:Y:S05]  /*210400*/  @!P0 BRA `(.L_x_10920) ;  /* 0xfffffffc00ec8947 */ /* 0x001fea000383ffff */
[----:B------:R-:W-:Y:S05]  /*210410*/  BSYNC B1 ;  /* 0x0000000000017941 */ /* 0x000fea0003800000 */
.L_x_10919:
[----:B------:R-:W-:Y:S05]  /*210420*/  BRA `(.L_x_10917) ;  /* 0x0000000000187947 */ /* 0x000fea0003800000 */
.L_x_10918:
[----:B------:R-:W-:Y:S02]  /*210430*/  R2UR UR4, R38 ;  /* 0x00000000260472ca */ /* 0x000fe400000e0000 */
[----:B------:R-:W-:-:S13]  /*210440*/  R2UR UR5, R39 ;  /* 0x00000000270572ca */ /* 0x000fda00000e0000 */
[----:B------:R-:W2:Y:S02]  /*210450*/  LD.E.64 R8, desc[UR4][R36.64+0x8] ;  /* 0x0000080424087980 */ /* 0x000ea4000c101b00 */
[----:B--2---:R-:W-:-:S05]  /*210460*/  IADD3 R6, P0, PT, R8, 0x30, RZ ;  /* 0x0000003008067810 */ /* 0x004fca0007f1e0ff */
[----:B------:R-:W-:-:S05]  /*210470*/  IMAD.X R7, RZ, RZ, R9, P0 ;  /* 0x000000ffff077224 */ /* 0x000fca00000e0609 */
[----:B------:R0:W-:Y:S03]  /*210480*/  ST.E.64 desc[UR4][R36.64+0x8], R6 ;  /* 0x0000080624007985 */ /* 0x0001e6000c101b04 */
.L_x_10917:
[----:B------:R-:W-:Y:S05]  /*210490*/  BSYNC B0 ;  /* 0x0000000000007941 */ /* 0x000fea0003800000 */
.L_x_10916:
        /* <DEDUP_REMOVED lines=65> */
.L_x_10927:
[----:B------:R-:W0:Y:S02]  /*2108b0*/  LDS.64 R8, [R5+0x8] ;  /* 0x0000080005087984 */ /* 0x000e240000000a00 */
[----:B0-----:R-:W-:-:S05]  /*2108c0*/  IADD3 R10, P0, PT, R14, R8, RZ ;  /* 0x000000080e0a7210 */ /* 0x001fca0007f1e0ff */
[----:B------:R-:W-:-:S07]  /*2108d0*/  IMAD.X R11, R15, 0x1, R9, P0 ;  /* 0x000000010f0b7824 */ /* 0x000fce00000e0609 */
[----:B------:R-:W0:Y:S02]  /*2108e0*/  ATOMS.CAST.SPIN.64 P0, [R5+0x8], R8, R10 ;  /* 0x000008080500758d */ /* 0x000e24000180040a */
[----:B0-----:R-:W-:Y:S05]  /*2108f0*/  @!P0 BRA `(.L_x_10927) ;  /* 0xfffffffc00ec8947 */ /* 0x001fea000383ffff */
[----:B------:R-:W-:Y:S05]  /*210900*/  BSYNC B2 ;  /* 0x0000000000027941 */ /* 0x000fea0003800000 */
.L_x_10926:
[----:B------:R-:W-:Y:S05]  /*210910*/  BRA `(.L_x_10924) ;  /* 0x0000000000187947 */ /* 0x000fea0003800000 */
.L_x_10925:
[----:B------:R-:W-:Y:S02]  /*210920*/  R2UR UR4, R38 ;  /* 0x00000000260472ca */ /* 0x000fe400000e0000 */
[----:B------:R-:W-:-:S13]  /*210930*/  R2UR UR5, R39 ;  /* 0x00000000270572ca */ /* 0x000fda00000e0000 */
[----:B------:R-:W2:Y:S02]  /*210940*/  LD.E.64 R8, desc[UR4][R36.64+0x8] ;  /* 0x0000080424087980 */ /* 0x000ea4000c101b00 */
[----:B--2---:R-:W-:-:S05]  /*210950*/  IADD3 R4, P0, PT, R14, R8, RZ ;  /* 0x000000080e047210 */ /* 0x004fca0007f1e0ff */
[----:B------:R-:W-:-:S05]  /*210960*/  IMAD.X R5, R15, 0x1, R9, P0 ;  /* 0x000000010f057824 */ /* 0x000fca00000e0609 */
[----:B------:R0:W-:Y:S03]  /*210970*/  ST.E.64 desc[UR4][R36.64+0x8], R4 ;  /* 0x0000080424007985 */ /* 0x0001e6000c101b04 */
.L_x_10924:
[----:B------:R-:W-:Y:S05]  /*210980*/  BSYNC B1 ;  /* 0x0000000000017941 */ /* 0x000fea0003800000 */
.L_x_10923:
        /* <DEDUP_REMOVED lines=47> */
.L_x_10959:
        /* <DEDUP_REMOVED lines=28> */
.L_x_10940:
[----:B------:R-:W0:Y:S02]  /*210e40*/  LDS.64 R8, [R5+0x8] ;  /* 0x0000080005087984 */ /* 0x000e240000000a00 */
[----:B0-----:R-:W-:-:S05]  /*210e50*/  IADD3 R10, P0, PT, R8, 0x30, RZ ;  /* 0x00000030080a7810 */ /* 0x001fca0007f1e0ff */
[----:B------:R-:W-:-:S07]  /*210e60*/  IMAD.X R11, RZ, RZ, R9, P0 ;  /* 0x000000ffff0b7224 */ /* 0x000fce00000e0609 */
[----:B------:R-:W0:Y:S02]  /*210e70*/  ATOMS.CAST.SPIN.64 P0, [R5+0x8], R8, R10 ;  /* 0x000008080500758d */ /* 0x000e24000180040a */
[----:B0-----:R-:W-:Y:S05]  /*210e80*/  @!P0 BRA `(.L_x_10940) ;  /* 0xfffffffc00ec8947 */ /* 0x001fea000383ffff */
[----:B------:R-:W-:Y:S05]  /*210e90*/  BSYNC B7 ;  /* 0x0000000000077941 */ /* 0x000fea0003800000 */
.L_x_10939:
[----:B------:R-:W-:Y:S05]  /*210ea0*/  BRA `(.L_x_10937) ;  /* 0x0000000000187947 */ /* 0x000fea0003800000 */
.L_x_10938:
[----:B------:R-:W-:Y:S02]  /*210eb0*/  R2UR UR4, R38 ;  /* 0x00000000260472ca */ /* 0x000fe400000e0000 */
[----:B------:R-:W-:-:S13]  /*210ec0*/  R2UR UR5, R39 ;  /* 0x00000000270572ca */ /* 0x000fda00000e0000 */
[----:B------:R-:W2:Y:S02]  /*210ed0*/  LD.E.64 R8, desc[UR4][R36.64+0x8] ;  /* 0x0000080424087980 */ /* 0x000ea4000c101b00 */
[----:B--2---:R-:W-:-:S05]  /*210ee0*/  IADD3 R4, P0, PT, R8, 0x30, RZ ;  /* 0x0000003008047810 */ /* 0x004fca0007f1e0ff */
[----:B------:R-:W-:-:S05]  /*210ef0*/  IMAD.X R5, RZ, RZ, R9, P0 ;  /* 0x000000ffff057224 */ /* 0x000fca00000e0609 */
[----:B------:R0:W-:Y:S03]  /*210f00*/  ST.E.64 desc[UR4][R36.64+0x8], R4 ;  /* 0x0000080424007985 */ /* 0x0001e6000c101b04 */
.L_x_10937:
[----:B------:R-:W-:Y:S05]  /*210f10*/  BSYNC B5 ;  /* 0x0000000000057941 */ /* 0x000fea0003800000 */
.L_x_10936:
        /* <DEDUP_REMOVED lines=54> */
.L_x_10942:
[----:B------:R-:W-:Y:S05]  /*211280*/  BSYNC B5 ;  /* 0x0000000000057941 */ /* 0x000fea0003800000 */
.L_x_10941:
        /* <DEDUP_REMOVED lines=40> */
.L_x_10944:
[----:B------:R-:W-:Y:S05]  /*211510*/  BSYNC B5 ;  /* 0x0000000000057941 */ /* 0x000fea0003800000 */
.L_x_10943:
[----:B------:R-:W-:Y:S02]  /*211520*/  R2UR UR4, R38 ;  /* 0x00000000260472ca */ /* 0x000fe400000e0000 */
[----:B------:R-:W-:-:S13]  /*211530*/  R2UR UR5, R39 ;  /* 0x00000000270572ca */ /* 0x000fda00000e0000 */
[----:B------:R2:W-:Y:S01]  /*211540*/  ST.E desc[UR4][R30.64], R7 ;  /* 0x000000071e007985 */ /* 0x0005e2000c101904 */
[----:B------:R-:W-:Y:S05]  /*211550*/  BRA `(.L_x_10945) ;  /* 0x0000000000147947 */ /* 0x000fea0003800000 */
.L_x_10935:
[----:B------:R-:W-:Y:S02]  /*211560*/  R2UR UR4, R38 ;  /* 0x00000000260472ca */ /* 0x000fe400000e0000 */
[----:B------:R-:W-:Y:S02]  /*211570*/  R2UR UR5, R39 ;  /* 0x00000000270572ca */ /* 0x000fe400000e0000 */
[----:B------:R-:W-:-:S05]  /*211580*/  IADD3 R4, P0, PT, R4, R19, RZ ;  /* 0x0000001304047210 */ /* 0x000fca0007f1e0ff */
[----:B------:R-:W-:-:S06]  /*211590*/  IMAD.X R5, RZ, RZ, R5, P0 ;  /* 0x000000ffff057224 */ /* 0x000fcc00000e0605 */
[----:B------:R3:W-:Y:S02]  /*2115a0*/  ST.E desc[UR4][R4.64+0x20], RZ ;  /* 0x000020ff04007985 */ /* 0x0007e4000c101904 */
.L_x_10945:
[----:B------:R-:W-:Y:S05]  /*2115b0*/  BSYNC B4 ;  /* 0x0000000000047941 */ /* 0x000fea0003800000 */
.L_x_10934:
        /* <DEDUP_REMOVED lines=27> */
.L_x_10952:
[----:B------:R-:W0:Y:S02]  /*211770*/  LDS.64 R8, [R5+0x8] ;  /* 0x0000080005087984 */ /* 0x000e240000000a00 */
[----:B0-----:R-:W-:-:S05]  /*211780*/  IADD3 R10, P0, PT, R8, 0x30, RZ ;  /* 0x00000030080a7810 */ /* 0x001fca0007f1e0ff */
[----:B------:R-:W-:-:S07]  /*211790*/  IMAD.X R11, RZ, RZ, R9, P0 ;  /* 0x000000ffff0b7224 */ /* 0x000fce00000e0609 */
[----:B------:R-:W0:Y:S02]  /*2117a0*/  ATOMS.CAST.SPIN.64 P0, [R5+0x8], R8, R10 ;  /* 0x000008080500758d */ /* 0x000e24000180040a */
[----:B0-----:R-:W-:Y:S05]  /*2117b0*/  @!P0 BRA `(.L_x_10952) ;  /* 0xfffffffc00ec8947 */ /* 0x001fea000383ffff */
[----:B------:R-:W-:Y:S05]  /*2117c0*/  BSYNC B7 ;  /* 0x0000000000077941 */ /* 0x000fea0003800000 */
.L_x_10951:
[----:B------:R-:W-:Y:S05]  /*2117d0*/  BRA `(.L_x_10949) ;  /* 0x0000000000187947 */ /* 0x000fea0003800000 */
.L_x_10950:
[----:B------:R-:W-:Y:S02]  /*2117e0*/  R2UR UR4, R38 ;  /* 0x00000000260472ca */ /* 0x000fe400000e0000 */
[----:B------:R-:W-:-:S13]  /*2117f0*/  R2UR UR5, R39 ;  /* 0x00000000270572ca */ /* 0x000fda00000e0000 */
[----:B------:R-:W2:Y:S02]  /*211800*/  LD.E.64 R8, desc[UR4][R36.64+0x8] ;  /* 0x0000080424087980 */ /* 0x000ea4000c101b00 */
[----:B--2---:R-:W-:-:S05]  /*211810*/  IADD3 R4, P0, PT, R8, 0x30, RZ ;  /* 0x0000003008047810 */ /* 0x004fca0007f1e0ff */
[----:B------:R-:W-:-:S05]  /*211820*/  IMAD.X R5, RZ, RZ, R9, P0 ;  /* 0x000000ffff057224 */ /* 0x000fca00000e0609 */
[----:B------:R0:W-:Y:S03]  /*211830*/  ST.E.64 desc[UR4][R36.64+0x8], R4 ;  /* 0x0000080424007985 */ /* 0x0001e6000c101b04 */
.L_x_10949:
[----:B------:R-:W-:Y:S05]  /*211840*/  BSYNC B5 ;  /* 0x0000000000057941 */ /* 0x000fea0003800000 */
.L_x_10948:
        /* <DEDUP_REMOVED lines=51> */
.L_x_10954:
[----:B------:R-:W-:Y:S01]  /*211b80*/  R2UR UR4, R38 ;  /* 0x00000000260472ca */ /* 0x000fe200000e0000 */
[----:B------:R-:W-:Y:S01]  /*211b90*/  IMAD.MOV.U32 R5, RZ, RZ, 0x5272 ;  /* 0x00005272ff057424 */ /* 0x000fe200078e00ff */
[----:B------:R-:W-:Y:S01]  /*211ba0*/  R2UR UR5, R39 ;  /* 0x00000000270572ca */ /* 0x000fe200000e0000 */
[----:B------:R-:W-:Y:S01]  /*211bb0*/  IMAD.MOV.U32 R9, RZ, RZ, -0x1 ;  /* 0xffffffffff097424 */ /* 0x000fe200078e00ff */
[----:B------:R-:W-:-:S11]  /*211bc0*/  PLOP3.LUT P0, PT, PT, PT, PT, 0x8, 0x80 ;  /* 0x000000000080781c */ /* 0x000fd60003f0e170 */
[----:B------:R0:W-:Y:S02]  /*211bd0*/  ST.E desc[UR4][R30.64], R5 ;  /* 0x000000051e007985 */ /* 0x0001e4000c101904 */
.L_x_10955:
[----:B------:R-:W-:Y:S05]  /*211be0*/  BSYNC B5 ;  /* 0x0000000000057941 */ /* 0x000fea0003800000 */
.L_x_10953:
        /* <DEDUP_REMOVED lines=39> */
.L_x_10957:
[----:B------:R-:W-:Y:S05]  /*211e60*/  BSYNC B5 ;  /* 0x0000000000057941 */ /* 0x000fea0003800000 */
.L_x_10956:
[----:B------:R-:W-:Y:S02]  /*211e70*/  R2UR UR4, R38 ;  /* 0x00000000260472ca */ /* 0x000fe400000e0000 */
[----:B------:R-:W-:-:S13]  /*211e80*/  R2UR UR5, R39 ;  /* 0x00000000270572ca */ /* 0x000fda00000e0000 */
[----:B------:R2:W-:Y:S01]  /*211e90*/  ST.E desc[UR4][R30.64], R7 ;  /* 0x000000071e007985 */ /* 0x0005e2000c101904 */
[----:B------:R-:W-:Y:S05]  /*211ea0*/  BRA `(.L_x_10958) ;  /* 0x0000000000187947 */ /* 0x000fea0003800000 */
.L_x_10947:
[----:B------:R-:W-:Y:S01]  /*211eb0*/  VIADD R7, R19, 0x4 ;  /* 0x0000000413077836 */ /* 0x000fe20000000000 */
[----:B------:R-:W-:Y:S02]  /*211ec0*/  R2UR UR4, R38 ;  /* 0x00000000260472ca */ /* 0x000fe400000e0000 */
[----:B------:R-:W-:Y:S02]  /*211ed0*/  R2UR UR5, R39 ;  /* 0x00000000270572ca */ /* 0x000fe400000e0000 */
[----:B------:R-:W-:-:S05]  /*211ee0*/  IADD3 R4, P0, PT, R4, R7, RZ ;  /* 0x0000000704047210 */ /* 0x000fca0007f1e0ff */
[----:B------:R-:W-:-:S06]  /*211ef0*/  IMAD.X R5, RZ, RZ, R5, P0 ;  /* 0x000000ffff057224 */ /* 0x000fcc00000e0605 */
[----:B------:R0:W-:Y:S02]  /*211f00*/  ST.E desc[UR4][R4.64+0x20], RZ ;  /* 0x000020ff04007985 */ /* 0x0001e4000c101904 */
.L_x_10958:
[----:B------:R-:W-:Y:S05]  /*211f10*/  BSYNC B4 ;  /* 0x0000000000047941 */ /* 0x000fea0003800000 */
.L_x_10946:
[----:B------:R-:W-:Y:S02]  /*211f20*/  VIADD R22, R22, 0x2 ;  /* 0x0000000216167836 */ /* 0x000fe40000000000 */
[----:B------:R-:W-:Y:S01]  /*211f30*/  VIADD R19, R19, 0x8 ;  /* 0x0000000813137836 */ /* 0x000fe20000000000 */
[----:B------:R-:W-:Y:S06]  /*211f40*/  @P2 BRA `(.L_x_10959) ;  /* 0xffffffec004c2947 */ /* 0x000fec000383ffff */
.L_x_10933:
[----:B------:R-:W-:Y:S05]  /*211f50*/  BSYNC B1 ;  /* 0x0000000000017941 */ /* 0x000fea0003800000 */
.L_x_10932:
        /* <DEDUP_REMOVED lines=25> */
.L_x_10966:
[----:B------:R-:W0:Y:S02]  /*2120f0*/  LDS.64 R8, [R5+0x8] ;  /* 0x0000080005087984 */ /* 0x000e240000000a00 */
[----:B0-----:R-:W-:-:S05]  /*212100*/  IADD3 R10, P0, PT, R8, 0x30, RZ ;  /* 0x00000030080a7810 */ /* 0x001fca0007f1e0ff */
[----:B------:R-:W-:-:S07]  /*212110*/  IMAD.X R11, RZ, RZ, R9, P0 ;  /* 0x000000ffff0b7224 */ /* 0x000fce00000e0609 */
[----:B------:R-:W0:Y:S02]  /*212120*/  ATOMS.CAST.SPIN.64 P0, [R5+0x8], R8, R10 ;  /* 0x000008080500758d */ /* 0x000e24000180040a */
[----:B0-----:R-:W-:Y:S05]  /*212130*/  @!P0 BRA `(.L_x_10966) ;  /* 0xfffffffc00ec8947 */ /* 0x001fea000383ffff */
[----:B------:R-:W-:Y:S05]  /*212140*/  BSYNC B5 ;  /* 0x0000000000057941 */ /* 0x000fea0003800000 */
.L_x_10965:
[----:B------:R-:W-:Y:S05]  /*212150*/  BRA `(.L_x_10963) ;  /* 0x0000000000187947 */ /* 0x000fea0003800000 */
.L_x_10964:
[----:B------:R-:W-:Y:S02]  /*212160*/  R2UR UR4, R38 ;  /* 0x00000000260472ca */ /* 0x000fe400000e0000 */
[----:B------:R-:W-:-:S13]  /*212170*/  R2UR UR5, R39 ;  /* 0x00000000270572ca */ /* 0x000fda00000e0000 */
[----:B------:R-:W2:Y:S02]  /*212180*/  LD.E.64 R8, desc[UR4][R36.64+0x8] ;  /* 0x0000080424087980 */ /* 0x000ea4000c101b00 */
[----:B--2---:R-:W-:-:S05]  /*212190*/  IADD3 R4, P0, PT, R8, 0x30, RZ ;  /* 0x0000003008047810 */ /* 0x004fca0007f1e0ff */
[----:B------:R-:W-:-:S05]  /*2121a0*/  IMAD.X R5, RZ, RZ, R9, P0 ;  /* 0x000000ffff057224 */ /* 0x000fca00000e0609 */
[----:B------:R0:W-:Y:S03]  /*2121b0*/  ST.E.64 desc[UR4][R36.64+0x8], R4 ;  /* 0x0000080424007985 */ /* 0x0001e6000c101b04 */
.L_x_10963:
[----:B------:R-:W-:Y:S05]  /*2121c0*/  BSYNC B4 ;  /* 0x0000000000047941 */ /* 0x000fea0003800000 */
.L_x_10962:
        /* <DEDUP_REMOVED lines=51> */
.L_x_10968:
[----:B------:R-:W-:Y:S01]  /*212500*/  R2UR UR4, R38 ;  /* 0x00000000260472ca */ /* 0x000fe200000e0000 */
[----:B------:R-:W-:Y:S01]  /*212510*/  IMAD.MOV.U32 R5, RZ, RZ, 0x5272 ;  /* 0x00005272ff057424 */ /* 0x000fe200078e00ff */
[----:B------:R-:W-:Y:S01]  /*212520*/  R2UR UR5, R39 ;  /* 0x00000000270572ca */ /* 0x000fe200000e0000 */
[----:B------:R-:W-:Y:S01]  /*212530*/  IMAD.MOV.U32 R9, RZ, RZ, -0x1 ;  /* 0xffffffffff097424 */ /* 0x000fe200078e00ff */
[----:B------:R-:W-:-:S11]  /*212540*/  PLOP3.LUT P0, PT, PT, PT, PT, 0x8, 0x80 ;  /* 0x000000000080781c */ /* 0x000fd60003f0e170 */
[----:B------:R0:W-:Y:S02]  /*212550*/  ST.E desc[UR4][R30.64], R5 ;  /* 0x000000051e007985 */ /* 0x0001e4000c101904 */
.L_x_10969:
[----:B------:R-:W-:Y:S05]  /*212560*/  BSYNC B4 ;  /* 0x0000000000047941 */ /* 0x000fea0003800000 */
.L_x_10967:
        /* <DEDUP_REMOVED lines=39> */
.L_x_10971:
[----:B------:R-:W-:Y:S05]  /*2127e0*/  BSYNC B4 ;  /* 0x0000000000047941 */ /* 0x000fea0003800000 */
.L_x_10970:
[----:B------:R-:W-:Y:S02]  /*2127f0*/  R2UR UR4, R38 ;  /* 0x00000000260472ca */ /* 0x000fe400000e0000 */
[----:B------:R-:W-:-:S13]  /*212800*/  R2UR UR5, R39 ;  /* 0x00000000270572ca */ /* 0x000fda00000e0000 */
[----:B------:R3:W-:Y:S01]  /*212810*/  ST.E desc[UR4][R30.64], R7 ;  /* 0x000000071e007985 */ /* 0x0007e2000c101904 */
[----:B------:R-:W-:Y:S05]  /*212820*/  BRA `(.L_x_10960) ;  /* 0x0000000000147947 */ /* 0x000fea0003800000 */
.L_x_10961:
[----:B------:R-:W-:Y:S02]  /*212830*/  R2UR UR4, R38 ;  /* 0x00000000260472ca */ /* 0x000fe400000e0000 */
[----:B------:R-:W-:Y:S02]  /*212840*/  R2UR UR5, R39 ;  /* 0x00000000270572ca */ /* 0x000fe400000e0000 */
[----:B------:R-:W-:-:S05]  /*212850*/  LEA R4, P0, R14, R4, 0x2 ;  /* 0x000000040e047211 */ /* 0x000fca00078010ff */
[----:B------:R-:W-:-:S06]  /*212860*/  IMAD.X R5, RZ, RZ, R5, P0 ;  /* 0x000000ffff057224 */ /* 0x000fcc00000e0605 */
[----:B------:R0:W-:Y:S02]  /*212870*/  ST.E desc[UR4][R4.64+0x20], RZ ;  /* 0x000020ff04007985 */ /* 0x0001e4000c101904 */
.L_x_10960:
[----:B------:R-:W-:Y:S05]  /*212880*/  BSYNC B1 ;  /* 0x0000000000017941 */ /* 0x000fea0003800000 */
.L_x_10930:
[----:B------:R-:W-:-:S13]  /*212890*/  ISETP.GE.AND P0, PT, R13, 0x1, PT ;  /* 0x000000010d00780c */ /* 0x000fda0003f06270 */
[----:B------:R-:W-:Y:S05]  /*2128a0*/  @!P0 BREAK B2 ;  /* 0x0000000000028942 */ /* 0x000fea0003800000 */
[----:B------:R-:W-:Y:S05]  /*2128b0*/  @!P0 BRA `(.L_x_10931) ;  /* 0x0000001000f08947 */ /* 0x000fea0003800000 */
[----:B------:R-:W-:Y:S05]  /*2128c0*/  BSYNC B2 ;  /* 0x0000000000027941 */ /* 0x000fea0003800000 */
.L_x_10929:
[----:B------:R-:W-:Y:S01]  /*2128d0*/  IMAD.MOV R14, RZ, RZ, -R13 ;  /* 0x000000ffff0e7224 */ /* 0x000fe200078e0a0d */
[----:B------:R-:W-:-:S07]  /*2128e0*/  CS2R R18, SRZ ;  /* 0x0000000000127805 */ /* 0x000fce000001ff00 */
.L_x_10996:
        /* <DEDUP_REMOVED lines=35> */
.L_x_10979:
[----:B------:R-:W0:Y:S02]  /*212b20*/  LDS.64 R8, [R5+0x8] ;  /* 0x0000080005087984 */ /* 0x000e240000000a00 */
[----:B0-----:R-:W-:-:S05]  /*212b30*/  IADD3 R10, P0, PT, R8, 0x30, RZ ;  /* 0x00000030080a7810 */ /* 0x001fca0007f1e0ff */
[----:B------:R-:W-:-:S07]  /*212b40*/  IMAD.X R11, RZ, RZ, R9, P0 ;  /* 0x000000ffff0b7224 */ /* 0x000fce00000e0609 */
[----:B------:R-:W0:Y:S02]  /*212b50*/  ATOMS.CAST.SPIN.64 P0, [R5+0x8], R8, R10 ;  /* 0x000008080500758d */ /* 0x000e24000180040a */
[----:B0-----:R-:W-:Y:S05]  /*212b60*/  @!P0 BRA `(.L_x_10979) ;  /* 0xfffffffc00ec8947 */ /* 0x001fea000383ffff */
[----:B------:R-:W-:Y:S05]  /*212b70*/  BSYNC B4 ;  /* 0x0000000000047941 */ /* 0x000fea0003800000 */
.L_x_10978:
[----:B------:R-:W-:Y:S05]  /*212b80*/  BRA `(.L_x_10976) ;  /* 0x0000000000187947 */ /* 0x000fea0003800000 */
.L_x_10977:
[----:B------:R-:W-:Y:S02]  /*212b90*/  R2UR UR4, R38 ;  /* 0x00000000260472ca */ /* 0x000fe400000e0000 */
[----:B------:R-:W-:-:S13]  /*212ba0*/  R2UR UR5, R39 ;  /* 0x00000000270572ca */ /* 0x000fda00000e0000 */
[----:B------:R-:W2:Y:S02]  /*212bb0*/  LD.E.64 R8, desc[UR4][R36.64+0x8] ;  /* 0x0000080424087980 */ /* 0x000ea4000c101b00 */
[----:B--2---:R-:W-:-:S05]  /*212bc0*/  IADD3 R4, P0, PT, R8, 0x30, RZ ;  /* 0x0000003008047810 */ /* 0x004fca0007f1e0ff */
[----:B------:R-:W-:-:S05]  /*212bd0*/  IMAD.X R5, RZ, RZ, R9, P0 ;  /* 0x000000ffff057224 */ /* 0x000fca00000e0609 */
[----:B------:R0:W-:Y:S03]  /*212be0*/  ST.E.64 desc[UR4][R36.64+0x8], R4 ;  /* 0x0000080424007985 */ /* 0x0001e6000c101b04 */
.L_x_10976:
[----:B------:R-:W-:Y:S05]  /*212bf0*/  BSYNC B2 ;  /* 0x0000000000027941 */ /* 0x000fea0003800000 */
.L_x_10975:
        /* <DEDUP_REMOVED lines=54> */
.L_x_10981:
[----:B------:R-:W-:Y:S05]  /*212f60*/  BSYNC B2 ;  /* 0x0000000000027941 */ /* 0x000fea0003800000 */
.L_x_10980:
        /* <DEDUP_REMOVED lines=40> */
.L_x_10983:
[----:B------:R-:W-:Y:S05]  /*2131f0*/  BSYNC B2 ;  /* 0x0000000000027941 */ /* 0x000fea0003800000 */
.L_x_10982:
[----:B------:R-:W-:Y:S02]  /*213200*/  R2UR UR4, R38 ;  /* 0x00000000260472ca */ /* 0x000fe400000e0000 */
[----:B------:R-:W-:Y:S02]  /*213210*/  R2UR UR5, R39 ;  /* 0x00000000270572ca */ /* 0x000fe400000e0000 */
[----:B------:R-:W-:-:S11]  /*213220*/  PRMT R9, RZ, 0x7610, R9 ;  /* 0x00007610ff097816 */ /* 0x000fd60000000009 */
[----:B------:R4:W-:Y:S01]  /*213230*/  ST.E desc[UR4][R30.64], R7 ;  /* 0x000000071e007985 */ /* 0x0009e2000c101904 */
[----:B------:R-:W-:Y:S05]  /*213240*/  BRA `(.L_x_10973) ;  /* 0x0000000000147947 */ /* 0x000fea0003800000 */
.L_x_10974:
[----:B------:R-:W-:Y:S02]  /*213250*/  R2UR UR4, R38 ;  /* 0x00000000260472ca */ /* 0x000fe400000e0000 */
[----:B------:R-:W-:Y:S02]  /*213260*/  R2UR UR5, R39 ;  /* 0x00000000270572ca */ /* 0x000fe400000e0000 */
[----:B------:R-:W-:-:S05]  /*213270*/  IADD3 R4, P0, PT, R4, R18, RZ ;  /* 0x0000001204047210 */ /* 0x000fca0007f1e0ff */
[----:B------:R-:W-:-:S06]  /*213280*/  IMAD.X R5, RZ, RZ, R5, P0 ;  /* 0x000000ffff057224 */ /* 0x000fcc00000e0605 */
[----:B------:R0:W5:Y:S02]  /*213290*/  LD.E.U8 R9, desc[UR4][R4.64+0x20] ;  /* 0x0000200404097980 */ /* 0x000164000c101100 */
.L_x_10973:
[----:B------:R-:W-:Y:S05]  /*2132a0*/  BSYNC B1 ;  /* 0x0000000000017941 */ /* 0x000fea0003800000 */
.L_x_10972:
        /* <DEDUP_REMOVED lines=31> */
.L_x_10991:
[----:B------:R-:W0:Y:S02]  /*2134a0*/  LDS.64 R8, [R5+0x8] ;  /* 0x0000080005087984 */ /* 0x000e240000000a00 */
[----:B0-----:R-:W-:-:S05]  /*2134b0*/  IADD3 R10, P0, PT, R8, 0x30, RZ ;  /* 0x00000030080a7810 */ /* 0x001fca0007f1e0ff */
[----:B------:R-:W-:-:S07]  /*2134c0*/  IMAD.X R11, RZ, RZ, R9, P0 ;  /* 0x000000ffff0b7224 */ /* 0x000fce00000e0609 */
[----:B------:R-:W0:Y:S02]  /*2134d0*/  ATOMS.CAST.SPIN.64 P0, [R5+0x8], R8, R10 ;  /* 0x000008080500758d */ /* 0x000e24000180040a */
[----:B0-----:R-:W-:Y:S05]  /*2134e0*/  @!P0 BRA `(.L_x_10991) ;  /* 0xfffffffc00ec8947 */ /* 0x001fea000383ffff */
[----:B------:R-:W-:Y:S05]  /*2134f0*/  BSYNC B4 ;  /* 0x0000000000047941 */ /* 0x000fea0003800000 */
.L_x_10990:
[----:B------:R-:W-:Y:S05]  /*213500*/  BRA `(.L_x_10988) ;  /* 0x0000000000187947 */ /* 0x000fea0003800000 */
.L_x_10989:
[----:B------:R-:W-:Y:S02]  /*213510*/  R2UR UR4, R38 ;  /* 0x00000000260472ca */ /* 0x000fe400000e0000 */
[----:B------:R-:W-:-:S13]  /*213520*/  R2UR UR5, R39 ;  /* 0x00000000270572ca */ /* 0x000fda00000e0000 */
[----:B------:R-:W2:Y:S02]  /*213530*/  LD.E.64 R8, desc[UR4][R36.64+0x8] ;  /* 0x0000080424087980 */ /* 0x000ea4000c101b00 */
[----:B--2---:R-:W-:-:S05]  /*213540*/  IADD3 R4, P0, PT, R8, 0x30, RZ ;  /* 0x0000003008047810 */ /* 0x004fca0007f1e0ff */
[----:B------:R-:W-:-:S05]  /*213550*/  IMAD.X R5, RZ, RZ, R9, P0 ;  /* 0x000000ffff057224 */ /* 0x000fca00000e0609 */
[----:B------:R0:W-:Y:S03]  /*213560*/  ST.E.64 desc[UR4][R36.64+0x8], R4 ;  /* 0x0000080424007985 */ /* 0x0001e6000c101b04 */
.L_x_10988:
[----:B------:R-:W-:Y:S05]  /*213570*/  BSYNC B2 ;  /* 0x0000000000027941 */ /* 0x000fea0003800000 */
.L_x_10987:
        /* <DEDUP_REMOVED lines=54> */
.L_x_10993:
[----:B------:R-:W-:Y:S05]  /*2138e0*/  BSYNC B2 ;  /* 0x0000000000027941 */ /* 0x000fea0003800000 */
.L_x_10992:
        /* <DEDUP_REMOVED lines=40> */
.L_x_10995:
[----:B------:R-:W-:Y:S05]  /*213b70*/  BSYNC B2 ;  /* 0x0000000000027941 */ /* 0x000fea0003800000 */
.L_x_10994:
[----:B------:R-:W-:Y:S02]  /*213b80*/  R2UR UR4, R38 ;  /* 0x00000000260472ca */ /* 0x000fe400000e0000 */
[----:B------:R-:W-:-:S13]  /*213b90*/  R2UR UR5, R39 ;  /* 0x00000000270572ca */ /* 0x000fda00000e0000 */
[----:B------:R2:W-:Y:S01]  /*213ba0*/  ST.E desc[UR4][R30.64], R7 ;  /* 0x000000071e007985 */ /* 0x0005e2000c101904 */
[----:B------:R-:W-:Y:S05]  /*213bb0*/  BRA `(.L_x_10985) ;  /* 0x0000000000207947 */ /* 0x000fea0003800000 */
.L_x_10986:
        /* <DEDUP_REMOVED lines=8> */
.L_x_10985:
[----:B------:R-:W-:Y:S05]  /*213c40*/  BSYNC B1 ;  /* 0x0000000000017941 */ /* 0x000fea0003800000 */
.L_x_10984:
[----:B------:R-:W-:Y:S02]  /*213c50*/  VIADD R19, R19, 0x1 ;  /* 0x0000000113137836 */ /* 0x000fe40000000000 */
[----:B------:R-:W-:Y:S01]  /*213c60*/  VIADD R18, R18, 0x4 ;  /* 0x0000000412127836 */ /* 0x000fe20000000000 */
[----:B------:R-:W-:Y:S06]  /*213c70*/  @P2 BRA `(.L_x_10996) ;  /* 0xffffffec001c2947 */ /* 0x000fec000383ffff */
.L_x_10931:
[----:B------:R-:W-:Y:S05]  /*213c80*/  BSYNC B3 ;  /* 0x0000000000037941 */ /* 0x000fea0003800000 */
.L_x_10928:
        /* <DEDUP_REMOVED lines=15> */
.L_x_10922:
[----:B------:R-:W-:Y:S05]  /*213d80*/  BSYNC B0 ;  /* 0x0000000000007941 */ /* 0x000fea0003800000 */
.L_x_10921:
        /* <DEDUP_REMOVED lines=15> */
.L_x_11001:
[----:B------:R-:W0:Y:S02]  /*213e80*/  LDS.64 R8, [R7+0x8] ;  /* 0x0000080007087984 */ /* 0x000e240000000a00 */
[----:B0-----:R-:W-:-:S05]  /*213e90*/  IADD3 R10, P0, PT, R8, 0x30, RZ ;  /* 0x00000030080a7810 */ /* 0x001fca0007f1e0ff */
[----:B------:R-:W-:-:S07]  /*213ea0*/  IMAD.X R11, RZ, RZ, R9, P0 ;  /* 0x000000ffff0b7224 */ /* 0x000fce00000e0609 */
[----:B------:R-:W0:Y:S02]  /*213eb0*/  ATOMS.CAST.SPIN.64 P0, [R7+0x8], R8, R10 ;  /* 0x000008080700758d */ /* 0x000e24000180040a */
[----:B0-----:R-:W-:Y:S05]  /*213ec0*/  @!P0 BRA `(.L_x_11001) ;  /* 0xfffffffc00ec8947 */ /* 0x001fea000383ffff */
[----:B------:R-:W-:Y:S05]  /*213ed0*/  BSYNC B1 ;  /* 0x0000000000017941 */ /* 0x000fea0003800000 */
.L_x_11000:
[----:B------:R-:W-:Y:S05]  /*213ee0*/  BRA `(.L_x_10998) ;  /* 0x0000000000187947 */ /* 0x000fea0003800000 */
.L_x_10999:
[----:B------:R-:W-:Y:S02]  /*213ef0*/  R2UR UR4, R38 ;  /* 0x00000000260472ca */ /* 0x000fe400000e0000 */
[----:B------:R-:W-:-:S13]  /*213f00*/  R2UR UR5, R39 ;  /* 0x00000000270572ca */ /* 0x000fda00000e0000 */
[----:B------:R-:W2:Y:S02]  /*213f10*/  LD.E.64 R8, desc[UR4][R36.64+0x8] ;  /* 0x0000080424087980 */ /* 0x000ea4000c101b00 */
[----:B--2---:R-:W-:-:S05]  /*213f20*/  IADD3 R6, P0, PT, R8, 0x30, RZ ;  /* 0x0000003008067810 */ /* 0x004fca0007f1e0ff */
[----:B------:R-:W-:-:S05]  /*213f30*/  IMAD.X R7, RZ, RZ, R9, P0 ;  /* 0x000000ffff077224 */ /* 0x000fca00000e0609 */
[----:B------:R0:W-:Y:S03]  /*213f40*/  ST.E.64 desc[UR4][R36.64+0x8], R6 ;  /* 0x0000080624007985 */ /* 0x0001e6000c101b04 */
.L_x_10998:
[----:B------:R-:W-:Y:S05]  /*213f50*/  BSYNC B0 ;  /* 0x0000000000007941 */ /* 0x000fea0003800000 */
.L_x_10997:
        /* <DEDUP_REMOVED lines=66> */
.L_x_11003:
[----:B------:R-:W-:Y:S05]  /*214380*/  BSYNC B0 ;  /* 0x0000000000007941 */ /* 0x000fea0003800000 */
.L_x_11002:
[----:B------:R-:W-:Y:S01]  /*214390*/  @!P0 IMAD.MOV.U32 R3, RZ, RZ, -0x1 ;  /* 0xffffffffff038424 */ /* 0x000fe200078e00ff */
[----:B------:R-:W-:Y:S06]  /*2143a0*/  @!P1 BRA `(.L_x_10658) ;  /* 0x0000010000a89947 */ /* 0x000fec0003800000 */
[----:B------:R-:W-:Y:S01]  /*2143b0*/  BSSY B0, `(.L_x_11004) ;  /* 0x00000af000007945 */ /* 0x000fe20003800000 */
[----:B0-----:R-:W-:Y:S02]  /*2143c0*/  IMAD.MOV.U32 R7, RZ, RZ, RZ ;  /* 0x000000ffff077224 */ /* 0x001fe400078e00ff */
[----:B------:R-:W-:-:S07]  /*2143d0*/  IMAD.MOV.U32 R8, RZ, RZ, RZ ;  /* 0x000000ffff087224 */ /* 0x000fce00078e00ff */
.L_x_11018:
[----:B01----:R-:W0:Y:S01]  /*2143e0*/  LDS.64 R4, [R18] ;  /* 0x0000000012047984 */ /* 0x003e220000000a00 */
        /* <DEDUP_REMOVED lines=40> */
.L_x_11012:
[----:B------:R-:W0:Y:S02]  /*214670*/  LDS.64 R4, [R17+0x8] ;  /* 0x0000080011047984 */ /* 0x000e240000000a00 */
[----:B0-----:R-:W-:-:S05]  /*214680*/  IADD3 R6, P0, PT, R4, 0x30, RZ ;  /* 0x0000003004067810 */ /* 0x001fca0007f1e0ff */
[----:B------:R-:W-:-:S07]  /*214690*/  IMAD.X R7, RZ, RZ, R5, P0 ;  /* 0x000000ffff077224 */ /* 0x000fce00000e0605 */
[----:B------:R-:W0:Y:S02]  /*2146a0*/  ATOMS.CAST.SPIN.64 P0, [R17+0x8], R4, R6 ;  /* 0x000008041100758d */ /* 0x000e240001800406 */
[----:B0-----:R-:W-:Y:S05]  /*2146b0*/  @!P0 BRA `(.L_x_11012) ;  /* 0xfffffffc00ec8947 */ /* 0x001fea000383ffff */
[----:B------:R-:W-:Y:S05]  /*2146c0*/  BSYNC B3 ;  /* 0x0000000000037941 */ /* 0x000fea0003800000 */
.L_x_11011:
[----:B------:R-:W-:Y:S02]  /*2146d0*/  IMAD.MOV.U32 R6, RZ, RZ, R4 ;  /* 0x000000ffff067224 */ /* 0x000fe400078e0004 */
[----:B------:R-:W-:Y:S01]  /*2146e0*/  IMAD.MOV.U32 R7, RZ, RZ, R5 ;  /* 0x000000ffff077224 */ /* 0x000fe200078e0005 */
[----:B------:R-:W-:Y:S06]  /*2146f0*/  BRA `(.L_x_11009) ;  /* 0x0000000000187947 */ /* 0x000fec0003800000 */
.L_x_11010:
[----:B------:R-:W-:Y:S02]  /*214700*/  R2UR UR4, R38 ;  /* 0x00000000260472ca */ /* 0x000fe400000e0000 */
[----:B------:R-:W-:-:S13]  /*214710*/  R2UR UR5, R39 ;  /* 0x00000000270572ca */ /* 0x000fda00000e0000 */
[----:B------:R-:W2:Y:S02]  /*214720*/  LD.E.64 R6, desc[UR4][R36.64+0x8] ;  /* 0x0000080424067980 */ /* 0x000ea4000c101b00 */
[----:B--2---:R-:W-:-:S05]  /*214730*/  IADD3 R4, P0, PT, R6, 0x30, RZ ;  /* 0x0000003006047810 */ /* 0x004fca0007f1e0ff */
[----:B------:R-:W-:-:S05]  /*214740*/  IMAD.X R5, RZ, RZ, R7, P0 ;  /* 0x000000ffff057224 */ /* 0x000fca00000e0607 */
[----:B------:R0:W-:Y:S03]  /*214750*/  ST.E.64 desc[UR4][R36.64+0x8], R4 ;  /* 0x0000080424007985 */ /* 0x0001e6000c101b04 */
.L_x_11009:
[----:B------:R-:W-:Y:S05]  /*214760*/  BSYNC B2 ;  /* 0x0000000000027941 */ /* 0x000fea0003800000 */
.L_x_11008:
        /* <DEDUP_REMOVED lines=54> */
.L_x_11014:
[----:B------:R-:W-:Y:S05]  /*214ad0*/  BSYNC B2 ;  /* 0x0000000000027941 */ /* 0x000fea0003800000 */
.L_x_11013:
        /* <DEDUP_REMOVED lines=40> */
.L_x_11016:
[----:B------:R-:W-:Y:S05]  /*214d60*/  BSYNC B2 ;  /* 0x0000000000027941 */ /* 0x000fea0003800000 */
.L_x_11015:
[----:B------:R-:W-:Y:S01]  /*214d70*/  R2UR UR4, R38 ;  /* 0x00000000260472ca */ /* 0x000fe200000e0000 */
[----:B------:R-:W-:Y:S01]  /*214d80*/  IMAD.MOV.U32 R11, RZ, RZ, RZ ;  /* 0x000000ffff0b7224 */ /* 0x000fe200078e00ff */
[----:B------:R-:W-:Y:S02]  /*214d90*/  R2UR UR5, R39 ;  /* 0x00000000270572ca */ /* 0x000fe400000e0000 */
[----:B------:R-:W-:-:S11]  /*214da0*/  ISETP.EQ.AND P0, PT, R7, RZ, PT ;  /* 0x000000ff0700720c */ /* 0x000fd60003f02270 */
[----:B------:R2:W-:Y:S01]  /*214db0*/  ST.E desc[UR4][R30.64], R7 ;  /* 0x000000071e007985 */ /* 0x0005e2000c101904 */
[----:B------:R-:W-:Y:S05]  /*214dc0*/  BRA `(.L_x_11006) ;  /* 0x0000000000187947 */ /* 0x000fea0003800000 */
.L_x_11007:
[----:B------:R-:W-:Y:S02]  /*214dd0*/  R2UR UR4, R38 ;  /* 0x00000000260472ca */ /* 0x000fe400000e0000 */
[----:B------:R-:W-:Y:S02]  /*214de0*/  R2UR UR5, R39 ;  /* 0x00000000270572ca */ /* 0x000fe400000e0000 */
[----:B------:R-:W-:-:S05]  /*214df0*/  LEA R4, P0, R8, R4, 0x2 ;  /* 0x0000000408047211 */ /* 0x000fca00078010ff */
[----:B------:R-:W-:-:S06]  /*214e00*/  IMAD.X R5, RZ, RZ, R5, P0 ;  /* 0x000000ffff057224 */ /* 0x000fcc00000e0605 */
[----:B------:R1:W5:Y:S01]  /*214e10*/  LD.E R11, desc[UR4][R4.64+0x20] ;  /* 0x00002004040b7980 */ /* 0x000362000c101900 */
[----:B------:R-:W-:-:S13]  /*214e20*/  PLOP3.LUT P0, PT, PT, PT, PT, 0x80, 0x8 ;  /* 0x000000000008781c */ /* 0x000fda0003f0f070 */
.L_x_11006:
[----:B------:R-:W-:Y:S05]  /*214e30*/  BSYNC B1 ;  /* 0x0000000000017941 */ /* 0x000fea0003800000 */
.L_x_11005:
[----:B------:R-:W-:Y:S01]  /*214e40*/  IMAD.MOV.U32 R12, RZ, RZ, RZ ;  /* 0x000000ffff0c7224 */ /* 0x000fe200078e00ff */
[----:B------:R-:W-:Y:S06]  /*214e50*/  @!P0 BRA `(.L_x_11017) ;  /* 0x0000000000108947 */ /* 0x000fec0003800000 */
[----:B-----5:R-:W-:-:S13]  /*214e60*/  ISETP.GT.AND P0, PT, R0, R11, PT ;  /* 0x0000000b0000720c */ /* 0x020fda0003f04270 */
[----:B------:R-:W-:Y:S01]  /*214e70*/  @P0 VIADD R8, R8, 0x1 ;  /* 0x0000000108080836 */ /* 0x000fe20000000000 */
[----:B------:R-:W-:Y:S06]  /*214e80*/  @P0 BRA `(.L_x_11018) ;  /* 0xfffffff400540947 */ /* 0x000fec000383ffff */
[----:B------:R-:W-:-:S07]  /*214e90*/  VIADD R12, R9, 0x1 ;  /* 0x00000001090c7836 */ /* 0x000fce0000000000 */
.L_x_11017:
[----:B------:R-:W-:Y:S05]  /*214ea0*/  BSYNC B0 ;  /* 0x0000000000007941 */ /* 0x000fea0003800000 */
.L_x_11004:
[----:B------:R-:W-:Y:S01]  /*214eb0*/  ISETP.NE.AND P0, PT, R7, RZ, PT ;  /* 0x000000ff0700720c */ /* 0x000fe20003f05270 */
[----:B------:R-:W-:Y:S01]  /*214ec0*/  BSSY B0, `(.L_x_11019) ;  /* 0x0000688000007945 */ /* 0x000fe20003800000 */
[----:B------:R-:W-:Y:S02]  /*214ed0*/  IMAD.MOV.U32 R13, RZ, RZ, RZ ;  /* 0x000000ffff0d7224 */ /* 0x000fe400078e00ff */
[----:B------:R-:W-:-:S09]  /*214ee0*/  IMAD.MOV.U32 R14, RZ, RZ, RZ ;  /* 0x000000ffff0e7224 */ /* 0x000fd200078e00ff */
[----:B------:R-:W-:Y:S05]  /*214ef0*/  @P0 BRA `(.L_x_11020) ;  /* 0x0000006800100947 */ /* 0x000fea0003800000 */
[----:B------:R-:W-:Y:S01]  /*214f00*/  LEA R17, R12, 0x20, 0x2 ;  /* 0x000000200c117811 */ /* 0x000fe200078e10ff */
[----:B------:R-:W3:Y:S01]  /*214f10*/  S2UR UR5, SR_CgaCtaId ;  /* 0x00000000000579c3 */ /* 0x000ee20000008800 */
[----:B------:R-:W-:Y:S01]  /*214f20*/  UMOV UR4, 0x400 ;  /* 0x0000040000047882 */ /* 0x000fe20000000000 */
[----:B------:R-:W-:Y:S02]  /*214f30*/  R2UR UR6, R38 ;  /* 0x00000000260672ca */ /* 0x000fe400000e0000 */
[----:B-1----:R-:W-:Y:S02]  /*214f40*/  SHF.R.S32.HI R4, RZ, 0x1f, R17 ;  /* 0x0000001fff047819 */ /* 0x002fe40000011411 */
[----:B------:R-:W-:Y:S02]  /*214f50*/  R2UR UR7, R39 ;  /* 0x00000000270772ca */ /* 0x000fe400000e0000 */
[----:B------:R-:W-:-:S04]  /*214f60*/  LEA.HI R4, R4, R17, RZ, 0x3 ;  /* 0x0000001104047211 */ /* 0x000fc800078f18ff */
[----:B------:R-:W-:-:S05]  /*214f70*/  LOP3.LUT R4, R4, 0xfffffff8, RZ, 0xc0, !PT ;  /* 0xfffffff804047812 */ /* 0x000fca00078ec0ff */
[----:B0-----:R-:W-:-:S05]  /*214f80*/  IMAD.IADD R5, R17, 0x1, -R4 ;  /* 0x0000000111057824 */ /* 0x001fca00078e0a04 */
        /* <DEDUP_REMOVED lines=12> */
[----:B-----5:R-:W-:-:S05]  /*215050*/  SHF.R.S32.HI R11, RZ, 0x1f, R10 ;  /* 0x0000001fff0b7819 */ /* 0x020fca000001140a */
        /* <DEDUP_REMOVED lines=10> */
.L_x_11025:
[----:B------:R-:W0:Y:S02]  /*215100*/  LDS.64 R4, [R15+0x8] ;  /* 0x000008000f047984 */ /* 0x000e240000000a00 */
[----:B0-----:R-:W-:-:S05]  /*215110*/  IADD3 R6, P0, PT, R10, R4, RZ ;  /* 0x000000040a067210 */ /* 0x001fca0007f1e0ff */
[----:B------:R-:W-:-:S07]  /*215120*/  IMAD.X R7, R11, 0x1, R5, P0 ;  /* 0x000000010b077824 */ /* 0x000fce00000e0605 */
[----:B------:R-:W0:Y:S02]  /*215130*/  ATOMS.CAST.SPIN.64 P0, [R15+0x8], R4, R6 ;  /* 0x000008040f00758d */ /* 0x000e240001800406 */
[----:B0-----:R-:W-:Y:S05]  /*215140*/  @!P0 BRA `(.L_x_11025) ;  /* 0xfffffffc00ec8947 */ /* 0x001fea000383ffff */
[----:B------:R-:W-:Y:S05]  /*215150*/  BSYNC B2 ;  /* 0x0000000000027941 */ /* 0x000fea0003800000 */
.L_x_11024:
[----:B------:R-:W-:Y:S02]  /*215160*/  IMAD.MOV.U32 R6, RZ, RZ, R4 ;  /* 0x000000ffff067224 */ /* 0x000fe400078e0004 */
[----:B------:R-:W-:Y:S01]  /*215170*/  IMAD.MOV.U32 R7, RZ, RZ, R5 ;  /* 0x000000ffff077224 */ /* 0x000fe200078e0005 */
[----:B------:R-:W-:Y:S06]  /*215180*/  BRA `(.L_x_11022) ;  /* 0x0000000000187947 */ /* 0x000fec0003800000 */
.L_x_11023:
[----:B------:R-:W-:Y:S02]  /*215190*/  R2UR UR4, R38 ;  /* 0x00000000260472ca */ /* 0x000fe400000e0000 */
[----:B------:R-:W-:-:S13]  /*2151a0*/  R2UR UR5, R39 ;  /* 0x00000000270572ca */ /* 0x000fda00000e0000 */
[----:B------:R-:W2:Y:S02]  /*2151b0*/  LD.E.64 R6, desc[UR4][R36.64+0x8] ;  /* 0x0000080424067980 */ /* 0x000ea4000c101b00 */
[----:B--2---:R-:W-:-:S05]  /*2151c0*/  IADD3 R4, P0, PT, R10, R6, RZ ;  /* 0x000000060a047210 */ /* 0x004fca0007f1e0ff */
[----:B------:R-:W-:-:S05]  /*2151d0*/  IMAD.X R5, R11, 0x1, R7, P0 ;  /* 0x000000010b057824 */ /* 0x000fca00000e0607 */
[----:B------:R0:W-:Y:S03]  /*2151e0*/  ST.E.64 desc[UR4][R36.64+0x8], R4 ;  /* 0x0000080424007985 */ /* 0x0001e6000c101b04 */
.L_x_11022:
[----:B------:R-:W-:Y:S05]  /*2151f0*/  BSYNC B1 ;  /* 0x0000000000017941 */ /* 0x000fea0003800000 */
.L_x_11021:
        /* <DEDUP_REMOVED lines=46> */
.L_x_11055:
        /* <DEDUP_REMOVED lines=29> */
.L_x_11036:
[----:B------:R-:W0:Y:S02]  /*2156b0*/  LDS.64 R8, [R5+0x8] ;  /* 0x0000080005087984 */ /* 0x000e240000000a00 */
[----:B0-----:R-:W-:-:S05]  /*2156c0*/  IADD3 R10, P0, PT, R8, 0x30, RZ ;  /* 0x00000030080a7810 */ /* 0x001fca0007f1e0ff */
[----:B------:R-:W-:-:S07]  /*2156d0*/  IMAD.X R11, RZ, RZ, R9, P0 ;  /* 0x000000ffff0b7224 */ /* 0x000fce00000e0609 */
[----:B------:R-:W0:Y:S02]  /*2156e0*/  ATOMS.CAST.SPIN.64 P0, [R5+0x8], R8, R10 ;  /* 0x000008080500758d */ /* 0x000e24000180040a */
[----:B0-----:R-:W-:Y:S05]  /*2156f0*/  @!P0 BRA `(.L_x_11036) ;  /* 0xfffffffc00ec8947 */ /* 0x001fea000383ffff */
[----:B------:R-:W-:Y:S05]  /*215700*/  BSYNC B5 ;  /* 0x0000000000057941 */ /* 0x000fea0003800000 */
.L_x_11035:
[----:B------:R-:W-:Y:S05]  /*215710*/  BRA `(.L_x_11033) ;  /* 0x0000000000187947 */ /* 0x000fea0003800000 */
.L_x_11034:
[----:B------:R-:W-:Y:S02]  /*215720*/  R2UR UR4, R38 ;  /* 0x00000000260472ca */ /* 0x000fe400000e0000 */
[----:B------:R-:W-:-:S13]  /*215730*/  R2UR UR5, R39 ;  /* 0x00000000270572ca */ /* 0x000fda00000e0000 */
[----:B------:R-:W2:Y:S02]  /*215740*/  LD.E.64 R8, desc[UR4][R36.64+0x8] ;  /* 0x0000080424087980 */ /* 0x000ea4000c101b00 */
[----:B--2---:R-:W-:-:S05]  /*215750*/  IADD3 R4, P0, PT, R8, 0x30, RZ ;  /* 0x0000003008047810 */ /* 0x004fca0007f1e0ff */
[----:B------:R-:W-:-:S05]  /*215760*/  IMAD.X R5, RZ, RZ, R9, P0 ;  /* 0x000000ffff057224 */ /* 0x000fca00000e0609 */
[----:B------:R0:W-:Y:S03]  /*215770*/  ST.E.64 desc[UR4][R36.64+0x8], R4 ;  /* 0x0000080424007985 */ /* 0x0001e6000c101b04 */
.L_x_11033:
[----:B------:R-:W-:Y:S05]  /*215780*/  BSYNC B4 ;  /* 0x0000000000047941 */ /* 0x000fea0003800000 */
.L_x_11032:
        /* <DEDUP_REMOVED lines=54> */
.L_x_11038:
[----:B------:R-:W-:Y:S05]  /*215af0*/  BSYNC B4 ;  /* 0x0000000000047941 */ /* 0x000fea0003800000 */
.L_x_11037:
        /* <DEDUP_REMOVED lines=40> */
.L_x_11040:
[----:B------:R-:W-:Y:S05]  /*215d80*/  BSYNC B4 ;  /* 0x0000000000047941 */ /* 0x000fea0003800000 */
.L_x_11039:
[----:B------:R-:W-:Y:S02]  /*215d90*/  R2UR UR4, R38 ;  /* 0x00000000260472ca */ /* 0x000fe400000e0000 */
[----:B------:R-:W-:-:S13]  /*215da0*/  R2UR UR5, R39 ;  /* 0x00000000270572ca */ /* 0x000fda00000e0000 */
[----:B------:R2:W-:Y:S01]  /*215db0*/  ST.E desc[UR4][R30.64], R7 ;  /* 0x000000071e007985 */ /* 0x0005e2000c101904 */
[----:B------:R-:W-:Y:S05]  /*215dc0*/  BRA `(.L_x_11041) ;  /* 0x0000000000147947 */ /* 0x000fea0003800000 */
.L_x_11031:
[----:B------:R-:W-:Y:S02]  /*215dd0*/  R2UR UR4, R38 ;  /* 0x00000000260472ca */ /* 0x000fe400000e0000 */
[----:B------:R-:W-:Y:S02]  /*215de0*/  R2UR UR5, R39 ;  /* 0x00000000270572ca */ /* 0x000fe400000e0000 */
[----:B------:R-:W-:-:S05]  /*215df0*/  IADD3 R4, P0, PT, R4, R19, RZ ;  /* 0x0000001304047210 */ /* 0x000fca0007f1e0ff */
[----:B------:R-:W-:-:S06]  /*215e00*/  IMAD.X R5, RZ, RZ, R5, P0 ;  /* 0x000000ffff057224 */ /* 0x000fcc00000e0605 */
[----:B------:R0:W-:Y:S02]  /*215e10*/  ST.E desc[UR4][R4.64+0x20], RZ ;  /* 0x000020ff04007985 */ /* 0x0001e4000c101904 */
.L_x_11041:
[----:B------:R-:W-:Y:S05]  /*215e20*/  BSYNC B3 ;  /* 0x0000000000037941 */ /* 0x000fea0003800000 */
.L_x_11030:
        /* <DEDUP_REMOVED lines=26> */
.L_x_11048:
[----:B------:R-:W0:Y:S02]  /*215fd0*/  LDS.64 R8, [R5+0x8] ;  /* 0x0000080005087984 */ /* 0x000e240000000a00 */
[----:B0-----:R-:W-:-:S05]  /*215fe0*/  IADD3 R10, P0, PT, R8, 0x30, RZ ;  /* 0x00000030080a7810 */ /* 0x001fca0007f1e0ff */
[----:B------:R-:W-:-:S07]  /*215ff0*/  IMAD.X R11, RZ, RZ, R9, P0 ;  /* 0x000000ffff0b7224 */ /* 0x000fce00000e0609 */
[----:B------:R-:W0:Y:S02]  /*216000*/  ATOMS.CAST.SPIN.64 P0, [R5+0x8], R8, R10 ;  /* 0x000008080500758d */ /* 0x000e24000180040a */
[----:B0-----:R-:W-:Y:S05]  /*216010*/  @!P0 BRA `(.L_x_11048) ;  /* 0xfffffffc00ec8947 */ /* 0x001fea000383ffff */
[----:B------:R-:W-:Y:S05]  /*216020*/  BSYNC B5 ;  /* 0x0000000000057941 */ /* 0x000fea0003800000 */
.L_x_11047:
[----:B------:R-:W-:Y:S05]  /*216030*/  BRA `(.L_x_11045) ;  /* 0x0000000000187947 */ /* 0x000fea0003800000 */
.L_x_11046:
[----:B------:R-:W-:Y:S02]  /*216040*/  R2UR UR4, R38 ;  /* 0x00000000260472ca */ /* 0x000fe400000e0000 */
[----:B------:R-:W-:-:S13]  /*216050*/  R2UR UR5, R39 ;  /* 0x00000000270572ca */ /* 0x000fda00000e0000 */
[----:B------:R-:W2:Y:S02]  /*216060*/  LD.E.64 R8, desc[UR4][R36.64+0x8] ;  /* 0x0000080424087980 */ /* 0x000ea4000c101b00 */
[----:B--2---:R-:W-:-:S05]  /*216070*/  IADD3 R4, P0, PT, R8, 0x30, RZ ;  /* 0x0000003008047810 */ /* 0x004fca0007f1e0ff */
[----:B------:R-:W-:-:S05]  /*216080*/  IMAD.X R5, RZ, RZ, R9, P0 ;  /* 0x000000ffff057224 */ /* 0x000fca00000e0609 */
[----:B------:R0:W-:Y:S03]  /*216090*/  ST.E.64 desc[UR4][R36.64+0x8], R4 ;  /* 0x0000080424007985 */ /* 0x0001e6000c101b04 */
.L_x_11045:
[----:B------:R-:W-:Y:S05]  /*2160a0*/  BSYNC B4 ;  /* 0x0000000000047941 */ /* 0x000fea0003800000 */
.L_x_11044:
        /* <DEDUP_REMOVED lines=51> */
.L_x_11050:
[----:B------:R-:W-:Y:S01]  /*2163e0*/  R2UR UR4, R38 ;  /* 0x00000000260472ca */ /* 0x000fe200000e0000 */
[----:B------:R-:W-:Y:S01]  /*2163f0*/  IMAD.MOV.U32 R5, RZ, RZ, 0x5272 ;  /* 0x00005272ff057424 */ /* 0x000fe200078e00ff */
[----:B------:R-:W-:Y:S01]  /*216400*/  R2UR UR5, R39 ;  /* 0x00000000270572ca */ /* 0x000fe200000e0000 */
[----:B------:R-:W-:Y:S01]  /*216410*/  IMAD.MOV.U32 R9, RZ, RZ, -0x1 ;  /* 0xffffffffff097424 */ /* 0x000fe200078e00ff */
[----:B------:R-:W-:-:S11]  /*216420*/  PLOP3.LUT P0, PT, PT, PT, PT, 0x8, 0x80 ;  /* 0x000000000080781c */ /* 0x000fd60003f0e170 */
[----:B------:R0:W-:Y:S02]  /*216430*/  ST.E desc[UR4][R30.64], R5 ;  /* 0x000000051e007985 */ /* 0x0001e4000c101904 */
.L_x_11051:
[----:B------:R-:W-:Y:S05]  /*216440*/  BSYNC B4 ;  /* 0x0000000000047941 */ /* 0x000fea0003800000 */
.L_x_11049:
        /* <DEDUP_REMOVED lines=39> */
.L_x_11053:
[----:B------:R-:W-:Y:S05]  /*2166c0*/  BSYNC B4 ;  /* 0x0000000000047941 */ /* 0x000fea0003800000 */
.L_x_11052:
[----:B------:R-:W-:Y:S02]  /*2166d0*/  R2UR UR4, R38 ;  /* 0x00000000260472ca */ /* 0x000fe400000e0000 */
[----:B------:R-:W-:-:S13]  /*2166e0*/  R2UR UR5, R39 ;  /* 0x00000000270572ca */ /* 0x000fda00000e0000 */
[----:B------:R2:W-:Y:S01]  /*2166f0*/  ST.E desc[UR4][R30.64], R7 ;  /* 0x000000071e007985 */ /* 0x0005e2000c101904 */
[----:B------:R-:W-:Y:S05]  /*216700*/  BRA `(.L_x_11054) ;  /* 0x0000000000187947 */ /* 0x000fea0003800000 */
.L_x_11043:
[----:B------:R-:W-:Y:S01]  /*216710*/  VIADD R7, R19, 0x4 ;  /* 0x0000000413077836 */ /* 0x000fe20000000000 */
[----:B------:R-:W-:Y:S02]  /*216720*/  R2UR UR4, R38 ;  /* 0x00000000260472ca */ /* 0x000fe400000e0000 */
[----:B------:R-:W-:Y:S02]  /*216730*/  R2UR UR5, R39 ;  /* 0x00000000270572ca */ /* 0x000fe400000e0000 */
[----:B------:R-:W-:-:S05]  /*216740*/  IADD3 R4, P0, PT, R4, R7, RZ ;  /* 0x0000000704047210 */ /* 0x000fca0007f1e0ff */
[----:B------:R-:W-:-:S06]  /*216750*/  IMAD.X R5, RZ, RZ, R5, P0 ;  /* 0x000000ffff057224 */ /* 0x000fcc00000e0605 */
[----:B------:R3:W-:Y:S02]  /*216760*/  ST.E desc[UR4][R4.64+0x20], RZ ;  /* 0x000020ff04007985 */ /* 0x0007e4000c101904 */
.L_x_11054:
[----:B------:R-:W-:Y:S05]  /*216770*/  BSYNC B3 ;  /* 0x0000000000037941 */ /* 0x000fea0003800000 */
.L_x_11042:
[----:B------:R-:W-:Y:S02]  /*216780*/  VIADD R22, R22, 0x2 ;  /* 0x0000000216167836 */ /* 0x000fe40000000000 */
[----:B------:R-:W-:Y:S01]  /*216790*/  VIADD R19, R19, 0x8 ;  /* 0x0000000813137836 */ /* 0x000fe20000000000 */
[----:B------:R-:W-:Y:S06]  /*2167a0*/  @P2 BRA `(.L_x_11055) ;  /* 0xffffffec004c2947 */ /* 0x000fec000383ffff */
.L_x_11029:
[----:B------:R-:W-:Y:S05]  /*2167b0*/  BSYNC B1 ;  /* 0x0000000000017941 */ /* 0x000fea0003800000 */
.L_x_11028:
[----:B---3--:R-:W-:-:S04]  /*2167c0*/  LOP3.LUT R4, R12, 0x1, RZ, 0xc0, !PT ;  /* 0x000000010c047812 */ /* 0x008fc800078ec0ff */
        /* <DEDUP_REMOVED lines=23> */
.L_x_11061:
[----:B------:R-:W0:Y:S02]  /*216940*/  LDS.64 R8, [R5+0x8] ;  /* 0x0000080005087984 */ /* 0x000e240000000a00 */
[----:B0-----:R-:W-:-:S05]  /*216950*/  IADD3 R10, P0, PT, R8, 0x30, RZ ;  /* 0x00000030080a7810 */ /* 0x001fca0007f1e0ff */
[----:B------:R-:W-:-:S07]  /*216960*/  IMAD.X R11, RZ, RZ, R9, P0 ;  /* 0x000000ffff0b7224 */ /* 0x000fce00000e0609 */
[----:B------:R-:W0:Y:S02]  /*216970*/  ATOMS.CAST.SPIN.64 P0, [R5+0x8], R8, R10 ;  /* 0x000008080500758d */ /* 0x000e24000180040a */
[----:B0-----:R-:W-:Y:S05]  /*216980*/  @!P0 BRA `(.L_x_11061) ;  /* 0xfffffffc00ec8947 */ /* 0x001fea000383ffff */
[----:B------:R-:W-:Y:S05]  /*216990*/  BSYNC B3 ;  /* 0x0000000000037941 */ /* 0x000fea0003800000 */
.L_x_11060:
[----:B------:R-:W-:Y:S05]  /*2169a0*/  BRA `(.L_x_11058) ;  /* 0x0000000000187947 */ /* 0x000fea0003800000 */
.L_x_11059:
[----:B------:R-:W-:Y:S02]  /*2169b0*/  R2UR UR4, R38 ;  /* 0x00000000260472ca */ /* 0x000fe400000e0000 */
[----:B------:R-:W-:-:S13]  /*2169c0*/  R2UR UR5, R39 ;  /* 0x00000000270572ca */ /* 0x000fda00000e0000 */
[----:B------:R-:W2:Y:S02]  /*2169d0*/  LD.E.64 R8, desc[UR4][R36.64+0x8] ;  /* 0x0000080424087980 */ /* 0x000ea4000c101b00 */
[----:B--2---:R-:W-:-:S05]  /*2169e0*/  IADD3 R4, P0, PT, R8, 0x30, RZ ;  /* 0x0000003008047810 */ /* 0x004fca0007f1e0ff */
[----:B------:R-:W-:-:S05]  /*2169f0*/  IMAD.X R5, RZ, RZ, R9, P0 ;  /* 0x000000ffff057224 */ /* 0x000fca00000e0609 */
[----:B------:R0:W-:Y:S03]  /*216a00*/  ST.E.64 desc[UR4][R36.64+0x8], R4 ;  /* 0x0000080424007985 */ /* 0x0001e6000c101b04 */
.L_x_11058:
[----:B------:R-:W-:Y:S05]  /*216a10*/  BSYNC B1 ;  /* 0x0000000000017941 */ /* 0x000fea0003800000 */
.L_x_11057:
        /* <DEDUP_REMOVED lines=51> */
.L_x_11063:
[----:B------:R-:W-:Y:S01]  /*216d50*/  R2UR UR4, R38 ;  /* 0x00000000260472ca */ /* 0x000fe200000e0000 */
[----:B------:R-:W-:Y:S01]  /*216d60*/  IMAD.MOV.U32 R5, RZ, RZ, 0x5272 ;  /* 0x00005272ff057424 */ /* 0x000fe200078e00ff */
[----:B------:R-:W-:Y:S01]  /*216d70*/  R2UR UR5, R39 ;  /* 0x00000000270572ca */ /* 0x000fe200000e0000 */
[----:B------:R-:W-:Y:S01]  /*216d80*/  IMAD.MOV.U32 R9, RZ, RZ, -0x1 ;  /* 0xffffffffff097424 */ /* 0x000fe200078e00ff */
[----:B------:R-:W-:-:S11]  /*216d90*/  PLOP3.LUT P0, PT, PT, PT, PT, 0x8, 0x80 ;  /* 0x000000000080781c */ /* 0x000fd60003f0e170 */
[----:B------:R0:W-:Y:S02]  /*216da0*/  ST.E desc[UR4][R30.64], R5 ;  /* 0x000000051e007985 */ /* 0x0001e4000c101904 */
.L_x_11064:
[----:B------:R-:W-:Y:S05]  /*216db0*/  BSYNC B1 ;  /* 0x0000000000017941 */ /* 0x000fea0003800000 */
.L_x_11062:
        /* <DEDUP_REMOVED lines=39> */
.L_x_11066:
[----:B------:R-:W-:Y:S05]  /*217030*/  BSYNC B1 ;  /* 0x0000000000017941 */ /* 0x000fea0003800000 */
.L_x_11065:
[----:B------:R-:W-:Y:S02]  /*217040*/  R2UR UR4, R38 ;  /* 0x00000000260472ca */ /* 0x000fe400000e0000 */
[----:B------:R-:W-:-:S13]  /*217050*/  R2UR UR5, R39 ;  /* 0x00000000270572ca */ /* 0x000fda00000e0000 */
[----:B------:R4:W-:Y:S01]  /*217060*/  ST.E desc[UR4][R30.64], R7 ;  /* 0x000000071e007985 */ /* 0x0009e2000c101904 */
[----:B------:R-:W-:Y:S05]  /*217070*/  BRA `(.L_x_11027) ;  /* 0x0000000000147947 */ /* 0x000fea0003800000 */
.L_x_11056:
[----:B------:R-:W-:Y:S02]  /*217080*/  R2UR UR4, R38 ;  /* 0x00000000260472ca */ /* 0x000fe400000e0000 */
[----:B------:R-:W-:Y:S02]  /*217090*/  R2UR UR5, R39 ;  /* 0x00000000270572ca */ /* 0x000fe400000e0000 */
[----:B------:R-:W-:-:S05]  /*2170a0*/  LEA R4, P0, R17, R4, 0x2 ;  /* 0x0000000411047211 */ /* 0x000fca00078010ff */
[----:B------:R-:W-:-:S06]  /*2170b0*/  IMAD.X R5, RZ, RZ, R5, P0 ;  /* 0x000000ffff057224 */ /* 0x000fcc00000e0605 */
[----:B------:R3:W-:Y:S02]  /*2170c0*/  ST.E desc[UR4][R4.64+0x20], RZ ;  /* 0x000020ff04007985 */ /* 0x0007e4000c101904 */
.L_x_11027:
[----:B------:R-:W-:Y:S05]  /*2170d0*/  BSYNC B2 ;  /* 0x0000000000027941 */ /* 0x000fea0003800000 */
.L_x_11026:
[----:B------:R-:W-:-:S07]  /*2170e0*/  IMAD.MOV.U32 R19, RZ, RZ, R12 ;  /* 0x000000ffff137224 */ /* 0x000fce00078e000c */
.L_x_11116:
[----:B------:R-:W-:Y:S01]  /*2170f0*/  ISETP.GT.AND P0, PT, R0, 0xffff, PT ;  /* 0x0000ffff0000780c */ /* 0x000fe20003f04270 */
[----:B------:R-:W-:Y:S05]  /*217100*/  YIELD ;  /* 0x0000000000007946 */ /* 0x000fea0003800000 */
[----:B-1----:R-:W-:Y:S02]  /*217110*/  IMAD.MOV.U32 R17, RZ, RZ, R19 ;  /* 0x000000ffff117224 */ /* 0x002fe400078e0013 */
[----:B------:R-:W-:-:S05]  /*217120*/  IMAD.MOV.U32 R19, RZ, RZ, R0 ;  /* 0x000000ffff137224 */ /* 0x000fca00078e0000 */
[----:B---3--:R-:W-:Y:S05]  /*217130*/  @!P0 BRA `(.L_x_11067) ;  /* 0x0000002800288947 */ /* 0x008fea0003800000 */
[----:B0--3--:R-:W0:Y:S01]  /*217140*/  S2R R5, SR_CgaCtaId ;  /* 0x0000000000057919 */ /* 0x009e220000008800 */
        /* <DEDUP_REMOVED lines=43> */
.L_x_11075:
[----:B------:R-:W0:Y:S02]  /*217400*/  LDS.64 R4, [R29+0x8] ;  /* 0x000008001d047984 */ /* 0x000e240000000a00 */
[----:B0-----:R-:W-:-:S05]  /*217410*/  IADD3 R6, P0, PT, R4, 0x30, RZ ;  /* 0x0000003004067810 */ /* 0x001fca0007f1e0ff */
[----:B------:R-:W-:-:S07]  /*217420*/  IMAD.X R7, RZ, RZ, R5, P0 ;  /* 0x000000ffff077224 */ /* 0x000fce00000e0605 */
[----:B------:R-:W0:Y:S02]  /*217430*/  ATOMS.CAST.SPIN.64 P0, [R29+0x8], R4, R6 ;  /* 0x000008041d00758d */ /* 0x000e240001800406 */
[----:B0-----:R-:W-:Y:S05]  /*217440*/  @!P0 BRA `(.L_x_11075) ;  /* 0xfffffffc00ec8947 */ /* 0x001fea000383ffff */
[----:B------:R-:W-:Y:S05]  /*217450*/  BSYNC B3 ;  /* 0x0000000000037941 */ /* 0x000fea0003800000 */
.L_x_11074:
[----:B------:R-:W-:Y:S02]  /*217460*/  IMAD.MOV.U32 R6, RZ, RZ, R4 ;  /* 0x000000ffff067224 */ /* 0x000fe400078e0004 */
[----:B------:R-:W-:Y:S01]  /*217470*/  IMAD.MOV.U32 R7, RZ, RZ, R5 ;  /* 0x000000ffff077224 */ /* 0x000fe200078e0005 */
[----:B------:R-:W-:Y:S06]  /*217480*/  BRA `(.L_x_11072) ;  /* 0x0000000000187947 */ /* 0x000fec0003800000 */
.L_x_11073:
[----:B------:R-:W-:Y:S02]  /*217490*/  R2UR UR4, R38 ;  /* 0x00000000260472ca */ /* 0x000fe400000e0000 */
[----:B------:R-:W-:-:S13]  /*2174a0*/  R2UR UR5, R39 ;  /* 0x00000000270572ca */ /* 0x000fda00000e0000 */
[----:B------:R-:W2:Y:S02]  /*2174b0*/  LD.E.64 R6, desc[UR4][R36.64+0x8] ;  /* 0x0000080424067980 */ /* 0x000ea4000c101b00 */
[----:B--2---:R-:W-:-:S05]  /*2174c0*/  IADD3 R4, P0, PT, R6, 0x30, RZ ;  /* 0x0000003006047810 */ /* 0x004fca0007f1e0ff */
[----:B------:R-:W-:-:S05]  /*2174d0*/  IMAD.X R5, RZ, RZ, R7, P0 ;  /* 0x000000ffff057224 */ /* 0x000fca00000e0607 */
[----:B------:R0:W-:Y:S03]  /*2174e0*/  ST.E.64 desc[UR4][R36.64+0x8], R4 ;  /* 0x0000080424007985 */ /* 0x0001e6000c101b04 */
.L_x_11072:
[----:B------:R-:W-:Y:S05]  /*2174f0*/  BSYNC B2 ;  /* 0x0000000000027941 */ /* 0x000fea0003800000 */
.L_x_11071:
        /* <DEDUP_REMOVED lines=54> */
.L_x_11077:
[----:B------:R-:W-:Y:S05]  /*217860*/  BSYNC B2 ;  /* 0x0000000000027941 */ /* 0x000fea0003800000 */
.L_x_11076:
        /* <DEDUP_REMOVED lines=40> */
.L_x_11079:
[----:B------:R-:W-:Y:S05]  /*217af0*/  BSYNC B2 ;  /* 0x0000000000027941 */ /* 0x000fea0003800000 */
.L_x_11078:
[----:B------:R-:W-:Y:S02]  /*217b00*/  R2UR UR4, R38 ;  /* 0x00000000260472ca */ /* 0x000fe400000e0000 */
[----:B------:R-:W-:Y:S02]  /*217b10*/  R2UR UR5, R39 ;  /* 0x00000000270572ca */ /* 0x000fe400000e0000 */
[----:B------:R-:W-:-:S11]  /*217b20*/  PRMT R9, RZ, 0x7610, R9 ;  /* 0x00007610ff097816 */ /* 0x000fd60000000009 */
[----:B------:R2:W-:Y:S01]  /*217b30*/  ST.E desc[UR4][R30.64], R7 ;  /* 0x000000071e007985 */ /* 0x0005e2000c101904 */
[----:B------:R-:W-:Y:S05]  /*217b40*/  BRA `(.L_x_11069) ;  /* 0x0000000000207947 */ /* 0x000fea0003800000 */
.L_x_11070:
        /* <DEDUP_REMOVED lines=8> */
.L_x_11069:
[----:B------:R-:W-:Y:S05]  /*217bd0*/  BSYNC B1 ;  /* 0x0000000000017941 */ /* 0x000fea0003800000 */
.L_x_11068:
        /* <DEDUP_REMOVED lines=33> */
.L_x_11087:
[----:B------:R-:W0:Y:S02]  /*217df0*/  LDS.64 R8, [R5+0x8] ;  /* 0x0000080005087984 */ /* 0x000e240000000a00 */
[----:B0-----:R-:W-:-:S05]  /*217e00*/  IADD3 R10, P0, PT, R8, 0x30, RZ ;  /* 0x00000030080a7810 */ /* 0x001fca0007f1e0ff */
[----:B------:R-:W-:-:S07]  /*217e10*/  IMAD.X R11, RZ, RZ, R9, P0 ;  /* 0x000000ffff0b7224 */ /* 0x000fce00000e0609 */
[----:B------:R-:W0:Y:S02]  /*217e20*/  ATOMS.CAST.SPIN.64 P0, [R5+0x8], R8, R10 ;  /* 0x000008080500758d */ /* 0x000e24000180040a */
[----:B0-----:R-:W-:Y:S05]  /*217e30*/  @!P0 BRA `(.L_x_11087) ;  /* 0xfffffffc00ec8947 */ /* 0x001fea000383ffff */
[----:B------:R-:W-:Y:S05]  /*217e40*/  BSYNC B3 ;  /* 0x0000000000037941 */ /* 0x000fea0003800000 */
.L_x_11086:
[----:B------:R-:W-:Y:S05]  /*217e50*/  BRA `(.L_x_11084) ;  /* 0x0000000000187947 */ /* 0x000fea0003800000 */
.L_x_11085:
[----:B------:R-:W-:Y:S02]  /*217e60*/  R2UR UR4, R38 ;  /* 0x00000000260472ca */ /* 0x000fe400000e0000 */
[----:B------:R-:W-:-:S13]  /*217e70*/  R2UR UR5, R39 ;  /* 0x00000000270572ca */ /* 0x000fda00000e0000 */
[----:B------:R-:W2:Y:S02]  /*217e80*/  LD.E.64 R8, desc[UR4][R36.64+0x8] ;  /* 0x0000080424087980 */ /* 0x000ea4000c101b00 */
[----:B--2---:R-:W-:-:S05]  /*217e90*/  IADD3 R4, P0, PT, R8, 0x30, RZ ;  /* 0x0000003008047810 */ /* 0x004fca0007f1e0ff */
[----:B------:R-:W-:-:S05]  /*217ea0*/  IMAD.X R5, RZ, RZ, R9, P0 ;  /* 0x000000ffff057224 */ /* 0x000fca00000e0609 */
[----:B------:R0:W-:Y:S03]  /*217eb0*/  ST.E.64 desc[UR4][R36.64+0x8], R4 ;  /* 0x0000080424007985 */ /* 0x0001e6000c101b04 */
.L_x_11084:
[----:B------:R-:W-:Y:S05]  /*217ec0*/  BSYNC B2 ;  /* 0x0000000000027941 */ /* 0x000fea0003800000 */
.L_x_11083:
        /* <DEDUP_REMOVED lines=54> */
.L_x_11089:
[----:B------:R-:W-:Y:S05]  /*218230*/  BSYNC B2 ;  /* 0x0000000000027941 */ /* 0x000fea0003800000 */
.L_x_11088:
        /* <DEDUP_REMOVED lines=40> */
.L_x_11091:
[----:B------:R-:W-:Y:S05]  /*2184c0*/  BSYNC B2 ;  /* 0x0000000000027941 */ /* 0x000fea0003800000 */
.L_x_11090:
[----:B------:R-:W-:Y:S02]  /*2184d0*/  R2UR UR4, R38 ;  /* 0x00000000260472ca */ /* 0x000fe400000e0000 */
[----:B------:R-:W-:-:S13]  /*2184e0*/  R2UR UR5, R39 ;  /* 0x00000000270572ca */ /* 0x000fda00000e0000 */
[----:B------:R2:W-:Y:S01]  /*2184f0*/  ST.E desc[UR4][R30.64], R7 ;  /* 0x000000071e007985 */ /* 0x0005e2000c101904 */
[----:B------:R-:W-:Y:S05]  /*218500*/  BRA `(.L_x_11081) ;  /* 0x00000000002c7947 */ /* 0x000fea0003800000 */
.L_x_11082:
        /* <DEDUP_REMOVED lines=11> */
.L_x_11081:
[----:B------:R-:W-:Y:S05]  /*2185c0*/  BSYNC B1 ;  /* 0x0000000000017941 */ /* 0x000fea0003800000 */
.L_x_11080:
        /* <DEDUP_REMOVED lines=36> */
.L_x_11099:
[----:B------:R-:W0:Y:S02]  /*218810*/  LDS.64 R4, [R29+0x8] ;  /* 0x000008001d047984 */ /* 0x000e240000000a00 */
[----:B0-----:R-:W-:-:S05]  /*218820*/  IADD3 R6, P0, PT, R4, 0x30, RZ ;  /* 0x0000003004067810 */ /* 0x001fca0007f1e0ff */
[----:B------:R-:W-:-:S07]  /*218830*/  IMAD.X R7, RZ, RZ, R5, P0 ;  /* 0x000000ffff077224 */ /* 0x000fce00000e0605 */
[----:B------:R-:W0:Y:S02]  /*218840*/  ATOMS.CAST.SPIN.64 P0, [R29+0x8], R4, R6 ;  /* 0x000008041d00758d */ /* 0x000e240001800406 */
[----:B0-----:R-:W-:Y:S05]  /*218850*/  @!P0 BRA `(.L_x_11099) ;  /* 0xfffffffc00ec8947 */ /* 0x001fea000383ffff */
[----:B------:R-:W-:Y:S05]  /*218860*/  BSYNC B3 ;  /* 0x0000000000037941 */ /* 0x000fea0003800000 */
.L_x_11098:
[----:B------:R-:W-:Y:S02]  /*218870*/  IMAD.MOV.U32 R6, RZ, RZ, R4 ;  /* 0x000000ffff067224 */ /* 0x000fe400078e0004 */
[----:B------:R-:W-:Y:S01]  /*218880*/  IMAD.MOV.U32 R7, RZ, RZ, R5 ;  /* 0x000000ffff077224 */ /* 0x000fe200078e0005 */
[----:B------:R-:W-:Y:S06]  /*218890*/  BRA `(.L_x_11096) ;  /* 0x0000000000187947 */ /* 0x000fec0003800000 */
.L_x_11097:
[----:B------:R-:W-:Y:S02]  /*2188a0*/  R2UR UR4, R38 ;  /* 0x00000000260472ca */ /* 0x000fe400000e0000 */
[----:B------:R-:W-:-:S13]  /*2188b0*/  R2UR UR5, R39 ;  /* 0x00000000270572ca */ /* 0x000fda00000e0000 */
[----:B------:R-:W2:Y:S02]  /*2188c0*/  LD.E.64 R6, desc[UR4][R36.64+0x8] ;  /* 0x0000080424067980 */ /* 0x000ea4000c101b00 */
[----:B--2---:R-:W-:-:S05]  /*2188d0*/  IADD3 R4, P0, PT, R6, 0x30, RZ ;  /* 0x0000003006047810 */ /* 0x004fca0007f1e0ff */
[----:B------:R-:W-:-:S05]  /*2188e0*/  IMAD.X R5, RZ, RZ, R7, P0 ;  /* 0x000000ffff057224 */ /* 0x000fca00000e0607 */
[----:B------:R0:W-:Y:S03]  /*2188f0*/  ST.E.64 desc[UR4][R36.64+0x8], R4 ;  /* 0x0000080424007985 */ /* 0x0001e6000c101b04 */
.L_x_11096:
[----:B------:R-:W-:Y:S05]  /*218900*/  BSYNC B2 ;  /* 0x0000000000027941 */ /* 0x000fea0003800000 */
.L_x_11095:
        /* <DEDUP_REMOVED lines=54> */
.L_x_11101:
[----:B------:R-:W-:Y:S05]  /*218c70*/  BSYNC B2 ;  /* 0x0000000000027941 */ /* 0x000fea0003800000 */
.L_x_11100:
        /* <DEDUP_REMOVED lines=40> */
.L_x_11103:
[----:B------:R-:W-:Y:S05]  /*218f00*/  BSYNC B2 ;  /* 0x0000000000027941 */ /* 0x000fea0003800000 */
.L_x_11102:
[----:B------:R-:W-:Y:S02]  /*218f10*/  R2UR UR4, R38 ;  /* 0x00000000260472ca */ /* 0x000fe400000e0000 */
[----:B------:R-:W-:Y:S02]  /*218f20*/  R2UR UR5, R39 ;  /* 0x00000000270572ca */ /* 0x000fe400000e0000 */
[----:B------:R-:W-:Y:S02]  /*218f30*/  ISETP.EQ.AND P0, PT, R7, RZ, PT ;  /* 0x000000ff0700720c */ /* 0x000fe40003f02270 */
[----:B------:R-:W-:-:S09]  /*218f40*/  PRMT R9, RZ, 0x7610, R9 ;  /* 0x00007610ff097816 */ /* 0x000fd20000000009 */
[----:B------:R2:W-:Y:S01]  /*218f50*/  ST.E desc[UR4][R30.64], R7 ;  /* 0x000000071e007985 */ /* 0x0005e2000c101904 */
[----:B------:R-:W-:Y:S05]  /*218f60*/  BRA `(.L_x_11093) ;  /* 0x0000000000187947 */ /* 0x000fea0003800000 */
.L_x_11094:
[----:B------:R-:W-:Y:S02]  /*218f70*/  R2UR UR4, R38 ;  /* 0x00000000260472ca */ /* 0x000fe400000e0000 */
[----:B------:R-:W-:Y:S02]  /*218f80*/  R2UR UR5, R39 ;  /* 0x00000000270572ca */ /* 0x000fe400000e0000 */
[----:B------:R-:W-:-:S05]  /*218f90*/  IADD3 R4, P0, PT, R22, R4, RZ ;  /* 0x0000000416047210 */ /* 0x000fca0007f1e0ff */
[----:B------:R-:W-:-:S06]  /*218fa0*/  IMAD.X R5, RZ, RZ, R5, P0 ;  /* 0x000000ffff057224 */ /* 0x000fcc00000e0605 */
[----:B------:R3:W5:Y:S01]  /*218fb0*/  LD.E.U8 R9, desc[UR4][R4.64+0x20] ;  /* 0x0000200404097980 */ /* 0x000762000c101100 */
[----:B------:R-:W-:-:S13]  /*218fc0*/  PLOP3.LUT P0, PT, PT, PT, PT, 0x80, 0x8 ;  /* 0x000000000008781c */ /* 0x000fda0003f0f070 */
.L_x_11093:
[----:B------:R-:W-:Y:S05]  /*218fd0*/  BSYNC B1 ;  /* 0x0000000000017941 */ /* 0x000fea0003800000 */
.L_x_11092:
        /* <DEDUP_REMOVED lines=31> */
.L_x_11111:
[----:B------:R-:W0:Y:S02]  /*2191d0*/  LDS.64 R8, [R5+0x8] ;  /* 0x0000080005087984 */ /* 0x000e240000000a00 */
[----:B0-----:R-:W-:-:S05]  /*2191e0*/  IADD3 R10, P0, PT, R8, 0x30, RZ ;  /* 0x00000030080a7810 */ /* 0x001fca0007f1e0ff */
[----:B------:R-:W-:-:S07]  /*2191f0*/  IMAD.X R11, RZ, RZ, R9, P0 ;  /* 0x000000ffff0b7224 */ /* 0x000fce00000e0609 */
[----:B------:R-:W0:Y:S02]  /*219200*/  ATOMS.CAST.SPIN.64 P0, [R5+0x8], R8, R10 ;  /* 0x000008080500758d */ /* 0x000e24000180040a */
[----:B0-----:R-:W-:Y:S05]  /*219210*/  @!P0 BRA `(.L_x_11111) ;  /* 0xfffffffc00ec8947 */ /* 0x001fea000383ffff */
[----:B------:R-:W-:Y:S05]  /*219220*/  BSYNC B3 ;  /* 0x0000000000037941 */ /* 0x000fea0003800000 */
.L_x_11110:
[----:B------:R-:W-:Y:S05]  /*219230*/  BRA `(.L_x_11108) ;  /* 0x0000000000187947 */ /* 0x000fea0003800000 */
.L_x_11109:
[----:B------:R-:W-:Y:S02]  /*219240*/  R2UR UR4, R38 ;  /* 0x00000000260472ca */ /* 0x000fe400000e0000 */
[----:B------:R-:W-:-:S13]  /*219250*/  R2UR UR5, R39 ;  /* 0x00000000270572ca */ /* 0x000fda00000e0000 */
[----:B------:R-:W2:Y:S02]  /*219260*/  LD.E.64 R8, desc[UR4][R36.64+0x8] ;  /* 0x0000080424087980 */ /* 0x000ea4000c101b00 */
[----:B--2---:R-:W-:-:S05]  /*219270*/  IADD3 R4, P0, PT, R8, 0x30, RZ ;  /* 0x0000003008047810 */ /* 0x004fca0007f1e0ff */
[----:B------:R-:W-:-:S05]  /*219280*/  IMAD.X R5, RZ, RZ, R9, P0 ;  /* 0x000000ffff057224 */ /* 0x000fca00000e0609 */
[----:B------:R0:W-:Y:S03]  /*219290*/  ST.E.64 desc[UR4][R36.64+0x8], R4 ;  /* 0x0000080424007985 */ /* 0x0001e6000c101b04 */
.L_x_11108:
[----:B------:R-:W-:Y:S05]  /*2192a0*/  BSYNC B2 ;  /* 0x0000000000027941 */ /* 0x000fea0003800000 */
.L_x_11107:
        /* <DEDUP_REMOVED lines=54> */
.L_x_11113:
[----:B------:R-:W-:Y:S05]  /*219610*/  BSYNC B2 ;  /* 0x0000000000027941 */ /* 0x000fea0003800000 */
.L_x_11112:
        /* <DEDUP_REMOVED lines=40> */
.L_x_11115:
[----:B------:R-:W-:Y:S05]  /*2198a0*/  BSYNC B2 ;  /* 0x0000000000027941 */ /* 0x000fea0003800000 */
.L_x_11114:
[----:B------:R-:W-:Y:S02]  /*2198b0*/  R2UR UR4, R38 ;  /* 0x00000000260472ca */ /* 0x000fe400000e0000 */
[----:B------:R-:W-:-:S13]  /*2198c0*/  R2UR UR5, R39 ;  /* 0x00000000270572ca */ /* 0x000fda00000e0000 */
[----:B------:R2:W-:Y:S01]  /*2198d0*/  ST.E desc[UR4][R30.64], R7 ;  /* 0x000000071e007985 */ /* 0x0005e2000c101904 */
[----:B------:R-:W-:Y:S05]  /*2198e0*/  BRA `(.L_x_11105) ;  /* 0x00000000002c7947 */ /* 0x000fea0003800000 */
.L_x_11106:
        /* <DEDUP_REMOVED lines=11> */
.L_x_11105:
[----:B------:R-:W-:Y:S05]  /*2199a0*/  BSYNC B1 ;  /* 0x0000000000017941 */ /* 0x000fea0003800000 */
.L_x_11104:
[----:B-----5:R-:W-:-:S13]  /*2199b0*/  ISETP.NE.AND P0, PT, R7, RZ, PT ;  /* 0x000000ff0700720c */ /* 0x020fda0003f05270 */
[----:B------:R-:W-:Y:S05]  /*2199c0*/  @!P0 BRA `(.L_x_11116) ;  /* 0xffffffd400c88947 */ /* 0x000fea000383ffff */
[----:B------:R-:W-:Y:S05]  /*2199d0*/  BRA `(.L_x_11020) ;  /* 0x0000001c00587947 */ /* 0x000fea0003800000 */
.L_x_11067:
[----:B------:R-:W1:Y:S01]  /*2199e0*/  S2UR UR5, SR_CgaCtaId ;  /* 0x00000000000579c3 */ /* 0x000e620000008800 */
[----:B------:R-:W-:Y:S01]  /*2199f0*/  UMOV UR4, 0x400 ;  /* 0x0000040000047882 */ /* 0x000fe20000000000 */
[----:B------:R-:W-:Y:S01]  /*219a00*/  BSSY B1, `(.L_x_11117) ;  /* 0x0000156000017945 */ /* 0x000fe20003800000 */
[----:B-1----:R-:W-:-:S06]  /*219a10*/  ULEA UR4, UR5, UR4, 0x18 ;  /* 0x0000000405047291 */ /* 0x002fcc000f8ec0ff */
[----:B------:R-:W-:-:S07]  /*219a20*/  IMAD.U32 R0, RZ, RZ, UR4 ;  /* 0x00000004ff007e24 */ /* 0x000fce000f8e00ff */
.L_x_11143:
        /* <DEDUP_REMOVED lines=47> */
.L_x_11125:
[----:B------:R-:W0:Y:S02]  /*219d20*/  LDS.64 R4, [R33+0x8] ;  /* 0x0000080021047984 */ /* 0x000e240000000a00 */
[----:B0-----:R-:W-:-:S05]  /*219d30*/  IADD3 R6, P0, PT, R4, 0x30, RZ ;  /* 0x0000003004067810 */ /* 0x001fca0007f1e0ff */
[----:B------:R-:W-:-:S07]  /*219d40*/  IMAD.X R7, RZ, RZ, R5, P0 ;  /* 0x000000ffff077224 */ /* 0x000fce00000e0605 */
[----:B------:R-:W0:Y:S02]  /*219d50*/  ATOMS.CAST.SPIN.64 P0, [R33+0x8], R4, R6 ;  /* 0x000008042100758d */ /* 0x000e240001800406 */
[----:B0-----:R-:W-:Y:S05]  /*219d60*/  @!P0 BRA `(.L_x_11125) ;  /* 0xfffffffc00ec8947 */ /* 0x001fea000383ffff */
[----:B------:R-:W-:Y:S05]  /*219d70*/  BSYNC B4 ;  /* 0x0000000000047941 */ /* 0x000fea0003800000 */
.L_x_11124:
[----:B------:R-:W-:Y:S02]  /*219d80*/  IMAD.MOV.U32 R6, RZ, RZ, R4 ;  /* 0x000000ffff067224 */ /* 0x000fe400078e0004 */
[----:B------:R-:W-:Y:S01]  /*219d90*/  IMAD.MOV.U32 R7, RZ, RZ, R5 ;  /* 0x000000ffff077224 */ /* 0x000fe200078e0005 */
[----:B------:R-:W-:Y:S06]  /*219da0*/  BRA `(.L_x_11122) ;  /* 0x0000000000187947 */ /* 0x000fec0003800000 */
.L_x_11123:
[----:B------:R-:W-:Y:S02]  /*219db0*/  R2UR UR4, R38 ;  /* 0x00000000260472ca */ /* 0x000fe400000e0000 */
[----:B------:R-:W-:-:S13]  /*219dc0*/  R2UR UR5, R39 ;  /* 0x00000000270572ca */ /* 0x000fda00000e0000 */
[----:B------:R-:W2:Y:S02]  /*219dd0*/  LD.E.64 R6, desc[UR4][R36.64+0x8] ;  /* 0x0000080424067980 */ /* 0x000ea4000c101b00 */
[----:B--2---:R-:W-:-:S05]  /*219de0*/  IADD3 R4, P0, PT, R6, 0x30, RZ ;  /* 0x0000003006047810 */ /* 0x004fca0007f1e0ff */
[----:B------:R-:W-:-:S05]  /*219df0*/  IMAD.X R5, RZ, RZ, R7, P0 ;  /* 0x000000ffff057224 */ /* 0x000fca00000e0607 */
[----:B------:R0:W-:Y:S03]  /*219e00*/  ST.E.64 desc[UR4][R36.64+0x8], R4 ;  /* 0x0000080424007985 */ /* 0x0001e6000c101b04 */
.L_x_11122:
[----:B------:R-:W-:Y:S05]  /*219e10*/  BSYNC B3 ;  /* 0x0000000000037941 */ /* 0x000fea0003800000 */
.L_x_11121:
        /* <DEDUP_REMOVED lines=54> */
.L_x_11127:
[----:B------:R-:W-:Y:S05]  /*21a180*/  BSYNC B3 ;  /* 0x0000000000037941 */ /* 0x000fea0003800000 */
.L_x_11126:
        /* <DEDUP_REMOVED lines=40> */
.L_x_11129:
[----:B------:R-:W-:Y:S05]  /*21a410*/  BSYNC B3 ;  /* 0x0000000000037941 */ /* 0x000fea0003800000 */
.L_x_11128:
[----:B------:R-:W-:Y:S02]  /*21a420*/  R2UR UR4, R38 ;  /* 0x00000000260472ca */ /* 0x000fe400000e0000 */
[----:B------:R-:W-:Y:S02]  /*21a430*/  R2UR UR5, R39 ;  /* 0x00000000270572ca */ /* 0x000fe400000e0000 */
[----:B------:R-:W-:-:S11]  /*21a440*/  PRMT R11, RZ, 0x7610, R11 ;  /* 0x00007610ff0b7816 */ /* 0x000fd6000000000b */
[----:B------:R2:W-:Y:S01]  /*21a450*/  ST.E desc[UR4][R30.64], R7 ;  /* 0x000000071e007985 */ /* 0x0005e2000c101904 */
[----:B------:R-:W-:Y:S05]  /*21a460*/  BRA `(.L_x_11119) ;  /* 0x0000000000247947 */ /* 0x000fea0003800000 */
.L_x_11120:
        /* <DEDUP_REMOVED lines=9> */
.L_x_11119:
[----:B------:R-:W-:Y:S05]  /*21a500*/  BSYNC B2 ;  /* 0x0000000000027941 */ /* 0x000fea0003800000 */
.L_x_11118:
[----:B-----5:R-:W-:-:S13]  /*21a510*/  ISETP.NE.AND P0, PT, R7, RZ, PT ;  /* 0x000000ff0700720c */ /* 0x020fda0003f05270 */
        /* <DEDUP_REMOVED lines=35> */
.L_x_11138:
[----:B------:R-:W0:Y:S02]  /*21a750*/  LDS.64 R8, [R5+0x8] ;  /* 0x0000080005087984 */ /* 0x000e240000000a00 */
[----:B0-----:R-:W-:-:S05]  /*21a760*/  IADD3 R10, P0, PT, R8, 0x30, RZ ;  /* 0x00000030080a7810 */ /* 0x001fca0007f1e0ff */
[----:B------:R-:W-:-:S07]  /*21a770*/  IMAD.X R11, RZ, RZ, R9, P0 ;  /* 0x000000ffff0b7224 */ /* 0x000fce00000e0609 */
[----:B------:R-:W0:Y:S02]  /*21a780*/  ATOMS.CAST.SPIN.64 P0, [R5+0x8], R8, R10 ;  /* 0x000008080500758d */ /* 0x000e24000180040a */
[----:B0-----:R-:W-:Y:S05]  /*21a790*/  @!P0 BRA `(.L_x_11138) ;  /* 0xfffffffc00ec8947 */ /* 0x001fea000383ffff */
[----:B------:R-:W-:Y:S05]  /*21a7a0*/  BSYNC B4 ;  /* 0x0000000000047941 */ /* 0x000fea0003800000 */
.L_x_11137:
[----:B------:R-:W-:Y:S05]  /*21a7b0*/  BRA `(.L_x_11135) ;  /* 0x0000000000187947 */ /* 0x000fea0003800000 */
.L_x_11136:
[----:B------:R-:W-:Y:S02]  /*21a7c0*/  R2UR UR4, R38 ;  /* 0x00000000260472ca */ /* 0x000fe400000e0000 */
[----:B------:R-:W-:-:S13]  /*21a7d0*/  R2UR UR5, R39 ;  /* 0x00000000270572ca */ /* 0x000fda00000e0000 */
[----:B------:R-:W2:Y:S02]  /*21a7e0*/  LD.E.64 R8, desc[UR4][R36.64+0x8] ;  /* 0x0000080424087980 */ /* 0x000ea4000c101b00 */
[----:B--2---:R-:W-:-:S05]  /*21a7f0*/  IADD3 R4, P0, PT, R8, 0x30, RZ ;  /* 0x0000003008047810 */ /* 0x004fca0007f1e0ff */
[----:B------:R-:W-:-:S05]  /*21a800*/  IMAD.X R5, RZ, RZ, R9, P0 ;  /* 0x000000ffff057224 */ /* 0x000fca00000e0609 */
[----:B------:R0:W-:Y:S03]  /*21a810*/  ST.E.64 desc[UR4][R36.64+0x8], R4 ;  /* 0x0000080424007985 */ /* 0x0001e6000c101b04 */
.L_x_11135:
[----:B------:R-:W-:Y:S05]  /*21a820*/  BSYNC B3 ;  /* 0x0000000000037941 */ /* 0x000fea0003800000 */
.L_x_11134:
        /* <DEDUP_REMOVED lines=54> */
.L_x_11140:
[----:B------:R-:W-:Y:S05]  /*21ab90*/  BSYNC B3 ;  /* 0x0000000000037941 */ /* 0x000fea0003800000 */
.L_x_11139:
        /* <DEDUP_REMOVED lines=40> */
.L_x_11142:
[----:B------:R-:W-:Y:S05]  /*21ae20*/  BSYNC B3 ;  /* 0x0000000000037941 */ /* 0x000fea0003800000 */
.L_x_11141:
[----:B------:R-:W-:Y:S02]  /*21ae30*/  R2UR UR4, R38 ;  /* 0x00000000260472ca */ /* 0x000fe400000e0000 */
[----:B------:R-:W-:-:S13]  /*21ae40*/  R2UR UR5, R39 ;  /* 0x00000000270572ca */ /* 0x000fda00000e0000 */
[----:B------:R2:W-:Y:S01]  /*21ae50*/  ST.E desc[UR4][R30.64], R7 ;  /* 0x000000071e007985 */ /* 0x0005e2000c101904 */
[----:B------:R-:W-:Y:S05]  /*21ae60*/  BRA `(.L_x_11132) ;  /* 0x00000000002c7947 */ /* 0x000fea0003800000 */
.L_x_11133:
        /* <DEDUP_REMOVED lines=11> */
.L_x_11132:
[----:B------:R-:W-:Y:S05]  /*21af20*/  BSYNC B2 ;  /* 0x0000000000027941 */ /* 0x000fea0003800000 */
.L_x_11131:
[----:B------:R-:W-:Y:S02]  /*21af30*/  ISETP.GT.U32.AND P0, PT, R18, 0x9, PT ;  /* 0x000000091200780c */ /* 0x000fe40003f04070 */
[----:B-----5:R-:W-:-:S13]  /*21af40*/  ISETP.EQ.AND P1, PT, R7, RZ, PT ;  /* 0x000000ff0700720c */ /* 0x020fda0003f22270 */
[----:B------:R-:W-:Y:S05]  /*21af50*/  @P0 BRA P1, `(.L_x_11143) ;  /* 0xffffffe800b40947 */ /* 0x000fea000083ffff */
.L_x_11130:
[----:B------:R-:W-:Y:S05]  /*21af60*/  BSYNC B1 ;  /* 0x0000000000017941 */ /* 0x000fea0003800000 */
.L_x_11117:
[----:B------:R-:W-:-:S13]  /*21af70*/  ISETP.NE.AND P0, PT, R7, RZ, PT ;  /* 0x000000ff0700720c */ /* 0x000fda0003f05270 */
[----:B------:R-:W-:Y:S05]  /*21af80*/  @P0 BRA `(.L_x_11020) ;  /* 0x0000000400ec0947 */ /* 0x000fea0003800000 */
[----:B01-3--:R-:W0:Y:S01]  /*21af90*/  S2R R5, SR_CgaCtaId ;  /* 0x0000000000057919 */ /* 0x00be220000008800 */
        /* <DEDUP_REMOVED lines=17> */
.L_x_11148:
[----:B------:R-:W0:Y:S02]  /*21b0b0*/  LDS.64 R4, [R11+0x8] ;  /* 0x000008000b047984 */ /* 0x000e240000000a00 */
[----:B0-----:R-:W-:-:S05]  /*21b0c0*/  IADD3 R6, P0, PT, R4, 0x40, RZ ;  /* 0x0000004004067810 */ /* 0x001fca0007f1e0ff */
[----:B------:R-:W-:-:S07]  /*21b0d0*/  IMAD.X R7, RZ, RZ, R5, P0 ;  /* 0x000000ffff077224 */ /* 0x000fce00000e0605 */
[----:B------:R-:W0:Y:S02]  /*21b0e0*/  ATOMS.CAST.SPIN.64 P0, [R11+0x8], R4, R6 ;  /* 0x000008040b00758d */ /* 0x000e240001800406 */
[----:B0-----:R-:W-:Y:S05]  /*21b0f0*/  @!P0 BRA `(.L_x_11148) ;  /* 0xfffffffc00ec8947 */ /* 0x001fea000383ffff */
[----:B------:R-:W-:Y:S05]  /*21b100*/  BSYNC B2 ;  /* 0x0000000000027941 */ /* 0x000fea0003800000 */
.L_x_11147:
[----:B------:R-:W-:Y:S02]  /*21b110*/  IMAD.MOV.U32 R6, RZ, RZ, R4 ;  /* 0x000000ffff067224 */ /* 0x000fe400078e0004 */
[----:B------:R-:W-:Y:S01]  /*21b120*/  IMAD.MOV.U32 R7, RZ, RZ, R5 ;  /* 0x000000ffff077224 */ /* 0x000fe200078e0005 */
[----:B------:R-:W-:Y:S06]  /*21b130*/  BRA `(.L_x_11145) ;  /* 0x0000000000187947 */ /* 0x000fec0003800000 */
.L_x_11146:
[----:B------:R-:W-:Y:S02]  /*21b140*/  R2UR UR4, R38 ;  /* 0x00000000260472ca */ /* 0x000fe400000e0000 */
[----:B------:R-:W-:-:S13]  /*21b150*/  R2UR UR5, R39 ;  /* 0x00000000270572ca */ /* 0x000fda00000e0000 */
[----:B------:R-:W2:Y:S02]  /*21b160*/  LD.E.64 R6, desc[UR4][R36.64+0x8] ;  /* 0x0000080424067980 */ /* 0x000ea4000c101b00 */
[----:B--2---:R-:W-:-:S05]  /*21b170*/  IADD3 R4, P0, PT, R6, 0x40, RZ ;  /* 0x0000004006047810 */ /* 0x004fca0007f1e0ff */
[----:B------:R-:W-:-:S05]  /*21b180*/  IMAD.X R5, RZ, RZ, R7, P0 ;  /* 0x000000ffff057224 */ /* 0x000fca00000e0607 */
[----:B------:R0:W-:Y:S03]  /*21b190*/  ST.E.64 desc[UR4][R36.64+0x8], R4 ;  /* 0x0000080424007985 */ /* 0x0001e6000c101b04 */
.L_x_11145:
[----:B------:R-:W-:Y:S05]  /*21b1a0*/  BSYNC B1 ;  /* 0x0000000000017941 */ /* 0x000fea0003800000 */
.L_x_11144:
[C---:B------:R-:W-:Y:S02]  /*21b1b0*/  LOP3.LUT R0, R6.reuse, 0xfffffff0, RZ, 0xc0, !PT ;  /* 0xfffffff006007812 */ /* 0x040fe400078ec0ff */
[----:B0-----:R-:W-:Y:S02]  /*21b1c0*/  IADD3 R5, P2, PT, R6, 0x48, RZ ;  /* 0x0000004806057810 */ /* 0x001fe40007f5e0ff */
        /* <DEDUP_REMOVED lines=12> */
[C---:B------:R-:W-:Y:S01]  /*21b290*/  IMAD.SHL.U32 R0, R6.reuse, 0x10000000, RZ ;  /* 0x1000000006007824 */ /* 0x040fe200078e00ff */
[----:B------:R-:W-:Y:S01]  /*21b2a0*/  SHF.L.U64.HI R7, R6, 0x1c, R7 ;  /* 0x0000001c06077819 */ /* 0x000fe20000010207 */
[----:B------:R-:W-:Y:S01]  /*21b2b0*/  IMAD.MOV.U32 R11, RZ, RZ, 0xb5a ;  /* 0x00000b5aff0b7424 */ /* 0x000fe200078e00ff */
[----:B------:R-:W-:Y:S01]  /*21b2c0*/  R2UR UR8, R38 ;  /* 0x00000000260872ca */ /* 0x000fe200000e0000 */
[----:B------:R-:W-:Y:S01]  /*21b2d0*/  IMAD.MOV.U32 R29, RZ, RZ, 0x40 ;  /* 0x00000040ff1d7424 */ /* 0x000fe200078e00ff */
        /* <DEDUP_REMOVED lines=70> */
.L_x_11020:
[----:B------:R-:W-:Y:S05]  /*21b740*/  BSYNC B0 ;  /* 0x0000000000007941 */ /* 0x000fea0003800000 */
.L_x_11019:
[----:B------:R-:W1:Y:S01]  /*21b750*/  S2UR UR5, SR_CgaCtaId ;  /* 0x00000000000579c3 */ /* 0x000e620000008800 */
[----:B------:R-:W-:Y:S01]  /*21b760*/  ISETP.NE.AND P0, PT, R3, -0x1, PT ;  /* 0xffffffff0300780c */ /* 0x000fe20003f05270 */
[----:B------:R-:W-:-:S12]  /*21b770*/  UMOV UR4, 0x400 ;  /* 0x0000040000047882 */ /* 0x000fd80000000000 */
[----:B------:R-:W-:Y:S01]  /*21b780*/  @!P0 R2UR UR6, R38 ;  /* 0x00000000260682ca */ /* 0x000fe200000e0000 */
[----:B0--3-5:R-:W-:Y:S01]  /*21b790*/  @!P0 IMAD.MOV.U32 R11, RZ, RZ, 0x5368 ;  /* 0x00005368ff0b8424 */ /* 0x029fe200078e00ff */
        /* <DEDUP_REMOVED lines=49> */
.L_x_11153:
[----:B------:R-:W0:Y:S02]  /*21bab0*/  LDS.64 R4, [R3+0x8] ;  /* 0x0000080003047984 */ /* 0x000e240000000a00 */
[----:B0-----:R-:W-:-:S05]  /*21bac0*/  IADD3 R6, P0, PT, R10, R4, RZ ;  /* 0x000000040a067210 */ /* 0x001fca0007f1e0ff */
[----:B------:R-:W-:-:S07]  /*21bad0*/  IMAD.X R7, R11, 0x1, R5, P0 ;  /* 0x000000010b077824 */ /* 0x000fce00000e0605 */
[----:B------:R-:W0:Y:S02]  /*21bae0*/  ATOMS.CAST.SPIN.64 P0, [R3+0x8], R4, R6 ;  /* 0x000008040300758d */ /* 0x000e240001800406 */
[----:B0-----:R-:W-:Y:S05]  /*21baf0*/  @!P0 BRA `(.L_x_11153) ;  /* 0xfffffffc00ec8947 */ /* 0x001fea000383ffff */
[----:B------:R-:W-:Y:S05]  /*21bb00*/  BSYNC B1 ;  /* 0x0000000000017941 */ /* 0x000fea0003800000 */
.L_x_11152:
[----:B------:R-:W-:Y:S02]  /*21bb10*/  IMAD.MOV.U32 R34, RZ, RZ, R4 ;  /* 0x000000ffff227224 */ /* 0x000fe400078e0004 */
[----:B------:R-:W-:Y:S01]  /*21bb20*/  IMAD.MOV.U32 R35, RZ, RZ, R5 ;  /* 0x000000ffff237224 */ /* 0x000fe200078e0005 */
[----:B------:R-:W-:Y:S06]  /*21bb30*/  BRA `(.L_x_11150) ;  /* 0x0000000000187947 */ /* 0x000fec0003800000 */
.L_x_11151:
[----:B------:R-:W-:Y:S02]  /*21bb40*/  R2UR UR4, R38 ;  /* 0x00000000260472ca */ /* 0x000fe400000e0000 */
[----:B------:R-:W-:-:S13]  /*21bb50*/  R2UR UR5, R39 ;  /* 0x00000000270572ca */ /* 0x000fda00000e0000 */
[----:B------:R-:W2:Y:S02]  /*21bb60*/  LD.E.64 R34, desc[UR4][R36.64+0x8] ;  /* 0x0000080424227980 */ /* 0x000ea4000c101b00 */
[----:B--2---:R-:W-:-:S05]  /*21bb70*/  IADD3 R4, P0, PT, R10, R34, RZ ;  /* 0x000000220a047210 */ /* 0x004fca0007f1e0ff */
[----:B------:R-:W-:-:S05]  /*21bb80*/  IMAD.X R5, R11, 0x1, R35, P0 ;  /* 0x000000010b057824 */ /* 0x000fca00000e0623 */
[----:B------:R0:W-:Y:S03]  /*21bb90*/  ST.E.64 desc[UR4][R36.64+0x8], R4 ;  /* 0x0000080424007985 */ /* 0x0001e6000c101b04 */
.L_x_11150:
[----:B------:R-:W-:Y:S05]  /*21bba0*/  BSYNC B0 ;  /* 0x0000000000007941 */ /* 0x000fea0003800000 */
.L_x_11149:
        /* <DEDUP_REMOVED lines=46> */
.L_x_11183:
        /* <DEDUP_REMOVED lines=29> */
.L_x_11164:
[----:B------:R-:W0:Y:S02]  /*21c060*/  LDS.64 R8, [R5+0x8] ;  /* 0x0000080005087984 */ /* 0x000e240000000a00 */
[----:B0-----:R-:W-:-:S05]  /*21c070*/  IADD3 R10, P0, PT, R8, 0x30, RZ ;  /* 0x00000030080a7810 */ /* 0x001fca0007f1e0ff */
[----:B------:R-:W-:-:S07]  /*21c080*/  IMAD.X R11, RZ, RZ, R9, P0 ;  /* 0x000000ffff0b7224 */ /* 0x000fce00000e0609 */
[----:B------:R-:W0:Y:S02]  /*21c090*/  ATOMS.CAST.SPIN.64 P0, [R5+0x8], R8, R10 ;  /* 0x000008080500758d */ /* 0x000e24000180040a */
[----:B0-----:R-:W-:Y:S05]  /*21c0a0*/  @!P0 BRA `(.L_x_11164) ;  /* 0xfffffffc00ec8947 */ /* 0x001fea000383ffff */
[----:B------:R-:W-:Y:S05]  /*21c0b0*/  BSYNC B4 ;  /* 0x0000000000047941 */ /* 0x000fea0003800000 */
.L_x_11163:
[----:B------:R-:W-:Y:S05]  /*21c0c0*/  BRA `(.L_x_11161) ;  /* 0x0000000000187947 */ /* 0x000fea0003800000 */
.L_x_11162:
[----:B------:R-:W-:Y:S02]  /*21c0d0*/  R2UR UR4, R38 ;  /* 0x00000000260472ca */ /* 0x000fe400000e0000 */
[----:B------:R-:W-:-:S13]  /*21c0e0*/  R2UR UR5, R39 ;  /* 0x00000000270572ca */ /* 0x000fda00000e0000 */
[----:B------:R-:W2:Y:S02]  /*21c0f0*/  LD.E.64 R8, desc[UR4][R36.64+0x8] ;  /* 0x0000080424087980 */ /* 0x000ea4000c101b00 */
[----:B--2---:R-:W-:-:S05]  /*21c100*/  IADD3 R4, P0, PT, R8, 0x30, RZ ;  /* 0x0000003008047810 */ /* 0x004fca0007f1e0ff */
[----:B------:R-:W-:-:S05]  /*21c110*/  IMAD.X R5, RZ, RZ, R9, P0 ;  /* 0x000000ffff057224 */ /* 0x000fca00000e0609 */
[----:B------:R0:W-:Y:S03]  /*21c120*/  ST.E.64 desc[UR4][R36.64+0x8], R4 ;  /* 0x0000080424007985 */ /* 0x0001e6000c101b04 */
.L_x_11161:
[----:B------:R-:W-:Y:S05]  /*21c130*/  BSYNC B3 ;  /* 0x0000000000037941 */ /* 0x000fea0003800000 */
.L_x_11160:
        /* <DEDUP_REMOVED lines=54> */
.L_x_11166:
[----:B------:R-:W-:Y:S05]  /*21c4a0*/  BSYNC B3 ;  /* 0x0000000000037941 */ /* 0x000fea0003800000 */
.L_x_11165:
        /* <DEDUP_REMOVED lines=40> */
.L_x_11168:
[----:B------:R-:W-:Y:S05]  /*21c730*/  BSYNC B3 ;  /* 0x0000000000037941 */ /* 0x000fea0003800000 */
.L_x_11167:
[----:B------:R-:W-:Y:S02]  /*21c740*/  R2UR UR4, R38 ;  /* 0x00000000260472ca */ /* 0x000fe400000e0000 */
[----:B------:R-:W-:-:S13]  /*21c750*/  R2UR UR5, R39 ;  /* 0x00000000270572ca */ /* 0x000fda00000e0000 */
[----:B------:R2:W-:Y:S01]  /*21c760*/  ST.E desc[UR4][R30.64], R7 ;  /* 0x000000071e007985 */ /* 0x0005e2000c101904 */
[----:B------:R-:W-:Y:S05]  /*21c770*/  BRA `(.L_x_11169) ;  /* 0x0000000000147947 */ /* 0x000fea0003800000 */
.L_x_11159:
[----:B------:R-:W-:Y:S02]  /*21c780*/  R2UR UR4, R38 ;  /* 0x00000000260472ca */ /* 0x000fe400000e0000 */
[----:B------:R-:W-:Y:S02]  /*21c790*/  R2UR UR5, R39 ;  /* 0x00000000270572ca */ /* 0x000fe400000e0000 */
[----:B------:R-:W-:-:S05]  /*21c7a0*/  IADD3 R4, P0, PT, R4, R19, RZ ;  /* 0x0000001304047210 */ /* 0x000fca0007f1e0ff */
[----:B------:R-:W-:-:S06]  /*21c7b0*/  IMAD.X R5, RZ, RZ, R5, P0 ;  /* 0x000000ffff057224 */ /* 0x000fcc00000e0605 */
[----:B------:R0:W-:Y:S02]  /*21c7c0*/  ST.E desc[UR4][R4.64+0x20], RZ ;  /* 0x000020ff04007985 */ /* 0x0001e4000c101904 */
.L_x_11169:
[----:B------:R-:W-:Y:S05]  /*21c7d0*/  BSYNC B2 ;  /* 0x0000000000027941 */ /* 0x000fea0003800000 */
.L_x_11158:
        /* <DEDUP_REMOVED lines=26> */
.L_x_11176:
[----:B------:R-:W0:Y:S02]  /*21c980*/  LDS.64 R8, [R5+0x8] ;  /* 0x0000080005087984 */ /* 0x000e240000000a00 */
[----:B0-----:R-:W-:-:S05]  /*21c990*/  IADD3 R10, P0, PT, R8, 0x30, RZ ;  /* 0x00000030080a7810 */ /* 0x001fca0007f1e0ff */
[----:B------:R-:W-:-:S07]  /*21c9a0*/  IMAD.X R11, RZ, RZ, R9, P0 ;  /* 0x000000ffff0b7224 */ /* 0x000fce00000e0609 */
[----:B------:R-:W0:Y:S02]  /*21c9b0*/  ATOMS.CAST.SPIN.64 P0, [R5+0x8], R8, R10 ;  /* 0x000008080500758d */ /* 0x000e24000180040a */
[----:B0-----:R-:W-:Y:S05]  /*21c9c0*/  @!P0 BRA `(.L_x_11176) ;  /* 0xfffffffc00ec8947 */ /* 0x001fea000383ffff */
[----:B------:R-:W-:Y:S05]  /*21c9d0*/  BSYNC B4 ;  /* 0x0000000000047941 */ /* 0x000fea0003800000 */
.L_x_11175:
[----:B------:R-:W-:Y:S05]  /*21c9e0*/  BRA `(.L_x_11173) ;  /* 0x0000000000187947 */ /* 0x000fea0003800000 */
.L_x_11174:
[----:B------:R-:W-:Y:S02]  /*21c9f0*/  R2UR UR4, R38 ;  /* 0x00000000260472ca */ /* 0x000fe400000e0000 */
[----:B------:R-:W-:-:S13]  /*21ca00*/  R2UR UR5, R39 ;  /* 0x00000000270572ca */ /* 0x000fda00000e0000 */
[----:B------:R-:W2:Y:S02]  /*21ca10*/  LD.E.64 R8, desc[UR4][R36.64+0x8] ;  /* 0x0000080424087980 */ /* 0x000ea4000c101b00 */
[----:B--2---:R-:W-:-:S05]  /*21ca20*/  IADD3 R4, P0, PT, R8, 0x30, RZ ;  /* 0x0000003008047810 */ /* 0x004fca0007f1e0ff */
[----:B------:R-:W-:-:S05]  /*21ca30*/  IMAD.X R5, RZ, RZ, R9, P0 ;  /* 0x000000ffff057224 */ /* 0x000fca00000e0609 */
[----:B------:R0:W-:Y:S03]  /*21ca40*/  ST.E.64 desc[UR4][R36.64+0x8], R4 ;  /* 0x0000080424007985 */ /* 0x0001e6000c101b04 */
.L_x_11173:
[----:B------:R-:W-:Y:S05]  /*21ca50*/  BSYNC B3 ;  /* 0x0000000000037941 */ /* 0x000fea0003800000 */
.L_x_11172:
        /* <DEDUP_REMOVED lines=51> */
.L_x_11178:
[----:B------:R-:W-:Y:S01]  /*21cd90*/  R2UR UR4, R38 ;  /* 0x00000000260472ca */ /* 0x000fe200000e0000 */
[----:B------:R-:W-:Y:S01]  /*21cda0*/  IMAD.MOV.U32 R5, RZ, RZ, 0x5272 ;  /* 0x00005272ff057424 */ /* 0x000fe200078e00ff */
[----:B------:R-:W-:Y:S01]  /*21cdb0*/  R2UR UR5, R39 ;  /* 0x00000000270572ca */ /* 0x000fe200000e0000 */
[----:B------:R-:W-:Y:S01]  /*21cdc0*/  IMAD.MOV.U32 R9, RZ, RZ, -0x1 ;  /* 0xffffffffff097424 */ /* 0x000fe200078e00ff */
[----:B------:R-:W-:-:S11]  /*21cdd0*/  PLOP3.LUT P0, PT, PT, PT, PT, 0x8, 0x80 ;  /* 0x000000000080781c */ /* 0x000fd60003f0e170 */
[----:B------:R0:W-:Y:S02]  /*21cde0*/  ST.E desc[UR4][R30.64], R5 ;  /* 0x000000051e007985 */ /* 0x0001e4000c101904 */
.L_x_11179:
[----:B------:R-:W-:Y:S05]  /*21cdf0*/  BSYNC B3 ;  /* 0x0000000000037941 */ /* 0x000fea0003800000 */
.L_x_11177:
        /* <DEDUP_REMOVED lines=39> */
.L_x_11181:
[----:B------:R-:W-:Y:S05]  /*21d070*/  BSYNC B3 ;  /* 0x0000000000037941 */ /* 0x000fea0003800000 */
.L_x_11180:
[----:B------:R-:W-:Y:S02]  /*21d080*/  R2UR UR4, R38 ;  /* 0x00000000260472ca */ /* 0x000fe400000e0000 */
[----:B------:R-:W-:-:S13]  /*21d090*/  R2UR UR5, R39 ;  /* 0x00000000270572ca */ /* 0x000fda00000e0000 */
[----:B------:R2:W-:Y:S01]  /*21d0a0*/  ST.E desc[UR4][R30.64], R7 ;  /* 0x000000071e007985 */ /* 0x0005e2000c101904 */
[----:B------:R-:W-:Y:S05]  /*21d0b0*/  BRA `(.L_x_11182) ;  /* 0x0000000000187947 */ /* 0x000fea0003800000 */
.L_x_11171:
[----:B------:R-:W-:Y:S01]  /*21d0c0*/  VIADD R7, R19, 0x4 ;  /* 0x0000000413077836 */ /* 0x000fe20000000000 */
[----:B------:R-:W-:Y:S02]  /*21d0d0*/  R2UR UR4, R38 ;  /* 0x00000000260472ca */ /* 0x000fe400000e0000 */
[----:B------:R-:W-:Y:S02]  /*21d0e0*/  R2UR UR5, R39 ;  /* 0x00000000270572ca */ /* 0x000fe400000e0000 */
[----:B------:R-:W-:-:S05]  /*21d0f0*/  IADD3 R4, P0, PT, R4, R7, RZ ;  /* 0x0000000704047210 */ /* 0x000fca0007f1e0ff */
[----:B------:R-:W-:-:S06]  /*21d100*/  IMAD.X R5, RZ, RZ, R5, P0 ;  /* 0x000000ffff057224 */ /* 0x000fcc00000e0605 */
[----:B------:R3:W-:Y:S02]  /*21d110*/  ST.E desc[UR4][R4.64+0x20], RZ ;  /* 0x000020ff04007985 */ /* 0x0007e4000c101904 */
.L_x_11182:
[----:B------:R-:W-:Y:S05]  /*21d120*/  BSYNC B2 ;  /* 0x0000000000027941 */ /* 0x000fea0003800000 */
.L_x_11170:
[----:B------:R-:W-:Y:S02]  /*21d130*/  VIADD R22, R22, 0x2 ;  /* 0x0000000216167836 */ /* 0x000fe40000000000 */
[----:B------:R-:W-:Y:S01]  /*21d140*/  VIADD R19, R19, 0x8 ;  /* 0x0000000813137836 */ /* 0x000fe20000000000 */
[----:B------:R-:W-:Y:S06]  /*21d150*/  @P2 BRA `(.L_x_11183) ;  /* 0xffffffec004c2947 */ /* 0x000fec000383ffff */
.L_x_11157:
[----:B------:R-:W-:Y:S05]  /*21d160*/  BSYNC B0 ;  /* 0x0000000000007941 */ /* 0x000fea0003800000 */
.L_x_11156:
        /* <DEDUP_REMOVED lines=24> */
.L_x_11189:
[----:B------:R-:W0:Y:S02]  /*21d2f0*/  LDS.64 R8, [R5+0x8] ;  /* 0x0000080005087984 */ /* 0x000e240000000a00 */
[----:B0-----:R-:W-:-:S05]  /*21d300*/  IADD3 R10, P0, PT, R8, 0x30, RZ ;  /* 0x00000030080a7810 */ /* 0x001fca0007f1e0ff */
[----:B------:R-:W-:-:S07]  /*21d310*/  IMAD.X R11, RZ, RZ, R9, P0 ;  /* 0x000000ffff0b7224 */ /* 0x000fce00000e0609 */
[----:B------:R-:W0:Y:S02]  /*21d320*/  ATOMS.CAST.SPIN.64 P0, [R5+0x8], R8, R10 ;  /* 0x000008080500758d */ /* 0x000e24000180040a */
[----:B0-----:R-:W-:Y:S05]  /*21d330*/  @!P0 BRA `(.L_x_11189) ;  /* 0xfffffffc00ec8947 */ /* 0x001fea000383ffff */
[----:B------:R-:W-:Y:S05]  /*21d340*/  BSYNC B2 ;  /* 0x0000000000027941 */ /* 0x000fea0003800000 */
.L_x_11188:
[----:B------:R-:W-:Y:S05]  /*21d350*/  BRA `(.L_x_11186) ;  /* 0x0000000000187947 */ /* 0x000fea0003800000 */
.L_x_11187:
[----:B------:R-:W-:Y:S02]  /*21d360*/  R2UR UR4, R38 ;  /* 0x00000000260472ca */ /* 0x000fe400000e0000 */
[----:B------:R-:W-:-:S13]  /*21d370*/  R2UR UR5, R39 ;  /* 0x00000000270572ca */ /* 0x000fda00000e0000 */
[----:B------:R-:W2:Y:S02]  /*21d380*/  LD.E.64 R8, desc[UR4][R36.64+0x8] ;  /* 0x0000080424087980 */ /* 0x000ea4000c101b00 */
[----:B--2---:R-:W-:-:S05]  /*21d390*/  IADD3 R4, P0, PT, R8, 0x30, RZ ;  /* 0x0000003008047810 */ /* 0x004fca0007f1e0ff */
[----:B------:R-:W-:-:S05]  /*21d3a0*/  IMAD.X R5, RZ, RZ, R9, P0 ;  /* 0x000000ffff057224 */ /* 0x000fca00000e0609 */
[----:B------:R0:W-:Y:S03]  /*21d3b0*/  ST.E.64 desc[UR4][R36.64+0x8], R4 ;  /* 0x0000080424007985 */ /* 0x0001e6000c101b04 */
.L_x_11186:
[----:B------:R-:W-:Y:S05]  /*21d3c0*/  BSYNC B0 ;  /* 0x0000000000007941 */ /* 0x000fea0003800000 */
.L_x_11185:
        /* <DEDUP_REMOVED lines=51> */
.L_x_11191:
[----:B------:R-:W-:Y:S01]  /*21d700*/  R2UR UR4, R38 ;  /* 0x00000000260472ca */ /* 0x000fe200000e0000 */
[----:B------:R-:W-:Y:S01]  /*21d710*/  IMAD.MOV.U32 R5, RZ, RZ, 0x5272 ;  /* 0x00005272ff057424 */ /* 0x000fe200078e00ff */
[----:B------:R-:W-:Y:S01]  /*21d720*/  R2UR UR5, R39 ;  /* 0x00000000270572ca */ /* 0x000fe200000e0000 */
[----:B------:R-:W-:Y:S01]  /*21d730*/  IMAD.MOV.U32 R9, RZ, RZ, -0x1 ;  /* 0xffffffffff097424 */ /* 0x000fe200078e00ff */
[----:B------:R-:W-:-:S11]  /*21d740*/  PLOP3.LUT P0, PT, PT, PT, PT, 0x8, 0x80 ;  /* 0x000000000080781c */ /* 0x000fd60003f0e170 */
[----:B------:R0:W-:Y:S02]  /*21d750*/  ST.E desc[UR4][R30.64], R5 ;  /* 0x000000051e007985 */ /* 0x0001e4000c101904 */
.L_x_11192:
[----:B------:R-:W-:Y:S05]  /*21d760*/  BSYNC B0 ;  /* 0x0000000000007941 */ /* 0x000fea0003800000 */
.L_x_11190:
        /* <DEDUP_REMOVED lines=39> */
.L_x_11194:
[----:B------:R-:W-:Y:S05]  /*21d9e0*/  BSYNC B0 ;  /* 0x0000000000007941 */ /* 0x000fea0003800000 */
.L_x_11193:
[----:B------:R-:W-:Y:S02]  /*21d9f0*/  R2UR UR4, R38 ;  /* 0x00000000260472ca */ /* 0x000fe400000e0000 */
[----:B------:R-:W-:-:S13]  /*21da00*/  R2UR UR5, R39 ;  /* 0x00000000270572ca */ /* 0x000fda00000e0000 */
[----:B------:R4:W-:Y:S01]  /*21da10*/  ST.E desc[UR4][R30.64], R7 ;  /* 0x000000071e007985 */ /* 0x0009e2000c101904 */
[----:B------:R-:W-:Y:S05]  /*21da20*/  BRA `(.L_x_11155) ;  /* 0x0000000000147947 */ /* 0x000fea0003800000 */
.L_x_11184:
[----:B------:R-:W-:Y:S02]  /*21da30*/  R2UR UR4, R38 ;  /* 0x00000000260472ca */ /* 0x000fe400000e0000 */
[----:B------:R-:W-:Y:S02]  /*21da40*/  R2UR UR5, R39 ;  /* 0x00000000270572ca */ /* 0x000fe400000e0000 */
[----:B------:R-:W-:-:S05]  /*21da50*/  LEA R4, P0, R14, R4, 0x2 ;  /* 0x000000040e047211 */ /* 0x000fca00078010ff */
[----:B------:R-:W-:-:S06]  /*21da60*/  IMAD.X R5, RZ, RZ, R5, P0 ;  /* 0x000000ffff057224 */ /* 0x000fcc00000e0605 */
[----:B------:R0:W-:Y:S02]  /*21da70*/  ST.E desc[UR4][R4.64+0x20], RZ ;  /* 0x000020ff04007985 */ /* 0x0001e4000c101904 */
.L_x_11155:
[----:B------:R-:W-:Y:S05]  /*21da80*/  BSYNC B1 ;  /* 0x0000000000017941 */ /* 0x000fea0003800000 */
.L_x_11154:
[----:B------:R-:W-:Y:S01]  /*21da90*/  ISETP.GE.AND P0, PT, R0, 0x1, PT ;  /* 0x000000010000780c */ /* 0x000fe20003f06270 */
[----:B------:R-:W-:-:S12]  /*21daa0*/  BSSY B0, `(.L_x_11195) ;  /* 0x000013e000007945 */ /* 0x000fd80003800000 */
[----:B------:R-:W-:Y:S05]  /*21dab0*/  @!P0 BRA `(.L_x_11196) ;  /* 0x0000001000f08947 */ /* 0x000fea0003800000 */
[----:B------:R-:W-:Y:S02]  /*21dac0*/  IMAD.MOV R8, RZ, RZ, -R0 ;  /* 0x000000ffff087224 */ /* 0x000fe400078e0a00 */
[----:B------:R-:W-:Y:S02]  /*21dad0*/  IMAD.MOV.U32 R9, RZ, RZ, RZ ;  /* 0x000000ffff097224 */ /* 0x000fe400078e00ff */
[----:B------:R-:W-:-:S07]  /*21dae0*/  IMAD.MOV.U32 R10, RZ, RZ, RZ ;  /* 0x000000ffff0a7224 */ /* 0x000fce00078e00ff */
.L_x_11221:
        /* <DEDUP_REMOVED lines=35> */
.L_x_11204:
[----:B------:R-:W0:Y:S02]  /*21dd20*/  LDS.64 R32, [R5+0x8] ;  /* 0x0000080005207984 */ /* 0x000e240000000a00 */
[----:B0-----:R-:W-:-:S05]  /*21dd30*/  IADD3 R34, P0, PT, R32, 0x30, RZ ;  /* 0x0000003020227810 */ /* 0x001fca0007f1e0ff */
[----:B------:R-:W-:-:S07]  /*21dd40*/  IMAD.X R35, RZ, RZ, R33, P0 ;  /* 0x000000ffff237224 */ /* 0x000fce00000e0621 */
[----:B------:R-:W0:Y:S02]  /*21dd50*/  ATOMS.CAST.SPIN.64 P0, [R5+0x8], R32, R34 ;  /* 0x000008200500758d */ /* 0x000e240001800422 */
[----:B0-----:R-:W-:Y:S05]  /*21dd60*/  @!P0 BRA `(.L_x_11204) ;  /* 0xfffffffc00ec8947 */ /* 0x001fea000383ffff */
[----:B------:R-:W-:Y:S05]  /*21dd70*/  BSYNC B3 ;  /* 0x0000000000037941 */ /* 0x000fea0003800000 */
.L_x_11203:
[----:B------:R-:W-:Y:S05]  /*21dd80*/  BRA `(.L_x_11201) ;  /* 0x0000000000187947 */ /* 0x000fea0003800000 */
.L_x_11202:
[----:B------:R-:W-:Y:S02]  /*21dd90*/  R2UR UR4, R38 ;  /* 0x00000000260472ca */ /* 0x000fe400000e0000 */
[----:B------:R-:W-:-:S13]  /*21dda0*/  R2UR UR5, R39 ;  /* 0x00000000270572ca */ /* 0x000fda00000e0000 */
[----:B------:R-:W2:Y:S02]  /*21ddb0*/  LD.E.64 R32, desc[UR4][R36.64+0x8] ;  /* 0x0000080424207980 */ /* 0x000ea4000c101b00 */
[----:B--2---:R-:W-:-:S05]  /*21ddc0*/  IADD3 R4, P0, PT, R32, 0x30, RZ ;  /* 0x0000003020047810 */ /* 0x004fca0007f1e0ff */
[----:B------:R-:W-:-:S05]  /*21ddd0*/  IMAD.X R5, RZ, RZ, R33, P0 ;  /* 0x000000ffff057224 */ /* 0x000fca00000e0621 */
[----:B------:R0:W-:Y:S03]  /*21dde0*/  ST.E.64 desc[UR4][R36.64+0x8], R4 ;  /* 0x0000080424007985 */ /* 0x0001e6000c101b04 */
.L_x_11201:
[----:B------:R-:W-:Y:S05]  /*21ddf0*/  BSYNC B2 ;  /* 0x0000000000027941 */ /* 0x000fea0003800000 */
.L_x_11200:
        /* <DEDUP_REMOVED lines=54> */
.L_x_11206:
[----:B------:R-:W-:Y:S05]  /*21e160*/  BSYNC B2 ;  /* 0x0000000000027941 */ /* 0x000fea0003800000 */
.L_x_11205:
        /* <DEDUP_REMOVED lines=40> */
.L_x_11208:
[----:B------:R-:W-:Y:S05]  /*21e3f0*/  BSYNC B2 ;  /* 0x0000000000027941 */ /* 0x000fea0003800000 */
.L_x_11207:
[----:B------:R-:W-:Y:S02]  /*21e400*/  R2UR UR4, R38 ;  /* 0x00000000260472ca */ /* 0x000fe400000e0000 */
[----:B------:R-:W-:Y:S02]  /*21e410*/  R2UR UR5, R39 ;  /* 0x00000000270572ca */ /* 0x000fe400000e0000 */
[----:B------:R-:W-:-:S11]  /*21e420*/  PRMT R11, RZ, 0x7610, R11 ;  /* 0x00007610ff0b7816 */ /* 0x000fd6000000000b */
[----:B------:R3:W-:Y:S01]  /*21e430*/  ST.E desc[UR4][R30.64], R7 ;  /* 0x000000071e007985 */ /* 0x0007e2000c101904 */
[----:B------:R-:W-:Y:S05]  /*21e440*/  BRA `(.L_x_11198) ;  /* 0x0000000000147947 */ /* 0x000fea0003800000 */
.L_x_11199:
[----:B------:R-:W-:Y:S02]  /*21e450*/  R2UR UR4, R38 ;  /* 0x00000000260472ca */ /* 0x000fe400000e0000 */
[----:B------:R-:W-:Y:S02]  /*21e460*/  R2UR UR5, R39 ;  /* 0x00000000270572ca */ /* 0x000fe400000e0000 */
[----:B------:R-:W-:-:S05]  /*21e470*/  IADD3 R4, P0, PT, R4, R9, RZ ;  /* 0x0000000904047210 */ /* 0x000fca0007f1e0ff */
[----:B------:R-:W-:-:S06]  /*21e480*/  IMAD.X R5, RZ, RZ, R5, P0 ;  /* 0x000000ffff057224 */ /* 0x000fcc00000e0605 */
[----:B------:R1:W5:Y:S02]  /*21e490*/  LD.E.U8 R11, desc[UR4][R4.64+0x20] ;  /* 0x00002004040b7980 */ /* 0x000364000c101100 */
.L_x_11198:
[----:B------:R-:W-:Y:S05]  /*21e4a0*/  BSYNC B1 ;  /* 0x0000000000017941 */ /* 0x000fea0003800000 */
.L_x_11197:
        /* <DEDUP_REMOVED lines=31> */
.L_x_11216:
[----:B------:R-:W0:Y:S02]  /*21e6a0*/  LDS.64 R32, [R5+0x8] ;  /* 0x0000080005207984 */ /* 0x000e240000000a00 */
[----:B0-----:R-:W-:-:S05]  /*21e6b0*/  IADD3 R34, P0, PT, R32, 0x30, RZ ;  /* 0x0000003020227810 */ /* 0x001fca0007f1e0ff */
[----:B------:R-:W-:-:S07]  /*21e6c0*/  IMAD.X R35, RZ, RZ, R33, P0 ;  /* 0x000000ffff237224 */ /* 0x000fce00000e0621 */
[----:B------:R-:W0:Y:S02]  /*21e6d0*/  ATOMS.CAST.SPIN.64 P0, [R5+0x8], R32, R34 ;  /* 0x000008200500758d */ /* 0x000e240001800422 */
[----:B0-----:R-:W-:Y:S05]  /*21e6e0*/  @!P0 BRA `(.L_x_11216) ;  /* 0xfffffffc00ec8947 */ /* 0x001fea000383ffff */
[----:B------:R-:W-:Y:S05]  /*21e6f0*/  BSYNC B3 ;  /* 0x0000000000037941 */ /* 0x000fea0003800000 */
.L_x_11215:
[----:B------:R-:W-:Y:S05]  /*21e700*/  BRA `(.L_x_11213) ;  /* 0x0000000000187947 */ /* 0x000fea0003800000 */
.L_x_11214:
[----:B------:R-:W-:Y:S02]  /*21e710*/  R2UR UR4, R38 ;  /* 0x00000000260472ca */ /* 0x000fe400000e0000 */
[----:B------:R-:W-:-:S13]  /*21e720*/  R2UR UR5, R39 ;  /* 0x00000000270572ca */ /* 0x000fda00000e0000 */
[----:B------:R-:W2:Y:S02]  /*21e730*/  LD.E.64 R32, desc[UR4][R36.64+0x8] ;  /* 0x0000080424207980 */ /* 0x000ea4000c101b00 */
[----:B--2---:R-:W-:-:S05]  /*21e740*/  IADD3 R4, P0, PT, R32, 0x30, RZ ;  /* 0x0000003020047810 */ /* 0x004fca0007f1e0ff */
[----:B------:R-:W-:-:S05]  /*21e750*/  IMAD.X R5, RZ, RZ, R33, P0 ;  /* 0x000000ffff057224 */ /* 0x000fca00000e0621 */
[----:B------:R0:W-:Y:S03]  /*21e760*/  ST.E.64 desc[UR4][R36.64+0x8], R4 ;  /* 0x0000080424007985 */ /* 0x0001e6000c101b04 */
.L_x_11213:
[----:B------:R-:W-:Y:S05]  /*21e770*/  BSYNC B2 ;  /* 0x0000000000027941 */ /* 0x000fea0003800000 */
.L_x_11212:
        /* <DEDUP_REMOVED lines=54> */
.L_x_11218:
[----:B------:R-:W-:Y:S05]  /*21eae0*/  BSYNC B2 ;  /* 0x0000000000027941 */ /* 0x000fea0003800000 */
.L_x_11217:
        /* <DEDUP_REMOVED lines=40> */
.L_x_11220:
[----:B------:R-:W-:Y:S05]  /*21ed70*/  BSYNC B2 ;  /* 0x0000000000027941 */ /* 0x000fea0003800000 */
.L_x_11219:
[----:B------:R-:W-:Y:S02]  /*21ed80*/  R2UR UR4, R38 ;  /* 0x00000000260472ca */ /* 0x000fe400000e0000 */
[----:B------:R-:W-:-:S13]  /*21ed90*/  R2UR UR5, R39 ;  /* 0x00000000270572ca */ /* 0x000fda00000e0000 */
[----:B------:R2:W-:Y:S01]  /*21eda0*/  ST.E desc[UR4][R30.64], R7 ;  /* 0x000000071e007985 */ /* 0x0005e2000c101904 */
[----:B------:R-:W-:Y:S05]  /*21edb0*/  BRA `(.L_x_11210) ;  /* 0x0000000000207947 */ /* 0x000fea0003800000 */
.L_x_11211:
        /* <DEDUP_REMOVED lines=8> */
.L_x_11210:
[----:B------:R-:W-:Y:S05]  /*21ee40*/  BSYNC B1 ;  /* 0x0000000000017941 */ /* 0x000fea0003800000 */
.L_x_11209:
[----:B------:R-:W-:Y:S02]  /*21ee50*/  VIADD R10, R10, 0x1 ;  /* 0x000000010a0a7836 */ /* 0x000fe40000000000 */
[----:B------:R-:W-:Y:S01]  /*21ee60*/  VIADD R9, R9, 0x4 ;  /* 0x0000000409097836 */ /* 0x000fe20000000000 */
[----:B------:R-:W-:Y:S06]  /*21ee70*/  @P2 BRA `(.L_x_11221) ;  /* 0xffffffec001c2947 */ /* 0x000fec000383ffff */
.L_x_11196:
[----:B------:R-:W-:Y:S05]  /*21ee80*/  BSYNC B0 ;  /* 0x0000000000007941 */ /* 0x000fea0003800000 */
.L_x_11195:
[----:B------:R-:W-:Y:S01]  /*21ee90*/  ISETP.GE.AND P0, PT, R15, 0x1, PT ;  /* 0x000000010f00780c */ /* 0x000fe20003f06270 */
[----:B------:R-:W-:-:S12]  /*21eea0*/  BSSY B0, `(.L_x_11222) ;  /* 0x0000142000007945 */ /* 0x000fd80003800000 */
[----:B------:R-:W-:Y:S05]  /*21eeb0*/  @!P0 BRA `(.L_x_11223) ;  /* 0x0000001400008947 */ /* 0x000fea0003800000 */
[----:B------:R-:W-:Y:S02]  /*21eec0*/  IMAD.MOV R15, RZ, RZ, -R15 ;  /* 0x000000ffff0f7224 */ /* 0x000fe400078e0a0f */
[----:B------:R-:W-:Y:S02]  /*21eed0*/  IMAD.SHL.U32 R8, R0, 0x4, RZ ;  /* 0x0000000400087824 */ /* 0x000fe400078e00ff */
[----:B------:R-:W-:Y:S02]  /*21eee0*/  IMAD.MOV.U32 R9, RZ, RZ, RZ ;  /* 0x000000ffff097224 */ /* 0x000fe400078e00ff */
[----:B------:R-:W-:-:S07]  /*21eef0*/  IMAD.MOV.U32 R10, RZ, RZ, RZ ;  /* 0x000000ffff0a7224 */ /* 0x000fce00078e00ff */
.L_x_11248:
        /* <DEDUP_REMOVED lines=35> */
.L_x_11231:
[----:B------:R-:W0:Y:S02]  /*21f130*/  LDS.64 R32, [R5+0x8] ;  /* 0x0000080005207984 */ /* 0x000e240000000a00 */
[----:B0-----:R-:W-:-:S05]  /*21f140*/  IADD3 R34, P0, PT, R32, 0x30, RZ ;  /* 0x0000003020227810 */ /* 0x001fca0007f1e0ff */
[----:B------:R-:W-:-:S07]  /*21f150*/  IMAD.X R35, RZ, RZ, R33, P0 ;  /* 0x000000ffff237224 */ /* 0x000fce00000e0621 */
[----:B------:R-:W0:Y:S02]  /*21f160*/  ATOMS.CAST.SPIN.64 P0, [R5+0x8], R32, R34 ;  /* 0x000008200500758d */ /* 0x000e240001800422 */
[----:B0-----:R-:W-:Y:S05]  /*21f170*/  @!P0 BRA `(.L_x_11231) ;  /* 0xfffffffc00ec8947 */ /* 0x001fea000383ffff */
[----:B------:R-:W-:Y:S05]  /*21f180*/  BSYNC B3 ;  /* 0x0000000000037941 */ /* 0x000fea0003800000 */
.L_x_11230:
[----:B------:R-:W-:Y:S05]  /*21f190*/  BRA `(.L_x_11228) ;  /* 0x0000000000187947 */ /* 0x000fea0003800000 */
.L_x_11229:
[----:B------:R-:W-:Y:S02]  /*21f1a0*/  R2UR UR4, R38 ;  /* 0x00000000260472ca */ /* 0x000fe400000e0000 */
[----:B------:R-:W-:-:S13]  /*21f1b0*/  R2UR UR5, R39 ;  /* 0x00000000270572ca */ /* 0x000fda00000e0000 */
[----:B------:R-:W2:Y:S02]  /*21f1c0*/  LD.E.64 R32, desc[UR4][R36.64+0x8] ;  /* 0x0000080424207980 */ /* 0x000ea4000c101b00 */
[----:B--2---:R-:W-:-:S05]  /*21f1d0*/  IADD3 R4, P0, PT, R32, 0x30, RZ ;  /* 0x0000003020047810 */ /* 0x004fca0007f1e0ff */
[----:B------:R-:W-:-:S05]  /*21f1e0*/  IMAD.X R5, RZ, RZ, R33, P0 ;  /* 0x000000ffff057224 */ /* 0x000fca00000e0621 */
[----:B------:R0:W-:Y:S03]  /*21f1f0*/  ST.E.64 desc[UR4][R36.64+0x8], R4 ;  /* 0x0000080424007985 */ /* 0x0001e6000c101b04 */
.L_x_11228:
[----:B------:R-:W-:Y:S05]  /*21f200*/  BSYNC B2 ;  /* 0x0000000000027941 */ /* 0x000fea0003800000 */
.L_x_11227:
        /* <DEDUP_REMOVED lines=54> */
.L_x_11233:
[----:B------:R-:W-:Y:S05]  /*21f570*/  BSYNC B2 ;  /* 0x0000000000027941 */ /* 0x000fea0003800000 */
.L_x_11232:
        /* <DEDUP_REMOVED lines=40> */
.L_x_11235:
[----:B------:R-:W-:Y:S05]  /*21f800*/  BSYNC B2 ;  /* 0x0000000000027941 */ /* 0x000fea0003800000 */
.L_x_11234:
[----:B------:R-:W-:Y:S02]  /*21f810*/  R2UR UR4, R38 ;  /* 0x00000000260472ca */ /* 0x000fe400000e0000 */
[----:B------:R-:W-:Y:S02]  /*21f820*/  R2UR UR5, R39 ;  /* 0x00000000270572ca */ /* 0x000fe400000e0000 */
[----:B------:R-:W-:-:S11]  /*21f830*/  PRMT R11, RZ, 0x7610, R11 ;  /* 0x00007610ff0b7816 */ /* 0x000fd6000000000b */
[----:B------:R3:W-:Y:S01]  /*21f840*/  ST.E desc[UR4][R30.64], R7 ;  /* 0x000000071e007985 */ /* 0x0007e2000c101904 */
[----:B------:R-:W-:Y:S05]  /*21f850*/  BRA `(.L_x_11225) ;  /* 0x0000000000147947 */ /* 0x000fea0003800000 */
.L_x_11226:
[----:B------:R-:W-:Y:S02]  /*21f860*/  R2UR UR4, R38 ;  /* 0x00000000260472ca */ /* 0x000fe400000e0000 */
[----:B------:R-:W-:Y:S02]  /*21f870*/  R2UR UR5, R39 ;  /* 0x00000000270572ca */ /* 0x000fe400000e0000 */
[----:B------:R-:W-:-:S05]  /*21f880*/  IADD3 R4, P0, PT, R4, R9, RZ ;  /* 0x0000000904047210 */ /* 0x000fca0007f1e0ff */
[----:B------:R-:W-:-:S06]  /*21f890*/  IMAD.X R5, RZ, RZ, R5, P0 ;  /* 0x000000ffff057224 */ /* 0x000fcc00000e0605 */
[----:B------:R1:W5:Y:S02]  /*21f8a0*/  LD.E.U8 R11, desc[UR4][R4.64+0x20] ;  /* 0x00002004040b7980 */ /* 0x000364000c101100 */
.L_x_11225:
[----:B------:R-:W-:Y:S05]  /*21f8b0*/  BSYNC B1 ;  /* 0x0000000000017941 */ /* 0x000fea0003800000 */
.L_x_11224:
        /* <DEDUP_REMOVED lines=32> */
.L_x_11243:
[----:B------:R-:W0:Y:S02]  /*21fac0*/  LDS.64 R32, [R5+0x8] ;  /* 0x0000080005207984 */ /* 0x000e240000000a00 */
[----:B0-----:R-:W-:-:S05]  /*21fad0*/  IADD3 R34, P0, PT, R32, 0x30, RZ ;  /* 0x0000003020227810 */ /* 0x001fca0007f1e0ff */
[----:B------:R-:W-:-:S07]  /*21fae0*/  IMAD.X R35, RZ, RZ, R33, P0 ;  /* 0x000000ffff237224 */ /* 0x000fce00000e0621 */
[----:B------:R-:W0:Y:S02]  /*21faf0*/  ATOMS.CAST.SPIN.64 P0, [R5+0x8], R32, R34 ;  /* 0x000008200500758d */ /* 0x000e240001800422 */
[----:B0-----:R-:W-:Y:S05]  /*21fb00*/  @!P0 BRA `(.L_x_11243) ;  /* 0xfffffffc00ec8947 */ /* 0x001fea000383ffff */
[----:B------:R-:W-:Y:S05]  /*21fb10*/  BSYNC B3 ;  /* 0x0000000000037941 */ /* 0x000fea0003800000 */
.L_x_11242:
[----:B------:R-:W-:Y:S05]  /*21fb20*/  BRA `(.L_x_11240) ;  /* 0x0000000000187947 */ /* 0x000fea0003800000 */
.L_x_11241:
[----:B------:R-:W-:Y:S02]  /*21fb30*/  R2UR UR4, R38 ;  /* 0x00000000260472ca */ /* 0x000fe400000e0000 */
[----:B------:R-:W-:-:S13]  /*21fb40*/  R2UR UR5, R39 ;  /* 0x00000000270572ca */ /* 0x000fda00000e0000 */
[----:B------:R-:W2:Y:S02]  /*21fb50*/  LD.E.64 R32, desc[UR4][R36.64+0x8] ;  /* 0x0000080424207980 */ /* 0x000ea4000c101b00 */
[----:B--2---:R-:W-:-:S05]  /*21fb60*/  IADD3 R4, P0, PT, R32, 0x30, RZ ;  /* 0x0000003020047810 */ /* 0x004fca0007f1e0ff */
[----:B------:R-:W-:-:S05]  /*21fb70*/  IMAD.X R5, RZ, RZ, R33, P0 ;  /* 0x000000ffff057224 */ /* 0x000fca00000e0621 */
[----:B------:R0:W-:Y:S03]  /*21fb80*/  ST.E.64 desc[UR4][R36.64+0x8], R4 ;  /* 0x0000080424007985 */ /* 0x0001e6000c101b04 */
.L_x_11240:
[----:B------:R-:W-:Y:S05]  /*21fb90*/  BSYNC B2 ;  /* 0x0000000000027941 */ /* 0x000fea0003800000 */
.L_x_11239:
        /* <DEDUP_REMOVED lines=54> */
.L_x_11245:
[----:B------:R-:W-:Y:S05]  /*21ff00*/  BSYNC B2 ;  /* 0x0000000000027941 */ /* 0x000fea0003800000 */
.L_x_11244:
        /* <DEDUP_REMOVED lines=40> */
.L_x_11247:
[----:B------:R-:W-:Y:S05]  /*220190*/  BSYNC B2 ;  /* 0x0000000000027941 */ /* 0x000fea0003800000 */
.L_x_11246:
[----:B------:R-:W-:Y:S02]  /*2201a0*/  R2UR UR4, R38 ;  /* 0x00000000260472ca */ /* 0x000fe400000e0000 */
[----:B------:R-:W-:-:S13]  /*2201b0*/  R2UR UR5, R39 ;  /* 0x00000000270572ca */ /* 0x000fda00000e0000 */
[----:B------:R2:W-:Y:S01]  /*2201c0*/  ST.E desc[UR4][R30.64], R7 ;  /* 0x000000071e007985 */ /* 0x0005e2000c101904 */
[----:B------:R-:W-:Y:S05]  /*2201d0*/  BRA `(.L_x_11237) ;  /* 0x0000000000207947 */ /* 0x000fea0003800000 */
.L_x_11238:
        /* <DEDUP_REMOVED lines=8> */
.L_x_11237:
[----:B------:R-:W-:Y:S05]  /*220260*/  BSYNC B1 ;  /* 0x0000000000017941 */ /* 0x000fea0003800000 */
.L_x_11236:
[----:B------:R-:W-:Y:S02]  /*220270*/  VIADD R10, R10, 0x1 ;  /* 0x000000010a0a7836 */ /* 0x000fe40000000000 */
[----:B------:R-:W-:Y:S02]  /*220280*/  VIADD R8, R8, 0x4 ;  /* 0x0000000408087836 */ /* 0x000fe40000000000 */
[----:B------:R-:W-:Y:S02]  /*220290*/  VIADD R0, R0, 0x1 ;  /* 0x0000000100007836 */ /* 0x000fe40000000000 */
[----:B------:R-:W-:Y:S01]  /*2202a0*/  VIADD R9, R9, 0x4 ;  /* 0x0000000409097836 */ /* 0x000fe20000000000 */
[----:B------:R-:W-:Y:S06]  /*2202b0*/  @P2 BRA `(.L_x_11248) ;  /* 0xffffffec00102947 */ /* 0x000fec000383ffff */
.L_x_11223:
[----:B------:R-:W-:Y:S05]  /*2202c0*/  BSYNC B0 ;  /* 0x0000000000007941 */ /* 0x000fea0003800000 */
.L_x_11222:
        /* <DEDUP_REMOVED lines=19> */
.L_x_11253:
[----:B------:R-:W0:Y:S02]  /*220400*/  LDS.64 R8, [R7+0x8] ;  /* 0x0000080007087984 */ /* 0x000e240000000a00 */
[----:B0-----:R-:W-:-:S05]  /*220410*/  IADD3 R10, P0, PT, R8, 0x30, RZ ;  /* 0x00000030080a7810 */ /* 0x001fca0007f1e0ff */
[----:B-----5:R-:W-:-:S07]  /*220420*/  IMAD.X R11, RZ, RZ, R9, P0 ;  /* 0x000000ffff0b7224 */ /* 0x020fce00000e0609 */
[----:B------:R-:W0:Y:S02]  /*220430*/  ATOMS.CAST.SPIN.64 P0, [R7+0x8], R8, R10 ;  /* 0x000008080700758d */ /* 0x000e24000180040a */
[----:B0-----:R-:W-:Y:S05]  /*220440*/  @!P0 BRA `(.L_x_11253) ;  /* 0xfffffffc00ec8947 */ /* 0x001fea000383ffff */
[----:B------:R-:W-:Y:S05]  /*220450*/  BSYNC B1 ;  /* 0x0000000000017941 */ /* 0x000fea0003800000 */
.L_x_11252:
[----:B------:R-:W-:Y:S05]  /*220460*/  BRA `(.L_x_11250) ;  /* 0x0000000000187947 */ /* 0x000fea0003800000 */
.L_x_11251:
[----:B------:R-:W-:Y:S02]  /*220470*/  R2UR UR4, R38 ;  /* 0x00000000260472ca */ /* 0x000fe400000e0000 */
[----:B------:R-:W-:-:S13]  /*220480*/  R2UR UR5, R39 ;  /* 0x00000000270572ca */ /* 0x000fda00000e0000 */
[----:B------:R-:W2:Y:S02]  /*220490*/  LD.E.64 R8, desc[UR4][R36.64+0x8] ;  /* 0x0000080424087980 */ /* 0x000ea4000c101b00 */
[----:B--2---:R-:W-:-:S05]  /*2204a0*/  IADD3 R6, P0, PT, R8, 0x30, RZ ;  /* 0x0000003008067810 */ /* 0x004fca0007f1e0ff */
[----:B------:R-:W-:-:S05]  /*2204b0*/  IMAD.X R7, RZ, RZ, R9, P0 ;  /* 0x000000ffff077224 */ /* 0x000fca00000e0609 */
[----:B------:R0:W-:Y:S03]  /*2204c0*/  ST.E.64 desc[UR4][R36.64+0x8], R6 ;  /* 0x0000080624007985 */ /* 0x0001e6000c101b04 */
.L_x_11250:
[----:B------:R-:W-:Y:S05]  /*2204d0*/  BSYNC B0 ;  /* 0x0000000000007941 */ /* 0x000fea0003800000 */
.L_x_11249:
        /* <DEDUP_REMOVED lines=65> */
.L_x_11260:
[----:B------:R-:W0:Y:S02]  /*2208f0*/  LDS.64 R8, [R5+0x8] ;  /* 0x0000080005087984 */ /* 0x000e240000000a00 */
[----:B0-----:R-:W-:-:S05]  /*220900*/  IADD3 R10, P0, PT, R18, R8, RZ ;  /* 0x00000008120a7210 */ /* 0x001fca0007f1e0ff */
[----:B------:R-:W-:-:S07]  /*220910*/  IMAD.X R11, R19, 0x1, R9, P0 ;  /* 0x00000001130b7824 */ /* 0x000fce00000e0609 */
[----:B------:R-:W0:Y:S02]  /*220920*/  ATOMS.CAST.SPIN.64 P0, [R5+0x8], R8, R10 ;  /* 0x000008080500758d */ /* 0x000e24000180040a */
[----:B0-----:R-:W-:Y:S05]  /*220930*/  @!P0 BRA `(.L_x_11260) ;  /* 0xfffffffc00ec8947 */ /* 0x001fea000383ffff */
[----:B------:R-:W-:Y:S05]  /*220940*/  BSYNC B2 ;  /* 0x0000000000027941 */ /* 0x000fea0003800000 */
.L_x_11259:
[----:B------:R-:W-:Y:S05]  /*220950*/  BRA `(.L_x_11257) ;  /* 0x0000000000187947 */ /* 0x000fea0003800000 */
.L_x_11258:
[----:B------:R-:W-:Y:S02]  /*220960*/  R2UR UR4, R38 ;  /* 0x00000000260472ca */ /* 0x000fe400000e0000 */
[----:B------:R-:W-:-:S13]  /*220970*/  R2UR UR5, R39 ;  /* 0x00000000270572ca */ /* 0x000fda00000e0000 */
[----:B------:R-:W2:Y:S02]  /*220980*/  LD.E.64 R8, desc[UR4][R36.64+0x8] ;  /* 0x0000080424087980 */ /* 0x000ea4000c101b00 */
[----:B--2---:R-:W-:-:S05]  /*220990*/  IADD3 R4, P0, PT, R18, R8, RZ ;  /* 0x0000000812047210 */ /* 0x004fca0007f1e0ff */
[----:B------:R-:W-:-:S05]  /*2209a0*/  IMAD.X R5, R19, 0x1, R9, P0 ;  /* 0x0000000113057824 */ /* 0x000fca00000e0609 */
[----:B------:R0:W-:Y:S03]  /*2209b0*/  ST.E.64 desc[UR4][R36.64+0x8], R4 ;  /* 0x0000080424007985 */ /* 0x0001e6000c101b04 */
.L_x_11257:
[----:B------:R-:W-:Y:S05]  /*2209c0*/  BSYNC B1 ;  /* 0x0000000000017941 */ /* 0x000fea0003800000 */
.L_x_11256:
        /* <DEDUP_REMOVED lines=47> */
.L_x_11292:
        /* <DEDUP_REMOVED lines=29> */
.L_x_11273:
[----:B------:R-:W0:Y:S02]  /*220e90*/  LDS.64 R8, [R5+0x8] ;  /* 0x0000080005087984 */ /* 0x000e240000000a00 */
[----:B0-----:R-:W-:-:S05]  /*220ea0*/  IADD3 R10, P0, PT, R8, 0x30, RZ ;  /* 0x00000030080a7810 */ /* 0x001fca0007f1e0ff */
[----:B------:R-:W-:-:S07]  /*220eb0*/  IMAD.X R11, RZ, RZ, R9, P0 ;  /* 0x000000ffff0b7224 */ /* 0x000fce00000e0609 */
[----:B------:R-:W0:Y:S02]  /*220ec0*/  ATOMS.CAST.SPIN.64 P0, [R5+0x8], R8, R10 ;  /* 0x000008080500758d */ /* 0x000e24000180040a */
[----:B0-----:R-:W-:Y:S05]  /*220ed0*/  @!P0 BRA `(.L_x_11273) ;  /* 0xfffffffc00ec8947 */ /* 0x001fea000383ffff */
[----:B------:R-:W-:Y:S05]  /*220ee0*/  BSYNC B7 ;  /* 0x0000000000077941 */ /* 0x000fea0003800000 */
.L_x_11272:
[----:B------:R-:W-:Y:S05]  /*220ef0*/  BRA `(.L_x_11270) ;  /* 0x0000000000187947 */ /* 0x000fea0003800000 */
.L_x_11271:
[----:B------:R-:W-:Y:S02]  /*220f00*/  R2UR UR4, R38 ;  /* 0x00000000260472ca */ /* 0x000fe400000e0000 */
[----:B------:R-:W-:-:S13]  /*220f10*/  R2UR UR5, R39 ;  /* 0x00000000270572ca */ /* 0x000fda00000e0000 */
[----:B------:R-:W2:Y:S02]  /*220f20*/  LD.E.64 R8, desc[UR4][R36.64+0x8] ;  /* 0x0000080424087980 */ /* 0x000ea4000c101b00 */
[----:B--2---:R-:W-:-:S05]  /*220f30*/  IADD3 R4, P0, PT, R8, 0x30, RZ ;  /* 0x0000003008047810 */ /* 0x004fca0007f1e0ff */
[----:B------:R-:W-:-:S05]  /*220f40*/  IMAD.X R5, RZ, RZ, R9, P0 ;  /* 0x000000ffff057224 */ /* 0x000fca00000e0609 */
[----:B------:R0:W-:Y:S03]  /*220f50*/  ST.E.64 desc[UR4][R36.64+0x8], R4 ;  /* 0x0000080424007985 */ /* 0x0001e6000c101b04 */
.L_x_11270:
[----:B------:R-:W-:Y:S05]  /*220f60*/  BSYNC B5 ;  /* 0x0000000000057941 */ /* 0x000fea0003800000 */
.L_x_11269:
        /* <DEDUP_REMOVED lines=54> */
.L_x_11275:
[----:B------:R-:W-:Y:S05]  /*2212d0*/  BSYNC B5 ;  /* 0x0000000000057941 */ /* 0x000fea0003800000 */
.L_x_11274:
        /* <DEDUP_REMOVED lines=40> */
.L_x_11277:
[----:B------:R-:W-:Y:S05]  /*221560*/  BSYNC B5 ;  /* 0x0000000000057941 */ /* 0x000fea0003800000 */
.L_x_11276:
[----:B------:R-:W-:Y:S02]  /*221570*/  R2UR UR4, R38 ;  /* 0x00000000260472ca */ /* 0x000fe400000e0000 */
[----:B------:R-:W-:-:S13]  /*221580*/  R2UR UR5, R39 ;  /* 0x00000000270572ca */ /* 0x000fda00000e0000 */
[----:B------:R2:W-:Y:S01]  /*221590*/  ST.E desc[UR4][R30.64], R7 ;  /* 0x000000071e007985 */ /* 0x0005e2000c101904 */
[----:B------:R-:W-:Y:S05]  /*2215a0*/  BRA `(.L_x_11278) ;  /* 0x0000000000147947 */ /* 0x000fea0003800000 */
.L_x_11268:
[----:B------:R-:W-:Y:S02]  /*2215b0*/  R2UR UR4, R38 ;  /* 0x00000000260472ca */ /* 0x000fe400000e0000 */
[----:B------:R-:W-:Y:S02]  /*2215c0*/  R2UR UR5, R39 ;  /* 0x00000000270572ca */ /* 0x000fe400000e0000 */
[----:B------:R-:W-:-:S05]  /*2215d0*/  IADD3 R4, P0, PT, R4, R17, RZ ;  /* 0x0000001104047210 */ /* 0x000fca0007f1e0ff */
[----:B------:R-:W-:-:S06]  /*2215e0*/  IMAD.X R5, RZ, RZ, R5, P0 ;  /* 0x000000ffff057224 */ /* 0x000fcc00000e0605 */
[----:B------:R3:W-:Y:S02]  /*2215f0*/  ST.E desc[UR4][R4.64+0x20], RZ ;  /* 0x000020ff04007985 */ /* 0x0007e4000c101904 */
.L_x_11278:
[----:B------:R-:W-:Y:S05]  /*221600*/  BSYNC B4 ;  /* 0x0000000000047941 */ /* 0x000fea0003800000 */
.L_x_11267:
        /* <DEDUP_REMOVED lines=26> */
.L_x_11285:
[----:B------:R-:W0:Y:S02]  /*2217b0*/  LDS.64 R8, [R5+0x8] ;  /* 0x0000080005087984 */ /* 0x000e240000000a00 */
[----:B0-----:R-:W-:-:S05]  /*2217c0*/  IADD3 R10, P0, PT, R8, 0x30, RZ ;  /* 0x00000030080a7810 */ /* 0x001fca0007f1e0ff */
[----:B------:R-:W-:-:S07]  /*2217d0*/  IMAD.X R11, RZ, RZ, R9, P0 ;  /* 0x000000ffff0b7224 */ /* 0x000fce00000e0609 */
[----:B------:R-:W0:Y:S02]  /*2217e0*/  ATOMS.CAST.SPIN.64 P0, [R5+0x8], R8, R10 ;  /* 0x000008080500758d */ /* 0x000e24000180040a */
[----:B0-----:R-:W-:Y:S05]  /*2217f0*/  @!P0 BRA `(.L_x_11285) ;  /* 0xfffffffc00ec8947 */ /* 0x001fea000383ffff */
[----:B------:R-:W-:Y:S05]  /*221800*/  BSYNC B7 ;  /* 0x0000000000077941 */ /* 0x000fea0003800000 */
.L_x_11284:
[----:B------:R-:W-:Y:S05]  /*221810*/  BRA `(.L_x_11282) ;  /* 0x0000000000187947 */ /* 0x000fea0003800000 */
.L_x_11283:
[----:B------:R-:W-:Y:S02]  /*221820*/  R2UR UR4, R38 ;  /* 0x00000000260472ca */ /* 0x000fe400000e0000 */
[----:B------:R-:W-:-:S13]  /*221830*/  R2UR UR5, R39 ;  /* 0x00000000270572ca */ /* 0x000fda00000e0000 */
[----:B------:R-:W2:Y:S02]  /*221840*/  LD.E.64 R8, desc[UR4][R36.64+0x8] ;  /* 0x0000080424087980 */ /* 0x000ea4000c101b00 */
[----:B--2---:R-:W-:-:S05]  /*221850*/  IADD3 R4, P0, PT, R8, 0x30, RZ ;  /* 0x0000003008047810 */ /* 0x004fca0007f1e0ff */
[----:B------:R-:W-:-:S05]  /*221860*/  IMAD.X R5, RZ, RZ, R9, P0 ;  /* 0x000000ffff057224 */ /* 0x000fca00000e0609 */
[----:B------:R0:W-:Y:S03]  /*221870*/  ST.E.64 desc[UR4][R36.64+0x8], R4 ;  /* 0x0000080424007985 */ /* 0x0001e6000c101b04 */
.L_x_11282:
[----:B------:R-:W-:Y:S05]  /*221880*/  BSYNC B5 ;  /* 0x0000000000057941 */ /* 0x000fea0003800000 */
.L_x_11281:
        /* <DEDUP_REMOVED lines=51> */
.L_x_11287:
[----:B------:R-:W-:Y:S01]  /*221bc0*/  R2UR UR4, R38 ;  /* 0x00000000260472ca */ /* 0x000fe200000e0000 */
[----:B------:R-:W-:Y:S01]  /*221bd0*/  IMAD.MOV.U32 R5, RZ, RZ, 0x5272 ;  /* 0x00005272ff057424 */ /* 0x000fe200078e00ff */
[----:B------:R-:W-:Y:S01]  /*221be0*/  R2UR UR5, R39 ;  /* 0x00000000270572ca */ /* 0x000fe200000e0000 */
[----:B------:R-:W-:Y:S01]  /*221bf0*/  IMAD.MOV.U32 R9, RZ, RZ, -0x1 ;  /* 0xffffffffff097424 */ /* 0x000fe200078e00ff */
[----:B------:R-:W-:-:S11]  /*221c00*/  PLOP3.LUT P0, PT, PT, PT, PT, 0x8, 0x80 ;  /* 0x000000000080781c */ /* 0x000fd60003f0e170 */
[----:B------:R0:W-:Y:S02]  /*221c10*/  ST.E desc[UR4][R30.64], R5 ;  /* 0x000000051e007985 */ /* 0x0001e4000c101904 */
.L_x_11288:
[----:B------:R-:W-:Y:S05]  /*221c20*/  BSYNC B5 ;  /* 0x0000000000057941 */ /* 0x000fea0003800000 */
.L_x_11286:
        /* <DEDUP_REMOVED lines=39> */
.L_x_11290:
[----:B------:R-:W-:Y:S05]  /*221ea0*/  BSYNC B5 ;  /* 0x0000000000057941 */ /* 0x000fea0003800000 */
.L_x_11289:
[----:B------:R-:W-:Y:S02]  /*221eb0*/  R2UR UR4, R38 ;  /* 0x00000000260472ca */ /* 0x000fe400000e0000 */
[----:B------:R-:W-:-:S13]  /*221ec0*/  R2UR UR5, R39 ;  /* 0x00000000270572ca */ /* 0x000fda00000e0000 */
[----:B------:R2:W-:Y:S01]  /*221ed0*/  ST.E desc[UR4][R30.64], R7 ;  /* 0x000000071e007985 */ /* 0x0005e2000c101904 */
[----:B------:R-:W-:Y:S05]  /*221ee0*/  BRA `(.L_x_11291) ;  /* 0x0000000000187947 */ /* 0x000fea0003800000 */
.L_x_11280:
[----:B------:R-:W-:Y:S01]  /*221ef0*/  VIADD R7, R17, 0x4 ;  /* 0x0000000411077836 */ /* 0x000fe20000000000 */
[----:B------:R-:W-:Y:S02]  /*221f00*/  R2UR UR4, R38 ;  /* 0x00000000260472ca */ /* 0x000fe400000e0000 */
[----:B------:R-:W-:Y:S02]  /*221f10*/  R2UR UR5, R39 ;  /* 0x00000000270572ca */ /* 0x000fe400000e0000 */
[----:B------:R-:W-:-:S05]  /*221f20*/  IADD3 R4, P0, PT, R4, R7, RZ ;  /* 0x0000000704047210 */ /* 0x000fca0007f1e0ff */
[----:B------:R-:W-:-:S06]  /*221f30*/  IMAD.X R5, RZ, RZ, R5, P0 ;  /* 0x000000ffff057224 */ /* 0x000fcc00000e0605 */
[----:B------:R3:W-:Y:S02]  /*221f40*/  ST.E desc[UR4][R4.64+0x20], RZ ;  /* 0x000020ff04007985 */ /* 0x0007e4000c101904 */
.L_x_11291:
[----:B------:R-:W-:Y:S05]  /*221f50*/  BSYNC B4 ;  /* 0x0000000000047941 */ /* 0x000fea0003800000 */
.L_x_11279:
[----:B------:R-:W-:Y:S02]  /*221f60*/  VIADD R18, R18, 0x2 ;  /* 0x0000000212127836 */ /* 0x000fe40000000000 */
[----:B------:R-:W-:Y:S01]  /*221f70*/  VIADD R17, R17, 0x8 ;  /* 0x0000000811117836 */ /* 0x000fe20000000000 */
[----:B------:R-:W-:Y:S06]  /*221f80*/  @P2 BRA `(.L_x_11292) ;  /* 0xffffffec004c2947 */ /* 0x000fec000383ffff */
.L_x_11266:
[----:B------:R-:W-:Y:S05]  /*221f90*/  BSYNC B1 ;  /* 0x0000000000017941 */ /* 0x000fea0003800000 */
.L_x_11265:
        /* <DEDUP_REMOVED lines=25> */
.L_x_11299:
[----:B------:R-:W0:Y:S02]  /*222130*/  LDS.64 R8, [R5+0x8] ;  /* 0x0000080005087984 */ /* 0x000e240000000a00 */
[----:B0-----:R-:W-:-:S05]  /*222140*/  IADD3 R10, P0, PT, R8, 0x30, RZ ;  /* 0x00000030080a7810 */ /* 0x001fca0007f1e0ff */
[----:B------:R-:W-:-:S07]  /*222150*/  IMAD.X R11, RZ, RZ, R9, P0 ;  /* 0x000000ffff0b7224 */ /* 0x000fce00000e0609 */
[----:B------:R-:W0:Y:S02]  /*222160*/  ATOMS.CAST.SPIN.64 P0, [R5+0x8], R8, R10 ;  /* 0x000008080500758d */ /* 0x000e24000180040a */
[----:B0-----:R-:W-:Y:S05]  /*222170*/  @!P0 BRA `(.L_x_11299) ;  /* 0xfffffffc00ec8947 */ /* 0x001fea000383ffff */
[----:B------:R-:W-:Y:S05]  /*222180*/  BSYNC B5 ;  /* 0x0000000000057941 */ /* 0x000fea0003800000 */
.L_x_11298:
[----:B------:R-:W-:Y:S05]  /*222190*/  BRA `(.L_x_11296) ;  /* 0x0000000000187947 */ /* 0x000fea0003800000 */
.L_x_11297:
[----:B------:R-:W-:Y:S02]  /*2221a0*/  R2UR UR4, R38 ;  /* 0x00000000260472ca */ /* 0x000fe400000e0000 */
[----:B------:R-:W-:-:S13]  /*2221b0*/  R2UR UR5, R39 ;  /* 0x00000000270572ca */ /* 0x000fda00000e0000 */
[----:B------:R-:W2:Y:S02]  /*2221c0*/  LD.E.64 R8, desc[UR4][R36.64+0x8] ;  /* 0x0000080424087980 */ /* 0x000ea4000c101b00 */
[----:B--2---:R-:W-:-:S05]  /*2221d0*/  IADD3 R4, P0, PT, R8, 0x30, RZ ;  /* 0x0000003008047810 */ /* 0x004fca0007f1e0ff */
[----:B------:R-:W-:-:S05]  /*2221e0*/  IMAD.X R5, RZ, RZ, R9, P0 ;  /* 0x000000ffff057224 */ /* 0x000fca00000e0609 */
[----:B------:R0:W-:Y:S03]  /*2221f0*/  ST.E.64 desc[UR4][R36.64+0x8], R4 ;  /* 0x0000080424007985 */ /* 0x0001e6000c101b04 */
.L_x_11296:
[----:B------:R-:W-:Y:S05]  /*222200*/  BSYNC B4 ;  /* 0x0000000000047941 */ /* 0x000fea0003800000 */
.L_x_11295:
        /* <DEDUP_REMOVED lines=51> */
.L_x_11301:
[----:B------:R-:W-:Y:S01]  /*222540*/  R2UR UR4, R38 ;  /* 0x00000000260472ca */ /* 0x000fe200000e0000 */
[----:B------:R-:W-:Y:S01]  /*222550*/  IMAD.MOV.U32 R5, RZ, RZ, 0x5272 ;  /* 0x00005272ff057424 */ /* 0x000fe200078e00ff */
[----:B------:R-:W-:Y:S01]  /*222560*/  R2UR UR5, R39 ;  /* 0x00000000270572ca */ /* 0x000fe200000e0000 */
[----:B------:R-:W-:Y:S01]  /*222570*/  IMAD.MOV.U32 R9, RZ, RZ, -0x1 ;  /* 0xffffffffff097424 */ /* 0x000fe200078e00ff */
[----:B------:R-:W-:-:S11]  /*222580*/  PLOP3.LUT P0, PT, PT, PT, PT, 0x8, 0x80 ;  /* 0x000000000080781c */ /* 0x000fd60003f0e170 */
[----:B------:R0:W-:Y:S02]  /*222590*/  ST.E desc[UR4][R30.64], R5 ;  /* 0x000000051e007985 */ /* 0x0001e4000c101904 */
.L_x_11302:
[----:B------:R-:W-:Y:S05]  /*2225a0*/  BSYNC B4 ;  /* 0x0000000000047941 */ /* 0x000fea0003800000 */
.L_x_11300:
        /* <DEDUP_REMOVED lines=39> */
.L_x_11304:
[----:B------:R-:W-:Y:S05]  /*222820*/  BSYNC B4 ;  /* 0x0000000000047941 */ /* 0x000fea0003800000 */
.L_x_11303:
[----:B------:R-:W-:Y:S02]  /*222830*/  R2UR UR4, R38 ;  /* 0x00000000260472ca */ /* 0x000fe400000e0000 */
[----:B------:R-:W-:-:S13]  /*222840*/  R2UR UR5, R39 ;  /* 0x00000000270572ca */ /* 0x000fda00000e0000 */
[----:B------:R4:W-:Y:S01]  /*222850*/  ST.E desc[UR4][R30.64], R7 ;  /* 0x000000071e007985 */ /* 0x0009e2000c101904 */
[----:B------:R-:W-:Y:S05]  /*222860*/  BRA `(.L_x_11293) ;  /* 0x0000000000147947 */ /* 0x000fea0003800000 */
.L_x_11294:
[----:B------:R-:W-:Y:S02]  /*222870*/  R2UR UR4, R38 ;  /* 0x00000000260472ca */ /* 0x000fe400000e0000 */
[----:B------:R-:W-:Y:S02]  /*222880*/  R2UR UR5, R39 ;  /* 0x00000000270572ca */ /* 0x000fe400000e0000 */
[----:B------:R-:W-:-:S05]  /*222890*/  LEA R14, P0, R14, R4, 0x2 ;  /* 0x000000040e0e7211 */ /* 0x000fca00078010ff */
[----:B------:R-:W-:-:S06]  /*2228a0*/  IMAD.X R15, RZ, RZ, R5, P0 ;  /* 0x000000ffff0f7224 */ /* 0x000fcc00000e0605 */
[----:B------:R3:W-:Y:S02]  /*2228b0*/  ST.E desc[UR4][R14.64+0x20], RZ ;  /* 0x000020ff0e007985 */ /* 0x0007e4000c101904 */
.L_x_11293:
[----:B------:R-:W-:Y:S05]  /*2228c0*/  BSYNC B1 ;  /* 0x0000000000017941 */ /* 0x000fea0003800000 */
.L_x_11263:
[----:B------:R-:W-:-:S13]  /*2228d0*/  ISETP.GE.AND P0, PT, R12, 0x1, PT ;  /* 0x000000010c00780c */ /* 0x000fda0003f06270 */
[----:B------:R-:W-:Y:S05]  /*2228e0*/  @!P0 BREAK B2 ;  /* 0x0000000000028942 */ /* 0x000fea0003800000 */
[----:B------:R-:W-:Y:S05]  /*2228f0*/  @!P0 BRA `(.L_x_11264) ;  /* 0x0000001000f48947 */ /* 0x000fea0003800000 */
[----:B------:R-:W-:Y:S05]  /*222900*/  BSYNC B2 ;  /* 0x0000000000027941 */ /* 0x000fea0003800000 */
.L_x_11262:
[----:B------:R-:W-:Y:S02]  /*222910*/  IMAD.MOV R8, RZ, RZ, -R12 ;  /* 0x000000ffff087224 */ /* 0x000fe400078e0a0c */
[----:B------:R-:W-:Y:S02]  /*222920*/  IMAD.MOV.U32 R9, RZ, RZ, RZ ;  /* 0x000000ffff097224 */ /* 0x000fe400078e00ff */
[----:B------:R-:W-:-:S07]  /*222930*/  IMAD.MOV.U32 R10, RZ, RZ, RZ ;  /* 0x000000ffff0a7224 */ /* 0x000fce00078e00ff */
.L_x_11329:
        /* <DEDUP_REMOVED lines=35> */
.L_x_11312:
[----:B------:R-:W0:Y:S02]  /*222b70*/  LDS.64 R32, [R5+0x8] ;  /* 0x0000080005207984 */ /* 0x000e240000000a00 */
[----:B0-----:R-:W-:-:S05]  /*222b80*/  IADD3 R34, P0, PT, R32, 0x30, RZ ;  /* 0x0000003020227810 */ /* 0x001fca0007f1e0ff */
[----:B------:R-:W-:-:S07]  /*222b90*/  IMAD.X R35, RZ, RZ, R33, P0 ;  /* 0x000000ffff237224 */ /* 0x000fce00000e0621 */
[----:B------:R-:W0:Y:S02]  /*222ba0*/  ATOMS.CAST.SPIN.64 P0, [R5+0x8], R32, R34 ;  /* 0x000008200500758d */ /* 0x000e240001800422 */
[----:B0-----:R-:W-:Y:S05]  /*222bb0*/  @!P0 BRA `(.L_x_11312) ;  /* 0xfffffffc00ec8947 */ /* 0x001fea000383ffff */
[----:B------:R-:W-:Y:S05]  /*222bc0*/  BSYNC B4 ;  /* 0x0000000000047941 */ /* 0x000fea0003800000 */
.L_x_11311:
[----:B------:R-:W-:Y:S05]  /*222bd0*/  BRA `(.L_x_11309) ;  /* 0x0000000000187947 */ /* 0x000fea0003800000 */
.L_x_11310:
[----:B------:R-:W-:Y:S02]  /*222be0*/  R2UR UR4, R38 ;  /* 0x00000000260472ca */ /* 0x000fe400000e0000 */
[----:B------:R-:W-:-:S13]  /*222bf0*/  R2UR UR5, R39 ;  /* 0x00000000270572ca */ /* 0x000fda00000e0000 */
[----:B------:R-:W2:Y:S02]  /*222c00*/  LD.E.64 R32, desc[UR4][R36.64+0x8] ;  /* 0x0000080424207980 */ /* 0x000ea4000c101b00 */
[----:B--2---:R-:W-:-:S05]  /*222c10*/  IADD3 R4, P0, PT, R32, 0x30, RZ ;  /* 0x0000003020047810 */ /* 0x004fca0007f1e0ff */
[----:B------:R-:W-:-:S05]  /*222c20*/  IMAD.X R5, RZ, RZ, R33, P0 ;  /* 0x000000ffff057224 */ /* 0x000fca00000e0621 */
[----:B------:R0:W-:Y:S03]  /*222c30*/  ST.E.64 desc[UR4][R36.64+0x8], R4 ;  /* 0x0000080424007985 */ /* 0x0001e6000c101b04 */
.L_x_11309:
[----:B------:R-:W-:Y:S05]  /*222c40*/  BSYNC B2 ;  /* 0x0000000000027941 */ /* 0x000fea0003800000 */
.L_x_11308:
        /* <DEDUP_REMOVED lines=40> */
[----:B------:R-:W3:Y:S02]  /*222ed0*/  LDS.64 R6, [R18] ;  /* 0x0000000012067984 */ /* 0x000ee40000000a00 */
[----:B---3--:R-:W-:-:S05]  /*222ee0*/  IADD3 R14, P1, PT, R6, R17, RZ ;  /* 0x00000011060e7210 */ /* 0x008fca0007f3e0ff */
        /* <DEDUP_REMOVED lines=12> */
.L_x_11314:
[----:B------:R-:W-:Y:S05]  /*222fb0*/  BSYNC B2 ;  /* 0x0000000000027941 */ /* 0x000fea0003800000 */
.L_x_11313:
        /* <DEDUP_REMOVED lines=39> */
[----:B--2---:R-:W-:-:S09]  /*223230*/  SEL R7, R11, RZ, !P0 ;  /* 0x000000ff0b077207 */ /* 0x004fd20004000000 */
.L_x_11316:
[----:B------:R-:W-:Y:S05]  /*223240*/  BSYNC B2 ;  /* 0x0000000000027941 */ /* 0x000fea0003800000 */
.L_x_11315:
[----:B------:R-:W-:Y:S02]  /*223250*/  R2UR UR4, R38 ;  /* 0x00000000260472ca */ /* 0x000fe400000e0000 */
[----:B------:R-:W-:Y:S02]  /*223260*/  R2UR UR5, R39 ;  /* 0x00000000270572ca */ /* 0x000fe400000e0000 */
[----:B------:R-:W-:-:S11]  /*223270*/  PRMT R11, RZ, 0x7610, R11 ;  /* 0x00007610ff0b7816 */ /* 0x000fd6000000000b */
[----:B------:R2:W-:Y:S01]  /*223280*/  ST.E desc[UR4][R30.64], R7 ;  /* 0x000000071e007985 */ /* 0x0005e2000c101904 */
[----:B------:R-:W-:Y:S05]  /*223290*/  BRA `(.L_x_11306) ;  /* 0x0000000000147947 */ /* 0x000fea0003800000 */
.L_x_11307:
[----:B------:R-:W-:Y:S02]  /*2232a0*/  R2UR UR4, R38 ;  /* 0x00000000260472ca */ /* 0x000fe400000e0000 */
[----:B------:R-:W-:Y:S02]  /*2232b0*/  R2UR UR5, R39 ;  /* 0x00000000270572ca */ /* 0x000fe400000e0000 */
[----:B------:R-:W-:-:S05]  /*2232c0*/  IADD3 R4, P0, PT, R4, R9, RZ ;  /* 0x0000000904047210 */ /* 0x000fca0007f1e0ff */
[----:B------:R-:W-:-:S06]  /*2232d0*/  IMAD.X R5, RZ, RZ, R5, P0 ;  /* 0x000000ffff057224 */ /* 0x000fcc00000e0605 */
[----:B------:R0:W5:Y:S02]  /*2232e0*/  LD.E.U8 R11, desc[UR4][R4.64+0x20] ;  /* 0x00002004040b7980 */ /* 0x000164000c101100 */
.L_x_11306:
[----:B------:R-:W-:Y:S05]  /*2232f0*/  BSYNC B1 ;  /* 0x0000000000017941 */ /* 0x000fea0003800000 */
.L_x_11305:
        /* <DEDUP_REMOVED lines=31> */
.L_x_11324:
[----:B------:R-:W0:Y:S02]  /*2234f0*/  LDS.64 R32, [R5+0x8] ;  /* 0x0000080005207984 */ /* 0x000e240000000a00 */
[----:B0-----:R-:W-:-:S05]  /*223500*/  IADD3 R34, P0, PT, R32, 0x30, RZ ;  /* 0x0000003020227810 */ /* 0x001fca0007f1e0ff */
[----:B------:R-:W-:-:S07]  /*223510*/  IMAD.X R35, RZ, RZ, R33, P0 ;  /* 0x000000ffff237224 */ /* 0x000fce00000e0621 */
[----:B------:R-:W0:Y:S02]  /*223520*/  ATOMS.CAST.SPIN.64 P0, [R5+0x8], R32, R34 ;  /* 0x000008200500758d */ /* 0x000e240001800422 */
[----:B0-----:R-:W-:Y:S05]  /*223530*/  @!P0 BRA `(.L_x_11324) ;  /* 0xfffffffc00ec8947 */ /* 0x001fea000383ffff */
[----:B------:R-:W-:Y:S05]  /*223540*/  BSYNC B4 ;  /* 0x0000000000047941 */ /* 0x000fea0003800000 */
.L_x_11323:
[----:B------:R-:W-:Y:S05]  /*223550*/  BRA `(.L_x_11321) ;  /* 0x0000000000187947 */ /* 0x000fea0003800000 */
.L_x_11322:
[----:B------:R-:W-:Y:S02]  /*223560*/  R2UR UR4, R38 ;  /* 0x00000000260472ca */ /* 0x000fe400000e0000 */
[----:B------:R-:W-:-:S13]  /*223570*/  R2UR UR5, R39 ;  /* 0x00000000270572ca */ /* 0x000fda00000e0000 */
[----:B------:R-:W2:Y:S02]  /*223580*/  LD.E.64 R32, desc[UR4][R36.64+0x8] ;  /* 0x0000080424207980 */ /* 0x000ea4000c101b00 */
[----:B--2---:R-:W-:-:S05]  /*223590*/  IADD3 R4, P0, PT, R32, 0x30, RZ ;  /* 0x0000003020047810 */ /* 0x004fca0007f1e0ff */
[----:B------:R-:W-:-:S05]  /*2235a0*/  IMAD.X R5, RZ, RZ, R33, P0 ;  /* 0x000000ffff057224 */ /* 0x000fca00000e0621 */
[----:B------:R0:W-:Y:S03]  /*2235b0*/  ST.E.64 desc[UR4][R36.64+0x8], R4 ;  /* 0x0000080424007985 */ /* 0x0001e6000c101b04 */
.L_x_11321:
[----:B------:R-:W-:Y:S05]  /*2235c0*/  BSYNC B2 ;  /* 0x0000000000027941 */ /* 0x000fea0003800000 */
.L_x_11320:
        /* <DEDUP_REMOVED lines=54> */
.L_x_11326:
[----:B------:R-:W-:Y:S05]  /*223930*/  BSYNC B2 ;  /* 0x0000000000027941 */ /* 0x000fea0003800000 */
.L_x_11325:
        /* <DEDUP_REMOVED lines=40> */
.L_x_11328:
[----:B------:R-:W-:Y:S05]  /*223bc0*/  BSYNC B2 ;  /* 0x0000000000027941 */ /* 0x000fea0003800000 */
.L_x_11327:
[----:B------:R-:W-:Y:S02]  /*223bd0*/  R2UR UR4, R38 ;  /* 0x00000000260472ca */ /* 0x000fe400000e0000 */
[----:B------:R-:W-:-:S13]  /*223be0*/  R2UR UR5, R39 ;  /* 0x00000000270572ca */ /* 0x000fda00000e0000 */
[----:B------:R2:W-:Y:S01]  /*223bf0*/  ST.E desc[UR4][R30.64], R7 ;  /* 0x000000071e007985 */ /* 0x0005e2000c101904 */
[----:B------:R-:W-:Y:S05]  /*223c00*/  BRA `(.L_x_11318) ;  /* 0x0000000000207947 */ /* 0x000fea0003800000 */
.L_x_11319:
        /* <DEDUP_REMOVED lines=8> */
.L_x_11318:
[----:B------:R-:W-:Y:S05]  /*223c90*/  BSYNC B1 ;  /* 0x0000000000017941 */ /* 0x000fea0003800000 */
.L_x_11317:
[----:B------:R-:W-:Y:S02]  /*223ca0*/  VIADD R10, R10, 0x1 ;  /* 0x000000010a0a7836 */ /* 0x000fe40000000000 */
[----:B------:R-:W-:Y:S01]  /*223cb0*/  VIADD R9, R9, 0x4 ;  /* 0x0000000409097836 */ /* 0x000fe20000000000 */
[----:B------:R-:W-:Y:S06]  /*223cc0*/  @P2 BRA `(.L_x_11329) ;  /* 0xffffffec001c2947 */ /* 0x000fec000383ffff */
.L_x_11264:
[----:B------:R-:W-:Y:S05]  /*223cd0*/  BSYNC B3 ;  /* 0x0000000000037941 */ /* 0x000fea0003800000 */
.L_x_11261:
        /* <DEDUP_REMOVED lines=12> */
[----:B------:R-:W0:Y:S02]  /*223da0*/  LDS.64 R8, [R15] ;  /* 0x000000000f087984 */ /* 0x000e240000000a00 */
[----:B0-----:R-:W-:-:S05]  /*223db0*/  IMAD.WIDE R8, R0, 0x10, R8 ;  /* 0x0000001000087825 */ /* 0x001fca00078e0208 */
[----:B------:R1:W-:Y:S02]  /*223dc0*/  ST.E desc[UR4][R8.64+0x30], RZ ;  /* 0x000030ff08007985 */ /* 0x0003e4000c101904 */
.L_x_11255:
[----:B------:R-:W-:Y:S05]  /*223dd0*/  BSYNC B0 ;  /* 0x0000000000007941 */ /* 0x000fea0003800000 */
.L_x_11254:
        /* <DEDUP_REMOVED lines=15> */
.L_x_11334:
[----:B------:R-:W0:Y:S02]  /*223ed0*/  LDS.64 R8, [R7+0x8] ;  /* 0x0000080007087984 */ /* 0x000e240000000a00 */
[----:B0-----:R-:W-:-:S05]  /*223ee0*/  IADD3 R10, P0, PT, R8, 0x30, RZ ;  /* 0x00000030080a7810 */ /* 0x001fca0007f1e0ff */
[----:B-----5:R-:W-:-:S07]  /*223ef0*/  IMAD.X R11, RZ, RZ, R9, P0 ;  /* 0x000000ffff0b7224 */ /* 0x020fce00000e0609 */
[----:B------:R-:W0:Y:S02]  /*223f00*/  ATOMS.CAST.SPIN.64 P0, [R7+0x8], R8, R10 ;  /* 0x000008080700758d */ /* 0x000e24000180040a */
[----:B0-----:R-:W-:Y:S05]  /*223f10*/  @!P0 BRA `(.L_x_11334) ;  /* 0xfffffffc00ec8947 */ /* 0x001fea000383ffff */
[----:B------:R-:W-:Y:S05]  /*223f20*/  BSYNC B1 ;  /* 0x0000000000017941 */ /* 0x000fea0003800000 */
.L_x_11333:
[----:B------:R-:W-:Y:S05]  /*223f30*/  BRA `(.L_x_11331) ;  /* 0x0000000000187947 */ /* 0x000fea0003800000 */
.L_x_11332:
[----:B------:R-:W-:Y:S02]  /*223f40*/  R2UR UR4, R38 ;  /* 0x00000000260472ca */ /* 0x000fe400000e0000 */
[----:B------:R-:W-:-:S13]  /*223f50*/  R2UR UR5, R39 ;  /* 0x00000000270572ca */ /* 0x000fda00000e0000 */
[----:B------:R-:W2:Y:S02]  /*223f60*/  LD.E.64 R8, desc[UR4][R36.64+0x8] ;  /* 0x0000080424087980 */ /* 0x000ea4000c101b00 */
[----:B--2---:R-:W-:-:S05]  /*223f70*/  IADD3 R6, P0, PT, R8, 0x30, RZ ;  /* 0x0000003008067810 */ /* 0x004fca0007f1e0ff */
[----:B------:R-:W-:-:S05]  /*223f80*/  IMAD.X R7, RZ, RZ, R9, P0 ;  /* 0x000000ffff077224 */ /* 0x000fca00000e0609 */
[----:B------:R0:W-:Y:S03]  /*223f90*/  ST.E.64 desc[UR4][R36.64+0x8], R6 ;  /* 0x0000080624007985 */ /* 0x0001e6000c101b04 */
.L_x_11331:
[----:B------:R-:W-:Y:S05]  /*223fa0*/  BSYNC B0 ;  /* 0x0000000000007941 */ /* 0x000fea0003800000 */
.L_x_11330:
        /* <DEDUP_REMOVED lines=65> */
.L_x_11336:
[----:B------:R-:W-:Y:S05]  /*2243c0*/  BSYNC B0 ;  /* 0x0000000000007941 */ /* 0x000fea0003800000 */
.L_x_11335:
        /* <DEDUP_REMOVED lines=40> */
.L_x_10658:
[----:B------:R-:W-:Y:S05]  /*224650*/  BSYNC B6 ;  /* 0x0000000000067941 */ /* 0x000fea0003800000 */
.L_x_10657:
[----:B------:R-:W-:Y:S01]  /*224660*/  ISETP.NE.AND P0, PT, R16, RZ, PT ;  /* 0x000000ff1000720c */ /* 0x000fe20003f05270 */
[----:B------:R-:W-:-:S12]  /*224670*/  IMAD.MOV.U32 R4, RZ, RZ, RZ ;  /* 0x000000ffff047224 */ /* 0x000fd800078e00ff */
[----:B------:R-:W-:Y:S05]  /*224680*/  @!P0 BRA `(.L_x_5128) ;  /* 0x0000003800948947 */ /* 0x000fea0003800000 */
[----:B------:R-:W-:Y:S02]  /*224690*/  R2UR UR4, R38 ;  /* 0x00000000260472ca */ /* 0x000fe400000e0000 */
[----:B------:R-:W-:-:S13]  /*2246a0*/  R2UR UR5, R39 ;  /* 0x00000000270572ca */ /* 0x000fda00000e0000 */
[----:B------:R2:W-:Y:S01]  /*2246b0*/  ST.E desc[UR4][R30.64], R17 ;  /* 0x000000111e007985 */ /* 0x0005e2000c101904 */
[----:B------:R-:W-:Y:S05]  /*2246c0*/  BRA `(.L_x_5128) ;  /* 0x0000003800847947 */ /* 0x000fea0003800000 */
.L_x_10651:
        /* <DEDUP_REMOVED lines=22> */
[C---:B------:R-:W-:Y:S01]  /*224830*/  LOP3.LUT P0, R22, R8.reuse, 0x1, RZ, 0xc0, !PT ;  /* 0x0000000108167812 */ /* 0x040fe2000780c0ff */
[----:B------:R-:W-:Y:S01]  /*224840*/  IMAD.SHL.U32 R2, R8, 0x4, RZ ;  /* 0x0000000408027824 */ /* 0x000fe200078e00ff */
[----:B------:R-:W-:Y:S01]  /*224850*/  R2UR UR4, R38 ;  /* 0x00000000260472ca */ /* 0x000fe200000e0000 */
[----:B------:R0:W1:Y:S01]  /*224860*/  LDS.64 R10, [R18+0x8] ;  /* 0x00000800120a7984 */ /* 0x0000620000000a00 */
        /* <DEDUP_REMOVED lines=21> */
.L_x_11341:
[----:B------:R-:W0:Y:S02]  /*2249c0*/  LDS.64 R12, [R29+0x8] ;  /* 0x000008001d0c7984 */ /* 0x000e240000000a00 */
[----:B0-----:R-:W-:-:S05]  /*2249d0*/  IADD3 R14, P0, PT, R16, R12, RZ ;  /* 0x0000000c100e7210 */ /* 0x001fca0007f1e0ff */
[----:B------:R-:W-:-:S07]  /*2249e0*/  IMAD.X R15, R17, 0x1, R13, P0 ;  /* 0x00000001110f7824 */ /* 0x000fce00000e060d */
[----:B------:R-:W0:Y:S02]  /*2249f0*/  ATOMS.CAST.SPIN.64 P0, [R29+0x8], R12, R14 ;  /* 0x0000080c1d00758d */ /* 0x000e24000180040e */
[----:B0-----:R-:W-:Y:S05]  /*224a00*/  @!P0 BRA `(.L_x_11341) ;  /* 0xfffffffc00ec8947 */ /* 0x001fea000383ffff */
[----:B------:R-:W-:Y:S05]  /*224a10*/  BSYNC B1 ;  /* 0x0000000000017941 */ /* 0x000fea0003800000 */
.L_x_11340:
[----:B------:R-:W-:Y:S02]  /*224a20*/  IMAD.MOV.U32 R14, RZ, RZ, R12 ;  /* 0x000000ffff0e7224 */ /* 0x000fe400078e000c */
[----:B------:R-:W-:Y:S01]  /*224a30*/  IMAD.MOV.U32 R15, RZ, RZ, R13 ;  /* 0x000000ffff0f7224 */ /* 0x000fe200078e000d */
[----:B------:R-:W-:Y:S06]  /*224a40*/  BRA `(.L_x_11338) ;  /* 0x0000000000187947 */ /* 0x000fec0003800000 */
.L_x_11339:
[----:B------:R-:W-:Y:S02]  /*224a50*/  R2UR UR4, R38 ;  /* 0x00000000260472ca */ /* 0x000fe400000e0000 */
[----:B------:R-:W-:-:S13]  /*224a60*/  R2UR UR5, R39 ;  /* 0x00000000270572ca */ /* 0x000fda00000e0000 */
[----:B------:R-:W2:Y:S02]  /*224a70*/  LD.E.64 R14, desc[UR4][R36.64+0x8] ;  /* 0x00000804240e7980 */ /* 0x000ea4000c101b00 */
[----:B--2---:R-:W-:-:S05]  /*224a80*/  IADD3 R12, P0, PT, R16, R14, RZ ;  /* 0x0000000e100c7210 */ /* 0x004fca0007f1e0ff */
[----:B------:R-:W-:-:S05]  /*224a90*/  IMAD.X R13, R17, 0x1, R15, P0 ;  /* 0x00000001110d7824 */ /* 0x000fca00000e060f */
[----:B------:R0:W-:Y:S03]  /*224aa0*/  ST.E.64 desc[UR4][R36.64+0x8], R12 ;  /* 0x0000080c24007985 */ /* 0x0001e6000c101b04 */
.L_x_11338:
[----:B------:R-:W-:Y:S05]  /*224ab0*/  BSYNC B0 ;  /* 0x0000000000007941 */ /* 0x000fea0003800000 */
.L_x_11337:
        /* <DEDUP_REMOVED lines=28> */
[----:B------:R-:W-:Y:S01]  /*224c80*/  ISETP.NE.AND P0, PT, R8, RZ, PT ;  /* 0x000000ff0800720c */ /* 0x000fe20003f05270 */
        /* <DEDUP_REMOVED lines=15> */
.L_x_11371:
[----:B0-----:R-:W0:Y:S01]  /*224d80*/  LDS.128 R16, [R18] ;  /* 0x0000000012107984 */ /* 0x001e220000000c00 */
[----:B------:R-:W-:Y:S05]  /*224d90*/  YIELD ;  /* 0x0000000000007946 */ /* 0x000fea0003800000 */
[----:B------:R-:W-:Y:S02]  /*224da0*/  R2UR UR4, R38 ;  /* 0x00000000260472ca */ /* 0x000fe400000e0000 */
[----:B------:R-:W-:Y:S01]  /*224db0*/  R2UR UR5, R39 ;  /* 0x00000000270572ca */ /* 0x000fe200000e0000 */
[----:B01----:R-:W-:-:S12]  /*224dc0*/  IMAD.WIDE R12, R11, 0x10, R16 ;  /* 0x000000100b0c7825 */ /* 0x003fd800078e0210 */
[----:B--2---:R-:W2:Y:S01]  /*224dd0*/  LD.E R32, desc[UR4][R12.64+0xc] ;  /* 0x00000c040c207980 */ /* 0x004ea2000c101900 */
        /* <DEDUP_REMOVED lines=23> */
.L_x_11352:
[----:B------:R-:W0:Y:S02]  /*224f50*/  LDS.64 R12, [R17+0x8] ;  /* 0x00000800110c7984 */ /* 0x000e240000000a00 */
[----:B0-----:R-:W-:-:S05]  /*224f60*/  IADD3 R14, P0, PT, R12, 0x30, RZ ;  /* 0x000000300c0e7810 */ /* 0x001fca0007f1e0ff */
[----:B------:R-:W-:-:S07]  /*224f70*/  IMAD.X R15, RZ, RZ, R13, P0 ;  /* 0x000000ffff0f7224 */ /* 0x000fce00000e060d */
[----:B------:R-:W0:Y:S02]  /*224f80*/  ATOMS.CAST.SPIN.64 P0, [R17+0x8], R12, R14 ;  /* 0x0000080c1100758d */ /* 0x000e24000180040e */
[----:B0-----:R-:W-:Y:S05]  /*224f90*/  @!P0 BRA `(.L_x_11352) ;  /* 0xfffffffc00ec8947 */ /* 0x001fea000383ffff */
[----:B------:R-:W-:Y:S05]  /*224fa0*/  BSYNC B4 ;  /* 0x0000000000047941 */ /* 0x000fea0003800000 */
.L_x_11351:
[----:B------:R-:W-:Y:S02]  /*224fb0*/  IMAD.MOV.U32 R14, RZ, RZ, R12 ;  /* 0x000000ffff0e7224 */ /* 0x000fe400078e000c */
[----:B------:R-:W-:Y:S01]  /*224fc0*/  IMAD.MOV.U32 R15, RZ, RZ, R13 ;  /* 0x000000ffff0f7224 */ /* 0x000fe200078e000d */
[----:B------:R-:W-:Y:S06]  /*224fd0*/  BRA `(.L_x_11349) ;  /* 0x0000000000187947 */ /* 0x000fec0003800000 */
.L_x_11350:
[----:B------:R-:W-:Y:S02]  /*224fe0*/  R2UR UR4, R38 ;  /* 0x00000000260472ca */ /* 0x000fe400000e0000 */
[----:B------:R-:W-:-:S13]  /*224ff0*/  R2UR UR5, R39 ;  /* 0x00000000270572ca */ /* 0x000fda00000e0000 */
[----:B------:R-:W2:Y:S02]  /*225000*/  LD.E.64 R14, desc[UR4][R36.64+0x8] ;  /* 0x00000804240e7980 */ /* 0x000ea4000c101b00 */
[----:B--2---:R-:W-:-:S05]  /*225010*/  IADD3 R12, P0, PT, R14, 0x30, RZ ;  /* 0x000000300e0c7810 */ /* 0x004fca0007f1e0ff */
[----:B------:R-:W-:-:S05]  /*225020*/  IMAD.X R13, RZ, RZ, R15, P0 ;  /* 0x000000ffff0d7224 */ /* 0x000fca00000e060f */
[----:B------:R0:W-:Y:S03]  /*225030*/  ST.E.64 desc[UR4][R36.64+0x8], R12 ;  /* 0x0000080c24007985 */ /* 0x0001e6000c101b04 */
.L_x_11349:
[----:B------:R-:W-:Y:S05]  /*225040*/  BSYNC B3 ;  /* 0x0000000000037941 */ /* 0x000fea0003800000 */
.L_x_11348:
        /* <DEDUP_REMOVED lines=54> */
.L_x_11354:
[----:B------:R-:W-:Y:S05]  /*2253b0*/  BSYNC B3 ;  /* 0x0000000000037941 */ /* 0x000fea0003800000 */
.L_x_11353:
        /* <DEDUP_REMOVED lines=40> */
.L_x_11356:
[----:B------:R-:W-:Y:S05]  /*225640*/  BSYNC B3 ;  /* 0x0000000000037941 */ /* 0x000fea0003800000 */
.L_x_11355:
[----:B------:R-:W-:Y:S02]  /*225650*/  R2UR UR4, R38 ;  /* 0x00000000260472ca */ /* 0x000fe400000e0000 */
[----:B------:R-:W-:-:S13]  /*225660*/  R2UR UR5, R39 ;  /* 0x00000000270572ca */ /* 0x000fda00000e0000 */
[----:B------:R2:W-:Y:S01]  /*225670*/  ST.E desc[UR4][R30.64], R15 ;  /* 0x0000000f1e007985 */ /* 0x0005e2000c101904 */
[----:B------:R-:W-:Y:S05]  /*225680*/  BRA `(.L_x_11357) ;  /* 0x0000000000147947 */ /* 0x000fea0003800000 */
.L_x_11347:
[----:B------:R-:W-:Y:S02]  /*225690*/  R2UR UR4, R38 ;  /* 0x00000000260472ca */ /* 0x000fe400000e0000 */
[----:B------:R-:W-:Y:S02]  /*2256a0*/  R2UR UR5, R39 ;  /* 0x00000000270572ca */ /* 0x000fe400000e0000 */
[----:B------:R-:W-:-:S05]  /*2256b0*/  IADD3 R12, P0, PT, R12, R4, RZ ;  /* 0x000000040c0c7210 */ /* 0x000fca0007f1e0ff */
[----:B------:R-:W-:-:S06]  /*2256c0*/  IMAD.X R13, RZ, RZ, R13, P0 ;  /* 0x000000ffff0d7224 */ /* 0x000fcc00000e060d */
[----:B------:R3:W-:Y:S02]  /*2256d0*/  ST.E desc[UR4][R12.64+0x20], RZ ;  /* 0x000020ff0c007985 */ /* 0x0007e4000c101904 */
.L_x_11357:
[----:B------:R-:W-:Y:S05]  /*2256e0*/  BSYNC B2 ;  /* 0x0000000000027941 */ /* 0x000fea0003800000 */
.L_x_11346:
        /* <DEDUP_REMOVED lines=26> */
.L_x_11364:
[----:B------:R-:W0:Y:S02]  /*225890*/  LDS.64 R32, [R13+0x8] ;  /* 0x000008000d207984 */ /* 0x000e240000000a00 */
[----:B0-----:R-:W-:-:S05]  /*2258a0*/  IADD3 R34, P0, PT, R32, 0x30, RZ ;  /* 0x0000003020227810 */ /* 0x001fca0007f1e0ff */
[----:B------:R-:W-:-:S07]  /*2258b0*/  IMAD.X R35, RZ, RZ, R33, P0 ;  /* 0x000000ffff237224 */ /* 0x000fce00000e0621 */
[----:B------:R-:W0:Y:S02]  /*2258c0*/  ATOMS.CAST.SPIN.64 P0, [R13+0x8], R32, R34 ;  /* 0x000008200d00758d */ /* 0x000e240001800422 */
[----:B0-----:R-:W-:Y:S05]  /*2258d0*/  @!P0 BRA `(.L_x_11364) ;  /* 0xfffffffc00ec8947 */ /* 0x001fea000383ffff */
[----:B------:R-:W-:Y:S05]  /*2258e0*/  BSYNC B4 ;  /* 0x0000000000047941 */ /* 0x000fea0003800000 */
.L_x_11363:
[----:B------:R-:W-:Y:S05]  /*2258f0*/  BRA `(.L_x_11361) ;  /* 0x0000000000187947 */ /* 0x000fea0003800000 */
.L_x_11362:
[----:B------:R-:W-:Y:S02]  /*225900*/  R2UR UR4, R38 ;  /* 0x00000000260472ca */ /* 0x000fe400000e0000 */
[----:B------:R-:W-:-:S13]  /*225910*/  R2UR UR5, R39 ;  /* 0x00000000270572ca */ /* 0x000fda00000e0000 */
[----:B------:R-:W2:Y:S02]  /*225920*/  LD.E.64 R32, desc[UR4][R36.64+0x8] ;  /* 0x0000080424207980 */ /* 0x000ea4000c101b00 */
[----:B--2---:R-:W-:-:S05]  /*225930*/  IADD3 R12, P0, PT, R32, 0x30, RZ ;  /* 0x00000030200c7810 */ /* 0x004fca0007f1e0ff */
[----:B------:R-:W-:-:S05]  /*225940*/  IMAD.X R13, RZ, RZ, R33, P0 ;  /* 0x000000ffff0d7224 */ /* 0x000fca00000e0621 */
[----:B------:R0:W-:Y:S03]  /*225950*/  ST.E.64 desc[UR4][R36.64+0x8], R12 ;  /* 0x0000080c24007985 */ /* 0x0001e6000c101b04 */
.L_x_11361:
[----:B------:R-:W-:Y:S05]  /*225960*/  BSYNC B3 ;  /* 0x0000000000037941 */ /* 0x000fea0003800000 */
.L_x_11360:
        /* <DEDUP_REMOVED lines=51> */
.L_x_11366:
[----:B------:R-:W-:Y:S01]  /*225ca0*/  R2UR UR4, R38 ;  /* 0x00000000260472ca */ /* 0x000fe200000e0000 */
[----:B------:R-:W-:Y:S01]  /*225cb0*/  IMAD.MOV.U32 R13, RZ, RZ, 0x5272 ;  /* 0x00005272ff0d7424 */ /* 0x000fe200078e00ff */
[----:B------:R-:W-:Y:S01]  /*225cc0*/  R2UR UR5, R39 ;  /* 0x00000000270572ca */ /* 0x000fe200000e0000 */
[----:B------:R-:W-:Y:S01]  /*225cd0*/  IMAD.MOV.U32 R17, RZ, RZ, -0x1 ;  /* 0xffffffffff117424 */ /* 0x000fe200078e00ff */
[----:B------:R-:W-:-:S11]  /*225ce0*/  PLOP3.LUT P0, PT, PT, PT, PT, 0x8, 0x80 ;  /* 0x000000000080781c */ /* 0x000fd60003f0e170 */
[----:B------:R0:W-:Y:S02]  /*225cf0*/  ST.E desc[UR4][R30.64], R13 ;  /* 0x0000000d1e007985 */ /* 0x0001e4000c101904 */
.L_x_11367:
[----:B------:R-:W-:Y:S05]  /*225d00*/  BSYNC B3 ;  /* 0x0000000000037941 */ /* 0x000fea0003800000 */
.L_x_11365:
        /* <DEDUP_REMOVED lines=39> */
.L_x_11369:
[----:B------:R-:W-:Y:S05]  /*225f80*/  BSYNC B3 ;  /* 0x0000000000037941 */ /* 0x000fea0003800000 */
.L_x_11368:
[----:B------:R-:W-:Y:S02]  /*225f90*/  R2UR UR4, R38 ;  /* 0x00000000260472ca */ /* 0x000fe400000e0000 */
[----:B------:R-:W-:-:S13]  /*225fa0*/  R2UR UR5, R39 ;  /* 0x00000000270572ca */ /* 0x000fda00000e0000 */
[----:B------:R2:W-:Y:S01]  /*225fb0*/  ST.E desc[UR4][R30.64], R15 ;  /* 0x0000000f1e007985 */ /* 0x0005e2000c101904 */
[----:B------:R-:W-:Y:S05]  /*225fc0*/  BRA `(.L_x_11370) ;  /* 0x0000000000187947 */ /* 0x000fea0003800000 */
.L_x_11359:
[----:B------:R-:W-:Y:S01]  /*225fd0*/  VIADD R15, R4, 0x4 ;  /* 0x00000004040f7836 */ /* 0x000fe20000000000 */
[----:B------:R-:W-:Y:S02]  /*225fe0*/  R2UR UR4, R38 ;  /* 0x00000000260472ca */ /* 0x000fe400000e0000 */
[----:B------:R-:W-:Y:S02]  /*225ff0*/  R2UR UR5, R39 ;  /* 0x00000000270572ca */ /* 0x000fe400000e0000 */
[----:B------:R-:W-:-:S05]  /*226000*/  IADD3 R12, P0, PT, R12, R15, RZ ;  /* 0x0000000f0c0c7210 */ /* 0x000fca0007f1e0ff */
[----:B------:R-:W-:-:S06]  /*226010*/  IMAD.X R13, RZ, RZ, R13, P0 ;  /* 0x000000ffff0d7224 */ /* 0x000fcc00000e060d */
[----:B------:R0:W-:Y:S02]  /*226020*/  ST.E desc[UR4][R12.64+0x20], RZ ;  /* 0x000020ff0c007985 */ /* 0x0001e4000c101904 */
.L_x_11370:
[----:B------:R-:W-:Y:S05]  /*226030*/  BSYNC B2 ;  /* 0x0000000000027941 */ /* 0x000fea0003800000 */
.L_x_11358:
[----:B------:R-:W-:Y:S02]  /*226040*/  VIADD R5, R5, 0x2 ;  /* 0x0000000205057836 */ /* 0x000fe40000000000 */
[----:B------:R-:W-:Y:S01]  /*226050*/  VIADD R4, R4, 0x8 ;  /* 0x0000000804047836 */ /* 0x000fe20000000000 */
[----:B------:R-:W-:Y:S06]  /*226060*/  @P2 BRA `(.L_x_11371) ;  /* 0xffffffec00442947 */ /* 0x000fec000383ffff */
.L_x_11345:
[----:B------:R-:W-:Y:S05]  /*226070*/  BSYNC B0 ;  /* 0x0000000000007941 */ /* 0x000fea0003800000 */
.L_x_11344:
[----:B------:R-:W-:-:S13]  /*226080*/  ISETP.NE.AND P0, PT, R22, RZ, PT ;  /* 0x000000ff1600720c */ /* 0x000fda0003f05270 */
        /* <DEDUP_REMOVED lines=22> */
.L_x_11377:
[----:B------:R-:W0:Y:S02]  /*2261f0*/  LDS.64 R32, [R5+0x8] ;  /* 0x0000080005207984 */ /* 0x000e240000000a00 */
[----:B0-----:R-:W-:-:S05]  /*226200*/  IADD3 R34, P0, PT, R32, 0x30, RZ ;  /* 0x0000003020227810 */ /* 0x001fca0007f1e0ff */
[----:B------:R-:W-:-:S07]  /*226210*/  IMAD.X R35, RZ, RZ, R33, P0 ;  /* 0x000000ffff237224 */ /* 0x000fce00000e0621 */
[----:B------:R-:W0:Y:S02]  /*226220*/  ATOMS.CAST.SPIN.64 P0, [R5+0x8], R32, R34 ;  /* 0x000008200500758d */ /* 0x000e240001800422 */
[----:B0-----:R-:W-:Y:S05]  /*226230*/  @!P0 BRA `(.L_x_11377) ;  /* 0xfffffffc00ec8947 */ /* 0x001fea000383ffff */
[----:B------:R-:W-:Y:S05]  /*226240*/  BSYNC B2 ;  /* 0x0000000000027941 */ /* 0x000fea0003800000 */
.L_x_11376:
[----:B------:R-:W-:Y:S05]  /*226250*/  BRA `(.L_x_11374) ;  /* 0x0000000000187947 */ /* 0x000fea0003800000 */
.L_x_11375:
[----:B------:R-:W-:Y:S02]  /*226260*/  R2UR UR4, R38 ;  /* 0x00000000260472ca */ /* 0x000fe400000e0000 */
[----:B------:R-:W-:-:S13]  /*226270*/  R2UR UR5, R39 ;  /* 0x00000000270572ca */ /* 0x000fda00000e0000 */
[----:B------:R-:W2:Y:S02]  /*226280*/  LD.E.64 R32, desc[UR4][R36.64+0x8] ;  /* 0x0000080424207980 */ /* 0x000ea4000c101b00 */
[----:B--2---:R-:W-:-:S05]  /*226290*/  IADD3 R4, P0, PT, R32, 0x30, RZ ;  /* 0x0000003020047810 */ /* 0x004fca0007f1e0ff */
[----:B------:R-:W-:-:S05]  /*2262a0*/  IMAD.X R5, RZ, RZ, R33, P0 ;  /* 0x000000ffff057224 */ /* 0x000fca00000e0621 */
[----:B------:R0:W-:Y:S03]  /*2262b0*/  ST.E.64 desc[UR4][R36.64+0x8], R4 ;  /* 0x0000080424007985 */ /* 0x0001e6000c101b04 */
.L_x_11374:
[----:B------:R-:W-:Y:S05]  /*2262c0*/  BSYNC B0 ;  /* 0x0000000000007941 */ /* 0x000fea0003800000 */
.L_x_11373:
        /* <DEDUP_REMOVED lines=51> */
.L_x_11379:
[----:B------:R-:W-:Y:S01]  /*226600*/  R2UR UR4, R38 ;  /* 0x00000000260472ca */ /* 0x000fe200000e0000 */
[----:B------:R-:W-:Y:S01]  /*226610*/  IMAD.MOV.U32 R5, RZ, RZ, 0x5272 ;  /* 0x00005272ff057424 */ /* 0x000fe200078e00ff */
[----:B------:R-:W-:Y:S01]  /*226620*/  R2UR UR5, R39 ;  /* 0x00000000270572ca */ /* 0x000fe200000e0000 */
[----:B------:R-:W-:Y:S01]  /*226630*/  IMAD.MOV.U32 R15, RZ, RZ, -0x1 ;  /* 0xffffffffff0f7424 */ /* 0x000fe200078e00ff */
[----:B------:R-:W-:-:S11]  /*226640*/  PLOP3.LUT P0, PT, PT, PT, PT, 0x8, 0x80 ;  /* 0x000000000080781c */ /* 0x000fd60003f0e170 */
[----:B------:R0:W-:Y:S02]  /*226650*/  ST.E desc[UR4][R30.64], R5 ;  /* 0x000000051e007985 */ /* 0x0001e4000c101904 */
.L_x_11380:
[----:B------:R-:W-:Y:S05]  /*226660*/  BSYNC B0 ;  /* 0x0000000000007941 */ /* 0x000fea0003800000 */
.L_x_11378:
        /* <DEDUP_REMOVED lines=39> */
.L_x_11382:
[----:B------:R-:W-:Y:S05]  /*2268e0*/  BSYNC B0 ;  /* 0x0000000000007941 */ /* 0x000fea0003800000 */
.L_x_11381:
[----:B------:R-:W-:Y:S02]  /*2268f0*/  R2UR UR4, R38 ;  /* 0x00000000260472ca */ /* 0x000fe400000e0000 */
[----:B------:R-:W-:-:S13]  /*226900*/  R2UR UR5, R39 ;  /* 0x00000000270572ca */ /* 0x000fda00000e0000 */
[----:B------:R4:W-:Y:S01]  /*226910*/  ST.E desc[UR4][R30.64], R13 ;  /* 0x0000000d1e007985 */ /* 0x0009e2000c101904 */
[----:B------:R-:W-:Y:S05]  /*226920*/  BRA `(.L_x_11343) ;  /* 0x0000000000147947 */ /* 0x000fea0003800000 */
.L_x_11372:
[----:B------:R-:W-:Y:S02]  /*226930*/  R2UR UR4, R38 ;  /* 0x00000000260472ca */ /* 0x000fe400000e0000 */
[----:B------:R-:W-:Y:S02]  /*226940*/  R2UR UR5, R39 ;  /* 0x00000000270572ca */ /* 0x000fe400000e0000 */
[----:B------:R-:W-:-:S05]  /*226950*/  LEA R4, P0, R2, R12, 0x2 ;  /* 0x0000000c02047211 */ /* 0x000fca00078010ff */
[----:B------:R-:W-:-:S06]  /*226960*/  IMAD.X R5, RZ, RZ, R13, P0 ;  /* 0x000000ffff057224 */ /* 0x000fcc00000e060d */
[----:B------:R3:W-:Y:S02]  /*226970*/  ST.E desc[UR4][R4.64+0x20], RZ ;  /* 0x000020ff04007985 */ /* 0x0007e4000c101904 */
.L_x_11343:
[----:B------:R-:W-:Y:S05]  /*226980*/  BSYNC B1 ;  /* 0x0000000000017941 */ /* 0x000fea0003800000 */
.L_x_11342:
[----:B-1----:R-:W0:Y:S01]  /*226990*/  LDS.64 R18, [R18] ;  /* 0x0000000012127984 */ /* 0x002e220000000a00 */
[C---:B------:R-:W-:Y:S02]  /*2269a0*/  R2UR UR6, R38.reuse ;  /* 0x00000000260672ca */ /* 0x040fe400000e0000 */
[C---:B------:R-:W-:Y:S02]  /*2269b0*/  R2UR UR7, R39.reuse ;  /* 0x00000000270772ca */ /* 0x040fe400000e0000 */
[----:B------:R-:W-:Y:S02]  /*2269c0*/  R2UR UR4, R38 ;  /* 0x00000000260472ca */ /* 0x000fe400000e0000 */
[----:B------:R-:W-:-:S09]  /*2269d0*/  R2UR UR5, R39 ;  /* 0x00000000270572ca */ /* 0x000fd200000e0000 */
[----:B------:R-:W5:Y:S01]  /*2269e0*/  LD.E R10, desc[UR6][R30.64] ;  /* 0x000000061e0a7980 */ /* 0x000f62000c101900 */
[----:B0--3--:R-:W-:-:S05]  /*2269f0*/  IMAD.WIDE R4, R6, 0x10, R18 ;  /* 0x0000001006047825 */ /* 0x009fca00078e0212 */
[----:B------:R-:W3:Y:S01]  /*226a00*/  LD.E R2, desc[UR4][R4.64+0xc] ;  /* 0x00000c0404027980 */ /* 0x000ee2000c101900 */
[----:B------:R-:W-:Y:S01]  /*226a10*/  BSSY B2, `(.L_x_11383) ;  /* 0x000015c000027945 */ /* 0x000fe20003800000 */
[----:B------:R-:W-:Y:S01]  /*226a20*/  PLOP3.LUT P0, PT, PT, PT, PT, 0x8, 0x80 ;  /* 0x000000000080781c */ /* 0x000fe20003f0e170 */
[----:B----4-:R-:W-:Y:S01]  /*226a30*/  IMAD.MOV.U32 R13, RZ, RZ, RZ ;  /* 0x000000ffff0d7224 */ /* 0x010fe200078e00ff */
[----:B-----5:R-:W-:Y:S02]  /*226a40*/  ISETP.NE.AND P1, PT, R10, RZ, PT ;  /* 0x000000ff0a00720c */ /* 0x020fe40003f25270 */
[----:B---3--:R-:W-:-:S11]  /*226a50*/  VIADDMNMX R8, R2, -R7, R8, PT ;  /* 0x8000000702087246 */ /* 0x008fd60003800108 */
        /* <DEDUP_REMOVED lines=9> */
[----:B---3--:R-:W-:-:S04]  /*226af0*/  ISETP.NE.AND P0, PT, R18, 0x10ef, PT ;  /* 0x000010ef1200780c */ /* 0x008fc80003f05270 */
[----:B----4-:R-:W-:Y:S02]  /*226b00*/  ISETP.NE.OR P1, PT, R4, 0x10ef, P0 ;  /* 0x000010ef0400780c */ /* 0x010fe40000725670 */
[----:B------:R-:W-:Y:S02]  /*226b10*/  PLOP3.LUT P0, PT, PT, PT, PT, 0x80, 0x8 ;  /* 0x000000000008781c */ /* 0x000fe40003f0f070 */
[----:B------:R-:W-:-:S13]  /*226b20*/  ISETP.LT.OR P1, PT, R8, 0x1, P1 ;  /* 0x000000010800780c */ /* 0x000fda0000f21670 */
[----:B------:R-:W-:Y:S05]  /*226b30*/  @P1 BRA `(.L_x_11386) ;  /* 0x00000014001c1947 */ /* 0x000fea0003800000 */
[C---:B------:R-:W-:Y:S01]  /*226b40*/  IMAD.SHL.U32 R2, R8.reuse, 0x4, RZ ;  /* 0x0000000408027824 */ /* 0x040fe200078e00ff */
[----:B------:R-:W-:Y:S01]  /*226b50*/  BSSY B0, `(.L_x_11387) ;  /* 0x0000141000007945 */ /* 0x000fe20003800000 */
[C---:B------:R-:W-:Y:S02]  /*226b60*/  IMAD.IADD R5, R8.reuse, 0x1, R7 ;  /* 0x0000000108057824 */ /* 0x040fe400078e0207 */
[----:B------:R-:W-:Y:S02]  /*226b70*/  VIADD R4, R8, 0xffffffff ;  /* 0xffffffff08047836 */ /* 0x000fe40000000000 */
[----:B------:R-:W-:-:S07]  /*226b80*/  IMAD R7, R7, 0x4, R2 ;  /* 0x0000000407077824 */ /* 0x000fce00078e0202 */
.L_x_11412:
[----:B------:R-:W-:Y:S01]  /*226b90*/  ISETP.NE.AND P0, PT, R6, -0x1, PT ;  /* 0xffffffff0600780c */ /* 0x000fe20003f05270 */
[----:B------:R-:W-:Y:S05]  /*226ba0*/  YIELD ;  /* 0x0000000000007946 */ /* 0x000fea0003800000 */
[----:B------:R-:W-:Y:S01]  /*226bb0*/  BSSY B3, `(.L_x_11388) ;  /* 0x0000099000037945 */ /* 0x000fe20003800000 */
[----:B------:R-:W-:Y:S02]  /*226bc0*/  VIADD R5, R5, 0xffffffff ;  /* 0xffffffff05057836 */ /* 0x000fe40000000000 */
[----:B------:R-:W-:-:S04]  /*226bd0*/  VIADD R7, R7, 0xfffffffc ;  /* 0xfffffffc07077836 */ /* 0x000fc80000000000 */
[----:B------:R-:W-:Y:S01]  /*226be0*/  @!P0 R2UR UR4, R38 ;  /* 0x00000000260482ca */ /* 0x000fe200000e0000 */
[----:B01----:R-:W-:Y:S01]  /*226bf0*/  @!P0 IMAD.MOV.U32 R13, RZ, RZ, 0x5368 ;  /* 0x00005368ff0d8424 */ /* 0x003fe200078e00ff */
[----:B------:R-:W-:Y:S02]  /*226c00*/  @!P0 R2UR UR5, R39 ;  /* 0x00000000270582ca */ /* 0x000fe400000e0000 */
[----:B-----5:R-:W-:-:S11]  /*226c10*/  @!P0 PRMT R17, RZ, 0x7610, R17 ;  /* 0x00007610ff118816 */ /* 0x020fd60000000011 */
        /* <DEDUP_REMOVED lines=26> */
.L_x_11395:
[----:B------:R-:W0:Y:S02]  /*226dc0*/  LDS.64 R16, [R13+0x8] ;  /* 0x000008000d107984 */ /* 0x000e240000000a00 */
[----:B0-----:R-:W-:-:S05]  /*226dd0*/  IADD3 R18, P0, PT, R16, 0x30, RZ ;  /* 0x0000003010127810 */ /* 0x001fca0007f1e0ff */
[----:B------:R-:W-:-:S07]  /*226de0*/  IMAD.X R19, RZ, RZ, R17, P0 ;  /* 0x000000ffff137224 */ /* 0x000fce00000e0611 */
[----:B------:R-:W0:Y:S02]  /*226df0*/  ATOMS.CAST.SPIN.64 P0, [R13+0x8], R16, R18 ;  /* 0x000008100d00758d */ /* 0x000e240001800412 */
[----:B0-----:R-:W-:Y:S05]  /*226e00*/  @!P0 BRA `(.L_x_11395) ;  /* 0xfffffffc00ec8947 */ /* 0x001fea000383ffff */
[----:B------:R-:W-:Y:S05]  /*226e10*/  BSYNC B5 ;  /* 0x0000000000057941 */ /* 0x000fea0003800000 */
.L_x_11394:
[----:B------:R-:W-:Y:S05]  /*226e20*/  BRA `(.L_x_11392) ;  /* 0x0000000000187947 */ /* 0x000fea0003800000 */
.L_x_11393:
[----:B------:R-:W-:Y:S02]  /*226e30*/  R2UR UR4, R38 ;  /* 0x00000000260472ca */ /* 0x000fe400000e0000 */
[----:B------:R-:W-:-:S13]  /*226e40*/  R2UR UR5, R39 ;  /* 0x00000000270572ca */ /* 0x000fda00000e0000 */
[----:B------:R-:W2:Y:S02]  /*226e50*/  LD.E.64 R16, desc[UR4][R36.64+0x8] ;  /* 0x0000080424107980 */ /* 0x000ea4000c101b00 */
[----:B--2---:R-:W-:-:S05]  /*226e60*/  IADD3 R12, P0, PT, R16, 0x30, RZ ;  /* 0x00000030100c7810 */ /* 0x004fca0007f1e0ff */
[----:B------:R-:W-:-:S05]  /*226e70*/  IMAD.X R13, RZ, RZ, R17, P0 ;  /* 0x000000ffff0d7224 */ /* 0x000fca00000e0611 */
[----:B------:R0:W-:Y:S03]  /*226e80*/  ST.E.64 desc[UR4][R36.64+0x8], R12 ;  /* 0x0000080c24007985 */ /* 0x0001e6000c101b04 */
.L_x_11392:
[----:B------:R-:W-:Y:S05]  /*226e90*/  BSYNC B4 ;  /* 0x0000000000047941 */ /* 0x000fea0003800000 */
.L_x_11391:
        /* <DEDUP_REMOVED lines=54> */
.L_x_11397:
[----:B------:R-:W-:Y:S05]  /*227200*/  BSYNC B4 ;  /* 0x0000000000047941 */ /* 0x000fea0003800000 */
.L_x_11396:
        /* <DEDUP_REMOVED lines=40> */
.L_x_11399:
[----:B------:R-:W-:Y:S05]  /*227490*/  BSYNC B4 ;  /* 0x0000000000047941 */ /* 0x000fea0003800000 */
.L_x_11398:
[----:B------:R-:W-:Y:S02]  /*2274a0*/  R2UR UR4, R38 ;  /* 0x00000000260472ca */ /* 0x000fe400000e0000 */
[----:B------:R-:W-:Y:S02]  /*2274b0*/  R2UR UR5, R39 ;  /* 0x00000000270572ca */ /* 0x000fe400000e0000 */
[----:B------:R-:W-:-:S11]  /*2274c0*/  PRMT R17, RZ, 0x7610, R17 ;  /* 0x00007610ff117816 */ /* 0x000fd60000000011 */
[----:B------:R3:W-:Y:S01]  /*2274d0*/  ST.E desc[UR4][R30.64], R15 ;  /* 0x0000000f1e007985 */ /* 0x0007e2000c101904 */
[----:B------:R-:W-:Y:S05]  /*2274e0*/  BRA `(.L_x_11389) ;  /* 0x0000000000147947 */ /* 0x000fea0003800000 */
.L_x_11390:
[----:B------:R-:W-:Y:S02]  /*2274f0*/  R2UR UR4, R38 ;  /* 0x00000000260472ca */ /* 0x000fe400000e0000 */
[----:B------:R-:W-:Y:S02]  /*227500*/  R2UR UR5, R39 ;  /* 0x00000000270572ca */ /* 0x000fe400000e0000 */
[----:B------:R-:W-:-:S05]  /*227510*/  IADD3 R12, P0, PT, R7, R12, RZ ;  /* 0x0000000c070c7210 */ /* 0x000fca0007f1e0ff */
[----:B------:R-:W-:-:S06]  /*227520*/  IMAD.X R13, RZ, RZ, R13, P0 ;  /* 0x000000ffff0d7224 */ /* 0x000fcc00000e060d */
[----:B------:R4:W5:Y:S02]  /*227530*/  LD.E.U8 R17, desc[UR4][R12.64+0x20] ;  /* 0x000020040c117980 */ /* 0x000964000c101100 */
.L_x_11389:
[----:B------:R-:W-:Y:S05]  /*227540*/  BSYNC B3 ;  /* 0x0000000000037941 */ /* 0x000fea0003800000 */
.L_x_11388:
        /* <DEDUP_REMOVED lines=32> */
.L_x_11407:
[----:B------:R-:W0:Y:S02]  /*227750*/  LDS.64 R16, [R13+0x8] ;  /* 0x000008000d107984 */ /* 0x000e240000000a00 */
[----:B0-----:R-:W-:-:S05]  /*227760*/  IADD3 R18, P0, PT, R16, 0x30, RZ ;  /* 0x0000003010127810 */ /* 0x001fca0007f1e0ff */
[----:B------:R-:W-:-:S07]  /*227770*/  IMAD.X R19, RZ, RZ, R17, P0 ;  /* 0x000000ffff137224 */ /* 0x000fce00000e0611 */
[----:B------:R-:W0:Y:S02]  /*227780*/  ATOMS.CAST.SPIN.64 P0, [R13+0x8], R16, R18 ;  /* 0x000008100d00758d */ /* 0x000e240001800412 */
[----:B0-----:R-:W-:Y:S05]  /*227790*/  @!P0 BRA `(.L_x_11407) ;  /* 0xfffffffc00ec8947 */ /* 0x001fea000383ffff */
[----:B------:R-:W-:Y:S05]  /*2277a0*/  BSYNC B5 ;  /* 0x0000000000057941 */ /* 0x000fea0003800000 */
.L_x_11406:
[----:B------:R-:W-:Y:S05]  /*2277b0*/  BRA `(.L_x_11404) ;  /* 0x0000000000187947 */ /* 0x000fea0003800000 */
.L_x_11405:
[----:B------:R-:W-:Y:S02]  /*2277c0*/  R2UR UR4, R38 ;  /* 0x00000000260472ca */ /* 0x000fe400000e0000 */
[----:B------:R-:W-:-:S13]  /*2277d0*/  R2UR UR5, R39 ;  /* 0x00000000270572ca */ /* 0x000fda00000e0000 */
[----:B------:R-:W2:Y:S02]  /*2277e0*/  LD.E.64 R16, desc[UR4][R36.64+0x8] ;  /* 0x0000080424107980 */ /* 0x000ea4000c101b00 */
[----:B--2---:R-:W-:-:S05]  /*2277f0*/  IADD3 R12, P0, PT, R16, 0x30, RZ ;  /* 0x00000030100c7810 */ /* 0x004fca0007f1e0ff */
[----:B------:R-:W-:-:S05]  /*227800*/  IMAD.X R13, RZ, RZ, R17, P0 ;  /* 0x000000ffff0d7224 */ /* 0x000fca00000e0611 */
[----:B------:R0:W-:Y:S03]  /*227810*/  ST.E.64 desc[UR4][R36.64+0x8], R12 ;  /* 0x0000080c24007985 */ /* 0x0001e6000c101b04 */
.L_x_11404:
[----:B------:R-:W-:Y:S05]  /*227820*/  BSYNC B4 ;  /* 0x0000000000047941 */ /* 0x000fea0003800000 */
.L_x_11403:
        /* <DEDUP_REMOVED lines=54> */
.L_x_11409:
[----:B------:R-:W-:Y:S05]  /*227b90*/  BSYNC B4 ;  /* 0x0000000000047941 */ /* 0x000fea0003800000 */
.L_x_11408:
        /* <DEDUP_REMOVED lines=40> */
.L_x_11411:
[----:B------:R-:W-:Y:S05]  /*227e20*/  BSYNC B4 ;  /* 0x0000000000047941 */ /* 0x000fea0003800000 */
.L_x_11410:
[----:B------:R-:W-:Y:S02]  /*227e30*/  R2UR UR4, R38 ;  /* 0x00000000260472ca */ /* 0x000fe400000e0000 */
[----:B------:R-:W-:-:S13]  /*227e40*/  R2UR UR5, R39 ;  /* 0x00000000270572ca */ /* 0x000fda00000e0000 */
[----:B------:R4:W-:Y:S01]  /*227e50*/  ST.E desc[UR4][R30.64], R15 ;  /* 0x0000000f1e007985 */ /* 0x0009e2000c101904 */
[----:B------:R-:W-:Y:S05]  /*227e60*/  BRA `(.L_x_11401) ;  /* 0x0000000000247947 */ /* 0x000fea0003800000 */
.L_x_11402:
        /* <DEDUP_REMOVED lines=9> */
.L_x_11401:
[----:B------:R-:W-:Y:S05]  /*227f00*/  BSYNC B3 ;  /* 0x0000000000037941 */ /* 0x000fea0003800000 */
.L_x_11400:
[C---:B------:R-:W-:Y:S02]  /*227f10*/  VIADD R8, R4.reuse, 0x1 ;  /* 0x0000000104087836 */ /* 0x040fe40000000000 */
[----:B------:R-:W-:Y:S02]  /*227f20*/  VIADD R4, R4, 0xffffffff ;  /* 0xffffffff04047836 */ /* 0x000fe40000000000 */
[----:B------:R-:W-:Y:S01]  /*227f30*/  VIADD R2, R2, 0xfffffffc ;  /* 0xfffffffc02027836 */ /* 0x000fe20000000000 */
[----:B------:R-:W-:-:S13]  /*227f40*/  ISETP.GT.U32.AND P0, PT, R8, 0x1, PT ;  /* 0x000000010800780c */ /* 0x000fda0003f04070 */
[----:B------:R-:W-:Y:S05]  /*227f50*/  @P0 BRA `(.L_x_11412) ;  /* 0xffffffec000c0947 */ /* 0x000fea000383ffff */
[----:B------:R-:W-:Y:S05]  /*227f60*/  BSYNC B0 ;  /* 0x0000000000007941 */ /* 0x000fea0003800000 */
.L_x_11387:
[----:B------:R-:W-:Y:S02]  /*227f70*/  R2UR UR4, R38 ;  /* 0x00000000260472ca */ /* 0x000fe400000e0000 */
[----:B------:R-:W-:-:S13]  /*227f80*/  R2UR UR5, R39 ;  /* 0x00000000270572ca */ /* 0x000fda00000e0000 */
[----:B------:R-:W2:Y:S02]  /*227f90*/  LD.E R2, desc[UR4][R30.64] ;  /* 0x000000041e027980 */ /* 0x000ea4000c101900 */
[----:B--2---:R-:W-:-:S13]  /*227fa0*/  ISETP.EQ.AND P0, PT, R2, RZ, PT ;  /* 0x000000ff0200720c */ /* 0x004fda0003f02270 */
.L_x_11386:
[----:B------:R-:W-:Y:S05]  /*227fb0*/  BSYNC B1 ;  /* 0x0000000000017941 */ /* 0x000fea0003800000 */
.L_x_11385:
[----:B01----:R-:W-:-:S07]  /*227fc0*/  SEL R13, R11, RZ, P0 ;  /* 0x000000ff0b0d7207 */ /* 0x003fce0000000000 */
.L_x_11384:
[----:B------:R-:W-:Y:S05]  /*227fd0*/  BSYNC B2 ;  /* 0x0000000000027941 */ /* 0x000fea0003800000 */
.L_x_11383:
[----:B------:R-:W-:Y:S01]  /*227fe0*/  IMAD.MOV.U32 R4, RZ, RZ, RZ ;  /* 0x000000ffff047224 */ /* 0x000fe200078e00ff */
[----:B------:R-:W-:Y:S06]  /*227ff0*/  @!P0 BRA `(.L_x_5128) ;  /* 0x0000000000388947 */ /* 0x000fec0003800000 */
[----:B------:R-:W0:Y:S01]  /*228000*/  S2UR UR5, SR_CgaCtaId ;  /* 0x00000000000579c3 */ /* 0x000e220000008800 */
[----:B------:R-:W-:Y:S01]  /*228010*/  UMOV UR4, 0x400 ;  /* 0x0000040000047882 */ /* 0x000fe20000000000 */
[----:B------:R-:W-:Y:S02]  /*228020*/  R2UR UR6, R38 ;  /* 0x00000000260672ca */ /* 0x000fe400000e0000 */
[C---:B------:R-:W-:Y:S01]  /*228030*/  R2UR UR7, R39.reuse ;  /* 0x00000000270772ca */ /* 0x040fe200000e0000 */
[----:B0-----:R-:W-:Y:S01]  /*228040*/  ULEA UR4, UR5, UR4, 0x18 ;  /* 0x0000000405047291 */ /* 0x001fe2000f8ec0ff */
[----:B------:R-:W-:-:S08]  /*228050*/  R2UR UR5, R39 ;  /* 0x00000000270572ca */ /* 0x000fd000000e0000 */
[----:B------:R-:W0:Y:S01]  /*228060*/  LDS.64 R4, [UR4] ;  /* 0x00000004ff047984 */ /* 0x000e220008000a00 */
[----:B------:R-:W-:Y:S02]  /*228070*/  R2UR UR4, R38 ;  /* 0x00000000260472ca */ /* 0x000fe400000e0000 */
[----:B0-----:R-:W-:-:S05]  /*228080*/  IADD3 R2, P0, PT, R4, R3, RZ ;  /* 0x0000000304027210 */ /* 0x001fca0007f1e0ff */
[----:B------:R-:W-:-:S06]  /*228090*/  IMAD.X R3, R5, 0x1, R9, P0 ;  /* 0x0000000105037824 */ /* 0x000fcc00000e0609 */
[----:B------:R0:W-:Y:S04]  /*2280a0*/  ST.E desc[UR4][R2.64+0x20], R13 ;  /* 0x0000200d02007985 */ /* 0x0001e8000c101904 */
[----:B--234-:R-:W2:Y:S02]  /*2280b0*/  LD.E R30, desc[UR6][R30.64] ;  /* 0x000000061e1e7980 */ /* 0x01cea4000c101900 */
[----:B--2---:R-:W-:-:S04]  /*2280c0*/  ISETP.NE.AND P0, PT, R30, RZ, PT ;  /* 0x000000ff1e00720c */ /* 0x004fc80003f05270 */
[----:B0-----:R-:W-:-:S09]  /*2280d0*/  SEL R4, R0, RZ, !P0 ;  /* 0x000000ff00047207 */ /* 0x001fd20004000000 */
.L_x_5128:
[----:B------:R-:W-:Y:S05]  /*2280e0*/  BSYNC B11 ;  /* 0x00000000000b7941 */ /* 0x000fea0003800000 */
.L_x_5127:
        /* <DEDUP_REMOVED lines=10> */
[----:B-12--5:R-:W2:Y:S04]  /*228190*/  LDL R17, [R1+0x8] ;  /* 0x0000080001117983 */ /* 0x026ea80000100800 */
[----:B------:R-:W2:Y:S04]  /*2281a0*/  LDL R18, [R1+0xc] ;  /* 0x00000c0001127983 */ /* 0x000ea80000100800 */
[----:B0-----:R-:W2:Y:S04]  /*2281b0*/  LDL R19, [R1+0x10] ;  /* 0x0000100001137983 */ /* 0x001ea80000100800 */
[----:B------:R-:W2:Y:S04]  /*2281c0*/  LDL R22, [R1+0x1c] ;  /* 0x00001c0001167983 */ /* 0x000ea80000100800 */
[----:B----4-:R-:W2:Y:S04]  /*2281d0*/  LDL R23, [R1+0x20] ;  /* 0x0000200001177983 */ /* 0x010ea80000100800 */
[----:B------:R-:W2:Y:S04]  /*2281e0*/  LDL R24, [R1+0x24] ;  /* 0x0000240001187983 */ /* 0x000ea80000100800 */
[----:B------:R-:W2:Y:S04]  /*2281f0*/  LDL R25, [R1+0x28] ;  /* 0x0000280001197983 */ /* 0x000ea80000100800 */
[----:B------:R-:W2:Y:S04]  /*228200*/  LDL R26, [R1+0x2c] ;  /* 0x00002c00011a7983 */ /* 0x000ea80000100800 */
[----:B------:R-:W2:Y:S04]  /*228210*/  LDL R27, [R1+0x30] ;  /* 0x00003000011b7983 */ /* 0x000ea80000100800 */
[----:B------:R-:W2:Y:S04]  /*228220*/  LDL R28, [R1+0x34] ;  /* 0x00003400011c7983 */ /* 0x000ea80000100800 */
[----:B------:R-:W2:Y:S04]  /*228230*/  LDL R29, [R1+0x38] ;  /* 0x00003800011d7983 */ /* 0x000ea80000100800 */
[----:B---3--:R-:W2:Y:S04]  /*228240*/  LDL R30, [R1+0x3c] ;  /* 0x00003c00011e7983 */ /* 0x008ea80000100800 */
[----:B------:R-:W2:Y:S04]  /*228250*/  LDL R31, [R1+0x40] ;  /* 0x00004000011f7983 */ /* 0x000ea80000100800 */
        /* <DEDUP_REMOVED lines=9> */
[----:B------:R0:W2:Y:S02]  /*2282f0*/  LDL R55, [R1+0x68] ;  /* 0x0000680001377983 */ /* 0x0000a40000100800 */
[----:B0-----:R-:W-:Y:S01]  /*228300*/  VIADD R1, R1, 0x70 ;  /* 0x0000007001017836 */ /* 0x001fe20000000000 */
[----:B--2---:R-:W-:Y:S06]  /*228310*/  RET.REL.NODEC R20 `(_Z5entryPcS_PiPxS1_S0_S0_P19HostDeviceInterfacei) ;  /* 0xffffdd7c14387950 */ /* 0x004fec0003c3ffff */
        .type           $_Z5entryPcS_PiPxS1_S0_S0_P19HostDeviceInterfacei$_Z66edu_syr_pcpratts_rootbeer_runtime_HamaPeer_getCurrentStringMessagePcPi,@function
        .size           $_Z5entryPcS_PiPxS1_S0_S0_P19HostDeviceInterfacei$_Z66edu_syr_pcpratts_rootbeer_runtime_HamaPeer_getCurrentStringMessagePcPi,($_Z5entryPcS_PiPxS1_S0_S0_P19HostDeviceInterfacei$_Z70at_illecker_hama_hybrid_examples_kmeans_KMeansHybridKernel_gpuMethod0_PciPi - $_Z5entryPcS_PiPxS1_S0_S0_P19HostDeviceInterfacei$_Z66edu_syr_pcpratts_rootbeer_runtime_HamaPeer_getCurrentStringMessagePcPi)
$_Z5entryPcS_PiPxS1_S0_S0_P19HostDeviceInterfacei$_Z66edu_syr_pcpratts_rootbeer_runtime_HamaPeer_getCurrentStringMessagePcPi:
[----:B------:R-:W0:Y:S01]  /*228320*/  S2R R35, SR_TID.X ;  /* 0x0000000000237919 */ /* 0x000e220000002100 */
[----:B------:R-:W1:Y:S01]  /*228330*/  LDCU UR5, c[0x0][0x2fc] ;  /* 0x00005f80ff0577ac */ /* 0x000e620008000800 */
[----:B------:R-:W0:Y:S01]  /*228340*/  S2UR UR6, SR_CTAID.X ;  /* 0x00000000000679c3 */ /* 0x000e220000002500 */
[----:B------:R-:W-:Y:S01]  /*228350*/  VIADD R42, R1, 0x160 ;  /* 0x00000160012a7836 */ /* 0x000fe20000000000 */
[----:B------:R-:W2:Y:S01]  /*228360*/  LDCU UR4, c[0x0][0x2f8] ;  /* 0x00005f00ff0477ac */ /* 0x000ea20008000800 */
[----:B------:R-:W-:Y:S02]  /*228370*/  IMAD.MOV.U32 R44, RZ, RZ, RZ ;  /* 0x000000ffff2c7224 */ /* 0x000fe400078e00ff */
[----:B------:R-:W-:-:S03]  /*228380*/  IMAD.MOV.U32 R43, RZ, RZ, RZ ;  /* 0x000000ffff2b7224 */ /* 0x000fc600078e00ff */
[----:B------:R-:W0:Y:S01]  /*228390*/  LDC R0, c[0x0][0x360] ;  /* 0x0000d800ff007b82 */ /* 0x000e220000000800 */
[----:B------:R-:W-:-:S07]  /*2283a0*/  IMAD.MOV.U32 R3, RZ, RZ, RZ ;  /* 0x000000ffff037224 */ /* 0x000fce00078e00ff */
[----:B------:R-:W3:Y:S01]  /*2283b0*/  LDC R41, c[0x0][0x2f8] ;  /* 0x0000be00ff297b82 */ /* 0x000ee20000000800 */
[----:B--2---:R-:W-:-:S07]  /*2283c0*/  IADD3 R42, P0, PT, R42, UR4, RZ ;  /* 0x000000042a2a7c10 */ /* 0x004fce000ff1e0ff */
[----:B------:R-:W2:Y:S01]  /*2283d0*/  LDC.64 R50, c[0x0][0x358] ;  /* 0x0000d600ff327b82 */ /* 0x000ea20000000a00 */
[----:B-1----:R-:W-:Y:S02]  /*2283e0*/  IMAD.X R32, RZ, RZ, UR5, P0 ;  /* 0x00000005ff207e24 */ /* 0x002fe400080e06ff */
[----:B0-----:R-:W-:Y:S01]  /*2283f0*/  IMAD R35, R0, UR6, R35 ;  /* 0x0000000600237c24 */ /* 0x001fe2000f8e0223 */
[----:B------:R-:W-:Y:S02]  /*228400*/  PRMT R0, RZ, 0x7610, R0 ;  /* 0x00007610ff007816 */ /* 0x000fe40000000000 */
[----:B---3--:R-:W-:-:S07]  /*228410*/  IADD3 R41, PT, PT, -R41, UR40, RZ ;  /* 0x0000002829297c10 */ /* 0x008fce000fffe1ff */
.L_x_11516:
[----:B------:R-:W-:Y:S01]  /*228420*/  ISETP.NE.AND P0, PT, R44, 0x186a0, PT ;  /* 0x000186a02c00780c */ /* 0x000fe20003f05270 */
[----:B------:R-:W-:-:S12]  /*228430*/  YIELD ;  /* 0x0000000000007946 */ /* 0x000fd80003800000 */
[----:B0----5:R-:W-:Y:S05]  /*228440*/  @!P0 BRA `(.L_x_11413) ;  /* 0x0000005c00bc8947 */ /* 0x021fea0003800000 */
[----:B------:R-:W-:Y:S01]  /*228450*/  LOP3.LUT P0, RZ, R0, 0xff, RZ, 0xc0, !PT ;  /* 0x000000ff00ff7812 */ /* 0x000fe2000780c0ff */
[----:B------:R-:W-:Y:S05]  /*228460*/  WARPSYNC.ALL ;  /* 0x0000000000007948 */ /* 0x000fea0003800000 */
[----:B------:R-:W-:Y:S07]  /*228470*/  BAR.SYNC.DEFER_BLOCKING 0x0 ;  /* 0x0000000000007b1d */ /* 0x000fee0000010000 */
[----:B------:R-:W-:Y:S05]  /*228480*/  @P0 BRA `(.L_x_11413) ;  /* 0x0000005c00ac0947 */ /* 0x000fea0003800000 */
[----:B------:R-:W0:Y:S01]  /*228490*/  LDC.64 R52, c[0x4][0x10] ;  /* 0x01000400ff347b82 */ /* 0x000e220000000a00 */
[----:B--2---:R-:W-:Y:S02]  /*2284a0*/  R2UR UR4, R50 ;  /* 0x00000000320472ca */ /* 0x004fe400000e0000 */
[----:B------:R-:W-:-:S13]  /*2284b0*/  R2UR UR5, R51 ;  /* 0x00000000330572ca */ /* 0x000fda00000e0000 */
[----:B0-----:R-:W2:Y:S01]  /*2284c0*/  LDG.E.64 R4, desc[UR4][R52.64] ;  /* 0x0000000434047981 */ /* 0x001ea2000c1e1b00 */
        /* <DEDUP_REMOVED lines=16> */
[----:B------:R-:W-:Y:S01]  /*2285d0*/  IMAD.MOV.U32 R12, RZ, RZ, R35 ;  /* 0x000000ffff0c7224 */ /* 0x000fe200078e0023 */
[----:B------:R-:W-:Y:S01]  /*2285e0*/  MOV R0, 0x0 ;  /* 0x0000000000007802 */ /* 0x000fe20000000f00 */
[----:B------:R-:W0:Y:S01]  /*2285f0*/  LDCU.64 UR4, c[0x4][0x68] ;  /* 0x01000d00ff0477ac */ /* 0x000e220008000a00 */
[----:B------:R-:W-:Y:S02]  /*228600*/  IADD3 R6, P0, PT, R42, 0x8, RZ ;  /* 0x000000082a067810 */ /* 0x000fe40007f1e0ff */
[----:B------:R1:W3:Y:S03]  /*228610*/  LDC.64 R10, c[0x4][R0] ;  /* 0x01000000000a7b82 */ /* 0x0002e60000000a00 */
[----:B------:R-:W-:Y:S02]  /*228620*/  IMAD.X R7, RZ, RZ, R32, P0 ;  /* 0x000000ffff077224 */ /* 0x000fe400000e0620 */
[----:B0-----:R-:W-:-:S02]  /*228630*/  IMAD.U32 R4, RZ, RZ, UR4 ;  /* 0x00000004ff047e24 */ /* 0x001fc4000f8e00ff */
[----:B------:R-:W-:Y:S01]  /*228640*/  IMAD.U32 R5, RZ, RZ, UR5 ;  /* 0x00000005ff057e24 */ /* 0x000fe2000f8e00ff */
[----:B--23--:R1:W-:Y:S06]  /*228650*/  STL.64 [R1+0x168], R12 ;  /* 0x0001680c01007387 */ /* 0x00c3ec0000100a00 */
[----:B------:R-:W-:-:S07]  /*228660*/  LEPC R20, `(.L_x_11418) ;  /* 0x000000001014794e */ /* 0x000fce0000000000 */
[----:B-1----:R-:W-:Y:S05]  /*228670*/  CALL.ABS.NOINC R10 ;  /* 0x000000000a007343 */ /* 0x002fea0003c00000 */
.L_x_11418:
[----:B------:R-:W-:Y:S02]  /*228680*/  R2UR UR4, R50 ;  /* 0x00000000320472ca */ /* 0x000fe400000e0000 */
[----:B------:R-:W-:-:S13]  /*228690*/  R2UR UR5, R51 ;  /* 0x00000000330572ca */ /* 0x000fda00000e0000 */
[----:B------:R0:W5:Y:S02]  /*2286a0*/  LDG.E.64 R8, desc[UR4][R52.64] ;  /* 0x0000000434087981 */ /* 0x000164000c1e1b00 */
.L_x_11417:
[----:B------:R-:W-:Y:S05]  /*2286b0*/  BSYNC B9 ;  /* 0x0000000000097941 */ /* 0x000fea0003800000 */
.L_x_11416:
[----:B------:R-:W-:Y:S01]  /*2286c0*/  BSSY B0, `(.L_x_11419) ;  /* 0x000000a000007945 */ /* 0x000fe20003800000 */
[----:B------:R-:W-:-:S07]  /*2286d0*/  IMAD.MOV.U32 R0, RZ, RZ, RZ ;  /* 0x000000ffff007224 */ /* 0x000fce00078e00ff */
.L_x_11420:
[----:B------:R-:W-:Y:S05]  /*2286e0*/  YIELD ;  /* 0x0000000000007946 */ /* 0x000fea0003800000 */
[----:B------:R-:W-:Y:S02]  /*2286f0*/  R2UR UR4, R50 ;  /* 0x00000000320472ca */ /* 0x000fe400000e0000 */
[----:B------:R-:W-:-:S13]  /*228700*/  R2UR UR5, R51 ;  /* 0x00000000330572ca */ /* 0x000fda00000e0000 */
[----:B-----5:R-:W2:Y:S01]  /*228710*/  LD.E.U8.STRONG.SYS R3, desc[UR4][R8.64+0x8] ;  /* 0x0000080408037980 */ /* 0x020ea2000c115100 */
[C---:B------:R-:W-:Y:S01]  /*228720*/  ISETP.GE.U32.AND P0, PT, R0.reuse, 0x2710, PT ;  /* 0x000027100000780c */ /* 0x040fe20003f06070 */
[----:B------:R-:W-:Y:S01]  /*228730*/  VIADD R0, R0, 0x1 ;  /* 0x0000000100007836 */ /* 0x000fe20000000000 */
[----:B--2---:R-:W-:-:S13]  /*228740*/  ISETP.NE.AND P1, PT, R3, RZ, PT ;  /* 0x000000ff0300720c */ /* 0x004fda0003f25270 */
[----:B------:R-:W-:Y:S05]  /*228750*/  @!P0 BRA P1, `(.L_x_11420) ;  /* 0xfffffffc00e08947 */ /* 0x000fea000083ffff */
[----:B------:R-:W-:Y:S05]  /*228760*/  BSYNC B0 ;  /* 0x0000000000007941 */ /* 0x000fea0003800000 */
.L_x_11419:
        /* <DEDUP_REMOVED lines=10> */
[C---:B------:R-:W-:Y:S01]  /*228810*/  R2UR UR11, R51.reuse ;  /* 0x00000000330b72ca */ /* 0x040fe200000e0000 */
[----:B------:R1:W-:Y:S01]  /*228820*/  ST.E.STRONG.SYS desc[UR4][R8.64+0xc], R3 ;  /* 0x00000c0308007985 */ /* 0x0003e2000c115904 */
[C---:B------:R-:W-:Y:S02]  /*228830*/  R2UR UR12, R50.reuse ;  /* 0x00000000320c72ca */ /* 0x040fe400000e0000 */
[C---:B------:R-:W-:Y:S01]  /*228840*/  R2UR UR13, R51.reuse ;  /* 0x00000000330d72ca */ /* 0x040fe200000e0000 */
[----:B------:R1:W-:Y:S01]  /*228850*/  ST.E.STRONG.SYS desc[UR6][R8.64+0x950], R5 ;  /* 0x0009500508007985 */ /* 0x0003e2000c115906 */
[----:B------:R-:W-:Y:S02]  /*228860*/  R2UR UR14, R50 ;  /* 0x00000000320e72ca */ /* 0x000fe400000e0000 */
[----:B------:R-:W-:Y:S01]  /*228870*/  R2UR UR15, R51 ;  /* 0x00000000330f72ca */ /* 0x000fe200000e0000 */
[----:B------:R1:W-:Y:S04]  /*228880*/  ST.E.STRONG.SYS desc[UR8][R8.64+0x954], R3 ;  /* 0x0009540308007985 */ /* 0x0003e8000c115908 */
        /* <DEDUP_REMOVED lines=11> */
[----:B0-----:R-:W2:Y:S01]  /*228940*/  LDG.E.64 R52, desc[UR14][R52.64] ;  /* 0x0000000e34347981 */ /* 0x001ea2000c1e1b00 */
[----:B------:R-:W-:-:S02]  /*228950*/  R2UR UR4, R50 ;  /* 0x00000000320472ca */ /* 0x000fc400000e0000 */
[----:B------:R-:W-:-:S13]  /*228960*/  R2UR UR5, R51 ;  /* 0x00000000330572ca */ /* 0x000fda00000e0000 */
[----:B--2---:R-:W2:Y:S01]  /*228970*/  LD.E.U8.STRONG.SYS R0, desc[UR4][R52.64+0x95d] ;  /* 0x00095d0434007980 */ /* 0x004ea2000c115100 */
[----:B------:R-:W-:Y:S01]  /*228980*/  BSSY B0, `(.L_x_11421) ;  /* 0x000004b000007945 */ /* 0x000fe20003800000 */
[----:B--2---:R-:W-:-:S13]  /*228990*/  ISETP.NE.AND P0, PT, R0, RZ, PT ;  /* 0x000000ff0000720c */ /* 0x004fda0003f05270 */
[----:B-1----:R-:W-:Y:S05]  /*2289a0*/  @P0 BRA `(.L_x_11422) ;  /* 0x0000000400200947 */ /* 0x002fea0003800000 */
[----:B------:R-:W-:-:S07]  /*2289b0*/  IMAD.MOV.U32 R0, RZ, RZ, RZ ;  /* 0x000000ffff007224 */ /* 0x000fce00078e00ff */
.L_x_11423:
        /* <DEDUP_REMOVED lines=71> */
.L_x_11422:
[----:B------:R-:W-:Y:S05]  /*228e30*/  BSYNC B0 ;  /* 0x0000000000007941 */ /* 0x000fea0003800000 */
.L_x_11421:
[----:B------:R-:W-:Y:S01]  /*228e40*/  BSSY B0, `(.L_x_11424) ;  /* 0x000000c000007945 */ /* 0x000fe20003800000 */
[----:B------:R-:W-:-:S07]  /*228e50*/  IMAD.MOV.U32 R3, RZ, RZ, RZ ;  /* 0x000000ffff037224 */ /* 0x000fce00078e00ff */
.L_x_11425:
[----:B------:R-:W-:Y:S05]  /*228e60*/  YIELD ;  /* 0x0000000000007946 */ /* 0x000fea0003800000 */
[----:B------:R-:W-:Y:S02]  /*228e70*/  R2UR UR4, R50 ;  /* 0x00000000320472ca */ /* 0x000fe400000e0000 */
[----:B------:R-:W-:Y:S02]  /*228e80*/  R2UR UR5, R51 ;  /* 0x00000000330572ca */ /* 0x000fe400000e0000 */
[----:B0----5:R-:W-:-:S05]  /*228e90*/  IADD3 R4, P0, PT, R3, R52, RZ ;  /* 0x0000003403047210 */ /* 0x021fca0007f1e0ff */
[----:B------:R-:W-:-:S06]  /*228ea0*/  IMAD.X R5, RZ, RZ, R53, P0 ;  /* 0x000000ffff057224 */ /* 0x000fcc00000e0635 */
[----:B------:R-:W2:Y:S01]  /*228eb0*/  LD.E.U8.STRONG.SYS R4, desc[UR4][R4.64+0x50] ;  /* 0x0000500404047980 */ /* 0x000ea2000c115100 */
[----:B------:R-:W-:Y:S02]  /*228ec0*/  IMAD.MOV.U32 R34, RZ, RZ, R3 ;  /* 0x000000ffff227224 */ /* 0x000fe400078e0003 */
[----:B------:R-:W-:Y:S01]  /*228ed0*/  VIADD R3, R3, 0x1 ;  /* 0x0000000103037836 */ /* 0x000fe20000000000 */
[----:B--2---:R-:W-:-:S13]  /*228ee0*/  ISETP.NE.AND P0, PT, R4, RZ, PT ;  /* 0x000000ff0400720c */ /* 0x004fda0003f05270 */
[----:B------:R-:W-:Y:S05]  /*228ef0*/  @P0 BRA `(.L_x_11425) ;  /* 0xfffffffc00d80947 */ /* 0x000fea000383ffff */
[----:B------:R-:W-:Y:S05]  /*228f00*/  BSYNC B0 ;  /* 0x0000000000007941 */ /* 0x000fea0003800000 */
.L_x_11424:
        /* <DEDUP_REMOVED lines=60> */
[----:B-1----:R-:W-:Y:S01]  /*2292d0*/  IMAD.MOV.U32 R3, RZ, RZ, RZ ;  /* 0x000000ffff037224 */ /* 0x002fe200078e00ff */
[----:B------:R-:W-:Y:S01]  /*2292e0*/  LOP3.LUT R0, R34, 0x7ffffffe, RZ, 0xc0, !PT ;  /* 0x7ffffffe22007812 */ /* 0x000fe200078ec0ff */
[----:B------:R-:W-:Y:S02]  /*2292f0*/  IMAD.MOV.U32 R4, RZ, RZ, RZ ;  /* 0x000000ffff047224 */ /* 0x000fe400078e00ff */
[----:B------:R-:W-:-:S07]  /*229300*/  IMAD.MOV R5, RZ, RZ, -R5 ;  /* 0x000000ffff057224 */ /* 0x000fce00078e0a05 */
.L_x_11445:
        /* <DEDUP_REMOVED lines=72> */
.L_x_11433:
[----:B------:R-:W-:Y:S05]  /*229790*/  BSYNC B3 ;  /* 0x0000000000037941 */ /* 0x000fea0003800000 */
.L_x_11432:
        /* <DEDUP_REMOVED lines=32> */
.L_x_11435:
[----:B------:R-:W-:Y:S05]  /*2299a0*/  BSYNC B3 ;  /* 0x0000000000037941 */ /* 0x000fea0003800000 */
.L_x_11434:
[----:B------:R1:W-:Y:S01]  /*2299b0*/  STL [R41], R6 ;  /* 0x0000000629007387 */ /* 0x0003e20000100800 */
[----:B------:R-:W-:Y:S05]  /*2299c0*/  BRA `(.L_x_11436) ;  /* 0x0000000000147947 */ /* 0x000fea0003800000 */
.L_x_11431:
[----:B------:R-:W-:Y:S02]  /*2299d0*/  R2UR UR4, R50 ;  /* 0x00000000320472ca */ /* 0x000fe400000e0000 */
[----:B------:R-:W-:Y:S02]  /*2299e0*/  R2UR UR5, R51 ;  /* 0x00000000330572ca */ /* 0x000fe400000e0000 */
[----:B------:R-:W-:-:S05]  /*2299f0*/  IADD3 R8, P0, PT, R12, R3, RZ ;  /* 0x000000030c087210 */ /* 0x000fca0007f1e0ff */
[----:B------:R-:W-:-:S06]  /*229a00*/  IMAD.X R9, RZ, RZ, R13, P0 ;  /* 0x000000ffff097224 */ /* 0x000fcc00000e060d */
[----:B------:R2:W-:Y:S02]  /*229a10*/  ST.E desc[UR4][R8.64+0x20], RZ ;  /* 0x000020ff08007985 */ /* 0x0005e4000c101904 */
.L_x_11436:
[----:B------:R-:W-:Y:S05]  /*229a20*/  BSYNC B2 ;  /* 0x0000000000027941 */ /* 0x000fea0003800000 */
.L_x_11430:
        /* <DEDUP_REMOVED lines=67> */
.L_x_11440:
[----:B------:R-:W-:Y:S01]  /*229e60*/  IMAD.MOV.U32 R8, RZ, RZ, 0x5272 ;  /* 0x00005272ff087424 */ /* 0x000fe200078e00ff */
[----:B------:R-:W-:Y:S01]  /*229e70*/  PLOP3.LUT P0, PT, PT, PT, PT, 0x8, 0x80 ;  /* 0x000000000080781c */ /* 0x000fe20003f0e170 */
[----:B------:R-:W-:-:S03]  /*229e80*/  IMAD.MOV.U32 R13, RZ, RZ, -0x1 ;  /* 0xffffffffff0d7424 */ /* 0x000fc600078e00ff */
[----:B------:R0:W-:Y:S09]  /*229e90*/  STL [R41], R8 ;  /* 0x0000000829007387 */ /* 0x0001f20000100800 */
.L_x_11441:
[----:B------:R-:W-:Y:S05]  /*229ea0*/  BSYNC B3 ;  /* 0x0000000000037941 */ /* 0x000fea0003800000 */
.L_x_11439:
        /* <DEDUP_REMOVED lines=31> */
.L_x_11443:
[----:B------:R-:W-:Y:S05]  /*22a0a0*/  BSYNC B3 ;  /* 0x0000000000037941 */ /* 0x000fea0003800000 */
.L_x_11442:
[----:B------:R2:W-:Y:S01]  /*22a0b0*/  STL [R41], R10 ;  /* 0x0000000a29007387 */ /* 0x0005e20000100800 */
[----:B------:R-:W-:Y:S05]  /*22a0c0*/  BRA `(.L_x_11444) ;  /* 0x0000000000187947 */ /* 0x000fea0003800000 */
.L_x_11438:
[----:B------:R-:W-:Y:S01]  /*22a0d0*/  VIADD R9, R3, 0x4 ;  /* 0x0000000403097836 */ /* 0x000fe20000000000 */
[----:B------:R-:W-:Y:S02]  /*22a0e0*/  R2UR UR4, R50 ;  /* 0x00000000320472ca */ /* 0x000fe400000e0000 */
[----:B------:R-:W-:Y:S02]  /*22a0f0*/  R2UR UR5, R51 ;  /* 0x00000000330572ca */ /* 0x000fe400000e0000 */
[----:B------:R-:W-:-:S05]  /*22a100*/  IADD3 R8, P0, PT, R12, R9, RZ ;  /* 0x000000090c087210 */ /* 0x000fca0007f1e0ff */
[----:B------:R-:W-:-:S06]  /*22a110*/  IMAD.X R9, RZ, RZ, R13, P0 ;  /* 0x000000ffff097224 */ /* 0x000fcc00000e060d */
[----:B------:R0:W-:Y:S02]  /*22a120*/  ST.E desc[UR4][R8.64+0x20], RZ ;  /* 0x000020ff08007985 */ /* 0x0001e4000c101904 */
.L_x_11444:
[----:B------:R-:W-:Y:S05]  /*22a130*/  BSYNC B2 ;  /* 0x0000000000027941 */ /* 0x000fea0003800000 */
.L_x_11437:
[----:B------:R-:W-:Y:S02]  /*22a140*/  VIADD R4, R4, 0x2 ;  /* 0x0000000204047836 */ /* 0x000fe40000000000 */
[----:B------:R-:W-:Y:S01]  /*22a150*/  VIADD R3, R3, 0x8 ;  /* 0x0000000803037836 */ /* 0x000fe20000000000 */
[----:B------:R-:W-:Y:S06]  /*22a160*/  @P2 BRA `(.L_x_11445) ;  /* 0xfffffff000682947 */ /* 0x000fec000383ffff */
.L_x_11429:
[----:B------:R-:W-:Y:S05]  /*22a170*/  BSYNC B0 ;  /* 0x0000000000007941 */ /* 0x000fea0003800000 */
.L_x_11428:
        /* <DEDUP_REMOVED lines=64> */
.L_x_11448:
[----:B------:R-:W-:Y:S01]  /*22a580*/  IMAD.MOV.U32 R4, RZ, RZ, 0x5272 ;  /* 0x00005272ff047424 */ /* 0x000fe200078e00ff */
[----:B------:R-:W-:Y:S01]  /*22a590*/  PLOP3.LUT P0, PT, PT, PT, PT, 0x8, 0x80 ;  /* 0x000000000080781c */ /* 0x000fe20003f0e170 */
[----:B------:R-:W-:-:S03]  /*22a5a0*/  IMAD.MOV.U32 R3, RZ, RZ, -0x1 ;  /* 0xffffffffff037424 */ /* 0x000fc600078e00ff */
[----:B------:R0:W-:Y:S09]  /*22a5b0*/  STL [R41], R4 ;  /* 0x0000000429007387 */ /* 0x0001f20000100800 */
.L_x_11449:
[----:B------:R-:W-:Y:S05]  /*22a5c0*/  BSYNC B0 ;  /* 0x0000000000007941 */ /* 0x000fea0003800000 */
.L_x_11447:
        /* <DEDUP_REMOVED lines=31> */
.L_x_11451:
[----:B------:R-:W-:Y:S05]  /*22a7c0*/  BSYNC B0 ;  /* 0x0000000000007941 */ /* 0x000fea0003800000 */
.L_x_11450:
[----:B------:R4:W-:Y:S01]  /*22a7d0*/  STL [R41], R8 ;  /* 0x0000000829007387 */ /* 0x0009e20000100800 */
[----:B------:R-:W-:Y:S05]  /*22a7e0*/  BRA `(.L_x_11427) ;  /* 0x0000000000147947 */ /* 0x000fea0003800000 */
.L_x_11446:
[----:B------:R-:W-:Y:S02]  /*22a7f0*/  R2UR UR4, R50 ;  /* 0x00000000320472ca */ /* 0x000fe400000e0000 */
[----:B------:R-:W-:Y:S02]  /*22a800*/  R2UR UR5, R51 ;  /* 0x00000000330572ca */ /* 0x000fe400000e0000 */
[----:B------:R-:W-:-:S05]  /*22a810*/  LEA R4, P0, R0, R4, 0x2 ;  /* 0x0000000400047211 */ /* 0x000fca00078010ff */
[----:B------:R-:W-:-:S06]  /*22a820*/  IMAD.X R5, RZ, RZ, R5, P0 ;  /* 0x000000ffff057224 */ /* 0x000fcc00000e0605 */
[----:B------:R3:W-:Y:S02]  /*22a830*/  ST.E desc[UR4][R4.64+0x20], RZ ;  /* 0x000020ff04007985 */ /* 0x0007e4000c101904 */
.L_x_11427:
[----:B------:R-:W-:Y:S05]  /*22a840*/  BSYNC B1 ;  /* 0x0000000000017941 */ /* 0x000fea0003800000 */
.L_x_11426:
[----:B01-3--:R-:W0:Y:S01]  /*22a850*/  LDC.64 R4, c[0x4][0x10] ;  /* 0x01000400ff047b82 */ /* 0x00be220000000a00 */
[----:B------:R-:W-:Y:S02]  /*22a860*/  R2UR UR4, R50 ;  /* 0x00000000320472ca */ /* 0x000fe400000e0000 */
[----:B------:R-:W-:-:S13]  /*22a870*/  R2UR UR5, R51 ;  /* 0x00000000330572ca */ /* 0x000fda00000e0000 */
[----:B0-----:R-:W3:Y:S04]  /*22a880*/  LDG.E.64 R4, desc[UR4][R4.64] ;  /* 0x0000000404047981 */ /* 0x001ee8000c1e1b00 */
[----:B---3--:R-:W3:Y:S01]  /*22a890*/  LD.E.U8.STRONG.SYS R0, desc[UR4][R4.64] ;  /* 0x0000000404007980 */ /* 0x008ee2000c115100 */
[----:B------:R-:W-:Y:S01]  /*22a8a0*/  BSSY B9, `(.L_x_11452) ;  /* 0x000000b000097945 */ /* 0x000fe20003800000 */
[----:B---3--:R-:W-:-:S13]  /*22a8b0*/  ISETP.NE.AND P0, PT, R0, RZ, PT ;  /* 0x000000ff0000720c */ /* 0x008fda0003f05270 */
[----:B------:R-:W-:Y:S05]  /*22a8c0*/  @!P0 BRA `(.L_x_11453) ;  /* 0x0000000000208947 */ /* 0x000fea0003800000 */
[----:B------:R-:W-:Y:S01]  /*22a8d0*/  MOV R0, 0x0 ;  /* 0x0000000000007802 */ /* 0x000fe20000000f00 */
[----:B------:R-:W0:Y:S01]  /*22a8e0*/  LDCU.64 UR4, c[0x4][0x40] ;  /* 0x01000800ff0477ac */ /* 0x000e220008000a00 */
[----:B------:R-:W-:Y:S02]  /*22a8f0*/  CS2R R6, SRZ ;  /* 0x0000000000067805 */ /* 0x000fe4000001ff00 */
[----:B----4-:R1:W3:Y:S01]  /*22a900*/  LDC.64 R8, c[0x4][R0] ;  /* 0x0100000000087b82 */ /* 0x0102e20000000a00 */
[----:B0-----:R-:W-:Y:S02]  /*22a910*/  IMAD.U32 R4, RZ, RZ, UR4 ;  /* 0x00000004ff047e24 */ /* 0x001fe4000f8e00ff */
[----:B-1----:R-:W-:-:S07]  /*22a920*/  IMAD.U32 R5, RZ, RZ, UR5 ;  /* 0x00000005ff057e24 */ /* 0x002fce000f8e00ff */
[----:B------:R-:W-:-:S07]  /*22a930*/  LEPC R20, `(.L_x_11453) ;  /* 0x000000001014794e */ /* 0x000fce0000000000 */
[----:B--23--:R-:W-:Y:S05]  /*22a940*/  CALL.ABS.NOINC R8 ;  /* 0x0000000008007343 */ /* 0x00cfea0003c00000 */
.L_x_11453:
[----:B------:R-:W-:Y:S05]  /*22a950*/  BSYNC B9 ;  /* 0x0000000000097941 */ /* 0x000fea0003800000 */
.L_x_11452:
[----:B------:R-:W-:Y:S01]  /*22a960*/  ISETP.NE.AND P0, PT, R34, RZ, PT ;  /* 0x000000ff2200720c */ /* 0x000fe20003f05270 */
[----:B------:R-:W-:-:S12]  /*22a970*/  BSSY B10, `(.L_x_11454) ;  /* 0x00000970000a7945 */ /* 0x000fd80003800000 */
[----:B------:R-:W-:Y:S05]  /*22a980*/  @!P0 BRA `(.L_x_11455) ;  /* 0x0000000800548947 */ /* 0x000fea0003800000 */
[----:B------:R-:W-:-:S07]  /*22a990*/  IMAD.MOV.U32 R55, RZ, RZ, RZ ;  /* 0x000000ffff377224 */ /* 0x000fce00078e00ff */
.L_x_11465:
[----:B------:R-:W-:Y:S01]  /*22a9a0*/  IADD3 R12, P0, PT, R55, R52, RZ ;  /* 0x00000034370c7210 */ /* 0x000fe20007f1e0ff */
[----:B------:R-:W-:Y:S05]  /*22a9b0*/  YIELD ;  /* 0x0000000000007946 */ /* 0x000fea0003800000 */
[----:B------:R-:W-:Y:S01]  /*22a9c0*/  IMAD.X R13, RZ, RZ, R53, P0 ;  /* 0x000000ffff0d7224 */ /* 0x000fe200000e0635 */
[----:B------:R-:W-:Y:S02]  /*22a9d0*/  ISETP.NE.AND P0, PT, R45, -0x1, PT ;  /* 0xffffffff2d00780c */ /* 0x000fe40003f05270 */
[----:B------:R-:W-:Y:S02]  /*22a9e0*/  R2UR UR4, R50 ;  /* 0x00000000320472ca */ /* 0x000fe400000e0000 */
[----:B------:R-:W-:-:S09]  /*22a9f0*/  R2UR UR5, R51 ;  /* 0x00000000330572ca */ /* 0x000fd200000e0000 */
[----:B------:R-:W-:-:S04]  /*22aa00*/  @!P0 IMAD.MOV.U32 R0, RZ, RZ, 0x5368 ;  /* 0x00005368ff008424 */ /* 0x000fc800078e00ff */
[----:B-----5:R0:W5:Y:S01]  /*22aa10*/  LD.E.U8.STRONG.SYS R3, desc[UR4][R12.64+0x50] ;  /* 0x000050040c037980 */ /* 0x020162000c115100 */
[----:B------:R-:W-:Y:S03]  /*22aa20*/  BSSY B0, `(.L_x_11456) ;  /* 0x0000072000007945 */ /* 0x000fe60003800000 */
        /* <DEDUP_REMOVED lines=69> */
.L_x_11460:
[----:B------:R-:W-:Y:S05]  /*22ae80*/  BSYNC B1 ;  /* 0x0000000000017941 */ /* 0x000fea0003800000 */
.L_x_11459:
        /* <DEDUP_REMOVED lines=32> */
.L_x_11462:
[----:B------:R-:W-:Y:S05]  /*22b090*/  BSYNC B1 ;  /* 0x0000000000017941 */ /* 0x000fea0003800000 */
.L_x_11461:
[----:B------:R3:W-:Y:S01]  /*22b0a0*/  STL [R41], R0 ;  /* 0x0000000029007387 */ /* 0x0007e20000100800 */
[----:B------:R-:W-:Y:S05]  /*22b0b0*/  BRA `(.L_x_11457) ;  /* 0x0000000000207947 */ /* 0x000fea0003800000 */
.L_x_11458:
        /* <DEDUP_REMOVED lines=8> */
.L_x_11457:
[----:B------:R-:W-:Y:S05]  /*22b140*/  BSYNC B0 ;  /* 0x0000000000007941 */ /* 0x000fea0003800000 */
.L_x_11456:
[----:B01----:R-:W0:Y:S01]  /*22b150*/  LDC.64 R4, c[0x4][0x10] ;  /* 0x01000400ff047b82 */ /* 0x003e220000000a00 */
[----:B------:R-:W-:Y:S02]  /*22b160*/  R2UR UR4, R50 ;  /* 0x00000000320472ca */ /* 0x000fe400000e0000 */
[----:B------:R-:W-:-:S13]  /*22b170*/  R2UR UR5, R51 ;  /* 0x00000000330572ca */ /* 0x000fda00000e0000 */
[----:B0-----:R-:W3:Y:S04]  /*22b180*/  LDG.E.64 R4, desc[UR4][R4.64] ;  /* 0x0000000404047981 */ /* 0x001ee8000c1e1b00 */
[----:B---3--:R-:W3:Y:S01]  /*22b190*/  LD.E.U8.STRONG.SYS R0, desc[UR4][R4.64] ;  /* 0x0000000404007980 */ /* 0x008ee2000c115100 */
[----:B------:R-:W-:Y:S01]  /*22b1a0*/  BSSY B9, `(.L_x_11463) ;  /* 0x0000010000097945 */ /* 0x000fe20003800000 */
[----:B---3--:R-:W-:-:S13]  /*22b1b0*/  ISETP.NE.AND P0, PT, R0, RZ, PT ;  /* 0x000000ff0000720c */ /* 0x008fda0003f05270 */
[----:B------:R-:W-:Y:S05]  /*22b1c0*/  @!P0 BRA `(.L_x_11464) ;  /* 0x0000000000348947 */ /* 0x000fea0003800000 */
[----:B------:R-:W-:Y:S02]  /*22b1d0*/  R2UR UR4, R50 ;  /* 0x00000000320472ca */ /* 0x000fe400000e0000 */
[----:B------:R-:W-:-:S13]  /*22b1e0*/  R2UR UR5, R51 ;  /* 0x00000000330572ca */ /* 0x000fda00000e0000 */
[----:B------:R-:W3:Y:S01]  /*22b1f0*/  LD.E.S8.STRONG.SYS R12, desc[UR4][R12.64+0x50] ;  /* 0x000050040c0c7980 */ /* 0x000ee2000c115300 */
[----:B------:R-:W-:Y:S01]  /*22b200*/  MOV R0, 0x0 ;  /* 0x0000000000007802 */ /* 0x000fe20000000f00 */
[----:B------:R-:W0:Y:S01]  /*22b210*/  LDCU.64 UR4, c[0x4][0x18] ;  /* 0x01000300ff0477ac */ /* 0x000e220008000a00 */
[----:B------:R-:W-:Y:S02]  /*22b220*/  IMAD.MOV.U32 R6, RZ, RZ, R42 ;  /* 0x000000ffff067224 */ /* 0x000fe400078e002a */
[----:B----4-:R1:W4:Y:S01]  /*22b230*/  LDC.64 R8, c[0x4][R0] ;  /* 0x0100000000087b82 */ /* 0x0103220000000a00 */
[----:B------:R-:W-:Y:S02]  /*22b240*/  IMAD.MOV.U32 R7, RZ, RZ, R32 ;  /* 0x000000ffff077224 */ /* 0x000fe400078e0020 */
[----:B0-----:R-:W-:Y:S02]  /*22b250*/  IMAD.U32 R4, RZ, RZ, UR4 ;  /* 0x00000004ff047e24 */ /* 0x001fe4000f8e00ff */
[----:B------:R-:W-:Y:S01]  /*22b260*/  IMAD.U32 R5, RZ, RZ, UR5 ;  /* 0x00000005ff057e24 */ /* 0x000fe2000f8e00ff */
[----:B---34-:R1:W-:Y:S06]  /*22b270*/  STL [R1+0x160], R12 ;  /* 0x0001600c01007387 */ /* 0x0183ec0000100800 */
[----:B------:R-:W-:-:S07]  /*22b280*/  LEPC R20, `(.L_x_11464) ;  /* 0x000000001014794e */ /* 0x000fce0000000000 */
[----:B-12--5:R-:W-:Y:S05]  /*22b290*/  CALL.ABS.NOINC R8 ;  /* 0x0000000008007343 */ /* 0x026fea0003c00000 */
.L_x_11464:
[----:B------:R-:W-:Y:S05]  /*22b2a0*/  BSYNC B9 ;  /* 0x0000000000097941 */ /* 0x000fea0003800000 */
.L_x_11463:
[----:B------:R-:W-:-:S05]  /*22b2b0*/  VIADD R55, R55, 0x1 ;  /* 0x0000000137377836 */ /* 0x000fca0000000000 */
[----:B------:R-:W-:-:S13]  /*22b2c0*/  ISETP.NE.AND P0, PT, R55, R34, PT ;  /* 0x000000223700720c */ /* 0x000fda0003f05270 */
[----:B------:R-:W-:Y:S05]  /*22b2d0*/  @P0 BRA `(.L_x_11465) ;  /* 0xfffffff400b00947 */ /* 0x000fea000383ffff */
.L_x_11455:
[----:B------:R-:W-:Y:S05]  /*22b2e0*/  BSYNC B10 ;  /* 0x00000000000a7941 */ /* 0x000fea0003800000 */
.L_x_11454:
[----:B------:R-:W0:Y:S01]  /*22b2f0*/  LDC.64 R4, c[0x4][0x10] ;  /* 0x01000400ff047b82 */ /* 0x000e220000000a00 */
        /* <DEDUP_REMOVED lines=14> */
[----:B--23-5:R-:W-:Y:S05]  /*22b3e0*/  CALL.ABS.NOINC R8 ;  /* 0x0000000008007343 */ /* 0x02cfea0003c00000 */
.L_x_11467:
[----:B------:R-:W-:Y:S05]  /*22b3f0*/  BSYNC B9 ;  /* 0x0000000000097941 */ /* 0x000fea0003800000 */
.L_x_11466:
[----:B------:R-:W-:Y:S01]  /*22b400*/  R2UR UR4, R50 ;  /* 0x00000000320472ca */ /* 0x000fe200000e0000 */
[----:B------:R-:W-:Y:S01]  /*22b410*/  IMAD.MOV.U32 R6, RZ, RZ, 0x30 ;  /* 0x00000030ff067424 */ /* 0x000fe200078e00ff */
[----:B------:R-:W-:Y:S01]  /*22b420*/  R2UR UR5, R51 ;  /* 0x00000000330572ca */ /* 0x000fe200000e0000 */
[----:B------:R-:W-:-:S12]  /*22b430*/  IMAD.MOV.U32 R7, RZ, RZ, 0x0 ;  /* 0x00000000ff077424 */ /* 0x000fd800078e00ff */
[----:B------:R-:W3:Y:S01]  /*22b440*/  ATOMG.E.ADD.64.STRONG.GPU PT, R6, desc[UR4][R48.64+0x8], R6 ;  /* 0x80000806300679a8 */ /* 0x000ee200081ef504 */
[----:B------:R-:W0:Y:S01]  /*22b450*/  S2UR UR5, SR_CgaCtaId ;  /* 0x00000000000579c3 */ /* 0x000e220000008800 */
[----:B------:R-:W-:Y:S01]  /*22b460*/  UMOV UR4, 0x400 ;  /* 0x0000040000047882 */ /* 0x000fe20000000000 */
[----:B------:R-:W-:Y:S01]  /*22b470*/  BSSY B5, `(.L_x_11468) ;  /* 0x00002bc000057945 */ /* 0x000fe20003800000 */
[----:B0-----:R-:W-:-:S06]  /*22b480*/  ULEA UR4, UR5, UR4, 0x18 ;  /* 0x0000000405047291 */ /* 0x001fcc000f8ec0ff */
[----:B------:R-:W-:-:S05]  /*22b490*/  IMAD.U32 R4, RZ, RZ, UR4 ;  /* 0x00000004ff047e24 */ /* 0x000fca000f8e00ff */
[----:B--2-4-:R-:W0:Y:S01]  /*22b4a0*/  LDS.128 R8, [R4] ;  /* 0x0000000004087984 */ /* 0x014e220000000c00 */
[----:B---3-5:R-:W-:-:S05]  /*22b4b0*/  IADD3 R3, P0, PT, R6, 0x38, RZ ;  /* 0x0000003806037810 */ /* 0x028fca0007f1e0ff */
        /* <DEDUP_REMOVED lines=93> */
[----:B-1----:R-:W-:-:S07]  /*22ba90*/  LOP3.LUT R7, R0, 0x7ffffffe, RZ, 0xc0, !PT ;  /* 0x7ffffffe00077812 */ /* 0x002fce00078ec0ff */
.L_x_11492:
        /* <DEDUP_REMOVED lines=69> */
.L_x_11480:
[----:B------:R-:W-:Y:S05]  /*22bef0*/  BSYNC B9 ;  /* 0x0000000000097941 */ /* 0x000fea0003800000 */
.L_x_11479:
        /* <DEDUP_REMOVED lines=32> */
.L_x_11482:
[----:B------:R-:W-:Y:S05]  /*22c100*/  BSYNC B9 ;  /* 0x0000000000097941 */ /* 0x000fea0003800000 */
.L_x_11481:
[----:B------:R2:W-:Y:S01]  /*22c110*/  STL [R41], R4 ;  /* 0x0000000429007387 */ /* 0x0005e20000100800 */
[----:B------:R-:W-:Y:S05]  /*22c120*/  BRA `(.L_x_11483) ;  /* 0x0000000000147947 */ /* 0x000fea0003800000 */
.L_x_11478:
[----:B------:R-:W-:Y:S02]  /*22c130*/  R2UR UR4, R50 ;  /* 0x00000000320472ca */ /* 0x000fe400000e0000 */
[----:B------:R-:W-:Y:S02]  /*22c140*/  R2UR UR5, R51 ;  /* 0x00000000330572ca */ /* 0x000fe400000e0000 */
[----:B------:R-:W-:-:S05]  /*22c150*/  LEA R8, P0, R6, R12, 0x2 ;  /* 0x0000000c06087211 */ /* 0x000fca00078010ff */
[----:B------:R-:W-:-:S06]  /*22c160*/  IMAD.X R9, RZ, RZ, R13, P0 ;  /* 0x000000ffff097224 */ /* 0x000fcc00000e060d */
[----:B------:R3:W-:Y:S02]  /*22c170*/  ST.E desc[UR4][R8.64+0x20], RZ ;  /* 0x000020ff08007985 */ /* 0x0007e4000c101904 */
.L_x_11483:
[----:B------:R-:W-:Y:S05]  /*22c180*/  BSYNC B0 ;  /* 0x0000000000007941 */ /* 0x000fea0003800000 */
.L_x_11477:
[----:B------:R-:W4:Y:S01]  /*22c190*/  S2UR UR5, SR_CgaCtaId ;  /* 0x00000000000579c3 */ /* 0x000f220000008800 */
[----:B------:R-:W-:Y:S02]  /*22c1a0*/  UMOV UR4, 0x400 ;  /* 0x0000040000047882 */ /* 0x000fe40000000000 */
[----:B----4-:R-:W-:Y:S01]  /*22c1b0*/  ULEA UR4, UR5, UR4, 0x18 ;  /* 0x0000000405047291 */ /* 0x010fe2000f8ec0ff */
[----:B------:R-:W-:-:S05]  /*22c1c0*/  R2UR UR5, R51 ;  /* 0x00000000330572ca */ /* 0x000fca00000e0000 */
[----:B--2---:R-:W-:Y:S01]  /*22c1d0*/  IMAD.U32 R4, RZ, RZ, UR4 ;  /* 0x00000004ff047e24 */ /* 0x004fe2000f8e00ff */
[----:B------:R-:W-:-:S04]  /*22c1e0*/  R2UR UR4, R50 ;  /* 0x00000000320472ca */ /* 0x000fc800000e0000 */
[----:B-1-3--:R-:W1:Y:S02]  /*22c1f0*/  LDS.128 R8, [R4] ;  /* 0x0000000004087984 */ /* 0x00ae640000000c00 */
[----:B-1----:R-:W-:-:S07]  /*22c200*/  IMAD.WIDE R12, R5, 0x10, R8 ;  /* 0x00000010050c7825 */ /* 0x002fce00078e0208 */
        /* <DEDUP_REMOVED lines=12> */
[--C-:B0-----:R-:W-:Y:S02]  /*22c2d0*/  SHF.R.U64 R20, R12, 0x4, R13.reuse ;  /* 0x000000040c147819 */ /* 0x101fe4000000120d */
        /* <DEDUP_REMOVED lines=47> */
.L_x_11487:
[----:B------:R-:W-:Y:S01]  /*22c5d0*/  IMAD.MOV.U32 R8, RZ, RZ, 0x5272 ;  /* 0x00005272ff087424 */ /* 0x000fe200078e00ff */
[----:B------:R-:W-:Y:S01]  /*22c5e0*/  PLOP3.LUT P0, PT, PT, PT, PT, 0x8, 0x80 ;  /* 0x000000000080781c */ /* 0x000fe20003f0e170 */
[----:B------:R-:W-:-:S03]  /*22c5f0*/  IMAD.MOV.U32 R13, RZ, RZ, -0x1 ;  /* 0xffffffffff0d7424 */ /* 0x000fc600078e00ff */
[----:B------:R0:W-:Y:S09]  /*22c600*/  STL [R41], R8 ;  /* 0x0000000829007387 */ /* 0x0001f20000100800 */
.L_x_11488:
[----:B------:R-:W-:Y:S05]  /*22c610*/  BSYNC B9 ;  /* 0x0000000000097941 */ /* 0x000fea0003800000 */
.L_x_11486:
        /* <DEDUP_REMOVED lines=31> */
.L_x_11490:
[----:B------:R-:W-:Y:S05]  /*22c810*/  BSYNC B9 ;  /* 0x0000000000097941 */ /* 0x000fea0003800000 */
.L_x_11489:
[----:B------:R2:W-:Y:S01]  /*22c820*/  STL [R41], R10 ;  /* 0x0000000a29007387 */ /* 0x0005e20000100800 */
[----:B------:R-:W-:Y:S05]  /*22c830*/  BRA `(.L_x_11491) ;  /* 0x0000000000147947 */ /* 0x000fea0003800000 */
.L_x_11485:
[----:B------:R-:W-:Y:S02]  /*22c840*/  R2UR UR4, R50 ;  /* 0x00000000320472ca */ /* 0x000fe400000e0000 */
[----:B------:R-:W-:Y:S02]  /*22c850*/  R2UR UR5, R51 ;  /* 0x00000000330572ca */ /* 0x000fe400000e0000 */
[----:B------:R-:W-:-:S05]  /*22c860*/  LEA R8, P0, R53, R12, 0x2 ;  /* 0x0000000c35087211 */ /* 0x000fca00078010ff */
[----:B------:R-:W-:-:S06]  /*22c870*/  IMAD.X R9, RZ, RZ, R13, P0 ;  /* 0x000000ffff097224 */ /* 0x000fcc00000e060d */
[----:B------:R1:W-:Y:S02]  /*22c880*/  ST.E desc[UR4][R8.64+0x20], RZ ;  /* 0x000020ff08007985 */ /* 0x0003e4000c101904 */
.L_x_11491:
[----:B------:R-:W-:Y:S05]  /*22c890*/  BSYNC B0 ;  /* 0x0000000000007941 */ /* 0x000fea0003800000 */
.L_x_11484:
[----:B------:R-:W-:-:S05]  /*22c8a0*/  VIADD R6, R6, 0x2 ;  /* 0x0000000206067836 */ /* 0x000fca0000000000 */
[----:B------:R-:W-:-:S13]  /*22c8b0*/  ISETP.NE.AND P0, PT, R6, R7, PT ;  /* 0x000000070600720c */ /* 0x000fda0003f05270 */
[----:B------:R-:W-:Y:S05]  /*22c8c0*/  @P0 BRA `(.L_x_11492) ;  /* 0xfffffff000740947 */ /* 0x000fea000383ffff */
[----:B------:R-:W-:Y:S05]  /*22c8d0*/  BSYNC B1 ;  /* 0x0000000000017941 */ /* 0x000fea0003800000 */
.L_x_11476:
[----:B------:R-:W-:-:S07]  /*22c8e0*/  IMAD.MOV.U32 R13, RZ, RZ, R7 ;  /* 0x000000ffff0d7224 */ /* 0x000fce00078e0007 */
.L_x_11475:
[----:B------:R-:W-:Y:S05]  /*22c8f0*/  BSYNC B2 ;  /* 0x0000000000027941 */ /* 0x000fea0003800000 */
.L_x_11474:
        /* <DEDUP_REMOVED lines=66> */
.L_x_11496:
[----:B------:R-:W-:Y:S01]  /*22cd20*/  IMAD.MOV.U32 R6, RZ, RZ, 0x5272 ;  /* 0x00005272ff067424 */ /* 0x000fe200078e00ff */
[----:B------:R-:W-:Y:S01]  /*22cd30*/  PLOP3.LUT P0, PT, PT, PT, PT, 0x8, 0x80 ;  /* 0x000000000080781c */ /* 0x000fe20003f0e170 */
[----:B------:R-:W-:-:S03]  /*22cd40*/  IMAD.MOV.U32 R11, RZ, RZ, -0x1 ;  /* 0xffffffffff0b7424 */ /* 0x000fc600078e00ff */
[----:B------:R0:W-:Y:S09]  /*22cd50*/  STL [R41], R6 ;  /* 0x0000000629007387 */ /* 0x0001f20000100800 */
.L_x_11497:
[----:B------:R-:W-:Y:S05]  /*22cd60*/  BSYNC B1 ;  /* 0x0000000000017941 */ /* 0x000fea0003800000 */
.L_x_11495:
        /* <DEDUP_REMOVED lines=31> */
.L_x_11499:
[----:B------:R-:W-:Y:S05]  /*22cf60*/  BSYNC B1 ;  /* 0x0000000000017941 */ /* 0x000fea0003800000 */
.L_x_11498:
[----:B------:R3:W-:Y:S01]  /*22cf70*/  STL [R41], R8 ;  /* 0x0000000829007387 */ /* 0x0007e20000100800 */
[----:B------:R-:W-:Y:S05]  /*22cf80*/  BRA `(.L_x_11493) ;  /* 0x0000000000147947 */ /* 0x000fea0003800000 */
.L_x_11494:
[----:B------:R-:W-:Y:S02]  /*22cf90*/  R2UR UR4, R50 ;  /* 0x00000000320472ca */ /* 0x000fe400000e0000 */
[----:B------:R-:W-:Y:S02]  /*22cfa0*/  R2UR UR5, R51 ;  /* 0x00000000330572ca */ /* 0x000fe400000e0000 */
[----:B------:R-:W-:-:S05]  /*22cfb0*/  LEA R6, P0, R13, R6, 0x2 ;  /* 0x000000060d067211 */ /* 0x000fca00078010ff */
[----:B------:R-:W-:-:S06]  /*22cfc0*/  IMAD.X R7, RZ, RZ, R7, P0 ;  /* 0x000000ffff077224 */ /* 0x000fcc00000e0607 */
[----:B------:R4:W-:Y:S02]  /*22cfd0*/  ST.E desc[UR4][R6.64+0x20], RZ ;  /* 0x000020ff06007985 */ /* 0x0009e4000c101904 */
.L_x_11493:
[----:B------:R-:W-:Y:S05]  /*22cfe0*/  BSYNC B0 ;  /* 0x0000000000007941 */ /* 0x000fea0003800000 */
.L_x_11472:
[----:B------:R-:W-:-:S13]  /*22cff0*/  ISETP.GE.AND P0, PT, R0, 0x1, PT ;  /* 0x000000010000780c */ /* 0x000fda0003f06270 */
[----:B------:R-:W-:Y:S05]  /*22d000*/  @!P0 BREAK B3 ;  /* 0x0000000000038942 */ /* 0x000fea0003800000 */
[----:B------:R-:W-:Y:S05]  /*22d010*/  @!P0 BRA `(.L_x_11473) ;  /* 0x0000000c00c08947 */ /* 0x000fea0003800000 */
[----:B------:R-:W-:Y:S05]  /*22d020*/  BSYNC B3 ;  /* 0x0000000000037941 */ /* 0x000fea0003800000 */
.L_x_11471:
[----:B------:R-:W-:Y:S01]  /*22d030*/  ISETP.NE.AND P2, PT, R45, -0x1, PT ;  /* 0xffffffff2d00780c */ /* 0x000fe20003f45270 */
[----:B-1--4-:R-:W-:-:S12]  /*22d040*/  IMAD.MOV.U32 R7, RZ, RZ, RZ ;  /* 0x000000ffff077224 */ /* 0x012fd800078e00ff */
.L_x_11514:
[----:B01----:R-:W-:Y:S01]  /*22d050*/  @!P2 IMAD.MOV.U32 R6, RZ, RZ, 0x5368 ;  /* 0x00005368ff06a424 */ /* 0x003fe200078e00ff */
[----:B------:R-:W-:Y:S05]  /*22d060*/  YIELD ;  /* 0x0000000000007946 */ /* 0x000fea0003800000 */
[----:B------:R0:W-:Y:S01]  /*22d070*/  @!P2 STL [R41], R6 ;  /* 0x000000062900a387 */ /* 0x0001e20000100800 */
[----:B------:R-:W-:Y:S01]  /*22d080*/  BSSY B0, `(.L_x_11500) ;  /* 0x0000071000007945 */ /* 0x000fe20003800000 */
[----:B----4-:R-:W-:Y:S01]  /*22d090*/  IMAD.SHL.U32 R4, R7, 0x4, RZ ;  /* 0x0000000407047824 */ /* 0x010fe200078e00ff */
[----:B-----5:R-:W-:Y:S02]  /*22d0a0*/  @!P2 PRMT R15, RZ, 0x7610, R15 ;  /* 0x00007610ff0fa816 */ /* 0x020fe4000000000f */
        /* <DEDUP_REMOVED lines=68> */
.L_x_11504:
[----:B------:R-:W-:Y:S05]  /*22d4f0*/  BSYNC B1 ;  /* 0x0000000000017941 */ /* 0x000fea0003800000 */
.L_x_11503:
        /* <DEDUP_REMOVED lines=32> */
.L_x_11506:
[----:B------:R-:W-:Y:S05]  /*22d700*/  BSYNC B1 ;  /* 0x0000000000017941 */ /* 0x000fea0003800000 */
.L_x_11505:
[----:B------:R4:W-:Y:S01]  /*22d710*/  STL [R41], R6 ;  /* 0x0000000629007387 */ /* 0x0009e20000100800 */
[----:B------:R-:W-:Y:S01]  /*22d720*/  PRMT R15, RZ, 0x7610, R15 ;  /* 0x00007610ff0f7816 */ /* 0x000fe2000000000f */
[----:B------:R-:W-:Y:S06]  /*22d730*/  BRA `(.L_x_11501) ;  /* 0x0000000000147947 */ /* 0x000fec0003800000 */
.L_x_11502:
[----:B------:R-:W-:Y:S02]  /*22d740*/  R2UR UR4, R50 ;  /* 0x00000000320472ca */ /* 0x000fe400000e0000 */
[----:B------:R-:W-:Y:S02]  /*22d750*/  R2UR UR5, R51 ;  /* 0x00000000330572ca */ /* 0x000fe400000e0000 */
[----:B------:R-:W-:-:S05]  /*22d760*/  IADD3 R8, P0, PT, R4, R12, RZ ;  /* 0x0000000c04087210 */ /* 0x000fca0007f1e0ff */
[----:B------:R-:W-:-:S06]  /*22d770*/  IMAD.X R9, RZ, RZ, R13, P0 ;  /* 0x000000ffff097224 */ /* 0x000fcc00000e060d */
[----:B------:R0:W5:Y:S02]  /*22d780*/  LD.E.U8 R15, desc[UR4][R8.64+0x20] ;  /* 0x00002004080f7980 */ /* 0x000164000c101100 */
.L_x_11501:
[----:B------:R-:W-:Y:S05]  /*22d790*/  BSYNC B0 ;  /* 0x0000000000007941 */ /* 0x000fea0003800000 */
.L_x_11500:
        /* <DEDUP_REMOVED lines=72> */
.L_x_11511:
[----:B------:R-:W-:Y:S05]  /*22dc20*/  BSYNC B1 ;  /* 0x0000000000017941 */ /* 0x000fea0003800000 */
.L_x_11510:
[----:B------:R-:W-:Y:S01]  /*22dc30*/  BSSY B1, `(.L_x_11512) ;  /* 0x0000020000017945 */ /* 0x000fe20003800000 */
[----:B------:R-:W-:Y:S02]  /*22dc40*/  IMAD.MOV.U32 R4, RZ, RZ, RZ ;  /* 0x000000ffff047224 */ /* 0x000fe400078e00ff */
[----:B------:R-:W-:Y:S01]  /*22dc50*/  @!P0 IMAD.MOV.U32 R15, RZ, RZ, -0x1 ;  /* 0xffffffffff0f8424 */ /* 0x000fe200078e00ff */
[----:B------:R-:W-:Y:S06]  /*22dc60*/  @!P1 BRA `(.L_x_11513) ;  /* 0x0000000000709947 */ /* 0x000fec0003800000 */
[----:B------:R-:W-:-:S13]  /*22dc70*/  ISETP.NE.AND P0, PT, R15, -0x1, PT ;  /* 0xffffffff0f00780c */ /* 0x000fda0003f05270 */
[----:B0-----:R-:W-:-:S05]  /*22dc80*/  @!P0 IMAD.MOV.U32 R6, RZ, RZ, 0x5368 ;  /* 0x00005368ff068424 */ /* 0x001fca00078e00ff */
[----:B------:R1:W-:Y:S01]  /*22dc90*/  @!P0 STL [R41], R6 ;  /* 0x0000000629008387 */ /* 0x0003e20000100800 */
[----:B------:R-:W-:Y:S05]  /*22dca0*/  @!P0 BRA `(.L_x_11513) ;  /* 0x0000000000608947 */ /* 0x000fea0003800000 */
[----:B------:R-:W0:Y:S01]  /*22dcb0*/  LDS.64 R8, [R20] ;  /* 0x0000000014087984 */ /* 0x000e220000000a00 */
[----:B------:R-:W-:Y:S02]  /*22dcc0*/  R2UR UR4, R50 ;  /* 0x00000000320472ca */ /* 0x000fe400000e0000 */
[----:B------:R-:W-:Y:S01]  /*22dcd0*/  R2UR UR5, R51 ;  /* 0x00000000330572ca */ /* 0x000fe200000e0000 */
[----:B0-----:R-:W-:-:S12]  /*22dce0*/  IMAD.WIDE R8, R15, 0x10, R8 ;  /* 0x000000100f087825 */ /* 0x001fd800078e0208 */
[----:B------:R2:W-:Y:S04]  /*22dcf0*/  ST.E desc[UR4][R8.64+0x28], R14 ;  /* 0x0000280e08007985 */ /* 0x0005e8000c101904 */
[----:B-1----:R-:W3:Y:S02]  /*22dd00*/  LDL R6, [R41] ;  /* 0x0000000029067983 */ /* 0x002ee40000100800 */
        /* <DEDUP_REMOVED lines=18> */
.L_x_11513:
[----:B------:R-:W-:Y:S05]  /*22de30*/  BSYNC B1 ;  /* 0x0000000000017941 */ /* 0x000fea0003800000 */
.L_x_11512:
[----:B------:R4:W-:Y:S01]  /*22de40*/  STL [R41], R4 ;  /* 0x0000000429007387 */ /* 0x0009e20000100800 */
[----:B------:R-:W-:Y:S05]  /*22de50*/  BRA `(.L_x_11508) ;  /* 0x0000000000207947 */ /* 0x000fea0003800000 */
.L_x_11509:
        /* <DEDUP_REMOVED lines=8> */
.L_x_11508:
[----:B------:R-:W-:Y:S05]  /*22dee0*/  BSYNC B0 ;  /* 0x0000000000007941 */ /* 0x000fea0003800000 */
.L_x_11507:
[----:B------:R-:W-:-:S05]  /*22def0*/  VIADD R7, R7, 0x1 ;  /* 0x0000000107077836 */ /* 0x000fca0000000000 */
[----:B------:R-:W-:-:S13]  /*22df00*/  ISETP.NE.AND P0, PT, R7, R0, PT ;  /* 0x000000000700720c */ /* 0x000fda0003f05270 */
[----:B------:R-:W-:Y:S05]  /*22df10*/  @P0 BRA `(.L_x_11514) ;  /* 0xfffffff0004c0947 */ /* 0x000fea000383ffff */
.L_x_11473:
[----:B------:R-:W-:Y:S05]  /*22df20*/  BSYNC B4 ;  /* 0x0000000000047941 */ /* 0x000fea0003800000 */
.L_x_11470:
        /* <DEDUP_REMOVED lines=9> */
[----:B---3--:R-:W0:Y:S02]  /*22dfc0*/  LDS.64 R8, [UR4] ;  /* 0x00000004ff087984 */ /* 0x008e240008000a00 */
[----:B0-----:R-:W-:-:S05]  /*22dfd0*/  IMAD.WIDE R8, R3, 0x10, R8 ;  /* 0x0000001003087825 */ /* 0x001fca00078e0208 */
[----:B------:R-:W-:Y:S04]  /*22dfe0*/  ST.E desc[UR6][R8.64+0x28], R0 ;  /* 0x0000280008007985 */ /* 0x000fe8000c101906 */
[----:B--2---:R-:W0:Y:S01]  /*22dff0*/  LDS.64 R10, [UR4] ;  /* 0x00000004ff0a7984 */ /* 0x004e220008000a00 */
[----:B------:R-:W-:Y:S01]  /*22e000*/  R2UR UR4, R50 ;  /* 0x00000000320472ca */ /* 0x000fe200000e0000 */
[----:B0-----:R-:W-:-:S12]  /*22e010*/  IMAD.WIDE R10, R3, 0x10, R10 ;  /* 0x00000010030a7825 */ /* 0x001fd800078e020a */
[----:B------:R1:W-:Y:S02]  /*22e020*/  ST.E desc[UR4][R10.64+0x30], RZ ;  /* 0x000030ff0a007985 */ /* 0x0003e4000c101904 */
.L_x_11469:
[----:B------:R-:W-:Y:S05]  /*22e030*/  BSYNC B5 ;  /* 0x0000000000057941 */ /* 0x000fea0003800000 */
.L_x_11468:
[----:B------:R-:W2:Y:S01]  /*22e040*/  LDC.64 R4, c[0x4][0x10] ;  /* 0x01000400ff047b82 */ /* 0x000ea20000000a00 */
[----:B------:R-:W-:Y:S02]  /*22e050*/  R2UR UR4, R50 ;  /* 0x00000000320472ca */ /* 0x000fe400000e0000 */
[----:B------:R-:W-:-:S13]  /*22e060*/  R2UR UR5, R51 ;  /* 0x00000000330572ca */ /* 0x000fda00000e0000 */
[----:B--2---:R-:W2:Y:S01]  /*22e070*/  LDG.E.64 R4, desc[UR4][R4.64] ;  /* 0x0000000404047981 */ /* 0x004ea2000c1e1b00 */
[C---:B------:R-:W-:Y:S01]  /*22e080*/  R2UR UR6, R50.reuse ;  /* 0x00000000320672ca */ /* 0x040fe200000e0000 */
[----:B------:R-:W-:Y:S01]  /*22e090*/  IMAD.MOV.U32 R7, RZ, RZ, 0x21 ;  /* 0x00000021ff077424 */ /* 0x000fe200078e00ff */
[C---:B------:R-:W-:Y:S01]  /*22e0a0*/  R2UR UR7, R51.reuse ;  /* 0x00000000330772ca */ /* 0x040fe200000e0000 */
[----:B------:R-:W-:Y:S01]  /*22e0b0*/  IMAD.MOV.U32 R9, RZ, RZ, 0x8 ;  /* 0x00000008ff097424 */ /* 0x000fe200078e00ff */
[C---:B------:R-:W-:Y:S01]  /*22e0c0*/  R2UR UR8, R50.reuse ;  /* 0x00000000320872ca */ /* 0x040fe200000e0000 */
[----:B-1----:R-:W-:Y:S01]  /*22e0d0*/  IMAD.MOV.U32 R11, RZ, RZ, -0x1 ;  /* 0xffffffffff0b7424 */ /* 0x002fe200078e00ff */
[C---:B------:R-:W-:Y:S01]  /*22e0e0*/  R2UR UR9, R51.reuse ;  /* 0x00000000330972ca */ /* 0x040fe200000e0000 */
[----:B0-----:R-:W-:Y:S01]  /*22e0f0*/  IMAD.MOV.U32 R0, RZ, RZ, 0x1 ;  /* 0x00000001ff007424 */ /* 0x001fe200078e00ff */
        /* <DEDUP_REMOVED lines=9> */
[----:B------:R-:W-:Y:S01]  /*22e190*/  R2UR UR19, R51 ;  /* 0x00000000331372ca */ /* 0x000fe200000e0000 */
[----:B--2---:R0:W-:Y:S04]  /*22e1a0*/  ST.E.U8.STRONG.SYS desc[UR4][R4.64+0x50], RZ ;  /* 0x000050ff04007985 */ /* 0x0041e8000c115104 */
[----:B------:R0:W-:Y:S04]  /*22e1b0*/  ST.E.U8.STRONG.SYS desc[UR6][R4.64+0x19], RZ ;  /* 0x000019ff04007985 */ /* 0x0001e8000c115106 */
[----:B------:R0:W-:Y:S04]  /*22e1c0*/  ST.E.STRONG.SYS desc[UR8][R4.64+0xc], R7 ;  /* 0x00000c0704007985 */ /* 0x0001e8000c115908 */
        /* <DEDUP_REMOVED lines=14> */
[----:B------:R-:W-:Y:S05]  /*22e2b0*/  BRA `(.L_x_11515) ;  /* 0x0000000000107947 */ /* 0x000fea0003800000 */
.L_x_11415:
[C---:B------:R-:W-:Y:S01]  /*22e2c0*/  ISETP.GT.AND P0, PT, R43.reuse, 0x31, PT ;  /* 0x000000312b00780c */ /* 0x040fe20003f04270 */
[----:B------:R-:W-:Y:S01]  /*22e2d0*/  VIADD R43, R43, 0x1 ;  /* 0x000000012b2b7836 */ /* 0x000fe20000000000 */
[----:B------:R-:W-:-:S04]  /*22e2e0*/  PRMT R0, RZ, 0x7610, R0 ;  /* 0x00007610ff007816 */ /* 0x000fc80000000000 */
[----:B------:R-:W-:-:S07]  /*22e2f0*/  SEL R43, R43, RZ, !P0 ;  /* 0x000000ff2b2b7207 */ /* 0x000fce0004000000 */
.L_x_11515:
[----:B------:R-:W-:Y:S05]  /*22e300*/  BSYNC B11 ;  /* 0x00000000000b7941 */ /* 0x000fea0003800000 */
.L_x_11414:
[----:B------:R-:W-:Y:S01]  /*22e310*/  ISETP.GE.AND P0, PT, R43, 0x64, PT ;  /* 0x000000642b00780c */ /* 0x000fe20003f06270 */
[----:B------:R-:W-:-:S12]  /*22e320*/  VIADD R44, R44, 0x1 ;  /* 0x000000012c2c7836 */ /* 0x000fd80000000000 */
[----:B------:R-:W-:Y:S05]  /*22e330*/  @!P0 BRA `(.L_x_11516) ;  /* 0xffffffa000388947 */ /* 0x000fea000383ffff */
.L_x_11413:
[----:B------:R-:W-:Y:S02]  /*22e340*/  IMAD.MOV.U32 R41, RZ, RZ, 0x0 ;  /* 0x00000000ff297424 */ /* 0x000fe400078e00ff */
[----:B------:R-:W-:Y:S02]  /*22e350*/  IMAD.MOV.U32 R32, RZ, RZ, R3 ;  /* 0x000000ffff207224 */ /* 0x000fe400078e0003 */
[----:B0-2--5:R-:W-:Y:S05]  /*22e360*/  RET.REL.NODEC R40 `(_Z5entryPcS_PiPxS1_S0_S0_P19HostDeviceInterfacei) ;  /* 0xffffdd1c28247950 */ /* 0x025fea0003c3ffff */
        .type           $_Z5entryPcS_PiPxS1_S0_S0_P19HostDeviceInterfacei$_Z70at_illecker_hama_hybrid_examples_kmeans_KMeansHybridKernel_gpuMethod0_PciPi,@function
        .size           $_Z5entryPcS_PiPxS1_S0_S0_P19HostDeviceInterfacei$_Z70at_illecker_hama_hybrid_examples_kmeans_KMeansHybridKernel_gpuMethod0_PciPi,($__internal_0_$__cuda_sm20_div_rn_f64_full - $_Z5entryPcS_PiPxS1_S0_S0_P19HostDeviceInterfacei$_Z70at_illecker_hama_hybrid_examples_kmeans_KMeansHybridKernel_gpuMethod0_PciPi)
$_Z5entryPcS_PiPxS1_S0_S0_P19HostDeviceInterfacei$_Z70at_illecker_hama_hybrid_examples_kmeans_KMeansHybridKernel_gpuMethod0_PciPi:
[----:B------:R-:W0:Y:S02]  /*22e370*/  LDCU UR4, c[0x0][0x2f8] ;  /* 0x00005f00ff0477ac */ /* 0x000e240008000800 */
[----:B0-----:R-:W-:-:S09]  /*22e380*/  UIADD3 UR45, UPT, UPT, -UR4, UR40, URZ ;  /* 0x00000028042d7290 */ /* 0x001fd2000fffe1ff */
[----:B------:R-:W2:Y:S01]  /*22e390*/  LDL R0, [UR45] ;  /* 0x0000002dff007983 */ /* 0x000ea20008100800 */
[----:B------:R-:W0:Y:S01]  /*22e3a0*/  LDCU UR43, c[0x0][0x2fc] ;  /* 0x00005f80ff2b77ac */ /* 0x000e220008000800 */
[----:B------:R-:W-:Y:S01]  /*22e3b0*/  IMAD.MOV.U32 R29, RZ, RZ, 0x0 ;  /* 0x00000000ff1d7424 */ /* 0x000fe200078e00ff */
[----:B------:R-:W-:Y:S01]  /*22e3c0*/  UIADD3 UR42, UPT, UPT, UR44, 0x8, URZ ;  /* 0x000000082c2a7890 */ /* 0x000fe2000fffe0ff */
[----:B------:R-:W1:Y:S03]  /*22e3d0*/  LDCU.64 UR36, c[0x0][0x358] ;  /* 0x00006b00ff2477ac */ /* 0x000e660008000a00 */
[----:B------:R-:W-:Y:S01]  /*22e3e0*/  UIADD3 UR42, UP0, UPT, UR42, UR4, URZ ;  /* 0x000000042a2a7290 */ /* 0x000fe2000ff1e0ff */
[----:B------:R-:W1:Y:S03]  /*22e3f0*/  LDCU UR48, c[0x0][0x360] ;  /* 0x00006c00ff3077ac */ /* 0x000e660008000800 */
[----:B0-----:R-:W-:-:S02]  /*22e400*/  UIADD3.X UR43, UPT, UPT, URZ, UR43, URZ, UP0, !UPT ;  /* 0x0000002bff2b7290 */ /* 0x001fc400087fe4ff */
[----:B------:R-:W-:-:S04]  /*22e410*/  UIADD3 UR47, UP0, UPT, UR42, 0x58, URZ ;  /* 0x000000582a2f7890 */ /* 0x000fc8000ff1e0ff */
[----:B------:R-:W-:Y:S01]  /*22e420*/  UIADD3.X UR46, UPT, UPT, URZ, UR43, URZ, UP0, !UPT ;  /* 0x0000002bff2e7290 */ /* 0x000fe200087fe4ff */
[----:B--2---:R-:W-:-:S13]  /*22e430*/  ISETP.NE.AND P0, PT, R0, RZ, PT ;  /* 0x000000ff0000720c */ /* 0x004fda0003f05270 */
[----:B-1----:R-:W-:Y:S05]  /*22e440*/  @P0 RET.REL.NODEC R28 `(_Z5entryPcS_PiPxS1_S0_S0_P19HostDeviceInterfacei) ;  /* 0xffffdd181cec0950 */ /* 0x002fea0003c3ffff */
[----:B------:R-:W-:-:S13]  /*22e450*/  ISETP.NE.AND P0, PT, R31, -0x1, PT ;  /* 0xffffffff1f00780c */ /* 0x000fda0003f05270 */
[----:B------:R-:W0:Y:S01]  /*22e460*/  @P0 S2R R3, SR_CgaCtaId ;  /* 0x0000000000030919 */ /* 0x000e220000008800 */
[----:B------:R-:W-:Y:S01]  /*22e470*/  @P0 MOV R0, 0x400 ;  /* 0x0000040000000802 */ /* 0x000fe20000000f00 */
[----:B------:R-:W-:-:S05]  /*22e480*/  @!P0 IMAD.MOV.U32 R4, RZ, RZ, 0x5368 ;  /* 0x00005368ff048424 */ /* 0x000fca00078e00ff */
[----:B------:R-:W-:Y:S01]  /*22e490*/  @!P0 STL [UR45], R4 ;  /* 0x00000004ff008987 */ /* 0x000fe2000810082d */
[----:B0-----:R-:W-:-:S05]  /*22e4a0*/  @P0 LEA R0, R3, R0, 0x18 ;  /* 0x0000000003000211 */ /* 0x001fca00078ec0ff */
[----:B------:R-:W0:Y:S02]  /*22e4b0*/  @P0 LDS.64 R2, [R0] ;  /* 0x0000000000020984 */ /* 0x000e240000000a00 */
[----:B0-----:R-:W-:-:S05]  /*22e4c0*/  @P0 IMAD.WIDE R2, R31, 0x10, R2 ;  /* 0x000000101f020825 */ /* 0x001fca00078e0202 */
[----:B------:R0:W0:Y:S01]  /*22e4d0*/  @P0 LD.E R5, desc[UR36][R2.64+0x24] ;  /* 0x0000242402050980 */ /* 0x000022000c101900 */
[----:B------:R-:W-:Y:S01]  /*22e4e0*/  ISETP.NE.AND P1, PT, R31, -0x1, PT ;  /* 0xffffffff1f00780c */ /* 0x000fe20003f25270 */
[----:B------:R-:W-:Y:S01]  /*22e4f0*/  IMAD.MOV.U32 R29, RZ, RZ, 0x0 ;  /* 0x00000000ff1d7424 */ /* 0x000fe200078e00ff */
[----:B------:R-:W1:Y:S02]  /*22e500*/  S2R R30, SR_CTAID.X ;  /* 0x00000000001e7919 */ /* 0x000e640000002500 */
[----:B-1----:R-:W-:-:S09]  /*22e510*/  IMAD R30, R30, UR48, RZ ;  /* 0x000000301e1e7c24 */ /* 0x002fd2000f8e02ff */
[----:B0-----:R-:W-:Y:S05]  /*22e520*/  @!P1 RET.REL.NODEC R28 `(_Z5entryPcS_PiPxS1_S0_S0_P19HostDeviceInterfacei) ;  /* 0xffffdd181cb49950 */ /* 0x001fea0003c3ffff */
[----:B------:R-:W0:Y:S01]  /*22e530*/  S2UR UR5, SR_CgaCtaId ;  /* 0x00000000000579c3 */ /* 0x000e220000008800 */
[----:B------:R-:W-:Y:S02]  /*22e540*/  UMOV UR4, 0x400 ;  /* 0x0000040000047882 */ /* 0x000fe40000000000 */
[----:B0-----:R-:W-:-:S06]  /*22e550*/  ULEA UR4, UR5, UR4, 0x18 ;  /* 0x0000000405047291 */ /* 0x001fcc000f8ec0ff */
[----:B------:R-:W-:-:S05]  /*22e560*/  IMAD.U32 R4, RZ, RZ, UR4 ;  /* 0x00000004ff047e24 */ /* 0x000fca000f8e00ff */
[----:B------:R-:W0:Y:S02]  /*22e570*/  LDS.64 R8, [R4] ;  /* 0x0000000004087984 */ /* 0x000e240000000a00 */
[----:B0-----:R-:W-:-:S05]  /*22e580*/  IMAD.WIDE R10, R31, 0x10, R8 ;  /* 0x000000101f0a7825 */ /* 0x001fca00078e0208 */
[----:B------:R-:W2:Y:S01]  /*22e590*/  LD.E R23, desc[UR36][R10.64+0x24] ;  /* 0x000024240a177980 */ /* 0x000ea2000c101900 */
[----:B------:R-:W-:Y:S02]  /*22e5a0*/  @!P0 CS2R R2, SRZ ;  /* 0x0000000000028805 */ /* 0x000fe4000001ff00 */
[----:B------:R-:W-:-:S03]  /*22e5b0*/  @P0 IMAD.WIDE R2, R5, 0x10, RZ ;  /* 0x0000001005020825 */ /* 0x000fc600078e02ff */
[----:B------:R-:W-:-:S05]  /*22e5c0*/  IADD3 R6, P0, PT, R8, R2, RZ ;  /* 0x0000000208067210 */ /* 0x000fca0007f1e0ff */
[----:B------:R-:W-:Y:S01]  /*22e5d0*/  IMAD.X R7, R9, 0x1, R3, P0 ;  /* 0x0000000109077824 */ /* 0x000fe200000e0603 */
[----:B------:R-:W0:Y:S04]  /*22e5e0*/  LDC.64 R46, c[0x0][0x380] ;  /* 0x0000e000ff2e7b82 */ /* 0x000e280000000a00 */
[----:B------:R1:W5:Y:S01]  /*22e5f0*/  LD.E R25, desc[UR36][R6.64+0xc] ;  /* 0x00000c2406197980 */ /* 0x000362000c101900 */
[----:B------:R-:W-:Y:S01]  /*22e600*/  BSSY.RECONVERGENT B0, `(.L_x_11517) ;  /* 0x000005a000007945 */ /* 0x000fe20003800200 */
[----:B--2---:R-:W-:-:S13]  /*22e610*/  ISETP.NE.AND P1, PT, R23, -0x1, PT ;  /* 0xffffffff1700780c */ /* 0x004fda0003f25270 */
[----:B------:R-:W-:Y:S01]  /*22e620*/  @!P1 IMAD.MOV.U32 R0, RZ, RZ, 0x5368 ;  /* 0x00005368ff009424 */ /* 0x000fe200078e00ff */
[----:B------:R-:W-:Y:S02]  /*22e630*/  @!P1 PLOP3.LUT P0, PT, PT, PT, PT, 0x8, 0x80 ;  /* 0x000000000080981c */ /* 0x000fe40003f0e170 */
[----:B------:R-:W-:Y:S02]  /*22e640*/  @!P1 CS2R R2, SRZ ;  /* 0x0000000000029805 */ /* 0x000fe4000001ff00 */
[----:B------:R1:W-:Y:S01]  /*22e650*/  @!P1 STL [UR45], R0 ;  /* 0x00000000ff009987 */ /* 0x0003e2000810082d */
[----:B0-----:R-:W-:Y:S08]  /*22e660*/  @!P1 BRA `(.L_x_11518) ;  /* 0x00000004004c9947 */ /* 0x001ff00003800000 */
[----:B-1----:R-:W-:-:S05]  /*22e670*/  IMAD.WIDE R6, R23, 0x10, R8 ;  /* 0x0000001017067825 */ /* 0x002fca00078e0208 */
[----:B------:R-:W2:Y:S02]  /*22e680*/  LD.E R5, desc[UR36][R6.64+0xc] ;  /* 0x00000c2406057980 */ /* 0x000ea4000c101900 */
[----:B--2---:R-:W-:-:S13]  /*22e690*/  ISETP.GT.AND P0, PT, R5, RZ, PT ;  /* 0x000000ff0500720c */ /* 0x004fda0003f04270 */
[----:B------:R-:W-:Y:S05]  /*22e6a0*/  @P0 BRA `(.L_x_11519) ;  /* 0x0000000400300947 */ /* 0x000fea0003800000 */
[----:B------:R-:W-:Y:S01]  /*22e6b0*/  IMAD.MOV.U32 R2, RZ, RZ, 0x30 ;  /* 0x00000030ff027424 */ /* 0x000fe200078e00ff */
[----:B------:R-:W0:Y:S01]  /*22e6c0*/  LDS.64 R6, [R4+0x8] ;  /* 0x0000080004067984 */ /* 0x000e220000000a00 */
[----:B------:R-:W-:-:S06]  /*22e6d0*/  IMAD.MOV.U32 R3, RZ, RZ, 0x0 ;  /* 0x00000000ff037424 */ /* 0x000fcc00078e00ff */
[----:B------:R-:W2:Y:S01]  /*22e6e0*/  ATOMG.E.ADD.64.STRONG.GPU PT, R2, desc[UR36][R46.64+0x8], R2 ;  /* 0x800008022e0279a8 */ /* 0x000ea200081ef524 */
[----:B------:R-:W-:Y:S01]  /*22e6f0*/  BSSY.RECONVERGENT B1, `(.L_x_11520) ;  /* 0x0000027000017945 */ /* 0x000fe20003800200 */
[C---:B--2---:R-:W-:Y:S02]  /*22e700*/  IADD3 R11, P0, PT, R2.reuse, 0x38, RZ ;  /* 0x00000038020b7810 */ /* 0x044fe40007f1e0ff */
[--C-:B------:R-:W-:Y:S02]  /*22e710*/  SHF.R.U64 R13, R2, 0x4, R3.reuse ;  /* 0x00000004020d7819 */ /* 0x100fe40000001203 */
[----:B0-----:R-:W-:Y:S01]  /*22e720*/  ISETP.LT.U32.AND P1, PT, R11, R6, PT ;  /* 0x000000060b00720c */ /* 0x001fe20003f21070 */
[----:B------:R-:W-:Y:S01]  /*22e730*/  IMAD.X R15, RZ, RZ, R3, P0 ;  /* 0x000000ffff0f7224 */ /* 0x000fe200000e0603 */
[----:B------:R-:W-:-:S04]  /*22e740*/  ISETP.NE.AND P0, PT, R13, -0x1, PT ;  /* 0xffffffff0d00780c */ /* 0x000fc80003f05270 */
[----:B------:R-:W-:-:S13]  /*22e750*/  ISETP.LT.U32.AND.EX P0, PT, R15, R7, P0, P1 ;  /* 0x000000070f00720c */ /* 0x000fda0000701110 */
[----:B------:R-:W-:Y:S01]  /*22e760*/  @!P0 IMAD.MOV.U32 R0, RZ, RZ, 0x5272 ;  /* 0x00005272ff008424 */ /* 0x000fe200078e00ff */
[----:B------:R-:W-:-:S04]  /*22e770*/  @!P0 PLOP3.LUT P1, PT, PT, PT, PT, 0x8, 0x80 ;  /* 0x000000000080881c */ /* 0x000fc80003f2e170 */
[----:B------:R0:W-:Y:S01]  /*22e780*/  @!P0 STL [UR45], R0 ;  /* 0x00000000ff008987 */ /* 0x0001e2000810082d */
[----:B------:R-:W-:Y:S08]  /*22e790*/  @!P0 BRA `(.L_x_11521) ;  /* 0x0000000000708947 */ /* 0x000ff00003800000 */
[--C-:B------:R-:W-:Y:S01]  /*22e7a0*/  SHF.R.S64 R15, RZ, 0x1c, R13.reuse ;  /* 0x0000001cff0f7819 */ /* 0x100fe2000000100d */
[----:B0-----:R-:W-:Y:S01]  /*22e7b0*/  IMAD.MOV.U32 R0, RZ, RZ, 0x1 ;  /* 0x00000001ff007424 */ /* 0x001fe200078e00ff */
[----:B------:R-:W-:Y:S01]  /*22e7c0*/  SHF.R.S32.HI R17, RZ, 0x1c, R13 ;  /* 0x0000001cff117819 */ /* 0x000fe2000001140d */
[----:B------:R-:W-:Y:S01]  /*22e7d0*/  IMAD.MOV.U32 R11, RZ, RZ, 0xe18 ;  /* 0x00000e18ff0b7424 */ /* 0x000fe200078e00ff */
[----:B------:R-:W-:Y:S01]  /*22e7e0*/  IADD3 R2, P1, PT, R8, R15, RZ ;  /* 0x0000000f08027210 */ /* 0x000fe20007f3e0ff */
[----:B------:R-:W-:Y:S02]  /*22e7f0*/  IMAD.MOV.U32 R19, RZ, RZ, 0x30 ;  /* 0x00000030ff137424 */ /* 0x000fe400078e00ff */
[----:B------:R-:W-:Y:S02]  /*22e800*/  IMAD.MOV.U32 R21, RZ, RZ, -0x1 ;  /* 0xffffffffff157424 */ /* 0x000fe400078e00ff */
        /* <DEDUP_REMOVED lines=19> */
[----:B------:R-:W2:Y:S02]  /*22e940*/  LDL R0, [UR45] ;  /* 0x0000002dff007983 */ /* 0x000ea40008100800 */
[----:B-12---:R-:W-:-:S13]  /*22e950*/  ISETP.EQ.AND P1, PT, R0, RZ, PT ;  /* 0x000000ff0000720c */ /* 0x006fda0003f22270 */
.L_x_11521:
[----:B------:R-:W-:Y:S05]  /*22e960*/  BSYNC.RECONVERGENT B1 ;  /* 0x0000000000017941 */ /* 0x000fea0003800200 */
.L_x_11520:
[----:B------:R-:W-:Y:S01]  /*22e970*/  BSSY.RECONVERGENT B1, `(.L_x_11522) ;  /* 0x000001b000017945 */ /* 0x000fe20003800200 */
[----:B0-----:R-:W-:Y:S02]  /*22e980*/  IMAD.MOV.U32 R0, RZ, RZ, RZ ;  /* 0x000000ffff007224 */ /* 0x001fe400078e00ff */
[----:B------:R-:W-:Y:S01]  /*22e990*/  @!P0 IMAD.MOV.U32 R13, RZ, RZ, -0x1 ;  /* 0xffffffffff0d8424 */ /* 0x000fe200078e00ff */
[----:B------:R-:W-:Y:S06]  /*22e9a0*/  @!P1 BRA `(.L_x_11523) ;  /* 0x00000000005c9947 */ /* 0x000fec0003800000 */
[----:B------:R-:W-:-:S13]  /*22e9b0*/  ISETP.NE.AND P0, PT, R13, -0x1, PT ;  /* 0xffffffff0d00780c */ /* 0x000fda0003f05270 */
[----:B------:R-:W-:-:S05]  /*22e9c0*/  @!P0 IMAD.MOV.U32 R2, RZ, RZ, 0x5368 ;  /* 0x00005368ff028424 */ /* 0x000fca00078e00ff */
[----:B------:R0:W-:Y:S01]  /*22e9d0*/  @!P0 STL [UR45], R2 ;  /* 0x00000002ff008987 */ /* 0x0001e2000810082d */
[----:B------:R-:W-:Y:S05]  /*22e9e0*/  @!P0 BRA `(.L_x_11523) ;  /* 0x00000000004c8947 */ /* 0x000fea0003800000 */
[----:B0-----:R-:W0:Y:S02]  /*22e9f0*/  LDS.64 R2, [R4] ;  /* 0x0000000004027984 */ /* 0x001e240000000a00 */
[----:B0-----:R-:W-:-:S05]  /*22ea00*/  IMAD.WIDE R2, R13, 0x10, R2 ;  /* 0x000000100d027825 */ /* 0x001fca00078e0202 */
[----:B------:R1:W-:Y:S04]  /*22ea10*/  ST.E desc[UR36][R2.64+0x28], R5 ;  /* 0x0000280502007985 */ /* 0x0003e8000c101924 */
[----:B------:R-:W2:Y:S02]  /*22ea20*/  LDL R6, [UR45] ;  /* 0x0000002dff067983 */ /* 0x000ea40008100800 */
[----:B--2---:R-:W-:-:S13]  /*22ea30*/  ISETP.NE.AND P0, PT, R6, RZ, PT ;  /* 0x000000ff0600720c */ /* 0x004fda0003f05270 */
[----:B-1----:R-:W-:Y:S05]  /*22ea40*/  @P0 BRA `(.L_x_11523) ;  /* 0x0000000000340947 */ /* 0x002fea0003800000 */
[----:B------:R-:W0:Y:S02]  /*22ea50*/  LDS.64 R2, [R4] ;  /* 0x0000000004027984 */ /* 0x000e240000000a00 */
[----:B0-----:R-:W-:-:S05]  /*22ea60*/  IMAD.WIDE R2, R13, 0x10, R2 ;  /* 0x000000100d027825 */ /* 0x001fca00078e0202 */
[----:B------:R1:W-:Y:S04]  /*22ea70*/  ST.E desc[UR36][R2.64+0x24], RZ ;  /* 0x000024ff02007985 */ /* 0x0003e8000c101924 */
[----:B------:R-:W2:Y:S02]  /*22ea80*/  LDL R0, [UR45] ;  /* 0x0000002dff007983 */ /* 0x000ea40008100800 */
[----:B--2---:R-:W-:Y:S01]  /*22ea90*/  ISETP.NE.AND P0, PT, R0, RZ, PT ;  /* 0x000000ff0000720c */ /* 0x004fe20003f05270 */
[----:B------:R-:W-:-:S12]  /*22eaa0*/  IMAD.MOV.U32 R0, RZ, RZ, RZ ;  /* 0x000000ffff007224 */ /* 0x000fd800078e00ff */
[----:B-1----:R-:W-:Y:S05]  /*22eab0*/  @P0 BRA `(.L_x_11523) ;  /* 0x0000000000180947 */ /* 0x002fea0003800000 */
[----:B------:R-:W0:Y:S02]  /*22eac0*/  LDS.64 R2, [R4] ;  /* 0x0000000004027984 */ /* 0x000e240000000a00 */
[----:B0-----:R-:W-:-:S05]  /*22ead0*/  IMAD.WIDE R2, R13, 0x10, R2 ;  /* 0x000000100d027825 */ /* 0x001fca00078e0202 */
[----:B------:R1:W-:Y:S04]  /*22eae0*/  ST.E desc[UR36][R2.64+0x20], R23 ;  /* 0x0000201702007985 */ /* 0x0003e8000c101924 */
[----:B------:R-:W2:Y:S02]  /*22eaf0*/  LDL R0, [UR45] ;  /* 0x0000002dff007983 */ /* 0x000ea40008100800 */
[----:B--2---:R-:W-:-:S04]  /*22eb00*/  ISETP.NE.AND P0, PT, R0, RZ, PT ;  /* 0x000000ff0000720c */ /* 0x004fc80003f05270 */
[----:B-1----:R-:W-:-:S09]  /*22eb10*/  SEL R0, R13, RZ, !P0 ;  /* 0x000000ff0d007207 */ /* 0x002fd20004000000 */
.L_x_11523:
[----:B------:R-:W-:Y:S05]  /*22eb20*/  BSYNC.RECONVERGENT B1 ;  /* 0x0000000000017941 */ /* 0x000fea0003800200 */
.L_x_11522:
[----:B------:R2:W-:Y:S01]  /*22eb30*/  STL [UR45], R0 ;  /* 0x00000000ff007987 */ /* 0x0005e2000810082d */
[----:B------:R-:W-:Y:S02]  /*22eb40*/  ISETP.EQ.AND P0, PT, R0, RZ, PT ;  /* 0x000000ff0000720c */ /* 0x000fe40003f02270 */
[----:B0-----:R-:W-:Y:S01]  /*22eb50*/  CS2R R2, SRZ ;  /* 0x0000000000027805 */ /* 0x001fe2000001ff00 */
[----:B------:R-:W-:Y:S10]  /*22eb60*/  BRA `(.L_x_11518) ;  /* 0x00000000000c7947 */ /* 0x000ff40003800000 */
.L_x_11519:
[----:B------:R-:W2:Y:S01]  /*22eb70*/  LD.E R2, desc[UR36][R6.64+0x20] ;  /* 0x0000202406027980 */ /* 0x000ea2000c101900 */
[----:B------:R-:W-:Y:S01]  /*22eb80*/  PLOP3.LUT P0, PT, PT, PT, PT, 0x80, 0x8 ;  /* 0x000000000008781c */ /* 0x000fe20003f0f070 */
[----:B--2---:R-:W-:-:S12]  /*22eb90*/  IMAD.WIDE R2, R2, 0x10, RZ ;  /* 0x0000001002027825 */ /* 0x004fd800078e02ff */
.L_x_11518:
[----:B------:R-:W-:Y:S05]  /*22eba0*/  BSYNC.RECONVERGENT B0 ;  /* 0x0000000000007941 */ /* 0x000fea0003800200 */
.L_x_11517:
[----:B------:R-:W-:-:S04]  /*22ebb0*/  IMAD.MOV.U32 R29, RZ, RZ, 0x0 ;  /* 0x00000000ff1d7424 */ /* 0x000fc800078e00ff */
[----:B-12--5:R-:W-:Y:S05]  /*22ebc0*/  @!P0 RET.REL.NODEC R28 `(_Z5entryPcS_PiPxS1_S0_S0_P19HostDeviceInterfacei) ;  /* 0xffffdd141c0c8950 */ /* 0x026fea0003c3ffff */
[----:B------:R-:W0:Y:S02]  /*22ebd0*/  LDS.128 R8, [R4] ;  /* 0x0000000004087984 */ /* 0x000e240000000c00 */
[----:B0-----:R-:W-:Y:S01]  /*22ebe0*/  IADD3 R6, P0, PT, R8, R2, RZ ;  /* 0x0000000208067210 */ /* 0x001fe20007f1e0ff */
[----:B------:R-:W-:-:S04]  /*22ebf0*/  IMAD.MOV.U32 R2, RZ, RZ, 0x70 ;  /* 0x00000070ff027424 */ /* 0x000fc800078e00ff */
[----:B------:R-:W-:Y:S02]  /*22ec00*/  IMAD.X R7, R9, 0x1, R3, P0 ;  /* 0x0000000109077824 */ /* 0x000fe400000e0603 */
[----:B------:R-:W-:-:S03]  /*22ec10*/  IMAD.MOV.U32 R3, RZ, RZ, 0x0 ;  /* 0x00000000ff037424 */ /* 0x000fc600078e00ff */
[----:B------:R-:W2:Y:S04]  /*22ec20*/  LD.E R24, desc[UR36][R6.64+0xc] ;  /* 0x00000c2406187980 */ /* 0x000ea8000c101900 */
[----:B------:R-:W3:Y:S01]  /*22ec30*/  ATOMG.E.ADD.64.STRONG.GPU PT, R2, desc[UR36][R46.64+0x8], R2 ;  /* 0x800008022e0279a8 */ /* 0x000ee200081ef524 */
[----:B------:R-:W-:Y:S01]  /*22ec40*/  BSSY B0, `(.L_x_11524) ;  /* 0x00000d5000007945 */ /* 0x000fe20003800000 */
[----:B--2---:R-:W-:Y:S01]  /*22ec50*/  IMAD R23, R25, R24, RZ ;  /* 0x0000001819177224 */ /* 0x004fe200078e02ff */
[----:B---3--:R-:W-:-:S03]  /*22ec60*/  IADD3 R5, P1, PT, R2, 0x70, RZ ;  /* 0x0000007002057810 */ /* 0x008fc60007f3e0ff */
[----:B------:R-:W-:Y:S01]  /*22ec70*/  IMAD.SHL.U32 R23, R23, 0x10, RZ ;  /* 0x0000001017177824 */ /* 0x000fe200078e00ff */
[--C-:B------:R-:W-:Y:S02]  /*22ec80*/  SHF.R.U64 R0, R2, 0x4, R3.reuse ;  /* 0x0000000402007819 */ /* 0x100fe40000001203 */
[----:B------:R-:W-:Y:S01]  /*22ec90*/  ISETP.GE.U32.AND P0, PT, R5, R10, PT ;  /* 0x0000000a0500720c */ /* 0x000fe20003f06070 */
[----:B------:R-:W-:-:S05]  /*22eca0*/  IMAD.X R5, RZ, RZ, R3, P1 ;  /* 0x000000ffff057224 */ /* 0x000fca00008e0603 */
[----:B------:R-:W-:-:S04]  /*22ecb0*/  ISETP.GE.U32.AND.EX P0, PT, R5, R11, PT, P0 ;  /* 0x0000000b0500720c */ /* 0x000fc80003f06100 */
[----:B------:R-:W-:-:S04]  /*22ecc0*/  SEL R0, R0, 0xffffffff, !P0 ;  /* 0xffffffff00007807 */ /* 0x000fc80004000000 */
[----:B------:R-:W-:-:S13]  /*22ecd0*/  ISETP.NE.AND P0, PT, R0, -0x1, PT ;  /* 0xffffffff0000780c */ /* 0x000fda0003f05270 */
[----:B------:R-:W-:-:S05]  /*22ece0*/  @!P0 IMAD.MOV.U32 R5, RZ, RZ, 0x5368 ;  /* 0x00005368ff058424 */ /* 0x000fca00078e00ff */
[----:B------:R0:W-:Y:S01]  /*22ecf0*/  @!P0 STL [UR45], R5 ;  /* 0x00000005ff008987 */ /* 0x0001e2000810082d */
[----:B------:R-:W-:Y:S05]  /*22ed00*/  @!P0 BRA `(.L_x_11525) ;  /* 0x0000000c00208947 */ /* 0x000fea0003800000 */
[----:B------:R-:W-:-:S04]  /*22ed10*/  IMAD.WIDE R2, R0, 0x10, RZ ;  /* 0x0000001000027825 */ /* 0x000fc800078e02ff */
[----:B------:R-:W-:Y:S01]  /*22ed20*/  IMAD.MOV.U32 R6, RZ, RZ, 0x1 ;  /* 0x00000001ff067424 */ /* 0x000fe200078e00ff */
[----:B------:R-:W-:Y:S01]  /*22ed30*/  IADD3 R10, P0, PT, R8, R2, RZ ;  /* 0x00000002080a7210 */ /* 0x000fe20007f1e0ff */
[----:B------:R-:W-:Y:S02]  /*22ed40*/  IMAD.MOV.U32 R13, RZ, RZ, 0x10ef ;  /* 0x000010efff0d7424 */ /* 0x000fe400078e00ff */
[----:B------:R-:W-:Y:S02]  /*22ed50*/  IMAD.MOV.U32 R15, RZ, RZ, 0x68 ;  /* 0x00000068ff0f7424 */ /* 0x000fe400078e00ff */
[----:B------:R-:W-:Y:S02]  /*22ed60*/  IMAD.X R11, R9, 0x1, R3, P0 ;  /* 0x00000001090b7824 */ /* 0x000fe400000e0603 */
[----:B------:R-:W-:Y:S02]  /*22ed70*/  IMAD.MOV.U32 R17, RZ, RZ, 0x12 ;  /* 0x00000012ff117424 */ /* 0x000fe400078e00ff */
[----:B0-----:R-:W-:Y:S01]  /*22ed80*/  IMAD.MOV.U32 R5, RZ, RZ, 0x1 ;  /* 0x00000001ff057424 */ /* 0x001fe200078e00ff */
[----:B------:R0:W-:Y:S01]  /*22ed90*/  ST.E desc[UR36][R10.64+0x4], R13 ;  /* 0x0000040d0a007985 */ /* 0x0001e2000c101924 */
[----:B------:R-:W-:-:S02]  /*22eda0*/  IMAD.MOV.U32 R7, RZ, RZ, R2 ;  /* 0x000000ffff077224 */ /* 0x000fc400078e0002 */
[----:B------:R-:W-:Y:S01]  /*22edb0*/  IMAD.MOV.U32 R9, RZ, RZ, R3 ;  /* 0x000000ffff097224 */ /* 0x000fe200078e0003 */
[----:B------:R0:W-:Y:S04]  /*22edc0*/  ST.E desc[UR36][R10.64+0x8], R15 ;  /* 0x0000080f0a007985 */ /* 0x0001e8000c101924 */
[----:B------:R0:W-:Y:S04]  /*22edd0*/  ST.E desc[UR36][R10.64+0xc], R17 ;  /* 0x00000c110a007985 */ /* 0x0001e8000c101924 */
[----:B------:R0:W-:Y:S04]  /*22ede0*/  ST.E.U8 desc[UR36][R10.64+0x3], R6 ;  /* 0x000003060a007985 */ /* 0x0001e8000c101124 */
[----:B------:R0:W-:Y:S04]  /*22edf0*/  ST.E.U8 desc[UR36][R10.64], RZ ;  /* 0x000000ff0a007985 */ /* 0x0001e8000c101124 */
[----:B------:R0:W-:Y:S02]  /*22ee00*/  ST.E.U8 desc[UR36][R10.64+0x1], RZ ;  /* 0x000001ff0a007985 */ /* 0x0001e4000c101124 */
.L_x_11541:
[----:B0-----:R-:W0:Y:S02]  /*22ee10*/  LDS.128 R12, [R4] ;  /* 0x00000000040c7984 */ /* 0x001e240000000c00 */
[----:B0-2---:R-:W-:-:S05]  /*22ee20*/  IADD3 R10, P0, PT, R2, R12, RZ ;  /* 0x0000000c020a7210 */ /* 0x005fca0007f1e0ff */
[----:B------:R-:W-:-:S05]  /*22ee30*/  IMAD.X R11, R3, 0x1, R13, P0 ;  /* 0x00000001030b7824 */ /* 0x000fca00000e060d */
[----:B------:R-:W2:Y:S01]  /*22ee40*/  LD.E R19, desc[UR36][R10.64+0xc] ;  /* 0x00000c240a137980 */ /* 0x000ea2000c101900 */
[----:B-1----:R-:W-:Y:S01]  /*22ee50*/  VIADD R8, R5, 0xffffffff ;  /* 0xffffffff05087836 */ /* 0x002fe20000000000 */
[----:B------:R-:W-:Y:S05]  /*22ee60*/  YIELD ;  /* 0x0000000000007946 */ /* 0x000fea0003800000 */
[----:B------:R-:W-:Y:S01]  /*22ee70*/  BSSY.RECONVERGENT B1, `(.L_x_11526) ;  /* 0x0000052000017945 */ /* 0x000fe20003800200 */
[----:B--2---:R-:W-:-:S13]  /*22ee80*/  ISETP.GE.AND P0, PT, R8, R19, PT ;  /* 0x000000130800720c */ /* 0x004fda0003f06270 */
[----:B------:R-:W-:Y:S05]  /*22ee90*/  @!P0 BRA `(.L_x_11527) ;  /* 0x00000004002c8947 */ /* 0x000fea0003800000 */
[----:B------:R-:W-:Y:S02]  /*22eea0*/  IMAD.MOV.U32 R10, RZ, RZ, 0x30 ;  /* 0x00000030ff0a7424 */ /* 0x000fe400078e00ff */
[----:B------:R-:W-:-:S06]  /*22eeb0*/  IMAD.MOV.U32 R11, RZ, RZ, 0x0 ;  /* 0x00000000ff0b7424 */ /* 0x000fcc00078e00ff */
[----:B------:R-:W2:Y:S01]  /*22eec0*/  ATOMG.E.ADD.64.STRONG.GPU PT, R10, desc[UR36][R46.64+0x8], R10 ;  /* 0x8000080a2e0a79a8 */ /* 0x000ea200081ef524 */
[----:B------:R-:W-:Y:S01]  /*22eed0*/  MOV R4, 0x400 ;  /* 0x0000040000047802 */ /* 0x000fe20000000f00 */
[----:B------:R-:W-:Y:S01]  /*22eee0*/  BSSY.RECONVERGENT B2, `(.L_x_11528) ;  /* 0x0000029000027945 */ /* 0x000fe20003800200 */
        /* <DEDUP_REMOVED lines=13> */
[----:B------:R-:W-:Y:S01]  /*22efc0*/  IMAD.MOV.U32 R4, RZ, RZ, 0x1 ;  /* 0x00000001ff047424 */ /* 0x000fe200078e00ff */
        /* <DEDUP_REMOVED lines=24> */
[----:B------:R-:W2:Y:S02]  /*22f150*/  LDL R4, [UR45] ;  /* 0x0000002dff047983 */ /* 0x000ea40008100800 */
[----:B-12---:R-:W-:-:S13]  /*22f160*/  ISETP.EQ.AND P1, PT, R4, RZ, PT ;  /* 0x000000ff0400720c */ /* 0x006fda0003f22270 */
.L_x_11529:
[----:B------:R-:W-:Y:S05]  /*22f170*/  BSYNC.RECONVERGENT B2 ;  /* 0x0000000000027941 */ /* 0x000fea0003800200 */
.L_x_11528:
[----:B------:R-:W-:Y:S01]  /*22f180*/  BSSY.RECONVERGENT B2, `(.L_x_11530) ;  /* 0x000001a000027945 */ /* 0x000fe20003800200 */
[----:B------:R-:W-:Y:S02]  /*22f190*/  IMAD.MOV.U32 R4, RZ, RZ, RZ ;  /* 0x000000ffff047224 */ /* 0x000fe400078e00ff */
[----:B------:R-:W-:Y:S01]  /*22f1a0*/  @!P0 IMAD.MOV.U32 R21, RZ, RZ, -0x1 ;  /* 0xffffffffff158424 */ /* 0x000fe200078e00ff */
[----:B------:R-:W-:Y:S06]  /*22f1b0*/  @!P1 BRA `(.L_x_11531) ;  /* 0x0000000000589947 */ /* 0x000fec0003800000 */
[----:B------:R-:W-:-:S13]  /*22f1c0*/  ISETP.NE.AND P0, PT, R21, -0x1, PT ;  /* 0xffffffff1500780c */ /* 0x000fda0003f05270 */
[----:B0-----:R-:W-:-:S05]  /*22f1d0*/  @!P0 IMAD.MOV.U32 R6, RZ, RZ, 0x5368 ;  /* 0x00005368ff068424 */ /* 0x001fca00078e00ff */
[----:B------:R1:W-:Y:S01]  /*22f1e0*/  @!P0 STL [UR45], R6 ;  /* 0x00000006ff008987 */ /* 0x0003e2000810082d */
[----:B------:R-:W-:Y:S05]  /*22f1f0*/  @!P0 BRA `(.L_x_11531) ;  /* 0x0000000000488947 */ /* 0x000fea0003800000 */
[----:B------:R-:W0:Y:S02]  /*22f200*/  LDS.64 R10, [R18] ;  /* 0x00000000120a7984 */ /* 0x000e240000000a00 */
[----:B0-----:R-:W-:-:S05]  /*22f210*/  IMAD.WIDE R10, R21, 0x10, R10 ;  /* 0x00000010150a7825 */ /* 0x001fca00078e020a */
[----:B------:R2:W-:Y:S04]  /*22f220*/  ST.E desc[UR36][R10.64+0x28], R19 ;  /* 0x000028130a007985 */ /* 0x0005e8000c101924 */
[----:B-1----:R-:W3:Y:S02]  /*22f230*/  LDL R6, [UR45] ;  /* 0x0000002dff067983 */ /* 0x002ee40008100800 */
[----:B---3--:R-:W-:-:S13]  /*22f240*/  ISETP.NE.AND P0, PT, R6, RZ, PT ;  /* 0x000000ff0600720c */ /* 0x008fda0003f05270 */
[----:B--2---:R-:W-:Y:S05]  /*22f250*/  @P0 BRA `(.L_x_11531) ;  /* 0x0000000000300947 */ /* 0x004fea0003800000 */
[----:B------:R-:W0:Y:S02]  /*22f260*/  LDS.64 R10, [R18] ;  /* 0x00000000120a7984 */ /* 0x000e240000000a00 */
[----:B0-----:R-:W-:-:S05]  /*22f270*/  IMAD.WIDE R10, R21, 0x10, R10 ;  /* 0x00000010150a7825 */ /* 0x001fca00078e020a */
[----:B------:R2:W-:Y:S04]  /*22f280*/  ST.E desc[UR36][R10.64+0x24], R8 ;  /* 0x000024080a007985 */ /* 0x0005e8000c101924 */
[----:B------:R-:W3:Y:S02]  /*22f290*/  LDL R6, [UR45] ;  /* 0x0000002dff067983 */ /* 0x000ee40008100800 */
[----:B---3--:R-:W-:-:S13]  /*22f2a0*/  ISETP.NE.AND P0, PT, R6, RZ, PT ;  /* 0x000000ff0600720c */ /* 0x008fda0003f05270 */
[----:B--2---:R-:W-:Y:S05]  /*22f2b0*/  @P0 BRA `(.L_x_11531) ;  /* 0x0000000000180947 */ /* 0x004fea0003800000 */
[----:B------:R-:W0:Y:S02]  /*22f2c0*/  LDS.64 R10, [R18] ;  /* 0x00000000120a7984 */ /* 0x000e240000000a00 */
[----:B0-----:R-:W-:-:S05]  /*22f2d0*/  IMAD.WIDE R10, R21, 0x10, R10 ;  /* 0x00000010150a7825 */ /* 0x001fca00078e020a */
[----:B------:R2:W-:Y:S04]  /*22f2e0*/  ST.E desc[UR36][R10.64+0x20], R0 ;  /* 0x000020000a007985 */ /* 0x0005e8000c101924 */
[----:B------:R-:W3:Y:S02]  /*22f2f0*/  LDL R4, [UR45] ;  /* 0x0000002dff047983 */ /* 0x000ee40008100800 */
[----:B---3--:R-:W-:-:S04]  /*22f300*/  ISETP.NE.AND P0, PT, R4, RZ, PT ;  /* 0x000000ff0400720c */ /* 0x008fc80003f05270 */
[----:B--2---:R-:W-:-:S09]  /*22f310*/  SEL R4, R21, RZ, !P0 ;  /* 0x000000ff15047207 */ /* 0x004fd20004000000 */
.L_x_11531:
[----:B------:R-:W-:Y:S05]  /*22f320*/  BSYNC.RECONVERGENT B2 ;  /* 0x0000000000027941 */ /* 0x000fea0003800200 */
.L_x_11530:
[----:B------:R2:W-:Y:S01]  /*22f330*/  STL [UR45], R4 ;  /* 0x00000004ff007987 */ /* 0x0005e2000810082d */
[----:B------:R-:W-:Y:S05]  /*22f340*/  BRA `(.L_x_11532) ;  /* 0x0000000000107947 */ /* 0x000fea0003800000 */
.L_x_11527:
[----:B------:R-:W-:-:S05]  /*22f350*/  IADD3 R10, P0, PT, R12, R7, RZ ;  /* 0x000000070c0a7210 */ /* 0x000fca0007f1e0ff */
[----:B------:R-:W-:-:S05]  /*22f360*/  IMAD.X R11, R13, 0x1, R9, P0 ;  /* 0x000000010d0b7824 */ /* 0x000fca00000e0609 */
[----:B------:R3:W-:Y:S04]  /*22f370*/  ST.E desc[UR36][R10.64+0x20], RZ ;  /* 0x000020ff0a007985 */ /* 0x0007e8000c101924 */
[----:B------:R3:W-:Y:S02]  /*22f380*/  ST.E.U8 desc[UR36][R10.64+0x20], RZ ;  /* 0x000020ff0a007985 */ /* 0x0007e4000c101124 */
.L_x_11532:
[----:B------:R-:W-:Y:S05]  /*22f390*/  BSYNC.RECONVERGENT B1 ;  /* 0x0000000000017941 */ /* 0x000fea0003800200 */
.L_x_11526:
[----:B------:R-:W4:Y:S01]  /*22f3a0*/  S2UR UR5, SR_CgaCtaId ;  /* 0x00000000000579c3 */ /* 0x000f220000008800 */
[----:B------:R-:W-:Y:S02]  /*22f3b0*/  UMOV UR4, 0x400 ;  /* 0x0000040000047882 */ /* 0x000fe40000000000 */
[----:B----4-:R-:W-:-:S06]  /*22f3c0*/  ULEA UR4, UR5, UR4, 0x18 ;  /* 0x0000000405047291 */ /* 0x010fcc000f8ec0ff */
[----:B--2---:R-:W-:-:S05]  /*22f3d0*/  IMAD.U32 R4, RZ, RZ, UR4 ;  /* 0x00000004ff047e24 */ /* 0x004fca000f8e00ff */
[----:B------:R-:W3:Y:S02]  /*22f3e0*/  LDS.128 R12, [R4] ;  /* 0x00000000040c7984 */ /* 0x000ee40000000c00 */
[----:B---3--:R-:W-:-:S05]  /*22f3f0*/  IADD3 R10, P0, PT, R2, R12, RZ ;  /* 0x0000000c020a7210 */ /* 0x008fca0007f1e0ff */
[----:B------:R-:W-:-:S05]  /*22f400*/  IMAD.X R11, R3, 0x1, R13, P0 ;  /* 0x00000001030b7824 */ /* 0x000fca00000e060d */
[----:B01----:R-:W2:Y:S01]  /*22f410*/  LD.E R6, desc[UR36][R10.64+0xc] ;  /* 0x00000c240a067980 */ /* 0x003ea2000c101900 */
[----:B------:R-:W-:Y:S01]  /*22f420*/  BSSY.RECONVERGENT B1, `(.L_x_11533) ;  /* 0x0000051000017945 */ /* 0x000fe20003800200 */
[----:B--2---:R-:W-:-:S13]  /*22f430*/  ISETP.GE.AND P0, PT, R5, R6, PT ;  /* 0x000000060500720c */ /* 0x004fda0003f06270 */
[----:B------:R-:W-:Y:S05]  /*22f440*/  @!P0 BRA `(.L_x_11534) ;  /* 0x0000000400288947 */ /* 0x000fea0003800000 */
[----:B------:R-:W-:Y:S02]  /*22f450*/  IMAD.MOV.U32 R10, RZ, RZ, 0x30 ;  /* 0x00000030ff0a7424 */ /* 0x000fe400078e00ff */
[----:B------:R-:W-:-:S06]  /*22f460*/  IMAD.MOV.U32 R11, RZ, RZ, 0x0 ;  /* 0x00000000ff0b7424 */ /* 0x000fcc00078e00ff */
[----:B------:R-:W2:Y:S01]  /*22f470*/  ATOMG.E.ADD.64.STRONG.GPU PT, R10, desc[UR36][R46.64+0x8], R10 ;  /* 0x8000080a2e0a79a8 */ /* 0x000ea200081ef524 */
[----:B------:R-:W-:Y:S01]  /*22f480*/  BSSY.RECONVERGENT B2, `(.L_x_11535) ;  /* 0x000002a000027945 */ /* 0x000fe20003800200 */
[C---:B--2---:R-:W-:Y:S02]  /*22f490*/  IADD3 R17, P0, PT, R10.reuse, 0x38, RZ ;  /* 0x000000380a117810 */ /* 0x044fe40007f1e0ff */
[--C-:B------:R-:W-:Y:S02]  /*22f4a0*/  SHF.R.U64 R18, R10, 0x4, R11.reuse ;  /* 0x000000040a127819 */ /* 0x100fe4000000120b */
[----:B------:R-:W-:Y:S01]  /*22f4b0*/  ISETP.GE.U32.AND P1, PT, R17, R14, PT ;  /* 0x0000000e1100720c */ /* 0x000fe20003f26070 */
[----:B------:R-:W-:Y:S01]  /*22f4c0*/  IMAD.X R14, RZ, RZ, R11, P0 ;  /* 0x000000ffff0e7224 */ /* 0x000fe200000e060b */
[----:B------:R-:W-:-:S04]  /*22f4d0*/  ISETP.NE.AND P0, PT, R18, -0x1, PT ;  /* 0xffffffff1200780c */ /* 0x000fc80003f05270 */
[----:B------:R-:W-:-:S13]  /*22f4e0*/  ISETP.GE.U32.OR.EX P0, PT, R14, R15, !P0, P1 ;  /* 0x0000000f0e00720c */ /* 0x000fda0004706510 */
[----:B------:R-:W-:Y:S05]  /*22f4f0*/  @P0 BRA `(.L_x_11536) ;  /* 0x0000000000780947 */ /* 0x000fea0003800000 */
        /* <DEDUP_REMOVED lines=26> */
[----:B------:R-:W2:Y:S01]  /*22f6a0*/  LDL R8, [UR45] ;  /* 0x0000002dff087983 */ /* 0x000ea20008100800 */
[----:B------:R-:W-:Y:S01]  /*22f6b0*/  IMAD.MOV.U32 R15, RZ, RZ, R18 ;  /* 0x000000ffff0f7224 */ /* 0x000fe200078e0012 */
[----:B--2---:R-:W-:Y:S01]  /*22f6c0*/  ISETP.EQ.AND P0, PT, R8, RZ, PT ;  /* 0x000000ff0800720c */ /* 0x004fe20003f02270 */
[----:B0-----:R-:W-:-:S12]  /*22f6d0*/  BRA `(.L_x_11537) ;  /* 0x0000000000107947 */ /* 0x001fd80003800000 */
.L_x_11536:
[----:B------:R-:W-:Y:S01]  /*22f6e0*/  IMAD.MOV.U32 R8, RZ, RZ, 0x5272 ;  /* 0x00005272ff087424 */ /* 0x000fe200078e00ff */
[----:B------:R-:W-:Y:S01]  /*22f6f0*/  PLOP3.LUT P0, PT, PT, PT, PT, 0x8, 0x80 ;  /* 0x000000000080781c */ /* 0x000fe20003f0e170 */
[----:B------:R-:W-:-:S03]  /*22f700*/  IMAD.MOV.U32 R15, RZ, RZ, -0x1 ;  /* 0xffffffffff0f7424 */ /* 0x000fc600078e00ff */
[----:B------:R0:W-:Y:S09]  /*22f710*/  STL [UR45], R8 ;  /* 0x00000008ff007987 */ /* 0x0001f2000810082d */
.L_x_11537:
[----:B------:R-:W-:Y:S05]  /*22f720*/  BSYNC.RECONVERGENT B2 ;  /* 0x0000000000027941 */ /* 0x000fea0003800200 */
.L_x_11535:
[----:B------:R-:W-:Y:S01]  /*22f730*/  BSSY.RECONVERGENT B2, `(.L_x_11538) ;  /* 0x0000019000027945 */ /* 0x000fe20003800200 */
[----:B0-----:R-:W-:-:S03]  /*22f740*/  IMAD.MOV.U32 R8, RZ, RZ, RZ ;  /* 0x000000ffff087224 */ /* 0x001fc600078e00ff */
[----:B------:R-:W-:Y:S05]  /*22f750*/  @!P0 BRA `(.L_x_11539) ;  /* 0x0000000000588947 */ /* 0x000fea0003800000 */
        /* <DEDUP_REMOVED lines=20> */
[----:B--2---:R-:W-:-:S04]  /*22f8a0*/  ISETP.NE.AND P0, PT, R6, RZ, PT ;  /* 0x000000ff0600720c */ /* 0x004fc80003f05270 */
[----:B-1----:R-:W-:-:S09]  /*22f8b0*/  SEL R8, R15, RZ, !P0 ;  /* 0x000000ff0f087207 */ /* 0x002fd20004000000 */
.L_x_11539:
[----:B------:R-:W-:Y:S05]  /*22f8c0*/  BSYNC.RECONVERGENT B2 ;  /* 0x0000000000027941 */ /* 0x000fea0003800200 */
.L_x_11538:
[----:B------:R1:W-:Y:S01]  /*22f8d0*/  STL [UR45], R8 ;  /* 0x00000008ff007987 */ /* 0x0003e2000810082d */
[----:B------:R-:W-:Y:S05]  /*22f8e0*/  BRA `(.L_x_11540) ;  /* 0x0000000000107947 */ /* 0x000fea0003800000 */
.L_x_11534:
[----:B------:R-:W-:-:S05]  /*22f8f0*/  IADD3 R10, P0, PT, R12, R7, RZ ;  /* 0x000000070c0a7210 */ /* 0x000fca0007f1e0ff */
[----:B------:R-:W-:-:S05]  /*22f900*/  IMAD.X R11, R13, 0x1, R9, P0 ;  /* 0x000000010d0b7824 */ /* 0x000fca00000e0609 */
[----:B------:R2:W-:Y:S04]  /*22f910*/  ST.E desc[UR36][R10.64+0x24], RZ ;  /* 0x000024ff0a007985 */ /* 0x0005e8000c101924 */
[----:B------:R2:W-:Y:S02]  /*22f920*/  ST.E.U8 desc[UR36][R10.64+0x24], RZ ;  /* 0x000024ff0a007985 */ /* 0x0005e4000c101124 */
.L_x_11540:
[----:B------:R-:W-:Y:S05]  /*22f930*/  BSYNC.RECONVERGENT B1 ;  /* 0x0000000000017941 */ /* 0x000fea0003800200 */
.L_x_11533:
[----:B------:R-:W-:Y:S01]  /*22f940*/  VIADD R5, R5, 0x2 ;  /* 0x0000000205057836 */ /* 0x000fe20000000000 */
[----:B------:R-:W-:-:S04]  /*22f950*/  IADD3 R7, P1, PT, R7, 0x8, RZ ;  /* 0x0000000807077810 */ /* 0x000fc80007f3e0ff */
[----:B------:R-:W-:Y:S01]  /*22f960*/  ISETP.NE.AND P0, PT, R5, 0x13, PT ;  /* 0x000000130500780c */ /* 0x000fe20003f05270 */
[----:B------:R-:W-:-:S12]  /*22f970*/  IMAD.X R9, RZ, RZ, R9, P1 ;  /* 0x000000ffff097224 */ /* 0x000fd800008e0609 */
[----:B------:R-:W-:Y:S05]  /*22f980*/  @P0 BRA `(.L_x_11541) ;  /* 0xfffffff400200947 */ /* 0x000fea000383ffff */
.L_x_11525:
[----:B------:R-:W-:Y:S05]  /*22f990*/  BSYNC B0 ;  /* 0x0000000000007941 */ /* 0x000fea0003800000 */
.L_x_11524:
[----:B------:R-:W3:Y:S01]  /*22f9a0*/  LDCU.64 UR4, c[0x4][0x90] ;  /* 0x01001200ff0477ac */ /* 0x000ee20008000a00 */
[----:B------:R-:W-:Y:S01]  /*22f9b0*/  IMAD.WIDE R2, R0, 0x10, RZ ;  /* 0x0000001000027825 */ /* 0x000fe200078e02ff */
[----:B------:R-:W-:Y:S03]  /*22f9c0*/  BSSY B0, `(.L_x_11542) ;  /* 0x00000cc000007945 */ /* 0x000fe60003800000 */
[----:B------:R-:W-:Y:S02]  /*22f9d0*/  IMAD.MOV.U32 R6, RZ, RZ, 0x1 ;  /* 0x00000001ff067424 */ /* 0x000fe400078e00ff */
[----:B------:R-:W-:Y:S02]  /*22f9e0*/  IMAD.MOV.U32 R7, RZ, RZ, R2 ;  /* 0x000000ffff077224 */ /* 0x000fe400078e0002 */
[----:B------:R-:W-:Y:S01]  /*22f9f0*/  IMAD.MOV.U32 R9, RZ, RZ, R3 ;  /* 0x000000ffff097224 */ /* 0x000fe200078e0003 */
[----:B---3--:R-:W-:-:S04]  /*22fa00*/  UIADD3 UR4, UP0, UPT, UR4, 0x1, URZ ;  /* 0x0000000104047890 */ /* 0x008fc8000ff1e0ff */
[----:B------:R-:W-:Y:S02]  /*22fa10*/  UIADD3.X UR5, UPT, UPT, URZ, UR5, URZ, UP0, !UPT ;  /* 0x00000005ff057290 */ /* 0x000fe400087fe4ff */
[----:B------:R-:W-:-:S04]  /*22fa20*/  IMAD.U32 R4, RZ, RZ, UR4 ;  /* 0x00000004ff047e24 */ /* 0x000fc8000f8e00ff */
[----:B0-----:R-:W-:-:S07]  /*22fa30*/  IMAD.U32 R5, RZ, RZ, UR5 ;  /* 0x00000005ff057e24 */ /* 0x001fce000f8e00ff */
.L_x_11559:
[----:B------:R-:W-:Y:S01]  /*22fa40*/  ISETP.NE.AND P0, PT, R0, -0x1, PT ;  /* 0xffffffff0000780c */ /* 0x000fe20003f05270 */
[----:B------:R-:W-:Y:S05]  /*22fa50*/  YIELD ;  /* 0x0000000000007946 */ /* 0x000fea0003800000 */
[----:B------:R-:W-:Y:S07]  /*22fa60*/  BSSY.RECONVERGENT B1, `(.L_x_11543) ;  /* 0x000005b000017945 */ /* 0x000fee0003800200 */
[----:B01----:R-:W-:-:S05]  /*22fa70*/  @!P0 IMAD.MOV.U32 R8, RZ, RZ, 0x5368 ;  /* 0x00005368ff088424 */ /* 0x003fca00078e00ff */
[----:B------:R0:W-:Y:S01]  /*22fa80*/  @!P0 STL [UR45], R8 ;  /* 0x00000008ff008987 */ /* 0x0001e2000810082d */
[----:B---34-:R-:W-:Y:S05]  /*22fa90*/  @!P0 BRA `(.L_x_11544) ;  /* 0x00000004005c8947 */ /* 0x018fea0003800000 */
[----:B--2---:R-:W1:Y:S01]  /*22faa0*/  S2R R11, SR_CgaCtaId ;  /* 0x00000000000b7919 */ /* 0x004e620000008800 */
[----:B0-----:R-:W-:-:S04]  /*22fab0*/  MOV R8, 0x400 ;  /* 0x0000040000087802 */ /* 0x001fc80000000f00 */
[----:B-1----:R-:W-:-:S05]  /*22fac0*/  LEA R20, R11, R8, 0x18 ;  /* 0x000000080b147211 */ /* 0x002fca00078ec0ff */
[----:B------:R-:W0:Y:S02]  /*22fad0*/  LDS.128 R12, [R20] ;  /* 0x00000000140c7984 */ /* 0x000e240000000c00 */
[----:B0-----:R-:W-:-:S05]  /*22fae0*/  IADD3 R10, P0, PT, R2, R12, RZ ;  /* 0x0000000c020a7210 */ /* 0x001fca0007f1e0ff */
[----:B------:R-:W-:-:S05]  /*22faf0*/  IMAD.X R11, R3, 0x1, R13, P0 ;  /* 0x00000001030b7824 */ /* 0x000fca00000e060d */
[----:B------:R-:W2:Y:S01]  /*22fb00*/  LD.E R19, desc[UR36][R10.64+0xc] ;  /* 0x00000c240a137980 */ /* 0x000ea2000c101900 */
[----:B------:R-:W-:-:S05]  /*22fb10*/  VIADD R18, R6, 0xffffffff ;  /* 0xffffffff06127836 */ /* 0x000fca0000000000 */
        /* <DEDUP_REMOVED lines=44> */
.L_x_11547:
[----:B------:R-:W-:Y:S05]  /*22fde0*/  BSYNC.RECONVERGENT B2 ;  /* 0x0000000000027941 */ /* 0x000fea0003800200 */
.L_x_11546:
        /* <DEDUP_REMOVED lines=26> */
.L_x_11549:
[----:B------:R-:W-:Y:S05]  /*22ff90*/  BSYNC.RECONVERGENT B2 ;  /* 0x0000000000027941 */ /* 0x000fea0003800200 */
.L_x_11548:
[----:B------:R1:W-:Y:S01]  /*22ffa0*/  STL [UR45], R8 ;  /* 0x00000008ff007987 */ /* 0x0003e2000810082d */
[----:B------:R-:W-:Y:S05]  /*22ffb0*/  BRA `(.L_x_11544) ;  /* 0x0000000000147947 */ /* 0x000fea0003800000 */
.L_x_11545:
[----:B------:R-:W2:Y:S01]  /*22ffc0*/  LDG.E.U8.CONSTANT R15, desc[UR36][R4.64+-0x1] ;  /* 0xffffff24040f7981 */ /* 0x000ea2000c1e9100 */
[----:B------:R-:W-:-:S05]  /*22ffd0*/  IADD3 R10, P0, PT, R12, R7, RZ ;  /* 0x000000070c0a7210 */ /* 0x000fca0007f1e0ff */
[----:B------:R-:W-:-:S05]  /*22ffe0*/  IMAD.X R11, R13, 0x1, R9, P0 ;  /* 0x000000010d0b7824 */ /* 0x000fca00000e0609 */
[----:B------:R3:W-:Y:S04]  /*22fff0*/  ST.E desc[UR36][R10.64+0x20], RZ ;  /* 0x000020ff0a007985 */ /* 0x0007e8000c101924 */
[----:B--2---:R3:W-:Y:S02]  /*230000*/  ST.E.U8 desc[UR36][R10.64+0x20], R15 ;  /* 0x0000200f0a007985 */ /* 0x0047e4000c101124 */
.L_x_11544:
[----:B------:R-:W-:Y:S05]  /*230010*/  BSYNC.RECONVERGENT B1 ;  /* 0x0000000000017941 */ /* 0x000fea0003800200 */
.L_x_11543:
[----:B------:R-:W-:Y:S01]  /*230020*/  ISETP.NE.AND P0, PT, R0, -0x1, PT ;  /* 0xffffffff0000780c */ /* 0x000fe20003f05270 */
[----:B------:R-:W-:-:S12]  /*230030*/  BSSY.RECONVERGENT B1, `(.L_x_11550) ;  /* 0x000005d000017945 */ /* 0x000fd80003800200 */
[----:B------:R-:W-:Y:S05]  /*230040*/  @!P0 BRA `(.L_x_11551) ;  /* 0x0000000400648947 */ /* 0x000fea0003800000 */
[----:B--23--:R-:W2:Y:S01]  /*230050*/  S2R R11, SR_CgaCtaId ;  /* 0x00000000000b7919 */ /* 0x00cea20000008800 */
[----:B01----:R-:W-:-:S04]  /*230060*/  MOV R8, 0x400 ;  /* 0x0000040000087802 */ /* 0x003fc80000000f00 */
[----:B--2---:R-:W-:-:S05]  /*230070*/  LEA R20, R11, R8, 0x18 ;  /* 0x000000080b147211 */ /* 0x004fca00078ec0ff */
[----:B------:R-:W0:Y:S02]  /*230080*/  LDS.128 R12, [R20] ;  /* 0x00000000140c7984 */ /* 0x000e240000000c00 */
[----:B0-----:R-:W-:-:S05]  /*230090*/  IADD3 R10, P0, PT, R2, R12, RZ ;  /* 0x0000000c020a7210 */ /* 0x001fca0007f1e0ff */
[----:B------:R-:W-:-:S05]  /*2300a0*/  IMAD.X R11, R3, 0x1, R13, P0 ;  /* 0x00000001030b7824 */ /* 0x000fca00000e060d */
[----:B------:R-:W2:Y:S02]  /*2300b0*/  LD.E R19, desc[UR36][R10.64+0xc] ;  /* 0x00000c240a137980 */ /* 0x000ea4000c101900 */
        /* <DEDUP_REMOVED lines=43> */
.L_x_11554:
[----:B------:R-:W-:Y:S01]  /*230370*/  IMAD.MOV.U32 R8, RZ, RZ, 0x5272 ;  /* 0x00005272ff087424 */ /* 0x000fe200078e00ff */
[----:B------:R-:W-:Y:S01]  /*230380*/  PLOP3.LUT P0, PT, PT, PT, PT, 0x8, 0x80 ;  /* 0x000000000080781c */ /* 0x000fe20003f0e170 */
[----:B------:R-:W-:-:S03]  /*230390*/  IMAD.MOV.U32 R15, RZ, RZ, -0x1 ;  /* 0xffffffffff0f7424 */ /* 0x000fc600078e00ff */
[----:B------:R0:W-:Y:S09]  /*2303a0*/  STL [UR45], R8 ;  /* 0x00000008ff007987 */ /* 0x0001f2000810082d */
.L_x_11555:
[----:B------:R-:W-:Y:S05]  /*2303b0*/  BSYNC.RECONVERGENT B2 ;  /* 0x0000000000027941 */ /* 0x000fea0003800200 */
.L_x_11553:
        /* <DEDUP_REMOVED lines=25> */
.L_x_11557:
[----:B------:R-:W-:Y:S05]  /*230550*/  BSYNC.RECONVERGENT B2 ;  /* 0x0000000000027941 */ /* 0x000fea0003800200 */
.L_x_11556:
[----:B------:R1:W-:Y:S01]  /*230560*/  STL [UR45], R8 ;  /* 0x00000008ff007987 */ /* 0x0003e2000810082d */
[----:B------:R-:W-:Y:S05]  /*230570*/  BRA `(.L_x_11558) ;  /* 0x0000000000207947 */ /* 0x000fea0003800000 */
.L_x_11552:
[----:B------:R-:W2:Y:S01]  /*230580*/  LDG.E.U8.CONSTANT R15, desc[UR36][R4.64] ;  /* 0x00000024040f7981 */ /* 0x000ea2000c1e9100 */
[----:B------:R-:W-:-:S05]  /*230590*/  IADD3 R10, P0, PT, R12, R7, RZ ;  /* 0x000000070c0a7210 */ /* 0x000fca0007f1e0ff */
[----:B------:R-:W-:-:S05]  /*2305a0*/  IMAD.X R11, R13, 0x1, R9, P0 ;  /* 0x000000010d0b7824 */ /* 0x000fca00000e0609 */
[----:B------:R4:W-:Y:S04]  /*2305b0*/  ST.E desc[UR36][R10.64+0x24], RZ ;  /* 0x000024ff0a007985 */ /* 0x0009e8000c101924 */
[----:B--2---:R4:W-:Y:S01]  /*2305c0*/  ST.E.U8 desc[UR36][R10.64+0x24], R15 ;  /* 0x0000240f0a007985 */ /* 0x0049e2000c101124 */
[----:B------:R-:W-:Y:S05]  /*2305d0*/  BRA `(.L_x_11558) ;  /* 0x0000000000087947 */ /* 0x000fea0003800000 */
.L_x_11551:
[----:B01----:R-:W-:-:S05]  /*2305e0*/  IMAD.MOV.U32 R8, RZ, RZ, 0x5368 ;  /* 0x00005368ff087424 */ /* 0x003fca00078e00ff */
[----:B------:R0:W-:Y:S02]  /*2305f0*/  STL [UR45], R8 ;  /* 0x00000008ff007987 */ /* 0x0001e4000810082d */
.L_x_11558:
[----:B------:R-:W-:Y:S05]  /*230600*/  BSYNC.RECONVERGENT B1 ;  /* 0x0000000000017941 */ /* 0x000fea0003800200 */
.L_x_11550:
[----:B------:R-:W-:Y:S01]  /*230610*/  VIADD R6, R6, 0x2 ;  /* 0x0000000206067836 */ /* 0x000fe20000000000 */
[----:B------:R-:W-:Y:S02]  /*230620*/  IADD3 R7, P1, PT, R7, 0x8, RZ ;  /* 0x0000000807077810 */ /* 0x000fe40007f3e0ff */
[----:B------:R-:W-:Y:S02]  /*230630*/  IADD3 R4, P2, PT, R4, 0x2, RZ ;  /* 0x0000000204047810 */ /* 0x000fe40007f5e0ff */
[----:B------:R-:W-:Y:S01]  /*230640*/  ISETP.NE.AND P0, PT, R6, 0x13, PT ;  /* 0x000000130600780c */ /* 0x000fe20003f05270 */
[----:B------:R-:W-:Y:S02]  /*230650*/  IMAD.X R9, RZ, RZ, R9, P1 ;  /* 0x000000ffff097224 */ /* 0x000fe400008e0609 */
[----:B------:R-:W-:-:S10]  /*230660*/  IMAD.X R5, RZ, RZ, R5, P2 ;  /* 0x000000ffff057224 */ /* 0x000fd400010e0605 */
[----:B------:R-:W-:Y:S05]  /*230670*/  @P0 BRA `(.L_x_11559) ;  /* 0xfffffff000f00947 */ /* 0x000fea000383ffff */
[----:B------:R-:W-:Y:S05]  /*230680*/  BSYNC B0 ;  /* 0x0000000000007941 */ /* 0x000fea0003800000 */
.L_x_11542:
[----:B------:R-:W-:Y:S02]  /*230690*/  IMAD.MOV.U32 R12, RZ, RZ, 0x30 ;  /* 0x00000030ff0c7424 */ /* 0x000fe400078e00ff */
[----:B------:R-:W-:-:S06]  /*2306a0*/  IMAD.MOV.U32 R13, RZ, RZ, 0x0 ;  /* 0x00000000ff0d7424 */ /* 0x000fcc00078e00ff */
[----:B------:R-:W0:Y:S01]  /*2306b0*/  ATOMG.E.ADD.64.STRONG.GPU PT, R12, desc[UR36][R46.64+0x8], R12 ;  /* 0x8000080c2e0c79a8 */ /* 0x000e2200081ef524 */
[----:B------:R-:W5:Y:S01]  /*2306c0*/  S2UR UR5, SR_CgaCtaId ;  /* 0x00000000000579c3 */ /* 0x000f620000008800 */
[----:B------:R-:W-:Y:S01]  /*2306d0*/  UMOV UR4, 0x400 ;  /* 0x0000040000047882 */ /* 0x000fe20000000000 */
[----:B------:R-:W-:Y:S01]  /*2306e0*/  BSSY B2, `(.L_x_11560) ;  /* 0x0000243000027945 */ /* 0x000fe20003800000 */
[----:B-----5:R-:W-:-:S06]  /*2306f0*/  ULEA UR4, UR5, UR4, 0x18 ;  /* 0x0000000405047291 */ /* 0x020fcc000f8ec0ff */
[----:B------:R-:W-:-:S05]  /*230700*/  IMAD.U32 R18, RZ, RZ, UR4 ;  /* 0x00000004ff127e24 */ /* 0x000fca000f8e00ff */
[----:B------:R-:W5:Y:S01]  /*230710*/  LDS.128 R4, [R18] ;  /* 0x0000000012047984 */ /* 0x000f620000000c00 */
[C---:B01----:R-:W-:Y:S02]  /*230720*/  LOP3.LUT R8, R12.reuse, 0xfffffff0, RZ, 0xc0, !PT ;  /* 0xfffffff00c087812 */ /* 0x043fe400078ec0ff */
[----:B------:R-:W-:Y:S02]  /*230730*/  IADD3 R9, P1, PT, R12, 0x38, RZ ;  /* 0x000000380c097810 */ /* 0x000fe40007f3e0ff */
[----:B------:R-:W-:Y:S02]  /*230740*/  ISETP.NE.U32.AND P0, PT, R8, -0x10, PT ;  /* 0xfffffff00800780c */ /* 0x000fe40003f05070 */
[----:B------:R-:W-:Y:S01]  /*230750*/  LOP3.LUT R8, R13, 0xf, RZ, 0xc0, !PT ;  /* 0x0000000f0d087812 */ /* 0x000fe200078ec0ff */
[----:B--234-:R-:W-:Y:S01]  /*230760*/  IMAD.X R11, RZ, RZ, R13, P1 ;  /* 0x000000ffff0b7224 */ /* 0x01cfe200008e060d */
[----:B-----5:R-:W-:Y:S02]  /*230770*/  ISETP.LT.U32.AND P1, PT, R9, R6, PT ;  /* 0x000000060900720c */ /* 0x020fe40003f21070 */
[----:B------:R-:W-:-:S04]  /*230780*/  ISETP.NE.AND.EX P0, PT, R8, 0xf, PT, P0 ;  /* 0x0000000f0800780c */ /* 0x000fc80003f05300 */
[----:B------:R-:W-:-:S13]  /*230790*/  ISETP.LT.U32.AND.EX P0, PT, R11, R7, P0, P1 ;  /* 0x000000070b00720c */ /* 0x000fda0000701110 */
[----:B------:R-:W-:Y:S01]  /*2307a0*/  @!P0 IMAD.MOV.U32 R6, RZ, RZ, 0x5368 ;  /* 0x00005368ff068424 */ /* 0x000fe200078e00ff */
[----:B------:R-:W-:Y:S01]  /*2307b0*/  @!P0 PLOP3.LUT P1, PT, PT, PT, PT, 0x8, 0x80 ;  /* 0x000000000080881c */ /* 0x000fe20003f2e170 */
[----:B------:R-:W-:Y:S01]  /*2307c0*/  @!P0 IMAD.MOV.U32 R9, RZ, RZ, -0x10 ;  /* 0xfffffff0ff098424 */ /* 0x000fe200078e00ff */
[----:B------:R-:W-:Y:S01]  /*2307d0*/  @!P0 CS2R R26, SRZ ;  /* 0x00000000001a8805 */ /* 0x000fe2000001ff00 */
[----:B------:R-:W-:Y:S01]  /*2307e0*/  @!P0 IMAD.MOV.U32 R11, RZ, RZ, -0x1 ;  /* 0xffffffffff0b8424 */ /* 0x000fe200078e00ff */
[----:B------:R0:W-:Y:S01]  /*2307f0*/  @!P0 STL [UR45], R6 ;  /* 0x00000006ff008987 */ /* 0x0001e2000810082d */
[----:B------:R-:W-:Y:S08]  /*230800*/  @!P0 BRA `(.L_x_11561) ;  /* 0x0000002000c08947 */ /* 0x000ff00003800000 */
[C---:B------:R-:W-:Y:S01]  /*230810*/  IMAD.SHL.U32 R9, R12.reuse, 0x10000000, RZ ;  /* 0x100000000c097824 */ /* 0x040fe200078e00ff */
[----:B0-----:R-:W-:Y:S01]  /*230820*/  SHF.L.U64.HI R6, R12, 0x1c, R13 ;  /* 0x0000001c0c067819 */ /* 0x001fe2000001020d */
[----:B------:R-:W-:Y:S02]  /*230830*/  IMAD.MOV.U32 R16, RZ, RZ, 0x1 ;  /* 0x00000001ff107424 */ /* 0x000fe400078e00ff */
[----:B------:R-:W-:Y:S01]  /*230840*/  IMAD.MOV.U32 R19, RZ, RZ, 0xb5a ;  /* 0x00000b5aff137424 */ /* 0x000fe200078e00ff */
[--C-:B------:R-:W-:Y:S01]  /*230850*/  SHF.R.S64 R9, R9, 0x1c, R6.reuse ;  /* 0x0000001c09097819 */ /* 0x100fe20000001006 */
[----:B------:R-:W-:Y:S01]  /*230860*/  IMAD.MOV.U32 R21, RZ, RZ, 0x30 ;  /* 0x00000030ff157424 */ /* 0x000fe200078e00ff */
[----:B------:R-:W-:Y:S01]  /*230870*/  SHF.R.S32.HI R11, RZ, 0x1c, R6 ;  /* 0x0000001cff0b7819 */ /* 0x000fe20000011406 */
[----:B------:R-:W-:Y:S01]  /*230880*/  IMAD.MOV.U32 R27, RZ, RZ, -0x1 ;  /* 0xffffffffff1b7424 */ /* 0x000fe200078e00ff */
[----:B------:R-:W-:-:S04]  /*230890*/  LOP3.LUT R9, R9, 0xfffffff0, RZ, 0xc0, !PT ;  /* 0xfffffff009097812 */ /* 0x000fc800078ec0ff */
[----:B------:R-:W-:-:S05]  /*2308a0*/  IADD3 R12, P1, PT, R9, R4, RZ ;  /* 0x00000004090c7210 */ /* 0x000fca0007f3e0ff */
[----:B------:R-:W-:-:S05]  /*2308b0*/  IMAD.X R13, R11, 0x1, R5, P1 ;  /* 0x000000010b0d7824 */ /* 0x000fca00008e0605 */
        /* <DEDUP_REMOVED lines=37> */
[----:B------:R0:W-:Y:S01]  /*230b10*/  @!P1 STL [UR45], R6 ;  /* 0x00000006ff009987 */ /* 0x0001e2000810082d */
[----:B------:R-:W-:Y:S05]  /*230b20*/  @!P1 BRA `(.L_x_11564) ;  /* 0x00000010008c9947 */ /* 0x000fea0003800000 */
[----:B------:R-:W-:Y:S01]  /*230b30*/  IMAD.WIDE R4, R13, 0x10, R4 ;  /* 0x000000100d047825 */ /* 0x000fe200078e0204 */
[----:B------:R-:W-:-:S03]  /*230b40*/  ISETP.GE.AND P1, PT, R8, 0x1, PT ;  /* 0x000000010800780c */ /* 0x000fc60003f26270 */
[----:B------:R-:W-:Y:S01]  /*230b50*/  IMAD.MOV.U32 R7, RZ, RZ, 0x10ef ;  /* 0x000010efff077424 */ /* 0x000fe200078e00ff */
[----:B------:R1:W-:Y:S04]  /*230b60*/  ST.E desc[UR36][R4.64+0x8], R17 ;  /* 0x0000081104007985 */ /* 0x0003e8000c101924 */
[----:B------:R1:W-:Y:S04]  /*230b70*/  ST.E desc[UR36][R4.64+0x4], R7 ;  /* 0x0000040704007985 */ /* 0x0003e8000c101924 */
[----:B------:R1:W-:Y:S01]  /*230b80*/  ST.E.U8 desc[UR36][R4.64+0x3], R16 ;  /* 0x0000031004007985 */ /* 0x0003e2000c101124 */
[----:B------:R-:W-:Y:S05]  /*230b90*/  @!P1 BREAK B0 ;  /* 0x0000000000009942 */ /* 0x000fea0003800000 */
        /* <DEDUP_REMOVED lines=12> */
.L_x_11583:
[----:B-1----:R-:W1:Y:S02]  /*230c60*/  LDS.128 R16, [R18] ;  /* 0x0000000012107984 */ /* 0x002e640000000c00 */
[----:B01----:R-:W-:-:S05]  /*230c70*/  IMAD.WIDE R4, R13, 0x10, R16 ;  /* 0x000000100d047825 */ /* 0x003fca00078e0210 */
[----:B--2---:R-:W2:Y:S01]  /*230c80*/  LD.E R33, desc[UR36][R4.64+0xc] ;  /* 0x00000c2404217980 */ /* 0x004ea2000c101900 */
[----:B------:R-:W-:Y:S01]  /*230c90*/  VIADD R15, R15, 0x2 ;  /* 0x000000020f0f7836 */ /* 0x000fe20000000000 */
[----:B------:R-:W-:Y:S05]  /*230ca0*/  YIELD ;  /* 0x0000000000007946 */ /* 0x000fea0003800000 */
[----:B------:R-:W-:Y:S01]  /*230cb0*/  BSSY.RECONVERGENT B4, `(.L_x_11568) ;  /* 0x0000054000047945 */ /* 0x000fe20003800200 */
[----:B------:R-:W-:Y:S01]  /*230cc0*/  ISETP.NE.AND P3, PT, R15, RZ, PT ;  /* 0x000000ff0f00720c */ /* 0x000fe20003f65270 */
[C---:B------:R-:W-:Y:S01]  /*230cd0*/  VIADD R20, R14.reuse, 0x1 ;  /* 0x000000010e147836 */ /* 0x040fe20000000000 */
[----:B--2---:R-:W-:-:S13]  /*230ce0*/  ISETP.GE.AND P1, PT, R14, R33, PT ;  /* 0x000000210e00720c */ /* 0x004fda0003f26270 */
[----:B------:R-:W-:Y:S05]  /*230cf0*/  @!P1 BRA `(.L_x_11569) ;  /* 0x00000004002c9947 */ /* 0x000fea0003800000 */
[----:B------:R-:W-:Y:S02]  /*230d00*/  IMAD.MOV.U32 R4, RZ, RZ, 0x30 ;  /* 0x00000030ff047424 */ /* 0x000fe400078e00ff */
[----:B------:R-:W-:-:S06]  /*230d10*/  IMAD.MOV.U32 R5, RZ, RZ, 0x0 ;  /* 0x00000000ff057424 */ /* 0x000fcc00078e00ff */
[----:B------:R-:W2:Y:S01]  /*230d20*/  ATOMG.E.ADD.64.STRONG.GPU PT, R4, desc[UR36][R46.64+0x8], R4 ;  /* 0x800008042e0479a8 */ /* 0x000ea200081ef524 */
[----:B0-----:R-:W-:Y:S01]  /*230d30*/  MOV R6, 0x400 ;  /* 0x0000040000067802 */ /* 0x001fe20000000f00 */
        /* <DEDUP_REMOVED lines=41> */
.L_x_11571:
[----:B------:R-:W-:Y:S05]  /*230fd0*/  BSYNC.RECONVERGENT B5 ;  /* 0x0000000000057941 */ /* 0x000fea0003800200 */
.L_x_11570:
[----:B------:R-:W-:Y:S01]  /*230fe0*/  BSSY.RECONVERGENT B5, `(.L_x_11572) ;  /* 0x000001a000057945 */ /* 0x000fe20003800200 */
[----:B------:R-:W-:Y:S02]  /*230ff0*/  IMAD.MOV.U32 R6, RZ, RZ, RZ ;  /* 0x000000ffff067224 */ /* 0x000fe400078e00ff */
[----:B------:R-:W-:Y:S01]  /*231000*/  @!P1 IMAD.MOV.U32 R21, RZ, RZ, -0x1 ;  /* 0xffffffffff159424 */ /* 0x000fe200078e00ff */
[----:B------:R-:W-:Y:S06]  /*231010*/  @!P2 BRA `(.L_x_11573) ;  /* 0x000000000058a947 */ /* 0x000fec0003800000 */
[----:B------:R-:W-:-:S13]  /*231020*/  ISETP.NE.AND P1, PT, R21, -0x1, PT ;  /* 0xffffffff1500780c */ /* 0x000fda0003f25270 */
[----:B------:R-:W-:-:S05]  /*231030*/  @!P1 IMAD.MOV.U32 R4, RZ, RZ, 0x5368 ;  /* 0x00005368ff049424 */ /* 0x000fca00078e00ff */
[----:B------:R1:W-:Y:S01]  /*231040*/  @!P1 STL [UR45], R4 ;  /* 0x00000004ff009987 */ /* 0x0003e2000810082d */
[----:B------:R-:W-:Y:S05]  /*231050*/  @!P1 BRA `(.L_x_11573) ;  /* 0x0000000000489947 */ /* 0x000fea0003800000 */
[----:B-1----:R-:W1:Y:S02]  /*231060*/  LDS.64 R4, [R22] ;  /* 0x0000000016047984 */ /* 0x002e640000000a00 */
[----:B-1----:R-:W-:-:S05]  /*231070*/  IMAD.WIDE R4, R21, 0x10, R4 ;  /* 0x0000001015047825 */ /* 0x002fca00078e0204 */
[----:B------:R2:W-:Y:S04]  /*231080*/  ST.E desc[UR36][R4.64+0x28], R33 ;  /* 0x0000282104007985 */ /* 0x0005e8000c101924 */
[----:B0-----:R-:W3:Y:S02]  /*231090*/  LDL R7, [UR45] ;  /* 0x0000002dff077983 */ /* 0x001ee40008100800 */
        /* <DEDUP_REMOVED lines=14> */
.L_x_11573:
[----:B------:R-:W-:Y:S05]  /*231180*/  BSYNC.RECONVERGENT B5 ;  /* 0x0000000000057941 */ /* 0x000fea0003800200 */
.L_x_11572:
[----:B------:R2:W-:Y:S01]  /*231190*/  STL [UR45], R6 ;  /* 0x00000006ff007987 */ /* 0x0005e2000810082d */
[----:B------:R-:W-:Y:S05]  /*2311a0*/  BRA `(.L_x_11574) ;  /* 0x0000000000107947 */ /* 0x000fea0003800000 */
.L_x_11569:
[----:B------:R-:W-:-:S05]  /*2311b0*/  IADD3 R4, P1, PT, R4, R12, RZ ;  /* 0x0000000c04047210 */ /* 0x000fca0007f3e0ff */
[----:B------:R-:W-:-:S05]  /*2311c0*/  IMAD.X R5, RZ, RZ, R5, P1 ;  /* 0x000000ffff057224 */ /* 0x000fca00008e0605 */
[----:B------:R1:W-:Y:S04]  /*2311d0*/  ST.E desc[UR36][R4.64+0x20], RZ ;  /* 0x000020ff04007985 */ /* 0x0003e8000c101924 */
[----:B------:R1:W-:Y:S02]  /*2311e0*/  ST.E.U8 desc[UR36][R4.64+0x20], RZ ;  /* 0x000020ff04007985 */ /* 0x0003e4000c101124 */
.L_x_11574:
[----:B------:R-:W-:Y:S05]  /*2311f0*/  BSYNC.RECONVERGENT B4 ;  /* 0x0000000000047941 */ /* 0x000fea0003800200 */
.L_x_11568:
[----:B------:R-:W3:Y:S01]  /*231200*/  S2UR UR5, SR_CgaCtaId ;  /* 0x00000000000579c3 */ /* 0x000ee20000008800 */
[----:B------:R-:W-:Y:S02]  /*231210*/  UMOV UR4, 0x400 ;  /* 0x0000040000047882 */ /* 0x000fe40000000000 */
[----:B---3--:R-:W-:-:S06]  /*231220*/  ULEA UR4, UR5, UR4, 0x18 ;  /* 0x0000000405047291 */ /* 0x008fcc000f8ec0ff */
[----:B------:R-:W-:-:S05]  /*231230*/  IMAD.U32 R18, RZ, RZ, UR4 ;  /* 0x00000004ff127e24 */ /* 0x000fca000f8e00ff */
[----:B012---:R-:W0:Y:S02]  /*231240*/  LDS.128 R4, [R18] ;  /* 0x0000000012047984 */ /* 0x007e240000000c00 */
[----:B0-----:R-:W-:-:S05]  /*231250*/  IMAD.WIDE R16, R13, 0x10, R4 ;  /* 0x000000100d107825 */ /* 0x001fca00078e0204 */
[----:B------:R-:W2:Y:S01]  /*231260*/  LD.E R29, desc[UR36][R16.64+0xc] ;  /* 0x00000c24101d7980 */ /* 0x000ea2000c101900 */
        /* <DEDUP_REMOVED lines=44> */
.L_x_11578:
[----:B------:R-:W-:Y:S01]  /*231530*/  IMAD.MOV.U32 R4, RZ, RZ, 0x5272 ;  /* 0x00005272ff047424 */ /* 0x000fe200078e00ff */
[----:B------:R-:W-:Y:S01]  /*231540*/  PLOP3.LUT P1, PT, PT, PT, PT, 0x8, 0x80 ;  /* 0x000000000080781c */ /* 0x000fe20003f2e170 */
[----:B------:R-:W-:-:S03]  /*231550*/  IMAD.MOV.U32 R17, RZ, RZ, -0x1 ;  /* 0xffffffffff117424 */ /* 0x000fc600078e00ff */
[----:B------:R0:W-:Y:S09]  /*231560*/  STL [UR45], R4 ;  /* 0x00000004ff007987 */ /* 0x0001f2000810082d */
.L_x_11579:
[----:B------:R-:W-:Y:S05]  /*231570*/  BSYNC.RECONVERGENT B5 ;  /* 0x0000000000057941 */ /* 0x000fea0003800200 */
.L_x_11577:
[----:B------:R-:W-:Y:S01]  /*231580*/  BSSY.RECONVERGENT B5, `(.L_x_11580) ;  /* 0x0000019000057945 */ /* 0x000fe20003800200 */
[----:B------:R-:W-:-:S03]  /*231590*/  IMAD.MOV.U32 R6, RZ, RZ, RZ ;  /* 0x000000ffff067224 */ /* 0x000fc600078e00ff */
[----:B------:R-:W-:Y:S05]  /*2315a0*/  @!P1 BRA `(.L_x_11581) ;  /* 0x0000000000589947 */ /* 0x000fea0003800000 */
[----:B------:R-:W-:-:S13]  /*2315b0*/  ISETP.NE.AND P1, PT, R17, -0x1, PT ;  /* 0xffffffff1100780c */ /* 0x000fda0003f25270 */
[----:B0-----:R-:W-:-:S05]  /*2315c0*/  @!P1 IMAD.MOV.U32 R4, RZ, RZ, 0x5368 ;  /* 0x00005368ff049424 */ /* 0x001fca00078e00ff */
[----:B------:R1:W-:Y:S01]  /*2315d0*/  @!P1 STL [UR45], R4 ;  /* 0x00000004ff009987 */ /* 0x0003e2000810082d */
[----:B------:R-:W-:Y:S05]  /*2315e0*/  @!P1 BRA `(.L_x_11581) ;  /* 0x0000000000489947 */ /* 0x000fea0003800000 */
[----:B-1----:R-:W0:Y:S02]  /*2315f0*/  LDS.64 R4, [R18] ;  /* 0x0000000012047984 */ /* 0x002e240000000a00 */
        /* <DEDUP_REMOVED lines=17> */
.L_x_11581:
[----:B------:R-:W-:Y:S05]  /*231710*/  BSYNC.RECONVERGENT B5 ;  /* 0x0000000000057941 */ /* 0x000fea0003800200 */
.L_x_11580:
[----:B------:R2:W-:Y:S01]  /*231720*/  STL [UR45], R6 ;  /* 0x00000006ff007987 */ /* 0x0005e2000810082d */
[----:B------:R-:W-:Y:S05]  /*231730*/  BRA `(.L_x_11582) ;  /* 0x0000000000147947 */ /* 0x000fea0003800000 */
.L_x_11576:
[----:B------:R-:W-:-:S05]  /*231740*/  VIADD R5, R12, 0x4 ;  /* 0x000000040c057836 */ /* 0x000fca0000000000 */
[----:B------:R-:W-:-:S05]  /*231750*/  IADD3 R4, P1, PT, R16, R5, RZ ;  /* 0x0000000510047210 */ /* 0x000fca0007f3e0ff */
[----:B------:R-:W-:-:S05]  /*231760*/  IMAD.X R5, RZ, RZ, R17, P1 ;  /* 0x000000ffff057224 */ /* 0x000fca00008e0611 */
[----:B------:R0:W-:Y:S04]  /*231770*/  ST.E desc[UR36][R4.64+0x20], RZ ;  /* 0x000020ff04007985 */ /* 0x0001e8000c101924 */
[----:B------:R0:W-:Y:S02]  /*231780*/  ST.E.U8 desc[UR36][R4.64+0x20], RZ ;  /* 0x000020ff04007985 */ /* 0x0001e4000c101124 */
.L_x_11582:
[----:B------:R-:W-:Y:S05]  /*231790*/  BSYNC.RECONVERGENT B4 ;  /* 0x0000000000047941 */ /* 0x000fea0003800200 */
.L_x_11575:
[----:B------:R-:W-:Y:S02]  /*2317a0*/  VIADD R14, R14, 0x2 ;  /* 0x000000020e0e7836 */ /* 0x000fe40000000000 */
[----:B------:R-:W-:Y:S01]  /*2317b0*/  VIADD R12, R12, 0x8 ;  /* 0x000000080c0c7836 */ /* 0x000fe20000000000 */
[----:B------:R-:W-:Y:S06]  /*2317c0*/  @P3 BRA `(.L_x_11583) ;  /* 0xfffffff400243947 */ /* 0x000fec000383ffff */
.L_x_11567:
[----:B------:R-:W-:Y:S05]  /*2317d0*/  BSYNC B3 ;  /* 0x0000000000037941 */ /* 0x000fea0003800000 */
.L_x_11566:
[----:B01----:R-:W-:Y:S01]  /*2317e0*/  LOP3.LUT R4, R8, 0x1, RZ, 0xc0, !PT ;  /* 0x0000000108047812 */ /* 0x003fe200078ec0ff */
[----:B------:R-:W-:Y:S03]  /*2317f0*/  BSSY.RECONVERGENT B3, `(.L_x_11564) ;  /* 0x0000056000037945 */ /* 0x000fe60003800200 */
[----:B------:R-:W-:-:S13]  /*231800*/  ISETP.NE.U32.AND P1, PT, R4, 0x1, PT ;  /* 0x000000010400780c */ /* 0x000fda0003f25070 */
[----:B------:R-:W-:Y:S05]  /*231810*/  @P1 BRA `(.L_x_11584) ;  /* 0x00000004004c1947 */ /* 0x000fea0003800000 */
[----:B--2---:R-:W0:Y:S02]  /*231820*/  LDS.128 R4, [R18] ;  /* 0x0000000012047984 */ /* 0x004e240000000c00 */
[----:B0-----:R-:W-:-:S05]  /*231830*/  IMAD.WIDE R14, R13, 0x10, R4 ;  /* 0x000000100d0e7825 */ /* 0x001fca00078e0204 */
        /* <DEDUP_REMOVED lines=43> */
[----:B-1----:R-:W-:-:S12]  /*231af0*/  BRA `(.L_x_11588) ;  /* 0x0000000000107947 */ /* 0x002fd80003800000 */
.L_x_11587:
[----:B------:R-:W-:Y:S01]  /*231b00*/  IMAD.MOV.U32 R4, RZ, RZ, 0x5272 ;  /* 0x00005272ff047424 */ /* 0x000fe200078e00ff */
[----:B------:R-:W-:Y:S01]  /*231b10*/  PLOP3.LUT P1, PT, PT, PT, PT, 0x8, 0x80 ;  /* 0x000000000080781c */ /* 0x000fe20003f2e170 */
[----:B------:R-:W-:-:S03]  /*231b20*/  IMAD.MOV.U32 R15, RZ, RZ, -0x1 ;  /* 0xffffffffff0f7424 */ /* 0x000fc600078e00ff */
[----:B------:R0:W-:Y:S09]  /*231b30*/  STL [UR45], R4 ;  /* 0x00000004ff007987 */ /* 0x0001f2000810082d */
.L_x_11588:
[----:B------:R-:W-:Y:S05]  /*231b40*/  BSYNC.RECONVERGENT B4 ;  /* 0x0000000000047941 */ /* 0x000fea0003800200 */
.L_x_11586:
        /* <DEDUP_REMOVED lines=25> */
.L_x_11590:
[----:B------:R-:W-:Y:S05]  /*231ce0*/  BSYNC.RECONVERGENT B4 ;  /* 0x0000000000047941 */ /* 0x000fea0003800200 */
.L_x_11589:
[----:B------:R3:W-:Y:S01]  /*231cf0*/  STL [UR45], R6 ;  /* 0x00000006ff007987 */ /* 0x0007e2000810082d */
[----:B------:R-:W-:Y:S05]  /*231d00*/  BRA `(.L_x_11584) ;  /* 0x0000000000107947 */ /* 0x000fea0003800000 */
.L_x_11585:
[----:B------:R-:W-:-:S05]  /*231d10*/  LEA R4, P1, R10, R14, 0x2 ;  /* 0x0000000e0a047211 */ /* 0x000fca00078210ff */
[----:B------:R-:W-:-:S05]  /*231d20*/  IMAD.X R5, RZ, RZ, R15, P1 ;  /* 0x000000ffff057224 */ /* 0x000fca00008e060f */
[----:B------:R0:W-:Y:S04]  /*231d30*/  ST.E desc[UR36][R4.64+0x20], RZ ;  /* 0x000020ff04007985 */ /* 0x0001e8000c101924 */
[----:B------:R0:W-:Y:S02]  /*231d40*/  ST.E.U8 desc[UR36][R4.64+0x20], RZ ;  /* 0x000020ff04007985 */ /* 0x0001e4000c101124 */
.L_x_11584:
[----:B------:R-:W-:Y:S05]  /*231d50*/  BSYNC.RECONVERGENT B3 ;  /* 0x0000000000037941 */ /* 0x000fea0003800200 */
.L_x_11564:
[----:B------:R-:W-:-:S13]  /*231d60*/  ISETP.GE.AND P1, PT, R8, 0x1, PT ;  /* 0x000000010800780c */ /* 0x000fda0003f26270 */
[----:B------:R-:W-:Y:S05]  /*231d70*/  @!P1 BREAK B0 ;  /* 0x0000000000009942 */ /* 0x000fea0003800000 */
[----:B------:R-:W-:Y:S05]  /*231d80*/  @!P1 BRA `(.L_x_11565) ;  /* 0x0000000c00009947 */ /* 0x000fea0003800000 */
[----:B------:R-:W-:Y:S05]  /*231d90*/  BSYNC B0 ;  /* 0x0000000000007941 */ /* 0x000fea0003800000 */
.L_x_11563:
[----:B01----:R-:W-:Y:S02]  /*231da0*/  IMAD.MOV R4, RZ, RZ, -R8 ;  /* 0x000000ffff047224 */ /* 0x003fe400078e0a08 */
[----:B------:R-:W-:Y:S02]  /*231db0*/  IMAD.MOV.U32 R5, RZ, RZ, RZ ;  /* 0x000000ffff057224 */ /* 0x000fe400078e00ff */
[----:B--23--:R-:W-:-:S07]  /*231dc0*/  IMAD.MOV.U32 R6, RZ, RZ, RZ ;  /* 0x000000ffff067224 */ /* 0x00cfce00078e00ff */
.L_x_11605:
[----:B------:R-:W-:Y:S01]  /*231dd0*/  ISETP.NE.AND P1, PT, R0, -0x1, PT ;  /* 0xffffffff0000780c */ /* 0x000fe20003f25270 */
[----:B------:R-:W-:Y:S01]  /*231de0*/  VIADD R4, R4, 0x1 ;  /* 0x0000000104047836 */ /* 0x000fe20000000000 */
[----:B------:R-:W-:Y:S05]  /*231df0*/  YIELD ;  /* 0x0000000000007946 */ /* 0x000fea0003800000 */
[----:B------:R-:W-:Y:S01]  /*231e00*/  BSSY.RECONVERGENT B0, `(.L_x_11591) ;  /* 0x000005b000007945 */ /* 0x000fe20003800200 */
[----:B------:R-:W-:-:S05]  /*231e10*/  ISETP.NE.AND P3, PT, R4, RZ, PT ;  /* 0x000000ff0400720c */ /* 0x000fca0003f65270 */
[----:B0--3--:R-:W-:Y:S01]  /*231e20*/  @!P1 IMAD.MOV.U32 R10, RZ, RZ, 0x5368 ;  /* 0x00005368ff0a9424 */ /* 0x009fe200078e00ff */
[----:B--2--5:R-:W-:-:S04]  /*231e30*/  @!P1 PRMT R7, RZ, 0x7610, R7 ;  /* 0x00007610ff079816 */ /* 0x024fc80000000007 */
[----:B------:R0:W-:Y:S01]  /*231e40*/  @!P1 STL [UR45], R10 ;  /* 0x0000000aff009987 */ /* 0x0001e2000810082d */
[----:B-1----:R-:W-:Y:S05]  /*231e50*/  @!P1 BRA `(.L_x_11592) ;  /* 0x0000000400549947 */ /* 0x002fea0003800000 */
[----:B0-----:R-:W0:Y:S01]  /*231e60*/  S2R R10, SR_CgaCtaId ;  /* 0x00000000000a7919 */ /* 0x001e220000008800 */
[----:B------:R-:W-:-:S04]  /*231e70*/  MOV R7, 0x400 ;  /* 0x0000040000077802 */ /* 0x000fc80000000f00 */
[----:B0-----:R-:W-:-:S05]  /*231e80*/  LEA R22, R10, R7, 0x18 ;  /* 0x000000070a167211 */ /* 0x001fca00078ec0ff */
        /* <DEDUP_REMOVED lines=48> */
.L_x_11595:
[----:B------:R-:W-:Y:S05]  /*232190*/  BSYNC.RECONVERGENT B3 ;  /* 0x0000000000037941 */ /* 0x000fea0003800200 */
.L_x_11594:
        /* <DEDUP_REMOVED lines=8> */
[----:B------:R-:W1:Y:S02]  /*232220*/  LDS.64 R14, [R22] ;  /* 0x00000000160e7984 */ /* 0x000e640000000a00 */
[----:B-1----:R-:W-:-:S05]  /*232230*/  IMAD.WIDE R14, R27, 0x10, R14 ;  /* 0x000000101b0e7825 */ /* 0x002fca00078e020e */
[----:B------:R1:W-:Y:S04]  /*232240*/  ST.E desc[UR36][R14.64+0x28], R7 ;  /* 0x000028070e007985 */ /* 0x0003e8000c101924 */
[----:B0-----:R-:W2:Y:S02]  /*232250*/  LDL R12, [UR45] ;  /* 0x0000002dff0c7983 */ /* 0x001ea40008100800 */
        /* <DEDUP_REMOVED lines=14> */
.L_x_11597:
[----:B------:R-:W-:Y:S05]  /*232340*/  BSYNC.RECONVERGENT B3 ;  /* 0x0000000000037941 */ /* 0x000fea0003800200 */
.L_x_11596:
[----:B------:R2:W-:Y:S01]  /*232350*/  STL [UR45], R10 ;  /* 0x0000000aff007987 */ /* 0x0005e2000810082d */
[----:B------:R-:W-:Y:S01]  /*232360*/  PRMT R7, RZ, 0x7610, R7 ;  /* 0x00007610ff077816 */ /* 0x000fe20000000007 */
[----:B------:R-:W-:Y:S06]  /*232370*/  BRA `(.L_x_11592) ;  /* 0x00000000000c7947 */ /* 0x000fec0003800000 */
.L_x_11593:
[----:B------:R-:W-:-:S05]  /*232380*/  IADD3 R14, P1, PT, R5, R14, RZ ;  /* 0x0000000e050e7210 */ /* 0x000fca0007f3e0ff */
[----:B------:R-:W-:-:S05]  /*232390*/  IMAD.X R15, RZ, RZ, R15, P1 ;  /* 0x000000ffff0f7224 */ /* 0x000fca00008e060f */
[----:B------:R1:W5:Y:S03]  /*2323a0*/  LD.E.U8 R7, desc[UR36][R14.64+0x20] ;  /* 0x000020240e077980 */ /* 0x000366000c101100 */
.L_x_11592:
[----:B------:R-:W-:Y:S05]  /*2323b0*/  BSYNC.RECONVERGENT B0 ;  /* 0x0000000000007941 */ /* 0x000fea0003800200 */
.L_x_11591:
[----:B------:R-:W-:Y:S01]  /*2323c0*/  ISETP.NE.AND P1, PT, R13, -0x1, PT ;  /* 0xffffffff0d00780c */ /* 0x000fe20003f25270 */
[----:B------:R-:W-:-:S12]  /*2323d0*/  BSSY.RECONVERGENT B0, `(.L_x_11598) ;  /* 0x0000058000007945 */ /* 0x000fd80003800200 */
[----:B0-2---:R-:W-:-:S05]  /*2323e0*/  @!P1 IMAD.MOV.U32 R10, RZ, RZ, 0x5368 ;  /* 0x00005368ff0a9424 */ /* 0x005fca00078e00ff */
[----:B------:R0:W-:Y:S01]  /*2323f0*/  @!P1 STL [UR45], R10 ;  /* 0x0000000aff009987 */ /* 0x0001e2000810082d */
[----:B------:R-:W-:Y:S05]  /*232400*/  @!P1 BRA `(.L_x_11599) ;  /* 0x0000000400509947 */ /* 0x000fea0003800000 */
[----:B-1----:R-:W1:Y:S01]  /*232410*/  S2R R15, SR_CgaCtaId ;  /* 0x00000000000f7919 */ /* 0x002e620000008800 */
[----:B0-----:R-:W-:-:S04]  /*232420*/  MOV R10, 0x400 ;  /* 0x00000400000a7802 */ /* 0x001fc80000000f00 */
[----:B-1----:R-:W-:-:S05]  /*232430*/  LEA R22, R15, R10, 0x18 ;  /* 0x0000000a0f167211 */ /* 0x002fca00078ec0ff */
[----:B------:R-:W0:Y:S02]  /*232440*/  LDS.128 R16, [R22] ;  /* 0x0000000016107984 */ /* 0x000e240000000c00 */
        /* <DEDUP_REMOVED lines=9> */
[--C-:B-----5:R-:W-:Y:S02]  /*2324e0*/  SHF.R.U64 R7, R14, 0x4, R15.reuse ;  /* 0x000000040e077819 */ /* 0x120fe4000000120f */
        /* <DEDUP_REMOVED lines=36> */
.L_x_11602:
[----:B------:R-:W-:Y:S05]  /*232730*/  BSYNC.RECONVERGENT B3 ;  /* 0x0000000000037941 */ /* 0x000fea0003800200 */
.L_x_11601:
        /* <DEDUP_REMOVED lines=26> */
.L_x_11604:
[----:B------:R-:W-:Y:S05]  /*2328e0*/  BSYNC.RECONVERGENT B3 ;  /* 0x0000000000037941 */ /* 0x000fea0003800200 */
.L_x_11603:
[----:B------:R3:W-:Y:S01]  /*2328f0*/  STL [UR45], R10 ;  /* 0x0000000aff007987 */ /* 0x0007e2000810082d */
[----:B------:R-:W-:Y:S05]  /*232900*/  BRA `(.L_x_11599) ;  /* 0x0000000000107947 */ /* 0x000fea0003800000 */
.L_x_11600:
[----:B------:R-:W-:-:S05]  /*232910*/  IADD3 R14, P1, PT, R14, R5, RZ ;  /* 0x000000050e0e7210 */ /* 0x000fca0007f3e0ff */
[----:B------:R-:W-:-:S05]  /*232920*/  IMAD.X R15, RZ, RZ, R15, P1 ;  /* 0x000000ffff0f7224 */ /* 0x000fca00008e060f */
[----:B------:R2:W-:Y:S04]  /*232930*/  ST.E desc[UR36][R14.64+0x20], RZ ;  /* 0x000020ff0e007985 */ /* 0x0005e8000c101924 */
[----:B-----5:R2:W-:Y:S02]  /*232940*/  ST.E.U8 desc[UR36][R14.64+0x20], R7 ;  /* 0x000020070e007985 */ /* 0x0205e4000c101124 */
.L_x_11599:
[----:B------:R-:W-:Y:S05]  /*232950*/  BSYNC.RECONVERGENT B0 ;  /* 0x0000000000007941 */ /* 0x000fea0003800200 */
.L_x_11598:
[----:B------:R-:W-:Y:S02]  /*232960*/  VIADD R6, R6, 0x1 ;  /* 0x0000000106067836 */ /* 0x000fe40000000000 */
[----:B------:R-:W-:Y:S01]  /*232970*/  VIADD R5, R5, 0x4 ;  /* 0x0000000405057836 */ /* 0x000fe20000000000 */
[----:B------:R-:W-:Y:S06]  /*232980*/  @P3 BRA `(.L_x_11605) ;  /* 0xfffffff400103947 */ /* 0x000fec000383ffff */
.L_x_11565:
[----:B------:R-:W-:Y:S05]  /*232990*/  BSYNC B1 ;  /* 0x0000000000017941 */ /* 0x000fea0003800000 */
.L_x_11562:
[----:B------:R-:W4:Y:S01]  /*2329a0*/  S2UR UR5, SR_CgaCtaId ;  /* 0x00000000000579c3 */ /* 0x000f220000008800 */
[----:B------:R-:W-:Y:S02]  /*2329b0*/  UMOV UR4, 0x400 ;  /* 0x0000040000047882 */ /* 0x000fe40000000000 */
[----:B----4-:R-:W-:-:S06]  /*2329c0*/  ULEA UR4, UR5, UR4, 0x18 ;  /* 0x0000000405047291 */ /* 0x010fcc000f8ec0ff */
[----:B------:R-:W-:-:S05]  /*2329d0*/  IMAD.U32 R18, RZ, RZ, UR4 ;  /* 0x00000004ff127e24 */ /* 0x000fca000f8e00ff */
[----:B------:R-:W0:Y:S02]  /*2329e0*/  LDS.64 R2, [R18] ;  /* 0x0000000012027984 */ /* 0x000e240000000a00 */
[----:B01----:R-:W-:-:S05]  /*2329f0*/  IADD3 R4, P1, PT, R2, R9, RZ ;  /* 0x0000000902047210 */ /* 0x003fca0007f3e0ff */
[----:B------:R-:W-:-:S05]  /*232a00*/  IMAD.X R5, R3, 0x1, R11, P1 ;  /* 0x0000000103057824 */ /* 0x000fca00008e060b */
[----:B------:R-:W-:Y:S04]  /*232a10*/  ST.E desc[UR36][R4.64+0x20], R13 ;  /* 0x0000200d04007985 */ /* 0x000fe8000c101924 */
[----:B------:R-:W2:Y:S02]  /*232a20*/  LDS.64 R2, [R18] ;  /* 0x0000000012027984 */ /* 0x000ea40000000a00 */
[----:B--23--:R-:W-:-:S05]  /*232a30*/  IADD3 R6, P1, PT, R2, R9, RZ ;  /* 0x0000000902067210 */ /* 0x00cfca0007f3e0ff */
[----:B-----5:R-:W-:-:S05]  /*232a40*/  IMAD.X R7, R3, 0x1, R11, P1 ;  /* 0x0000000103077824 */ /* 0x020fca00008e060b */
[----:B------:R-:W-:Y:S04]  /*232a50*/  ST.E desc[UR36][R6.64+0x28], R8 ;  /* 0x0000280806007985 */ /* 0x000fe8000c101924 */
[----:B------:R-:W0:Y:S02]  /*232a60*/  LDS.64 R2, [R18] ;  /* 0x0000000012027984 */ /* 0x000e240000000a00 */
[----:B0-----:R-:W-:-:S05]  /*232a70*/  IADD3 R14, P1, PT, R2, R9, RZ ;  /* 0x00000009020e7210 */ /* 0x001fca0007f3e0ff */
[----:B------:R-:W-:-:S05]  /*232a80*/  IMAD.X R15, R3, 0x1, R11, P1 ;  /* 0x00000001030f7824 */ /* 0x000fca00008e060b */
[----:B------:R-:W-:Y:S04]  /*232a90*/  ST.E desc[UR36][R14.64+0x30], RZ ;  /* 0x000030ff0e007985 */ /* 0x000fe8000c101924 */
[----:B------:R-:W0:Y:S04]  /*232aa0*/  LDS.64 R2, [R18] ;  /* 0x0000000012027984 */ /* 0x000e280000000a00 */
[----:B------:R-:W2:Y:S01]  /*232ab0*/  LDL R0, [UR45] ;  /* 0x0000002dff007983 */ /* 0x000ea20008100800 */
[----:B0-----:R-:W-:-:S05]  /*232ac0*/  IADD3 R2, P1, PT, R2, R9, RZ ;  /* 0x0000000902027210 */ /* 0x001fca0007f3e0ff */
[----:B------:R-:W-:-:S05]  /*232ad0*/  IMAD.X R3, R3, 0x1, R11, P1 ;  /* 0x0000000103037824 */ /* 0x000fca00008e060b */
[----:B------:R-:W3:Y:S01]  /*232ae0*/  LD.E R2, desc[UR36][R2.64+0x20] ;  /* 0x0000202402027980 */ /* 0x000ee2000c101900 */
[----:B--2---:R-:W-:Y:S01]  /*232af0*/  ISETP.EQ.AND P1, PT, R0, RZ, PT ;  /* 0x000000ff0000720c */ /* 0x004fe20003f22270 */
[----:B---3--:R-:W-:-:S12]  /*232b00*/  IMAD.WIDE R26, R2, 0x10, RZ ;  /* 0x00000010021a7825 */ /* 0x008fd800078e02ff */
.L_x_11561:
[----:B------:R-:W-:Y:S05]  /*232b10*/  BSYNC B2 ;  /* 0x0000000000027941 */ /* 0x000fea0003800000 */
.L_x_11560:
[----:B------:R-:W-:Y:S04]  /*232b20*/  BSSY.RECONVERGENT B6, `(.L_x_11606) ;  /* 0x0000073000067945 */ /* 0x000fe80003800200 */
[----:B------:R-:W-:Y:S05]  /*232b30*/  @!P1 BRA `(.L_x_11607) ;  /* 0x0000000400c49947 */ /* 0x000fea0003800000 */
[----:B------:R-:W-:Y:S01]  /*232b40*/  @!P0 IMAD.MOV.U32 R0, RZ, RZ, 0x5368 ;  /* 0x00005368ff008424 */ /* 0x000fe200078e00ff */
[----:B------:R-:W-:Y:S01]  /*232b50*/  BSSY.RECONVERGENT B0, `(.L_x_11608) ;  /* 0x0000008000007945 */ /* 0x000fe20003800200 */
[----:B------:R-:W-:-:S03]  /*232b60*/  @!P0 IMAD.MOV.U32 R16, RZ, RZ, RZ ;  /* 0x000000ffff108224 */ /* 0x000fc600078e00ff */
[----:B------:R1:W-:Y:S01]  /*232b70*/  @!P0 STL [UR45], R0 ;  /* 0x00000000ff008987 */ /* 0x0003e2000810082d */
[----:B------:R-:W-:Y:S05]  /*232b80*/  @!P0 BRA `(.L_x_11609) ;  /* 0x0000000000108947 */ /* 0x000fea0003800000 */
[----:B------:R-:W2:Y:S02]  /*232b90*/  LDS.64 R2, [R18] ;  /* 0x0000000012027984 */ /* 0x000ea40000000a00 */
[----:B--2---:R-:W-:-:S05]  /*232ba0*/  IADD3 R2, P1, PT, R2, R9, RZ ;  /* 0x0000000902027210 */ /* 0x004fca0007f3e0ff */
[----:B------:R-:W-:-:S05]  /*232bb0*/  IMAD.X R3, R3, 0x1, R11, P1 ;  /* 0x0000000103037824 */ /* 0x000fca00008e060b */
[----:B------:R2:W5:Y:S03]  /*232bc0*/  LD.E R16, desc[UR36][R2.64+0x28] ;  /* 0x0000282402107980 */ /* 0x000566000c101900 */
.L_x_11609:
[----:B------:R-:W-:Y:S05]  /*232bd0*/  BSYNC.RECONVERGENT B0 ;  /* 0x0000000000007941 */ /* 0x000fea0003800200 */
.L_x_11608:
[----:B------:R-:W-:Y:S05]  /*232be0*/  @!P0 BRA `(.L_x_11607) ;  /* 0x0000000400988947 */ /* 0x000fea0003800000 */
[----:B------:R-:W2:Y:S02]  /*232bf0*/  LDS.64 R18, [R18] ;  /* 0x0000000012127984 */ /* 0x000ea40000000a00 */
[----:B--2---:R-:W-:-:S05]  /*232c00*/  IADD3 R2, P0, PT, R18, R9, RZ ;  /* 0x0000000912027210 */ /* 0x004fca0007f1e0ff */
[----:B------:R-:W-:-:S05]  /*232c10*/  IMAD.X R3, R19, 0x1, R11, P0 ;  /* 0x0000000113037824 */ /* 0x000fca00000e060b */
[----:B------:R-:W2:Y:S02]  /*232c20*/  LD.E R33, desc[UR36][R2.64+0x30] ;  /* 0x0000302402217980 */ /* 0x000ea4000c101900 */
[----:B--2--5:R-:W-:-:S13]  /*232c30*/  ISETP.GE.AND P0, PT, R33, R16, PT ;  /* 0x000000102100720c */ /* 0x024fda0003f06270 */
[----:B------:R-:W-:Y:S05]  /*232c40*/  @P0 BRA `(.L_x_11607) ;  /* 0x0000000400800947 */ /* 0x000fea0003800000 */
[--C-:B-1----:R-:W-:Y:S01]  /*232c50*/  IMAD.IADD R0, R16, 0x1, -R33.reuse ;  /* 0x0000000110007824 */ /* 0x102fe200078e0a21 */
[----:B------:R-:W-:Y:S01]  /*232c60*/  BSSY.RECONVERGENT B7, `(.L_x_11610) ;  /* 0x000001b000077945 */ /* 0x000fe20003800200 */
[----:B------:R-:W-:-:S03]  /*232c70*/  IMAD.MOV.U32 R17, RZ, RZ, R33 ;  /* 0x000000ffff117224 */ /* 0x000fc600078e0021 */
[----:B------:R-:W-:-:S13]  /*232c80*/  LOP3.LUT P0, R0, R0, 0x3, RZ, 0xc0, !PT ;  /* 0x0000000300007812 */ /* 0x000fda000780c0ff */
[----:B------:R-:W-:Y:S05]  /*232c90*/  @!P0 BRA `(.L_x_11611) ;  /* 0x00000000005c8947 */ /* 0x000fea0003800000 */
[C-C-:B------:R-:W-:Y:S02]  /*232ca0*/  IMAD.IADD R17, R33.reuse, 0x1, R0.reuse ;  /* 0x0000000121117824 */ /* 0x140fe400078e0200 */
[----:B------:R-:W-:Y:S02]  /*232cb0*/  IMAD.MOV R2, RZ, RZ, -R0 ;  /* 0x000000ffff027224 */ /* 0x000fe400078e0a00 */
[----:B------:R-:W-:-:S07]  /*232cc0*/  IMAD.SHL.U32 R29, R33, 0x4, RZ ;  /* 0x00000004211d7824 */ /* 0x000fce00078e00ff */
.L_x_11613:
[--C-:B------:R-:W-:Y:S01]  /*232cd0*/  SHF.R.S32.HI R3, RZ, 0x1f, R29.reuse ;  /* 0x0000001fff037819 */ /* 0x100fe2000001141d */
[----:B------:R-:W1:Y:S01]  /*232ce0*/  LDCU.64 UR4, c[0x4][0x18] ;  /* 0x01000300ff0477ac */ /* 0x000e620008000a00 */
[----:B------:R-:W-:-:S04]  /*232cf0*/  IADD3 R10, P0, P1, R18, R26, R29 ;  /* 0x0000001a120a7210 */ /* 0x000fc8000791e01d */
[----:B------:R-:W-:-:S05]  /*232d00*/  IADD3.X R11, PT, PT, R19, R27, R3, P0, P1 ;  /* 0x0000001b130b7210 */ /* 0x000fca00007e2403 */
[----:B------:R-:W2:Y:S01]  /*232d10*/  LD.E.S8 R0, desc[UR36][R10.64+0x20] ;  /* 0x000020240a007980 */ /* 0x000ea2000c101300 */
[----:B------:R-:W-:Y:S01]  /*232d20*/  MOV R3, 0x0 ;  /* 0x0000000000037802 */ /* 0x000fe20000000f00 */
[----:B------:R-:W-:Y:S02]  /*232d30*/  VIADD R2, R2, 0x1 ;  /* 0x0000000102027836 */ /* 0x000fe40000000000 */
[----:B0-----:R-:W-:Y:S01]  /*232d40*/  IMAD.U32 R6, RZ, RZ, UR47 ;  /* 0x0000002fff067e24 */ /* 0x001fe2000f8e00ff */
[----:B------:R0:W3:Y:S01]  /*232d50*/  LDC.64 R8, c[0x4][R3] ;  /* 0x0100000003087b82 */ /* 0x0000e20000000a00 */
[----:B------:R-:W-:Y:S01]  /*232d60*/  IMAD.U32 R7, RZ, RZ, UR46 ;  /* 0x0000002eff077e24 */ /* 0x000fe2000f8e00ff */
[----:B------:R-:W-:Y:S01]  /*232d70*/  ISETP.NE.AND P0, PT, R2, RZ, PT ;  /* 0x000000ff0200720c */ /* 0x000fe20003f05270 */
[----:B-1----:R-:W-:Y:S02]  /*232d80*/  IMAD.U32 R4, RZ, RZ, UR4 ;  /* 0x00000004ff047e24 */ /* 0x002fe4000f8e00ff */
[----:B------:R-:W-:Y:S01]  /*232d90*/  IMAD.U32 R5, RZ, RZ, UR5 ;  /* 0x00000005ff057e24 */ /* 0x000fe2000f8e00ff */
[----:B--2---:R1:W-:Y:S02]  /*232da0*/  STL [R1+0x60], R0 ;  /* 0x0000600001007387 */ /* 0x0043e40000100800 */
[----:B01-3--:R-:W-:-:S07]  /*232db0*/  P2R R0, PR, RZ, 0x1 ;  /* 0x00000001ff007803 */ /* 0x00bfce0000000000 */
[----:B------:R-:W-:-:S07]  /*232dc0*/  LEPC R20, `(.L_x_11612) ;  /* 0x000000001014794e */ /* 0x000fce0000000000 */
[----:B------:R-:W-:Y:S05]  /*232dd0*/  CALL.ABS.NOINC R8 ;  /* 0x0000000008007343 */ /* 0x000fea0003c00000 */
.L_x_11612:
[----:B------:R-:W-:Y:S01]  /*232de0*/  ISETP.NE.AND P6, PT, R2, RZ, PT ;  /* 0x000000ff0200720c */ /* 0x000fe20003fc5270 */
[----:B------:R-:W-:-:S12]  /*232df0*/  VIADD R29, R29, 0x4 ;  /* 0x000000041d1d7836 */ /* 0x000fd80000000000 */
[----:B------:R-:W-:Y:S05]  /*232e00*/  @P6 BRA `(.L_x_11613) ;  /* 0xfffffffc00b06947 */ /* 0x000fea000383ffff */
.L_x_11611:
[----:B------:R-:W-:Y:S05]  /*232e10*/  BSYNC.RECONVERGENT B7 ;  /* 0x0000000000077941 */ /* 0x000fea0003800200 */
.L_x_11610:
[----:B------:R-:W-:-:S05]  /*232e20*/  IMAD.IADD R0, R33, 0x1, -R16 ;  /* 0x0000000121007824 */ /* 0x000fca00078e0a10 */
[----:B------:R-:W-:-:S13]  /*232e30*/  ISETP.GT.U32.AND P0, PT, R0, -0x4, PT ;  /* 0xfffffffc0000780c */ /* 0x000fda0003f04070 */
[----:B------:R-:W-:Y:S05]  /*232e40*/  @P0 BRA `(.L_x_11607) ;  /* 0x0000000400000947 */ /* 0x000fea0003800000 */
[C---:B------:R-:W-:Y:S01]  /*232e50*/  IMAD.IADD R2, R17.reuse, 0x1, -R16 ;  /* 0x0000000111027824 */ /* 0x040fe200078e0a10 */
[----:B------:R-:W-:-:S07]  /*232e60*/  LEA R29, R17, 0x8, 0x2 ;  /* 0x00000008111d7811 */ /* 0x000fce00078e10ff */
.L_x_11618:
[----:B------:R-:W-:Y:S01]  /*232e70*/  VIADD R9, R29, 0xfffffff8 ;  /* 0xfffffff81d097836 */ /* 0x000fe20000000000 */
[----:B------:R-:W-:Y:S01]  /*232e80*/  MOV R17, 0x0 ;  /* 0x0000000000117802 */ /* 0x000fe20000000f00 */
[----:B------:R-:W1:Y:S03]  /*232e90*/  LDCU.64 UR4, c[0x4][0x18] ;  /* 0x01000300ff0477ac */ /* 0x000e660008000a00 */
[--C-:B------:R-:W-:Y:S02]  /*232ea0*/  SHF.R.S32.HI R3, RZ, 0x1f, R9.reuse ;  /* 0x0000001fff037819 */ /* 0x100fe40000011409 */
[----:B------:R-:W-:-:S04]  /*232eb0*/  IADD3 R8, P0, P1, R18, R26, R9 ;  /* 0x0000001a12087210 */ /* 0x000fc8000791e009 */
[----:B------:R-:W-:-:S05]  /*232ec0*/  IADD3.X R9, PT, PT, R19, R27, R3, P0, P1 ;  /* 0x0000001b13097210 */ /* 0x000fca00007e2403 */
[----:B------:R-:W2:Y:S01]  /*232ed0*/  LD.E.S8 R0, desc[UR36][R8.64+0x20] ;  /* 0x0000202408007980 */ /* 0x000ea2000c101300 */
[----:B------:R3:W4:Y:S01]  /*232ee0*/  LDC.64 R10, c[0x4][R17] ;  /* 0x01000000110a7b82 */ /* 0x0007220000000a00 */
[----:B------:R-:W-:Y:S02]  /*232ef0*/  VIADD R2, R2, 0x4 ;  /* 0x0000000402027836 */ /* 0x000fe40000000000 */
[----:B-1----:R-:W-:Y:S02]  /*232f00*/  IMAD.U32 R4, RZ, RZ, UR4 ;  /* 0x00000004ff047e24 */ /* 0x002fe4000f8e00ff */
[----:B------:R-:W-:Y:S01]  /*232f10*/  IMAD.U32 R5, RZ, RZ, UR5 ;  /* 0x00000005ff057e24 */ /* 0x000fe2000f8e00ff */
[----:B------:R-:W-:Y:S01]  /*232f20*/  ISETP.NE.AND P0, PT, R2, RZ, PT ;  /* 0x000000ff0200720c */ /* 0x000fe20003f05270 */
[----:B0-----:R-:W-:Y:S02]  /*232f30*/  IMAD.U32 R6, RZ, RZ, UR47 ;  /* 0x0000002fff067e24 */ /* 0x001fe4000f8e00ff */
[----:B------:R-:W-:Y:S01]  /*232f40*/  IMAD.U32 R7, RZ, RZ, UR46 ;  /* 0x0000002eff077e24 */ /* 0x000fe2000f8e00ff */
[----:B--2---:R0:W-:Y:S02]  /*232f50*/  STL [R1+0x60], R0 ;  /* 0x0000600001007387 */ /* 0x0041e40000100800 */
[----:B0--34-:R-:W-:-:S07]  /*232f60*/  P2R R0, PR, RZ, 0x1 ;  /* 0x00000001ff007803 */ /* 0x019fce0000000000 */
[----:B------:R-:W-:-:S07]  /*232f70*/  LEPC R20, `(.L_x_11614) ;  /* 0x000000001014794e */ /* 0x000fce0000000000 */
[----:B------:R-:W-:Y:S05]  /*232f80*/  CALL.ABS.NOINC R10 ;  /* 0x000000000a007343 */ /* 0x000fea0003c00000 */
.L_x_11614:
[----:B------:R-:W-:Y:S01]  /*232f90*/  VIADD R9, R29, 0xfffffffc ;  /* 0xfffffffc1d097836 */ /* 0x000fe20000000000 */
[----:B------:R-:W0:Y:S04]  /*232fa0*/  LDCU.64 UR4, c[0x4][0x18] ;  /* 0x01000300ff0477ac */ /* 0x000e280008000a00 */
[--C-:B------:R-:W-:Y:S02]  /*232fb0*/  SHF.R.S32.HI R3, RZ, 0x1f, R9.reuse ;  /* 0x0000001fff037819 */ /* 0x100fe40000011409 */
[----:B------:R-:W-:-:S04]  /*232fc0*/  IADD3 R8, P0, P1, R18, R26, R9 ;  /* 0x0000001a12087210 */ /* 0x000fc8000791e009 */
[----:B------:R-:W-:-:S05]  /*232fd0*/  IADD3.X R9, PT, PT, R19, R27, R3, P0, P1 ;  /* 0x0000001b13097210 */ /* 0x000fca00007e2403 */
[----:B------:R-:W2:Y:S01]  /*232fe0*/  LD.E.S8 R0, desc[UR36][R8.64+0x20] ;  /* 0x0000202408007980 */ /* 0x000ea2000c101300 */
[----:B------:R1:W3:Y:S01]  /*232ff0*/  LDC.64 R10, c[0x4][R17] ;  /* 0x01000000110a7b82 */ /* 0x0002e20000000a00 */
[----:B------:R-:W-:Y:S02]  /*233000*/  IMAD.U32 R6, RZ, RZ, UR47 ;  /* 0x0000002fff067e24 */ /* 0x000fe4000f8e00ff */
[----:B0-----:R-:W-:Y:S02]  /*233010*/  IMAD.U32 R4, RZ, RZ, UR4 ;  /* 0x00000004ff047e24 */ /* 0x001fe4000f8e00ff */
[----:B------:R-:W-:Y:S02]  /*233020*/  IMAD.U32 R5, RZ, RZ, UR5 ;  /* 0x00000005ff057e24 */ /* 0x000fe4000f8e00ff */
[----:B------:R-:W-:Y:S01]  /*233030*/  IMAD.U32 R7, RZ, RZ, UR46 ;  /* 0x0000002eff077e24 */ /* 0x000fe2000f8e00ff */
[----:B--23--:R1:W-:Y:S06]  /*233040*/  STL [R1+0x60], R0 ;  /* 0x0000600001007387 */ /* 0x00c3ec0000100800 */
[----:B------:R-:W-:-:S07]  /*233050*/  LEPC R20, `(.L_x_11615) ;  /* 0x000000001014794e */ /* 0x000fce0000000000 */
[----:B-1----:R-:W-:Y:S05]  /*233060*/  CALL.ABS.NOINC R10 ;  /* 0x000000000a007343 */ /* 0x002fea0003c00000 */
.L_x_11615:
[--C-:B------:R-:W-:Y:S02]  /*233070*/  SHF.R.S32.HI R3, RZ, 0x1f, R29.reuse ;  /* 0x0000001fff037819 */ /* 0x100fe4000001141d */
[----:B------:R-:W-:Y:S01]  /*233080*/  IADD3 R8, P0, P1, R18, R26, R29 ;  /* 0x0000001a12087210 */ /* 0x000fe2000791e01d */
[----:B------:R-:W0:Y:S03]  /*233090*/  LDCU.64 UR4, c[0x4][0x18] ;  /* 0x01000300ff0477ac */ /* 0x000e260008000a00 */
[----:B------:R-:W-:-:S05]  /*2330a0*/  IADD3.X R9, PT, PT, R19, R27, R3, P0, P1 ;  /* 0x0000001b13097210 */ /* 0x000fca00007e2403 */
[----:B------:R-:W2:Y:S01]  /*2330b0*/  LD.E.S8 R0, desc[UR36][R8.64+0x20] ;  /* 0x0000202408007980 */ /* 0x000ea2000c101300 */
[----:B------:R1:W3:Y:S01]  /*2330c0*/  LDC.64 R10, c[0x4][R17] ;  /* 0x01000000110a7b82 */ /* 0x0002e20000000a00 */
[----:B------:R-:W-:Y:S02]  /*2330d0*/  VIADD R16, R29, 0x4 ;  /* 0x000000041d107836 */ /* 0x000fe40000000000 */
[----:B------:R-:W-:Y:S02]  /*2330e0*/  IMAD.U32 R6, RZ, RZ, UR47 ;  /* 0x0000002fff067e24 */ /* 0x000fe4000f8e00ff */
[----:B------:R-:W-:Y:S02]  /*2330f0*/  IMAD.U32 R7, RZ, RZ, UR46 ;  /* 0x0000002eff077e24 */ /* 0x000fe4000f8e00ff */
[----:B0-----:R-:W-:Y:S02]  /*233100*/  IMAD.U32 R4, RZ, RZ, UR4 ;  /* 0x00000004ff047e24 */ /* 0x001fe4000f8e00ff */
[----:B------:R-:W-:Y:S01]  /*233110*/  IMAD.U32 R5, RZ, RZ, UR5 ;  /* 0x00000005ff057e24 */ /* 0x000fe2000f8e00ff */
[----:B--23--:R1:W-:Y:S06]  /*233120*/  STL [R1+0x60], R0 ;  /* 0x0000600001007387 */ /* 0x00c3ec0000100800 */
[----:B------:R-:W-:-:S07]  /*233130*/  LEPC R20, `(.L_x_11616) ;  /* 0x000000001014794e */ /* 0x000fce0000000000 */
[----:B-1----:R-:W-:Y:S05]  /*233140*/  CALL.ABS.NOINC R10 ;  /* 0x000000000a007343 */ /* 0x002fea0003c00000 */
.L_x_11616:
[--C-:B------:R-:W-:Y:S02]  /*233150*/  SHF.R.S32.HI R3, RZ, 0x1f, R16.reuse ;  /* 0x0000001fff037819 */ /* 0x100fe40000011410 */
[----:B------:R-:W-:Y:S01]  /*233160*/  IADD3 R8, P0, P1, R18, R26, R16 ;  /* 0x0000001a12087210 */ /* 0x000fe2000791e010 */
[----:B------:R-:W0:Y:S03]  /*233170*/  LDCU.64 UR4, c[0x4][0x18] ;  /* 0x01000300ff0477ac */ /* 0x000e260008000a00 */
[----:B------:R-:W-:-:S05]  /*233180*/  IADD3.X R9, PT, PT, R19, R27, R3, P0, P1 ;  /* 0x0000001b13097210 */ /* 0x000fca00007e2403 */
[----:B------:R-:W2:Y:S01]  /*233190*/  LD.E.S8 R0, desc[UR36][R8.64+0x20] ;  /* 0x0000202408007980 */ /* 0x000ea2000c101300 */
[----:B------:R1:W3:Y:S01]  /*2331a0*/  LDC.64 R10, c[0x4][R17] ;  /* 0x01000000110a7b82 */ /* 0x0002e20000000a00 */
[----:B------:R-:W-:Y:S02]  /*2331b0*/  IMAD.U32 R6, RZ, RZ, UR47 ;  /* 0x0000002fff067e24 */ /* 0x000fe4000f8e00ff */
[----:B------:R-:W-:Y:S02]  /*2331c0*/  IMAD.U32 R7, RZ, RZ, UR46 ;  /* 0x0000002eff077e24 */ /* 0x000fe4000f8e00ff */
[----:B0-----:R-:W-:Y:S02]  /*2331d0*/  IMAD.U32 R4, RZ, RZ, UR4 ;  /* 0x00000004ff047e24 */ /* 0x001fe4000f8e00ff */
[----:B------:R-:W-:Y:S01]  /*2331e0*/  IMAD.U32 R5, RZ, RZ, UR5 ;  /* 0x00000005ff057e24 */ /* 0x000fe2000f8e00ff */
[----:B--23--:R1:W-:Y:S06]  /*2331f0*/  STL [R1+0x60], R0 ;  /* 0x0000600001007387 */ /* 0x00c3ec0000100800 */
[----:B------:R-:W-:-:S07]  /*233200*/  LEPC R20, `(.L_x_11617) ;  /* 0x000000001014794e */ /* 0x000fce0000000000 */
[----:B-1----:R-:W-:Y:S05]  /*233210*/  CALL.ABS.NOINC R10 ;  /* 0x000000000a007343 */ /* 0x002fea0003c00000 */
.L_x_11617:
[----:B------:R-:W-:Y:S01]  /*233220*/  ISETP.NE.AND P6, PT, R2, RZ, PT ;  /* 0x000000ff0200720c */ /* 0x000fe20003fc5270 */
[----:B------:R-:W-:-:S12]  /*233230*/  VIADD R29, R29, 0x10 ;  /* 0x000000101d1d7836 */ /* 0x000fd80000000000 */
[----:B------:R-:W-:Y:S05]  /*233240*/  @P6 BRA `(.L_x_11618) ;  /* 0xfffffffc00086947 */ /* 0x000fea000383ffff */
.L_x_11607:
[----:B------:R-:W-:Y:S05]  /*233250*/  BSYNC.RECONVERGENT B6 ;  /* 0x0000000000067941 */ /* 0x000fea0003800200 */
.L_x_11606:
[----:B-1----:R-:W3:Y:S01]  /*233260*/  LDL R0, [UR45] ;  /* 0x0000002dff007983 */ /* 0x002ee20008100800 */
[----:B------:R-:W-:Y:S02]  /*233270*/  IMAD.MOV.U32 R29, RZ, RZ, 0x0 ;  /* 0x00000000ff1d7424 */ /* 0x000fe400078e00ff */
[----:B------:R-:W-:-:S04]  /*233280*/  IMAD R32, R25, R24, RZ ;  /* 0x0000001819207224 */ /* 0x000fc800078e02ff */
[----:B------:R-:W-:Y:S01]  /*233290*/  IMAD R22, R32, 0x4, R25 ;  /* 0x0000000420167824 */ /* 0x000fe200078e0219 */
[----:B---3--:R-:W-:-:S13]  /*2332a0*/  ISETP.NE.AND P0, PT, R0, RZ, PT ;  /* 0x000000ff0000720c */ /* 0x008fda0003f05270 */
[----:B0-2--5:R-:W-:Y:S05]  /*2332b0*/  @P0 RET.REL.NODEC R28 `(_Z5entryPcS_PiPxS1_S0_S0_P19HostDeviceInterfacei) ;  /* 0xffffdccc1c500950 */ /* 0x025fea0003c3ffff */
[----:B------:R-:W-:Y:S01]  /*2332c0*/  IMAD R3, R24, UR48, RZ ;  /* 0x0000003018037c24 */ /* 0x000fe2000f8e02ff */
[----:B------:R-:W-:Y:S01]  /*2332d0*/  MOV R2, 0x0 ;  /* 0x0000000000027802 */ /* 0x000fe20000000f00 */
[----:B------:R-:W-:Y:S01]  /*2332e0*/  IMAD.SHL.U32 R22, R22, 0x4, RZ ;  /* 0x0000000416167824 */ /* 0x000fe200078e00ff */
[----:B------:R-:W0:Y:S03]  /*2332f0*/  LDCU.64 UR6, c[0x4][0x38] ;  /* 0x01000700ff0677ac */ /* 0x000e260008000a00 */
[----:B------:R-:W-:Y:S01]  /*233300*/  IMAD R0, R3, 0x8, R22 ;  /* 0x0000000803007824 */ /* 0x000fe200078e0216 */
[----:B------:R-:W-:Y:S01]  /*233310*/  UIADD3 UR4, UP0, UPT, UR42, 0x8, URZ ;  /* 0x000000082a047890 */ /* 0x000fe2000ff1e0ff */
[----:B------:R-:W1:Y:S03]  /*233320*/  LDC.64 R2, c[0x4][R2] ;  /* 0x0100000002027b82 */ /* 0x000e660000000a00 */
[----:B------:R2:W-:Y:S01]  /*233330*/  STL [R1+0x10], R0 ;  /* 0x0000100001007387 */ /* 0x0005e20000100800 */
[----:B------:R-:W-:Y:S01]  /*233340*/  UIADD3.X UR5, UPT, UPT, URZ, UR43, URZ, UP0, !UPT ;  /* 0x0000002bff057290 */ /* 0x000fe200087fe4ff */
[----:B------:R-:W-:-:S05]  /*233350*/  IMAD.U32 R6, RZ, RZ, UR4 ;  /* 0x00000004ff067e24 */ /* 0x000fca000f8e00ff */
[----:B------:R-:W-:Y:S02]  /*233360*/  IMAD.U32 R7, RZ, RZ, UR5 ;  /* 0x00000005ff077e24 */ /* 0x000fe4000f8e00ff */
[----:B0-----:R-:W-:Y:S02]  /*233370*/  IMAD.U32 R4, RZ, RZ, UR6 ;  /* 0x00000006ff047e24 */ /* 0x001fe4000f8e00ff */
[----:B--2---:R-:W-:-:S07]  /*233380*/  IMAD.U32 R5, RZ, RZ, UR7 ;  /* 0x00000007ff057e24 */ /* 0x004fce000f8e00ff */
[----:B------:R-:W-:-:S07]  /*233390*/  LEPC R20, `(.L_x_11619) ;  /* 0x000000001014794e */ /* 0x000fce0000000000 */
[----:B-1----:R-:W-:Y:S05]  /*2333a0*/  CALL.ABS.NOINC R2 ;  /* 0x0000000002007343 */ /* 0x002fea0003c00000 */
.L_x_11619:
[----:B------:R-:W2:Y:S01]  /*2333b0*/  LDL R0, [UR45] ;  /* 0x0000002dff007983 */ /* 0x000ea20008100800 */
[----:B------:R-:W-:Y:S01]  /*2333c0*/  IMAD.MOV.U32 R29, RZ, RZ, 0x0 ;  /* 0x00000000ff1d7424 */ /* 0x000fe200078e00ff */
[----:B--2---:R-:W-:-:S13]  /*2333d0*/  ISETP.NE.AND P0, PT, R0, RZ, PT ;  /* 0x000000ff0000720c */ /* 0x004fda0003f05270 */
[----:B------:R-:W-:Y:S05]  /*2333e0*/  @P0 RET.REL.NODEC R28 `(_Z5entryPcS_PiPxS1_S0_S0_P19HostDeviceInterfacei) ;  /* 0xffffdccc1c040950 */ /* 0x000fea0003c3ffff */
[----:B------:R-:W-:Y:S02]  /*2333f0*/  IMAD.MOV.U32 R2, RZ, RZ, 0x40 ;  /* 0x00000040ff027424 */ /* 0x000fe400078e00ff */
[----:B------:R-:W-:-:S06]  /*233400*/  IMAD.MOV.U32 R3, RZ, RZ, 0x0 ;  /* 0x00000000ff037424 */ /* 0x000fcc00078e00ff */
[----:B------:R-:W2:Y:S01]  /*233410*/  ATOMG.E.ADD.64.STRONG.GPU PT, R2, desc[UR36][R46.64+0x8], R2 ;  /* 0x800008022e0279a8 */ /* 0x000ea200081ef524 */
[----:B------:R-:W0:Y:S01]  /*233420*/  S2UR UR5, SR_CgaCtaId ;  /* 0x00000000000579c3 */ /* 0x000e220000008800 */
[----:B------:R-:W-:Y:S01]  /*233430*/  UMOV UR4, 0x400 ;  /* 0x0000040000047882 */ /* 0x000fe20000000000 */
[----:B------:R-:W-:Y:S01]  /*233440*/  BSSY B0, `(.L_x_11620) ;  /* 0x00000d6000007945 */ /* 0x000fe20003800000 */
[----:B0-----:R-:W-:-:S06]  /*233450*/  ULEA UR4, UR5, UR4, 0x18 ;  /* 0x0000000405047291 */ /* 0x001fcc000f8ec0ff */
[----:B------:R-:W-:-:S05]  /*233460*/  IMAD.U32 R18, RZ, RZ, UR4 ;  /* 0x00000004ff127e24 */ /* 0x000fca000f8e00ff */
[----:B------:R-:W0:Y:S01]  /*233470*/  LDS.128 R8, [R18] ;  /* 0x0000000012087984 */ /* 0x000e220000000c00 */
[C---:B--2---:R-:W-:Y:S02]  /*233480*/  IADD3 R5, P0, PT, R2.reuse, 0x40, RZ ;  /* 0x0000004002057810 */ /* 0x044fe40007f1e0ff */
[----:B------:R-:W-:-:S03]  /*233490*/  SHF.R.U64 R0, R2, 0x4, R3 ;  /* 0x0000000402007819 */ /* 0x000fc60000001203 */
[----:B------:R-:W-:Y:S01]  /*2334a0*/  IMAD.X R7, RZ, RZ, R3, P0 ;  /* 0x000000ffff077224 */ /* 0x000fe200000e0603 */
[----:B0-----:R-:W-:-:S04]  /*2334b0*/  ISETP.GE.U32.AND P0, PT, R5, R10, PT ;  /* 0x0000000a0500720c */ /* 0x001fc80003f06070 */
        /* <DEDUP_REMOVED lines=22> */
.L_x_11637:
[----:B0-----:R-:W0:Y:S02]  /*233620*/  LDS.128 R12, [R18] ;  /* 0x00000000120c7984 */ /* 0x001e240000000c00 */
[----:B0--3--:R-:W-:-:S05]  /*233630*/  IADD3 R10, P0, PT, R4, R12, RZ ;  /* 0x0000000c040a7210 */ /* 0x009fca0007f1e0ff */
[----:B------:R-:W-:-:S05]  /*233640*/  IMAD.X R11, R5, 0x1, R13, P0 ;  /* 0x00000001050b7824 */ /* 0x000fca00000e060d */
[----:B--2---:R-:W2:Y:S01]  /*233650*/  LD.E R19, desc[UR36][R10.64+0xc] ;  /* 0x00000c240a137980 */ /* 0x004ea2000c101900 */
[----:B------:R-:W-:Y:S01]  /*233660*/  VIADD R8, R0, 0xffffffff ;  /* 0xffffffff00087836 */ /* 0x000fe20000000000 */
[----:B------:R-:W-:Y:S05]  /*233670*/  YIELD ;  /* 0x0000000000007946 */ /* 0x000fea0003800000 */
[----:B------:R-:W-:Y:S01]  /*233680*/  BSSY.RECONVERGENT B1, `(.L_x_11622) ;  /* 0x0000052000017945 */ /* 0x000fe20003800200 */
[----:B--2---:R-:W-:-:S13]  /*233690*/  ISETP.GE.AND P0, PT, R8, R19, PT ;  /* 0x000000130800720c */ /* 0x004fda0003f06270 */
[----:B-1--4-:R-:W-:Y:S05]  /*2336a0*/  @!P0 BRA `(.L_x_11623) ;  /* 0x00000004002c8947 */ /* 0x012fea0003800000 */
        /* <DEDUP_REMOVED lines=45> */
.L_x_11625:
[----:B------:R-:W-:Y:S05]  /*233980*/  BSYNC.RECONVERGENT B2 ;  /* 0x0000000000027941 */ /* 0x000fea0003800200 */
.L_x_11624:
        /* <DEDUP_REMOVED lines=26> */
.L_x_11627:
[----:B------:R-:W-:Y:S05]  /*233b30*/  BSYNC.RECONVERGENT B2 ;  /* 0x0000000000027941 */ /* 0x000fea0003800200 */
.L_x_11626:
[----:B------:R2:W-:Y:S01]  /*233b40*/  STL [UR45], R2 ;  /* 0x00000002ff007987 */ /* 0x0005e2000810082d */
[----:B------:R-:W-:Y:S05]  /*233b50*/  BRA `(.L_x_11628) ;  /* 0x0000000000107947 */ /* 0x000fea0003800000 */
.L_x_11623:
[----:B------:R-:W-:-:S05]  /*233b60*/  IADD3 R10, P0, PT, R12, R9, RZ ;  /* 0x000000090c0a7210 */ /* 0x000fca0007f1e0ff */
[----:B------:R-:W-:-:S05]  /*233b70*/  IMAD.X R11, R13, 0x1, R7, P0 ;  /* 0x000000010d0b7824 */ /* 0x000fca00000e0607 */
[----:B------:R3:W-:Y:S04]  /*233b80*/  ST.E desc[UR36][R10.64+0x20], RZ ;  /* 0x000020ff0a007985 */ /* 0x0007e8000c101924 */
[----:B------:R3:W-:Y:S02]  /*233b90*/  ST.E.U8 desc[UR36][R10.64+0x20], RZ ;  /* 0x000020ff0a007985 */ /* 0x0007e4000c101124 */
.L_x_11628:
[----:B------:R-:W-:Y:S05]  /*233ba0*/  BSYNC.RECONVERGENT B1 ;  /* 0x0000000000017941 */ /* 0x000fea0003800200 */
.L_x_11622:
[----:B------:R-:W4:Y:S01]  /*233bb0*/  S2UR UR5, SR_CgaCtaId ;  /* 0x00000000000579c3 */ /* 0x000f220000008800 */
[----:B------:R-:W-:Y:S02]  /*233bc0*/  UMOV UR4, 0x400 ;  /* 0x0000040000047882 */ /* 0x000fe40000000000 */
[----:B----4-:R-:W-:-:S06]  /*233bd0*/  ULEA UR4, UR5, UR4, 0x18 ;  /* 0x0000000405047291 */ /* 0x010fcc000f8ec0ff */
[----:B------:R-:W-:-:S05]  /*233be0*/  IMAD.U32 R18, RZ, RZ, UR4 ;  /* 0x00000004ff127e24 */ /* 0x000fca000f8e00ff */
[----:B------:R-:W3:Y:S02]  /*233bf0*/  LDS.128 R12, [R18] ;  /* 0x00000000120c7984 */ /* 0x000ee40000000c00 */
[----:B---3--:R-:W-:-:S05]  /*233c00*/  IADD3 R10, P0, PT, R4, R12, RZ ;  /* 0x0000000c040a7210 */ /* 0x008fca0007f1e0ff */
[----:B------:R-:W-:-:S05]  /*233c10*/  IMAD.X R11, R5, 0x1, R13, P0 ;  /* 0x00000001050b7824 */ /* 0x000fca00000e060d */
[----:B------:R-:W3:Y:S01]  /*233c20*/  LD.E R19, desc[UR36][R10.64+0xc] ;  /* 0x00000c240a137980 */ /* 0x000ee2000c101900 */
[----:B------:R-:W-:Y:S01]  /*233c30*/  BSSY.RECONVERGENT B1, `(.L_x_11629) ;  /* 0x0000051000017945 */ /* 0x000fe20003800200 */
[----:B---3--:R-:W-:-:S13]  /*233c40*/  ISETP.GE.AND P0, PT, R0, R19, PT ;  /* 0x000000130000720c */ /* 0x008fda0003f06270 */
[----:B------:R-:W-:Y:S05]  /*233c50*/  @!P0 BRA `(.L_x_11630) ;  /* 0x0000000400288947 */ /* 0x000fea0003800000 */
[----:B------:R-:W-:Y:S02]  /*233c60*/  IMAD.MOV.U32 R10, RZ, RZ, 0x30 ;  /* 0x00000030ff0a7424 */ /* 0x000fe400078e00ff */
[----:B------:R-:W-:-:S06]  /*233c70*/  IMAD.MOV.U32 R11, RZ, RZ, 0x0 ;  /* 0x00000000ff0b7424 */ /* 0x000fcc00078e00ff */
[----:B------:R-:W3:Y:S01]  /*233c80*/  ATOMG.E.ADD.64.STRONG.GPU PT, R10, desc[UR36][R46.64+0x8], R10 ;  /* 0x8000080a2e0a79a8 */ /* 0x000ee200081ef524 */
[----:B------:R-:W-:Y:S01]  /*233c90*/  BSSY.RECONVERGENT B2, `(.L_x_11631) ;  /* 0x000002a000027945 */ /* 0x000fe20003800200 */
[C---:B---3--:R-:W-:Y:S02]  /*233ca0*/  IADD3 R17, P0, PT, R10.reuse, 0x38, RZ ;  /* 0x000000380a117810 */ /* 0x048fe40007f1e0ff */
[--C-:B01----:R-:W-:Y:S02]  /*233cb0*/  SHF.R.U64 R6, R10, 0x4, R11.reuse ;  /* 0x000000040a067819 */ /* 0x103fe4000000120b */
[----:B------:R-:W-:Y:S01]  /*233cc0*/  ISETP.GE.U32.AND P1, PT, R17, R14, PT ;  /* 0x0000000e1100720c */ /* 0x000fe20003f26070 */
[----:B------:R-:W-:Y:S01]  /*233cd0*/  IMAD.X R14, RZ, RZ, R11, P0 ;  /* 0x000000ffff0e7224 */ /* 0x000fe200000e060b */
[----:B------:R-:W-:-:S04]  /*233ce0*/  ISETP.NE.AND P0, PT, R6, -0x1, PT ;  /* 0xffffffff0600780c */ /* 0x000fc80003f05270 */
[----:B------:R-:W-:-:S13]  /*233cf0*/  ISETP.GE.U32.OR.EX P0, PT, R14, R15, !P0, P1 ;  /* 0x0000000f0e00720c */ /* 0x000fda0004706510 */
[----:B------:R-:W-:Y:S05]  /*233d00*/  @P0 BRA `(.L_x_11632) ;  /* 0x0000000000780947 */ /* 0x000fea0003800000 */
[--C-:B------:R-:W-:Y:S01]  /*233d10*/  SHF.R.S64 R21, RZ, 0x1c, R6.reuse ;  /* 0x0000001cff157819 */ /* 0x100fe20000001006 */
[----:B--2---:R-:W-:Y:S01]  /*233d20*/  IMAD.MOV.U32 R2, RZ, RZ, 0x1 ;  /* 0x00000001ff027424 */ /* 0x004fe200078e00ff */
        /* <DEDUP_REMOVED lines=28> */
.L_x_11632:
[----:B--2---:R-:W-:Y:S01]  /*233ef0*/  IMAD.MOV.U32 R2, RZ, RZ, 0x5272 ;  /* 0x00005272ff027424 */ /* 0x004fe200078e00ff */
[----:B------:R-:W-:Y:S01]  /*233f00*/  PLOP3.LUT P0, PT, PT, PT, PT, 0x8, 0x80 ;  /* 0x000000000080781c */ /* 0x000fe20003f0e170 */
[----:B------:R-:W-:-:S03]  /*233f10*/  IMAD.MOV.U32 R15, RZ, RZ, -0x1 ;  /* 0xffffffffff0f7424 */ /* 0x000fc600078e00ff */
[----:B------:R0:W-:Y:S09]  /*233f20*/  STL [UR45], R2 ;  /* 0x00000002ff007987 */ /* 0x0001f2000810082d */
.L_x_11633:
[----:B------:R-:W-:Y:S05]  /*233f30*/  BSYNC.RECONVERGENT B2 ;  /* 0x0000000000027941 */ /* 0x000fea0003800200 */
.L_x_11631:
[----:B------:R-:W-:Y:S01]  /*233f40*/  BSSY.RECONVERGENT B2, `(.L_x_11634) ;  /* 0x0000019000027945 */ /* 0x000fe20003800200 */
[----:B0-----:R-:W-:-:S03]  /*233f50*/  IMAD.MOV.U32 R2, RZ, RZ, RZ ;  /* 0x000000ffff027224 */ /* 0x001fc600078e00ff */
[----:B------:R-:W-:Y:S05]  /*233f60*/  @!P0 BRA `(.L_x_11635) ;  /* 0x0000000000588947 */ /* 0x000fea0003800000 */
        /* <DEDUP_REMOVED lines=22> */
.L_x_11635:
[----:B------:R-:W-:Y:S05]  /*2340d0*/  BSYNC.RECONVERGENT B2 ;  /* 0x0000000000027941 */ /* 0x000fea0003800200 */
.L_x_11634:
[----:B------:R4:W-:Y:S01]  /*2340e0*/  STL [UR45], R2 ;  /* 0x00000002ff007987 */ /* 0x0009e2000810082d */
[----:B------:R-:W-:Y:S05]  /*2340f0*/  BRA `(.L_x_11636) ;  /* 0x0000000000107947 */ /* 0x000fea0003800000 */
.L_x_11630:
[----:B------:R-:W-:-:S05]  /*234100*/  IADD3 R10, P0, PT, R12, R9, RZ ;  /* 0x000000090c0a7210 */ /* 0x000fca0007f1e0ff */
[----:B------:R-:W-:-:S05]  /*234110*/  IMAD.X R11, R13, 0x1, R7, P0 ;  /* 0x000000010d0b7824 */ /* 0x000fca00000e0607 */
[----:B------:R3:W-:Y:S04]  /*234120*/  ST.E desc[UR36][R10.64+0x24], RZ ;  /* 0x000024ff0a007985 */ /* 0x0007e8000c101924 */
[----:B------:R3:W-:Y:S02]  /*234130*/  ST.E.U8 desc[UR36][R10.64+0x24], RZ ;  /* 0x000024ff0a007985 */ /* 0x0007e4000c101124 */
.L_x_11636:
[----:B------:R-:W-:Y:S05]  /*234140*/  BSYNC.RECONVERGENT B1 ;  /* 0x0000000000017941 */ /* 0x000fea0003800200 */
.L_x_11629:
[----:B------:R-:W-:Y:S01]  /*234150*/  VIADD R0, R0, 0x2 ;  /* 0x0000000200007836 */ /* 0x000fe20000000000 */
[----:B------:R-:W-:-:S04]  /*234160*/  IADD3 R9, P1, PT, R9, 0x8, RZ ;  /* 0x0000000809097810 */ /* 0x000fc80007f3e0ff */
[----:B------:R-:W-:Y:S01]  /*234170*/  ISETP.NE.AND P0, PT, R0, 0x7, PT ;  /* 0x000000070000780c */ /* 0x000fe20003f05270 */
[----:B------:R-:W-:-:S12]  /*234180*/  IMAD.X R7, RZ, RZ, R7, P1 ;  /* 0x000000ffff077224 */ /* 0x000fd800008e0607 */
[----:B------:R-:W-:Y:S05]  /*234190*/  @P0 BRA `(.L_x_11637) ;  /* 0xfffffff400200947 */ /* 0x000fea000383ffff */
.L_x_11621:
[----:B------:R-:W-:Y:S05]  /*2341a0*/  BSYNC B0 ;  /* 0x0000000000007941 */ /* 0x000fea0003800000 */
.L_x_11620:
[----:B------:R-:W-:Y:S01]  /*2341b0*/  BSSY B0, `(.L_x_11638) ;  /* 0x00000c3000007945 */ /* 0x000fe20003800000 */
[----:B------:R-:W-:Y:S01]  /*2341c0*/  ISETP.NE.AND P2, PT, R3, -0x1, PT ;  /* 0xffffffff0300780c */ /* 0x000fe20003f45270 */
[----:B0-----:R-:W-:-:S12]  /*2341d0*/  IMAD.MOV.U32 R0, RZ, RZ, RZ ;  /* 0x000000ffff007224 */ /* 0x001fd800078e00ff */
.L_x_11655:
[----:B------:R-:W-:Y:S05]  /*2341e0*/  YIELD ;  /* 0x0000000000007946 */ /* 0x000fea0003800000 */
[----:B0-----:R-:W0:Y:S01]  /*2341f0*/  LDCU.64 UR4, c[0x4][0x98] ;  /* 0x01001300ff0477ac */ /* 0x001e220008000a00 */
[----:B-12-4-:R-:W-:Y:S01]  /*234200*/  @!P2 IMAD.MOV.U32 R2, RZ, RZ, 0x5368 ;  /* 0x00005368ff02a424 */ /* 0x016fe200078e00ff */
[----:B------:R-:W-:Y:S04]  /*234210*/  BSSY.RECONVERGENT B1, `(.L_x_11639) ;  /* 0x000005a000017945 */ /* 0x000fe80003800200 */
[----:B------:R2:W-:Y:S01]  /*234220*/  @!P2 STL [UR45], R2 ;  /* 0x00000002ff00a987 */ /* 0x0005e2000810082d */
[----:B0-----:R-:W-:-:S05]  /*234230*/  IADD3 R8, P0, PT, R0, UR4, RZ ;  /* 0x0000000400087c10 */ /* 0x001fca000ff1e0ff */
[----:B------:R-:W-:Y:S01]  /*234240*/  IMAD.X R9, RZ, RZ, UR5, P0 ;  /* 0x00000005ff097e24 */ /* 0x000fe200080e06ff */
[----:B--2---:R-:W-:Y:S07]  /*234250*/  @!P2 BRA `(.L_x_11640) ;  /* 0x000000040054a947 */ /* 0x004fee0003800000 */
[----:B------:R-:W0:Y:S01]  /*234260*/  S2R R5, SR_CgaCtaId ;  /* 0x0000000000057919 */ /* 0x000e220000008800 */
[----:B------:R-:W-:-:S04]  /*234270*/  MOV R2, 0x400 ;  /* 0x0000040000027802 */ /* 0x000fc80000000f00 */
[----:B0-----:R-:W-:-:S05]  /*234280*/  LEA R14, R5, R2, 0x18 ;  /* 0x00000002050e7211 */ /* 0x001fca00078ec0ff */
[----:B-1----:R-:W3:Y:S02]  /*234290*/  LDS.128 R4, [R14] ;  /* 0x000000000e047984 */ /* 0x002ee40000000c00 */
[----:B---3--:R-:W-:-:S05]  /*2342a0*/  IMAD.WIDE R10, R3, 0x10, R4 ;  /* 0x00000010030a7825 */ /* 0x008fca00078e0204 */
        /* <DEDUP_REMOVED lines=45> */
.L_x_11643:
[----:B------:R-:W-:Y:S05]  /*234580*/  BSYNC.RECONVERGENT B2 ;  /* 0x0000000000027941 */ /* 0x000fea0003800200 */
.L_x_11642:
        /* <DEDUP_REMOVED lines=26> */
.L_x_11645:
[----:B------:R-:W-:Y:S05]  /*234730*/  BSYNC.RECONVERGENT B2 ;  /* 0x0000000000027941 */ /* 0x000fea0003800200 */
.L_x_11644:
[----:B------:R2:W-:Y:S01]  /*234740*/  STL [UR45], R2 ;  /* 0x00000002ff007987 */ /* 0x0005e2000810082d */
[----:B------:R-:W-:Y:S05]  /*234750*/  BRA `(.L_x_11640) ;  /* 0x0000000000147947 */ /* 0x000fea0003800000 */
.L_x_11641:
[----:B------:R-:W2:Y:S01]  /*234760*/  LDG.E.U8.CONSTANT R7, desc[UR36][R8.64] ;  /* 0x0000002408077981 */ /* 0x000ea2000c1e9100 */
[----:B------:R-:W-:-:S05]  /*234770*/  LEA R4, P0, R0, R10, 0x2 ;  /* 0x0000000a00047211 */ /* 0x000fca00078010ff */
[----:B------:R-:W-:-:S05]  /*234780*/  IMAD.X R5, RZ, RZ, R11, P0 ;  /* 0x000000ffff057224 */ /* 0x000fca00000e060b */
[----:B------:R4:W-:Y:S04]  /*234790*/  ST.E desc[UR36][R4.64+0x20], RZ ;  /* 0x000020ff04007985 */ /* 0x0009e8000c101924 */
[----:B--2---:R4:W-:Y:S02]  /*2347a0*/  ST.E.U8 desc[UR36][R4.64+0x20], R7 ;  /* 0x0000200704007985 */ /* 0x0049e4000c101124 */
.L_x_11640:
[----:B------:R-:W-:Y:S05]  /*2347b0*/  BSYNC.RECONVERGENT B1 ;  /* 0x0000000000017941 */ /* 0x000fea0003800200 */
.L_x_11639:
[----:B------:R-:W-:Y:S01]  /*2347c0*/  ISETP.NE.AND P0, PT, R3, -0x1, PT ;  /* 0xffffffff0300780c */ /* 0x000fe20003f05270 */
[----:B------:R-:W-:-:S12]  /*2347d0*/  BSSY.RECONVERGENT B1, `(.L_x_11646) ;  /* 0x000005d000017945 */ /* 0x000fd80003800200 */
[----:B------:R-:W-:Y:S05]  /*2347e0*/  @!P0 BRA `(.L_x_11647) ;  /* 0x0000000400648947 */ /* 0x000fea0003800000 */
[----:B----4-:R-:W4:Y:S01]  /*2347f0*/  S2R R5, SR_CgaCtaId ;  /* 0x0000000000057919 */ /* 0x010f220000008800 */
[----:B--2---:R-:W-:Y:S01]  /*234800*/  MOV R2, 0x400 ;  /* 0x0000040000027802 */ /* 0x004fe20000000f00 */
[----:B------:R2:W5:Y:S03]  /*234810*/  LDG.E.U8.CONSTANT R9, desc[UR36][R8.64+0x1] ;  /* 0x0000012408097981 */ /* 0x000566000c1e9100 */
[----:B----4-:R-:W-:-:S05]  /*234820*/  LEA R14, R5, R2, 0x18 ;  /* 0x00000002050e7211 */ /* 0x010fca00078ec0ff */
[----:B01----:R-:W3:Y:S02]  /*234830*/  LDS.128 R4, [R14] ;  /* 0x000000000e047984 */ /* 0x003ee40000000c00 */
[----:B---3--:R-:W-:-:S05]  /*234840*/  IMAD.WIDE R10, R3, 0x10, R4 ;  /* 0x00000010030a7825 */ /* 0x008fca00078e0204 */
[----:B------:R-:W3:Y:S01]  /*234850*/  LD.E R13, desc[UR36][R10.64+0xc] ;  /* 0x00000c240a0d7980 */ /* 0x000ee2000c101900 */
[----:B------:R-:W-:-:S05]  /*234860*/  VIADD R19, R0, 0x1 ;  /* 0x0000000100137836 */ /* 0x000fca0000000000 */
[----:B---3--:R-:W-:-:S13]  /*234870*/  ISETP.GE.AND P0, PT, R19, R13, PT ;  /* 0x0000000d1300720c */ /* 0x008fda0003f06270 */
[----:B--2---:R-:W-:Y:S05]  /*234880*/  @!P0 BRA `(.L_x_11648) ;  /* 0x0000000400288947 */ /* 0x004fea0003800000 */
[----:B------:R-:W-:Y:S02]  /*234890*/  IMAD.MOV.U32 R8, RZ, RZ, 0x30 ;  /* 0x00000030ff087424 */ /* 0x000fe400078e00ff */
[----:B-----5:R-:W-:-:S06]  /*2348a0*/  IMAD.MOV.U32 R9, RZ, RZ, 0x0 ;  /* 0x00000000ff097424 */ /* 0x020fcc00078e00ff */
        /* <DEDUP_REMOVED lines=39> */
.L_x_11650:
[----:B------:R-:W-:Y:S01]  /*234b20*/  IMAD.MOV.U32 R2, RZ, RZ, 0x5272 ;  /* 0x00005272ff027424 */ /* 0x000fe200078e00ff */
[----:B------:R-:W-:Y:S01]  /*234b30*/  PLOP3.LUT P0, PT, PT, PT, PT, 0x8, 0x80 ;  /* 0x000000000080781c */ /* 0x000fe20003f0e170 */
[----:B------:R-:W-:-:S03]  /*234b40*/  IMAD.MOV.U32 R9, RZ, RZ, -0x1 ;  /* 0xffffffffff097424 */ /* 0x000fc600078e00ff */
[----:B------:R0:W-:Y:S09]  /*234b50*/  STL [UR45], R2 ;  /* 0x00000002ff007987 */ /* 0x0001f2000810082d */
.L_x_11651:
[----:B------:R-:W-:Y:S05]  /*234b60*/  BSYNC.RECONVERGENT B2 ;  /* 0x0000000000027941 */ /* 0x000fea0003800200 */
.L_x_11649:
        /* <DEDUP_REMOVED lines=25> */
.L_x_11653:
[----:B------:R-:W-:Y:S05]  /*234d00*/  BSYNC.RECONVERGENT B2 ;  /* 0x0000000000027941 */ /* 0x000fea0003800200 */
.L_x_11652:
[----:B------:R1:W-:Y:S01]  /*234d10*/  STL [UR45], R2 ;  /* 0x00000002ff007987 */ /* 0x0003e2000810082d */
[----:B------:R-:W-:Y:S05]  /*234d20*/  BRA `(.L_x_11654) ;  /* 0x00000000001c7947 */ /* 0x000fea0003800000 */
.L_x_11648:
[----:B------:R-:W-:-:S05]  /*234d30*/  LEA R4, P0, R19, R10, 0x2 ;  /* 0x0000000a13047211 */ /* 0x000fca00078010ff */
[----:B------:R-:W-:-:S05]  /*234d40*/  IMAD.X R5, RZ, RZ, R11, P0 ;  /* 0x000000ffff057224 */ /* 0x000fca00000e060b */
[----:B------:R0:W-:Y:S04]  /*234d50*/  ST.E desc[UR36][R4.64+0x20], RZ ;  /* 0x000020ff04007985 */ /* 0x0001e8000c101924 */
[----:B-----5:R0:W-:Y:S01]  /*234d60*/  ST.E.U8 desc[UR36][R4.64+0x20], R9 ;  /* 0x0000200904007985 */ /* 0x0201e2000c101124 */
[----:B------:R-:W-:Y:S05]  /*234d70*/  BRA `(.L_x_11654) ;  /* 0x0000000000087947 */ /* 0x000fea0003800000 */
.L_x_11647:
[----:B--2---:R-:W-:-:S05]  /*234d80*/  IMAD.MOV.U32 R2, RZ, RZ, 0x5368 ;  /* 0x00005368ff027424 */ /* 0x004fca00078e00ff */
[----:B------:R2:W-:Y:S02]  /*234d90*/  STL [UR45], R2 ;  /* 0x00000002ff007987 */ /* 0x0005e4000810082d */
.L_x_11654:
[----:B------:R-:W-:Y:S05]  /*234da0*/  BSYNC.RECONVERGENT B1 ;  /* 0x0000000000017941 */ /* 0x000fea0003800200 */
.L_x_11646:
[----:B------:R-:W-:-:S05]  /*234db0*/  VIADD R0, R0, 0x2 ;  /* 0x0000000200007836 */ /* 0x000fca0000000000 */
[----:B------:R-:W-:-:S13]  /*234dc0*/  ISETP.NE.AND P0, PT, R0, 0x6, PT ;  /* 0x000000060000780c */ /* 0x000fda0003f05270 */
[----:B------:R-:W-:Y:S05]  /*234dd0*/  @P0 BRA `(.L_x_11655) ;  /* 0xfffffff400000947 */ /* 0x000fea000383ffff */
[----:B------:R-:W-:Y:S05]  /*234de0*/  BSYNC B0 ;  /* 0x0000000000007941 */ /* 0x000fea0003800000 */
.L_x_11638:
[----:B------:R-:W-:Y:S02]  /*234df0*/  IMAD.MOV.U32 R12, RZ, RZ, 0x30 ;  /* 0x00000030ff0c7424 */ /* 0x000fe400078e00ff */
[----:B------:R-:W-:-:S06]  /*234e00*/  IMAD.MOV.U32 R13, RZ, RZ, 0x0 ;  /* 0x00000000ff0d7424 */ /* 0x000fcc00078e00ff */
[----:B------:R-:W5:Y:S01]  /*234e10*/  ATOMG.E.ADD.64.STRONG.GPU PT, R12, desc[UR36][R46.64+0x8], R12 ;  /* 0x8000080c2e0c79a8 */ /* 0x000f6200081ef524 */
[----:B------:R-:W0:Y:S01]  /*234e20*/  S2UR UR5, SR_CgaCtaId ;  /* 0x00000000000579c3 */ /* 0x000e220000008800 */
[----:B------:R-:W-:Y:S01]  /*234e30*/  UMOV UR4, 0x400 ;  /* 0x0000040000047882 */ /* 0x000fe20000000000 */
[----:B------:R-:W-:Y:S01]  /*234e40*/  BSSY B2, `(.L_x_11656) ;  /* 0x0000238000027945 */ /* 0x000fe20003800000 */
[----:B0-----:R-:W-:-:S06]  /*234e50*/  ULEA UR4, UR5, UR4, 0x18 ;  /* 0x0000000405047291 */ /* 0x001fcc000f8ec0ff */
[----:B------:R-:W-:-:S05]  /*234e60*/  IMAD.U32 R18, RZ, RZ, UR4 ;  /* 0x00000004ff127e24 */ /* 0x000fca000f8e00ff */
[----:B---3--:R-:W0:Y:S01]  /*234e70*/  LDS.128 R8, [R18] ;  /* 0x0000000012087984 */ /* 0x008e220000000c00 */
[C---:B-----5:R-:W-:Y:S02]  /*234e80*/  LOP3.LUT R0, R12.reuse, 0xfffffff0, RZ, 0xc0, !PT ;  /* 0xfffffff00c007812 */ /* 0x060fe400078ec0ff */
[----:B----4-:R-:W-:Y:S02]  /*234e90*/  IADD3 R5, P1, PT, R12, 0x38, RZ ;  /* 0x000000380c057810 */ /* 0x010fe40007f3e0ff */
[----:B------:R-:W-:Y:S02]  /*234ea0*/  ISETP.NE.U32.AND P0, PT, R0, -0x10, PT ;  /* 0xfffffff00000780c */ /* 0x000fe40003f05070 */
[----:B------:R-:W-:Y:S01]  /*234eb0*/  LOP3.LUT R0, R13, 0xf, RZ, 0xc0, !PT ;  /* 0x0000000f0d007812 */ /* 0x000fe200078ec0ff */
[----:B------:R-:W-:Y:S01]  /*234ec0*/  IMAD.X R7, RZ, RZ, R13, P1 ;  /* 0x000000ffff077224 */ /* 0x000fe200008e060d */
[----:B0-----:R-:W-:Y:S02]  /*234ed0*/  ISETP.LT.U32.AND P1, PT, R5, R10, PT ;  /* 0x0000000a0500720c */ /* 0x001fe40003f21070 */
[----:B------:R-:W-:-:S04]  /*234ee0*/  ISETP.NE.AND.EX P0, PT, R0, 0xf, PT, P0 ;  /* 0x0000000f0000780c */ /* 0x000fc80003f05300 */
[----:B------:R-:W-:-:S13]  /*234ef0*/  ISETP.LT.U32.AND.EX P0, PT, R7, R11, P0, P1 ;  /* 0x0000000b0700720c */ /* 0x000fda0000701110 */
[----:B------:R-:W-:Y:S01]  /*234f00*/  @!P0 IMAD.MOV.U32 R0, RZ, RZ, 0x5368 ;  /* 0x00005368ff008424 */ /* 0x000fe200078e00ff */
[----:B------:R-:W-:Y:S01]  /*234f10*/  @!P0 CS2R R26, SRZ ;  /* 0x00000000001a8805 */ /* 0x000fe2000001ff00 */
[----:B------:R-:W-:Y:S02]  /*234f20*/  @!P0 IMAD.MOV.U32 R4, RZ, RZ, 0x5368 ;  /* 0x00005368ff048424 */ /* 0x000fe400078e00ff */
[----:B------:R-:W-:Y:S01]  /*234f30*/  @!P0 IMAD.MOV.U32 R5, RZ, RZ, -0x10 ;  /* 0xfffffff0ff058424 */ /* 0x000fe200078e00ff */
[----:B------:R0:W-:Y:S01]  /*234f40*/  @!P0 STL [UR45], R0 ;  /* 0x00000000ff008987 */ /* 0x0001e2000810082d */
[----:B------:R-:W-:Y:S01]  /*234f50*/  @!P0 IMAD.MOV.U32 R7, RZ, RZ, -0x1 ;  /* 0xffffffffff078424 */ /* 0x000fe200078e00ff */
[----:B------:R-:W-:Y:S06]  /*234f60*/  @!P0 BRA `(.L_x_11657) ;  /* 0x0000002000948947 */ /* 0x000fec0003800000 */
        /* <DEDUP_REMOVED lines=19> */
[----:B------:R-:W3:Y:S02]  /*2350a0*/  LD.E R0, desc[UR36][R10.64+0xc] ;  /* 0x00000c240a007980 */ /* 0x000ee4000c101900 */
[----:B---3--:R-:W-:-:S04]  /*2350b0*/  LEA R17, R0, 0x20, 0x2 ;  /* 0x0000002000117811 */ /* 0x008fc800078e10ff */
[----:B-12---:R-:W-:-:S04]  /*2350c0*/  SHF.R.S32.HI R2, RZ, 0x1f, R17 ;  /* 0x0000001fff027819 */ /* 0x006fc80000011411 */
        /* <DEDUP_REMOVED lines=40> */
[----:B0-----:R-:W-:-:S11]  /*235350*/  IMAD.MOV.U32 R2, RZ, RZ, RZ ;  /* 0x000000ffff027224 */ /* 0x001fd600078e00ff */
[----:B------:R-:W-:Y:S05]  /*235360*/  @!P1 BRA `(.L_x_11663) ;  /* 0x0000000800d89947 */ /* 0x000fea0003800000 */
[----:B------:R-:W-:Y:S01]  /*235370*/  LOP3.LUT R2, R0, 0x7ffffffe, RZ, 0xc0, !PT ;  /* 0x7ffffffe00027812 */ /* 0x000fe200078ec0ff */
[----:B-1----:R-:W-:-:S07]  /*235380*/  IMAD.MOV.U32 R11, RZ, RZ, RZ ;  /* 0x000000ffff0b7224 */ /* 0x002fce00078e00ff */
.L_x_11679:
[----:B0-----:R-:W0:Y:S02]  /*235390*/  LDS.128 R16, [R18] ;  /* 0x0000000012107984 */ /* 0x001e240000000c00 */
[----:B0--3--:R-:W-:-:S05]  /*2353a0*/  IMAD.WIDE R12, R9, 0x10, R16 ;  /* 0x00000010090c7825 */ /* 0x009fca00078e0210 */
[----:B--2---:R-:W2:Y:S01]  /*2353b0*/  LD.E R8, desc[UR36][R12.64+0xc] ;  /* 0x00000c240c087980 */ /* 0x004ea2000c101900 */
[----:B------:R-:W-:Y:S05]  /*2353c0*/  YIELD ;  /* 0x0000000000007946 */ /* 0x000fea0003800000 */
[----:B------:R-:W-:Y:S01]  /*2353d0*/  BSSY.RECONVERGENT B4, `(.L_x_11664) ;  /* 0x0000052000047945 */ /* 0x000fe20003800200 */
[----:B--2---:R-:W-:-:S13]  /*2353e0*/  ISETP.GE.AND P1, PT, R11, R8, PT ;  /* 0x000000080b00720c */ /* 0x004fda0003f26270 */
[----:B-1----:R-:W-:Y:S05]  /*2353f0*/  @!P1 BRA `(.L_x_11665) ;  /* 0x00000004002c9947 */ /* 0x002fea0003800000 */
        /* <DEDUP_REMOVED lines=45> */
.L_x_11667:
[----:B------:R-:W-:Y:S05]  /*2356d0*/  BSYNC.RECONVERGENT B5 ;  /* 0x0000000000057941 */ /* 0x000fea0003800200 */
.L_x_11666:
        /* <DEDUP_REMOVED lines=26> */
.L_x_11669:
[----:B------:R-:W-:Y:S05]  /*235880*/  BSYNC.RECONVERGENT B5 ;  /* 0x0000000000057941 */ /* 0x000fea0003800200 */
.L_x_11668:
[----:B------:R2:W-:Y:S01]  /*235890*/  STL [UR45], R4 ;  /* 0x00000004ff007987 */ /* 0x0005e2000810082d */
[----:B------:R-:W-:Y:S05]  /*2358a0*/  BRA `(.L_x_11670) ;  /* 0x0000000000107947 */ /* 0x000fea0003800000 */
.L_x_11665:
[----:B------:R-:W-:-:S05]  /*2358b0*/  LEA R12, P1, R11, R12, 0x2 ;  /* 0x0000000c0b0c7211 */ /* 0x000fca00078210ff */
[----:B------:R-:W-:-:S05]  /*2358c0*/  IMAD.X R13, RZ, RZ, R13, P1 ;  /* 0x000000ffff0d7224 */ /* 0x000fca00008e060d */
[----:B------:R0:W-:Y:S04]  /*2358d0*/  ST.E desc[UR36][R12.64+0x20], RZ ;  /* 0x000020ff0c007985 */ /* 0x0001e8000c101924 */
[----:B------:R0:W-:Y:S02]  /*2358e0*/  ST.E.U8 desc[UR36][R12.64+0x20], RZ ;  /* 0x000020ff0c007985 */ /* 0x0001e4000c101124 */
.L_x_11670:
[----:B------:R-:W-:Y:S05]  /*2358f0*/  BSYNC.RECONVERGENT B4 ;  /* 0x0000000000047941 */ /* 0x000fea0003800200 */
.L_x_11664:
[----:B------:R-:W3:Y:S01]  /*235900*/  S2UR UR5, SR_CgaCtaId ;  /* 0x00000000000579c3 */ /* 0x000ee20000008800 */
[----:B------:R-:W-:Y:S02]  /*235910*/  UMOV UR4, 0x400 ;  /* 0x0000040000047882 */ /* 0x000fe40000000000 */
[----:B---3--:R-:W-:-:S06]  /*235920*/  ULEA UR4, UR5, UR4, 0x18 ;  /* 0x0000000405047291 */ /* 0x008fcc000f8ec0ff */
[----:B------:R-:W-:-:S05]  /*235930*/  IMAD.U32 R18, RZ, RZ, UR4 ;  /* 0x00000004ff127e24 */ /* 0x000fca000f8e00ff */
[----:B0-----:R-:W0:Y:S02]  /*235940*/  LDS.128 R12, [R18] ;  /* 0x00000000120c7984 */ /* 0x001e240000000c00 */
[----:B0-----:R-:W-:-:S05]  /*235950*/  IMAD.WIDE R16, R9, 0x10, R12 ;  /* 0x0000001009107825 */ /* 0x001fca00078e020c */
[----:B------:R-:W3:Y:S01]  /*235960*/  LD.E R8, desc[UR36][R16.64+0xc] ;  /* 0x00000c2410087980 */ /* 0x000ee2000c101900 */
[----:B------:R-:W-:Y:S01]  /*235970*/  VIADD R29, R11, 0x1 ;  /* 0x000000010b1d7836 */ /* 0x000fe20000000000 */
[----:B------:R-:W-:Y:S04]  /*235980*/  BSSY.RECONVERGENT B4, `(.L_x_11671) ;  /* 0x0000051000047945 */ /* 0x000fe80003800200 */
[----:B---3--:R-:W-:-:S13]  /*235990*/  ISETP.GE.AND P1, PT, R29, R8, PT ;  /* 0x000000081d00720c */ /* 0x008fda0003f26270 */
[----:B------:R-:W-:Y:S05]  /*2359a0*/  @!P1 BRA `(.L_x_11672) ;  /* 0x0000000400289947 */ /* 0x000fea0003800000 */
[----:B------:R-:W-:Y:S02]  /*2359b0*/  IMAD.MOV.U32 R16, RZ, RZ, 0x30 ;  /* 0x00000030ff107424 */ /* 0x000fe400078e00ff */
[----:B------:R-:W-:-:S06]  /*2359c0*/  IMAD.MOV.U32 R17, RZ, RZ, 0x0 ;  /* 0x00000000ff117424 */ /* 0x000fcc00078e00ff */
[----:B------:R-:W3:Y:S01]  /*2359d0*/  ATOMG.E.ADD.64.STRONG.GPU PT, R16, desc[UR36][R46.64+0x8], R16 ;  /* 0x800008102e1079a8 */ /* 0x000ee200081ef524 */
[----:B------:R-:W-:Y:S01]  /*2359e0*/  BSSY.RECONVERGENT B5, `(.L_x_11673) ;  /* 0x000002a000057945 */ /* 0x000fe20003800200 */
[C---:B---3--:R-:W-:Y:S02]  /*2359f0*/  IADD3 R19, P1, PT, R16.reuse, 0x38, RZ ;  /* 0x0000003810137810 */ /* 0x048fe40007f3e0ff */
[--C-:B-1----:R-:W-:Y:S02]  /*235a00*/  SHF.R.U64 R6, R16, 0x4, R17.reuse ;  /* 0x0000000410067819 */ /* 0x102fe40000001211 */
        /* <DEDUP_REMOVED lines=35> */
.L_x_11674:
[----:B--2---:R-:W-:Y:S01]  /*235c40*/  IMAD.MOV.U32 R4, RZ, RZ, 0x5272 ;  /* 0x00005272ff047424 */ /* 0x004fe200078e00ff */
[----:B------:R-:W-:Y:S01]  /*235c50*/  PLOP3.LUT P1, PT, PT, PT, PT, 0x8, 0x80 ;  /* 0x000000000080781c */ /* 0x000fe20003f2e170 */
[----:B------:R-:W-:-:S03]  /*235c60*/  IMAD.MOV.U32 R17, RZ, RZ, -0x1 ;  /* 0xffffffffff117424 */ /* 0x000fc600078e00ff */
[----:B------:R0:W-:Y:S09]  /*235c70*/  STL [UR45], R4 ;  /* 0x00000004ff007987 */ /* 0x0001f2000810082d */
.L_x_11675:
[----:B------:R-:W-:Y:S05]  /*235c80*/  BSYNC.RECONVERGENT B5 ;  /* 0x0000000000057941 */ /* 0x000fea0003800200 */
.L_x_11673:
        /* <DEDUP_REMOVED lines=25> */
.L_x_11677:
[----:B------:R-:W-:Y:S05]  /*235e20*/  BSYNC.RECONVERGENT B5 ;  /* 0x0000000000057941 */ /* 0x000fea0003800200 */
.L_x_11676:
[----:B------:R1:W-:Y:S01]  /*235e30*/  STL [UR45], R4 ;  /* 0x00000004ff007987 */ /* 0x0003e2000810082d */
[----:B------:R-:W-:Y:S05]  /*235e40*/  BRA `(.L_x_11678) ;  /* 0x0000000000107947 */ /* 0x000fea0003800000 */
.L_x_11672:
[----:B------:R-:W-:-:S05]  /*235e50*/  LEA R12, P1, R29, R16, 0x2 ;  /* 0x000000101d0c7211 */ /* 0x000fca00078210ff */
[----:B------:R-:W-:-:S05]  /*235e60*/  IMAD.X R13, RZ, RZ, R17, P1 ;  /* 0x000000ffff0d7224 */ /* 0x000fca00008e0611 */
[----:B------:R3:W-:Y:S04]  /*235e70*/  ST.E desc[UR36][R12.64+0x20], RZ ;  /* 0x000020ff0c007985 */ /* 0x0007e8000c101924 */
[----:B------:R3:W-:Y:S02]  /*235e80*/  ST.E.U8 desc[UR36][R12.64+0x20], RZ ;  /* 0x000020ff0c007985 */ /* 0x0007e4000c101124 */
.L_x_11678:
[----:B------:R-:W-:Y:S05]  /*235e90*/  BSYNC.RECONVERGENT B4 ;  /* 0x0000000000047941 */ /* 0x000fea0003800200 */
.L_x_11671:
[----:B------:R-:W-:-:S05]  /*235ea0*/  VIADD R11, R11, 0x2 ;  /* 0x000000020b0b7836 */ /* 0x000fca0000000000 */
[----:B------:R-:W-:-:S13]  /*235eb0*/  ISETP.NE.AND P1, PT, R11, R2, PT ;  /* 0x000000020b00720c */ /* 0x000fda0003f25270 */
[----:B------:R-:W-:Y:S05]  /*235ec0*/  @P1 BRA `(.L_x_11679) ;  /* 0xfffffff400301947 */ /* 0x000fea000383ffff */
.L_x_11663:
[----:B------:R-:W-:Y:S05]  /*235ed0*/  BSYNC B3 ;  /* 0x0000000000037941 */ /* 0x000fea0003800000 */
.L_x_11662:
[----:B-12---:R-:W-:Y:S01]  /*235ee0*/  LOP3.LUT R4, R0, 0x1, RZ, 0xc0, !PT ;  /* 0x0000000100047812 */ /* 0x006fe200078ec0ff */
[----:B------:R-:W-:Y:S03]  /*235ef0*/  BSSY.RECONVERGENT B3, `(.L_x_11660) ;  /* 0x0000056000037945 */ /* 0x000fe60003800200 */
[----:B------:R-:W-:-:S13]  /*235f00*/  ISETP.NE.U32.AND P1, PT, R4, 0x1, PT ;  /* 0x000000010400780c */ /* 0x000fda0003f25070 */
[----:B------:R-:W-:Y:S05]  /*235f10*/  @P1 BRA `(.L_x_11680) ;  /* 0x00000004004c1947 */ /* 0x000fea0003800000 */
[----:B---3--:R-:W1:Y:S02]  /*235f20*/  LDS.128 R12, [R18] ;  /* 0x00000000120c7984 */ /* 0x008e640000000c00 */
[----:B-1----:R-:W-:-:S05]  /*235f30*/  IMAD.WIDE R10, R9, 0x10, R12 ;  /* 0x00000010090a7825 */ /* 0x002fca00078e020c */
        /* <DEDUP_REMOVED lines=8> */
[--C-:B0-----:R-:W-:Y:S02]  /*235fc0*/  SHF.R.U64 R6, R10, 0x4, R11.reuse ;  /* 0x000000040a067819 */ /* 0x101fe4000000120b */
        /* <DEDUP_REMOVED lines=35> */
.L_x_11683:
[----:B------:R-:W-:Y:S01]  /*236200*/  IMAD.MOV.U32 R4, RZ, RZ, 0x5272 ;  /* 0x00005272ff047424 */ /* 0x000fe200078e00ff */
[----:B------:R-:W-:Y:S01]  /*236210*/  PLOP3.LUT P1, PT, PT, PT, PT, 0x8, 0x80 ;  /* 0x000000000080781c */ /* 0x000fe20003f2e170 */
[----:B------:R-:W-:-:S03]  /*236220*/  IMAD.MOV.U32 R15, RZ, RZ, -0x1 ;  /* 0xffffffffff0f7424 */ /* 0x000fc600078e00ff */
[----:B------:R0:W-:Y:S09]  /*236230*/  STL [UR45], R4 ;  /* 0x00000004ff007987 */ /* 0x0001f2000810082d */
.L_x_11684:
[----:B------:R-:W-:Y:S05]  /*236240*/  BSYNC.RECONVERGENT B4 ;  /* 0x0000000000047941 */ /* 0x000fea0003800200 */
.L_x_11682:
        /* <DEDUP_REMOVED lines=25> */
.L_x_11686:
[----:B------:R-:W-:Y:S05]  /*2363e0*/  BSYNC.RECONVERGENT B4 ;  /* 0x0000000000047941 */ /* 0x000fea0003800200 */
.L_x_11685:
[----:B------:R2:W-:Y:S01]  /*2363f0*/  STL [UR45], R4 ;  /* 0x00000004ff007987 */ /* 0x0005e2000810082d */
[----:B------:R-:W-:Y:S05]  /*236400*/  BRA `(.L_x_11680) ;  /* 0x0000000000107947 */ /* 0x000fea0003800000 */
.L_x_11681:
[----:B------:R-:W-:-:S05]  /*236410*/  LEA R10, P1, R2, R10, 0x2 ;  /* 0x0000000a020a7211 */ /* 0x000fca00078210ff */
[----:B------:R-:W-:-:S05]  /*236420*/  IMAD.X R11, RZ, RZ, R11, P1 ;  /* 0x000000ffff0b7224 */ /* 0x000fca00008e060b */
[----:B------:R1:W-:Y:S04]  /*236430*/  ST.E desc[UR36][R10.64+0x20], RZ ;  /* 0x000020ff0a007985 */ /* 0x0003e8000c101924 */
[----:B------:R1:W-:Y:S02]  /*236440*/  ST.E.U8 desc[UR36][R10.64+0x20], RZ ;  /* 0x000020ff0a007985 */ /* 0x0003e4000c101124 */
.L_x_11680:
[----:B------:R-:W-:Y:S05]  /*236450*/  BSYNC.RECONVERGENT B3 ;  /* 0x0000000000037941 */ /* 0x000fea0003800200 */
.L_x_11660:
[----:B------:R-:W-:-:S13]  /*236460*/  ISETP.GE.AND P1, PT, R0, 0x1, PT ;  /* 0x000000010000780c */ /* 0x000fda0003f26270 */
[----:B------:R-:W-:Y:S05]  /*236470*/  @!P1 BREAK B0 ;  /* 0x0000000000009942 */ /* 0x000fea0003800000 */
[----:B------:R-:W-:Y:S05]  /*236480*/  @!P1 BRA `(.L_x_11661) ;  /* 0x0000000800f09947 */ /* 0x000fea0003800000 */
[----:B------:R-:W-:Y:S05]  /*236490*/  BSYNC B0 ;  /* 0x0000000000007941 */ /* 0x000fea0003800000 */
.L_x_11659:
[----:B------:R-:W-:Y:S01]  /*2364a0*/  ISETP.NE.AND P3, PT, R3, -0x1, PT ;  /* 0xffffffff0300780c */ /* 0x000fe20003f65270 */
[----:B-1----:R-:W-:-:S12]  /*2364b0*/  IMAD.MOV.U32 R11, RZ, RZ, RZ ;  /* 0x000000ffff0b7224 */ /* 0x002fd800078e00ff */
.L_x_11701:
[----:B0--3--:R-:W-:Y:S01]  /*2364c0*/  @!P3 IMAD.MOV.U32 R2, RZ, RZ, 0x5368 ;  /* 0x00005368ff02b424 */ /* 0x009fe200078e00ff */
[----:B------:R-:W-:Y:S05]  /*2364d0*/  YIELD ;  /* 0x0000000000007946 */ /* 0x000fea0003800000 */
[----:B------:R0:W-:Y:S01]  /*2364e0*/  @!P3 STL [UR45], R2 ;  /* 0x00000002ff00b987 */ /* 0x0001e2000810082d */
[----:B------:R-:W-:Y:S01]  /*2364f0*/  BSSY.RECONVERGENT B0, `(.L_x_11687) ;  /* 0x0000058000007945 */ /* 0x000fe20003800200 */
[----:B------:R-:W-:Y:S01]  /*236500*/  IMAD.SHL.U32 R33, R11, 0x4, RZ ;  /* 0x000000040b217824 */ /* 0x000fe200078e00ff */
[----:B-----5:R-:W-:Y:S02]  /*236510*/  @!P3 PRMT R19, RZ, 0x7610, R19 ;  /* 0x00007610ff13b816 */ /* 0x020fe40000000013 */
[----:B-1--4-:R-:W-:Y:S05]  /*236520*/  @!P3 BRA `(.L_x_11688) ;  /* 0x000000040050b947 */ /* 0x012fea0003800000 */
[----:B---3--:R-:W1:Y:S01]  /*236530*/  S2R R13, SR_CgaCtaId ;  /* 0x00000000000d7919 */ /* 0x008e620000008800 */
[----:B0-----:R-:W-:-:S04]  /*236540*/  MOV R2, 0x400 ;  /* 0x0000040000027802 */ /* 0x001fc80000000f00 */
[----:B-1----:R-:W-:-:S05]  /*236550*/  LEA R8, R13, R2, 0x18 ;  /* 0x000000020d087211 */ /* 0x002fca00078ec0ff */
[----:B------:R-:W0:Y:S02]  /*236560*/  LDS.128 R12, [R8] ;  /* 0x00000000080c7984 */ /* 0x000e240000000c00 */
[----:B0-----:R-:W-:-:S05]  /*236570*/  IMAD.WIDE R16, R3, 0x10, R12 ;  /* 0x0000001003107825 */ /* 0x001fca00078e020c */
[----:B------:R-:W3:Y:S02]  /*236580*/  LD.E R2, desc[UR36][R16.64+0xc] ;  /* 0x00000c2410027980 */ /* 0x000ee4000c101900 */
[----:B---3--:R-:W-:-:S13]  /*236590*/  ISETP.GE.AND P1, PT, R11, R2, PT ;  /* 0x000000020b00720c */ /* 0x008fda0003f26270 */
[----:B------:R-:W-:Y:S05]  /*2365a0*/  @!P1 BRA `(.L_x_11689) ;  /* 0x0000000400249947 */ /* 0x000fea0003800000 */
[----:B------:R-:W-:Y:S02]  /*2365b0*/  IMAD.MOV.U32 R16, RZ, RZ, 0x30 ;  /* 0x00000030ff107424 */ /* 0x000fe400078e00ff */
[----:B------:R-:W-:-:S06]  /*2365c0*/  IMAD.MOV.U32 R17, RZ, RZ, 0x0 ;  /* 0x00000000ff117424 */ /* 0x000fcc00078e00ff */
[----:B------:R-:W3:Y:S01]  /*2365d0*/  ATOMG.E.ADD.64.STRONG.GPU PT, R16, desc[UR36][R46.64+0x8], R16 ;  /* 0x800008102e1079a8 */ /* 0x000ee200081ef524 */
[----:B------:R-:W-:Y:S01]  /*2365e0*/  BSSY.RECONVERGENT B3, `(.L_x_11690) ;  /* 0x0000027000037945 */ /* 0x000fe20003800200 */
[C---:B---3--:R-:W-:Y:S02]  /*2365f0*/  IADD3 R19, P1, PT, R16.reuse, 0x38, RZ ;  /* 0x0000003810137810 */ /* 0x048fe40007f3e0ff */
[--C-:B------:R-:W-:Y:S02]  /*236600*/  SHF.R.U64 R21, R16, 0x4, R17.reuse ;  /* 0x0000000410157819 */ /* 0x100fe40000001211 */
[----:B------:R-:W-:Y:S01]  /*236610*/  ISETP.LT.U32.AND P2, PT, R19, R14, PT ;  /* 0x0000000e1300720c */ /* 0x000fe20003f41070 */
[----:B------:R-:W-:Y:S01]  /*236620*/  IMAD.X R14, RZ, RZ, R17, P1 ;  /* 0x000000ffff0e7224 */ /* 0x000fe200008e0611 */
[----:B------:R-:W-:-:S04]  /*236630*/  ISETP.NE.AND P1, PT, R21, -0x1, PT ;  /* 0xffffffff1500780c */ /* 0x000fc80003f25270 */
[----:B------:R-:W-:-:S13]  /*236640*/  ISETP.LT.U32.AND.EX P1, PT, R14, R15, P1, P2 ;  /* 0x0000000f0e00720c */ /* 0x000fda0000f21120 */
[----:B--2---:R-:W-:Y:S01]  /*236650*/  @!P1 IMAD.MOV.U32 R4, RZ, RZ, 0x5272 ;  /* 0x00005272ff049424 */ /* 0x004fe200078e00ff */
        /* <DEDUP_REMOVED lines=29> */
[----:B0-----:R-:W2:Y:S02]  /*236830*/  LDL R4, [UR45] ;  /* 0x0000002dff047983 */ /* 0x001ea40008100800 */
[----:B-12---:R-:W-:-:S13]  /*236840*/  ISETP.EQ.AND P2, PT, R4, RZ, PT ;  /* 0x000000ff0400720c */ /* 0x006fda0003f42270 */
.L_x_11691:
[----:B------:R-:W-:Y:S05]  /*236850*/  BSYNC.RECONVERGENT B3 ;  /* 0x0000000000037941 */ /* 0x000fea0003800200 */
.L_x_11690:
        /* <DEDUP_REMOVED lines=26> */
.L_x_11693:
[----:B------:R-:W-:Y:S05]  /*236a00*/  BSYNC.RECONVERGENT B3 ;  /* 0x0000000000037941 */ /* 0x000fea0003800200 */
.L_x_11692:
[----:B------:R1:W-:Y:S01]  /*236a10*/  STL [UR45], R4 ;  /* 0x00000004ff007987 */ /* 0x0003e2000810082d */
[----:B------:R-:W-:Y:S01]  /*236a20*/  PRMT R19, RZ, 0x7610, R19 ;  /* 0x00007610ff137816 */ /* 0x000fe20000000013 */
[----:B------:R-:W-:Y:S06]  /*236a30*/  BRA `(.L_x_11688) ;  /* 0x00000000000c7947 */ /* 0x000fec0003800000 */
.L_x_11689:
[----:B------:R-:W-:-:S05]  /*236a40*/  IADD3 R12, P1, PT, R33, R16, RZ ;  /* 0x00000010210c7210 */ /* 0x000fca0007f3e0ff */
[----:B------:R-:W-:-:S05]  /*236a50*/  IMAD.X R13, RZ, RZ, R17, P1 ;  /* 0x000000ffff0d7224 */ /* 0x000fca00008e0611 */
[----:B------:R4:W5:Y:S03]  /*236a60*/  LD.E.U8 R19, desc[UR36][R12.64+0x20] ;  /* 0x000020240c137980 */ /* 0x000966000c101100 */
.L_x_11688:
[----:B------:R-:W-:Y:S05]  /*236a70*/  BSYNC.RECONVERGENT B0 ;  /* 0x0000000000007941 */ /* 0x000fea0003800200 */
.L_x_11687:
[----:B------:R-:W-:Y:S01]  /*236a80*/  ISETP.NE.AND P1, PT, R9, -0x1, PT ;  /* 0xffffffff0900780c */ /* 0x000fe20003f25270 */
[----:B------:R-:W-:-:S12]  /*236a90*/  BSSY.RECONVERGENT B0, `(.L_x_11694) ;  /* 0x0000058000007945 */ /* 0x000fd80003800200 */
[----:B0-----:R-:W-:-:S05]  /*236aa0*/  @!P1 IMAD.MOV.U32 R2, RZ, RZ, 0x5368 ;  /* 0x00005368ff029424 */ /* 0x001fca00078e00ff */
[----:B------:R0:W-:Y:S01]  /*236ab0*/  @!P1 STL [UR45], R2 ;  /* 0x00000002ff009987 */ /* 0x0001e2000810082d */
[----:B------:R-:W-:Y:S05]  /*236ac0*/  @!P1 BRA `(.L_x_11695) ;  /* 0x0000000400509947 */ /* 0x000fea0003800000 */
[----:B---34-:R-:W3:Y:S01]  /*236ad0*/  S2R R13, SR_CgaCtaId ;  /* 0x00000000000d7919 */ /* 0x018ee20000008800 */
[----:B0-----:R-:W-:-:S04]  /*236ae0*/  MOV R2, 0x400 ;  /* 0x0000040000027802 */ /* 0x001fc80000000f00 */
[----:B---3--:R-:W-:-:S05]  /*236af0*/  LEA R8, R13, R2, 0x18 ;  /* 0x000000020d087211 */ /* 0x008fca00078ec0ff */
        /* <DEDUP_REMOVED lines=9> */
[C---:B---3-5:R-:W-:Y:S02]  /*236b90*/  IADD3 R19, P1, PT, R16.reuse, 0x38, RZ ;  /* 0x0000003810137810 */ /* 0x068fe40007f3e0ff */
        /* <DEDUP_REMOVED lines=35> */
[----:B------:R-:W4:Y:S02]  /*236dd0*/  LDL R2, [UR45] ;  /* 0x0000002dff027983 */ /* 0x000f240008100800 */
[----:B---34-:R-:W-:-:S13]  /*236de0*/  ISETP.EQ.AND P2, PT, R2, RZ, PT ;  /* 0x000000ff0200720c */ /* 0x018fda0003f42270 */
.L_x_11698:
[----:B------:R-:W-:Y:S05]  /*236df0*/  BSYNC.RECONVERGENT B3 ;  /* 0x0000000000037941 */ /* 0x000fea0003800200 */
.L_x_11697:
[----:B------:R-:W-:Y:S01]  /*236e00*/  BSSY.RECONVERGENT B3, `(.L_x_11699) ;  /* 0x000001a000037945 */ /* 0x000fe20003800200 */
[----:B0-----:R-:W-:Y:S02]  /*236e10*/  IMAD.MOV.U32 R2, RZ, RZ, RZ ;  /* 0x000000ffff027224 */ /* 0x001fe400078e00ff */
[----:B------:R-:W-:Y:S01]  /*236e20*/  @!P1 IMAD.MOV.U32 R21, RZ, RZ, -0x1 ;  /* 0xffffffffff159424 */ /* 0x000fe200078e00ff */
[----:B------:R-:W-:Y:S06]  /*236e30*/  @!P2 BRA `(.L_x_11700) ;  /* 0x000000000058a947 */ /* 0x000fec0003800000 */
[----:B------:R-:W-:-:S13]  /*236e40*/  ISETP.NE.AND P1, PT, R21, -0x1, PT ;  /* 0xffffffff1500780c */ /* 0x000fda0003f25270 */
[----:B-12---:R-:W-:-:S05]  /*236e50*/  @!P1 IMAD.MOV.U32 R4, RZ, RZ, 0x5368 ;  /* 0x00005368ff049424 */ /* 0x006fca00078e00ff */
[----:B------:R0:W-:Y:S01]  /*236e60*/  @!P1 STL [UR45], R4 ;  /* 0x00000004ff009987 */ /* 0x0001e2000810082d */
[----:B------:R-:W-:Y:S05]  /*236e70*/  @!P1 BRA `(.L_x_11700) ;  /* 0x0000000000489947 */ /* 0x000fea0003800000 */
[----:B------:R-:W1:Y:S02]  /*236e80*/  LDS.64 R12, [R8] ;  /* 0x00000000080c7984 */ /* 0x000e640000000a00 */
[----:B-1----:R-:W-:-:S05]  /*236e90*/  IMAD.WIDE R12, R21, 0x10, R12 ;  /* 0x00000010150c7825 */ /* 0x002fca00078e020c */
[----:B------:R3:W-:Y:S04]  /*236ea0*/  ST.E desc[UR36][R12.64+0x28], R6 ;  /* 0x000028060c007985 */ /* 0x0007e8000c101924 */
[----:B0-----:R-:W2:Y:S02]  /*236eb0*/  LDL R4, [UR45] ;  /* 0x0000002dff047983 */ /* 0x001ea40008100800 */
[----:B--2---:R-:W-:-:S13]  /*236ec0*/  ISETP.NE.AND P1, PT, R4, RZ, PT ;  /* 0x000000ff0400720c */ /* 0x004fda0003f25270 */
[----:B---3--:R-:W-:Y:S05]  /*236ed0*/  @P1 BRA `(.L_x_11700) ;  /* 0x0000000000301947 */ /* 0x008fea0003800000 */
[----:B------:R-:W0:Y:S02]  /*236ee0*/  LDS.64 R12, [R8] ;  /* 0x00000000080c7984 */ /* 0x000e240000000a00 */
[----:B0-----:R-:W-:-:S05]  /*236ef0*/  IMAD.WIDE R12, R21, 0x10, R12 ;  /* 0x00000010150c7825 */ /* 0x001fca00078e020c */
[----:B------:R3:W-:Y:S04]  /*236f00*/  ST.E desc[UR36][R12.64+0x24], R11 ;  /* 0x0000240b0c007985 */ /* 0x0007e8000c101924 */
[----:B------:R-:W2:Y:S02]  /*236f10*/  LDL R4, [UR45] ;  /* 0x0000002dff047983 */ /* 0x000ea40008100800 */
[----:B--2---:R-:W-:-:S13]  /*236f20*/  ISETP.NE.AND P1, PT, R4, RZ, PT ;  /* 0x000000ff0400720c */ /* 0x004fda0003f25270 */
[----:B---3--:R-:W-:Y:S05]  /*236f30*/  @P1 BRA `(.L_x_11700) ;  /* 0x0000000000181947 */ /* 0x008fea0003800000 */
[----:B------:R-:W0:Y:S02]  /*236f40*/  LDS.64 R12, [R8] ;  /* 0x00000000080c7984 */ /* 0x000e240000000a00 */
[----:B0-----:R-:W-:-:S05]  /*236f50*/  IMAD.WIDE R12, R21, 0x10, R12 ;  /* 0x00000010150c7825 */ /* 0x001fca00078e020c */
[----:B------:R3:W-:Y:S04]  /*236f60*/  ST.E desc[UR36][R12.64+0x20], R9 ;  /* 0x000020090c007985 */ /* 0x0007e8000c101924 */
[----:B------:R-:W2:Y:S02]  /*236f70*/  LDL R2, [UR45] ;  /* 0x0000002dff027983 */ /* 0x000ea40008100800 */
[----:B--2---:R-:W-:-:S04]  /*236f80*/  ISETP.NE.AND P1, PT, R2, RZ, PT ;  /* 0x000000ff0200720c */ /* 0x004fc80003f25270 */
[----:B---3--:R-:W-:-:S09]  /*236f90*/  SEL R2, R21, RZ, !P1 ;  /* 0x000000ff15027207 */ /* 0x008fd20004800000 */
.L_x_11700:
[----:B------:R-:W-:Y:S05]  /*236fa0*/  BSYNC.RECONVERGENT B3 ;  /* 0x0000000000037941 */ /* 0x000fea0003800200 */
.L_x_11699:
[----:B------:R3:W-:Y:S01]  /*236fb0*/  STL [UR45], R2 ;  /* 0x00000002ff007987 */ /* 0x0007e2000810082d */
[----:B------:R-:W-:Y:S05]  /*236fc0*/  BRA `(.L_x_11695) ;  /* 0x0000000000107947 */ /* 0x000fea0003800000 */
.L_x_11696:
[----:B------:R-:W-:-:S05]  /*236fd0*/  IADD3 R12, P1, PT, R33, R16, RZ ;  /* 0x00000010210c7210 */ /* 0x000fca0007f3e0ff */
[----:B------:R-:W-:-:S05]  /*236fe0*/  IMAD.X R13, RZ, RZ, R17, P1 ;  /* 0x000000ffff0d7224 */ /* 0x000fca00008e0611 */
[----:B------:R0:W-:Y:S04]  /*236ff0*/  ST.E desc[UR36][R12.64+0x20], RZ ;  /* 0x000020ff0c007985 */ /* 0x0001e8000c101924 */
[----:B-----5:R0:W-:Y:S02]  /*237000*/  ST.E.U8 desc[UR36][R12.64+0x20], R19 ;  /* 0x000020130c007985 */ /* 0x0201e4000c101124 */
.L_x_11695:
[----:B------:R-:W-:Y:S05]  /*237010*/  BSYNC.RECONVERGENT B0 ;  /* 0x0000000000007941 */ /* 0x000fea0003800200 */
.L_x_11694:
[----:B------:R-:W-:-:S05]  /*237020*/  VIADD R11, R11, 0x1 ;  /* 0x000000010b0b7836 */ /* 0x000fca0000000000 */
[----:B------:R-:W-:-:S13]  /*237030*/  ISETP.NE.AND P1, PT, R11, R0, PT ;  /* 0x000000000b00720c */ /* 0x000fda0003f25270 */
[----:B------:R-:W-:Y:S05]  /*237040*/  @P1 BRA `(.L_x_11701) ;  /* 0xfffffff4001c1947 */ /* 0x000fea000383ffff */
.L_x_11661:
[----:B------:R-:W-:Y:S05]  /*237050*/  BSYNC B1 ;  /* 0x0000000000017941 */ /* 0x000fea0003800000 */
.L_x_11658:
[----:B------:R-:W0:Y:S01]  /*237060*/  S2UR UR5, SR_CgaCtaId ;  /* 0x00000000000579c3 */ /* 0x000e220000008800 */
[----:B------:R-:W-:Y:S02]  /*237070*/  UMOV UR4, 0x400 ;  /* 0x0000040000047882 */ /* 0x000fe40000000000 */
[----:B0-----:R-:W-:-:S06]  /*237080*/  ULEA UR4, UR5, UR4, 0x18 ;  /* 0x0000000405047291 */ /* 0x001fcc000f8ec0ff */
[----:B------:R-:W-:-:S05]  /*237090*/  IMAD.U32 R18, RZ, RZ, UR4 ;  /* 0x00000004ff127e24 */ /* 0x000fca000f8e00ff */
[----:B---3--:R-:W1:Y:S02]  /*2370a0*/  LDS.64 R2, [R18] ;  /* 0x0000000012027984 */ /* 0x008e640000000a00 */
[----:B-1----:R-:W-:-:S05]  /*2370b0*/  IADD3 R10, P1, PT, R2, R5, RZ ;  /* 0x00000005020a7210 */ /* 0x002fca0007f3e0ff */
[----:B------:R-:W-:-:S05]  /*2370c0*/  IMAD.X R11, R3, 0x1, R7, P1 ;  /* 0x00000001030b7824 */ /* 0x000fca00008e0607 */
[----:B------:R-:W-:Y:S04]  /*2370d0*/  ST.E desc[UR36][R10.64+0x20], R9 ;  /* 0x000020090a007985 */ /* 0x000fe8000c101924 */
[----:B------:R-:W4:Y:S02]  /*2370e0*/  LDS.64 R2, [R18] ;  /* 0x0000000012027984 */ /* 0x000f240000000a00 */
[----:B----4-:R-:W-:-:S05]  /*2370f0*/  IADD3 R12, P1, PT, R2, R5, RZ ;  /* 0x00000005020c7210 */ /* 0x010fca0007f3e0ff */
[----:B------:R-:W-:-:S05]  /*237100*/  IMAD.X R13, R3, 0x1, R7, P1 ;  /* 0x00000001030d7824 */ /* 0x000fca00008e0607 */
[----:B------:R-:W-:Y:S04]  /*237110*/  ST.E desc[UR36][R12.64+0x28], R0 ;  /* 0x000028000c007985 */ /* 0x000fe8000c101924 */
[----:B------:R-:W0:Y:S02]  /*237120*/  LDS.64 R2, [R18] ;  /* 0x0000000012027984 */ /* 0x000e240000000a00 */
[----:B0-----:R-:W-:-:S05]  /*237130*/  IADD3 R14, P1, PT, R2, R5, RZ ;  /* 0x00000005020e7210 */ /* 0x001fca0007f3e0ff */
[----:B------:R-:W-:-:S05]  /*237140*/  IMAD.X R15, R3, 0x1, R7, P1 ;  /* 0x00000001030f7824 */ /* 0x000fca00008e0607 */
[----:B------:R-:W-:Y:S04]  /*237150*/  ST.E desc[UR36][R14.64+0x30], RZ ;  /* 0x000030ff0e007985 */ /* 0x000fe8000c101924 */
[----:B------:R-:W0:Y:S04]  /*237160*/  LDS.64 R2, [R18] ;  /* 0x0000000012027984 */ /* 0x000e280000000a00 */
[----:B--2---:R-:W5:Y:S01]  /*237170*/  LDL R4, [UR45] ;  /* 0x0000002dff047983 */ /* 0x004f620008100800 */
[----:B0-----:R-:W-:-:S05]  /*237180*/  IADD3 R2, P1, PT, R2, R5, RZ ;  /* 0x0000000502027210 */ /* 0x001fca0007f3e0ff */
[----:B------:R-:W-:-:S05]  /*237190*/  IMAD.X R3, R3, 0x1, R7, P1 ;  /* 0x0000000103037824 */ /* 0x000fca00008e0607 */
[----:B------:R-:W2:Y:S02]  /*2371a0*/  LD.E R2, desc[UR36][R2.64+0x20] ;  /* 0x0000202402027980 */ /* 0x000ea4000c101900 */
[----:B--2---:R-:W-:-:S07]  /*2371b0*/  IMAD.WIDE R26, R2, 0x10, RZ ;  /* 0x00000010021a7825 */ /* 0x004fce00078e02ff */
.L_x_11657:
[----:B------:R-:W-:Y:S05]  /*2371c0*/  BSYNC B2 ;  /* 0x0000000000027941 */ /* 0x000fea0003800000 */
.L_x_11656:
[----:B-----5:R-:W-:Y:S01]  /*2371d0*/  ISETP.NE.AND P1, PT, R4, RZ, PT ;  /* 0x000000ff0400720c */ /* 0x020fe20003f25270 */
[----:B------:R-:W-:-:S12]  /*2371e0*/  BSSY.RECONVERGENT B6, `(.L_x_11702) ;  /* 0x000007e000067945 */ /* 0x000fd80003800200 */
[----:B------:R-:W-:Y:S05]  /*2371f0*/  @P1 BRA `(.L_x_11703) ;  /* 0x0000000400f01947 */ /* 0x000fea0003800000 */
[----:B0-----:R-:W-:Y:S01]  /*237200*/  @!P0 IMAD.MOV.U32 R0, RZ, RZ, 0x5368 ;  /* 0x00005368ff008424 */ /* 0x001fe200078e00ff */
[----:B------:R-:W-:Y:S01]  /*237210*/  BSSY.RECONVERGENT B0, `(.L_x_11704) ;  /* 0x000000a000007945 */ /* 0x000fe20003800200 */
[----:B------:R-:W-:Y:S02]  /*237220*/  @!P0 IMAD.MOV.U32 R4, RZ, RZ, 0x5368 ;  /* 0x00005368ff048424 */ /* 0x000fe400078e00ff */
[----:B------:R-:W-:Y:S01]  /*237230*/  @!P0 IMAD.MOV.U32 R29, RZ, RZ, RZ ;  /* 0x000000ffff1d8224 */ /* 0x000fe200078e00ff */
[----:B------:R0:W-:Y:S01]  /*237240*/  @!P0 STL [UR45], R0 ;  /* 0x00000000ff008987 */ /* 0x0001e2000810082d */
[----:B------:R-:W-:Y:S05]  /*237250*/  @!P0 BRA `(.L_x_11705) ;  /* 0x0000000000148947 */ /* 0x000fea0003800000 */
[----:B-12---:R-:W1:Y:S02]  /*237260*/  LDS.64 R2, [R18] ;  /* 0x0000000012027984 */ /* 0x006e640000000a00 */
[----:B-1----:R-:W-:-:S05]  /*237270*/  IADD3 R2, P1, PT, R2, R5, RZ ;  /* 0x0000000502027210 */ /* 0x002fca0007f3e0ff */
[----:B------:R-:W-:-:S05]  /*237280*/  IMAD.X R3, R3, 0x1, R7, P1 ;  /* 0x0000000103037824 */ /* 0x000fca00008e0607 */
[----:B------:R3:W5:Y:S01]  /*237290*/  LD.E R29, desc[UR36][R2.64+0x28] ;  /* 0x00002824021d7980 */ /* 0x000762000c101900 */
[----:B------:R-:W-:-:S07]  /*2372a0*/  IMAD.MOV.U32 R4, RZ, RZ, RZ ;  /* 0x000000ffff047224 */ /* 0x000fce00078e00ff */
.L_x_11705:
[----:B------:R-:W-:Y:S05]  /*2372b0*/  BSYNC.RECONVERGENT B0 ;  /* 0x0000000000007941 */ /* 0x000fea0003800200 */
.L_x_11704:
[----:B------:R-:W-:Y:S05]  /*2372c0*/  @!P0 BRA `(.L_x_11703) ;  /* 0x0000000400bc8947 */ /* 0x000fea0003800000 */
[----:B------:R-:W1:Y:S02]  /*2372d0*/  LDS.64 R18, [R18] ;  /* 0x0000000012127984 */ /* 0x000e640000000a00 */
[----:B-123--:R-:W-:-:S05]  /*2372e0*/  IADD3 R2, P0, PT, R18, R5, RZ ;  /* 0x0000000512027210 */ /* 0x00efca0007f1e0ff */
[----:B------:R-:W-:-:S05]  /*2372f0*/  IMAD.X R3, R19, 0x1, R7, P0 ;  /* 0x0000000113037824 */ /* 0x000fca00000e0607 */
[----:B------:R-:W2:Y:S01]  /*237300*/  LD.E R34, desc[UR36][R2.64+0x30] ;  /* 0x0000302402227980 */ /* 0x000ea2000c101900 */
[----:B------:R-:W-:Y:S01]  /*237310*/  BSSY.RECONVERGENT B7, `(.L_x_11706) ;  /* 0x0000061000077945 */ /* 0x000fe20003800200 */
[----:B--2--5:R-:W-:-:S13]  /*237320*/  ISETP.GE.AND P0, PT, R34, R29, PT ;  /* 0x0000001d2200720c */ /* 0x024fda0003f06270 */
[----:B------:R-:W-:Y:S05]  /*237330*/  @P0 BRA `(.L_x_11707) ;  /* 0x0000000400780947 */ /* 0x000fea0003800000 */
[--C-:B0-----:R-:W-:Y:S01]  /*237340*/  IMAD.IADD R0, R29, 0x1, -R34.reuse ;  /* 0x000000011d007824 */ /* 0x101fe200078e0a22 */
[----:B------:R-:W-:Y:S01]  /*237350*/  BSSY.RECONVERGENT B8, `(.L_x_11708) ;  /* 0x000001b000087945 */ /* 0x000fe20003800200 */
[----:B------:R-:W-:-:S03]  /*237360*/  IMAD.MOV.U32 R2, RZ, RZ, R34 ;  /* 0x000000ffff027224 */ /* 0x000fc600078e0022 */
[----:B------:R-:W-:-:S13]  /*237370*/  LOP3.LUT P0, R17, R0, 0x3, RZ, 0xc0, !PT ;  /* 0x0000000300117812 */ /* 0x000fda000780c0ff */
[----:B------:R-:W-:Y:S05]  /*237380*/  @!P0 BRA `(.L_x_11709) ;  /* 0x00000000005c8947 */ /* 0x000fea0003800000 */
[----:B------:R-:W-:Y:S02]  /*237390*/  IMAD.MOV.U32 R16, RZ, RZ, RZ ;  /* 0x000000ffff107224 */ /* 0x000fe400078e00ff */
[----:B------:R-:W-:-:S07]  /*2373a0*/  IMAD.MOV.U32 R2, RZ, RZ, R34 ;  /* 0x000000ffff027224 */ /* 0x000fce00078e0022 */
.L_x_11711:
[----:B------:R-:W-:Y:S01]  /*2373b0*/  IMAD.SHL.U32 R9, R2, 0x4, RZ ;  /* 0x0000000402097824 */ /* 0x000fe200078e00ff */
[----:B------:R-:W0:Y:S04]  /*2373c0*/  LDCU.64 UR4, c[0x4][0x18] ;  /* 0x01000300ff0477ac */ /* 0x000e280008000a00 */
[--C-:B------:R-:W-:Y:S02]  /*2373d0*/  SHF.R.S32.HI R3, RZ, 0x1f, R9.reuse ;  /* 0x0000001fff037819 */ /* 0x100fe40000011409 */
[----:B------:R-:W-:-:S04]  /*2373e0*/  IADD3 R8, P0, P1, R18, R26, R9 ;  /* 0x0000001a12087210 */ /* 0x000fc8000791e009 */
[----:B------:R-:W-:-:S05]  /*2373f0*/  IADD3.X R9, PT, PT, R19, R27, R3, P0, P1 ;  /* 0x0000001b13097210 */ /* 0x000fca00007e2403 */
[----:B------:R-:W2:Y:S01]  /*237400*/  LD.E.S8 R0, desc[UR36][R8.64+0x20] ;  /* 0x0000202408007980 */ /* 0x000ea2000c101300 */
[----:B------:R-:W-:Y:S01]  /*237410*/  MOV R3, 0x0 ;  /* 0x0000000000037802 */ /* 0x000fe20000000f00 */
[----:B------:R-:W-:Y:S02]  /*237420*/  VIADD R16, R16, 0x1 ;  /* 0x0000000110107836 */ /* 0x000fe40000000000 */
[----:B0-----:R-:W-:Y:S01]  /*237430*/  IMAD.U32 R4, RZ, RZ, UR4 ;  /* 0x00000004ff047e24 */ /* 0x001fe2000f8e00ff */
[----:B------:R0:W1:Y:S01]  /*237440*/  LDC.64 R10, c[0x4][R3] ;  /* 0x01000000030a7b82 */ /* 0x0000620000000a00 */
[----:B------:R-:W-:Y:S01]  /*237450*/  IMAD.U32 R5, RZ, RZ, UR5 ;  /* 0x00000005ff057e24 */ /* 0x000fe2000f8e00ff */
[----:B------:R-:W-:Y:S01]  /*237460*/  ISETP.NE.AND P0, PT, R16, R17, PT ;  /* 0x000000111000720c */ /* 0x000fe20003f05270 */
[----:B------:R-:W-:Y:S02]  /*237470*/  IMAD.U32 R6, RZ, RZ, UR47 ;  /* 0x0000002fff067e24 */ /* 0x000fe4000f8e00ff */
[----:B------:R-:W-:Y:S01]  /*237480*/  IMAD.U32 R7, RZ, RZ, UR46 ;  /* 0x0000002eff077e24 */ /* 0x000fe2000f8e00ff */
[----:B------:R-:W-:Y:S01]  /*237490*/  P2R R33, PR, RZ, 0x1 ;  /* 0x00000001ff217803 */ /* 0x000fe20000000000 */
[----:B-12---:R0:W-:Y:S08]  /*2374a0*/  STL [R1+0x60], R0 ;  /* 0x0000600001007387 */ /* 0x0061f00000100800 */
[----:B------:R-:W-:-:S07]  /*2374b0*/  LEPC R20, `(.L_x_11710) ;  /* 0x000000001014794e */ /* 0x000fce0000000000 */
[----:B0-----:R-:W-:Y:S05]  /*2374c0*/  CALL.ABS.NOINC R10 ;  /* 0x000000000a007343 */ /* 0x001fea0003c00000 */
.L_x_11710:
[----:B------:R-:W-:Y:S01]  /*2374d0*/  ISETP.NE.AND P6, PT, R33, RZ, PT ;  /* 0x000000ff2100720c */ /* 0x000fe20003fc5270 */
[----:B------:R-:W-:-:S12]  /*2374e0*/  VIADD R2, R2, 0x1 ;  /* 0x0000000102027836 */ /* 0x000fd80000000000 */
[----:B------:R-:W-:Y:S05]  /*2374f0*/  @P6 BRA `(.L_x_11711) ;  /* 0xfffffffc00ac6947 */ /* 0x000fea000383ffff */
.L_x_11709:
[----:B------:R-:W-:Y:S05]  /*237500*/  BSYNC.RECONVERGENT B8 ;  /* 0x0000000000087941 */ /* 0x000fea0003800200 */
.L_x_11708:
[----:B------:R-:W-:-:S05]  /*237510*/  IMAD.IADD R0, R34, 0x1, -R29 ;  /* 0x0000000122007824 */ /* 0x000fca00078e0a1d */
[----:B------:R-:W-:-:S13]  /*237520*/  ISETP.GT.U32.AND P0, PT, R0, -0x4, PT ;  /* 0xfffffffc0000780c */ /* 0x000fda0003f04070 */
[----:B------:R-:W-:Y:S05]  /*237530*/  @P0 BRA `(.L_x_11707) ;  /* 0x0000000000f80947 */ /* 0x000fea0003800000 */
.L_x_11716:
[----:B------:R-:W-:Y:S01]  /*237540*/  IMAD.SHL.U32 R17, R2, 0x4, RZ ;  /* 0x0000000402117824 */ /* 0x000fe200078e00ff */
[----:B------:R-:W-:Y:S01]  /*237550*/  MOV R16, 0x0 ;  /* 0x0000000000107802 */ /* 0x000fe20000000f00 */
[----:B------:R-:W0:Y:S03]  /*237560*/  LDCU.64 UR4, c[0x4][0x18] ;  /* 0x01000300ff0477ac */ /* 0x000e260008000a00 */
[--C-:B------:R-:W-:Y:S02]  /*237570*/  SHF.R.S32.HI R3, RZ, 0x1f, R17.reuse ;  /* 0x0000001fff037819 */ /* 0x100fe40000011411 */
[----:B------:R-:W-:-:S04]  /*237580*/  IADD3 R8, P0, P1, R18, R26, R17 ;  /* 0x0000001a12087210 */ /* 0x000fc8000791e011 */
[----:B------:R-:W-:-:S05]  /*237590*/  IADD3.X R9, PT, PT, R19, R27, R3, P0, P1 ;  /* 0x0000001b13097210 */ /* 0x000fca00007e2403 */
[----:B------:R-:W2:Y:S01]  /*2375a0*/  LD.E.S8 R0, desc[UR36][R8.64+0x20] ;  /* 0x0000202408007980 */ /* 0x000ea2000c101300 */
[----:B------:R1:W3:Y:S01]  /*2375b0*/  LDC.64 R10, c[0x4][R16] ;  /* 0x01000000100a7b82 */ /* 0x0002e20000000a00 */
[----:B------:R-:W-:Y:S02]  /*2375c0*/  VIADD R2, R2, 0x4 ;  /* 0x0000000402027836 */ /* 0x000fe40000000000 */
[----:B0-----:R-:W-:Y:S02]  /*2375d0*/  IMAD.U32 R4, RZ, RZ, UR4 ;  /* 0x00000004ff047e24 */ /* 0x001fe4000f8e00ff */
[----:B------:R-:W-:Y:S01]  /*2375e0*/  IMAD.U32 R5, RZ, RZ, UR5 ;  /* 0x00000005ff057e24 */ /* 0x000fe2000f8e00ff */
[----:B------:R-:W-:Y:S01]  /*2375f0*/  ISETP.NE.AND P0, PT, R2, R29, PT ;  /* 0x0000001d0200720c */ /* 0x000fe20003f05270 */
[----:B------:R-:W-:Y:S02]  /*237600*/  IMAD.U32 R6, RZ, RZ, UR47 ;  /* 0x0000002fff067e24 */ /* 0x000fe4000f8e00ff */
[----:B------:R-:W-:Y:S01]  /*237610*/  IMAD.U32 R7, RZ, RZ, UR46 ;  /* 0x0000002eff077e24 */ /* 0x000fe2000f8e00ff */
[----:B--2---:R0:W-:Y:S02]  /*237620*/  STL [R1+0x60], R0 ;  /* 0x0000600001007387 */ /* 0x0041e40000100800 */
[----:B01-3--:R-:W-:-:S07]  /*237630*/  P2R R0, PR, RZ, 0x1 ;  /* 0x00000001ff007803 */ /* 0x00bfce0000000000 */
[----:B------:R-:W-:-:S07]  /*237640*/  LEPC R20, `(.L_x_11712) ;  /* 0x000000001014794e */ /* 0x000fce0000000000 */
[----:B------:R-:W-:Y:S05]  /*237650*/  CALL.ABS.NOINC R10 ;  /* 0x000000000a007343 */ /* 0x000fea0003c00000 */
.L_x_11712:
        /* <DEDUP_REMOVED lines=14> */
.L_x_11713:
        /* <DEDUP_REMOVED lines=14> */
.L_x_11714:
[----:B------:R-:W-:Y:S01]  /*237820*/  VIADD R9, R17, 0xc ;  /* 0x0000000c11097836 */ /* 0x000fe20000000000 */
[----:B------:R-:W0:Y:S04]  /*237830*/  LDCU.64 UR4, c[0x4][0x18] ;  /* 0x01000300ff0477ac */ /* 0x000e280008000a00 */
[--C-:B------:R-:W-:Y:S02]  /*237840*/  SHF.R.S32.HI R3, RZ, 0x1f, R9.reuse ;  /* 0x0000001fff037819 */ /* 0x100fe40000011409 */
[----:B------:R-:W-:-:S04]  /*237850*/  IADD3 R8, P0, P1, R18, R26, R9 ;  /* 0x0000001a12087210 */ /* 0x000fc8000791e009 */
[----:B------:R-:W-:-:S05]  /*237860*/  IADD3.X R9, PT, PT, R19, R27, R3, P0, P1 ;  /* 0x0000001b13097210 */ /* 0x000fca00007e2403 */
[----:B------:R-:W2:Y:S01]  /*237870*/  LD.E.S8 R0, desc[UR36][R8.64+0x20] ;  /* 0x0000202408007980 */ /* 0x000ea2000c101300 */
[----:B------:R-:W1:Y:S01]  /*237880*/  LDC.64 R16, c[0x4][R16] ;  /* 0x0100000010107b82 */ /* 0x000e620000000a00 */
[----:B------:R-:W-:Y:S02]  /*237890*/  IMAD.U32 R6, RZ, RZ, UR47 ;  /* 0x0000002fff067e24 */ /* 0x000fe4000f8e00ff */
[----:B0-----:R-:W-:Y:S02]  /*2378a0*/  IMAD.U32 R4, RZ, RZ, UR4 ;  /* 0x00000004ff047e24 */ /* 0x001fe4000f8e00ff */
[----:B------:R-:W-:Y:S02]  /*2378b0*/  IMAD.U32 R5, RZ, RZ, UR5 ;  /* 0x00000005ff057e24 */ /* 0x000fe4000f8e00ff */
[----:B------:R-:W-:Y:S01]  /*2378c0*/  IMAD.U32 R7, RZ, RZ, UR46 ;  /* 0x0000002eff077e24 */ /* 0x000fe2000f8e00ff */
[----:B-12---:R0:W-:Y:S06]  /*2378d0*/  STL [R1+0x60], R0 ;  /* 0x0000600001007387 */ /* 0x0061ec0000100800 */
[----:B------:R-:W-:-:S07]  /*2378e0*/  LEPC R20, `(.L_x_11715) ;  /* 0x000000001014794e */ /* 0x000fce0000000000 */
[----:B0-----:R-:W-:Y:S05]  /*2378f0*/  CALL.ABS.NOINC R16 ;  /* 0x0000000010007343 */ /* 0x001fea0003c00000 */
.L_x_11715:
[----:B------:R-:W-:-:S13]  /*237900*/  ISETP.NE.AND P6, PT, R2, R29, PT ;  /* 0x0000001d0200720c */ /* 0x000fda0003fc5270 */
[----:B------:R-:W-:Y:S05]  /*237910*/  @P6 BRA `(.L_x_11716) ;  /* 0xfffffffc00086947 */ /* 0x000fea000383ffff */
.L_x_11707:
[----:B------:R-:W-:Y:S05]  /*237920*/  BSYNC.RECONVERGENT B7 ;  /* 0x0000000000077941 */ /* 0x000fea0003800200 */
.L_x_11706:
[----:B0-----:R-:W-:Y:S01]  /*237930*/  MOV R0, 0x0 ;  /* 0x0000000000007802 */ /* 0x001fe20000000f00 */
[----:B------:R-:W0:Y:S01]  /*237940*/  LDCU.64 UR4, c[0x4][0x20] ;  /* 0x01000400ff0477ac */ /* 0x000e220008000a00 */
[----:B------:R-:W-:Y:S02]  /*237950*/  CS2R R6, SRZ ;  /* 0x0000000000067805 */ /* 0x000fe4000001ff00 */
[----:B------:R1:W2:Y:S01]  /*237960*/  LDC.64 R2, c[0x4][R0] ;  /* 0x0100000000027b82 */ /* 0x0002a20000000a00 */
[----:B0-----:R-:W-:Y:S02]  /*237970*/  IMAD.U32 R4, RZ, RZ, UR4 ;  /* 0x00000004ff047e24 */ /* 0x001fe4000f8e00ff */
[----:B-1----:R-:W-:-:S07]  /*237980*/  IMAD.U32 R5, RZ, RZ, UR5 ;  /* 0x00000005ff057e24 */ /* 0x002fce000f8e00ff */
[----:B------:R-:W-:-:S07]  /*237990*/  LEPC R20, `(.L_x_11717) ;  /* 0x000000001014794e */ /* 0x000fce0000000000 */
[----:B--2---:R-:W-:Y:S05]  /*2379a0*/  CALL.ABS.NOINC R2 ;  /* 0x0000000002007343 */ /* 0x004fea0003c00000 */
.L_x_11717:
[----:B------:R-:W5:Y:S02]  /*2379b0*/  LDL R4, [UR45] ;  /* 0x0000002dff047983 */ /* 0x000f640008100800 */
.L_x_11703:
[----:B------:R-:W-:Y:S05]  /*2379c0*/  BSYNC.RECONVERGENT B6 ;  /* 0x0000000000067941 */ /* 0x000fea0003800200 */
.L_x_11702:
[----:B-----5:R-:W0:Y:S01]  /*2379d0*/  S2R R29, SR_TID.X ;  /* 0x00000000001d7919 */ /* 0x020e220000002100 */
[----:B------:R-:W-:Y:S01]  /*2379e0*/  ISETP.NE.AND P0, PT, R4, RZ, PT ;  /* 0x000000ff0400720c */ /* 0x000fe20003f05270 */
[----:B-123--:R-:W-:Y:S02]  /*2379f0*/  IMAD.MOV.U32 R2, RZ, RZ, R28 ;  /* 0x000000ffff027224 */ /* 0x00efe400078e001c */
[----:B------:R-:W-:-:S10]  /*237a00*/  IMAD.MOV.U32 R3, RZ, RZ, 0x0 ;  /* 0x00000000ff037424 */ /* 0x000fd400078e00ff */
[----:B0-----:R-:W-:Y:S05]  /*237a10*/  @P0 RET.REL.NODEC R2 `(_Z5entryPcS_PiPxS1_S0_S0_P19HostDeviceInterfacei) ;  /* 0xffffdc8402780950 */ /* 0x001fea0003c3ffff */
[----:B------:R-:W-:Y:S01]  /*237a20*/  ISETP.GT.AND P0, PT, R25, RZ, PT ;  /* 0x000000ff1900720c */ /* 0x000fe20003f04270 */
[----:B------:R-:W-:Y:S01]  /*237a30*/  VIADD R2, R1, 0x8 ;  /* 0x0000000801027836 */ /* 0x000fe20000000000 */
[----:B------:R-:W-:Y:S01]  /*237a40*/  BSSY B8, `(.L_x_11718) ;  /* 0x000a5cd000087945 */ /* 0x000fe20003800000 */
[----:B------:R-:W-:Y:S01]  /*237a50*/  IMAD.SHL.U32 R18, R32, 0x8, RZ ;  /* 0x0000000820127824 */ /* 0x000fe200078e00ff */
[----:B------:R-:W-:Y:S01]  /*237a60*/  ISETP.EQ.AND P0, PT, R29, RZ, P0 ;  /* 0x000000ff1d00720c */ /* 0x000fe20000702270 */
[----:B------:R-:W-:Y:S02]  /*237a70*/  IMAD R19, R24, R29, RZ ;  /* 0x0000001d18137224 */ /* 0x000fe400078e02ff */
[----:B------:R-:W-:Y:S01]  /*237a80*/  IMAD.IADD R17, R30, 0x1, R29 ;  /* 0x000000011e117824 */ /* 0x000fe200078e021d */
[----:B------:R-:W-:Y:S01]  /*237a90*/  P2R R38, PR, RZ, 0x1 ;  /* 0x00000001ff267803 */ /* 0x000fe20000000000 */
[C---:B------:R-:W-:Y:S02]  /*237aa0*/  VIADD R26, R2.reuse, 0x10 ;  /* 0x00000010021a7836 */ /* 0x040fe40000000000 */
[----:B------:R-:W-:-:S07]  /*237ab0*/  VIADD R27, R2, 0x58 ;  /* 0x00000058021b7836 */ /* 0x000fce0000000000 */
.L_x_15186:
[----:B------:R-:W-:Y:S01]  /*237ac0*/  IMAD.MOV.U32 R8, RZ, RZ, 0x60 ;  /* 0x00000060ff087424 */ /* 0x000fe200078e00ff */
[----:B------:R-:W-:Y:S05]  /*237ad0*/  YIELD ;  /* 0x0000000000007946 */ /* 0x000fea0003800000 */
        /* <DEDUP_REMOVED lines=8> */
[----:B--2---:R-:W-:-:S05]  /*237b60*/  IADD3 R3, P0, PT, R8, 0x60, RZ ;  /* 0x0000006008037810 */ /* 0x004fca0007f1e0ff */
[--C-:B------:R-:W-:Y:S01]  /*237b70*/  IMAD.X R11, RZ, RZ, R9.reuse, P0 ;  /* 0x000000ffff0b7224 */ /* 0x100fe200000e0609 */
[----:B0-----:R-:W-:Y:S02]  /*237b80*/  ISETP.GE.U32.AND P0, PT, R3, R6, PT ;  /* 0x000000060300720c */ /* 0x001fe40003f06070 */
[----:B------:R-:W-:Y:S02]  /*237b90*/  SHF.R.U64 R3, R8, 0x4, R9 ;  /* 0x0000000408037819 */ /* 0x000fe40000001209 */
[----:B------:R-:W-:-:S04]  /*237ba0*/  ISETP.GE.U32.AND.EX P0, PT, R11, R7, PT, P0 ;  /* 0x000000070b00720c */ /* 0x000fc80003f06100 */
[----:B------:R-:W-:-:S04]  /*237bb0*/  SEL R3, R3, 0xffffffff, !P0 ;  /* 0xffffffff03037807 */ /* 0x000fc80004000000 */
[----:B------:R-:W-:-:S13]  /*237bc0*/  ISETP.NE.AND P0, PT, R3, -0x1, PT ;  /* 0xffffffff0300780c */ /* 0x000fda0003f05270 */
[----:B------:R-:W-:-:S05]  /*237bd0*/  @!P0 IMAD.MOV.U32 R0, RZ, RZ, 0x5368 ;  /* 0x00005368ff008424 */ /* 0x000fca00078e00ff */
[----:B------:R0:W-:Y:S01]  /*237be0*/  @!P0 STL [UR45], R0 ;  /* 0x00000000ff008987 */ /* 0x0001e2000810082d */
[----:B------:R-:W-:Y:S05]  /*237bf0*/  @!P0 BRA `(.L_x_11720) ;  /* 0x0000000c00308947 */ /* 0x000fea0003800000 */
[----:B------:R-:W-:Y:S01]  /*237c00*/  IMAD.WIDE R8, R3, 0x10, RZ ;  /* 0x0000001003087825 */ /* 0x000fe200078e02ff */
[----:B------:R-:W-:Y:S03]  /*237c10*/  BSSY B1, `(.L_x_11720) ;  /* 0x00000ca000017945 */ /* 0x000fe60003800000 */
[----:B------:R-:W-:Y:S01]  /*237c20*/  IMAD.MOV.U32 R6, RZ, RZ, 0x1 ;  /* 0x00000001ff067424 */ /* 0x000fe200078e00ff */
[----:B------:R-:W-:Y:S01]  /*237c30*/  IADD3 R4, P0, PT, R8, R4, RZ ;  /* 0x0000000408047210 */ /* 0x000fe20007f1e0ff */
[----:B------:R-:W-:Y:S02]  /*237c40*/  IMAD.MOV.U32 R21, RZ, RZ, 0x10ef ;  /* 0x000010efff157424 */ /* 0x000fe400078e00ff */
[----:B------:R-:W-:Y:S02]  /*237c50*/  IMAD.MOV.U32 R7, RZ, RZ, 0x58 ;  /* 0x00000058ff077424 */ /* 0x000fe400078e00ff */
[----:B------:R-:W-:-:S02]  /*237c60*/  IMAD.X R5, R9, 0x1, R5, P0 ;  /* 0x0000000109057824 */ /* 0x000fc400000e0605 */
[----:B------:R-:W-:Y:S02]  /*237c70*/  IMAD.MOV.U32 R15, RZ, RZ, 0xd ;  /* 0x0000000dff0f7424 */ /* 0x000fe400078e00ff */
[----:B0-----:R-:W-:Y:S01]  /*237c80*/  IMAD.MOV.U32 R0, RZ, RZ, -0xc ;  /* 0xfffffff4ff007424 */ /* 0x001fe200078e00ff */
[----:B------:R0:W-:Y:S01]  /*237c90*/  ST.E desc[UR36][R4.64+0x4], R21 ;  /* 0x0000041504007985 */ /* 0x0001e2000c101924 */
[----:B------:R-:W-:Y:S02]  /*237ca0*/  IMAD.MOV.U32 R11, RZ, RZ, R8 ;  /* 0x000000ffff0b7224 */ /* 0x000fe400078e0008 */
[----:B------:R-:W-:Y:S01]  /*237cb0*/  IMAD.MOV.U32 R13, RZ, RZ, R9 ;  /* 0x000000ffff0d7224 */ /* 0x000fe200078e0009 */
[----:B------:R0:W-:Y:S04]  /*237cc0*/  ST.E desc[UR36][R4.64+0x8], R7 ;  /* 0x0000080704007985 */ /* 0x0001e8000c101924 */
[----:B------:R0:W-:Y:S04]  /*237cd0*/  ST.E desc[UR36][R4.64+0xc], R15 ;  /* 0x00000c0f04007985 */ /* 0x0001e8000c101924 */
[----:B------:R0:W-:Y:S04]  /*237ce0*/  ST.E.U8 desc[UR36][R4.64+0x3], R6 ;  /* 0x0000030604007985 */ /* 0x0001e8000c101124 */
[----:B------:R0:W-:Y:S04]  /*237cf0*/  ST.E.U8 desc[UR36][R4.64], RZ ;  /* 0x000000ff04007985 */ /* 0x0001e8000c101124 */
[----:B------:R0:W-:Y:S02]  /*237d00*/  ST.E.U8 desc[UR36][R4.64+0x1], RZ ;  /* 0x000001ff04007985 */ /* 0x0001e4000c101124 */
.L_x_11737:
[----:B0123--:R-:W0:Y:S02]  /*237d10*/  LDS.128 R4, [R12] ;  /* 0x000000000c047984 */ /* 0x00fe240000000c00 */
[----:B0-----:R-:W-:-:S05]  /*237d20*/  IADD3 R14, P0, PT, R8, R4, RZ ;  /* 0x00000004080e7210 */ /* 0x001fca0007f1e0ff */
[----:B------:R-:W-:-:S05]  /*237d30*/  IMAD.X R15, R9, 0x1, R5, P0 ;  /* 0x00000001090f7824 */ /* 0x000fca00000e0605 */
[----:B------:R-:W2:Y:S01]  /*237d40*/  LD.E R33, desc[UR36][R14.64+0xc] ;  /* 0x00000c240e217980 */ /* 0x000ea2000c101900 */
[C---:B------:R-:W-:Y:S01]  /*237d50*/  VIADD R16, R0.reuse, 0xc ;  /* 0x0000000c00107836 */ /* 0x040fe20000000000 */
[----:B------:R-:W-:Y:S05]  /*237d60*/  YIELD ;  /* 0x0000000000007946 */ /* 0x000fea0003800000 */
[----:B------:R-:W-:Y:S01]  /*237d70*/  BSSY.RECONVERGENT B2, `(.L_x_11721) ;  /* 0x0000053000027945 */ /* 0x000fe20003800200 */
[----:B------:R-:W-:Y:S01]  /*237d80*/  VIADD R10, R0, 0xd ;  /* 0x0000000d000a7836 */ /* 0x000fe20000000000 */
[----:B--2---:R-:W-:-:S13]  /*237d90*/  ISETP.GE.AND P0, PT, R16, R33, PT ;  /* 0x000000211000720c */ /* 0x004fda0003f06270 */
[----:B------:R-:W-:Y:S05]  /*237da0*/  @!P0 BRA `(.L_x_11722) ;  /* 0x00000004002c8947 */ /* 0x000fea0003800000 */
[----:B------:R-:W-:Y:S02]  /*237db0*/  IMAD.MOV.U32 R14, RZ, RZ, 0x30 ;  /* 0x00000030ff0e7424 */ /* 0x000fe400078e00ff */
[----:B------:R-:W-:-:S06]  /*237dc0*/  IMAD.MOV.U32 R15, RZ, RZ, 0x0 ;  /* 0x00000000ff0f7424 */ /* 0x000fcc00078e00ff */
[----:B------:R-:W2:Y:S01]  /*237dd0*/  ATOMG.E.ADD.64.STRONG.GPU PT, R14, desc[UR36][R46.64+0x8], R14 ;  /* 0x8000080e2e0e79a8 */ /* 0x000ea200081ef524 */
[----:B------:R-:W-:Y:S01]  /*237de0*/  BSSY.RECONVERGENT B3, `(.L_x_11723) ;  /* 0x000002a000037945 */ /* 0x000fe20003800200 */
[----:B------:R-:W0:Y:S01]  /*237df0*/  S2R R39, SR_CgaCtaId ;  /* 0x0000000000277919 */ /* 0x000e220000008800 */
[C---:B--2---:R-:W-:Y:S02]  /*237e00*/  IADD3 R21, P0, PT, R14.reuse, 0x38, RZ ;  /* 0x000000380e157810 */ /* 0x044fe40007f1e0ff */
[--C-:B------:R-:W-:Y:S02]  /*237e10*/  SHF.R.U64 R35, R14, 0x4, R15.reuse ;  /* 0x000000040e237819 */ /* 0x100fe4000000120f */
[----:B------:R-:W-:Y:S01]  /*237e20*/  ISETP.LT.U32.AND P1, PT, R21, R6, PT ;  /* 0x000000061500720c */ /* 0x000fe20003f21070 */
[----:B------:R-:W-:Y:S01]  /*237e30*/  IMAD.X R6, RZ, RZ, R15, P0 ;  /* 0x000000ffff067224 */ /* 0x000fe200000e060f */
[----:B------:R-:W-:-:S04]  /*237e40*/  ISETP.NE.AND P0, PT, R35, -0x1, PT ;  /* 0xffffffff2300780c */ /* 0x000fc80003f05270 */
[----:B------:R-:W-:Y:S02]  /*237e50*/  ISETP.LT.U32.AND.EX P0, PT, R6, R7, P0, P1 ;  /* 0x000000070600720c */ /* 0x000fe40000701110 */
[----:B------:R-:W-:-:S04]  /*237e60*/  MOV R6, 0x400 ;  /* 0x0000040000067802 */ /* 0x000fc80000000f00 */
[----:B0-----:R-:W-:-:S07]  /*237e70*/  LEA R12, R39, R6, 0x18 ;  /* 0x00000006270c7211 */ /* 0x001fce00078ec0ff */
        /* <DEDUP_REMOVED lines=32> */
.L_x_11724:
[----:B------:R-:W-:Y:S05]  /*238080*/  BSYNC.RECONVERGENT B3 ;  /* 0x0000000000037941 */ /* 0x000fea0003800200 */
.L_x_11723:
        /* <DEDUP_REMOVED lines=26> */
.L_x_11726:
[----:B------:R-:W-:Y:S05]  /*238230*/  BSYNC.RECONVERGENT B3 ;  /* 0x0000000000037941 */ /* 0x000fea0003800200 */
.L_x_11725:
[----:B------:R2:W-:Y:S01]  /*238240*/  STL [UR45], R6 ;  /* 0x00000006ff007987 */ /* 0x0005e2000810082d */
[----:B------:R-:W-:Y:S05]  /*238250*/  BRA `(.L_x_11727) ;  /* 0x0000000000107947 */ /* 0x000fea0003800000 */
.L_x_11722:
[----:B------:R-:W-:-:S05]  /*238260*/  IADD3 R4, P0, PT, R4, R11, RZ ;  /* 0x0000000b04047210 */ /* 0x000fca0007f1e0ff */
[----:B------:R-:W-:-:S05]  /*238270*/  IMAD.X R5, R5, 0x1, R13, P0 ;  /* 0x0000000105057824 */ /* 0x000fca00000e060d */
[----:B------:R0:W-:Y:S04]  /*238280*/  ST.E desc[UR36][R4.64+0x20], RZ ;  /* 0x000020ff04007985 */ /* 0x0001e8000c101924 */
[----:B------:R0:W-:Y:S02]  /*238290*/  ST.E.U8 desc[UR36][R4.64+0x20], RZ ;  /* 0x000020ff04007985 */ /* 0x0001e4000c101124 */
.L_x_11727:
[----:B------:R-:W-:Y:S05]  /*2382a0*/  BSYNC.RECONVERGENT B2 ;  /* 0x0000000000027941 */ /* 0x000fea0003800200 */
.L_x_11721:
[----:B------:R-:W-:-:S13]  /*2382b0*/  ISETP.NE.AND P0, PT, R10, 0xd, PT ;  /* 0x0000000d0a00780c */ /* 0x000fda0003f05270 */
[----:B------:R-:W-:Y:S05]  /*2382c0*/  @!P0 BRA `(.L_x_11728) ;  /* 0x0000000400788947 */ /* 0x000fea0003800000 */
[----:B------:R-:W3:Y:S01]  /*2382d0*/  S2UR UR5, SR_CgaCtaId ;  /* 0x00000000000579c3 */ /* 0x000ee20000008800 */
[----:B------:R-:W-:Y:S02]  /*2382e0*/  UMOV UR4, 0x400 ;  /* 0x0000040000047882 */ /* 0x000fe40000000000 */
[----:B---3--:R-:W-:-:S06]  /*2382f0*/  ULEA UR4, UR5, UR4, 0x18 ;  /* 0x0000000405047291 */ /* 0x008fcc000f8ec0ff */
[----:B------:R-:W-:-:S05]  /*238300*/  IMAD.U32 R12, RZ, RZ, UR4 ;  /* 0x00000004ff0c7e24 */ /* 0x000fca000f8e00ff */
[----:B012---:R-:W0:Y:S02]  /*238310*/  LDS.128 R4, [R12] ;  /* 0x000000000c047984 */ /* 0x007e240000000c00 */
[----:B0-----:R-:W-:-:S05]  /*238320*/  IADD3 R14, P0, PT, R8, R4, RZ ;  /* 0x00000004080e7210 */ /* 0x001fca0007f1e0ff */
[----:B------:R-:W-:-:S05]  /*238330*/  IMAD.X R15, R9, 0x1, R5, P0 ;  /* 0x00000001090f7824 */ /* 0x000fca00000e0605 */
        /* <DEDUP_REMOVED lines=45> */
.L_x_11732:
[----:B------:R-:W-:Y:S01]  /*238610*/  IMAD.MOV.U32 R4, RZ, RZ, 0x5272 ;  /* 0x00005272ff047424 */ /* 0x000fe200078e00ff */
[----:B------:R-:W-:Y:S01]  /*238620*/  PLOP3.LUT P0, PT, PT, PT, PT, 0x8, 0x80 ;  /* 0x000000000080781c */ /* 0x000fe20003f0e170 */
[----:B------:R-:W-:-:S03]  /*238630*/  IMAD.MOV.U32 R15, RZ, RZ, -0x1 ;  /* 0xffffffffff0f7424 */ /* 0x000fc600078e00ff */
[----:B------:R0:W-:Y:S09]  /*238640*/  STL [UR45], R4 ;  /* 0x00000004ff007987 */ /* 0x0001f2000810082d */
.L_x_11733:
[----:B------:R-:W-:Y:S05]  /*238650*/  BSYNC.RECONVERGENT B3 ;  /* 0x0000000000037941 */ /* 0x000fea0003800200 */
.L_x_11731:
        /* <DEDUP_REMOVED lines=25> */
.L_x_11735:
[----:B------:R-:W-:Y:S05]  /*2387f0*/  BSYNC.RECONVERGENT B3 ;  /* 0x0000000000037941 */ /* 0x000fea0003800200 */
.L_x_11734:
[----:B------:R2:W-:Y:S01]  /*238800*/  STL [UR45], R6 ;  /* 0x00000006ff007987 */ /* 0x0005e2000810082d */
[----:B------:R-:W-:Y:S05]  /*238810*/  BRA `(.L_x_11736) ;  /* 0x0000000000107947 */ /* 0x000fea0003800000 */
.L_x_11730:
[----:B------:R-:W-:-:S05]  /*238820*/  IADD3 R4, P0, PT, R4, R11, RZ ;  /* 0x0000000b04047210 */ /* 0x000fca0007f1e0ff */
[----:B------:R-:W-:-:S05]  /*238830*/  IMAD.X R5, R5, 0x1, R13, P0 ;  /* 0x0000000105057824 */ /* 0x000fca00000e060d */
[----:B------:R3:W-:Y:S04]  /*238840*/  ST.E desc[UR36][R4.64+0x24], RZ ;  /* 0x000024ff04007985 */ /* 0x0007e8000c101924 */
[----:B------:R3:W-:Y:S02]  /*238850*/  ST.E.U8 desc[UR36][R4.64+0x24], RZ ;  /* 0x000024ff04007985 */ /* 0x0007e4000c101124 */
.L_x_11736:
[----:B------:R-:W-:Y:S05]  /*238860*/  BSYNC.RECONVERGENT B2 ;  /* 0x0000000000027941 */ /* 0x000fea0003800200 */
.L_x_11729:
[----:B------:R-:W-:Y:S01]  /*238870*/  IADD3 R11, P0, PT, R11, 0x8, RZ ;  /* 0x000000080b0b7810 */ /* 0x000fe20007f1e0ff */
[----:B------:R-:W-:-:S04]  /*238880*/  VIADD R0, R0, 0x2 ;  /* 0x0000000200007836 */ /* 0x000fc80000000000 */
[----:B------:R-:W-:Y:S01]  /*238890*/  IMAD.X R13, RZ, RZ, R13, P0 ;  /* 0x000000ffff0d7224 */ /* 0x000fe200000e060d */
[----:B------:R-:W-:Y:S07]  /*2388a0*/  BRA `(.L_x_11737) ;  /* 0xfffffff400187947 */ /* 0x000fee000383ffff */
.L_x_11728:
[----:B------:R-:W-:Y:S05]  /*2388b0*/  BSYNC B1 ;  /* 0x0000000000017941 */ /* 0x000fea0003800000 */
.L_x_11720:
[----:B------:R-:W-:Y:S05]  /*2388c0*/  BSYNC B0 ;  /* 0x0000000000007941 */ /* 0x000fea0003800000 */
.L_x_11719:
[----:B------:R-:W-:Y:S01]  /*2388d0*/  BSSY B0, `(.L_x_11738) ;  /* 0x00000c6000007945 */ /* 0x000fe20003800000 */
[----:B------:R-:W-:Y:S01]  /*2388e0*/  ISETP.NE.AND P2, PT, R3, -0x1, PT ;  /* 0xffffffff0300780c */ /* 0x000fe20003f45270 */
[----:B0-----:R-:W-:-:S12]  /*2388f0*/  IMAD.MOV.U32 R0, RZ, RZ, RZ ;  /* 0x000000ffff007224 */ /* 0x001fd800078e00ff */
.L_x_11756:
[----:B------:R-:W-:Y:S05]  /*238900*/  YIELD ;  /* 0x0000000000007946 */ /* 0x000fea0003800000 */
[----:B0-----:R-:W0:Y:S01]  /*238910*/  LDCU.64 UR4, c[0x4][0xa0] ;  /* 0x01001400ff0477ac */ /* 0x001e220008000a00 */
[----:B-1-34-:R-:W-:Y:S01]  /*238920*/  @!P2 IMAD.MOV.U32 R4, RZ, RZ, 0x5368 ;  /* 0x00005368ff04a424 */ /* 0x01afe200078e00ff */
[----:B------:R-:W-:Y:S04]  /*238930*/  BSSY.RECONVERGENT B1, `(.L_x_11739) ;  /* 0x000005a000017945 */ /* 0x000fe80003800200 */
[----:B------:R1:W-:Y:S01]  /*238940*/  @!P2 STL [UR45], R4 ;  /* 0x00000004ff00a987 */ /* 0x0003e2000810082d */
[----:B0-----:R-:W-:-:S05]  /*238950*/  IADD3 R8, P0, PT, R0, UR4, RZ ;  /* 0x0000000400087c10 */ /* 0x001fca000ff1e0ff */
[----:B------:R-:W-:Y:S01]  /*238960*/  IMAD.X R9, RZ, RZ, UR5, P0 ;  /* 0x00000005ff097e24 */ /* 0x000fe200080e06ff */
[----:B-1----:R-:W-:Y:S07]  /*238970*/  @!P2 BRA `(.L_x_11740) ;  /* 0x000000040054a947 */ /* 0x002fee0003800000 */
[----:B------:R-:W0:Y:S01]  /*238980*/  S2R R5, SR_CgaCtaId ;  /* 0x0000000000057919 */ /* 0x000e220000008800 */
[----:B------:R-:W-:-:S04]  /*238990*/  MOV R4, 0x400 ;  /* 0x0000040000047802 */ /* 0x000fc80000000f00 */
[----:B0-----:R-:W-:-:S05]  /*2389a0*/  LEA R14, R5, R4, 0x18 ;  /* 0x00000004050e7211 */ /* 0x001fca00078ec0ff */
        /* <DEDUP_REMOVED lines=47> */
.L_x_11743:
[----:B------:R-:W-:Y:S05]  /*238ca0*/  BSYNC.RECONVERGENT B2 ;  /* 0x0000000000027941 */ /* 0x000fea0003800200 */
.L_x_11742:
        /* <DEDUP_REMOVED lines=26> */
.L_x_11745:
[----:B------:R-:W-:Y:S05]  /*238e50*/  BSYNC.RECONVERGENT B2 ;  /* 0x0000000000027941 */ /* 0x000fea0003800200 */
.L_x_11744:
[----:B------:R1:W-:Y:S01]  /*238e60*/  STL [UR45], R6 ;  /* 0x00000006ff007987 */ /* 0x0003e2000810082d */
[----:B------:R-:W-:Y:S05]  /*238e70*/  BRA `(.L_x_11740) ;  /* 0x0000000000147947 */ /* 0x000fea0003800000 */
.L_x_11741:
[----:B------:R-:W2:Y:S01]  /*238e80*/  LDG.E.U8.CONSTANT R7, desc[UR36][R8.64] ;  /* 0x0000002408077981 */ /* 0x000ea2000c1e9100 */
[----:B------:R-:W-:-:S05]  /*238e90*/  LEA R4, P0, R0, R10, 0x2 ;  /* 0x0000000a00047211 */ /* 0x000fca00078010ff */
[----:B------:R-:W-:-:S05]  /*238ea0*/  IMAD.X R5, RZ, RZ, R11, P0 ;  /* 0x000000ffff057224 */ /* 0x000fca00000e060b */
[----:B------:R0:W-:Y:S04]  /*238eb0*/  ST.E desc[UR36][R4.64+0x20], RZ ;  /* 0x000020ff04007985 */ /* 0x0001e8000c101924 */
[----:B--2---:R0:W-:Y:S02]  /*238ec0*/  ST.E.U8 desc[UR36][R4.64+0x20], R7 ;  /* 0x0000200704007985 */ /* 0x0041e4000c101124 */
.L_x_11740:
[----:B------:R-:W-:Y:S05]  /*238ed0*/  BSYNC.RECONVERGENT B1 ;  /* 0x0000000000017941 */ /* 0x000fea0003800200 */
.L_x_11739:
[----:B------:R-:W-:-:S05]  /*238ee0*/  VIADD R33, R0, 0x1 ;  /* 0x0000000100217836 */ /* 0x000fca0000000000 */
[----:B------:R-:W-:-:S13]  /*238ef0*/  ISETP.NE.AND P0, PT, R33, 0xd, PT ;  /* 0x0000000d2100780c */ /* 0x000fda0003f05270 */
[----:B------:R-:W-:Y:S05]  /*238f00*/  @!P0 BRA `(.L_x_11746) ;  /* 0x0000000400888947 */ /* 0x000fea0003800000 */
[----:B------:R-:W-:Y:S01]  /*238f10*/  ISETP.NE.AND P0, PT, R3, -0x1, PT ;  /* 0xffffffff0300780c */ /* 0x000fe20003f05270 */
[----:B------:R-:W-:-:S12]  /*238f20*/  BSSY.RECONVERGENT B1, `(.L_x_11747) ;  /* 0x000005f000017945 */ /* 0x000fd80003800200 */
[----:B------:R-:W-:Y:S05]  /*238f30*/  @!P0 BRA `(.L_x_11748) ;  /* 0x0000000400688947 */ /* 0x000fea0003800000 */
[----:B0-----:R-:W0:Y:S01]  /*238f40*/  S2R R5, SR_CgaCtaId ;  /* 0x0000000000057919 */ /* 0x001e220000008800 */
[----:B------:R-:W-:Y:S01]  /*238f50*/  MOV R4, 0x400 ;  /* 0x0000040000047802 */ /* 0x000fe20000000f00 */
[----:B------:R3:W5:Y:S03]  /*238f60*/  LDG.E.U8.CONSTANT R9, desc[UR36][R8.64+0x1] ;  /* 0x0000012408097981 */ /* 0x000766000c1e9100 */
[----:B0-----:R-:W-:-:S05]  /*238f70*/  LEA R14, R5, R4, 0x18 ;  /* 0x00000004050e7211 */ /* 0x001fca00078ec0ff */
[----:B-12---:R-:W0:Y:S02]  /*238f80*/  LDS.128 R4, [R14] ;  /* 0x000000000e047984 */ /* 0x006e240000000c00 */
[----:B0-----:R-:W-:-:S05]  /*238f90*/  IMAD.WIDE R10, R3, 0x10, R4 ;  /* 0x00000010030a7825 */ /* 0x001fca00078e0204 */
[----:B------:R-:W2:Y:S02]  /*238fa0*/  LD.E R13, desc[UR36][R10.64+0xc] ;  /* 0x00000c240a0d7980 */ /* 0x000ea4000c101900 */
[----:B--2---:R-:W-:-:S13]  /*238fb0*/  ISETP.GE.AND P0, PT, R33, R13, PT ;  /* 0x0000000d2100720c */ /* 0x004fda0003f06270 */
[----:B---3--:R-:W-:Y:S05]  /*238fc0*/  @!P0 BRA `(.L_x_11749) ;  /* 0x00000004002c8947 */ /* 0x008fea0003800000 */
        /* <DEDUP_REMOVED lines=41> */
.L_x_11751:
[----:B------:R-:W-:Y:S01]  /*239260*/  IMAD.MOV.U32 R4, RZ, RZ, 0x5272 ;  /* 0x00005272ff047424 */ /* 0x000fe200078e00ff */
[----:B------:R-:W-:Y:S01]  /*239270*/  PLOP3.LUT P0, PT, PT, PT, PT, 0x8, 0x80 ;  /* 0x000000000080781c */ /* 0x000fe20003f0e170 */
[----:B------:R-:W-:-:S03]  /*239280*/  IMAD.MOV.U32 R9, RZ, RZ, -0x1 ;  /* 0xffffffffff097424 */ /* 0x000fc600078e00ff */
[----:B------:R0:W-:Y:S09]  /*239290*/  STL [UR45], R4 ;  /* 0x00000004ff007987 */ /* 0x0001f2000810082d */
.L_x_11752:
[----:B------:R-:W-:Y:S05]  /*2392a0*/  BSYNC.RECONVERGENT B2 ;  /* 0x0000000000027941 */ /* 0x000fea0003800200 */
.L_x_11750:
        /* <DEDUP_REMOVED lines=25> */
.L_x_11754:
[----:B------:R-:W-:Y:S05]  /*239440*/  BSYNC.RECONVERGENT B2 ;  /* 0x0000000000027941 */ /* 0x000fea0003800200 */
.L_x_11753:
[----:B------:R2:W-:Y:S01]  /*239450*/  STL [UR45], R6 ;  /* 0x00000006ff007987 */ /* 0x0005e2000810082d */
[----:B------:R-:W-:Y:S01]  /*239460*/  VIADD R0, R0, 0x2 ;  /* 0x0000000200007836 */ /* 0x000fe20000000000 */
[----:B------:R-:W-:Y:S06]  /*239470*/  BRA `(.L_x_11755) ;  /* 0x0000000000247947 */ /* 0x000fec0003800000 */
.L_x_11749:
[----:B------:R-:W-:Y:S01]  /*239480*/  LEA R4, P0, R33, R10, 0x2 ;  /* 0x0000000a21047211 */ /* 0x000fe200078010ff */
[----:B------:R-:W-:-:S04]  /*239490*/  VIADD R0, R0, 0x2 ;  /* 0x0000000200007836 */ /* 0x000fc80000000000 */
[----:B------:R-:W-:-:S05]  /*2394a0*/  IMAD.X R5, RZ, RZ, R11, P0 ;  /* 0x000000ffff057224 */ /* 0x000fca00000e060b */
[----:B------:R3:W-:Y:S04]  /*2394b0*/  ST.E desc[UR36][R4.64+0x20], RZ ;  /* 0x000020ff04007985 */ /* 0x0007e8000c101924 */
[----:B-----5:R3:W-:Y:S01]  /*2394c0*/  ST.E.U8 desc[UR36][R4.64+0x20], R9 ;  /* 0x0000200904007985 */ /* 0x0207e2000c101124 */
[----:B------:R-:W-:Y:S05]  /*2394d0*/  BRA `(.L_x_11755) ;  /* 0x00000000000c7947 */ /* 0x000fea0003800000 */
.L_x_11748:
[----:B0-----:R-:W-:Y:S02]  /*2394e0*/  IMAD.MOV.U32 R4, RZ, RZ, 0x5368 ;  /* 0x00005368ff047424 */ /* 0x001fe400078e00ff */
[----:B------:R-:W-:-:S03]  /*2394f0*/  VIADD R0, R0, 0x2 ;  /* 0x0000000200007836 */ /* 0x000fc60000000000 */
[----:B------:R4:W-:Y:S04]  /*239500*/  STL [UR45], R4 ;  /* 0x00000004ff007987 */ /* 0x0009e8000810082d */
.L_x_11755:
[----:B------:R-:W-:Y:S05]  /*239510*/  BSYNC.RECONVERGENT B1 ;  /* 0x0000000000017941 */ /* 0x000fea0003800200 */
.L_x_11747:
[----:B------:R-:W-:Y:S05]  /*239520*/  BRA `(.L_x_11756) ;  /* 0xfffffff000f47947 */ /* 0x000fea000383ffff */
.L_x_11746:
[----:B------:R-:W-:Y:S05]  /*239530*/  BSYNC B0 ;  /* 0x0000000000007941 */ /* 0x000fea0003800000 */
.L_x_11738:
[----:B------:R-:W-:Y:S02]  /*239540*/  IMAD.MOV.U32 R12, RZ, RZ, 0x30 ;  /* 0x00000030ff0c7424 */ /* 0x000fe400078e00ff */
[----:B------:R-:W-:-:S06]  /*239550*/  IMAD.MOV.U32 R13, RZ, RZ, 0x0 ;  /* 0x00000000ff0d7424 */ /* 0x000fcc00078e00ff */
[----:B------:R-:W3:Y:S01]  /*239560*/  ATOMG.E.ADD.64.STRONG.GPU PT, R12, desc[UR36][R46.64+0x8], R12 ;  /* 0x8000080c2e0c79a8 */ /* 0x000ee200081ef524 */
[----:B------:R-:W4:Y:S01]  /*239570*/  S2UR UR5, SR_CgaCtaId ;  /* 0x00000000000579c3 */ /* 0x000f220000008800 */
[----:B------:R-:W-:Y:S01]  /*239580*/  UMOV UR4, 0x400 ;  /* 0x0000040000047882 */ /* 0x000fe20000000000 */
[----:B------:R-:W-:Y:S01]  /*239590*/  BSSY B2, `(.L_x_11757) ;  /* 0x0000238000027945 */ /* 0x000fe20003800000 */
[----:B----4-:R-:W-:-:S06]  /*2395a0*/  ULEA UR4, UR5, UR4, 0x18 ;  /* 0x0000000405047291 */ /* 0x010fcc000f8ec0ff */
[----:B------:R-:W-:-:S05]  /*2395b0*/  IMAD.U32 R40, RZ, RZ, UR4 ;  /* 0x00000004ff287e24 */ /* 0x000fca000f8e00ff */
[----:B012---:R-:W0:Y:S01]  /*2395c0*/  LDS.128 R4, [R40] ;  /* 0x0000000028047984 */ /* 0x007e220000000c00 */
[C---:B---3--:R-:W-:Y:S02]  /*2395d0*/  LOP3.LUT R0, R12.reuse, 0xfffffff0, RZ, 0xc0, !PT ;  /* 0xfffffff00c007812 */ /* 0x048fe400078ec0ff */
[----:B------:R-:W-:Y:S02]  /*2395e0*/  IADD3 R9, P1, PT, R12, 0x38, RZ ;  /* 0x000000380c097810 */ /* 0x000fe40007f3e0ff */
        /* <DEDUP_REMOVED lines=78> */
[----:B------:R-:W-:-:S07]  /*239ad0*/  IMAD.MOV.U32 R15, RZ, RZ, RZ ;  /* 0x000000ffff0f7224 */ /* 0x000fce00078e00ff */
.L_x_11780:
[----:B0123--:R-:W0:Y:S02]  /*239ae0*/  LDS.128 R4, [R40] ;  /* 0x0000000028047984 */ /* 0x00fe240000000c00 */
[----:B0-----:R-:W-:-:S05]  /*239af0*/  IMAD.WIDE R20, R13, 0x10, R4 ;  /* 0x000000100d147825 */ /* 0x001fca00078e0204 */
[----:B------:R-:W2:Y:S01]  /*239b00*/  LD.E R10, desc[UR36][R20.64+0xc] ;  /* 0x00000c24140a7980 */ /* 0x000ea2000c101900 */
[----:B------:R-:W-:Y:S05]  /*239b10*/  YIELD ;  /* 0x0000000000007946 */ /* 0x000fea0003800000 */
[----:B------:R-:W-:Y:S01]  /*239b20*/  BSSY.RECONVERGENT B4, `(.L_x_11765) ;  /* 0x0000052000047945 */ /* 0x000fe20003800200 */
        /* <DEDUP_REMOVED lines=47> */
.L_x_11768:
[----:B------:R-:W-:Y:S05]  /*239e20*/  BSYNC.RECONVERGENT B5 ;  /* 0x0000000000057941 */ /* 0x000fea0003800200 */
.L_x_11767:
        /* <DEDUP_REMOVED lines=26> */
.L_x_11770:
[----:B------:R-:W-:Y:S05]  /*239fd0*/  BSYNC.RECONVERGENT B5 ;  /* 0x0000000000057941 */ /* 0x000fea0003800200 */
.L_x_11769:
[----:B------:R2:W-:Y:S01]  /*239fe0*/  STL [UR45], R6 ;  /* 0x00000006ff007987 */ /* 0x0005e2000810082d */
[----:B------:R-:W-:Y:S05]  /*239ff0*/  BRA `(.L_x_11771) ;  /* 0x0000000000107947 */ /* 0x000fea0003800000 */
.L_x_11766:
[----:B------:R-:W-:-:S05]  /*23a000*/  LEA R4, P1, R15, R20, 0x2 ;  /* 0x000000140f047211 */ /* 0x000fca00078210ff */
[----:B------:R-:W-:-:S05]  /*23a010*/  IMAD.X R5, RZ, RZ, R21, P1 ;  /* 0x000000ffff057224 */ /* 0x000fca00008e0615 */
[----:B------:R0:W-:Y:S04]  /*23a020*/  ST.E desc[UR36][R4.64+0x20], RZ ;  /* 0x000020ff04007985 */ /* 0x0001e8000c101924 */
[----:B------:R0:W-:Y:S02]  /*23a030*/  ST.E.U8 desc[UR36][R4.64+0x20], RZ ;  /* 0x000020ff04007985 */ /* 0x0001e4000c101124 */
.L_x_11771:
[----:B------:R-:W-:Y:S05]  /*23a040*/  BSYNC.RECONVERGENT B4 ;  /* 0x0000000000047941 */ /* 0x000fea0003800200 */
.L_x_11765:
[----:B------:R-:W3:Y:S01]  /*23a050*/  S2UR UR5, SR_CgaCtaId ;  /* 0x00000000000579c3 */ /* 0x000ee20000008800 */
[----:B------:R-:W-:Y:S02]  /*23a060*/  UMOV UR4, 0x400 ;  /* 0x0000040000047882 */ /* 0x000fe40000000000 */
[----:B---3--:R-:W-:-:S06]  /*23a070*/  ULEA UR4, UR5, UR4, 0x18 ;  /* 0x0000000405047291 */ /* 0x008fcc000f8ec0ff */
[----:B------:R-:W-:-:S05]  /*23a080*/  IMAD.U32 R40, RZ, RZ, UR4 ;  /* 0x00000004ff287e24 */ /* 0x000fca000f8e00ff */
[----:B012---:R-:W0:Y:S02]  /*23a090*/  LDS.128 R4, [R40] ;  /* 0x0000000028047984 */ /* 0x007e240000000c00 */
[----:B0-----:R-:W-:-:S05]  /*23a0a0*/  IMAD.WIDE R20, R13, 0x10, R4 ;  /* 0x000000100d147825 */ /* 0x001fca00078e0204 */
[----:B------:R-:W2:Y:S01]  /*23a0b0*/  LD.E R12, desc[UR36][R20.64+0xc] ;  /* 0x00000c24140c7980 */ /* 0x000ea2000c101900 */
[----:B------:R-:W-:Y:S01]  /*23a0c0*/  VIADD R41, R15, 0x1 ;  /* 0x000000010f297836 */ /* 0x000fe20000000000 */
[----:B------:R-:W-:Y:S04]  /*23a0d0*/  BSSY.RECONVERGENT B4, `(.L_x_11772) ;  /* 0x0000051000047945 */ /* 0x000fe80003800200 */
        /* <DEDUP_REMOVED lines=43> */
.L_x_11775:
[----:B------:R-:W-:Y:S01]  /*23a390*/  IMAD.MOV.U32 R4, RZ, RZ, 0x5272 ;  /* 0x00005272ff047424 */ /* 0x000fe200078e00ff */
[----:B------:R-:W-:Y:S01]  /*23a3a0*/  PLOP3.LUT P1, PT, PT, PT, PT, 0x8, 0x80 ;  /* 0x000000000080781c */ /* 0x000fe20003f2e170 */
[----:B------:R-:W-:-:S03]  /*23a3b0*/  IMAD.MOV.U32 R21, RZ, RZ, -0x1 ;  /* 0xffffffffff157424 */ /* 0x000fc600078e00ff */
[----:B------:R0:W-:Y:S09]  /*23a3c0*/  STL [UR45], R4 ;  /* 0x00000004ff007987 */ /* 0x0001f2000810082d */
.L_x_11776:
[----:B------:R-:W-:Y:S05]  /*23a3d0*/  BSYNC.RECONVERGENT B5 ;  /* 0x0000000000057941 */ /* 0x000fea0003800200 */
.L_x_11774:
        /* <DEDUP_REMOVED lines=25> */
.L_x_11778:
[----:B------:R-:W-:Y:S05]  /*23a570*/  BSYNC.RECONVERGENT B5 ;  /* 0x0000000000057941 */ /* 0x000fea0003800200 */
.L_x_11777:
[----:B------:R2:W-:Y:S01]  /*23a580*/  STL [UR45], R6 ;  /* 0x00000006ff007987 */ /* 0x0005e2000810082d */
[----:B------:R-:W-:Y:S05]  /*23a590*/  BRA `(.L_x_11779) ;  /* 0x0000000000107947 */ /* 0x000fea0003800000 */
.L_x_11773:
[----:B------:R-:W-:-:S05]  /*23a5a0*/  LEA R4, P1, R41, R20, 0x2 ;  /* 0x0000001429047211 */ /* 0x000fca00078210ff */
[----:B------:R-:W-:-:S05]  /*23a5b0*/  IMAD.X R5, RZ, RZ, R21, P1 ;  /* 0x000000ffff057224 */ /* 0x000fca00008e0615 */
[----:B------:R3:W-:Y:S04]  /*23a5c0*/  ST.E desc[UR36][R4.64+0x20], RZ ;  /* 0x000020ff04007985 */ /* 0x0007e8000c101924 */
[----:B------:R3:W-:Y:S02]  /*23a5d0*/  ST.E.U8 desc[UR36][R4.64+0x20], RZ ;  /* 0x000020ff04007985 */ /* 0x0007e4000c101124 */
.L_x_11779:
[----:B------:R-:W-:Y:S05]  /*23a5e0*/  BSYNC.RECONVERGENT B4 ;  /* 0x0000000000047941 */ /* 0x000fea0003800200 */
.L_x_11772:
[----:B------:R-:W-:-:S05]  /*23a5f0*/  VIADD R15, R15, 0x2 ;  /* 0x000000020f0f7836 */ /* 0x000fca0000000000 */
[----:B------:R-:W-:-:S13]  /*23a600*/  ISETP.NE.AND P1, PT, R15, R8, PT ;  /* 0x000000080f00720c */ /* 0x000fda0003f25270 */
[----:B------:R-:W-:Y:S05]  /*23a610*/  @P1 BRA `(.L_x_11780) ;  /* 0xfffffff400301947 */ /* 0x000fea000383ffff */
.L_x_11764:
[----:B------:R-:W-:Y:S05]  /*23a620*/  BSYNC B3 ;  /* 0x0000000000037941 */ /* 0x000fea0003800000 */
.L_x_11763:
[----:B01-3--:R-:W-:Y:S01]  /*23a630*/  LOP3.LUT R4, R0, 0x1, RZ, 0xc0, !PT ;  /* 0x0000000100047812 */ /* 0x00bfe200078ec0ff */
        /* <DEDUP_REMOVED lines=49> */
.L_x_11784:
[----:B------:R-:W-:Y:S01]  /*23a950*/  IMAD.MOV.U32 R4, RZ, RZ, 0x5272 ;  /* 0x00005272ff047424 */ /* 0x000fe200078e00ff */
[----:B------:R-:W-:Y:S01]  /*23a960*/  PLOP3.LUT P1, PT, PT, PT, PT, 0x8, 0x80 ;  /* 0x000000000080781c */ /* 0x000fe20003f2e170 */
[----:B------:R-:W-:-:S03]  /*23a970*/  IMAD.MOV.U32 R15, RZ, RZ, -0x1 ;  /* 0xffffffffff0f7424 */ /* 0x000fc600078e00ff */
[----:B------:R0:W-:Y:S09]  /*23a980*/  STL [UR45], R4 ;  /* 0x00000004ff007987 */ /* 0x0001f2000810082d */
.L_x_11785:
[----:B------:R-:W-:Y:S05]  /*23a990*/  BSYNC.RECONVERGENT B4 ;  /* 0x0000000000047941 */ /* 0x000fea0003800200 */
.L_x_11783:
        /* <DEDUP_REMOVED lines=25> */
.L_x_11787:
[----:B------:R-:W-:Y:S05]  /*23ab30*/  BSYNC.RECONVERGENT B4 ;  /* 0x0000000000047941 */ /* 0x000fea0003800200 */
.L_x_11786:
[----:B------:R3:W-:Y:S01]  /*23ab40*/  STL [UR45], R6 ;  /* 0x00000006ff007987 */ /* 0x0007e2000810082d */
[----:B------:R-:W-:Y:S05]  /*23ab50*/  BRA `(.L_x_11781) ;  /* 0x0000000000107947 */ /* 0x000fea0003800000 */
.L_x_11782:
[----:B------:R-:W-:-:S05]  /*23ab60*/  LEA R4, P1, R8, R14, 0x2 ;  /* 0x0000000e08047211 */ /* 0x000fca00078210ff */
[----:B------:R-:W-:-:S05]  /*23ab70*/  IMAD.X R5, RZ, RZ, R15, P1 ;  /* 0x000000ffff057224 */ /* 0x000fca00008e060f */
[----:B------:R0:W-:Y:S04]  /*23ab80*/  ST.E desc[UR36][R4.64+0x20], RZ ;  /* 0x000020ff04007985 */ /* 0x0001e8000c101924 */
[----:B------:R0:W-:Y:S02]  /*23ab90*/  ST.E.U8 desc[UR36][R4.64+0x20], RZ ;  /* 0x000020ff04007985 */ /* 0x0001e4000c101124 */
.L_x_11781:
[----:B------:R-:W-:Y:S05]  /*23aba0*/  BSYNC.RECONVERGENT B3 ;  /* 0x0000000000037941 */ /* 0x000fea0003800200 */
.L_x_11761:
[----:B------:R-:W-:-:S13]  /*23abb0*/  ISETP.GE.AND P1, PT, R0, 0x1, PT ;  /* 0x000000010000780c */ /* 0x000fda0003f26270 */
[----:B------:R-:W-:Y:S05]  /*23abc0*/  @!P1 BREAK B0 ;  /* 0x0000000000009942 */ /* 0x000fea0003800000 */
[----:B------:R-:W-:Y:S05]  /*23abd0*/  @!P1 BRA `(.L_x_11762) ;  /* 0x0000000800f09947 */ /* 0x000fea0003800000 */
[----:B------:R-:W-:Y:S05]  /*23abe0*/  BSYNC B0 ;  /* 0x0000000000007941 */ /* 0x000fea0003800000 */
.L_x_11760:
[----:B------:R-:W-:Y:S01]  /*23abf0*/  ISETP.NE.AND P2, PT, R3, -0x1, PT ;  /* 0xffffffff0300780c */ /* 0x000fe20003f45270 */
[----:B------:R-:W-:-:S12]  /*23ac00*/  IMAD.MOV.U32 R15, RZ, RZ, RZ ;  /* 0x000000ffff0f7224 */ /* 0x000fd800078e00ff */
.L_x_11802:
[----:B01----:R-:W-:Y:S01]  /*23ac10*/  @!P2 IMAD.MOV.U32 R4, RZ, RZ, 0x5368 ;  /* 0x00005368ff04a424 */ /* 0x003fe200078e00ff */
[----:B------:R-:W-:Y:S05]  /*23ac20*/  YIELD ;  /* 0x0000000000007946 */ /* 0x000fea0003800000 */
[----:B------:R0:W-:Y:S01]  /*23ac30*/  @!P2 STL [UR45], R4 ;  /* 0x00000004ff00a987 */ /* 0x0001e2000810082d */
[----:B------:R-:W-:Y:S01]  /*23ac40*/  BSSY.RECONVERGENT B0, `(.L_x_11788) ;  /* 0x0000058000007945 */ /* 0x000fe20003800200 */
[----:B------:R-:W-:Y:S01]  /*23ac50*/  IMAD.SHL.U32 R8, R15, 0x4, RZ ;  /* 0x000000040f087824 */ /* 0x000fe200078e00ff */
[----:B-----5:R-:W-:Y:S02]  /*23ac60*/  @!P2 PRMT R33, RZ, 0x7610, R33 ;  /* 0x00007610ff21a816 */ /* 0x020fe40000000021 */
[----:B----4-:R-:W-:Y:S05]  /*23ac70*/  @!P2 BRA `(.L_x_11789) ;  /* 0x000000040050a947 */ /* 0x010fea0003800000 */
[----:B------:R-:W1:Y:S01]  /*23ac80*/  S2R R5, SR_CgaCtaId ;  /* 0x0000000000057919 */ /* 0x000e620000008800 */
[----:B0-----:R-:W-:-:S04]  /*23ac90*/  MOV R4, 0x400 ;  /* 0x0000040000047802 */ /* 0x001fc80000000f00 */
[----:B-1----:R-:W-:-:S05]  /*23aca0*/  LEA R12, R5, R4, 0x18 ;  /* 0x00000004050c7211 */ /* 0x002fca00078ec0ff */
[----:B--23--:R-:W0:Y:S02]  /*23acb0*/  LDS.128 R4, [R12] ;  /* 0x000000000c047984 */ /* 0x00ce240000000c00 */
        /* <DEDUP_REMOVED lines=46> */
.L_x_11792:
[----:B------:R-:W-:Y:S05]  /*23afa0*/  BSYNC.RECONVERGENT B3 ;  /* 0x0000000000037941 */ /* 0x000fea0003800200 */
.L_x_11791:
        /* <DEDUP_REMOVED lines=26> */
.L_x_11794:
[----:B------:R-:W-:Y:S05]  /*23b150*/  BSYNC.RECONVERGENT B3 ;  /* 0x0000000000037941 */ /* 0x000fea0003800200 */
.L_x_11793:
[----:B------:R4:W-:Y:S01]  /*23b160*/  STL [UR45], R6 ;  /* 0x00000006ff007987 */ /* 0x0009e2000810082d */
[----:B------:R-:W-:Y:S01]  /*23b170*/  PRMT R33, RZ, 0x7610, R33 ;  /* 0x00007610ff217816 */ /* 0x000fe20000000021 */
[----:B------:R-:W-:Y:S06]  /*23b180*/  BRA `(.L_x_11789) ;  /* 0x00000000000c7947 */ /* 0x000fec0003800000 */
.L_x_11790:
[----:B------:R-:W-:-:S05]  /*23b190*/  IADD3 R4, P1, PT, R8, R20, RZ ;  /* 0x0000001408047210 */ /* 0x000fca0007f3e0ff */
[----:B------:R-:W-:-:S05]  /*23b1a0*/  IMAD.X R5, RZ, RZ, R21, P1 ;  /* 0x000000ffff057224 */ /* 0x000fca00008e0615 */
[----:B------:R1:W5:Y:S03]  /*23b1b0*/  LD.E.U8 R33, desc[UR36][R4.64+0x20] ;  /* 0x0000202404217980 */ /* 0x000366000c101100 */
.L_x_11789:
[----:B------:R-:W-:Y:S05]  /*23b1c0*/  BSYNC.RECONVERGENT B0 ;  /* 0x0000000000007941 */ /* 0x000fea0003800200 */
.L_x_11788:
[----:B------:R-:W-:Y:S01]  /*23b1d0*/  ISETP.NE.AND P1, PT, R13, -0x1, PT ;  /* 0xffffffff0d00780c */ /* 0x000fe20003f25270 */
[----:B------:R-:W-:-:S12]  /*23b1e0*/  BSSY.RECONVERGENT B0, `(.L_x_11795) ;  /* 0x0000058000007945 */ /* 0x000fd80003800200 */
[----:B01----:R-:W-:-:S05]  /*23b1f0*/  @!P1 IMAD.MOV.U32 R4, RZ, RZ, 0x5368 ;  /* 0x00005368ff049424 */ /* 0x003fca00078e00ff */
[----:B------:R0:W-:Y:S01]  /*23b200*/  @!P1 STL [UR45], R4 ;  /* 0x00000004ff009987 */ /* 0x0001e2000810082d */
[----:B------:R-:W-:Y:S05]  /*23b210*/  @!P1 BRA `(.L_x_11796) ;  /* 0x0000000400509947 */ /* 0x000fea0003800000 */
[----:B------:R-:W1:Y:S01]  /*23b220*/  S2R R5, SR_CgaCtaId ;  /* 0x0000000000057919 */ /* 0x000e620000008800 */
[----:B0-----:R-:W-:-:S04]  /*23b230*/  MOV R4, 0x400 ;  /* 0x0000040000047802 */ /* 0x001fc80000000f00 */
[----:B-1----:R-:W-:-:S05]  /*23b240*/  LEA R12, R5, R4, 0x18 ;  /* 0x00000004050c7211 */ /* 0x002fca00078ec0ff */
[----:B--234-:R-:W0:Y:S02]  /*23b250*/  LDS.128 R4, [R12] ;  /* 0x000000000c047984 */ /* 0x01ce240000000c00 */
        /* <DEDUP_REMOVED lines=46> */
.L_x_11799:
[----:B------:R-:W-:Y:S05]  /*23b540*/  BSYNC.RECONVERGENT B3 ;  /* 0x0000000000037941 */ /* 0x000fea0003800200 */
.L_x_11798:
        /* <DEDUP_REMOVED lines=26> */
.L_x_11801:
[----:B------:R-:W-:Y:S05]  /*23b6f0*/  BSYNC.RECONVERGENT B3 ;  /* 0x0000000000037941 */ /* 0x000fea0003800200 */
.L_x_11800:
[----:B------:R1:W-:Y:S01]  /*23b700*/  STL [UR45], R6 ;  /* 0x00000006ff007987 */ /* 0x0003e2000810082d */
[----:B------:R-:W-:Y:S05]  /*23b710*/  BRA `(.L_x_11796) ;  /* 0x0000000000107947 */ /* 0x000fea0003800000 */
.L_x_11797:
[----:B------:R-:W-:-:S05]  /*23b720*/  IADD3 R4, P1, PT, R8, R20, RZ ;  /* 0x0000001408047210 */ /* 0x000fca0007f3e0ff */
[----:B------:R-:W-:-:S05]  /*23b730*/  IMAD.X R5, RZ, RZ, R21, P1 ;  /* 0x000000ffff057224 */ /* 0x000fca00008e0615 */
[----:B------:R1:W-:Y:S04]  /*23b740*/  ST.E desc[UR36][R4.64+0x20], RZ ;  /* 0x000020ff04007985 */ /* 0x0003e8000c101924 */
[----:B-----5:R1:W-:Y:S02]  /*23b750*/  ST.E.U8 desc[UR36][R4.64+0x20], R33 ;  /* 0x0000202104007985 */ /* 0x0203e4000c101124 */
.L_x_11796:
[----:B------:R-:W-:Y:S05]  /*23b760*/  BSYNC.RECONVERGENT B0 ;  /* 0x0000000000007941 */ /* 0x000fea0003800200 */
.L_x_11795:
[----:B------:R-:W-:-:S05]  /*23b770*/  VIADD R15, R15, 0x1 ;  /* 0x000000010f0f7836 */ /* 0x000fca0000000000 */
[----:B------:R-:W-:-:S13]  /*23b780*/  ISETP.NE.AND P1, PT, R15, R0, PT ;  /* 0x000000000f00720c */ /* 0x000fda0003f25270 */
[----:B------:R-:W-:Y:S05]  /*23b790*/  @P1 BRA `(.L_x_11802) ;  /* 0xfffffff4001c1947 */ /* 0x000fea000383ffff */
.L_x_11762:
[----:B------:R-:W-:Y:S05]  /*23b7a0*/  BSYNC B1 ;  /* 0x0000000000017941 */ /* 0x000fea0003800000 */
.L_x_11759:
[----:B------:R-:W0:Y:S01]  /*23b7b0*/  S2UR UR5, SR_CgaCtaId ;  /* 0x00000000000579c3 */ /* 0x000e220000008800 */
[----:B------:R-:W-:Y:S02]  /*23b7c0*/  UMOV UR4, 0x400 ;  /* 0x0000040000047882 */ /* 0x000fe40000000000 */
[----:B0-----:R-:W-:-:S06]  /*23b7d0*/  ULEA UR4, UR5, UR4, 0x18 ;  /* 0x0000000405047291 */ /* 0x001fcc000f8ec0ff */
[----:B------:R-:W-:-:S05]  /*23b7e0*/  IMAD.U32 R40, RZ, RZ, UR4 ;  /* 0x00000004ff287e24 */ /* 0x000fca000f8e00ff */
[----:B-1----:R-:W2:Y:S02]  /*23b7f0*/  LDS.64 R4, [R40] ;  /* 0x0000000028047984 */ /* 0x002ea40000000a00 */
[----:B--234-:R-:W-:-:S05]  /*23b800*/  IADD3 R6, P1, PT, R4, R9, RZ ;  /* 0x0000000904067210 */ /* 0x01cfca0007f3e0ff */
[----:B------:R-:W-:-:S05]  /*23b810*/  IMAD.X R7, R5, 0x1, R11, P1 ;  /* 0x0000000105077824 */ /* 0x000fca00008e060b */
        /* <DEDUP_REMOVED lines=9> */
[----:B------:R-:W0:Y:S04]  /*23b8b0*/  LDS.64 R4, [R40] ;  /* 0x0000000028047984 */ /* 0x000e280000000a00 */
[----:B------:R-:W5:Y:S01]  /*23b8c0*/  LDL R6, [UR45] ;  /* 0x0000002dff067983 */ /* 0x000f620008100800 */
[----:B0-----:R-:W-:-:S05]  /*23b8d0*/  IADD3 R4, P1, PT, R4, R9, RZ ;  /* 0x0000000904047210 */ /* 0x001fca0007f3e0ff */
[----:B------:R-:W-:-:S05]  /*23b8e0*/  IMAD.X R5, R5, 0x1, R11, P1 ;  /* 0x0000000105057824 */ /* 0x000fca00008e060b */
[----:B------:R-:W2:Y:S02]  /*23b8f0*/  LD.E R4, desc[UR36][R4.64+0x20] ;  /* 0x0000202404047980 */ /* 0x000ea4000c101900 */
[----:B--2---:R-:W-:-:S07]  /*23b900*/  IMAD.WIDE R34, R4, 0x10, RZ ;  /* 0x0000001004227825 */ /* 0x004fce00078e02ff */
.L_x_11758:
[----:B------:R-:W-:Y:S05]  /*23b910*/  BSYNC B2 ;  /* 0x0000000000027941 */ /* 0x000fea0003800000 */
.L_x_11757:
        /* <DEDUP_REMOVED lines=9> */
[----:B------:R-:W1:Y:S02]  /*23b9b0*/  LDS.64 R4, [R40] ;  /* 0x0000000028047984 */ /* 0x000e640000000a00 */
[----:B-1----:R-:W-:-:S05]  /*23b9c0*/  IADD3 R4, P1, PT, R4, R9, RZ ;  /* 0x0000000904047210 */ /* 0x002fca0007f3e0ff */
[----:B------:R-:W-:-:S05]  /*23b9d0*/  IMAD.X R5, R5, 0x1, R11, P1 ;  /* 0x0000000105057824 */ /* 0x000fca00008e060b */
[----:B------:R1:W5:Y:S01]  /*23b9e0*/  LD.E R39, desc[UR36][R4.64+0x28] ;  /* 0x0000282404277980 */ /* 0x000362000c101900 */
[----:B------:R-:W-:-:S07]  /*23b9f0*/  IMAD.MOV.U32 R6, RZ, RZ, RZ ;  /* 0x000000ffff067224 */ /* 0x000fce00078e00ff */
.L_x_11806:
[----:B------:R-:W-:Y:S05]  /*23ba00*/  BSYNC.RECONVERGENT B0 ;  /* 0x0000000000007941 */ /* 0x000fea0003800200 */
.L_x_11805:
[----:B------:R-:W-:Y:S05]  /*23ba10*/  @!P0 BRA `(.L_x_11804) ;  /* 0x00000008002c8947 */ /* 0x000fea0003800000 */
[----:B------:R-:W1:Y:S02]  /*23ba20*/  LDS.64 R40, [R40] ;  /* 0x0000000028287984 */ /* 0x000e640000000a00 */
[----:B-1----:R-:W-:-:S05]  /*23ba30*/  IADD3 R4, P0, PT, R40, R9, RZ ;  /* 0x0000000928047210 */ /* 0x002fca0007f1e0ff */
[----:B------:R-:W-:-:S05]  /*23ba40*/  IMAD.X R5, R41, 0x1, R11, P0 ;  /* 0x0000000129057824 */ /* 0x000fca00000e060b */
[----:B------:R-:W2:Y:S01]  /*23ba50*/  LD.E R44, desc[UR36][R4.64+0x30] ;  /* 0x00003024042c7980 */ /* 0x000ea2000c101900 */
[----:B------:R-:W-:Y:S01]  /*23ba60*/  BSSY.RECONVERGENT B7, `(.L_x_11807) ;  /* 0x000007d000077945 */ /* 0x000fe20003800200 */
[----:B--2--5:R-:W-:-:S13]  /*23ba70*/  ISETP.GE.AND P0, PT, R44, R39, PT ;  /* 0x000000272c00720c */ /* 0x024fda0003f06270 */
[----:B------:R-:W-:Y:S05]  /*23ba80*/  @P0 BRA `(.L_x_11808) ;  /* 0x0000000400e80947 */ /* 0x000fea0003800000 */
[--C-:B0-----:R-:W-:Y:S01]  /*23ba90*/  IMAD.IADD R0, R39, 0x1, -R44.reuse ;  /* 0x0000000127007824 */ /* 0x101fe200078e0a2c */
[----:B------:R-:W-:Y:S01]  /*23baa0*/  BSSY.RECONVERGENT B9, `(.L_x_11809) ;  /* 0x0000039000097945 */ /* 0x000fe20003800200 */
[----:B------:R-:W-:Y:S02]  /*23bab0*/  IMAD.U32 R16, RZ, RZ, UR42 ;  /* 0x0000002aff107e24 */ /* 0x000fe4000f8e00ff */
[----:B------:R-:W-:Y:S01]  /*23bac0*/  IMAD.MOV.U32 R42, RZ, RZ, R44 ;  /* 0x000000ffff2a7224 */ /* 0x000fe200078e002c */
[----:B------:R-:W-:Y:S02]  /*23bad0*/  LOP3.LUT P0, R43, R0, 0x3, RZ, 0xc0, !PT ;  /* 0x00000003002b7812 */ /* 0x000fe4000780c0ff */
[----:B------:R-:W-:-:S05]  /*23bae0*/  IADD3 R16, P1, PT, R16, 0x58, RZ ;  /* 0x0000005810107810 */ /* 0x000fca0007f3e0ff */
[----:B------:R-:W-:-:S06]  /*23baf0*/  IMAD.X R32, RZ, RZ, UR43, P1 ;  /* 0x0000002bff207e24 */ /* 0x000fcc00088e06ff */
[----:B------:R-:W-:Y:S05]  /*23bb00*/  @!P0 BRA `(.L_x_11810) ;  /* 0x0000000000c88947 */ /* 0x000fea0003800000 */
        /* <DEDUP_REMOVED lines=8> */
[----:B------:R-:W-:Y:S02]  /*23bb90*/  IMAD.MOV.U32 R6, RZ, RZ, R16 ;  /* 0x000000ffff067224 */ /* 0x000fe400078e0010 */
[----:B0-----:R-:W-:Y:S02]  /*23bba0*/  IMAD.U32 R4, RZ, RZ, UR4 ;  /* 0x00000004ff047e24 */ /* 0x001fe4000f8e00ff */
[----:B------:R-:W-:Y:S02]  /*23bbb0*/  IMAD.U32 R5, RZ, RZ, UR5 ;  /* 0x00000005ff057e24 */ /* 0x000fe4000f8e00ff */
[----:B------:R-:W-:Y:S01]  /*23bbc0*/  IMAD.MOV.U32 R7, RZ, RZ, R32 ;  /* 0x000000ffff077224 */ /* 0x000fe200078e0020 */
[----:B--23--:R1:W-:Y:S06]  /*23bbd0*/  STL [R1+0x60], R0 ;  /* 0x0000600001007387 */ /* 0x00c3ec0000100800 */
[----:B------:R-:W-:-:S07]  /*23bbe0*/  LEPC R20, `(.L_x_11811) ;  /* 0x000000001014794e */ /* 0x000fce0000000000 */
[----:B-1----:R-:W-:Y:S05]  /*23bbf0*/  CALL.ABS.NOINC R10 ;  /* 0x000000000a007343 */ /* 0x002fea0003c00000 */
.L_x_11811:
[----:B------:R-:W-:Y:S01]  /*23bc00*/  ISETP.NE.AND P0, PT, R43, 0x1, PT ;  /* 0x000000012b00780c */ /* 0x000fe20003f05270 */
[----:B------:R-:W-:-:S12]  /*23bc10*/  VIADD R42, R44, 0x1 ;  /* 0x000000012c2a7836 */ /* 0x000fd80000000000 */
[----:B------:R-:W-:Y:S05]  /*23bc20*/  @!P0 BRA `(.L_x_11810) ;  /* 0x0000000000808947 */ /* 0x000fea0003800000 */
[----:B------:R-:W-:Y:S01]  /*23bc30*/  IMAD.SHL.U32 R9, R42, 0x4, RZ ;  /* 0x000000042a097824 */ /* 0x000fe200078e00ff */
[----:B------:R-:W0:Y:S04]  /*23bc40*/  LDCU.64 UR4, c[0x4][0x18] ;  /* 0x01000300ff0477ac */ /* 0x000e280008000a00 */
        /* <DEDUP_REMOVED lines=12> */
.L_x_11812:
        /* <DEDUP_REMOVED lines=17> */
.L_x_11813:
[----:B------:R-:W-:-:S07]  /*23be20*/  VIADD R42, R44, 0x3 ;  /* 0x000000032c2a7836 */ /* 0x000fce0000000000 */
.L_x_11810:
[----:B------:R-:W-:Y:S05]  /*23be30*/  BSYNC.RECONVERGENT B9 ;  /* 0x0000000000097941 */ /* 0x000fea0003800200 */
.L_x_11809:
[----:B------:R-:W-:-:S05]  /*23be40*/  IMAD.IADD R0, R44, 0x1, -R39 ;  /* 0x000000012c007824 */ /* 0x000fca00078e0a27 */
[----:B------:R-:W-:-:S13]  /*23be50*/  ISETP.GT.U32.AND P0, PT, R0, -0x4, PT ;  /* 0xfffffffc0000780c */ /* 0x000fda0003f04070 */
[----:B------:R-:W-:Y:S05]  /*23be60*/  @P0 BRA `(.L_x_11808) ;  /* 0x0000000000f00947 */ /* 0x000fea0003800000 */
.L_x_11818:
        /* <DEDUP_REMOVED lines=15> */
.L_x_11814:
[----:B------:R-:W-:Y:S01]  /*23bf60*/  VIADD R9, R43, 0x4 ;  /* 0x000000042b097836 */ /* 0x000fe20000000000 */
        /* <DEDUP_REMOVED lines=13> */
.L_x_11815:
        /* <DEDUP_REMOVED lines=14> */
.L_x_11816:
        /* <DEDUP_REMOVED lines=14> */
.L_x_11817:
[----:B------:R-:W-:-:S05]  /*23c200*/  VIADD R42, R42, 0x4 ;  /* 0x000000042a2a7836 */ /* 0x000fca0000000000 */
[----:B------:R-:W-:-:S13]  /*23c210*/  ISETP.NE.AND P0, PT, R42, R39, PT ;  /* 0x000000272a00720c */ /* 0x000fda0003f05270 */
[----:B------:R-:W-:Y:S05]  /*23c220*/  @P0 BRA `(.L_x_11818) ;  /* 0xfffffffc00100947 */ /* 0x000fea000383ffff */
.L_x_11808:
[----:B------:R-:W-:Y:S05]  /*23c230*/  BSYNC.RECONVERGENT B7 ;  /* 0x0000000000077941 */ /* 0x000fea0003800200 */
.L_x_11807:
        /* <DEDUP_REMOVED lines=8> */
.L_x_11819:
[----:B------:R-:W5:Y:S02]  /*23c2c0*/  LDL R6, [UR45] ;  /* 0x0000002dff067983 */ /* 0x000f640008100800 */
.L_x_11804:
[----:B------:R-:W-:Y:S05]  /*23c2d0*/  BSYNC.RECONVERGENT B6 ;  /* 0x0000000000067941 */ /* 0x000fea0003800200 */
.L_x_11803:
[----:B-----5:R-:W-:Y:S01]  /*23c2e0*/  ISETP.NE.AND P0, PT, R6, RZ, PT ;  /* 0x000000ff0600720c */ /* 0x020fe20003f05270 */
[----:B-1----:R-:W-:Y:S02]  /*23c2f0*/  IMAD.MOV.U32 R4, RZ, RZ, R28 ;  /* 0x000000ffff047224 */ /* 0x002fe400078e001c */
[----:B------:R-:W-:-:S10]  /*23c300*/  IMAD.MOV.U32 R5, RZ, RZ, 0x0 ;  /* 0x00000000ff057424 */ /* 0x000fd400078e00ff */
[----:B------:R-:W-:Y:S05]  /*23c310*/  @P0 BREAK B8 ;  /* 0x0000000000080942 */ /* 0x000fea0003800000 */
[----:B0-----:R-:W-:Y:S05]  /*23c320*/  @P0 RET.REL.NODEC R4 `(_Z5entryPcS_PiPxS1_S0_S0_P19HostDeviceInterfacei) ;  /* 0xffffdc3c04340950 */ /* 0x001fea0003c3ffff */
[----:B------:R-:W-:Y:S01]  /*23c330*/  ISETP.NE.AND P1, PT, R38, RZ, PT ;  /* 0x000000ff2600720c */ /* 0x000fe20003f25270 */
[----:B------:R-:W-:-:S12]  /*23c340*/  BSSY B1, `(.L_x_11820) ;  /* 0x0000225000017945 */ /* 0x000fd80003800000 */
[----:B------:R-:W-:Y:S05]  /*23c350*/  @!P1 BRA `(.L_x_11821) ;  /* 0x00000020008c9947 */ /* 0x000fea0003800000 */
[----:B------:R-:W-:-:S07]  /*23c360*/  IMAD.MOV.U32 R0, RZ, RZ, RZ ;  /* 0x000000ffff007224 */ /* 0x000fce00078e00ff */
.L_x_11860:
[----:B------:R-:W-:Y:S01]  /*23c370*/  ISETP.GE.AND P0, PT, R24, 0x1, PT ;  /* 0x000000011800780c */ /* 0x000fe20003f06270 */
[----:B------:R-:W-:Y:S05]  /*23c380*/  YIELD ;  /* 0x0000000000007946 */ /* 0x000fea0003800000 */
[----:B------:R-:W-:Y:S01]  /*23c390*/  BSSY B0, `(.L_x_11822) ;  /* 0x00001bb000007945 */ /* 0x000fe20003800000 */
[----:B------:R-:W-:-:S06]  /*23c3a0*/  IMAD.MOV.U32 R12, RZ, RZ, RZ ;  /* 0x000000ffff0c7224 */ /* 0x000fcc00078e00ff */
[----:B------:R-:W-:Y:S05]  /*23c3b0*/  @!P0 BRA `(.L_x_11823) ;  /* 0x0000001800e08947 */ /* 0x000fea0003800000 */
[----:B------:R-:W0:Y:S01]  /*23c3c0*/  S2UR UR5, SR_CgaCtaId ;  /* 0x00000000000579c3 */ /* 0x000e220000008800 */
[----:B------:R-:W-:Y:S01]  /*23c3d0*/  UMOV UR4, 0x400 ;  /* 0x0000040000047882 */ /* 0x000fe20000000000 */
[----:B------:R-:W-:Y:S02]  /*23c3e0*/  IMAD R3, R24, R0, RZ ;  /* 0x0000000018037224 */ /* 0x000fe400078e02ff */
[----:B------:R-:W-:Y:S02]  /*23c3f0*/  IMAD.SHL.U32 R8, R0, 0x4, RZ ;  /* 0x0000000400087824 */ /* 0x000fe400078e00ff */
[----:B------:R-:W-:Y:S02]  /*23c400*/  IMAD.MOV.U32 R12, RZ, RZ, RZ ;  /* 0x000000ffff0c7224 */ /* 0x000fe400078e00ff */
[----:B------:R-:W-:Y:S01]  /*23c410*/  IMAD.MOV.U32 R9, RZ, RZ, RZ ;  /* 0x000000ffff097224 */ /* 0x000fe200078e00ff */
[----:B0-----:R-:W-:-:S06]  /*23c420*/  ULEA UR4, UR5, UR4, 0x18 ;  /* 0x0000000405047291 */ /* 0x001fcc000f8ec0ff */
[----:B------:R-:W-:-:S07]  /*23c430*/  IMAD.U32 R10, RZ, RZ, UR4 ;  /* 0x00000004ff0a7e24 */ /* 0x000fce000f8e00ff */
.L_x_11852:
[----:B------:R-:W0:Y:S02]  /*23c440*/  LDS.128 R4, [R10] ;  /* 0x000000000a047984 */ /* 0x000e240000000c00 */
[----:B0-----:R-:W-:-:S05]  /*23c450*/  IMAD.WIDE R14, R31, 0x10, R4 ;  /* 0x000000101f0e7825 */ /* 0x001fca00078e0204 */
[----:B------:R-:W2:Y:S01]  /*23c460*/  LD.E R21, desc[UR36][R14.64+0x24] ;  /* 0x000024240e157980 */ /* 0x000ea2000c101900 */
[----:B------:R-:W-:Y:S01]  /*23c470*/  IMAD.IADD R11, R3, 0x1, R9 ;  /* 0x00000001030b7824 */ /* 0x000fe200078e0209 */
[----:B------:R-:W-:Y:S05]  /*23c480*/  YIELD ;  /* 0x0000000000007946 */ /* 0x000fea0003800000 */
[----:B------:R-:W-:Y:S01]  /*23c490*/  BSSY.RECONVERGENT B2, `(.L_x_11824) ;  /* 0x0000062000027945 */ /* 0x000fe20003800200 */
[----:B------:R-:W-:Y:S01]  /*23c4a0*/  IMAD.SHL.U32 R11, R11, 0x8, RZ ;  /* 0x000000080b0b7824 */ /* 0x000fe200078e00ff */
[----:B--2---:R-:W-:-:S13]  /*23c4b0*/  ISETP.NE.AND P1, PT, R21, -0x1, PT ;  /* 0xffffffff1500780c */ /* 0x004fda0003f25270 */
[----:B------:R-:W-:Y:S01]  /*23c4c0*/  @!P1 IMAD.MOV.U32 R13, RZ, RZ, 0x5368 ;  /* 0x00005368ff0d9424 */ /* 0x000fe200078e00ff */
[----:B------:R-:W-:Y:S01]  /*23c4d0*/  @!P1 PLOP3.LUT P0, PT, PT, PT, PT, 0x8, 0x80 ;  /* 0x000000000080981c */ /* 0x000fe20003f0e170 */
[----:B------:R-:W-:Y:S02]  /*23c4e0*/  @!P1 IMAD.MOV.U32 R12, RZ, RZ, 0x5368 ;  /* 0x00005368ff0c9424 */ /* 0x000fe400078e00ff */
[----:B------:R-:W-:Y:S01]  /*23c4f0*/  @!P1 IMAD.MOV.U32 R33, RZ, RZ, RZ ;  /* 0x000000ffff219224 */ /* 0x000fe200078e00ff */
[----:B------:R0:W-:Y:S01]  /*23c500*/  @!P1 STL [UR45], R13 ;  /* 0x0000000dff009987 */ /* 0x0001e2000810082d */
[----:B------:R-:W-:Y:S01]  /*23c510*/  @!P1 IMAD.MOV.U32 R16, RZ, RZ, 0x5368 ;  /* 0x00005368ff109424 */ /* 0x000fe200078e00ff */
[----:B------:R-:W-:Y:S07]  /*23c520*/  @!P1 BRA `(.L_x_11825) ;  /* 0x0000000400609947 */ /* 0x000fee0003800000 */
[----:B------:R-:W-:-:S05]  /*23c530*/  IMAD.WIDE R14, R21, 0x10, R4 ;  /* 0x00000010150e7825 */ /* 0x000fca00078e0204 */
[----:B------:R-:W2:Y:S02]  /*23c540*/  LD.E R33, desc[UR36][R14.64+0xc] ;  /* 0x00000c240e217980 */ /* 0x000ea4000c101900 */
[----:B--2---:R-:W-:-:S13]  /*23c550*/  ISETP.GE.AND P0, PT, R0, R33, PT ;  /* 0x000000210000720c */ /* 0x004fda0003f06270 */
[----:B------:R-:W-:Y:S05]  /*23c560*/  @!P0 BRA `(.L_x_11826) ;  /* 0x00000004003c8947 */ /* 0x000fea0003800000 */
[----:B------:R-:W-:Y:S02]  /*23c570*/  IMAD.MOV.U32 R12, RZ, RZ, 0x30 ;  /* 0x00000030ff0c7424 */ /* 0x000fe400078e00ff */
[----:B0-----:R-:W-:-:S06]  /*23c580*/  IMAD.MOV.U32 R13, RZ, RZ, 0x0 ;  /* 0x00000000ff0d7424 */ /* 0x001fcc00078e00ff */
[----:B------:R-:W2:Y:S01]  /*23c590*/  ATOMG.E.ADD.64.STRONG.GPU PT, R12, desc[UR36][R46.64+0x8], R12 ;  /* 0x8000080c2e0c79a8 */ /* 0x000ea200081ef524 */
[----:B------:R-:W0:Y:S01]  /*23c5a0*/  S2UR UR5, SR_CgaCtaId ;  /* 0x00000000000579c3 */ /* 0x000e220000008800 */
[----:B------:R-:W-:Y:S01]  /*23c5b0*/  UMOV UR4, 0x400 ;  /* 0x0000040000047882 */ /* 0x000fe20000000000 */
[----:B------:R-:W-:Y:S01]  /*23c5c0*/  BSSY.RECONVERGENT B3, `(.L_x_11827) ;  /* 0x0000029000037945 */ /* 0x000fe20003800200 */
[----:B0-----:R-:W-:-:S06]  /*23c5d0*/  ULEA UR4, UR5, UR4, 0x18 ;  /* 0x0000000405047291 */ /* 0x001fcc000f8ec0ff */
[----:B------:R-:W-:Y:S01]  /*23c5e0*/  IMAD.U32 R10, RZ, RZ, UR4 ;  /* 0x00000004ff0a7e24 */ /* 0x000fe2000f8e00ff */
        /* <DEDUP_REMOVED lines=38> */
.L_x_11828:
[----:B------:R-:W-:Y:S05]  /*23c850*/  BSYNC.RECONVERGENT B3 ;  /* 0x0000000000037941 */ /* 0x000fea0003800200 */
.L_x_11827:
        /* <DEDUP_REMOVED lines=26> */
.L_x_11830:
[----:B------:R-:W-:Y:S05]  /*23ca00*/  BSYNC.RECONVERGENT B3 ;  /* 0x0000000000037941 */ /* 0x000fea0003800200 */
.L_x_11829:
[----:B------:R2:W-:Y:S01]  /*23ca10*/  STL [UR45], R12 ;  /* 0x0000000cff007987 */ /* 0x0005e2000810082d */
[----:B------:R-:W-:Y:S01]  /*23ca20*/  ISETP.EQ.AND P0, PT, R12, RZ, PT ;  /* 0x000000ff0c00720c */ /* 0x000fe20003f02270 */
[----:B------:R-:W-:Y:S02]  /*23ca30*/  IMAD.MOV.U32 R33, RZ, RZ, RZ ;  /* 0x000000ffff217224 */ /* 0x000fe400078e00ff */
[----:B------:R-:W-:Y:S01]  /*23ca40*/  IMAD.MOV.U32 R16, RZ, RZ, R12 ;  /* 0x000000ffff107224 */ /* 0x000fe200078e000c */
[----:B------:R-:W-:Y:S09]  /*23ca50*/  BRA `(.L_x_11825) ;  /* 0x0000000000147947 */ /* 0x000ff20003800000 */
.L_x_11826:
[----:B------:R-:W-:-:S05]  /*23ca60*/  IADD3 R4, P0, PT, R8, R14, RZ ;  /* 0x0000000e08047210 */ /* 0x000fca0007f1e0ff */
[----:B------:R-:W-:-:S05]  /*23ca70*/  IMAD.X R5, RZ, RZ, R15, P0 ;  /* 0x000000ffff057224 */ /* 0x000fca00000e060f */
[----:B------:R1:W5:Y:S01]  /*23ca80*/  LD.E R33, desc[UR36][R4.64+0x20] ;  /* 0x0000202404217980 */ /* 0x000362000c101900 */
[----:B------:R-:W-:Y:S01]  /*23ca90*/  PLOP3.LUT P0, PT, PT, PT, PT, 0x80, 0x8 ;  /* 0x000000000008781c */ /* 0x000fe20003f0f070 */
[----:B------:R-:W-:-:S12]  /*23caa0*/  IMAD.MOV.U32 R16, RZ, RZ, RZ ;  /* 0x000000ffff107224 */ /* 0x000fd800078e00ff */
.L_x_11825:
[----:B------:R-:W-:Y:S05]  /*23cab0*/  BSYNC.RECONVERGENT B2 ;  /* 0x0000000000027941 */ /* 0x000fea0003800200 */
.L_x_11824:
[----:B-1----:R-:W-:Y:S01]  /*23cac0*/  IMAD.MOV.U32 R4, RZ, RZ, R28 ;  /* 0x000000ffff047224 */ /* 0x002fe200078e001c */
[----:B------:R-:W-:Y:S05]  /*23cad0*/  @!P0 BREAK B0 ;  /* 0x0000000000008942 */ /* 0x000fea0003800000 */
[----:B------:R-:W-:Y:S01]  /*23cae0*/  IMAD.MOV.U32 R5, RZ, RZ, 0x0 ;  /* 0x00000000ff057424 */ /* 0x000fe200078e00ff */
[----:B------:R-:W-:Y:S05]  /*23caf0*/  @!P0 BREAK B1 ;  /* 0x0000000000018942 */ /* 0x000fea0003800000 */
[----:B------:R-:W-:Y:S05]  /*23cb00*/  @!P0 BREAK B8 ;  /* 0x0000000000088942 */ /* 0x000fea0003800000 */
[----:B0-2--5:R-:W-:Y:S05]  /*23cb10*/  @!P0 RET.REL.NODEC R4 `(_Z5entryPcS_PiPxS1_S0_S0_P19HostDeviceInterfacei) ;  /* 0xffffdc3404388950 */ /* 0x025fea0003c3ffff */
[----:B------:R-:W-:Y:S01]  /*23cb20*/  ISETP.NE.AND P1, PT, R33, -0x1, PT ;  /* 0xffffffff2100780c */ /* 0x000fe20003f25270 */
[----:B------:R-:W-:-:S12]  /*23cb30*/  BSSY.RECONVERGENT B2, `(.L_x_11831) ;  /* 0x0000060000027945 */ /* 0x000fd80003800200 */
[----:B------:R-:W-:Y:S01]  /*23cb40*/  @!P1 IMAD.MOV.U32 R6, RZ, RZ, 0x5368 ;  /* 0x00005368ff069424 */ /* 0x000fe200078e00ff */
[----:B------:R-:W-:Y:S01]  /*23cb50*/  @!P1 PLOP3.LUT P0, PT, PT, PT, PT, 0x8, 0x80 ;  /* 0x000000000080981c */ /* 0x000fe20003f0e170 */
[----:B------:R-:W-:Y:S01]  /*23cb60*/  @!P1 IMAD.MOV.U32 R12, RZ, RZ, 0x5368 ;  /* 0x00005368ff0c9424 */ /* 0x000fe200078e00ff */
[----:B------:R-:W-:Y:S01]  /*23cb70*/  @!P1 CS2R R4, SRZ ;  /* 0x0000000000049805 */ /* 0x000fe2000001ff00 */
[----:B------:R-:W-:Y:S01]  /*23cb80*/  @!P1 IMAD.MOV.U32 R16, RZ, RZ, 0x5368 ;  /* 0x00005368ff109424 */ /* 0x000fe200078e00ff */
[----:B------:R0:W-:Y:S01]  /*23cb90*/  @!P1 STL [UR45], R6 ;  /* 0x00000006ff009987 */ /* 0x0001e2000810082d */
[----:B------:R-:W-:Y:S08]  /*23cba0*/  @!P1 BRA `(.L_x_11832) ;  /* 0x0000000400609947 */ /* 0x000ff00003800000 */
[----:B------:R-:W1:Y:S01]  /*23cbb0*/  S2UR UR5, SR_CgaCtaId ;  /* 0x00000000000579c3 */ /* 0x000e620000008800 */
[----:B------:R-:W-:Y:S02]  /*23cbc0*/  UMOV UR4, 0x400 ;  /* 0x0000040000047882 */ /* 0x000fe40000000000 */
[----:B-1----:R-:W-:-:S06]  /*23cbd0*/  ULEA UR4, UR5, UR4, 0x18 ;  /* 0x0000000405047291 */ /* 0x002fcc000f8ec0ff */
[----:B------:R-:W-:-:S05]  /*23cbe0*/  IMAD.U32 R10, RZ, RZ, UR4 ;  /* 0x00000004ff0a7e24 */ /* 0x000fca000f8e00ff */
[----:B0-----:R-:W0:Y:S02]  /*23cbf0*/  LDS.128 R4, [R10] ;  /* 0x000000000a047984 */ /* 0x001e240000000c00 */
        /* <DEDUP_REMOVED lines=46> */
.L_x_11835:
[----:B------:R-:W-:Y:S05]  /*23cee0*/  BSYNC.RECONVERGENT B3 ;  /* 0x0000000000037941 */ /* 0x000fea0003800200 */
.L_x_11834:
        /* <DEDUP_REMOVED lines=26> */
.L_x_11837:
[----:B------:R-:W-:Y:S05]  /*23d090*/  BSYNC.RECONVERGENT B3 ;  /* 0x0000000000037941 */ /* 0x000fea0003800200 */
.L_x_11836:
[----:B------:R2:W-:Y:S01]  /*23d0a0*/  STL [UR45], R12 ;  /* 0x0000000cff007987 */ /* 0x0005e2000810082d */
[----:B------:R-:W-:Y:S01]  /*23d0b0*/  ISETP.EQ.AND P0, PT, R12, RZ, PT ;  /* 0x000000ff0c00720c */ /* 0x000fe20003f02270 */
[----:B------:R-:W-:Y:S01]  /*23d0c0*/  IMAD.MOV.U32 R16, RZ, RZ, R12 ;  /* 0x000000ffff107224 */ /* 0x000fe200078e000c */
[----:B-1----:R-:W-:Y:S01]  /*23d0d0*/  CS2R R4, SRZ ;  /* 0x0000000000047805 */ /* 0x002fe2000001ff00 */
[----:B------:R-:W-:Y:S10]  /*23d0e0*/  BRA `(.L_x_11832) ;  /* 0x0000000000107947 */ /* 0x000ff40003800000 */
.L_x_11833:
[----:B------:R-:W-:-:S05]  /*23d0f0*/  LEA R4, P0, R9, R14, 0x3 ;  /* 0x0000000e09047211 */ /* 0x000fca00078018ff */
[----:B------:R-:W-:-:S06]  /*23d100*/  IMAD.X R5, RZ, RZ, R15, P0 ;  /* 0x000000ffff057224 */ /* 0x000fcc00000e060f */
[----:B------:R-:W5:Y:S01]  /*23d110*/  LD.E.64 R4, desc[UR36][R4.64+0x20] ;  /* 0x0000202404047980 */ /* 0x000f62000c101b00 */
[----:B------:R-:W-:-:S13]  /*23d120*/  PLOP3.LUT P0, PT, PT, PT, PT, 0x80, 0x8 ;  /* 0x000000000008781c */ /* 0x000fda0003f0f070 */
.L_x_11832:
[----:B------:R-:W-:Y:S05]  /*23d130*/  BSYNC.RECONVERGENT B2 ;  /* 0x0000000000027941 */ /* 0x000fea0003800200 */
.L_x_11831:
[----:B0-----:R-:W-:Y:S01]  /*23d140*/  IMAD.MOV.U32 R6, RZ, RZ, R28 ;  /* 0x000000ffff067224 */ /* 0x001fe200078e001c */
[----:B------:R-:W-:Y:S05]  /*23d150*/  @!P0 BREAK B0 ;  /* 0x0000000000008942 */ /* 0x000fea0003800000 */
[----:B------:R-:W-:Y:S01]  /*23d160*/  IMAD.MOV.U32 R7, RZ, RZ, 0x0 ;  /* 0x00000000ff077424 */ /* 0x000fe200078e00ff */
[----:B------:R-:W-:Y:S05]  /*23d170*/  @!P0 BREAK B1 ;  /* 0x0000000000018942 */ /* 0x000fea0003800000 */
[----:B------:R-:W-:Y:S05]  /*23d180*/  @!P0 BREAK B8 ;  /* 0x0000000000088942 */ /* 0x000fea0003800000 */
[----:B--2--5:R-:W-:Y:S05]  /*23d190*/  @!P0 RET.REL.NODEC R6 `(_Z5entryPcS_PiPxS1_S0_S0_P19HostDeviceInterfacei) ;  /* 0xffffdc2c06988950 */ /* 0x024fea0003c3ffff */
[----:B------:R-:W-:Y:S01]  /*23d1a0*/  ISETP.GE.U32.AND P0, PT, R11, 0x9ff8, PT ;  /* 0x00009ff80b00780c */ /* 0x000fe20003f06070 */
[----:B------:R-:W-:Y:S01]  /*23d1b0*/  IMAD.MOV.U32 R6, RZ, RZ, R4 ;  /* 0x000000ffff067224 */ /* 0x000fe200078e0004 */
[----:B------:R-:W-:Y:S01]  /*23d1c0*/  BSSY.RECONVERGENT B2, `(.L_x_11838) ;  /* 0x000006a000027945 */ /* 0x000fe20003800200 */
[----:B------:R-:W-:-:S03]  /*23d1d0*/  IMAD.MOV.U32 R7, RZ, RZ, R5 ;  /* 0x000000ffff077224 */ /* 0x000fc600078e0005 */
[----:B------:R-:W-:Y:S02]  /*23d1e0*/  PRMT R20, R6, 0x7610, R20 ;  /* 0x0000761006147816 */ /* 0x000fe40000000014 */
[----:B------:R-:W-:-:S05]  /*23d1f0*/  PRMT R32, R7, 0x7610, R32 ;  /* 0x0000761007207816 */ /* 0x000fca0000000020 */
[----:B------:R-:W-:Y:S05]  /*23d200*/  @!P0 BRA `(.L_x_11839) ;  /* 0x0000000400408947 */ /* 0x000fea0003800000 */
[----:B------:R-:W-:Y:S02]  /*23d210*/  IMAD.MOV.U32 R20, RZ, RZ, 0x30 ;  /* 0x00000030ff147424 */ /* 0x000fe400078e00ff */
[----:B------:R-:W-:-:S06]  /*23d220*/  IMAD.MOV.U32 R21, RZ, RZ, 0x0 ;  /* 0x00000000ff157424 */ /* 0x000fcc00078e00ff */
[----:B------:R-:W2:Y:S01]  /*23d230*/  ATOMG.E.ADD.64.STRONG.GPU PT, R20, desc[UR36][R46.64+0x8], R20 ;  /* 0x800008142e1479a8 */ /* 0x000ea200081ef524 */
[----:B------:R-:W0:Y:S01]  /*23d240*/  S2UR UR5, SR_CgaCtaId ;  /* 0x00000000000579c3 */ /* 0x000e220000008800 */
[----:B------:R-:W-:Y:S01]  /*23d250*/  UMOV UR4, 0x400 ;  /* 0x0000040000047882 */ /* 0x000fe20000000000 */
[----:B------:R-:W-:Y:S01]  /*23d260*/  BSSY.RECONVERGENT B3, `(.L_x_11840) ;  /* 0x000002b000037945 */ /* 0x000fe20003800200 */
[----:B------:R-:W-:Y:S02]  /*23d270*/  IMAD.U32 R13, RZ, RZ, UR4 ;  /* 0x00000004ff0d7e24 */ /* 0x000fe4000f8e00ff */
[----:B0-----:R-:W-:-:S05]  /*23d280*/  IMAD.U32 R14, RZ, RZ, UR5 ;  /* 0x00000005ff0e7e24 */ /* 0x001fca000f8e00ff */
[----:B------:R-:W-:-:S05]  /*23d290*/  LEA R10, R14, R13, 0x18 ;  /* 0x0000000d0e0a7211 */ /* 0x000fca00078ec0ff */
[----:B------:R-:W0:Y:S01]  /*23d2a0*/  LDS.128 R4, [R10] ;  /* 0x000000000a047984 */ /* 0x000e220000000c00 */
        /* <DEDUP_REMOVED lines=38> */
.L_x_11841:
[----:B------:R-:W-:Y:S05]  /*23d510*/  BSYNC.RECONVERGENT B3 ;  /* 0x0000000000037941 */ /* 0x000fea0003800200 */
.L_x_11840:
        /* <DEDUP_REMOVED lines=8> */
[----:B-1----:R-:W1:Y:S01]  /*23d5a0*/  LDS.64 R4, [R10] ;  /* 0x000000000a047984 */ /* 0x002e620000000a00 */
[----:B------:R-:W-:Y:S02]  /*23d5b0*/  IMAD.MOV.U32 R7, RZ, RZ, 0xa000 ;  /* 0x0000a000ff077424 */ /* 0x000fe400078e00ff */
        /* <DEDUP_REMOVED lines=13> */
[----:B------:R2:W-:Y:S04]  /*23d690*/  ST.E desc[UR36][R4.64+0x20], RZ ;  /* 0x000020ff04007985 */ /* 0x0005e8000c101924 */
[----:B------:R-:W3:Y:S02]  /*23d6a0*/  LDL R6, [UR45] ;  /* 0x0000002dff067983 */ /* 0x000ee40008100800 */
[----:B---3--:R-:W-:-:S04]  /*23d6b0*/  ISETP.NE.AND P0, PT, R6, RZ, PT ;  /* 0x000000ff0600720c */ /* 0x008fc80003f05270 */
[----:B--2---:R-:W-:-:S09]  /*23d6c0*/  SEL R12, R15, RZ, !P0 ;  /* 0x000000ff0f0c7207 */ /* 0x004fd20004000000 */
.L_x_11843:
[----:B------:R-:W-:Y:S05]  /*23d6d0*/  BSYNC.RECONVERGENT B3 ;  /* 0x0000000000037941 */ /* 0x000fea0003800200 */
.L_x_11842:
[----:B------:R2:W-:Y:S01]  /*23d6e0*/  STL [UR45], R12 ;  /* 0x0000000cff007987 */ /* 0x0005e2000810082d */
[----:B------:R-:W-:Y:S01]  /*23d6f0*/  IMAD.MOV.U32 R16, RZ, RZ, R12 ;  /* 0x000000ffff107224 */ /* 0x000fe200078e000c */
[----:B------:R-:W-:Y:S06]  /*23d700*/  BRA `(.L_x_11844) ;  /* 0x0000000000547947 */ /* 0x000fec0003800000 */
.L_x_11839:
[----:B------:R-:W0:Y:S01]  /*23d710*/  S2UR UR5, SR_CgaCtaId ;  /* 0x00000000000579c3 */ /* 0x000e220000008800 */
[----:B------:R-:W-:Y:S01]  /*23d720*/  UMOV UR4, 0x400 ;  /* 0x0000040000047882 */ /* 0x000fe20000000000 */
[C-C-:B------:R-:W-:Y:S01]  /*23d730*/  SHF.R.U64 R35, R4.reuse, 0x8, R5.reuse ;  /* 0x0000000804237819 */ /* 0x140fe20000001205 */
[----:B------:R-:W-:Y:S01]  /*23d740*/  IMAD.U32 R13, RZ, RZ, UR4 ;  /* 0x00000004ff0d7e24 */ /* 0x000fe2000f8e00ff */
[C-C-:B------:R-:W-:Y:S02]  /*23d750*/  SHF.R.U64 R33, R4.reuse, 0x10, R5.reuse ;  /* 0x0000001004217819 */ /* 0x140fe40000001205 */
[--C-:B------:R-:W-:Y:S01]  /*23d760*/  SHF.R.U64 R21, R4, 0x18, R5.reuse ;  /* 0x0000001804157819 */ /* 0x100fe20000001205 */
[----:B------:R-:W-:Y:S01]  /*23d770*/  VIADD R7, R13, 0x18 ;  /* 0x000000180d077836 */ /* 0x000fe20000000000 */
[----:B------:R-:W-:Y:S01]  /*23d780*/  SHF.R.U32.HI R15, RZ, 0x8, R5 ;  /* 0x00000008ff0f7819 */ /* 0x000fe20000011605 */
[----:B0-----:R-:W-:-:S05]  /*23d790*/  IMAD.U32 R14, RZ, RZ, UR5 ;  /* 0x00000005ff0e7e24 */ /* 0x001fca000f8e00ff */
[----:B------:R-:W-:Y:S02]  /*23d7a0*/  LEA R6, R14, R7, 0x18 ;  /* 0x000000070e067211 */ /* 0x000fe400078ec0ff */
[--C-:B------:R-:W-:Y:S02]  /*23d7b0*/  SHF.R.U32.HI R7, RZ, 0x10, R5.reuse ;  /* 0x00000010ff077819 */ /* 0x100fe40000011605 */
[----:B------:R-:W-:Y:S01]  /*23d7c0*/  SHF.R.U32.HI R5, RZ, 0x18, R5 ;  /* 0x00000018ff057819 */ /* 0x000fe20000011605 */
[----:B------:R-:W-:-:S05]  /*23d7d0*/  IMAD.IADD R6, R11, 0x1, R6 ;  /* 0x000000010b067824 */ /* 0x000fca00078e0206 */
[----:B------:R3:W-:Y:S04]  /*23d7e0*/  STS.U8 [R6+0x1], R35 ;  /* 0x0000012306007388 */ /* 0x0007e80000000000 */
[----:B------:R3:W-:Y:S04]  /*23d7f0*/  STS.U8 [R6+0x2], R33 ;  /* 0x0000022106007388 */ /* 0x0007e80000000000 */
[----:B------:R3:W-:Y:S04]  /*23d800*/  STS.U8 [R6+0x3], R21 ;  /* 0x0000031506007388 */ /* 0x0007e80000000000 */
[----:B------:R3:W-:Y:S04]  /*23d810*/  STS.U8 [R6+0x5], R15 ;  /* 0x0000050f06007388 */ /* 0x0007e80000000000 */
[----:B------:R3:W-:Y:S04]  /*23d820*/  STS.U8 [R6+0x6], R7 ;  /* 0x0000060706007388 */ /* 0x0007e80000000000 */
[----:B------:R3:W-:Y:S04]  /*23d830*/  STS.U8 [R6+0x7], R5 ;  /* 0x0000070506007388 */ /* 0x0007e80000000000 */
[----:B------:R3:W-:Y:S04]  /*23d840*/  STS.U8 [R6], R20 ;  /* 0x0000001406007388 */ /* 0x0007e80000000000 */
[----:B------:R3:W-:Y:S02]  /*23d850*/  STS.U8 [R6+0x4], R32 ;  /* 0x0000042006007388 */ /* 0x0007e40000000000 */
.L_x_11844:
[----:B------:R-:W-:Y:S05]  /*23d860*/  BSYNC.RECONVERGENT B2 ;  /* 0x0000000000027941 */ /* 0x000fea0003800200 */
.L_x_11838:
[----:B------:R-:W-:Y:S01]  /*23d870*/  ISETP.NE.AND P0, PT, R16, RZ, PT ;  /* 0x000000ff1000720c */ /* 0x000fe20003f05270 */
[----:B-1----:R-:W-:Y:S02]  /*23d880*/  IMAD.MOV.U32 R4, RZ, RZ, R28 ;  /* 0x000000ffff047224 */ /* 0x002fe400078e001c */
[----:B---3--:R-:W-:-:S10]  /*23d890*/  IMAD.MOV.U32 R5, RZ, RZ, 0x0 ;  /* 0x00000000ff057424 */ /* 0x008fd400078e00ff */
[----:B------:R-:W-:Y:S05]  /*23d8a0*/  @P0 BREAK B0 ;  /* 0x0000000000000942 */ /* 0x000fea0003800000 */
[----:B------:R-:W-:Y:S05]  /*23d8b0*/  @P0 BREAK B1 ;  /* 0x0000000000010942 */ /* 0x000fea0003800000 */
[----:B------:R-:W-:Y:S05]  /*23d8c0*/  @P0 BREAK B8 ;  /* 0x0000000000080942 */ /* 0x000fea0003800000 */
[----:B0-2---:R-:W-:Y:S05]  /*23d8d0*/  @P0 RET.REL.NODEC R4 `(_Z5entryPcS_PiPxS1_S0_S0_P19HostDeviceInterfacei) ;  /* 0xffffdc2404c80950 */ /* 0x005fea0003c3ffff */
[----:B------:R-:W-:Y:S01]  /*23d8e0*/  IMAD.IADD R35, R11, 0x1, R18 ;  /* 0x000000010b237824 */ /* 0x000fe200078e0212 */
[----:B------:R-:W-:Y:S04]  /*23d8f0*/  BSSY.RECONVERGENT B2, `(.L_x_11845) ;  /* 0x000005b000027945 */ /* 0x000fe80003800200 */
[----:B------:R-:W-:-:S13]  /*23d900*/  ISETP.GE.U32.AND P0, PT, R35, 0x9ff8, PT ;  /* 0x00009ff82300780c */ /* 0x000fda0003f06070 */
[----:B------:R-:W-:Y:S05]  /*23d910*/  @!P0 BRA `(.L_x_11846) ;  /* 0x0000000400308947 */ /* 0x000fea0003800000 */
[----:B------:R-:W-:Y:S02]  /*23d920*/  IMAD.MOV.U32 R20, RZ, RZ, 0x30 ;  /* 0x00000030ff147424 */ /* 0x000fe400078e00ff */
[----:B------:R-:W-:-:S06]  /*23d930*/  IMAD.MOV.U32 R21, RZ, RZ, 0x0 ;  /* 0x00000000ff157424 */ /* 0x000fcc00078e00ff */
[----:B------:R-:W2:Y:S01]  /*23d940*/  ATOMG.E.ADD.64.STRONG.GPU PT, R20, desc[UR36][R46.64+0x8], R20 ;  /* 0x800008142e1479a8 */ /* 0x000ea200081ef524 */
[----:B------:R-:W-:Y:S01]  /*23d950*/  LEA R10, R14, R13, 0x18 ;  /* 0x0000000d0e0a7211 */ /* 0x000fe200078ec0ff */
[----:B------:R-:W-:Y:S04]  /*23d960*/  BSSY.RECONVERGENT B3, `(.L_x_11847) ;  /* 0x0000028000037945 */ /* 0x000fe80003800200 */
        /* <DEDUP_REMOVED lines=39> */
.L_x_11848:
[----:B------:R-:W-:Y:S05]  /*23dbe0*/  BSYNC.RECONVERGENT B3 ;  /* 0x0000000000037941 */ /* 0x000fea0003800200 */
.L_x_11847:
        /* <DEDUP_REMOVED lines=27> */
.L_x_11850:
[----:B------:R-:W-:Y:S05]  /*23dda0*/  BSYNC.RECONVERGENT B3 ;  /* 0x0000000000037941 */ /* 0x000fea0003800200 */
.L_x_11849:
[----:B------:R2:W-:Y:S01]  /*23ddb0*/  STL [UR45], R12 ;  /* 0x0000000cff007987 */ /* 0x0005e2000810082d */
[----:B------:R-:W-:Y:S01]  /*23ddc0*/  ISETP.NE.AND P0, PT, R12, RZ, PT ;  /* 0x000000ff0c00720c */ /* 0x000fe20003f05270 */
[----:B------:R-:W-:-:S12]  /*23ddd0*/  BRA `(.L_x_11851) ;  /* 0x0000000000307947 */ /* 0x000fd80003800000 */
.L_x_11846:
[----:B------:R-:W-:Y:S01]  /*23dde0*/  VIADD R13, R13, 0x18 ;  /* 0x000000180d0d7836 */ /* 0x000fe20000000000 */
[----:B------:R-:W-:-:S04]  /*23ddf0*/  PLOP3.LUT P0, PT, PT, PT, PT, 0x8, 0x80 ;  /* 0x000000000080781c */ /* 0x000fc80003f0e170 */
[----:B------:R-:W-:-:S05]  /*23de00*/  LEA R4, R14, R13, 0x18 ;  /* 0x0000000d0e047211 */ /* 0x000fca00078ec0ff */
[----:B------:R-:W-:-:S05]  /*23de10*/  IMAD.IADD R4, R4, 0x1, R35 ;  /* 0x0000000104047824 */ /* 0x000fca00078e0223 */
[----:B------:R3:W-:Y:S04]  /*23de20*/  STS.U8 [R4], RZ ;  /* 0x000000ff04007388 */ /* 0x0007e80000000000 */
[----:B------:R3:W-:Y:S04]  /*23de30*/  STS.U8 [R4+0x1], RZ ;  /* 0x000001ff04007388 */ /* 0x0007e80000000000 */
[----:B------:R3:W-:Y:S04]  /*23de40*/  STS.U8 [R4+0x2], RZ ;  /* 0x000002ff04007388 */ /* 0x0007e80000000000 */
[----:B------:R3:W-:Y:S04]  /*23de50*/  STS.U8 [R4+0x3], RZ ;  /* 0x000003ff04007388 */ /* 0x0007e80000000000 */
[----:B------:R3:W-:Y:S04]  /*23de60*/  STS.U8 [R4+0x4], RZ ;  /* 0x000004ff04007388 */ /* 0x0007e80000000000 */
[----:B------:R3:W-:Y:S04]  /*23de70*/  STS.U8 [R4+0x5], RZ ;  /* 0x000005ff04007388 */ /* 0x0007e80000000000 */
[----:B------:R3:W-:Y:S04]  /*23de80*/  STS.U8 [R4+0x6], RZ ;  /* 0x000006ff04007388 */ /* 0x0007e80000000000 */
[----:B------:R3:W-:Y:S02]  /*23de90*/  STS.U8 [R4+0x7], RZ ;  /* 0x000007ff04007388 */ /* 0x0007e40000000000 */
.L_x_11851:
[----:B------:R-:W-:Y:S05]  /*23dea0*/  BSYNC.RECONVERGENT B2 ;  /* 0x0000000000027941 */ /* 0x000fea0003800200 */
.L_x_11845:
[----:B-1-3--:R-:W-:Y:S01]  /*23deb0*/  IMAD.MOV.U32 R4, RZ, RZ, R28 ;  /* 0x000000ffff047224 */ /* 0x00afe200078e001c */
[----:B------:R-:W-:Y:S05]  /*23dec0*/  @P0 BREAK B0 ;  /* 0x0000000000000942 */ /* 0x000fea0003800000 */
[----:B------:R-:W-:Y:S01]  /*23ded0*/  IMAD.MOV.U32 R5, RZ, RZ, 0x0 ;  /* 0x00000000ff057424 */ /* 0x000fe200078e00ff */
[----:B------:R-:W-:Y:S05]  /*23dee0*/  @P0 BREAK B1 ;  /* 0x0000000000010942 */ /* 0x000fea0003800000 */
[----:B------:R-:W-:Y:S05]  /*23def0*/  @P0 BREAK B8 ;  /* 0x0000000000080942 */ /* 0x000fea0003800000 */
[----:B0-2---:R-:W-:Y:S05]  /*23df00*/  @P0 RET.REL.NODEC R4 `(_Z5entryPcS_PiPxS1_S0_S0_P19HostDeviceInterfacei) ;  /* 0xffffdc20043c0950 */ /* 0x005fea0003c3ffff */
[----:B------:R-:W-:-:S05]  /*23df10*/  VIADD R9, R9, 0x1 ;  /* 0x0000000109097836 */ /* 0x000fca0000000000 */
[----:B------:R-:W-:-:S13]  /*23df20*/  ISETP.NE.AND P0, PT, R9, R24, PT ;  /* 0x000000180900720c */ /* 0x000fda0003f05270 */
[----:B------:R-:W-:Y:S05]  /*23df30*/  @P0 BRA `(.L_x_11852) ;  /* 0xffffffe400400947 */ /* 0x000fea000383ffff */
.L_x_11823:
[----:B------:R-:W-:Y:S05]  /*23df40*/  BSYNC B0 ;  /* 0x0000000000007941 */ /* 0x000fea0003800000 */
.L_x_11822:
[----:B------:R-:W-:Y:S01]  /*23df50*/  IMAD R14, R0, 0x4, R23 ;  /* 0x00000004000e7824 */ /* 0x000fe200078e0217 */
[----:B------:R-:W-:Y:S04]  /*23df60*/  BSSY.RECONVERGENT B0, `(.L_x_11853) ;  /* 0x0000059000007945 */ /* 0x000fe80003800200 */
[----:B------:R-:W-:-:S13]  /*23df70*/  ISETP.GE.U32.AND P0, PT, R14, 0x9ffc, PT ;  /* 0x00009ffc0e00780c */ /* 0x000fda0003f06070 */
[----:B------:R-:W-:Y:S05]  /*23df80*/  @!P0 BRA `(.L_x_11854) ;  /* 0x0000000400348947 */ /* 0x000fea0003800000 */
[----:B------:R-:W-:Y:S02]  /*23df90*/  IMAD.MOV.U32 R8, RZ, RZ, 0x30 ;  /* 0x00000030ff087424 */ /* 0x000fe400078e00ff */
[----:B------:R-:W-:-:S06]  /*23dfa0*/  IMAD.MOV.U32 R9, RZ, RZ, 0x0 ;  /* 0x00000000ff097424 */ /* 0x000fcc00078e00ff */
[----:B------:R-:W2:Y:S01]  /*23dfb0*/  ATOMG.E.ADD.64.STRONG.GPU PT, R8, desc[UR36][R46.64+0x8], R8 ;  /* 0x800008082e0879a8 */ /* 0x000ea200081ef524 */
[----:B------:R-:W-:Y:S01]  /*23dfc0*/  MOV R3, 0x400 ;  /* 0x0000040000037802 */ /* 0x000fe20000000f00 */
[----:B------:R-:W-:Y:S01]  /*23dfd0*/  BSSY.RECONVERGENT B2, `(.L_x_11855) ;  /* 0x000002a000027945 */ /* 0x000fe20003800200 */
[----:B------:R-:W0:Y:S02]  /*23dfe0*/  S2R R4, SR_CgaCtaId ;  /* 0x0000000000047919 */ /* 0x000e240000008800 */
[----:B0-----:R-:W-:-:S05]  /*23dff0*/  LEA R16, R4, R3, 0x18 ;  /* 0x0000000304107211 */ /* 0x001fca00078ec0ff */
        /* <DEDUP_REMOVED lines=39> */
.L_x_11856:
[----:B------:R-:W-:Y:S05]  /*23e270*/  BSYNC.RECONVERGENT B2 ;  /* 0x0000000000027941 */ /* 0x000fea0003800200 */
.L_x_11855:
        /* <DEDUP_REMOVED lines=27> */
.L_x_11858:
[----:B------:R-:W-:Y:S05]  /*23e430*/  BSYNC.RECONVERGENT B2 ;  /* 0x0000000000027941 */ /* 0x000fea0003800200 */
.L_x_11857:
[----:B------:R2:W-:Y:S01]  /*23e440*/  STL [UR45], R12 ;  /* 0x0000000cff007987 */ /* 0x0005e2000810082d */
[----:B------:R-:W-:Y:S05]  /*23e450*/  BRA `(.L_x_11859) ;  /* 0x0000000000247947 */ /* 0x000fea0003800000 */
.L_x_11854:
[----:B------:R-:W0:Y:S01]  /*23e460*/  S2UR UR5, SR_CgaCtaId ;  /* 0x00000000000579c3 */ /* 0x000e220000008800 */
[----:B------:R-:W-:Y:S01]  /*23e470*/  UMOV UR4, 0x400 ;  /* 0x0000040000047882 */ /* 0x000fe20000000000 */
[----:B------:R-:W-:Y:S01]  /*23e480*/  IMAD.MOV.U32 R3, RZ, RZ, 0xff ;  /* 0x000000ffff037424 */ /* 0x000fe200078e00ff */
[----:B------:R-:W-:-:S04]  /*23e490*/  UIADD3 UR4, UPT, UPT, UR4, 0x18, URZ ;  /* 0x0000001804047890 */ /* 0x000fc8000fffe0ff */
[----:B0-----:R-:W-:-:S09]  /*23e4a0*/  ULEA UR4, UR5, UR4, 0x18 ;  /* 0x0000000405047291 */ /* 0x001fd2000f8ec0ff */
[----:B------:R3:W-:Y:S04]  /*23e4b0*/  STS.U8 [R14+UR4], R3 ;  /* 0x000000030e007988 */ /* 0x0007e80008000004 */
[----:B------:R3:W-:Y:S04]  /*23e4c0*/  STS.U8 [R14+UR4+0x1], R3 ;  /* 0x000001030e007988 */ /* 0x0007e80008000004 */
[----:B------:R3:W-:Y:S04]  /*23e4d0*/  STS.U8 [R14+UR4+0x2], R3 ;  /* 0x000002030e007988 */ /* 0x0007e80008000004 */
[----:B------:R3:W-:Y:S02]  /*23e4e0*/  STS.U8 [R14+UR4+0x3], R3 ;  /* 0x000003030e007988 */ /* 0x0007e40008000004 */
.L_x_11859:
[----:B------:R-:W-:Y:S05]  /*23e4f0*/  BSYNC.RECONVERGENT B0 ;  /* 0x0000000000007941 */ /* 0x000fea0003800200 */
.L_x_11853:
[----:B------:R-:W-:Y:S01]  /*23e500*/  ISETP.NE.AND P0, PT, R12, RZ, PT ;  /* 0x000000ff0c00720c */ /* 0x000fe20003f05270 */
[----:B-1----:R-:W-:Y:S02]  /*23e510*/  IMAD.MOV.U32 R4, RZ, RZ, R28 ;  /* 0x000000ffff047224 */ /* 0x002fe400078e001c */
[----:B------:R-:W-:-:S10]  /*23e520*/  IMAD.MOV.U32 R5, RZ, RZ, 0x0 ;  /* 0x00000000ff057424 */ /* 0x000fd400078e00ff */
[----:B------:R-:W-:Y:S05]  /*23e530*/  @P0 BREAK B1 ;  /* 0x0000000000010942 */ /* 0x000fea0003800000 */
[----:B------:R-:W-:Y:S05]  /*23e540*/  @P0 BREAK B8 ;  /* 0x0000000000080942 */ /* 0x000fea0003800000 */
[----:B0-23--:R-:W-:Y:S05]  /*23e550*/  @P0 RET.REL.NODEC R4 `(_Z5entryPcS_PiPxS1_S0_S0_P19HostDeviceInterfacei) ;  /* 0xffffdc1804a80950 */ /* 0x00dfea0003c3ffff */
[----:B------:R-:W-:-:S05]  /*23e560*/  VIADD R0, R0, 0x1 ;  /* 0x0000000100007836 */ /* 0x000fca0000000000 */
[----:B------:R-:W-:-:S13]  /*23e570*/  ISETP.NE.AND P0, PT, R0, R25, PT ;  /* 0x000000190000720c */ /* 0x000fda0003f05270 */
[----:B------:R-:W-:Y:S05]  /*23e580*/  @P0 BRA `(.L_x_11860) ;  /* 0xffffffdc00780947 */ /* 0x000fea000383ffff */
.L_x_11821:
[----:B------:R-:W-:Y:S05]  /*23e590*/  BSYNC B1 ;  /* 0x0000000000017941 */ /* 0x000fea0003800000 */
.L_x_11820:
[----:B------:R-:W2:Y:S01]  /*23e5a0*/  LDL R0, [UR45] ;  /* 0x0000002dff007983 */ /* 0x000ea20008100800 */
[----:B------:R-:W-:Y:S05]  /*23e5b0*/  WARPSYNC.ALL ;  /* 0x0000000000007948 */ /* 0x000fea0003800000 */
[----:B------:R-:W-:Y:S02]  /*23e5c0*/  IMAD.MOV.U32 R4, RZ, RZ, R28 ;  /* 0x000000ffff047224 */ /* 0x000fe400078e001c */
[----:B------:R-:W-:Y:S01]  /*23e5d0*/  IMAD.MOV.U32 R5, RZ, RZ, 0x0 ;  /* 0x00000000ff057424 */ /* 0x000fe200078e00ff */
[----:B------:R-:W-:Y:S01]  /*23e5e0*/  BAR.SYNC.DEFER_BLOCKING 0x0 ;  /* 0x0000000000007b1d */ /* 0x000fe20000010000 */
[----:B--2---:R-:W-:-:S13]  /*23e5f0*/  ISETP.NE.AND P0, PT, R0, RZ, PT ;  /* 0x000000ff0000720c */ /* 0x004fda0003f05270 */
[----:B------:R-:W-:Y:S05]  /*23e600*/  @P0 BREAK B8 ;  /* 0x0000000000080942 */ /* 0x000fea0003800000 */
[----:B------:R-:W-:Y:S05]  /*23e610*/  @P0 RET.REL.NODEC R4 `(_Z5entryPcS_PiPxS1_S0_S0_P19HostDeviceInterfacei) ;  /* 0xffffdc1804780950 */ /* 0x000fea0003c3ffff */
[----:B------:R-:W-:Y:S01]  /*23e620*/  IMAD.MOV.U32 R10, RZ, RZ, 0x1 ;  /* 0x00000001ff0a7424 */ /* 0x000fe200078e00ff */
[----:B------:R-:W-:Y:S01]  /*23e630*/  PRMT R3, RZ, 0x7610, R3 ;  /* 0x00007610ff037816 */ /* 0x000fe20000000003 */
[----:B------:R-:W-:-:S07]  /*23e640*/  IMAD.MOV.U32 R34, RZ, RZ, RZ ;  /* 0x000000ffff227224 */ /* 0x000fce00078e00ff */
.L_x_12939:
[----:B------:R-:W-:Y:S01]  /*23e650*/  LOP3.LUT P0, RZ, R10, 0xff, RZ, 0xc0, !PT ;  /* 0x000000ff0aff7812 */ /* 0x000fe2000780c0ff */
[----:B------:R-:W-:-:S12]  /*23e660*/  YIELD ;  /* 0x0000000000007946 */ /* 0x000fd80003800000 */
[----:B------:R-:W-:Y:S05]  /*23e670*/  @!P0 BRA `(.L_x_11861) ;  /* 0x0000033000908947 */ /* 0x000fea0003800000 */
[----:B------:R-:W-:Y:S01]  /*23e680*/  ISETP.NE.AND P0, PT, R29, RZ, PT ;  /* 0x000000ff1d00720c */ /* 0x000fe20003f05270 */
[----:B------:R-:W-:Y:S01]  /*23e690*/  BSSY B6, `(.L_x_11862) ;  /* 0x0002df4000067945 */ /* 0x000fe20003800000 */
[----:B------:R-:W-:Y:S02]  /*23e6a0*/  IMAD.MOV.U32 R10, RZ, RZ, 0x1 ;  /* 0x00000001ff0a7424 */ /* 0x000fe400078e00ff */
[----:B------:R-:W-:-:S09]  /*23e6b0*/  IMAD.MOV.U32 R0, RZ, RZ, R34 ;  /* 0x000000ffff007224 */ /* 0x000fd200078e0022 */
[----:B------:R-:W-:Y:S05]  /*23e6c0*/  @P0 BRA `(.L_x_11863) ;  /* 0x000002dc00c00947 */ /* 0x000fea0003800000 */
[----:B------:R-:W0:Y:S01]  /*23e6d0*/  S2UR UR5, SR_CgaCtaId ;  /* 0x00000000000579c3 */ /* 0x000e220000008800 */
[----:B------:R-:W-:Y:S02]  /*23e6e0*/  UMOV UR4, 0x400 ;  /* 0x0000040000047882 */ /* 0x000fe40000000000 */
[----:B0-----:R-:W-:-:S06]  /*23e6f0*/  ULEA UR4, UR5, UR4, 0x18 ;  /* 0x0000000405047291 */ /* 0x001fcc000f8ec0ff */
[----:B------:R-:W-:-:S05]  /*23e700*/  IMAD.U32 R8, RZ, RZ, UR4 ;  /* 0x00000004ff087e24 */ /* 0x000fca000f8e00ff */
[----:B------:R-:W0:Y:S02]  /*23e710*/  LDS.64 R4, [R8] ;  /* 0x0000000008047984 */ /* 0x000e240000000a00 */
[----:B0-----:R-:W-:-:S06]  /*23e720*/  IMAD.WIDE R6, R31, 0x10, R4 ;  /* 0x000000101f067825 */ /* 0x001fcc00078e0204 */
[----:B------:R-:W2:Y:S01]  /*23e730*/  LD.E R6, desc[UR36][R6.64+0x20] ;  /* 0x0000202406067980 */ /* 0x000ea2000c101900 */
[----:B------:R-:W-:-:S04]  /*23e740*/  LOP3.LUT P0, RZ, R3, 0xff, RZ, 0xc0, !PT ;  /* 0x000000ff03ff7812 */ /* 0x000fc8000780c0ff */
[----:B--2---:R-:W-:-:S13]  /*23e750*/  ISETP.EQ.OR P0, PT, R6, -0x1, P0 ;  /* 0xffffffff0600780c */ /* 0x004fda0000702670 */
[----:B------:R-:W-:Y:S05]  /*23e760*/  @P0 BRA `(.L_x_11864) ;  /* 0x0000003800800947 */ /* 0x000fea0003800000 */
[----:B------:R-:W-:Y:S02]  /*23e770*/  IMAD.MOV.U32 R12, RZ, RZ, RZ ;  /* 0x000000ffff0c7224 */ /* 0x000fe400078e00ff */
[----:B------:R-:W-:-:S07]  /*23e780*/  IMAD.MOV.U32 R9, RZ, RZ, RZ ;  /* 0x000000ffff097224 */ /* 0x000fce00078e00ff */
.L_x_11938:
[C---:B------:R-:W-:Y:S01]  /*23e790*/  ISETP.NE.AND P0, PT, R9.reuse, UR48, PT ;  /* 0x0000003009007c0c */ /* 0x040fe2000bf05270 */
[----:B------:R-:W-:Y:S05]  /*23e7a0*/  YIELD ;  /* 0x0000000000007946 */ /* 0x000fea0003800000 */
[----:B------:R-:W-:Y:S01]  /*23e7b0*/  IMAD.MOV.U32 R10, RZ, RZ, 0x1 ;  /* 0x00000001ff0a7424 */ /* 0x000fe200078e00ff */
[----:B------:R-:W-:Y:S01]  /*23e7c0*/  PRMT R3, RZ, 0x7610, R3 ;  /* 0x00007610ff037816 */ /* 0x000fe20000000003 */
[----:B------:R-:W-:-:S05]  /*23e7d0*/  IMAD.IADD R0, R9, 0x1, R34 ;  /* 0x0000000109007824 */ /* 0x000fca00078e0222 */
[----:B------:R-:W-:Y:S05]  /*23e7e0*/  @!P0 BRA `(.L_x_11863) ;  /* 0x000002dc00788947 */ /* 0x000fea0003800000 */
[----:B------:R-:W-:-:S06]  /*23e7f0*/  IMAD.WIDE R6, R31, 0x10, R4 ;  /* 0x000000101f067825 */ /* 0x000fcc00078e0204 */
[----:B------:R-:W2:Y:S01]  /*23e800*/  LD.E R7, desc[UR36][R6.64+0x20] ;  /* 0x0000202406077980 */ /* 0x000ea2000c101900 */
[----:B------:R-:W-:Y:S01]  /*23e810*/  BSSY.RECONVERGENT B0, `(.L_x_11865) ;  /* 0x000000b000007945 */ /* 0x000fe20003800200 */
[C---:B--2---:R-:W-:Y:S02]  /*23e820*/  ISETP.NE.AND P0, PT, R7.reuse, -0x1, PT ;  /* 0xffffffff0700780c */ /* 0x044fe40003f05270 */
[----:B------:R-:W-:-:S11]  /*23e830*/  ISETP.NE.AND P1, PT, R7, -0x1, PT ;  /* 0xffffffff0700780c */ /* 0x000fd60003f25270 */
[----:B------:R-:W-:Y:S02]  /*23e840*/  @!P0 IMAD.MOV.U32 R3, RZ, RZ, 0x5368 ;  /* 0x00005368ff038424 */ /* 0x000fe400078e00ff */
[----:B------:R-:W-:Y:S02]  /*23e850*/  @!P0 IMAD.MOV.U32 R15, RZ, RZ, RZ ;  /* 0x000000ffff0f8224 */ /* 0x000fe400078e00ff */
[----:B------:R-:W-:Y:S01]  /*23e860*/  @!P0 IMAD.MOV.U32 R8, RZ, RZ, 0x5368 ;  /* 0x00005368ff088424 */ /* 0x000fe200078e00ff */
[----:B------:R0:W-:Y:S01]  /*23e870*/  @!P0 STL [UR45], R3 ;  /* 0x00000003ff008987 */ /* 0x0001e2000810082d */
[----:B------:R-:W-:Y:S05]  /*23e880*/  @!P0 BRA `(.L_x_11866) ;  /* 0x00000000000c8947 */ /* 0x000fea0003800000 */
[----:B------:R-:W-:-:S05]  /*23e890*/  IMAD.WIDE R6, R7, 0x10, R4 ;  /* 0x0000001007067825 */ /* 0x000fca00078e0204 */
[----:B------:R1:W5:Y:S01]  /*23e8a0*/  LD.E R15, desc[UR36][R6.64+0x20] ;  /* 0x00002024060f7980 */ /* 0x000362000c101900 */
[----:B------:R-:W-:-:S07]  /*23e8b0*/  IMAD.MOV.U32 R8, RZ, RZ, RZ ;  /* 0x000000ffff087224 */ /* 0x000fce00078e00ff */
.L_x_11866:
[----:B------:R-:W-:Y:S05]  /*23e8c0*/  BSYNC.RECONVERGENT B0 ;  /* 0x0000000000007941 */ /* 0x000fea0003800200 */
.L_x_11865:
[----:B------:R-:W-:Y:S01]  /*23e8d0*/  BSSY.RECONVERGENT B0, `(.L_x_11867) ;  /* 0x0000067000007945 */ /* 0x000fe20003800200 */
[----:B0-----:R-:W-:Y:S02]  /*23e8e0*/  IMAD.MOV.U32 R3, RZ, RZ, RZ ;  /* 0x000000ffff037224 */ /* 0x001fe400078e00ff */
[----:B------:R-:W-:Y:S01]  /*23e8f0*/  @!P0 IMAD.MOV.U32 R12, RZ, RZ, 0x5368 ;  /* 0x00005368ff0c8424 */ /* 0x000fe200078e00ff */
[----:B------:R-:W-:Y:S06]  /*23e900*/  @!P1 BRA `(.L_x_11868) ;  /* 0x00000004008c9947 */ /* 0x000fec0003800000 */
[----:B-----5:R-:W-:Y:S01]  /*23e910*/  ISETP.NE.AND P0, PT, R15, -0x1, PT ;  /* 0xffffffff0f00780c */ /* 0x020fe20003f05270 */
[----:B------:R-:W-:-:S12]  /*23e920*/  BSSY.RECONVERGENT B1, `(.L_x_11869) ;  /* 0x000005f000017945 */ /* 0x000fd80003800200 */
[----:B-1----:R-:W-:Y:S02]  /*23e930*/  @!P0 IMAD.MOV.U32 R6, RZ, RZ, 0x5368 ;  /* 0x00005368ff068424 */ /* 0x002fe400078e00ff */
[----:B------:R-:W-:Y:S02]  /*23e940*/  @!P0 IMAD.MOV.U32 R12, RZ, RZ, 0x5368 ;  /* 0x00005368ff0c8424 */ /* 0x000fe400078e00ff */
[----:B------:R-:W-:Y:S01]  /*23e950*/  @!P0 IMAD.MOV.U32 R3, RZ, RZ, RZ ;  /* 0x000000ffff038224 */ /* 0x000fe200078e00ff */
[----:B------:R0:W-:Y:S01]  /*23e960*/  @!P0 STL [UR45], R6 ;  /* 0x00000006ff008987 */ /* 0x0001e2000810082d */
[----:B------:R-:W-:Y:S01]  /*23e970*/  @!P0 IMAD.MOV.U32 R8, RZ, RZ, 0x5368 ;  /* 0x00005368ff088424 */ /* 0x000fe200078e00ff */
[----:B------:R-:W-:Y:S06]  /*23e980*/  @!P0 BRA `(.L_x_11870) ;  /* 0x0000000400608947 */ /* 0x000fec0003800000 */
[----:B0-----:R-:W-:-:S05]  /*23e990*/  IMAD.WIDE R6, R15, 0x10, R4 ;  /* 0x000000100f067825 */ /* 0x001fca00078e0204 */
[----:B------:R-:W2:Y:S01]  /*23e9a0*/  LD.E R35, desc[UR36][R6.64+0xc] ;  /* 0x00000c2406237980 */ /* 0x000ea2000c101900 */
[C---:B------:R-:W-:Y:S02]  /*23e9b0*/  ISETP.GT.AND P1, PT, R0.reuse, -0x1, PT ;  /* 0xffffffff0000780c */ /* 0x040fe40003f24270 */
[----:B--2---:R-:W-:-:S13]  /*23e9c0*/  ISETP.GE.AND P0, PT, R0, R35, PT ;  /* 0x000000230000720c */ /* 0x004fda0003f06270 */
[----:B------:R-:W-:Y:S05]  /*23e9d0*/  @!P0 BRA P1, `(.L_x_11871) ;  /* 0x0000000400388947 */ /* 0x000fea0000800000 */
[----:B------:R-:W-:Y:S02]  /*23e9e0*/  IMAD.MOV.U32 R10, RZ, RZ, 0x30 ;  /* 0x00000030ff0a7424 */ /* 0x000fe400078e00ff */
[----:B------:R-:W-:-:S06]  /*23e9f0*/  IMAD.MOV.U32 R11, RZ, RZ, 0x0 ;  /* 0x00000000ff0b7424 */ /* 0x000fcc00078e00ff */
[----:B------:R-:W2:Y:S01]  /*23ea00*/  ATOMG.E.ADD.64.STRONG.GPU PT, R10, desc[UR36][R46.64+0x8], R10 ;  /* 0x8000080a2e0a79a8 */ /* 0x000ea200081ef524 */
[----:B------:R-:W-:Y:S01]  /*23ea10*/  MOV R3, 0x400 ;  /* 0x0000040000037802 */ /* 0x000fe20000000f00 */
[----:B------:R-:W-:Y:S01]  /*23ea20*/  BSSY.RECONVERGENT B2, `(.L_x_11872) ;  /* 0x000002a000027945 */ /* 0x000fe20003800200 */
[----:B------:R-:W0:Y:S02]  /*23ea30*/  S2R R6, SR_CgaCtaId ;  /* 0x0000000000067919 */ /* 0x000e240000008800 */
[----:B0-----:R-:W-:-:S05]  /*23ea40*/  LEA R8, R6, R3, 0x18 ;  /* 0x0000000306087211 */ /* 0x001fca00078ec0ff */
[----:B------:R-:W0:Y:S01]  /*23ea50*/  LDS.64 R6, [R8+0x8] ;  /* 0x0000080008067984 */ /* 0x000e220000000a00 */
        /* <DEDUP_REMOVED lines=38> */
.L_x_11873:
[----:B------:R-:W-:Y:S05]  /*23ecc0*/  BSYNC.RECONVERGENT B2 ;  /* 0x0000000000027941 */ /* 0x000fea0003800200 */
.L_x_11872:
        /* <DEDUP_REMOVED lines=26> */
.L_x_11875:
[----:B------:R-:W-:Y:S05]  /*23ee70*/  BSYNC.RECONVERGENT B2 ;  /* 0x0000000000027941 */ /* 0x000fea0003800200 */
.L_x_11874:
[----:B------:R2:W-:Y:S01]  /*23ee80*/  STL [UR45], R12 ;  /* 0x0000000cff007987 */ /* 0x0005e2000810082d */
[----:B------:R-:W-:Y:S02]  /*23ee90*/  IMAD.MOV.U32 R3, RZ, RZ, RZ ;  /* 0x000000ffff037224 */ /* 0x000fe400078e00ff */
[----:B------:R-:W-:Y:S01]  /*23eea0*/  IMAD.MOV.U32 R8, RZ, RZ, R12 ;  /* 0x000000ffff087224 */ /* 0x000fe200078e000c */
[----:B------:R-:W-:Y:S06]  /*23eeb0*/  BRA `(.L_x_11870) ;  /* 0x0000000000147947 */ /* 0x000fec0003800000 */
.L_x_11871:
[----:B------:R-:W-:-:S04]  /*23eec0*/  LEA R5, R0, 0x20, 0x2 ;  /* 0x0000002000057811 */ /* 0x000fc800078e10ff */
[----:B------:R-:W-:-:S05]  /*23eed0*/  IADD3 R4, P0, PT, R6, R5, RZ ;  /* 0x0000000506047210 */ /* 0x000fca0007f1e0ff */
[----:B------:R-:W-:-:S05]  /*23eee0*/  IMAD.X R5, RZ, RZ, R7, P0 ;  /* 0x000000ffff057224 */ /* 0x000fca00000e0607 */
[----:B------:R3:W5:Y:S01]  /*23eef0*/  LD.E R3, desc[UR36][R4.64] ;  /* 0x0000002404037980 */ /* 0x000762000c101900 */
[----:B------:R-:W-:-:S07]  /*23ef00*/  IMAD.MOV.U32 R8, RZ, RZ, RZ ;  /* 0x000000ffff087224 */ /* 0x000fce00078e00ff */
.L_x_11870:
[----:B------:R-:W-:Y:S05]  /*23ef10*/  BSYNC.RECONVERGENT B1 ;  /* 0x0000000000017941 */ /* 0x000fea0003800200 */
.L_x_11869:
[----:B------:R-:W-:-:S04]  /*23ef20*/  ISETP.NE.AND P0, PT, R8, RZ, PT ;  /* 0x000000ff0800720c */ /* 0x000fc80003f05270 */
[----:B-----5:R-:W-:-:S09]  /*23ef30*/  SEL R3, R3, RZ, !P0 ;  /* 0x000000ff03037207 */ /* 0x020fd20004000000 */
.L_x_11868:
[----:B------:R-:W-:Y:S05]  /*23ef40*/  BSYNC.RECONVERGENT B0 ;  /* 0x0000000000007941 */ /* 0x000fea0003800200 */
.L_x_11867:
[----:B------:R-:W-:Y:S01]  /*23ef50*/  ISETP.NE.AND P0, PT, R8, RZ, PT ;  /* 0x000000ff0800720c */ /* 0x000fe20003f05270 */
[----:B-1-3--:R-:W-:Y:S02]  /*23ef60*/  IMAD.MOV.U32 R4, RZ, RZ, R28 ;  /* 0x000000ffff047224 */ /* 0x00afe400078e001c */
[----:B------:R-:W-:-:S10]  /*23ef70*/  IMAD.MOV.U32 R5, RZ, RZ, 0x0 ;  /* 0x00000000ff057424 */ /* 0x000fd400078e00ff */
[----:B------:R-:W-:Y:S05]  /*23ef80*/  @P0 BREAK B6 ;  /* 0x0000000000060942 */ /* 0x000fea0003800000 */
[----:B------:R-:W-:Y:S05]  /*23ef90*/  @P0 BREAK B8 ;  /* 0x0000000000080942 */ /* 0x000fea0003800000 */
[----:B0-2--5:R-:W-:Y:S05]  /*23efa0*/  @P0 RET.REL.NODEC R4 `(_Z5entryPcS_PiPxS1_S0_S0_P19HostDeviceInterfacei) ;  /* 0xffffdc1004140950 */ /* 0x025fea0003c3ffff */
[C---:B------:R-:W-:Y:S01]  /*23efb0*/  ISETP.NE.AND P0, PT, R3.reuse, -0x1, PT ;  /* 0xffffffff0300780c */ /* 0x040fe20003f05270 */
[----:B------:R-:W-:Y:S01]  /*23efc0*/  BSSY.RECONVERGENT B0, `(.L_x_11876) ;  /* 0x000000e000007945 */ /* 0x000fe20003800200 */
[----:B------:R-:W-:-:S11]  /*23efd0*/  ISETP.NE.AND P1, PT, R3, -0x1, PT ;  /* 0xffffffff0300780c */ /* 0x000fd60003f25270 */
[----:B------:R-:W-:Y:S02]  /*23efe0*/  @!P0 IMAD.MOV.U32 R0, RZ, RZ, 0x5368 ;  /* 0x00005368ff008424 */ /* 0x000fe400078e00ff */
[----:B------:R-:W-:Y:S02]  /*23eff0*/  @!P0 IMAD.MOV.U32 R15, RZ, RZ, RZ ;  /* 0x000000ffff0f8224 */ /* 0x000fe400078e00ff */
[----:B------:R-:W-:Y:S01]  /*23f000*/  @!P0 IMAD.MOV.U32 R16, RZ, RZ, 0x5368 ;  /* 0x00005368ff108424 */ /* 0x000fe200078e00ff */
[----:B------:R0:W-:Y:S01]  /*23f010*/  @!P0 STL [UR45], R0 ;  /* 0x00000000ff008987 */ /* 0x0001e2000810082d */
[----:B------:R-:W-:Y:S05]  /*23f020*/  @!P0 BRA `(.L_x_11877) ;  /* 0x00000000001c8947 */ /* 0x000fea0003800000 */
[----:B------:R-:W1:Y:S01]  /*23f030*/  S2UR UR5, SR_CgaCtaId ;  /* 0x00000000000579c3 */ /* 0x000e620000008800 */
[----:B------:R-:W-:Y:S02]  /*23f040*/  UMOV UR4, 0x400 ;  /* 0x0000040000047882 */ /* 0x000fe40000000000 */
[----:B-1----:R-:W-:-:S09]  /*23f050*/  ULEA UR4, UR5, UR4, 0x18 ;  /* 0x0000000405047291 */ /* 0x002fd2000f8ec0ff */
[----:B------:R-:W1:Y:S02]  /*23f060*/  LDS.64 R4, [UR4] ;  /* 0x00000004ff047984 */ /* 0x000e640008000a00 */
[----:B-1----:R-:W-:-:S05]  /*23f070*/  IMAD.WIDE R4, R3, 0x10, R4 ;  /* 0x0000001003047825 */ /* 0x002fca00078e0204 */
[----:B------:R1:W5:Y:S01]  /*23f080*/  LD.E R15, desc[UR36][R4.64+0x28] ;  /* 0x00002824040f7980 */ /* 0x000362000c101900 */
[----:B------:R-:W-:-:S07]  /*23f090*/  IMAD.MOV.U32 R16, RZ, RZ, RZ ;  /* 0x000000ffff107224 */ /* 0x000fce00078e00ff */
.L_x_11877:
[----:B------:R-:W-:Y:S05]  /*23f0a0*/  BSYNC.RECONVERGENT B0 ;  /* 0x0000000000007941 */ /* 0x000fea0003800200 */
.L_x_11876:
[----:B------:R-:W-:Y:S01]  /*23f0b0*/  BSSY B1, `(.L_x_11878) ;  /* 0x000020c000017945 */ /* 0x000fe20003800000 */
[----:B------:R-:W-:Y:S02]  /*23f0c0*/  IMAD.MOV.U32 R13, RZ, RZ, RZ ;  /* 0x000000ffff0d7224 */ /* 0x000fe400078e00ff */
[----:B------:R-:W-:Y:S01]  /*23f0d0*/  @!P0 IMAD.MOV.U32 R12, RZ, RZ, 0x5368 ;  /* 0x00005368ff0c8424 */ /* 0x000fe200078e00ff */
[----:B------:R-:W-:Y:S06]  /*23f0e0*/  @!P1 BRA `(.L_x_11879) ;  /* 0x0000002000209947 */ /* 0x000fec0003800000 */
[C---:B-----5:R-:W-:Y:S01]  /*23f0f0*/  LOP3.LUT P0, R12, R15.reuse, 0x1, RZ, 0xc0, !PT ;  /* 0x000000010f0c7812 */ /* 0x060fe2000780c0ff */
[----:B------:R-:W-:-:S04]  /*23f100*/  IMAD.SHL.U32 R13, R15, 0x8, RZ ;  /* 0x000000080f0d7824 */ /* 0x000fc800078e00ff */
[----:B------:R-:W-:-:S04]  /*23f110*/  VIADD R33, R13, 0x20 ;  /* 0x000000200d217836 */ /* 0x000fc80000000000 */
[----:B------:R-:W-:-:S04]  /*23f120*/  IMAD.MOV.U32 R10, RZ, RZ, R33 ;  /* 0x000000ffff0a7224 */ /* 0x000fc800078e0021 */
[----:B0-----:R-:W-:-:S04]  /*23f130*/  @P0 SHF.R.S32.HI R0, RZ, 0x1f, R33 ;  /* 0x0000001fff000819 */ /* 0x001fc80000011421 */
[----:B------:R-:W-:-:S04]  /*23f140*/  @P0 LEA.HI R0, R0, R33, RZ, 0x4 ;  /* 0x0000002100000211 */ /* 0x000fc800078f20ff */
[----:B------:R-:W-:-:S04]  /*23f150*/  @P0 LOP3.LUT R0, R0, 0xfffffff0, RZ, 0xc0, !PT ;  /* 0xfffffff000000812 */ /* 0x000fc800078ec0ff */
[----:B------:R-:W-:-:S05]  /*23f160*/  @P0 IADD3 R0, PT, PT, R13, R0, -R33 ;  /* 0x000000000d000210 */ /* 0x000fca0007ffe821 */
[----:B------:R-:W-:-:S05]  /*23f170*/  @P0 VIADD R10, R0, 0x30 ;  /* 0x00000030000a0836 */ /* 0x000fca0000000000 */
[----:B------:R-:W-:-:S06]  /*23f180*/  SHF.R.S32.HI R11, RZ, 0x1f, R10 ;  /* 0x0000001fff0b7819 */ /* 0x000fcc000001140a */
[----:B------:R-:W2:Y:S01]  /*23f190*/  ATOMG.E.ADD.64.STRONG.GPU PT, R10, desc[UR36][R46.64+0x8], R10 ;  /* 0x8000080a2e0a79a8 */ /* 0x000ea200081ef524 */
[----:B------:R-:W0:Y:S01]  /*23f1a0*/  S2UR UR5, SR_CgaCtaId ;  /* 0x00000000000579c3 */ /* 0x000e220000008800 */
[----:B------:R-:W-:Y:S01]  /*23f1b0*/  UMOV UR4, 0x400 ;  /* 0x0000040000047882 */ /* 0x000fe20000000000 */
[----:B------:R-:W-:Y:S01]  /*23f1c0*/  BSSY B0, `(.L_x_11880) ;  /* 0x0000127000007945 */ /* 0x000fe20003800000 */
[----:B0-----:R-:W-:-:S06]  /*23f1d0*/  ULEA UR4, UR5, UR4, 0x18 ;  /* 0x0000000405047291 */ /* 0x001fcc000f8ec0ff */
[----:B------:R-:W-:-:S05]  /*23f1e0*/  IMAD.U32 R8, RZ, RZ, UR4 ;  /* 0x00000004ff087e24 */ /* 0x000fca000f8e00ff */
[----:B-1----:R-:W0:Y:S01]  /*23f1f0*/  LDS.128 R4, [R8] ;  /* 0x0000000008047984 */ /* 0x002e220000000c00 */
[----:B--2---:R-:W-:Y:S02]  /*23f200*/  IADD3 R21, P1, P2, R13, 0x28, R10 ;  /* 0x000000280d157810 */ /* 0x004fe40007a3e00a */
[----:B------:R-:W-:Y:S02]  /*23f210*/  SHF.R.S32.HI R13, RZ, 0x1f, R13 ;  /* 0x0000001fff0d7819 */ /* 0x000fe4000001140d */
[----:B0-----:R-:W-:Y:S02]  /*23f220*/  ISETP.GE.U32.AND P0, PT, R21, R6, PT ;  /* 0x000000061500720c */ /* 0x001fe40003f06070 */
        /* <DEDUP_REMOVED lines=11> */
[----:B------:R1:W-:Y:S01]  /*23f2e0*/  ST.E desc[UR36][R4.64+0x8], R33 ;  /* 0x0000082104007985 */ /* 0x0003e2000c101924 */
[----:B0-----:R-:W-:-:S03]  /*23f2f0*/  IMAD.MOV.U32 R0, RZ, RZ, 0x1 ;  /* 0x00000001ff007424 */ /* 0x001fc600078e00ff */
[----:B------:R1:W-:Y:S04]  /*23f300*/  ST.E desc[UR36][R4.64+0x4], R7 ;  /* 0x0000040704007985 */ /* 0x0003e8000c101924 */
[----:B------:R1:W-:Y:S04]  /*23f310*/  ST.E.U8 desc[UR36][R4.64], RZ ;  /* 0x000000ff04007985 */ /* 0x0003e8000c101124 */
[----:B------:R1:W-:Y:S04]  /*23f320*/  ST.E.U8 desc[UR36][R4.64+0x1], RZ ;  /* 0x000001ff04007985 */ /* 0x0003e8000c101124 */
[----:B------:R1:W-:Y:S04]  /*23f330*/  ST.E desc[UR36][R4.64+0xc], R15 ;  /* 0x00000c0f04007985 */ /* 0x0003e8000c101924 */
[----:B------:R1:W-:Y:S01]  /*23f340*/  ST.E.U8 desc[UR36][R4.64+0x3], R0 ;  /* 0x0000030004007985 */ /* 0x0003e2000c101124 */
[----:B------:R-:W-:Y:S05]  /*23f350*/  @!P0 BRA `(.L_x_11881) ;  /* 0x0000001000348947 */ /* 0x000fea0003800000 */
[----:B------:R-:W-:Y:S01]  /*23f360*/  ISETP.NE.AND P0, PT, R15, 0x1, PT ;  /* 0x000000010f00780c */ /* 0x000fe20003f05270 */
[----:B------:R-:W-:Y:S01]  /*23f370*/  BSSY B2, `(.L_x_11882) ;  /* 0x00000b7000027945 */ /* 0x000fe20003800000 */
[----:B-1----:R-:W-:-:S11]  /*23f380*/  IMAD.MOV.U32 R0, RZ, RZ, RZ ;  /* 0x000000ffff007224 */ /* 0x002fd600078e00ff */
[----:B------:R-:W-:Y:S05]  /*23f390*/  @!P0 BRA `(.L_x_11883) ;  /* 0x0000000800d08947 */ /* 0x000fea0003800000 */
[----:B------:R-:W-:Y:S01]  /*23f3a0*/  LOP3.LUT R0, R15, 0x7ffffffe, RZ, 0xc0, !PT ;  /* 0x7ffffffe0f007812 */ /* 0x000fe200078ec0ff */
[----:B------:R-:W-:-:S07]  /*23f3b0*/  IMAD.MOV.U32 R13, RZ, RZ, RZ ;  /* 0x000000ffff0d7224 */ /* 0x000fce00078e00ff */
.L_x_11899:
[----:B012---:R-:W0:Y:S02]  /*23f3c0*/  LDS.128 R4, [R8] ;  /* 0x0000000008047984 */ /* 0x007e240000000c00 */
        /* <DEDUP_REMOVED lines=51> */
.L_x_11887:
[----:B------:R-:W-:Y:S05]  /*23f700*/  BSYNC.RECONVERGENT B4 ;  /* 0x0000000000047941 */ /* 0x000fea0003800200 */
.L_x_11886:
        /* <DEDUP_REMOVED lines=26> */
.L_x_11889:
[----:B------:R-:W-:Y:S05]  /*23f8b0*/  BSYNC.RECONVERGENT B4 ;  /* 0x0000000000047941 */ /* 0x000fea0003800200 */
.L_x_11888:
[----:B------:R2:W-:Y:S01]  /*23f8c0*/  STL [UR45], R6 ;  /* 0x00000006ff007987 */ /* 0x0005e2000810082d */
[----:B------:R-:W-:Y:S05]  /*23f8d0*/  BRA `(.L_x_11890) ;  /* 0x00000000000c7947 */ /* 0x000fea0003800000 */
.L_x_11885:
[----:B------:R-:W-:-:S05]  /*23f8e0*/  LEA R4, P0, R13, R14, 0x3 ;  /* 0x0000000e0d047211 */ /* 0x000fca00078018ff */
[----:B------:R-:W-:-:S05]  /*23f8f0*/  IMAD.X R5, RZ, RZ, R15, P0 ;  /* 0x000000ffff057224 */ /* 0x000fca00000e060f */
[----:B------:R3:W-:Y:S03]  /*23f900*/  ST.E.64 desc[UR36][R4.64+0x20], RZ ;  /* 0x000020ff04007985 */ /* 0x0007e6000c101b24 */
.L_x_11890:
[----:B------:R-:W-:Y:S05]  /*23f910*/  BSYNC.RECONVERGENT B3 ;  /* 0x0000000000037941 */ /* 0x000fea0003800200 */
.L_x_11884:
[----:B------:R-:W4:Y:S01]  /*23f920*/  S2UR UR5, SR_CgaCtaId ;  /* 0x00000000000579c3 */ /* 0x000f220000008800 */
[----:B------:R-:W-:Y:S02]  /*23f930*/  UMOV UR4, 0x400 ;  /* 0x0000040000047882 */ /* 0x000fe40000000000 */
[----:B----4-:R-:W-:-:S06]  /*23f940*/  ULEA UR4, UR5, UR4, 0x18 ;  /* 0x0000000405047291 */ /* 0x010fcc000f8ec0ff */
[----:B------:R-:W-:-:S05]  /*23f950*/  IMAD.U32 R8, RZ, RZ, UR4 ;  /* 0x00000004ff087e24 */ /* 0x000fca000f8e00ff */
[----:B0123--:R-:W0:Y:S02]  /*23f960*/  LDS.128 R4, [R8] ;  /* 0x0000000008047984 */ /* 0x00fe240000000c00 */
        /* <DEDUP_REMOVED lines=47> */
.L_x_11894:
[----:B------:R-:W-:Y:S01]  /*23fc60*/  IMAD.MOV.U32 R4, RZ, RZ, 0x5272 ;  /* 0x00005272ff047424 */ /* 0x000fe200078e00ff */
[----:B------:R-:W-:Y:S01]  /*23fc70*/  PLOP3.LUT P0, PT, PT, PT, PT, 0x8, 0x80 ;  /* 0x000000000080781c */ /* 0x000fe20003f0e170 */
[----:B------:R-:W-:-:S03]  /*23fc80*/  IMAD.MOV.U32 R15, RZ, RZ, -0x1 ;  /* 0xffffffffff0f7424 */ /* 0x000fc600078e00ff */
[----:B------:R0:W-:Y:S09]  /*23fc90*/  STL [UR45], R4 ;  /* 0x00000004ff007987 */ /* 0x0001f2000810082d */
.L_x_11895:
[----:B------:R-:W-:Y:S05]  /*23fca0*/  BSYNC.RECONVERGENT B4 ;  /* 0x0000000000047941 */ /* 0x000fea0003800200 */
.L_x_11893:
        /* <DEDUP_REMOVED lines=25> */
.L_x_11897:
[----:B------:R-:W-:Y:S05]  /*23fe40*/  BSYNC.RECONVERGENT B4 ;  /* 0x0000000000047941 */ /* 0x000fea0003800200 */
.L_x_11896:
[----:B------:R2:W-:Y:S01]  /*23fe50*/  STL [UR45], R6 ;  /* 0x00000006ff007987 */ /* 0x0005e2000810082d */
[----:B------:R-:W-:Y:S05]  /*23fe60*/  BRA `(.L_x_11898) ;  /* 0x00000000000c7947 */ /* 0x000fea0003800000 */
.L_x_11892:
[----:B------:R-:W-:-:S05]  /*23fe70*/  LEA R4, P0, R39, R14, 0x3 ;  /* 0x0000000e27047211 */ /* 0x000fca00078018ff */
[----:B------:R-:W-:-:S05]  /*23fe80*/  IMAD.X R5, RZ, RZ, R15, P0 ;  /* 0x000000ffff057224 */ /* 0x000fca00000e060f */
[----:B------:R0:W-:Y:S03]  /*23fe90*/  ST.E.64 desc[UR36][R4.64+0x20], RZ ;  /* 0x000020ff04007985 */ /* 0x0001e6000c101b24 */
.L_x_11898:
[----:B------:R-:W-:Y:S05]  /*23fea0*/  BSYNC.RECONVERGENT B3 ;  /* 0x0000000000037941 */ /* 0x000fea0003800200 */
.L_x_11891:
[----:B------:R-:W-:-:S05]  /*23feb0*/  VIADD R13, R13, 0x2 ;  /* 0x000000020d0d7836 */ /* 0x000fca0000000000 */
[----:B------:R-:W-:-:S13]  /*23fec0*/  ISETP.NE.AND P0, PT, R13, R0, PT ;  /* 0x000000000d00720c */ /* 0x000fda0003f05270 */
[----:B------:R-:W-:Y:S05]  /*23fed0*/  @P0 BRA `(.L_x_11899) ;  /* 0xfffffff400380947 */ /* 0x000fea000383ffff */
.L_x_11883:
[----:B------:R-:W-:Y:S05]  /*23fee0*/  BSYNC B2 ;  /* 0x0000000000027941 */ /* 0x000fea0003800000 */
.L_x_11882:
[----:B------:R-:W-:-:S13]  /*23fef0*/  ISETP.NE.AND P0, PT, R12, RZ, PT ;  /* 0x000000ff0c00720c */ /* 0x000fda0003f05270 */
[----:B------:R-:W-:Y:S05]  /*23ff00*/  @!P0 BRA `(.L_x_11881) ;  /* 0x0000000400488947 */ /* 0x000fea0003800000 */
[----:B012---:R-:W0:Y:S02]  /*23ff10*/  LDS.128 R4, [R8] ;  /* 0x0000000008047984 */ /* 0x007e240000000c00 */
        /* <DEDUP_REMOVED lines=45> */
.L_x_11902:
[----:B------:R-:W-:Y:S01]  /*2401f0*/  IMAD.MOV.U32 R4, RZ, RZ, 0x5272 ;  /* 0x00005272ff047424 */ /* 0x000fe200078e00ff */
[----:B------:R-:W-:Y:S01]  /*240200*/  PLOP3.LUT P0, PT, PT, PT, PT, 0x8, 0x80 ;  /* 0x000000000080781c */ /* 0x000fe20003f0e170 */
[----:B------:R-:W-:-:S03]  /*240210*/  IMAD.MOV.U32 R13, RZ, RZ, -0x1 ;  /* 0xffffffffff0d7424 */ /* 0x000fc600078e00ff */
[----:B------:R0:W-:Y:S09]  /*240220*/  STL [UR45], R4 ;  /* 0x00000004ff007987 */ /* 0x0001f2000810082d */
.L_x_11903:
[----:B------:R-:W-:Y:S05]  /*240230*/  BSYNC.RECONVERGENT B2 ;  /* 0x0000000000027941 */ /* 0x000fea0003800200 */
.L_x_11901:
        /* <DEDUP_REMOVED lines=25> */
.L_x_11905:
[----:B------:R-:W-:Y:S05]  /*2403d0*/  BSYNC.RECONVERGENT B2 ;  /* 0x0000000000027941 */ /* 0x000fea0003800200 */
.L_x_11904:
[----:B------:R4:W-:Y:S01]  /*2403e0*/  STL [UR45], R6 ;  /* 0x00000006ff007987 */ /* 0x0009e2000810082d */
[----:B------:R-:W-:Y:S05]  /*2403f0*/  BRA `(.L_x_11881) ;  /* 0x00000000000c7947 */ /* 0x000fea0003800000 */
.L_x_11900:
[----:B------:R-:W-:-:S05]  /*240400*/  LEA R4, P0, R0, R12, 0x3 ;  /* 0x0000000c00047211 */ /* 0x000fca00078018ff */
[----:B------:R-:W-:-:S05]  /*240410*/  IMAD.X R5, RZ, RZ, R13, P0 ;  /* 0x000000ffff057224 */ /* 0x000fca00000e060d */
[----:B------:R3:W-:Y:S03]  /*240420*/  ST.E.64 desc[UR36][R4.64+0x20], RZ ;  /* 0x000020ff04007985 */ /* 0x0007e6000c101b24 */
.L_x_11881:
[----:B------:R-:W-:Y:S05]  /*240430*/  BSYNC B0 ;  /* 0x0000000000007941 */ /* 0x000fea0003800000 */
.L_x_11880:
[----:B------:R-:W5:Y:S01]  /*240440*/  LDL R13, [UR45] ;  /* 0x0000002dff0d7983 */ /* 0x000f620008100800 */
[----:B01----:R-:W-:-:S07]  /*240450*/  IMAD.MOV.U32 R0, RZ, RZ, RZ ;  /* 0x000000ffff007224 */ /* 0x003fce00078e00ff */
.L_x_11920:
[----:B-----5:R-:W-:Y:S01]  /*240460*/  ISETP.NE.AND P0, PT, R13, RZ, PT ;  /* 0x000000ff0d00720c */ /* 0x020fe20003f05270 */
[----:B------:R-:W-:Y:S05]  /*240470*/  YIELD ;  /* 0x0000000000007946 */ /* 0x000fea0003800000 */
[--C-:B------:R-:W-:Y:S02]  /*240480*/  IMAD.MOV.U32 R16, RZ, RZ, R13.reuse ;  /* 0x000000ffff107224 */ /* 0x100fe400078e000d */
[----:B--2---:R-:W-:Y:S02]  /*240490*/  IMAD.MOV.U32 R12, RZ, RZ, R13 ;  /* 0x000000ffff0c7224 */ /* 0x004fe400078e000d */
[----:B------:R-:W-:-:S03]  /*2404a0*/  IMAD.MOV.U32 R13, RZ, RZ, RZ ;  /* 0x000000ffff0d7224 */ /* 0x000fc600078e00ff */
[----:B01----:R-:W-:Y:S05]  /*2404b0*/  @P0 BRA `(.L_x_11879) ;  /* 0x0000000c002c0947 */ /* 0x003fea0003800000 */
[----:B--234-:R-:W0:Y:S02]  /*2404c0*/  LDS.128 R4, [R8] ;  /* 0x0000000008047984 */ /* 0x01ce240000000c00 */
[----:B0-----:R-:W-:-:S05]  /*2404d0*/  IMAD.WIDE R20, R3, 0x10, R4 ;  /* 0x0000001003147825 */ /* 0x001fca00078e0204 */
[----:B------:R-:W2:Y:S01]  /*2404e0*/  LD.E R13, desc[UR36][R20.64+0x28] ;  /* 0x00002824140d7980 */ /* 0x000ea2000c101900 */
[----:B------:R-:W-:Y:S02]  /*2404f0*/  IMAD.MOV.U32 R12, RZ, RZ, RZ ;  /* 0x000000ffff0c7224 */ /* 0x000fe400078e00ff */
[----:B------:R-:W-:Y:S01]  /*240500*/  IMAD.MOV.U32 R16, RZ, RZ, RZ ;  /* 0x000000ffff107224 */ /* 0x000fe200078e00ff */
[----:B--2---:R-:W-:Y:S01]  /*240510*/  ISETP.GE.AND P0, PT, R0, R13, PT ;  /* 0x0000000d0000720c */ /* 0x004fe20003f06270 */
[----:B------:R-:W-:-:S12]  /*240520*/  IMAD.MOV.U32 R13, RZ, RZ, R11 ;  /* 0x000000ffff0d7224 */ /* 0x000fd800078e000b */
[----:B------:R-:W-:Y:S05]  /*240530*/  @P0 BRA `(.L_x_11879) ;  /* 0x0000000c000c0947 */ /* 0x000fea0003800000 */
[----:B------:R-:W2:Y:S01]  /*240540*/  LD.E R41, desc[UR36][R20.64+0x20] ;  /* 0x0000202414297980 */ /* 0x000ea2000c101900 */
[----:B------:R-:W-:Y:S01]  /*240550*/  BSSY.RECONVERGENT B0, `(.L_x_11906) ;  /* 0x000005c000007945 */ /* 0x000fe20003800200 */
[----:B------:R-:W-:Y:S01]  /*240560*/  IMAD.SHL.U32 R10, R0, 0x8, RZ ;  /* 0x00000008000a7824 */ /* 0x000fe200078e00ff */
[----:B------:R-:W-:Y:S02]  /*240570*/  CS2R R14, SRZ ;  /* 0x00000000000e7805 */ /* 0x000fe4000001ff00 */
[----:B--2---:R-:W-:-:S13]  /*240580*/  ISETP.NE.AND P0, PT, R41, -0x1, PT ;  /* 0xffffffff2900780c */ /* 0x004fda0003f05270 */
[----:B------:R-:W-:Y:S02]  /*240590*/  @!P0 IMAD.MOV.U32 R13, RZ, RZ, 0x5368 ;  /* 0x00005368ff0d8424 */ /* 0x000fe400078e00ff */
[----:B------:R-:W-:-:S03]  /*2405a0*/  @!P0 IMAD.MOV.U32 R12, RZ, RZ, 0x5368 ;  /* 0x00005368ff0c8424 */ /* 0x000fc600078e00ff */
[----:B------:R0:W-:Y:S01]  /*2405b0*/  @!P0 STL [UR45], R13 ;  /* 0x0000000dff008987 */ /* 0x0001e2000810082d */
[----:B------:R-:W-:Y:S05]  /*2405c0*/  @!P0 BRA `(.L_x_11907) ;  /* 0x0000000400508947 */ /* 0x000fea0003800000 */
[----:B0-----:R-:W-:-:S05]  /*2405d0*/  IMAD.WIDE R12, R41, 0x10, R4 ;  /* 0x00000010290c7825 */ /* 0x001fca00078e0204 */
[----:B------:R-:W2:Y:S02]  /*2405e0*/  LD.E R43, desc[UR36][R12.64+0xc] ;  /* 0x00000c240c2b7980 */ /* 0x000ea4000c101900 */
[----:B--2---:R-:W-:-:S13]  /*2405f0*/  ISETP.GE.AND P0, PT, R0, R43, PT ;  /* 0x0000002b0000720c */ /* 0x004fda0003f06270 */
[----:B------:R-:W-:Y:S05]  /*240600*/  @!P0 BRA `(.L_x_11908) ;  /* 0x0000000400308947 */ /* 0x000fea0003800000 */
[----:B------:R-:W-:Y:S02]  /*240610*/  IMAD.MOV.U32 R12, RZ, RZ, 0x30 ;  /* 0x00000030ff0c7424 */ /* 0x000fe400078e00ff */
[----:B------:R-:W-:-:S06]  /*240620*/  IMAD.MOV.U32 R13, RZ, RZ, 0x0 ;  /* 0x00000000ff0d7424 */ /* 0x000fcc00078e00ff */
        /* <DEDUP_REMOVED lines=44> */
.L_x_11910:
[----:B------:R-:W-:Y:S05]  /*2408f0*/  BSYNC.RECONVERGENT B2 ;  /* 0x0000000000027941 */ /* 0x000fea0003800200 */
.L_x_11909:
        /* <DEDUP_REMOVED lines=26> */
.L_x_11912:
[----:B------:R-:W-:Y:S05]  /*240aa0*/  BSYNC.RECONVERGENT B2 ;  /* 0x0000000000027941 */ /* 0x000fea0003800200 */
.L_x_11911:
[----:B------:R2:W-:Y:S01]  /*240ab0*/  STL [UR45], R12 ;  /* 0x0000000cff007987 */ /* 0x0005e2000810082d */
[----:B------:R-:W-:Y:S05]  /*240ac0*/  BRA `(.L_x_11907) ;  /* 0x0000000000107947 */ /* 0x000fea0003800000 */
.L_x_11908:
[----:B------:R-:W-:-:S05]  /*240ad0*/  IADD3 R14, P0, PT, R10, R12, RZ ;  /* 0x0000000c0a0e7210 */ /* 0x000fca0007f1e0ff */
[----:B------:R-:W-:-:S06]  /*240ae0*/  IMAD.X R15, RZ, RZ, R13, P0 ;  /* 0x000000ffff0f7224 */ /* 0x000fcc00000e060d */
[----:B------:R-:W5:Y:S01]  /*240af0*/  LD.E.64 R14, desc[UR36][R14.64+0x20] ;  /* 0x000020240e0e7980 */ /* 0x000f62000c101b00 */
[----:B------:R-:W-:-:S07]  /*240b00*/  IMAD.MOV.U32 R12, RZ, RZ, RZ ;  /* 0x000000ffff0c7224 */ /* 0x000fce00078e00ff */
.L_x_11907:
[----:B------:R-:W-:Y:S05]  /*240b10*/  BSYNC.RECONVERGENT B0 ;  /* 0x0000000000007941 */ /* 0x000fea0003800200 */
.L_x_11906:
[----:B------:R-:W-:Y:S01]  /*240b20*/  ISETP.NE.AND P0, PT, R12, RZ, PT ;  /* 0x000000ff0c00720c */ /* 0x000fe20003f05270 */
[----:B0-----:R-:W-:Y:S02]  /*240b30*/  IMAD.MOV.U32 R13, RZ, RZ, RZ ;  /* 0x000000ffff0d7224 */ /* 0x001fe400078e00ff */
[----:B------:R-:W-:-:S10]  /*240b40*/  IMAD.MOV.U32 R16, RZ, RZ, R12 ;  /* 0x000000ffff107224 */ /* 0x000fd400078e000c */
[----:B------:R-:W-:Y:S05]  /*240b50*/  @P0 BRA `(.L_x_11879) ;  /* 0x0000000400840947 */ /* 0x000fea0003800000 */
[----:B------:R-:W-:Y:S01]  /*240b60*/  ISETP.NE.AND P0, PT, R11, -0x1, PT ;  /* 0xffffffff0b00780c */ /* 0x000fe20003f05270 */
[----:B------:R-:W-:-:S12]  /*240b70*/  BSSY.RECONVERGENT B0, `(.L_x_11913) ;  /* 0x000005a000007945 */ /* 0x000fd80003800200 */
[----:B-1----:R-:W-:Y:S02]  /*240b80*/  @!P0 IMAD.MOV.U32 R4, RZ, RZ, 0x5368 ;  /* 0x00005368ff048424 */ /* 0x002fe400078e00ff */
[----:B--2---:R-:W-:-:S03]  /*240b90*/  @!P0 IMAD.MOV.U32 R12, RZ, RZ, 0x5368 ;  /* 0x00005368ff0c8424 */ /* 0x004fc600078e00ff */
[----:B------:R0:W-:Y:S01]  /*240ba0*/  @!P0 STL [UR45], R4 ;  /* 0x00000004ff008987 */ /* 0x0001e2000810082d */
[----:B------:R-:W-:Y:S05]  /*240bb0*/  @!P0 BRA `(.L_x_11914) ;  /* 0x0000000400548947 */ /* 0x000fea0003800000 */
        /* <DEDUP_REMOVED lines=51> */
.L_x_11917:
[----:B------:R-:W-:Y:S05]  /*240ef0*/  BSYNC.RECONVERGENT B2 ;  /* 0x0000000000027941 */ /* 0x000fea0003800200 */
.L_x_11916:
        /* <DEDUP_REMOVED lines=26> */
.L_x_11919:
[----:B------:R-:W-:Y:S05]  /*2410a0*/  BSYNC.RECONVERGENT B2 ;  /* 0x0000000000027941 */ /* 0x000fea0003800200 */
.L_x_11918:
[----:B------:R2:W-:Y:S01]  /*2410b0*/  STL [UR45], R12 ;  /* 0x0000000cff007987 */ /* 0x0005e2000810082d */
[----:B------:R-:W-:Y:S05]  /*2410c0*/  BRA `(.L_x_11914) ;  /* 0x0000000000107947 */ /* 0x000fea0003800000 */
.L_x_11915:
[----:B------:R-:W-:-:S05]  /*2410d0*/  IADD3 R4, P0, PT, R10, R12, RZ ;  /* 0x0000000c0a047210 */ /* 0x000fca0007f1e0ff */
[----:B------:R-:W-:-:S05]  /*2410e0*/  IMAD.X R5, RZ, RZ, R13, P0 ;  /* 0x000000ffff057224 */ /* 0x000fca00000e060d */
[----:B-----5:R1:W-:Y:S04]  /*2410f0*/  ST.E.64 desc[UR36][R4.64+0x20], R14 ;  /* 0x0000200e04007985 */ /* 0x0203e8000c101b24 */
[----:B------:R-:W5:Y:S02]  /*241100*/  LDL R12, [UR45] ;  /* 0x0000002dff0c7983 */ /* 0x000f640008100800 */
.L_x_11914:
[----:B------:R-:W-:Y:S05]  /*241110*/  BSYNC.RECONVERGENT B0 ;  /* 0x0000000000007941 */ /* 0x000fea0003800200 */
.L_x_11913:
[----:B-----5:R-:W-:Y:S01]  /*241120*/  ISETP.NE.AND P0, PT, R12, RZ, PT ;  /* 0x000000ff0c00720c */ /* 0x020fe20003f05270 */
[----:B------:R-:W-:Y:S02]  /*241130*/  VIADD R0, R0, 0x1 ;  /* 0x0000000100007836 */ /* 0x000fe40000000000 */
[----:B------:R-:W-:-:S10]  /*241140*/  IMAD.MOV.U32 R13, RZ, RZ, RZ ;  /* 0x000000ffff0d7224 */ /* 0x000fd400078e00ff */
[----:B------:R-:W-:Y:S05]  /*241150*/  @!P0 BRA `(.L_x_11920) ;  /* 0xfffffff000c08947 */ /* 0x000fea000383ffff */
[----:B------:R-:W-:-:S07]  /*241160*/  IMAD.MOV.U32 R16, RZ, RZ, R12 ;  /* 0x000000ffff107224 */ /* 0x000fce00078e000c */
.L_x_11879:
[----:B------:R-:W-:Y:S05]  /*241170*/  BSYNC B1 ;  /* 0x0000000000017941 */ /* 0x000fea0003800000 */
.L_x_11878:
[----:B------:R-:W-:Y:S01]  /*241180*/  ISETP.NE.AND P0, PT, R16, RZ, PT ;  /* 0x000000ff1000720c */ /* 0x000fe20003f05270 */
[----:B01-3--:R-:W-:Y:S02]  /*241190*/  IMAD.MOV.U32 R4, RZ, RZ, R28 ;  /* 0x000000ffff047224 */ /* 0x00bfe400078e001c */
[----:B------:R-:W-:-:S10]  /*2411a0*/  IMAD.MOV.U32 R5, RZ, RZ, 0x0 ;  /* 0x00000000ff057424 */ /* 0x000fd400078e00ff */
[----:B------:R-:W-:Y:S05]  /*2411b0*/  @P0 BREAK B6 ;  /* 0x0000000000060942 */ /* 0x000fea0003800000 */
[----:B------:R-:W-:Y:S05]  /*2411c0*/  @P0 BREAK B8 ;  /* 0x0000000000080942 */ /* 0x000fea0003800000 */
[----:B--2-45:R-:W-:Y:S05]  /*2411d0*/  @P0 RET.REL.NODEC R4 `(_Z5entryPcS_PiPxS1_S0_S0_P19HostDeviceInterfacei) ;  /* 0xffffdbec04880950 */ /* 0x034fea0003c3ffff */
[----:B------:R-:W-:Y:S01]  /*2411e0*/  ISETP.GE.AND P0, PT, R24, 0x1, PT ;  /* 0x000000011800780c */ /* 0x000fe20003f06270 */
[----:B------:R-:W-:-:S12]  /*2411f0*/  BSSY B0, `(.L_x_11921) ;  /* 0x00000dd000007945 */ /* 0x000fd80003800000 */
[----:B------:R-:W-:Y:S05]  /*241200*/  @!P0 BRA `(.L_x_11922) ;  /* 0x0000000c006c8947 */ /* 0x000fea0003800000 */
[----:B------:R-:W-:Y:S01]  /*241210*/  ISETP.NE.AND P1, PT, R13, -0x1, PT ;  /* 0xffffffff0d00780c */ /* 0x000fe20003f25270 */
[----:B------:R-:W-:Y:S02]  /*241220*/  IMAD R0, R24, R9, RZ ;  /* 0x0000000918007224 */ /* 0x000fe400078e02ff */
[----:B------:R-:W-:-:S10]  /*241230*/  IMAD.MOV.U32 R3, RZ, RZ, RZ ;  /* 0x000000ffff037224 */ /* 0x000fd400078e00ff */
.L_x_11937:
[----:B------:R-:W-:Y:S01]  /*241240*/  @!P1 IMAD.MOV.U32 R6, RZ, RZ, 0x5368 ;  /* 0x00005368ff069424 */ /* 0x000fe200078e00ff */
[----:B------:R-:W-:Y:S05]  /*241250*/  YIELD ;  /* 0x0000000000007946 */ /* 0x000fea0003800000 */
[----:B------:R0:W-:Y:S01]  /*241260*/  @!P1 STL [UR45], R6 ;  /* 0x00000006ff009987 */ /* 0x0001e2000810082d */
[----:B------:R-:W-:Y:S01]  /*241270*/  IMAD.IADD R7, R0, 0x1, R3 ;  /* 0x0000000100077824 */ /* 0x000fe200078e0203 */
[----:B------:R-:W-:Y:S01]  /*241280*/  BSSY.RECONVERGENT B1, `(.L_x_11923) ;  /* 0x000005c000017945 */ /* 0x000fe20003800200 */
[----:B------:R-:W-:Y:S01]  /*241290*/  @!P1 IMAD.MOV.U32 R12, RZ, RZ, 0x5368 ;  /* 0x00005368ff0c9424 */ /* 0x000fe200078e00ff */
[----:B------:R-:W-:-:S02]  /*2412a0*/  @!P1 PLOP3.LUT P0, PT, PT, PT, PT, 0x8, 0x80 ;  /* 0x000000000080981c */ /* 0x000fc40003f0e170 */
[----:B------:R-:W-:Y:S01]  /*2412b0*/  @!P1 CS2R R4, SRZ ;  /* 0x0000000000049805 */ /* 0x000fe2000001ff00 */
[----:B------:R-:W-:Y:S01]  /*2412c0*/  IMAD R8, R7, 0x8, R22 ;  /* 0x0000000807087824 */ /* 0x000fe200078e0216 */
[----:B0-----:R-:W-:Y:S09]  /*2412d0*/  @!P1 BRA `(.L_x_11924) ;  /* 0x0000000400589947 */ /* 0x001ff20003800000 */
[----:B------:R-:W0:Y:S01]  /*2412e0*/  S2R R5, SR_CgaCtaId ;  /* 0x0000000000057919 */ /* 0x000e220000008800 */
[----:B------:R-:W-:-:S04]  /*2412f0*/  MOV R4, 0x400 ;  /* 0x0000040000047802 */ /* 0x000fc80000000f00 */
[----:B0-----:R-:W-:-:S05]  /*241300*/  LEA R20, R5, R4, 0x18 ;  /* 0x0000000405147211 */ /* 0x001fca00078ec0ff */
        /* <DEDUP_REMOVED lines=47> */
.L_x_11927:
[----:B------:R-:W-:Y:S05]  /*241600*/  BSYNC.RECONVERGENT B2 ;  /* 0x0000000000027941 */ /* 0x000fea0003800200 */
.L_x_11926:
        /* <DEDUP_REMOVED lines=26> */
.L_x_11929:
[----:B------:R-:W-:Y:S05]  /*2417b0*/  BSYNC.RECONVERGENT B2 ;  /* 0x0000000000027941 */ /* 0x000fea0003800200 */
.L_x_11928:
[----:B------:R2:W-:Y:S01]  /*2417c0*/  STL [UR45], R12 ;  /* 0x0000000cff007987 */ /* 0x0005e2000810082d */
[----:B------:R-:W-:Y:S02]  /*2417d0*/  ISETP.EQ.AND P0, PT, R12, RZ, PT ;  /* 0x000000ff0c00720c */ /* 0x000fe40003f02270 */
[----:B-1----:R-:W-:Y:S01]  /*2417e0*/  CS2R R4, SRZ ;  /* 0x0000000000047805 */ /* 0x002fe2000001ff00 */
[----:B------:R-:W-:Y:S10]  /*2417f0*/  BRA `(.L_x_11924) ;  /* 0x0000000000107947 */ /* 0x000ff40003800000 */
.L_x_11925:
[----:B------:R-:W-:-:S05]  /*241800*/  LEA R4, P0, R3, R10, 0x3 ;  /* 0x0000000a03047211 */ /* 0x000fca00078018ff */
[----:B------:R-:W-:-:S06]  /*241810*/  IMAD.X R5, RZ, RZ, R11, P0 ;  /* 0x000000ffff057224 */ /* 0x000fcc00000e060b */
[----:B------:R-:W5:Y:S01]  /*241820*/  LD.E.64 R4, desc[UR36][R4.64+0x20] ;  /* 0x0000202404047980 */ /* 0x000f62000c101b00 */
[----:B------:R-:W-:-:S13]  /*241830*/  PLOP3.LUT P0, PT, PT, PT, PT, 0x80, 0x8 ;  /* 0x000000000008781c */ /* 0x000fda0003f0f070 */
.L_x_11924:
[----:B------:R-:W-:Y:S05]  /*241840*/  BSYNC.RECONVERGENT B1 ;  /* 0x0000000000017941 */ /* 0x000fea0003800200 */
.L_x_11923:
        /* <DEDUP_REMOVED lines=10> */
[----:B------:R-:W-:-:S07]  /*2418f0*/  PRMT R10, R7, 0x7610, R10 ;  /* 0x00007610070a7816 */ /* 0x000fce000000000a */
        /* <DEDUP_REMOVED lines=47> */
.L_x_11933:
[----:B------:R-:W-:Y:S05]  /*241bf0*/  BSYNC.RECONVERGENT B2 ;  /* 0x0000000000027941 */ /* 0x000fea0003800200 */
.L_x_11932:
        /* <DEDUP_REMOVED lines=27> */
.L_x_11935:
[----:B------:R-:W-:Y:S05]  /*241db0*/  BSYNC.RECONVERGENT B2 ;  /* 0x0000000000027941 */ /* 0x000fea0003800200 */
.L_x_11934:
[----:B------:R2:W-:Y:S01]  /*241dc0*/  STL [UR45], R12 ;  /* 0x0000000cff007987 */ /* 0x0005e2000810082d */
[----:B------:R-:W-:Y:S05]  /*241dd0*/  BRA `(.L_x_11936) ;  /* 0x0000000000487947 */ /* 0x000fea0003800000 */
.L_x_11931:
[----:B------:R-:W0:Y:S01]  /*241de0*/  S2UR UR5, SR_CgaCtaId ;  /* 0x00000000000579c3 */ /* 0x000e220000008800 */
[----:B------:R-:W-:Y:S01]  /*241df0*/  UMOV UR4, 0x400 ;  /* 0x0000040000047882 */ /* 0x000fe20000000000 */
[C-C-:B------:R-:W-:Y:S01]  /*241e00*/  SHF.R.U64 R33, R4.reuse, 0x8, R5.reuse ;  /* 0x0000000804217819 */ /* 0x140fe20000001205 */
[----:B------:R-:W-:Y:S01]  /*241e10*/  UIADD3 UR4, UPT, UPT, UR4, 0x18, URZ ;  /* 0x0000001804047890 */ /* 0x000fe2000fffe0ff */
[C-C-:B------:R-:W-:Y:S02]  /*241e20*/  SHF.R.U64 R21, R4.reuse, 0x10, R5.reuse ;  /* 0x0000001004157819 */ /* 0x140fe40000001205 */
[--C-:B------:R-:W-:Y:S02]  /*241e30*/  SHF.R.U64 R15, R4, 0x18, R5.reuse ;  /* 0x00000018040f7819 */ /* 0x100fe40000001205 */
[--C-:B------:R-:W-:Y:S02]  /*241e40*/  SHF.R.U32.HI R11, RZ, 0x8, R5.reuse ;  /* 0x00000008ff0b7819 */ /* 0x100fe40000011605 */
[----:B------:R-:W-:-:S02]  /*241e50*/  SHF.R.U32.HI R7, RZ, 0x10, R5 ;  /* 0x00000010ff077819 */ /* 0x000fc40000011605 */
[----:B------:R-:W-:Y:S01]  /*241e60*/  SHF.R.U32.HI R5, RZ, 0x18, R5 ;  /* 0x00000018ff057819 */ /* 0x000fe20000011605 */
[----:B0-----:R-:W-:-:S09]  /*241e70*/  ULEA UR4, UR5, UR4, 0x18 ;  /* 0x0000000405047291 */ /* 0x001fd2000f8ec0ff */
[----:B------:R3:W-:Y:S04]  /*241e80*/  STS.U8 [R8+UR4+0x1], R33 ;  /* 0x0000012108007988 */ /* 0x0007e80008000004 */
[----:B------:R3:W-:Y:S04]  /*241e90*/  STS.U8 [R8+UR4+0x2], R21 ;  /* 0x0000021508007988 */ /* 0x0007e80008000004 */
[----:B------:R3:W-:Y:S04]  /*241ea0*/  STS.U8 [R8+UR4+0x3], R15 ;  /* 0x0000030f08007988 */ /* 0x0007e80008000004 */
[----:B------:R3:W-:Y:S04]  /*241eb0*/  STS.U8 [R8+UR4+0x5], R11 ;  /* 0x0000050b08007988 */ /* 0x0007e80008000004 */
[----:B------:R3:W-:Y:S04]  /*241ec0*/  STS.U8 [R8+UR4+0x6], R7 ;  /* 0x0000060708007988 */ /* 0x0007e80008000004 */
[----:B------:R3:W-:Y:S04]  /*241ed0*/  STS.U8 [R8+UR4+0x7], R5 ;  /* 0x0000070508007988 */ /* 0x0007e80008000004 */
[----:B------:R3:W-:Y:S04]  /*241ee0*/  STS.U8 [R8+UR4], R6 ;  /* 0x0000000608007988 */ /* 0x0007e80008000004 */
[----:B------:R3:W-:Y:S02]  /*241ef0*/  STS.U8 [R8+UR4+0x4], R10 ;  /* 0x0000040a08007988 */ /* 0x0007e40008000004 */
.L_x_11936:
[----:B------:R-:W-:Y:S05]  /*241f00*/  BSYNC.RECONVERGENT B1 ;  /* 0x0000000000017941 */ /* 0x000fea0003800200 */
.L_x_11930:
[----:B------:R-:W-:Y:S01]  /*241f10*/  ISETP.NE.AND P0, PT, R12, RZ, PT ;  /* 0x000000ff0c00720c */ /* 0x000fe20003f05270 */
[----:B-1----:R-:W-:Y:S02]  /*241f20*/  IMAD.MOV.U32 R4, RZ, RZ, R28 ;  /* 0x000000ffff047224 */ /* 0x002fe400078e001c */
[----:B---3--:R-:W-:-:S10]  /*241f30*/  IMAD.MOV.U32 R5, RZ, RZ, 0x0 ;  /* 0x00000000ff057424 */ /* 0x008fd400078e00ff */
[----:B------:R-:W-:Y:S05]  /*241f40*/  @P0 BREAK B0 ;  /* 0x0000000000000942 */ /* 0x000fea0003800000 */
[----:B------:R-:W-:Y:S05]  /*241f50*/  @P0 BREAK B6 ;  /* 0x0000000000060942 */ /* 0x000fea0003800000 */
[----:B------:R-:W-:Y:S05]  /*241f60*/  @P0 BREAK B8 ;  /* 0x0000000000080942 */ /* 0x000fea0003800000 */
[----:B0-2---:R-:W-:Y:S05]  /*241f70*/  @P0 RET.REL.NODEC R4 `(_Z5entryPcS_PiPxS1_S0_S0_P19HostDeviceInterfacei) ;  /* 0xffffdbe004200950 */ /* 0x005fea0003c3ffff */
[----:B------:R-:W-:Y:S02]  /*241f80*/  VIADD R3, R3, 0x1 ;  /* 0x0000000103037836 */ /* 0x000fe40000000000 */
[----:B------:R-:W-:-:S03]  /*241f90*/  IMAD.MOV.U32 R12, RZ, RZ, RZ ;  /* 0x000000ffff0c7224 */ /* 0x000fc600078e00ff */
[----:B------:R-:W-:-:S13]  /*241fa0*/  ISETP.NE.AND P0, PT, R3, R24, PT ;  /* 0x000000180300720c */ /* 0x000fda0003f05270 */
[----:B------:R-:W-:Y:S05]  /*241fb0*/  @P0 BRA `(.L_x_11937) ;  /* 0xfffffff000a00947 */ /* 0x000fea000383ffff */
.L_x_11922:
[----:B------:R-:W-:Y:S05]  /*241fc0*/  BSYNC B0 ;  /* 0x0000000000007941 */ /* 0x000fea0003800000 */
.L_x_11921:
[----:B------:R-:W0:Y:S01]  /*241fd0*/  S2UR UR5, SR_CgaCtaId ;  /* 0x00000000000579c3 */ /* 0x000e220000008800 */
[----:B------:R-:W-:Y:S02]  /*241fe0*/  UMOV UR4, 0x400 ;  /* 0x0000040000047882 */ /* 0x000fe40000000000 */
[----:B0-----:R-:W-:-:S09]  /*241ff0*/  ULEA UR4, UR5, UR4, 0x18 ;  /* 0x0000000405047291 */ /* 0x001fd2000f8ec0ff */
[----:B------:R-:W0:Y:S02]  /*242000*/  LDS.64 R4, [UR4] ;  /* 0x00000004ff047984 */ /* 0x000e240008000a00 */
[----:B0-----:R-:W-:-:S06]  /*242010*/  IMAD.WIDE R6, R31, 0x10, R4 ;  /* 0x000000101f067825 */ /* 0x001fcc00078e0204 */
[----:B------:R-:W2:Y:S02]  /*242020*/  LD.E R7, desc[UR36][R6.64+0x20] ;  /* 0x0000202406077980 */ /* 0x000ea4000c101900 */
[----:B--2---:R-:W-:-:S13]  /*242030*/  ISETP.NE.AND P0, PT, R7, -0x1, PT ;  /* 0xffffffff0700780c */ /* 0x004fda0003f05270 */
[----:B------:R-:W-:Y:S02]  /*242040*/  @!P0 IMAD.MOV.U32 R8, RZ, RZ, 0x5368 ;  /* 0x00005368ff088424 */ /* 0x000fe400078e00ff */
[----:B------:R-:W-:Y:S02]  /*242050*/  @!P0 IMAD.MOV.U32 R3, RZ, RZ, RZ ;  /* 0x000000ffff038224 */ /* 0x000fe400078e00ff */
[C---:B------:R-:W-:Y:S01]  /*242060*/  @P0 IMAD.WIDE R10, R7.reuse, 0x10, R4 ;  /* 0x00000010070a0825 */ /* 0x040fe200078e0204 */
[----:B------:R0:W-:Y:S04]  /*242070*/  @!P0 STL [UR45], R8 ;  /* 0x00000008ff008987 */ /* 0x0001e8000810082d */
[----:B------:R0:W0:Y:S01]  /*242080*/  @P0 LD.E R3, desc[UR36][R10.64+0x28] ;  /* 0x000028240a030980 */ /* 0x000022000c101900 */
[----:B------:R-:W-:Y:S01]  /*242090*/  ISETP.NE.AND P1, PT, R7, -0x1, PT ;  /* 0xffffffff0700780c */ /* 0x000fe20003f25270 */
[----:B------:R-:W-:-:S02]  /*2420a0*/  IMAD.MOV.U32 R6, RZ, RZ, R28 ;  /* 0x000000ffff067224 */ /* 0x000fc400078e001c */
[----:B------:R-:W-:Y:S02]  /*2420b0*/  IMAD.MOV.U32 R7, RZ, RZ, 0x0 ;  /* 0x00000000ff077424 */ /* 0x000fe400078e00ff */
[----:B------:R-:W-:Y:S02]  /*2420c0*/  VIADD R9, R9, 0x1 ;  /* 0x0000000109097836 */ /* 0x000fe40000000000 */
[----:B------:R-:W-:Y:S02]  /*2420d0*/  @!P0 IMAD.MOV.U32 R12, RZ, RZ, 0x5368 ;  /* 0x00005368ff0c8424 */ /* 0x000fe400078e00ff */
[----:B------:R-:W-:-:S04]  /*2420e0*/  IMAD.IADD R0, R9, 0x1, R34 ;  /* 0x0000000109007824 */ /* 0x000fc800078e0222 */
[----:B------:R-:W-:Y:S05]  /*2420f0*/  @!P1 BREAK B6 ;  /* 0x0000000000069942 */ /* 0x000fea0003800000 */
[----:B------:R-:W-:Y:S05]  /*242100*/  @!P1 BREAK B8 ;  /* 0x0000000000089942 */ /* 0x000fea0003800000 */
[----:B0-----:R-:W-:Y:S05]  /*242110*/  @!P1 RET.REL.NODEC R6 `(_Z5entryPcS_PiPxS1_S0_S0_P19HostDeviceInterfacei) ;  /* 0xffffdbdc06b89950 */ /* 0x001fea0003c3ffff */
[----:B------:R-:W-:-:S13]  /*242120*/  ISETP.NE.AND P0, PT, R0, R3, PT ;  /* 0x000000030000720c */ /* 0x000fda0003f05270 */
[----:B------:R-:W-:Y:S05]  /*242130*/  @P0 BRA `(.L_x_11938) ;  /* 0xffffffc400940947 */ /* 0x000fea000383ffff */
[----:B------:R-:W-:Y:S02]  /*242140*/  PRMT R10, RZ, 0x7610, R10 ;  /* 0x00007610ff0a7816 */ /* 0x000fe4000000000a */
[----:B------:R-:W-:Y:S01]  /*242150*/  PRMT R3, RZ, 0x7610, R3 ;  /* 0x00007610ff037816 */ /* 0x000fe20000000003 */
[----:B------:R-:W-:Y:S06]  /*242160*/  BRA `(.L_x_11863) ;  /* 0x000002a400187947 */ /* 0x000fec0003800000 */
.L_x_11864:
[----:B------:R-:W-:Y:S01]  /*242170*/  ISETP.NE.AND P0, PT, R6, -0x1, PT ;  /* 0xffffffff0600780c */ /* 0x000fe20003f05270 */
[----:B------:R-:W-:-:S12]  /*242180*/  BSSY B0, `(.L_x_11939) ;  /* 0x000011a000007945 */ /* 0x000fd80003800000 */
[----:B------:R-:W-:Y:S05]  /*242190*/  @P0 BRA `(.L_x_11940) ;  /* 0x0000001000600947 */ /* 0x000fea0003800000 */
[----:B------:R-:W-:Y:S01]  /*2421a0*/  IMAD.MOV.U32 R6, RZ, RZ, 0x30 ;  /* 0x00000030ff067424 */ /* 0x000fe200078e00ff */
[----:B------:R-:W0:Y:S01]  /*2421b0*/  LDS.64 R10, [R8+0x8] ;  /* 0x00000800080a7984 */ /* 0x000e220000000a00 */
[----:B------:R-:W-:-:S06]  /*2421c0*/  IMAD.MOV.U32 R7, RZ, RZ, 0x0 ;  /* 0x00000000ff077424 */ /* 0x000fcc00078e00ff */
[----:B------:R-:W2:Y:S01]  /*2421d0*/  ATOMG.E.ADD.64.STRONG.GPU PT, R6, desc[UR36][R46.64+0x8], R6 ;  /* 0x800008062e0679a8 */ /* 0x000ea200081ef524 */
[----:B------:R-:W-:Y:S01]  /*2421e0*/  BSSY B1, `(.L_x_11941) ;  /* 0x0000102000017945 */ /* 0x000fe20003800000 */
[C---:B--2---:R-:W-:Y:S02]  /*2421f0*/  IADD3 R3, P0, PT, R6.reuse, 0x38, RZ ;  /* 0x0000003806037810 */ /* 0x044fe40007f1e0ff */
[--C-:B------:R-:W-:Y:S02]  /*242200*/  SHF.R.U64 R0, R6, 0x4, R7.reuse ;  /* 0x0000000406007819 */ /* 0x100fe40000001207 */
[----:B0-----:R-:W-:Y:S01]  /*242210*/  ISETP.LT.U32.AND P1, PT, R3, R10, PT ;  /* 0x0000000a0300720c */ /* 0x001fe20003f21070 */
[----:B------:R-:W-:Y:S01]  /*242220*/  IMAD.X R9, RZ, RZ, R7, P0 ;  /* 0x000000ffff097224 */ /* 0x000fe200000e0607 */
[----:B------:R-:W-:-:S04]  /*242230*/  ISETP.NE.AND P0, PT, R0, -0x1, PT ;  /* 0xffffffff0000780c */ /* 0x000fc80003f05270 */
[----:B------:R-:W-:-:S13]  /*242240*/  ISETP.LT.U32.AND.EX P0, PT, R9, R11, P0, P1 ;  /* 0x0000000b0900720c */ /* 0x000fda0000701110 */
[----:B------:R-:W-:Y:S01]  /*242250*/  @!P0 IMAD.MOV.U32 R3, RZ, RZ, 0x5272 ;  /* 0x00005272ff038424 */ /* 0x000fe200078e00ff */
[----:B------:R-:W-:Y:S01]  /*242260*/  @!P0 PLOP3.LUT P1, PT, PT, PT, PT, 0x8, 0x80 ;  /* 0x000000000080881c */ /* 0x000fe20003f2e170 */
[----:B------:R-:W-:-:S03]  /*242270*/  @!P0 IMAD.MOV.U32 R13, RZ, RZ, -0x1 ;  /* 0xffffffffff0d8424 */ /* 0x000fc600078e00ff */
[----:B------:R0:W-:Y:S01]  /*242280*/  @!P0 STL [UR45], R3 ;  /* 0x00000003ff008987 */ /* 0x0001e2000810082d */
[----:B------:R-:W-:Y:S08]  /*242290*/  @!P0 BRA `(.L_x_11942) ;  /* 0x0000000c00d88947 */ /* 0x000ff00003800000 */
[--C-:B0-----:R-:W-:Y:S01]  /*2422a0*/  SHF.R.S64 R3, RZ, 0x1c, R0.reuse ;  /* 0x0000001cff037819 */ /* 0x101fe20000001000 */
[----:B------:R-:W-:Y:S01]  /*2422b0*/  IMAD.MOV.U32 R16, RZ, RZ, 0x1 ;  /* 0x00000001ff107424 */ /* 0x000fe200078e00ff */
[----:B------:R-:W-:Y:S01]  /*2422c0*/  SHF.R.S32.HI R9, RZ, 0x1c, R0 ;  /* 0x0000001cff097819 */ /* 0x000fe20000011400 */
[----:B------:R-:W-:Y:S01]  /*2422d0*/  IMAD.MOV.U32 R11, RZ, RZ, 0xb5f ;  /* 0x00000b5fff0b7424 */ /* 0x000fe200078e00ff */
[----:B------:R-:W-:Y:S01]  /*2422e0*/  IADD3 R4, P0, PT, R4, R3, RZ ;  /* 0x0000000304047210 */ /* 0x000fe20007f1e0ff */
[----:B------:R-:W-:Y:S02]  /*2422f0*/  IMAD.MOV.U32 R21, RZ, RZ, 0x30 ;  /* 0x00000030ff157424 */ /* 0x000fe400078e00ff */
[----:B------:R-:W-:Y:S02]  /*242300*/  IMAD.MOV.U32 R35, RZ, RZ, -0x1 ;  /* 0xffffffffff237424 */ /* 0x000fe400078e00ff */
[----:B------:R-:W-:Y:S02]  /*242310*/  IMAD.X R5, R5, 0x1, R9, P0 ;  /* 0x0000000105057824 */ /* 0x000fe400000e0609 */
[----:B------:R-:W-:-:S03]  /*242320*/  IMAD.MOV.U32 R20, RZ, RZ, 0x40 ;  /* 0x00000040ff147424 */ /* 0x000fc600078e00ff */
[----:B------:R-:W-:Y:S04]  /*242330*/  ST.E desc[UR36][R4.64+0x4], R11 ;  /* 0x0000040b04007985 */ /* 0x000fe8000c101924 */
[----:B------:R0:W-:Y:S04]  /*242340*/  ST.E desc[UR36][R4.64+0x8], R21 ;  /* 0x0000081504007985 */ /* 0x0001e8000c101924 */
[----:B------:R-:W-:Y:S04]  /*242350*/  ST.E.U8 desc[UR36][R4.64+0x1], RZ ;  /* 0x000001ff04007985 */ /* 0x000fe8000c101124 */
[----:B------:R-:W-:Y:S04]  /*242360*/  ST.E.U8 desc[UR36][R4.64], R16 ;  /* 0x0000001004007985 */ /* 0x000fe8000c101124 */
[----:B------:R-:W-:Y:S01]  /*242370*/  ST.E.U8 desc[UR36][R4.64+0x3], R16 ;  /* 0x0000031004007985 */ /* 0x000fe2000c101124 */
[----:B0-----:R-:W-:-:S03]  /*242380*/  IMAD.MOV.U32 R21, RZ, RZ, 0x0 ;  /* 0x00000000ff157424 */ /* 0x001fc600078e00ff */
        /* <DEDUP_REMOVED lines=9> */
[----:B------:R-:W2:Y:S01]  /*242420*/  ATOMG.E.ADD.64.STRONG.GPU PT, R10, desc[UR36][R46.64+0x8], R20 ;  /* 0x800008142e0a79a8 */ /* 0x000ea200081ef524 */
[----:B------:R-:W-:Y:S03]  /*242430*/  BSSY B2, `(.L_x_11943) ;  /* 0x00000cb000027945 */ /* 0x000fe60003800000 */
[----:B------:R-:W0:Y:S01]  /*242440*/  LDS.128 R4, [R8] ;  /* 0x0000000008047984 */ /* 0x000e220000000c00 */
[----:B--2---:R-:W-:-:S04]  /*242450*/  IADD3 R33, P1, PT, R10, 0x48, RZ ;  /* 0x000000480a217810 */ /* 0x004fc80007f3e0ff */
[----:B0-----:R-:W-:Y:S01]  /*242460*/  ISETP.GE.U32.AND P0, PT, R33, R6, PT ;  /* 0x000000062100720c */ /* 0x001fe20003f06070 */
[--C-:B------:R-:W-:Y:S01]  /*242470*/  IMAD.X R6, RZ, RZ, R11.reuse, P1 ;  /* 0x000000ffff067224 */ /* 0x100fe200008e060b */
[----:B------:R-:W-:-:S04]  /*242480*/  SHF.R.U64 R11, R10, 0x4, R11 ;  /* 0x000000040a0b7819 */ /* 0x000fc8000000120b */
[----:B------:R-:W-:-:S04]  /*242490*/  ISETP.GE.U32.AND.EX P0, PT, R6, R7, PT, P0 ;  /* 0x000000070600720c */ /* 0x000fc80003f06100 */
[----:B------:R-:W-:-:S04]  /*2424a0*/  SEL R11, R11, 0xffffffff, !P0 ;  /* 0xffffffff0b0b7807 */ /* 0x000fc80004000000 */
[----:B------:R-:W-:-:S13]  /*2424b0*/  ISETP.NE.AND P0, PT, R11, -0x1, PT ;  /* 0xffffffff0b00780c */ /* 0x000fda0003f05270 */
[----:B------:R-:W-:-:S05]  /*2424c0*/  @!P0 IMAD.MOV.U32 R6, RZ, RZ, 0x5368 ;  /* 0x00005368ff068424 */ /* 0x000fca00078e00ff */
[----:B------:R0:W-:Y:S01]  /*2424d0*/  @!P0 STL [UR45], R6 ;  /* 0x00000006ff008987 */ /* 0x0001e2000810082d */
[----:B------:R-:W-:Y:S05]  /*2424e0*/  @!P0 BRA `(.L_x_11944) ;  /* 0x0000000800fc8947 */ /* 0x000fea0003800000 */
[----:B------:R-:W-:-:S04]  /*2424f0*/  IMAD.WIDE R4, R11, 0x10, R4 ;  /* 0x000000100b047825 */ /* 0x000fc800078e0204 */
[----:B------:R-:W-:Y:S01]  /*242500*/  IMAD.MOV.U32 R7, RZ, RZ, 0x2d1e ;  /* 0x00002d1eff077424 */ /* 0x000fe200078e00ff */
[----:B------:R1:W-:Y:S01]  /*242510*/  ST.E.U8 desc[UR36][R4.64+0x3], R16 ;  /* 0x0000031004007985 */ /* 0x0003e2000c101124 */
[----:B------:R-:W-:Y:S02]  /*242520*/  IMAD.MOV.U32 R13, RZ, RZ, 0x40 ;  /* 0x00000040ff0d7424 */ /* 0x000fe400078e00ff */
[----:B------:R-:W-:Y:S01]  /*242530*/  IMAD.MOV.U32 R15, RZ, RZ, 0x8 ;  /* 0x00000008ff0f7424 */ /* 0x000fe200078e00ff */
[----:B------:R1:W-:Y:S01]  /*242540*/  ST.E desc[UR36][R4.64+0x4], R7 ;  /* 0x0000040704007985 */ /* 0x0003e2000c101924 */
[----:B------:R-:W-:-:S03]  /*242550*/  IMAD.MOV.U32 R10, RZ, RZ, RZ ;  /* 0x000000ffff0a7224 */ /* 0x000fc600078e00ff */
[----:B------:R1:W-:Y:S04]  /*242560*/  ST.E desc[UR36][R4.64+0x8], R13 ;  /* 0x0000080d04007985 */ /* 0x0003e8000c101924 */
[----:B------:R1:W-:Y:S04]  /*242570*/  ST.E desc[UR36][R4.64+0xc], R15 ;  /* 0x00000c0f04007985 */ /* 0x0003e8000c101924 */
[----:B------:R1:W-:Y:S04]  /*242580*/  ST.E.U8 desc[UR36][R4.64], RZ ;  /* 0x000000ff04007985 */ /* 0x0003e8000c101124 */
[----:B------:R1:W-:Y:S02]  /*242590*/  ST.E.U8 desc[UR36][R4.64+0x1], RZ ;  /* 0x000001ff04007985 */ /* 0x0003e4000c101124 */
.L_x_11960:
        /* <DEDUP_REMOVED lines=52> */
.L_x_11948:
[----:B------:R-:W-:Y:S05]  /*2428e0*/  BSYNC.RECONVERGENT B4 ;  /* 0x0000000000047941 */ /* 0x000fea0003800200 */
.L_x_11947:
        /* <DEDUP_REMOVED lines=26> */
.L_x_11950:
[----:B------:R-:W-:Y:S05]  /*242a90*/  BSYNC.RECONVERGENT B4 ;  /* 0x0000000000047941 */ /* 0x000fea0003800200 */
.L_x_11949:
[----:B------:R2:W-:Y:S01]  /*242aa0*/  STL [UR45], R6 ;  /* 0x00000006ff007987 */ /* 0x0005e2000810082d */
[----:B------:R-:W-:Y:S05]  /*242ab0*/  BRA `(.L_x_11951) ;  /* 0x0000000000107947 */ /* 0x000fea0003800000 */
.L_x_11946:
[----:B------:R-:W-:Y:S01]  /*242ac0*/  LEA R4, P0, R10, R12, 0x2 ;  /* 0x0000000c0a047211 */ /* 0x000fe200078010ff */
[----:B------:R-:W-:-:S04]  /*242ad0*/  IMAD.MOV.U32 R7, RZ, RZ, -0x1 ;  /* 0xffffffffff077424 */ /* 0x000fc800078e00ff */
[----:B------:R-:W-:-:S05]  /*242ae0*/  IMAD.X R5, RZ, RZ, R13, P0 ;  /* 0x000000ffff057224 */ /* 0x000fca00000e060d */
[----:B------:R3:W-:Y:S03]  /*242af0*/  ST.E desc[UR36][R4.64+0x20], R7 ;  /* 0x0000200704007985 */ /* 0x0007e6000c101924 */
.L_x_11951:
[----:B------:R-:W-:Y:S05]  /*242b00*/  BSYNC.RECONVERGENT B3 ;  /* 0x0000000000037941 */ /* 0x000fea0003800200 */
.L_x_11945:
        /* <DEDUP_REMOVED lines=52> */
.L_x_11955:
[----:B------:R-:W-:Y:S01]  /*242e50*/  IMAD.MOV.U32 R4, RZ, RZ, 0x5272 ;  /* 0x00005272ff047424 */ /* 0x000fe200078e00ff */
[----:B------:R-:W-:Y:S01]  /*242e60*/  PLOP3.LUT P0, PT, PT, PT, PT, 0x8, 0x80 ;  /* 0x000000000080781c */ /* 0x000fe20003f0e170 */
[----:B------:R-:W-:-:S03]  /*242e70*/  IMAD.MOV.U32 R13, RZ, RZ, -0x1 ;  /* 0xffffffffff0d7424 */ /* 0x000fc600078e00ff */
[----:B------:R0:W-:Y:S09]  /*242e80*/  STL [UR45], R4 ;  /* 0x00000004ff007987 */ /* 0x0001f2000810082d */
.L_x_11956:
[----:B------:R-:W-:Y:S05]  /*242e90*/  BSYNC.RECONVERGENT B4 ;  /* 0x0000000000047941 */ /* 0x000fea0003800200 */
.L_x_11954:
        /* <DEDUP_REMOVED lines=25> */
.L_x_11958:
[----:B------:R-:W-:Y:S05]  /*243030*/  BSYNC.RECONVERGENT B4 ;  /* 0x0000000000047941 */ /* 0x000fea0003800200 */
.L_x_11957:
[----:B------:R2:W-:Y:S01]  /*243040*/  STL [UR45], R6 ;  /* 0x00000006ff007987 */ /* 0x0005e2000810082d */
[----:B------:R-:W-:Y:S05]  /*243050*/  BRA `(.L_x_11959) ;  /* 0x0000000000107947 */ /* 0x000fea0003800000 */
.L_x_11953:
[----:B------:R-:W-:Y:S01]  /*243060*/  LEA R4, P0, R39, R12, 0x2 ;  /* 0x0000000c27047211 */ /* 0x000fe200078010ff */
[----:B------:R-:W-:-:S04]  /*243070*/  IMAD.MOV.U32 R7, RZ, RZ, -0x1 ;  /* 0xffffffffff077424 */ /* 0x000fc800078e00ff */
[----:B------:R-:W-:-:S05]  /*243080*/  IMAD.X R5, RZ, RZ, R13, P0 ;  /* 0x000000ffff057224 */ /* 0x000fca00000e060d */
[----:B------:R0:W-:Y:S03]  /*243090*/  ST.E desc[UR36][R4.64+0x20], R7 ;  /* 0x0000200704007985 */ /* 0x0001e6000c101924 */
.L_x_11959:
[----:B------:R-:W-:Y:S05]  /*2430a0*/  BSYNC.RECONVERGENT B3 ;  /* 0x0000000000037941 */ /* 0x000fea0003800200 */
.L_x_11952:
[----:B------:R-:W-:-:S05]  /*2430b0*/  VIADD R10, R10, 0x2 ;  /* 0x000000020a0a7836 */ /* 0x000fca0000000000 */
[----:B------:R-:W-:-:S13]  /*2430c0*/  ISETP.NE.AND P0, PT, R10, 0x8, PT ;  /* 0x000000080a00780c */ /* 0x000fda0003f05270 */
[----:B------:R-:W-:Y:S05]  /*2430d0*/  @P0 BRA `(.L_x_11960) ;  /* 0xfffffff400300947 */ /* 0x000fea000383ffff */
.L_x_11944:
[----:B------:R-:W-:Y:S05]  /*2430e0*/  BSYNC B2 ;  /* 0x0000000000027941 */ /* 0x000fea0003800000 */
.L_x_11943:
[----:B01----:R-:W0:Y:S02]  /*2430f0*/  LDS.64 R4, [R8] ;  /* 0x0000000008047984 */ /* 0x003e240000000a00 */
[----:B0-----:R-:W-:-:S05]  /*243100*/  IADD3 R4, P0, PT, R4, R3, RZ ;  /* 0x0000000304047210 */ /* 0x001fca0007f1e0ff */
[----:B------:R-:W-:-:S05]  /*243110*/  IMAD.X R5, R5, 0x1, R9, P0 ;  /* 0x0000000105057824 */ /* 0x000fca00000e0609 */
[----:B------:R1:W-:Y:S04]  /*243120*/  ST.E desc[UR36][R4.64+0x20], R11 ;  /* 0x0000200b04007985 */ /* 0x0003e8000c101924 */
[----:B--2---:R-:W2:Y:S01]  /*243130*/  LDL R6, [UR45] ;  /* 0x0000002dff067983 */ /* 0x004ea20008100800 */
[----:B------:R-:W-:Y:S01]  /*243140*/  PLOP3.LUT P1, PT, PT, PT, PT, 0x8, 0x80 ;  /* 0x000000000080781c */ /* 0x000fe20003f2e170 */
[----:B------:R-:W-:Y:S01]  /*243150*/  IMAD.MOV.U32 R13, RZ, RZ, RZ ;  /* 0x000000ffff0d7224 */ /* 0x000fe200078e00ff */
[----:B--2---:R-:W-:-:S13]  /*243160*/  ISETP.NE.AND P0, PT, R6, RZ, PT ;  /* 0x000000ff0600720c */ /* 0x004fda0003f05270 */
[----:B-1----:R-:W-:Y:S05]  /*243170*/  @P0 BRA `(.L_x_11942) ;  /* 0x0000000000200947 */ /* 0x002fea0003800000 */
[----:B------:R-:W0:Y:S02]  /*243180*/  LDS.64 R4, [R8] ;  /* 0x0000000008047984 */ /* 0x000e240000000a00 */
[----:B0-----:R-:W-:-:S05]  /*243190*/  IADD3 R4, P0, PT, R4, R3, RZ ;  /* 0x0000000304047210 */ /* 0x001fca0007f1e0ff */
[----:B------:R-:W-:-:S05]  /*2431a0*/  IMAD.X R5, R5, 0x1, R9, P0 ;  /* 0x0000000105057824 */ /* 0x000fca00000e0609 */
[----:B------:R1:W-:Y:S04]  /*2431b0*/  ST.E desc[UR36][R4.64+0x28], RZ ;  /* 0x000028ff04007985 */ /* 0x0003e8000c101924 */
[----:B------:R-:W2:Y:S02]  /*2431c0*/  LDL R3, [UR45] ;  /* 0x0000002dff037983 */ /* 0x000ea40008100800 */
[----:B--2---:R-:W-:-:S04]  /*2431d0*/  ISETP.NE.AND P0, PT, R3, RZ, PT ;  /* 0x000000ff0300720c */ /* 0x004fc80003f05270 */
[----:B------:R-:W-:Y:S02]  /*2431e0*/  PLOP3.LUT P1, PT, P0, PT, PT, 0x8, 0x80 ;  /* 0x000000000080781c */ /* 0x000fe4000072e170 */
[----:B-1----:R-:W-:-:S11]  /*2431f0*/  SEL R13, R0, RZ, !P0 ;  /* 0x000000ff000d7207 */ /* 0x002fd60004000000 */
.L_x_11942:
[----:B------:R-:W-:Y:S05]  /*243200*/  BSYNC B1 ;  /* 0x0000000000017941 */ /* 0x000fea0003800000 */
.L_x_11941:
[----:B------:R-:W-:Y:S01]  /*243210*/  IMAD.MOV.U32 R4, RZ, RZ, R28 ;  /* 0x000000ffff047224 */ /* 0x000fe200078e001c */
[----:B------:R-:W-:Y:S05]  /*243220*/  @!P1 BREAK B0 ;  /* 0x0000000000009942 */ /* 0x000fea0003800000 */
[----:B------:R-:W-:Y:S01]  /*243230*/  IMAD.MOV.U32 R5, RZ, RZ, 0x0 ;  /* 0x00000000ff057424 */ /* 0x000fe200078e00ff */
[----:B------:R-:W-:Y:S05]  /*243240*/  @!P1 BREAK B6 ;  /* 0x0000000000069942 */ /* 0x000fea0003800000 */
[----:B------:R-:W-:Y:S05]  /*243250*/  @!P1 BREAK B8 ;  /* 0x0000000000089942 */ /* 0x000fea0003800000 */
[----:B0-----:R-:W-:Y:S05]  /*243260*/  @!P1 RET.REL.NODEC R4 `(_Z5entryPcS_PiPxS1_S0_S0_P19HostDeviceInterfacei) ;  /* 0xffffdbcc04649950 */ /* 0x001fea0003c3ffff */
[----:B------:R-:W0:Y:S02]  /*243270*/  LDS.64 R4, [R8] ;  /* 0x0000000008047984 */ /* 0x000e240000000a00 */
[----:B0-----:R-:W-:-:S05]  /*243280*/  IMAD.WIDE R4, R31, 0x10, R4 ;  /* 0x000000101f047825 */ /* 0x001fca00078e0204 */
[----:B------:R0:W-:Y:S04]  /*243290*/  ST.E desc[UR36][R4.64+0x20], R13 ;  /* 0x0000200d04007985 */ /* 0x0001e8000c101924 */
[----:B------:R-:W2:Y:S01]  /*2432a0*/  LDL R0, [UR45] ;  /* 0x0000002dff007983 */ /* 0x000ea20008100800 */
[----:B------:R-:W-:Y:S02]  /*2432b0*/  IMAD.MOV.U32 R6, RZ, RZ, R28 ;  /* 0x000000ffff067224 */ /* 0x000fe400078e001c */
[----:B------:R-:W-:Y:S01]  /*2432c0*/  IMAD.MOV.U32 R7, RZ, RZ, 0x0 ;  /* 0x00000000ff077424 */ /* 0x000fe200078e00ff */
[----:B--2---:R-:W-:-:S13]  /*2432d0*/  ISETP.NE.AND P0, PT, R0, RZ, PT ;  /* 0x000000ff0000720c */ /* 0x004fda0003f05270 */
[----:B------:R-:W-:Y:S05]  /*2432e0*/  @P0 BREAK B0 ;  /* 0x0000000000000942 */ /* 0x000fea0003800000 */
[----:B------:R-:W-:Y:S05]  /*2432f0*/  @P0 BREAK B6 ;  /* 0x0000000000060942 */ /* 0x000fea0003800000 */
[----:B------:R-:W-:Y:S05]  /*243300*/  @P0 BREAK B8 ;  /* 0x0000000000080942 */ /* 0x000fea0003800000 */
[----:B0-----:R-:W-:Y:S05]  /*243310*/  @P0 RET.REL.NODEC R6 `(_Z5entryPcS_PiPxS1_S0_S0_P19HostDeviceInterfacei) ;  /* 0xffffdbcc06380950 */ /* 0x001fea0003c3ffff */
.L_x_11940:
[----:B------:R-:W-:Y:S05]  /*243320*/  BSYNC B0 ;  /* 0x0000000000007941 */ /* 0x000fea0003800000 */
.L_x_11939:
[----:B------:R-:W-:Y:S01]  /*243330*/  IMAD.MOV.U32 R10, RZ, RZ, 0x20 ;  /* 0x00000020ff0a7424 */ /* 0x000fe200078e00ff */
[----:B------:R-:W0:Y:S01]  /*243340*/  LDS.128 R4, [R8] ;  /* 0x0000000008047984 */ /* 0x000e220000000c00 */
[----:B------:R-:W-:-:S06]  /*243350*/  IMAD.MOV.U32 R11, RZ, RZ, 0x0 ;  /* 0x00000000ff0b7424 */ /* 0x000fcc00078e00ff */
[----:B------:R-:W2:Y:S01]  /*243360*/  ATOMG.E.ADD.64.STRONG.GPU PT, R10, desc[UR36][R46.64+0x8], R10 ;  /* 0x8000080a2e0a79a8 */ /* 0x000ea200081ef524 */
[----:B------:R-:W-:Y:S01]  /*243370*/  BSSY.RECONVERGENT B0, `(.L_x_11961) ;  /* 0x000001b000007945 */ /* 0x000fe20003800200 */
[----:B------:R-:W-:Y:S02]  /*243380*/  IMAD.MOV.U32 R12, RZ, RZ, 0x30 ;  /* 0x00000030ff0c7424 */ /* 0x000fe400078e00ff */
[----:B0-----:R-:W-:Y:S02]  /*243390*/  IMAD.MOV.U32 R20, RZ, RZ, R6 ;  /* 0x000000ffff147224 */ /* 0x001fe400078e0006 */
[----:B------:R-:W-:Y:S01]  /*2433a0*/  IMAD.MOV.U32 R21, RZ, RZ, R7 ;  /* 0x000000ffff157224 */ /* 0x000fe200078e0007 */
[C---:B--2---:R-:W-:Y:S02]  /*2433b0*/  IADD3 R3, P0, PT, R10.reuse, 0x28, RZ ;  /* 0x000000280a037810 */ /* 0x044fe40007f1e0ff */
[--C-:B------:R-:W-:Y:S02]  /*2433c0*/  SHF.R.U64 R9, R10, 0x4, R11.reuse ;  /* 0x000000040a097819 */ /* 0x100fe4000000120b */
[----:B------:R-:W-:Y:S01]  /*2433d0*/  ISETP.LT.U32.AND P1, PT, R3, R6, PT ;  /* 0x000000060300720c */ /* 0x000fe20003f21070 */
[----:B------:R-:W-:Y:S01]  /*2433e0*/  IMAD.X R13, RZ, RZ, R11, P0 ;  /* 0x000000ffff0d7224 */ /* 0x000fe200000e060b */
[----:B------:R-:W-:-:S04]  /*2433f0*/  ISETP.NE.AND P0, PT, R9, -0x1, PT ;  /* 0xffffffff0900780c */ /* 0x000fc80003f05270 */
[----:B------:R-:W-:Y:S01]  /*243400*/  ISETP.LT.U32.AND.EX P0, PT, R13, R7, P0, P1 ;  /* 0x000000070d00720c */ /* 0x000fe20000701110 */
[----:B------:R-:W-:-:S12]  /*243410*/  IMAD.MOV.U32 R13, RZ, RZ, 0x0 ;  /* 0x00000000ff0d7424 */ /* 0x000fd800078e00ff */
[----:B------:R-:W-:-:S05]  /*243420*/  @!P0 IMAD.MOV.U32 R0, RZ, RZ, 0x5368 ;  /* 0x00005368ff008424 */ /* 0x000fca00078e00ff */
[----:B------:R0:W-:Y:S01]  /*243430*/  @!P0 STL [UR45], R0 ;  /* 0x00000000ff008987 */ /* 0x0001e2000810082d */
[----:B------:R-:W-:Y:S05]  /*243440*/  @!P0 BRA `(.L_x_11962) ;  /* 0x0000000000348947 */ /* 0x000fea0003800000 */
[----:B------:R-:W-:Y:S01]  /*243450*/  SHF.R.S64 R3, RZ, 0x1c, R9 ;  /* 0x0000001cff037819 */ /* 0x000fe20000001009 */
[----:B0-----:R-:W-:Y:S02]  /*243460*/  IMAD.MOV.U32 R0, RZ, RZ, 0x1 ;  /* 0x00000001ff007424 */ /* 0x001fe400078e00ff */
[----:B------:R-:W-:Y:S01]  /*243470*/  IMAD.MOV.U32 R7, RZ, RZ, 0x10ef ;  /* 0x000010efff077424 */ /* 0x000fe200078e00ff */
[----:B------:R-:W-:Y:S01]  /*243480*/  IADD3 R4, P1, PT, R3, R4, RZ ;  /* 0x0000000403047210 */ /* 0x000fe20007f3e0ff */
[----:B------:R-:W-:-:S03]  /*243490*/  IMAD.MOV.U32 R3, RZ, RZ, 0x20 ;  /* 0x00000020ff037424 */ /* 0x000fc600078e00ff */
[----:B------:R-:W-:-:S05]  /*2434a0*/  LEA.HI.X.SX32 R5, R9, R5, 0x4, P1 ;  /* 0x0000000509057211 */ /* 0x000fca00008f26ff */
[----:B------:R1:W-:Y:S04]  /*2434b0*/  ST.E desc[UR36][R4.64+0x4], R7 ;  /* 0x0000040704007985 */ /* 0x0003e8000c101924 */
[----:B------:R1:W-:Y:S04]  /*2434c0*/  ST.E desc[UR36][R4.64+0x8], R3 ;  /* 0x0000080304007985 */ /* 0x0003e8000c101924 */
[----:B------:R1:W-:Y:S04]  /*2434d0*/  ST.E.U8 desc[UR36][R4.64+0x3], R0 ;  /* 0x0000030004007985 */ /* 0x0003e8000c101124 */
[----:B------:R1:W-:Y:S04]  /*2434e0*/  ST.E.U8 desc[UR36][R4.64], RZ ;  /* 0x000000ff04007985 */ /* 0x0003e8000c101124 */
[----:B------:R1:W-:Y:S04]  /*2434f0*/  ST.E.U8 desc[UR36][R4.64+0x1], RZ ;  /* 0x000001ff04007985 */ /* 0x0003e8000c101124 */
[----:B------:R1:W-:Y:S04]  /*243500*/  ST.E desc[UR36][R4.64+0xc], RZ ;  /* 0x00000cff04007985 */ /* 0x0003e8000c101924 */
[----:B------:R1:W2:Y:S02]  /*243510*/  LDS.64 R20, [R8+0x8] ;  /* 0x0000080008147984 */ /* 0x0002a40000000a00 */
.L_x_11962:
[----:B------:R-:W-:Y:S05]  /*243520*/  BSYNC.RECONVERGENT B0 ;  /* 0x0000000000007941 */ /* 0x000fea0003800200 */
.L_x_11961:
[----:B-1----:R-:W3:Y:S01]  /*243530*/  ATOMG.E.ADD.64.STRONG.GPU PT, R4, desc[UR36][R46.64+0x8], R12 ;  /* 0x8000080c2e0479a8 */ /* 0x002ee200081ef524 */
[----:B------:R-:W-:Y:S01]  /*243540*/  BSSY B3, `(.L_x_11963) ;  /* 0x0000225000037945 */ /* 0x000fe20003800000 */
[C---:B---3--:R-:W-:Y:S02]  /*243550*/  IADD3 R3, P2, PT, R4.reuse, 0x38, RZ ;  /* 0x0000003804037810 */ /* 0x048fe40007f5e0ff */
[--C-:B0-----:R-:W-:Y:S02]  /*243560*/  SHF.R.U64 R0, R4, 0x4, R5.reuse ;  /* 0x0000000404007819 */ /* 0x101fe40000001205 */
[----:B--2---:R-:W-:Y:S01]  /*243570*/  ISETP.GE.U32.AND P1, PT, R3, R20, PT ;  /* 0x000000140300720c */ /* 0x004fe20003f26070 */
[----:B------:R-:W-:Y:S02]  /*243580*/  IMAD.X R6, RZ, RZ, R5, P2 ;  /* 0x000000ffff067224 */ /* 0x000fe400010e0605 */
[----:B------:R-:W-:Y:S02]  /*243590*/  IMAD.MOV.U32 R3, RZ, RZ, R9 ;  /* 0x000000ffff037224 */ /* 0x000fe400078e0009 */
[----:B------:R-:W-:Y:S01]  /*2435a0*/  @!P0 IMAD.MOV.U32 R3, RZ, RZ, -0x1 ;  /* 0xffffffffff038424 */ /* 0x000fe200078e00ff */
[----:B------:R-:W-:-:S04]  /*2435b0*/  ISETP.GE.U32.AND.EX P1, PT, R6, R21, PT, P1 ;  /* 0x000000150600720c */ /* 0x000fc80003f26110 */
[----:B------:R-:W-:-:S04]  /*2435c0*/  SEL R0, R0, 0xffffffff, !P1 ;  /* 0xffffffff00007807 */ /* 0x000fc80004800000 */
[----:B------:R-:W-:-:S13]  /*2435d0*/  ISETP.NE.AND P1, PT, R0, -0x1, PT ;  /* 0xffffffff0000780c */ /* 0x000fda0003f25270 */
[----:B------:R-:W-:-:S05]  /*2435e0*/  @!P1 IMAD.MOV.U32 R4, RZ, RZ, 0x5368 ;  /* 0x00005368ff049424 */ /* 0x000fca00078e00ff */
[----:B------:R0:W-:Y:S01]  /*2435f0*/  @!P1 STL [UR45], R4 ;  /* 0x00000004ff009987 */ /* 0x0001e2000810082d */
[----:B------:R-:W-:Y:S05]  /*243600*/  @!P1 BRA `(.L_x_11964) ;  /* 0x0000002000609947 */ /* 0x000fea0003800000 */
[----:B------:R-:W1:Y:S01]  /*243610*/  LDS.64 R10, [R8] ;  /* 0x00000000080a7984 */ /* 0x000e620000000a00 */
[----:B------:R-:W-:Y:S02]  /*243620*/  IMAD.MOV.U32 R21, RZ, RZ, 0xb5a ;  /* 0x00000b5aff157424 */ /* 0x000fe400078e00ff */
[----:B------:R-:W-:Y:S02]  /*243630*/  IMAD.MOV.U32 R16, RZ, RZ, 0x1 ;  /* 0x00000001ff107424 */ /* 0x000fe400078e00ff */
[----:B------:R-:W-:Y:S02]  /*243640*/  IMAD.MOV.U32 R33, RZ, RZ, 0x30 ;  /* 0x00000030ff217424 */ /* 0x000fe400078e00ff */
[----:B------:R-:W-:Y:S02]  /*243650*/  IMAD.MOV.U32 R35, RZ, RZ, -0x1 ;  /* 0xffffffffff237424 */ /* 0x000fe400078e00ff */
[----:B-1----:R-:W-:-:S05]  /*243660*/  IMAD.WIDE R10, R0, 0x10, R10 ;  /* 0x00000010000a7825 */ /* 0x002fca00078e020a */
        /* <DEDUP_REMOVED lines=55> */
.L_x_11986:
        /* <DEDUP_REMOVED lines=52> */
.L_x_11974:
[----:B------:R-:W-:Y:S05]  /*243d20*/  BSYNC.RECONVERGENT B5 ;  /* 0x0000000000057941 */ /* 0x000fea0003800200 */
.L_x_11973:
        /* <DEDUP_REMOVED lines=26> */
.L_x_11976:
[----:B------:R-:W-:Y:S05]  /*243ed0*/  BSYNC.RECONVERGENT B5 ;  /* 0x0000000000057941 */ /* 0x000fea0003800200 */
.L_x_11975:
[----:B------:R2:W-:Y:S01]  /*243ee0*/  STL [UR45], R6 ;  /* 0x00000006ff007987 */ /* 0x0005e2000810082d */
[----:B------:R-:W-:Y:S05]  /*243ef0*/  BRA `(.L_x_11977) ;  /* 0x0000000000107947 */ /* 0x000fea0003800000 */
.L_x_11972:
[----:B------:R-:W-:-:S05]  /*243f00*/  LEA R4, P0, R13, R14, 0x2 ;  /* 0x0000000e0d047211 */ /* 0x000fca00078010ff */
[----:B------:R-:W-:-:S05]  /*243f10*/  IMAD.X R5, RZ, RZ, R15, P0 ;  /* 0x000000ffff057224 */ /* 0x000fca00000e060f */
[----:B------:R3:W-:Y:S04]  /*243f20*/  ST.E desc[UR36][R4.64+0x20], RZ ;  /* 0x000020ff04007985 */ /* 0x0007e8000c101924 */
[----:B------:R3:W-:Y:S02]  /*243f30*/  ST.E.U8 desc[UR36][R4.64+0x20], RZ ;  /* 0x000020ff04007985 */ /* 0x0007e4000c101124 */
.L_x_11977:
[----:B------:R-:W-:Y:S05]  /*243f40*/  BSYNC.RECONVERGENT B4 ;  /* 0x0000000000047941 */ /* 0x000fea0003800200 */
.L_x_11971:
        /* <DEDUP_REMOVED lines=52> */
.L_x_11981:
[----:B------:R-:W-:Y:S01]  /*244290*/  IMAD.MOV.U32 R4, RZ, RZ, 0x5272 ;  /* 0x00005272ff047424 */ /* 0x000fe200078e00ff */
[----:B------:R-:W-:Y:S01]  /*2442a0*/  PLOP3.LUT P0, PT, PT, PT, PT, 0x8, 0x80 ;  /* 0x000000000080781c */ /* 0x000fe20003f0e170 */
[----:B------:R-:W-:-:S03]  /*2442b0*/  IMAD.MOV.U32 R15, RZ, RZ, -0x1 ;  /* 0xffffffffff0f7424 */ /* 0x000fc600078e00ff */
[----:B------:R0:W-:Y:S09]  /*2442c0*/  STL [UR45], R4 ;  /* 0x00000004ff007987 */ /* 0x0001f2000810082d */
.L_x_11982:
[----:B------:R-:W-:Y:S05]  /*2442d0*/  BSYNC.RECONVERGENT B5 ;  /* 0x0000000000057941 */ /* 0x000fea0003800200 */
.L_x_11980:
        /* <DEDUP_REMOVED lines=25> */
.L_x_11984:
[----:B------:R-:W-:Y:S05]  /*244470*/  BSYNC.RECONVERGENT B5 ;  /* 0x0000000000057941 */ /* 0x000fea0003800200 */
.L_x_11983:
[----:B------:R2:W-:Y:S01]  /*244480*/  STL [UR45], R6 ;  /* 0x00000006ff007987 */ /* 0x0005e2000810082d */
[----:B------:R-:W-:Y:S05]  /*244490*/  BRA `(.L_x_11985) ;  /* 0x0000000000107947 */ /* 0x000fea0003800000 */
.L_x_11979:
[----:B------:R-:W-:-:S05]  /*2444a0*/  LEA R4, P0, R39, R14, 0x2 ;  /* 0x0000000e27047211 */ /* 0x000fca00078010ff */
[----:B------:R-:W-:-:S05]  /*2444b0*/  IMAD.X R5, RZ, RZ, R15, P0 ;  /* 0x000000ffff057224 */ /* 0x000fca00000e060f */
[----:B------:R0:W-:Y:S04]  /*2444c0*/  ST.E desc[UR36][R4.64+0x20], RZ ;  /* 0x000020ff04007985 */ /* 0x0001e8000c101924 */
[----:B------:R0:W-:Y:S02]  /*2444d0*/  ST.E.U8 desc[UR36][R4.64+0x20], RZ ;  /* 0x000020ff04007985 */ /* 0x0001e4000c101124 */
.L_x_11985:
[----:B------:R-:W-:Y:S05]  /*2444e0*/  BSYNC.RECONVERGENT B4 ;  /* 0x0000000000047941 */ /* 0x000fea0003800200 */
.L_x_11978:
[----:B------:R-:W-:-:S05]  /*2444f0*/  VIADD R13, R13, 0x2 ;  /* 0x000000020d0d7836 */ /* 0x000fca0000000000 */
[----:B------:R-:W-:-:S13]  /*244500*/  ISETP.NE.AND P0, PT, R13, R10, PT ;  /* 0x0000000a0d00720c */ /* 0x000fda0003f05270 */
[----:B------:R-:W-:Y:S05]  /*244510*/  @P0 BRA `(.L_x_11986) ;  /* 0xfffffff400300947 */ /* 0x000fea000383ffff */
.L_x_11970:
[----:B------:R-:W-:Y:S05]  /*244520*/  BSYNC B0 ;  /* 0x0000000000007941 */ /* 0x000fea0003800000 */
.L_x_11969:
        /* <DEDUP_REMOVED lines=50> */
.L_x_11990:
[----:B------:R-:W-:Y:S01]  /*244850*/  IMAD.MOV.U32 R4, RZ, RZ, 0x5272 ;  /* 0x00005272ff047424 */ /* 0x000fe200078e00ff */
[----:B------:R-:W-:Y:S01]  /*244860*/  PLOP3.LUT P0, PT, PT, PT, PT, 0x8, 0x80 ;  /* 0x000000000080781c */ /* 0x000fe20003f0e170 */
[----:B------:R-:W-:-:S03]  /*244870*/  IMAD.MOV.U32 R13, RZ, RZ, -0x1 ;  /* 0xffffffffff0d7424 */ /* 0x000fc600078e00ff */
[----:B------:R0:W-:Y:S09]  /*244880*/  STL [UR45], R4 ;  /* 0x00000004ff007987 */ /* 0x0001f2000810082d */
.L_x_11991:
[----:B------:R-:W-:Y:S05]  /*244890*/  BSYNC.RECONVERGENT B4 ;  /* 0x0000000000047941 */ /* 0x000fea0003800200 */
.L_x_11989:
        /* <DEDUP_REMOVED lines=25> */
.L_x_11993:
[----:B------:R-:W-:Y:S05]  /*244a30*/  BSYNC.RECONVERGENT B4 ;  /* 0x0000000000047941 */ /* 0x000fea0003800200 */
.L_x_11992:
[----:B------:R3:W-:Y:S01]  /*244a40*/  STL [UR45], R6 ;  /* 0x00000006ff007987 */ /* 0x0007e2000810082d */
[----:B------:R-:W-:Y:S05]  /*244a50*/  BRA `(.L_x_11987) ;  /* 0x0000000000107947 */ /* 0x000fea0003800000 */
.L_x_11988:
[----:B------:R-:W-:-:S05]  /*244a60*/  LEA R4, P0, R10, R12, 0x2 ;  /* 0x0000000c0a047211 */ /* 0x000fca00078010ff */
[----:B------:R-:W-:-:S05]  /*244a70*/  IMAD.X R5, RZ, RZ, R13, P0 ;  /* 0x000000ffff057224 */ /* 0x000fca00000e060d */
[----:B------:R0:W-:Y:S04]  /*244a80*/  ST.E desc[UR36][R4.64+0x20], RZ ;  /* 0x000020ff04007985 */ /* 0x0001e8000c101924 */
[----:B------:R0:W-:Y:S02]  /*244a90*/  ST.E.U8 desc[UR36][R4.64+0x20], RZ ;  /* 0x000020ff04007985 */ /* 0x0001e4000c101124 */
.L_x_11987:
[----:B------:R-:W-:Y:S05]  /*244aa0*/  BSYNC.RECONVERGENT B0 ;  /* 0x0000000000007941 */ /* 0x000fea0003800200 */
.L_x_11967:
[----:B------:R-:W-:-:S13]  /*244ab0*/  ISETP.GE.AND P0, PT, R9, 0x1, PT ;  /* 0x000000010900780c */ /* 0x000fda0003f06270 */
[----:B------:R-:W-:Y:S05]  /*244ac0*/  @!P0 BREAK B1 ;  /* 0x0000000000018942 */ /* 0x000fea0003800000 */
[----:B------:R-:W-:Y:S05]  /*244ad0*/  @!P0 BRA `(.L_x_11968) ;  /* 0x0000000800f08947 */ /* 0x000fea0003800000 */
[----:B------:R-:W-:Y:S05]  /*244ae0*/  BSYNC B1 ;  /* 0x0000000000017941 */ /* 0x000fea0003800000 */
.L_x_11966:
[----:B------:R-:W-:Y:S01]  /*244af0*/  ISETP.NE.AND P2, PT, R3, -0x1, PT ;  /* 0xffffffff0300780c */ /* 0x000fe20003f45270 */
[----:B------:R-:W-:-:S12]  /*244b00*/  IMAD.MOV.U32 R8, RZ, RZ, RZ ;  /* 0x000000ffff087224 */ /* 0x000fd800078e00ff */
.L_x_12008:
[----:B01--4-:R-:W-:Y:S01]  /*244b10*/  @!P2 IMAD.MOV.U32 R4, RZ, RZ, 0x5368 ;  /* 0x00005368ff04a424 */ /* 0x013fe200078e00ff */
[----:B------:R-:W-:Y:S05]  /*244b20*/  YIELD ;  /* 0x0000000000007946 */ /* 0x000fea0003800000 */
[----:B------:R0:W-:Y:S01]  /*244b30*/  @!P2 STL [UR45], R4 ;  /* 0x00000004ff00a987 */ /* 0x0001e2000810082d */
[----:B------:R-:W-:Y:S01]  /*244b40*/  BSSY.RECONVERGENT B0, `(.L_x_11994) ;  /* 0x0000058000007945 */ /* 0x000fe20003800200 */
[----:B------:R-:W-:Y:S01]  /*244b50*/  IMAD.SHL.U32 R10, R8, 0x4, RZ ;  /* 0x00000004080a7824 */ /* 0x000fe200078e00ff */
[----:B-----5:R-:W-:Y:S02]  /*244b60*/  @!P2 PRMT R15, RZ, 0x7610, R15 ;  /* 0x00007610ff0fa816 */ /* 0x020fe4000000000f */
[----:B------:R-:W-:Y:S05]  /*244b70*/  @!P2 BRA `(.L_x_11995) ;  /* 0x000000040050a947 */ /* 0x000fea0003800000 */
        /* <DEDUP_REMOVED lines=50> */
.L_x_11998:
[----:B------:R-:W-:Y:S05]  /*244ea0*/  BSYNC.RECONVERGENT B1 ;  /* 0x0000000000017941 */ /* 0x000fea0003800200 */
.L_x_11997:
        /* <DEDUP_REMOVED lines=26> */
.L_x_12000:
[----:B------:R-:W-:Y:S05]  /*245050*/  BSYNC.RECONVERGENT B1 ;  /* 0x0000000000017941 */ /* 0x000fea0003800200 */
.L_x_11999:
[----:B------:R1:W-:Y:S01]  /*245060*/  STL [UR45], R6 ;  /* 0x00000006ff007987 */ /* 0x0003e2000810082d */
[----:B------:R-:W-:Y:S01]  /*245070*/  PRMT R15, RZ, 0x7610, R15 ;  /* 0x00007610ff0f7816 */ /* 0x000fe2000000000f */
[----:B------:R-:W-:Y:S06]  /*245080*/  BRA `(.L_x_11995) ;  /* 0x00000000000c7947 */ /* 0x000fec0003800000 */
.L_x_11996:
[----:B------:R-:W-:-:S05]  /*245090*/  IADD3 R4, P0, PT, R10, R12, RZ ;  /* 0x0000000c0a047210 */ /* 0x000fca0007f1e0ff */
[----:B------:R-:W-:-:S05]  /*2450a0*/  IMAD.X R5, RZ, RZ, R13, P0 ;  /* 0x000000ffff057224 */ /* 0x000fca00000e060d */
[----:B------:R4:W5:Y:S03]  /*2450b0*/  LD.E.U8 R15, desc[UR36][R4.64+0x20] ;  /* 0x00002024040f7980 */ /* 0x000966000c101100 */
.L_x_11995:
[----:B------:R-:W-:Y:S05]  /*2450c0*/  BSYNC.RECONVERGENT B0 ;  /* 0x0000000000007941 */ /* 0x000fea0003800200 */
.L_x_11994:
[----:B------:R-:W-:Y:S01]  /*2450d0*/  ISETP.NE.AND P0, PT, R11, -0x1, PT ;  /* 0xffffffff0b00780c */ /* 0x000fe20003f05270 */
[----:B------:R-:W-:-:S12]  /*2450e0*/  BSSY.RECONVERGENT B0, `(.L_x_12001) ;  /* 0x0000058000007945 */ /* 0x000fd80003800200 */
[----:B0---4-:R-:W-:-:S05]  /*2450f0*/  @!P0 IMAD.MOV.U32 R4, RZ, RZ, 0x5368 ;  /* 0x00005368ff048424 */ /* 0x011fca00078e00ff */
[----:B------:R0:W-:Y:S01]  /*245100*/  @!P0 STL [UR45], R4 ;  /* 0x00000004ff008987 */ /* 0x0001e2000810082d */
[----:B------:R-:W-:Y:S05]  /*245110*/  @!P0 BRA `(.L_x_12002) ;  /* 0x0000000400508947 */ /* 0x000fea0003800000 */
[----:B------:R-:W4:Y:S01]  /*245120*/  S2R R5, SR_CgaCtaId ;  /* 0x0000000000057919 */ /* 0x000f220000008800 */
[----:B0-----:R-:W-:-:S04]  /*245130*/  MOV R4, 0x400 ;  /* 0x0000040000047802 */ /* 0x001fc80000000f00 */
[----:B----4-:R-:W-:-:S05]  /*245140*/  LEA R16, R5, R4, 0x18 ;  /* 0x0000000405107211 */ /* 0x010fca00078ec0ff */
[----:B-123--:R-:W0:Y:S02]  /*245150*/  LDS.128 R4, [R16] ;  /* 0x0000000010047984 */ /* 0x00ee240000000c00 */
        /* <DEDUP_REMOVED lines=46> */
.L_x_12005:
[----:B------:R-:W-:Y:S05]  /*245440*/  BSYNC.RECONVERGENT B1 ;  /* 0x0000000000017941 */ /* 0x000fea0003800200 */
.L_x_12004:
        /* <DEDUP_REMOVED lines=26> */
.L_x_12007:
[----:B------:R-:W-:Y:S05]  /*2455f0*/  BSYNC.RECONVERGENT B1 ;  /* 0x0000000000017941 */ /* 0x000fea0003800200 */
.L_x_12006:
[----:B------:R1:W-:Y:S01]  /*245600*/  STL [UR45], R6 ;  /* 0x00000006ff007987 */ /* 0x0003e2000810082d */
[----:B------:R-:W-:Y:S05]  /*245610*/  BRA `(.L_x_12002) ;  /* 0x0000000000107947 */ /* 0x000fea0003800000 */
.L_x_12003:
[----:B------:R-:W-:-:S05]  /*245620*/  IADD3 R4, P0, PT, R10, R12, RZ ;  /* 0x0000000c0a047210 */ /* 0x000fca0007f1e0ff */
[----:B------:R-:W-:-:S05]  /*245630*/  IMAD.X R5, RZ, RZ, R13, P0 ;  /* 0x000000ffff057224 */ /* 0x000fca00000e060d */
[----:B------:R4:W-:Y:S04]  /*245640*/  ST.E desc[UR36][R4.64+0x20], RZ ;  /* 0x000020ff04007985 */ /* 0x0009e8000c101924 */
[----:B-----5:R4:W-:Y:S02]  /*245650*/  ST.E.U8 desc[UR36][R4.64+0x20], R15 ;  /* 0x0000200f04007985 */ /* 0x0209e4000c101124 */
.L_x_12002:
[----:B------:R-:W-:Y:S05]  /*245660*/  BSYNC.RECONVERGENT B0 ;  /* 0x0000000000007941 */ /* 0x000fea0003800200 */
.L_x_12001:
[----:B------:R-:W-:-:S05]  /*245670*/  VIADD R8, R8, 0x1 ;  /* 0x0000000108087836 */ /* 0x000fca0000000000 */
[----:B------:R-:W-:-:S13]  /*245680*/  ISETP.NE.AND P0, PT, R8, R9, PT ;  /* 0x000000090800720c */ /* 0x000fda0003f05270 */
[----:B------:R-:W-:Y:S05]  /*245690*/  @P0 BRA `(.L_x_12008) ;  /* 0xfffffff4001c0947 */ /* 0x000fea000383ffff */
.L_x_11968:
[----:B------:R-:W-:Y:S05]  /*2456a0*/  BSYNC B2 ;  /* 0x0000000000027941 */ /* 0x000fea0003800000 */
.L_x_11965:
[----:B------:R-:W0:Y:S01]  /*2456b0*/  S2UR UR5, SR_CgaCtaId ;  /* 0x00000000000579c3 */ /* 0x000e220000008800 */
[----:B------:R-:W-:Y:S02]  /*2456c0*/  UMOV UR4, 0x400 ;  /* 0x0000040000047882 */ /* 0x000fe40000000000 */
[----:B0-----:R-:W-:-:S06]  /*2456d0*/  ULEA UR4, UR5, UR4, 0x18 ;  /* 0x0000000405047291 */ /* 0x001fcc000f8ec0ff */
[----:B------:R-:W-:-:S05]  /*2456e0*/  IMAD.U32 R8, RZ, RZ, UR4 ;  /* 0x00000004ff087e24 */ /* 0x000fca000f8e00ff */
[----:B-1--4-:R-:W0:Y:S02]  /*2456f0*/  LDS.64 R4, [R8] ;  /* 0x0000000008047984 */ /* 0x012e240000000a00 */
[----:B0-----:R-:W-:-:S05]  /*245700*/  IMAD.WIDE R4, R0, 0x10, R4 ;  /* 0x0000001000047825 */ /* 0x001fca00078e0204 */
[----:B------:R-:W-:Y:S04]  /*245710*/  ST.E desc[UR36][R4.64+0x20], R11 ;  /* 0x0000200b04007985 */ /* 0x000fe8000c101924 */
[----:B--23--:R-:W0:Y:S02]  /*245720*/  LDS.64 R6, [R8] ;  /* 0x0000000008067984 */ /* 0x00ce240000000a00 */
[----:B0-----:R-:W-:-:S05]  /*245730*/  IMAD.WIDE R6, R0, 0x10, R6 ;  /* 0x0000001000067825 */ /* 0x001fca00078e0206 */
[----:B------:R-:W-:Y:S04]  /*245740*/  ST.E desc[UR36][R6.64+0x28], R9 ;  /* 0x0000280906007985 */ /* 0x000fe8000c101924 */
[----:B------:R-:W0:Y:S02]  /*245750*/  LDS.64 R12, [R8] ;  /* 0x00000000080c7984 */ /* 0x000e240000000a00 */
[----:B0-----:R-:W-:-:S05]  /*245760*/  IMAD.WIDE R12, R0, 0x10, R12 ;  /* 0x00000010000c7825 */ /* 0x001fca00078e020c */
[----:B------:R1:W-:Y:S04]  /*245770*/  ST.E desc[UR36][R12.64+0x30], RZ ;  /* 0x000030ff0c007985 */ /* 0x0003e8000c101924 */
[----:B------:R1:W2:Y:S02]  /*245780*/  LDS.64 R20, [R8+0x8] ;  /* 0x0000080008147984 */ /* 0x0002a40000000a00 */
.L_x_11964:
[----:B------:R-:W-:Y:S05]  /*245790*/  BSYNC B3 ;  /* 0x0000000000037941 */ /* 0x000fea0003800000 */
.L_x_11963:
[----:B0-----:R-:W-:Y:S02]  /*2457a0*/  IMAD.MOV.U32 R4, RZ, RZ, 0x30 ;  /* 0x00000030ff047424 */ /* 0x001fe400078e00ff */
[----:B------:R-:W-:-:S06]  /*2457b0*/  IMAD.MOV.U32 R5, RZ, RZ, 0x0 ;  /* 0x00000000ff057424 */ /* 0x000fcc00078e00ff */
[----:B------:R-:W3:Y:S01]  /*2457c0*/  ATOMG.E.ADD.64.STRONG.GPU PT, R4, desc[UR36][R46.64+0x8], R4 ;  /* 0x800008042e0479a8 */ /* 0x000ee200081ef524 */
[----:B------:R-:W-:Y:S01]  /*2457d0*/  BSSY.RECONVERGENT B0, `(.L_x_12009) ;  /* 0x0000035000007945 */ /* 0x000fe20003800200 */
[C---:B---3--:R-:W-:Y:S02]  /*2457e0*/  IADD3 R3, P0, PT, R4.reuse, 0x38, RZ ;  /* 0x0000003804037810 */ /* 0x048fe40007f1e0ff */
[--C-:B------:R-:W-:Y:S02]  /*2457f0*/  SHF.R.U64 R14, R4, 0x4, R5.reuse ;  /* 0x00000004040e7819 */ /* 0x100fe40000001205 */
[----:B--2---:R-:W-:Y:S01]  /*245800*/  ISETP.LT.U32.AND P1, PT, R3, R20, PT ;  /* 0x000000140300720c */ /* 0x004fe20003f21070 */
        /* <DEDUP_REMOVED lines=8> */
[----:B------:R-:W2:Y:S01]  /*245890*/  LDS.64 R4, [R8] ;  /* 0x0000000008047984 */ /* 0x000ea20000000a00 */
[--C-:B-----5:R-:W-:Y:S01]  /*2458a0*/  SHF.R.S64 R15, RZ, 0x1c, R14.reuse ;  /* 0x0000001cff0f7819 */ /* 0x120fe2000000100e */
[----:B0-----:R-:W-:Y:S01]  /*2458b0*/  IMAD.MOV.U32 R3, RZ, RZ, 0x2 ;  /* 0x00000002ff037424 */ /* 0x001fe200078e00ff */
[----:B------:R-:W-:Y:S01]  /*2458c0*/  SHF.R.S32.HI R21, RZ, 0x1c, R14 ;  /* 0x0000001cff157819 */ /* 0x000fe2000001140e */
[----:B------:R-:W-:Y:S02]  /*2458d0*/  IMAD.MOV.U32 R7, RZ, RZ, 0x1 ;  /* 0x00000001ff077424 */ /* 0x000fe400078e00ff */
[----:B------:R-:W-:Y:S02]  /*2458e0*/  IMAD.MOV.U32 R9, RZ, RZ, 0xd5d ;  /* 0x00000d5dff097424 */ /* 0x000fe400078e00ff */
[----:B------:R-:W-:Y:S02]  /*2458f0*/  IMAD.MOV.U32 R33, RZ, RZ, 0x30 ;  /* 0x00000030ff217424 */ /* 0x000fe400078e00ff */
[----:B------:R-:W-:Y:S01]  /*245900*/  IMAD.MOV.U32 R35, RZ, RZ, -0x1 ;  /* 0xffffffffff237424 */ /* 0x000fe200078e00ff */
[----:B--2---:R-:W-:-:S05]  /*245910*/  IADD3 R4, P0, PT, R15, R4, RZ ;  /* 0x000000040f047210 */ /* 0x004fca0007f1e0ff */
        /* <DEDUP_REMOVED lines=11> */
[----:B------:R-:W1:Y:S02]  /*2459d0*/  LDS.64 R6, [R8] ;  /* 0x0000000008067984 */ /* 0x000e640000000a00 */
[----:B-1----:R-:W-:-:S05]  /*2459e0*/  IADD3 R12, P0, PT, R6, R15, RZ ;  /* 0x0000000f060c7210 */ /* 0x002fca0007f1e0ff */
[----:B------:R-:W-:-:S05]  /*2459f0*/  IMAD.X R13, R7, 0x1, R21, P0 ;  /* 0x00000001070d7824 */ /* 0x000fca00000e0615 */
[----:B------:R-:W-:Y:S04]  /*245a00*/  ST.E desc[UR36][R12.64+0x24], R35 ;  /* 0x000024230c007985 */ /* 0x000fe8000c101924 */
[----:B------:R-:W0:Y:S02]  /*245a10*/  LDS.64 R6, [R8] ;  /* 0x0000000008067984 */ /* 0x000e240000000a00 */
[----:B0-----:R-:W-:-:S05]  /*245a20*/  IADD3 R6, P0, PT, R6, R15, RZ ;  /* 0x0000000f06067210 */ /* 0x001fca0007f1e0ff */
[----:B------:R-:W-:-:S05]  /*245a30*/  IMAD.X R7, R7, 0x1, R21, P0 ;  /* 0x0000000107077824 */ /* 0x000fca00000e0615 */
[----:B------:R2:W-:Y:S04]  /*245a40*/  ST.E desc[UR36][R6.64+0x20], R0 ;  /* 0x0000200006007985 */ /* 0x0005e8000c101924 */
[----:B------:R-:W3:Y:S01]  /*245a50*/  LDL R3, [UR45] ;  /* 0x0000002dff037983 */ /* 0x000ee20008100800 */
[----:B------:R-:W-:Y:S01]  /*245a60*/  PLOP3.LUT P1, PT, PT, PT, PT, 0x8, 0x80 ;  /* 0x000000000080781c */ /* 0x000fe20003f2e170 */
[----:B------:R-:W-:Y:S01]  /*245a70*/  IMAD.MOV.U32 R32, RZ, RZ, RZ ;  /* 0x000000ffff207224 */ /* 0x000fe200078e00ff */
[----:B---3--:R-:W-:-:S13]  /*245a80*/  ISETP.NE.AND P0, PT, R3, RZ, PT ;  /* 0x000000ff0300720c */ /* 0x008fda0003f05270 */
[----:B--2---:R-:W-:Y:S05]  /*245a90*/  @P0 BRA `(.L_x_12010) ;  /* 0x0000000000200947 */ /* 0x004fea0003800000 */
[----:B------:R-:W0:Y:S02]  /*245aa0*/  LDS.64 R8, [R8] ;  /* 0x0000000008087984 */ /* 0x000e240000000a00 */
[----:B0-----:R-:W-:-:S05]  /*245ab0*/  IADD3 R4, P0, PT, R8, R15, RZ ;  /* 0x0000000f08047210 */ /* 0x001fca0007f1e0ff */
[----:B------:R-:W-:-:S05]  /*245ac0*/  IMAD.X R5, R9, 0x1, R21, P0 ;  /* 0x0000000109057824 */ /* 0x000fca00000e0615 */
[----:B------:R2:W-:Y:S04]  /*245ad0*/  ST.E desc[UR36][R4.64+0x24], R35 ;  /* 0x0000242304007985 */ /* 0x0005e8000c101924 */
[----:B------:R-:W3:Y:S02]  /*245ae0*/  LDL R0, [UR45] ;  /* 0x0000002dff007983 */ /* 0x000ee40008100800 */
[----:B---3--:R-:W-:-:S04]  /*245af0*/  ISETP.NE.AND P0, PT, R0, RZ, PT ;  /* 0x000000ff0000720c */ /* 0x008fc80003f05270 */
[----:B------:R-:W-:Y:S02]  /*245b00*/  PLOP3.LUT P1, PT, P0, PT, PT, 0x8, 0x80 ;  /* 0x000000000080781c */ /* 0x000fe4000072e170 */
[----:B--2---:R-:W-:-:S11]  /*245b10*/  SEL R32, R14, RZ, !P0 ;  /* 0x000000ff0e207207 */ /* 0x004fd60004000000 */
.L_x_12010:
[----:B------:R-:W-:Y:S05]  /*245b20*/  BSYNC.RECONVERGENT B0 ;  /* 0x0000000000007941 */ /* 0x000fea0003800200 */
.L_x_12009:
[----:B------:R-:W-:Y:S01]  /*245b30*/  IMAD.MOV.U32 R4, RZ, RZ, R28 ;  /* 0x000000ffff047224 */ /* 0x000fe200078e001c */
[----:B------:R-:W-:Y:S05]  /*245b40*/  @!P1 BREAK B6 ;  /* 0x0000000000069942 */ /* 0x000fea0003800000 */
[----:B------:R-:W-:Y:S01]  /*245b50*/  IMAD.MOV.U32 R5, RZ, RZ, 0x0 ;  /* 0x00000000ff057424 */ /* 0x000fe200078e00ff */
[----:B------:R-:W-:Y:S05]  /*245b60*/  @!P1 BREAK B8 ;  /* 0x0000000000089942 */ /* 0x000fea0003800000 */
[----:B01---5:R-:W-:Y:S05]  /*245b70*/  @!P1 RET.REL.NODEC R4 `(_Z5entryPcS_PiPxS1_S0_S0_P19HostDeviceInterfacei) ;  /* 0xffffdba404209950 */ /* 0x023fea0003c3ffff */
[----:B------:R-:W-:-:S07]  /*245b80*/  IMAD.MOV.U32 R33, RZ, RZ, RZ ;  /* 0x000000ffff217224 */ /* 0x000fce00078e00ff */
.L_x_12834:
[----:B------:R-:W-:Y:S01]  /*245b90*/  ISETP.NE.AND P0, PT, R32, -0x1, PT ;  /* 0xffffffff2000780c */ /* 0x000fe20003f05270 */
[----:B------:R-:W-:Y:S05]  /*245ba0*/  YIELD ;  /* 0x0000000000007946 */ /* 0x000fea0003800000 */
[----:B------:R-:W-:Y:S04]  /*245bb0*/  BSSY B7, `(.L_x_12011) ;  /* 0x00004e4000077945 */ /* 0x000fe80003800000 */
[----:B------:R-:W-:Y:S03]  /*245bc0*/  BSSY.RELIABLE B9, `(.L_x_12012) ;  /* 0x000003e000097945 */ /* 0x000fe60003800100 */
[----:B------:R-:W0:Y:S01]  /*245bd0*/  @!P0 S2R R3, SR_CgaCtaId ;  /* 0x0000000000038919 */ /* 0x000e220000008800 */
[----:B------:R-:W-:Y:S01]  /*245be0*/  @!P0 MOV R0, 0x400 ;  /* 0x0000040000008802 */ /* 0x000fe20000000f00 */
[----:B------:R-:W-:-:S03]  /*245bf0*/  @!P0 IMAD.MOV.U32 R9, RZ, RZ, RZ ;  /* 0x000000ffff098224 */ /* 0x000fc600078e00ff */
[----:B0-----:R-:W-:Y:S01]  /*245c00*/  @!P0 LEA R4, R3, R0, 0x18 ;  /* 0x0000000003048211 */ /* 0x001fe200078ec0ff */
[----:B------:R-:W-:Y:S02]  /*245c10*/  @!P0 IMAD.MOV.U32 R0, RZ, RZ, 0x5368 ;  /* 0x00005368ff008424 */ /* 0x000fe400078e00ff */
[----:B------:R-:W-:-:S03]  /*245c20*/  @!P0 IMAD.MOV.U32 R3, RZ, RZ, RZ ;  /* 0x000000ffff038224 */ /* 0x000fc600078e00ff */
[----:B------:R-:W0:Y:S04]  /*245c30*/  @!P0 LDS.64 R4, [R4] ;  /* 0x0000000004048984 */ /* 0x000e280000000a00 */
[----:B------:R1:W-:Y:S01]  /*245c40*/  @!P0 STL [UR45], R0 ;  /* 0x00000000ff008987 */ /* 0x0003e2000810082d */
[----:B------:R-:W-:Y:S05]  /*245c50*/  @!P0 BRA `(.L_x_12013) ;  /* 0x00000000002c8947 */ /* 0x000fea0003800000 */
[----:B------:R-:W2:Y:S01]  /*245c60*/  S2UR UR5, SR_CgaCtaId ;  /* 0x00000000000579c3 */ /* 0x000ea20000008800 */
[----:B------:R-:W-:Y:S02]  /*245c70*/  UMOV UR4, 0x400 ;  /* 0x0000040000047882 */ /* 0x000fe40000000000 */
[----:B--2---:R-:W-:-:S09]  /*245c80*/  ULEA UR4, UR5, UR4, 0x18 ;  /* 0x0000000405047291 */ /* 0x004fd2000f8ec0ff */
[----:B0-----:R-:W0:Y:S02]  /*245c90*/  LDS.64 R4, [UR4] ;  /* 0x00000004ff047984 */ /* 0x001e240008000a00 */
[----:B0-----:R-:W-:-:S05]  /*245ca0*/  IMAD.WIDE R6, R32, 0x10, R4 ;  /* 0x0000001020067825 */ /* 0x001fca00078e0204 */
[----:B------:R-:W2:Y:S04]  /*245cb0*/  LD.E R9, desc[UR36][R6.64+0x20] ;  /* 0x0000202406097980 */ /* 0x000ea8000c101900 */
[----:B------:R3:W5:Y:S01]  /*245cc0*/  LD.E R3, desc[UR36][R6.64+0x24] ;  /* 0x0000242406037980 */ /* 0x000762000c101900 */
[----:B------:R-:W-:Y:S02]  /*245cd0*/  IMAD.MOV.U32 R43, RZ, RZ, 0x7 ;  /* 0x00000007ff2b7424 */ /* 0x000fe400078e00ff */
[----:B-1----:R-:W-:Y:S01]  /*245ce0*/  IMAD.MOV.U32 R0, RZ, RZ, -0x1 ;  /* 0xffffffffff007424 */ /* 0x002fe200078e00ff */
[----:B--2---:R-:W-:-:S13]  /*245cf0*/  ISETP.NE.AND P0, PT, R9, -0x1, PT ;  /* 0xffffffff0900780c */ /* 0x004fda0003f05270 */
[----:B---3--:R-:W-:Y:S05]  /*245d00*/  @!P0 BRA `(.L_x_12014) ;  /* 0x0000000000a48947 */ /* 0x008fea0003800000 */
.L_x_12013:
[----:B0-----:R-:W-:-:S05]  /*245d10*/  IMAD.WIDE R6, R9, 0x10, R4 ;  /* 0x0000001009067825 */ /* 0x001fca00078e0204 */
[----:B------:R-:W2:Y:S01]  /*245d20*/  LD.E R11, desc[UR36][R6.64+0x4] ;  /* 0x00000424060b7980 */ /* 0x000ea2000c101900 */
[----:B------:R-:W-:Y:S01]  /*245d30*/  IMAD.MOV.U32 R43, RZ, RZ, RZ ;  /* 0x000000ffff2b7224 */ /* 0x000fe200078e00ff */
[----:B--2---:R-:W-:-:S13]  /*245d40*/  ISETP.GT.AND P0, PT, R11, 0x315e, PT ;  /* 0x0000315e0b00780c */ /* 0x004fda0003f04270 */
[----:B------:R-:W-:Y:S05]  /*245d50*/  @P0 BRA `(.L_x_12015) ;  /* 0x00000000002c0947 */ /* 0x000fea0003800000 */
[----:B------:R-:W-:-:S13]  /*245d60*/  ISETP.NE.AND P0, PT, R11, 0xb5a, PT ;  /* 0x00000b5a0b00780c */ /* 0x000fda0003f05270 */
[----:B------:R-:W-:Y:S05]  /*245d70*/  @!P0 BRA `(.L_x_12016) ;  /* 0x0000000000188947 */ /* 0x000fea0003800000 */
[----:B------:R-:W-:-:S13]  /*245d80*/  ISETP.NE.AND P0, PT, R11, 0x315d, PT ;  /* 0x0000315d0b00780c */ /* 0x000fda0003f05270 */
[----:B------:R-:W-:Y:S05]  /*245d90*/  @P0 BREAK.RELIABLE B9 ;  /* 0x0000000000090942 */ /* 0x000fea0003800100 */
[----:B------:R-:W-:Y:S05]  /*245da0*/  @P0 BRA `(.L_x_12017) ;  /* 0x0000000000400947 */ /* 0x000fea0003800000 */
[----:B-1----:R-:W-:Y:S02]  /*245db0*/  IMAD.MOV.U32 R0, RZ, RZ, R9 ;  /* 0x000000ffff007224 */ /* 0x002fe400078e0009 */
[----:B------:R-:W-:Y:S01]  /*245dc0*/  IMAD.MOV.U32 R43, RZ, RZ, 0x3 ;  /* 0x00000003ff2b7424 */ /* 0x000fe200078e00ff */
[----:B------:R-:W-:Y:S06]  /*245dd0*/  BRA `(.L_x_12014) ;  /* 0x0000000000707947 */ /* 0x000fec0003800000 */
.L_x_12016:
[----:B-1----:R-:W-:Y:S02]  /*245de0*/  IMAD.MOV.U32 R0, RZ, RZ, R9 ;  /* 0x000000ffff007224 */ /* 0x002fe400078e0009 */
[----:B------:R-:W-:Y:S01]  /*245df0*/  IMAD.MOV.U32 R43, RZ, RZ, 0x4 ;  /* 0x00000004ff2b7424 */ /* 0x000fe200078e00ff */
[----:B------:R-:W-:Y:S06]  /*245e00*/  BRA `(.L_x_12014) ;  /* 0x0000000000647947 */ /* 0x000fec0003800000 */
.L_x_12015:
[----:B-1----:R-:W-:-:S05]  /*245e10*/  IMAD.MOV.U32 R0, RZ, RZ, -0x315f ;  /* 0xffffcea1ff007424 */ /* 0x002fca00078e00ff */
[----:B------:R-:W-:-:S05]  /*245e20*/  VIADDMNMX.U32 R0, R11, R0, 0x5, PT ;  /* 0x000000050b007446 */ /* 0x000fca0003800000 */
[----:B------:R-:W-:-:S04]  /*245e30*/  IMAD.SHL.U32 R0, R0, 0x4, RZ ;  /* 0x0000000400007824 */ /* 0x000fc800078e00ff */
[----:B------:R-:W0:Y:S02]  /*245e40*/  LDC R6, c[0x2][R0+0x20] ;  /* 0x0080080000067b82 */ /* 0x000e240000000800 */
[----:B0-----:R-:W-:-:S04]  /*245e50*/  SHF.R.S32.HI R7, RZ, 0x1f, R6 ;  /* 0x0000001fff077819 */ /* 0x001fc80000011406 */
.L_x_15243:
[----:B------:R-:W-:Y:S05]  /*245e60*/  BRX R6 -0x245e70                                                                                                                                   (*"BRANCH_TARGETS .L_x_15244,.L_x_15245,.L_x_15248"*) ;  /* 0xffffdba006647949 */ /* 0x000fea000383ffff */
.L_x_15245:
[----:B------:R-:W-:Y:S01]  /*245e70*/  ISETP.NE.AND P0, PT, R11, 0x3167, PT ;  /* 0x000031670b00780c */ /* 0x000fe20003f05270 */
[----:B------:R-:W-:-:S12]  /*245e80*/  IMAD.MOV.U32 R0, RZ, RZ, R9 ;  /* 0x000000ffff007224 */ /* 0x000fd800078e0009 */
[----:B------:R-:W-:Y:S05]  /*245e90*/  @P0 BREAK.RELIABLE B9 ;  /* 0x0000000000090942 */ /* 0x000fea0003800100 */
[----:B------:R-:W-:Y:S05]  /*245ea0*/  @!P0 BRA `(.L_x_12014) ;  /* 0x00000000003c8947 */ /* 0x000fea0003800000 */
.L_x_12017:
[----:B-1----:R-:W-:Y:S01]  /*245eb0*/  MOV R0, 0x0 ;  /* 0x0000000000007802 */ /* 0x002fe20000000f00 */
[----:B------:R-:W0:Y:S01]  /*245ec0*/  LDCU.64 UR4, c[0x4][0x70] ;  /* 0x01000e00ff0477ac */ /* 0x000e220008000a00 */
[----:B------:R-:W-:Y:S02]  /*245ed0*/  CS2R R6, SRZ ;  /* 0x0000000000067805 */ /* 0x000fe4000001ff00 */
[----:B------:R1:W2:Y:S01]  /*245ee0*/  LDC.64 R8, c[0x4][R0] ;  /* 0x0100000000087b82 */ /* 0x0002a20000000a00 */
[----:B0-----:R-:W-:Y:S02]  /*245ef0*/  IMAD.U32 R4, RZ, RZ, UR4 ;  /* 0x00000004ff047e24 */ /* 0x001fe4000f8e00ff */
[----:B-1----:R-:W-:-:S07]  /*245f00*/  IMAD.U32 R5, RZ, RZ, UR5 ;  /* 0x00000005ff057e24 */ /* 0x002fce000f8e00ff */
[----:B------:R-:W-:-:S07]  /*245f10*/  LEPC R20, `(.L_x_12018) ;  /* 0x000000001014794e */ /* 0x000fce0000000000 */
[----:B--2--5:R-:W-:Y:S05]  /*245f20*/  CALL.ABS.NOINC R8 ;  /* 0x0000000008007343 */ /* 0x024fea0003c00000 */
.L_x_12018:
[----:B------:R-:W-:Y:S01]  /*245f30*/  PLOP3.LUT P0, PT, PT, PT, PT, 0x80, 0x8 ;  /* 0x000000000008781c */ /* 0x000fe20003f0f070 */
[----:B------:R-:W-:-:S12]  /*245f40*/  BRA `(.L_x_12019) ;  /* 0x0000004800a87947 */ /* 0x000fd80003800000 */
.L_x_15244:
[----:B------:R-:W-:Y:S02]  /*245f50*/  IMAD.MOV.U32 R0, RZ, RZ, R9 ;  /* 0x000000ffff007224 */ /* 0x000fe400078e0009 */
[----:B------:R-:W-:Y:S01]  /*245f60*/  IMAD.MOV.U32 R43, RZ, RZ, 0x1 ;  /* 0x00000001ff2b7424 */ /* 0x000fe200078e00ff */
[----:B------:R-:W-:Y:S06]  /*245f70*/  BRA `(.L_x_12014) ;  /* 0x0000000000087947 */ /* 0x000fec0003800000 */
.L_x_15248:
[----:B------:R-:W-:Y:S02]  /*245f80*/  IMAD.MOV.U32 R0, RZ, RZ, R9 ;  /* 0x000000ffff007224 */ /* 0x000fe400078e0009 */
[----:B------:R-:W-:-:S07]  /*245f90*/  IMAD.MOV.U32 R43, RZ, RZ, 0x2 ;  /* 0x00000002ff2b7424 */ /* 0x000fce00078e00ff */
.L_x_12014:
[----:B------:R-:W-:Y:S05]  /*245fa0*/  BSYNC.RELIABLE B9 ;  /* 0x0000000000097941 */ /* 0x000fea0003800100 */
.L_x_12012:
[----:B-----5:R-:W-:Y:S01]  /*245fb0*/  ISETP.NE.AND P0, PT, R3, -0x1, PT ;  /* 0xffffffff0300780c */ /* 0x020fe20003f05270 */
[----:B------:R-:W-:Y:S01]  /*245fc0*/  BSSY.RELIABLE B9, `(.L_x_12020) ;  /* 0x0000025000097945 */ /* 0x000fe20003800100 */
[----:B------:R-:W-:-:S11]  /*245fd0*/  IMAD.MOV.U32 R39, RZ, RZ, 0x7 ;  /* 0x00000007ff277424 */ /* 0x000fd600078e00ff */
[----:B------:R-:W-:Y:S05]  /*245fe0*/  @!P0 BRA `(.L_x_12021) ;  /* 0x0000000000888947 */ /* 0x000fea0003800000 */
[----:B------:R-:W-:-:S06]  /*245ff0*/  IMAD.WIDE R4, R3, 0x10, R4 ;  /* 0x0000001003047825 */ /* 0x000fcc00078e0204 */
        /* <DEDUP_REMOVED lines=9> */
[----:B------:R-:W-:Y:S01]  /*246090*/  IMAD.MOV.U32 R39, RZ, RZ, 0x3 ;  /* 0x00000003ff277424 */ /* 0x000fe200078e00ff */
[----:B------:R-:W-:Y:S06]  /*2460a0*/  BRA `(.L_x_12021) ;  /* 0x0000000000587947 */ /* 0x000fec0003800000 */
.L_x_12023:
[----:B------:R-:W-:Y:S01]  /*2460b0*/  IMAD.MOV.U32 R39, RZ, RZ, 0x4 ;  /* 0x00000004ff277424 */ /* 0x000fe200078e00ff */
[----:B------:R-:W-:Y:S06]  /*2460c0*/  BRA `(.L_x_12021) ;  /* 0x0000000000507947 */ /* 0x000fec0003800000 */
.L_x_12022:
[----:B------:R-:W-:-:S05]  /*2460d0*/  IMAD.MOV.U32 R5, RZ, RZ, -0x315f ;  /* 0xffffcea1ff057424 */ /* 0x000fca00078e00ff */
[----:B------:R-:W-:-:S05]  /*2460e0*/  VIADDMNMX.U32 R4, R4, R5, 0x9, PT ;  /* 0x0000000904047446 */ /* 0x000fca0003800005 */
[----:B------:R-:W-:-:S04]  /*2460f0*/  IMAD.SHL.U32 R6, R4, 0x4, RZ ;  /* 0x0000000404067824 */ /* 0x000fc800078e00ff */
[----:B------:R-:W0:Y:S02]  /*246100*/  LDC R4, c[0x2][R6+0x38] ;  /* 0x00800e0006047b82 */ /* 0x000e240000000800 */
[----:B0-----:R-:W-:-:S04]  /*246110*/  SHF.R.S32.HI R5, RZ, 0x1f, R4 ;  /* 0x0000001fff057819 */ /* 0x001fc80000011404 */
.L_x_15250:
[----:B------:R-:W-:Y:S05]  /*246120*/  BRX R4 -0x246130                                                                                                                                   (*"BRANCH_TARGETS .L_x_15251,.L_x_15252,.L_x_15255,.L_x_12021"*) ;  /* 0xffffdb9c04b47949 */ /* 0x000fea000383ffff */
.L_x_15252:
[----:B------:R-:W-:Y:S05]  /*246130*/  BREAK.RELIABLE B9 ;  /* 0x0000000000097942 */ /* 0x000fea0003800100 */
.L_x_12024:
        /* <DEDUP_REMOVED lines=8> */
.L_x_12025:
[----:B------:R-:W-:Y:S01]  /*2461c0*/  PLOP3.LUT P0, PT, PT, PT, PT, 0x80, 0x8 ;  /* 0x000000000008781c */ /* 0x000fe20003f0f070 */
[----:B------:R-:W-:-:S12]  /*2461d0*/  BRA `(.L_x_12019) ;  /* 0x0000004800047947 */ /* 0x000fd80003800000 */
.L_x_15251:
[----:B------:R-:W-:Y:S01]  /*2461e0*/  IMAD.MOV.U32 R39, RZ, RZ, 0x1 ;  /* 0x00000001ff277424 */ /* 0x000fe200078e00ff */
[----:B------:R-:W-:Y:S06]  /*2461f0*/  BRA `(.L_x_12021) ;  /* 0x0000000000047947 */ /* 0x000fec0003800000 */
.L_x_15255:
[----:B------:R-:W-:-:S07]  /*246200*/  IMAD.MOV.U32 R39, RZ, RZ, 0x2 ;  /* 0x00000002ff277424 */ /* 0x000fce00078e00ff */
.L_x_12021:
[----:B------:R-:W-:Y:S05]  /*246210*/  BSYNC.RELIABLE B9 ;  /* 0x0000000000097941 */ /* 0x000fea0003800100 */
.L_x_12020:
[----:B------:R-:W-:-:S04]  /*246220*/  LOP3.LUT R0, R0, R3, RZ, 0xc0, !PT ;  /* 0x0000000300007212 */ /* 0x000fc800078ec0ff */
[----:B------:R-:W-:-:S13]  /*246230*/  ISETP.NE.AND P0, PT, R0, -0x1, PT ;  /* 0xffffffff0000780c */ /* 0x000fda0003f05270 */
[----:B------:R-:W-:Y:S05]  /*246240*/  @P0 BRA `(.L_x_12026) ;  /* 0x0000000000280947 */ /* 0x000fea0003800000 */
        /* <DEDUP_REMOVED lines=8> */
.L_x_12027:
[----:B------:R-:W-:Y:S01]  /*2462d0*/  PLOP3.LUT P0, PT, PT, PT, PT, 0x80, 0x8 ;  /* 0x000000000008781c */ /* 0x000fe20003f0f070 */
[----:B------:R-:W-:-:S12]  /*2462e0*/  BRA `(.L_x_12019) ;  /* 0x0000004400c07947 */ /* 0x000fd80003800000 */
.L_x_12026:
[----:B------:R-:W-:Y:S01]  /*2462f0*/  BSSY B9, `(.L_x_12028) ;  /* 0x000046e000097945 */ /* 0x000fe20003800000 */
[----:B------:R-:W-:Y:S01]  /*246300*/  IMAD.MOV.U32 R42, RZ, RZ, RZ ;  /* 0x000000ffff2a7224 */ /* 0x000fe200078e00ff */
[----:B------:R-:W-:Y:S01]  /*246310*/  PRMT R0, RZ, 0x7610, R0 ;  /* 0x00007610ff007816 */ /* 0x000fe20000000000 */
[----:B------:R-:W-:Y:S02]  /*246320*/  IMAD.MOV.U32 R35, RZ, RZ, RZ ;  /* 0x000000ffff237224 */ /* 0x000fe400078e00ff */
[----:B------:R-:W-:-:S07]  /*246330*/  IMAD.MOV.U32 R3, RZ, RZ, RZ ;  /* 0x000000ffff037224 */ /* 0x000fce00078e00ff */
.L_x_12125:
[----:B------:R-:W-:Y:S01]  /*246340*/  ISETP.NE.AND P0, PT, R42, 0x186a0, PT ;  /* 0x000186a02a00780c */ /* 0x000fe20003f05270 */
[----:B------:R-:W-:-:S12]  /*246350*/  YIELD ;  /* 0x0000000000007946 */ /* 0x000fd80003800000 */
[----:B--2-45:R-:W-:Y:S05]  /*246360*/  @!P0 BRA `(.L_x_12029) ;  /* 0x0000004400988947 */ /* 0x034fea0003800000 */
[----:B------:R-:W-:Y:S01]  /*246370*/  LOP3.LUT P0, RZ, R0, 0xff, RZ, 0xc0, !PT ;  /* 0x000000ff00ff7812 */ /* 0x000fe2000780c0ff */
[----:B------:R-:W-:Y:S05]  /*246380*/  WARPSYNC.ALL ;  /* 0x0000000000007948 */ /* 0x000fea0003800000 */
[----:B------:R-:W-:Y:S07]  /*246390*/  BAR.SYNC.DEFER_BLOCKING 0x0 ;  /* 0x0000000000007b1d */ /* 0x000fee0000010000 */
[----:B------:R-:W-:Y:S05]  /*2463a0*/  @P0 BRA `(.L_x_12029) ;  /* 0x0000004400880947 */ /* 0x000fea0003800000 */
[----:B------:R-:W0:Y:S02]  /*2463b0*/  LDC.64 R40, c[0x4][0x10] ;  /* 0x01000400ff287b82 */ /* 0x000e240000000a00 */
[----:B0-----:R-:W2:Y:S01]  /*2463c0*/  LDG.E.64 R4, desc[UR36][R40.64] ;  /* 0x0000002428047981 */ /* 0x001ea2000c1e1b00 */
[----:B------:R-:W-:-:S05]  /*2463d0*/  IMAD.MOV.U32 R16, RZ, RZ, -0x1 ;  /* 0xffffffffff107424 */ /* 0x000fca00078e00ff */
[----:B--2---:R-:W2:Y:S01]  /*2463e0*/  ATOM.E.CAS.STRONG.GPU PT, R4, [R4+0x4], R16, R17 ;  /* 0x000004100404738b */ /* 0x004ea200001ee111 */
[----:B------:R-:W-:Y:S01]  /*2463f0*/  BSSY B10, `(.L_x_12030) ;  /* 0x000045a0000a7945 */ /* 0x000fe20003800000 */
[C---:B--2---:R-:W-:Y:S02]  /*246400*/  ISETP.NE.AND P0, PT, R4.reuse, R17, PT ;  /* 0x000000110400720c */ /* 0x044fe40003f05270 */
[----:B------:R-:W-:-:S13]  /*246410*/  ISETP.NE.AND P1, PT, R4, -0x1, PT ;  /* 0xffffffff0400780c */ /* 0x000fda0003f25270 */
[----:B------:R-:W-:Y:S05]  /*246420*/  @P0 BRA P1, `(.L_x_12031) ;  /* 0x0000004400480947 */ /* 0x000fea0000800000 */
[----:B------:R-:W2:Y:S04]  /*246430*/  LDG.E.64 R8, desc[UR36][R40.64] ;  /* 0x0000002428087981 */ /* 0x000ea8000c1e1b00 */
[----:B--2---:R-:W2:Y:S01]  /*246440*/  LD.E.U8.STRONG.SYS R0, desc[UR36][R8.64] ;  /* 0x0000002408007980 */ /* 0x004ea2000c115100 */
[----:B------:R-:W-:Y:S01]  /*246450*/  BSSY.RECONVERGENT B11, `(.L_x_12032) ;  /* 0x00000120000b7945 */ /* 0x000fe20003800200 */
[----:B--2---:R-:W-:-:S13]  /*246460*/  ISETP.NE.AND P0, PT, R0, RZ, PT ;  /* 0x000000ff0000720c */ /* 0x004fda0003f05270 */
[----:B------:R-:W-:Y:S05]  /*246470*/  @!P0 BRA `(.L_x_12033) ;  /* 0x00000000003c8947 */ /* 0x000fea0003800000 */
[----:B------:R-:W2:Y:S01]  /*246480*/  LD.E.STRONG.SYS R13, desc[UR36][R8.64+0x4] ;  /* 0x00000424080d7980 */ /* 0x000ea2000c115900 */
[----:B------:R-:W-:Y:S01]  /*246490*/  IMAD.MOV.U32 R12, RZ, RZ, R17 ;  /* 0x000000ffff0c7224 */ /* 0x000fe200078e0011 */
[----:B------:R-:W-:Y:S01]  /*2464a0*/  MOV R0, 0x0 ;  /* 0x0000000000007802 */ /* 0x000fe20000000f00 */
[----:B------:R-:W0:Y:S03]  /*2464b0*/  LDCU.64 UR4, c[0x4][0x68] ;  /* 0x01000d00ff0477ac */ /* 0x000e260008000a00 */
[----:B------:R1:W3:Y:S01]  /*2464c0*/  LDC.64 R10, c[0x4][R0] ;  /* 0x01000000000a7b82 */ /* 0x0002e20000000a00 */
[----:B------:R-:W-:-:S04]  /*2464d0*/  UIADD3 UR6, UP0, UPT, UR42, 0x8, URZ ;  /* 0x000000082a067890 */ /* 0x000fc8000ff1e0ff */
[----:B------:R-:W-:Y:S02]  /*2464e0*/  UIADD3.X UR7, UPT, UPT, URZ, UR43, URZ, UP0, !UPT ;  /* 0x0000002bff077290 */ /* 0x000fe400087fe4ff */
[----:B------:R-:W-:-:S04]  /*2464f0*/  IMAD.U32 R6, RZ, RZ, UR6 ;  /* 0x00000006ff067e24 */ /* 0x000fc8000f8e00ff */
[----:B------:R-:W-:Y:S02]  /*246500*/  IMAD.U32 R7, RZ, RZ, UR7 ;  /* 0x00000007ff077e24 */ /* 0x000fe4000f8e00ff */
[----:B0-----:R-:W-:Y:S02]  /*246510*/  IMAD.U32 R4, RZ, RZ, UR4 ;  /* 0x00000004ff047e24 */ /* 0x001fe4000f8e00ff */
[----:B------:R-:W-:Y:S01]  /*246520*/  IMAD.U32 R5, RZ, RZ, UR5 ;  /* 0x00000005ff057e24 */ /* 0x000fe2000f8e00ff */
[----:B--23--:R1:W-:Y:S06]  /*246530*/  STL.64 [R1+0x10], R12 ;  /* 0x0000100c01007387 */ /* 0x00c3ec0000100a00 */
[----:B------:R-:W-:-:S07]  /*246540*/  LEPC R20, `(.L_x_12034) ;  /* 0x000000001014794e */ /* 0x000fce0000000000 */
[----:B-1----:R-:W-:Y:S05]  /*246550*/  CALL.ABS.NOINC R10 ;  /* 0x000000000a007343 */ /* 0x002fea0003c00000 */
.L_x_12034:
[----:B------:R0:W5:Y:S02]  /*246560*/  LDG.E.64 R8, desc[UR36][R40.64] ;  /* 0x0000002428087981 */ /* 0x000164000c1e1b00 */
.L_x_12033:
[----:B------:R-:W-:Y:S05]  /*246570*/  BSYNC.RECONVERGENT B11 ;  /* 0x00000000000b7941 */ /* 0x000fea0003800200 */
.L_x_12032:
[----:B------:R-:W-:Y:S01]  /*246580*/  BSSY B0, `(.L_x_12035) ;  /* 0x0000009000007945 */ /* 0x000fe20003800000 */
[----:B------:R-:W-:-:S07]  /*246590*/  IMAD.MOV.U32 R0, RZ, RZ, RZ ;  /* 0x000000ffff007224 */ /* 0x000fce00078e00ff */
.L_x_12036:
[----:B-----5:R-:W2:Y:S01]  /*2465a0*/  LD.E.U8.STRONG.SYS R4, desc[UR36][R8.64+0x8] ;  /* 0x0000082408047980 */ /* 0x020ea2000c115100 */
[C---:B------:R-:W-:Y:S01]  /*2465b0*/  ISETP.GE.U32.AND P0, PT, R0.reuse, 0x2710, PT ;  /* 0x000027100000780c */ /* 0x040fe20003f06070 */
[----:B------:R-:W-:Y:S01]  /*2465c0*/  VIADD R3, R0, 0x1 ;  /* 0x0000000100037836 */ /* 0x000fe20000000000 */
[----:B------:R-:W-:Y:S05]  /*2465d0*/  YIELD ;  /* 0x0000000000007946 */ /* 0x000fea0003800000 */
[----:B------:R-:W-:Y:S01]  /*2465e0*/  IMAD.MOV.U32 R0, RZ, RZ, R3 ;  /* 0x000000ffff007224 */ /* 0x000fe200078e0003 */
[----:B--2---:R-:W-:-:S13]  /*2465f0*/  ISETP.NE.AND P1, PT, R4, RZ, PT ;  /* 0x000000ff0400720c */ /* 0x004fda0003f25270 */
[----:B------:R-:W-:Y:S05]  /*246600*/  @!P0 BRA P1, `(.L_x_12036) ;  /* 0xfffffffc00e48947 */ /* 0x000fea000083ffff */
[----:B------:R-:W-:Y:S05]  /*246610*/  BSYNC B0 ;  /* 0x0000000000007941 */ /* 0x000fea0003800000 */
.L_x_12035:
[----:B------:R-:W-:Y:S02]  /*246620*/  IMAD.MOV.U32 R3, RZ, RZ, 0x6 ;  /* 0x00000006ff037424 */ /* 0x000fe400078e00ff */
[----:B------:R-:W-:-:S03]  /*246630*/  IMAD.MOV.U32 R4, RZ, RZ, 0x1 ;  /* 0x00000001ff047424 */ /* 0x000fc600078e00ff */
[----:B------:R1:W-:Y:S04]  /*246640*/  ST.E.STRONG.SYS desc[UR36][R8.64+0xc], R3 ;  /* 0x00000c0308007985 */ /* 0x0003e8000c115924 */
[----:B------:R1:W-:Y:S04]  /*246650*/  ST.E.STRONG.SYS desc[UR36][R8.64+0x950], R3 ;  /* 0x0009500308007985 */ /* 0x0003e8000c115924 */
        /* <DEDUP_REMOVED lines=12> */
[----:B0-----:R-:W2:Y:S04]  /*246720*/  LDG.E.64 R40, desc[UR36][R40.64] ;  /* 0x0000002428287981 */ /* 0x001ea8000c1e1b00 */
[----:B--2---:R-:W2:Y:S01]  /*246730*/  LD.E.U8.STRONG.SYS R0, desc[UR36][R40.64+0x95d] ;  /* 0x00095d2428007980 */ /* 0x004ea2000c115100 */
[----:B------:R-:W-:Y:S01]  /*246740*/  BSSY B0, `(.L_x_12037) ;  /* 0x000003d000007945 */ /* 0x000fe20003800000 */
[----:B--2---:R-:W-:-:S13]  /*246750*/  ISETP.NE.AND P0, PT, R0, RZ, PT ;  /* 0x000000ff0000720c */ /* 0x004fda0003f05270 */
[----:B-1----:R-:W-:Y:S05]  /*246760*/  @P0 BRA `(.L_x_12038) ;  /* 0x0000000000e80947 */ /* 0x002fea0003800000 */
[----:B------:R-:W-:-:S07]  /*246770*/  IMAD.MOV.U32 R0, RZ, RZ, RZ ;  /* 0x000000ffff007224 */ /* 0x000fce00078e00ff */
.L_x_12039:
[----:B------:R-:W-:Y:S05]  /*246780*/  YIELD ;  /* 0x0000000000007946 */ /* 0x000fea0003800000 */
[----:B------:R-:W-:Y:S01]  /*246790*/  ISETP.NE.AND P0, PT, R0, 0x7530, PT ;  /* 0x000075300000780c */ /* 0x000fe20003f05270 */
        /* <DEDUP_REMOVED lines=9> */
[----:B------:R-:W-:Y:S05]  /*246830*/  @!P0 BRA `(.L_x_12038) ;  /* 0x0000000000b48947 */ /* 0x000fea0003800000 */
[----:B------:R-:W0:Y:S02]  /*246840*/  LDC.64 R6, c[0x4][0x10] ;  /* 0x01000400ff067b82 */ /* 0x000e240000000a00 */
[----:B0-----:R-:W2:Y:S04]  /*246850*/  LDG.E.64 R4, desc[UR36][R6.64] ;  /* 0x0000002406047981 */ /* 0x001ea8000c1e1b00 */
        /* <DEDUP_REMOVED lines=12> */
[----:B------:R-:W2:Y:S04]  /*246920*/  LDG.E.64 R4, desc[UR36][R6.64] ;  /* 0x0000002406047981 */ /* 0x000ea8000c1e1b00 */
        /* <DEDUP_REMOVED lines=26> */
[----:B--2---:R-:W2:Y:S01]  /*246ad0*/  LD.E.U8.STRONG.SYS R4, desc[UR36][R4.64+0x95d] ;  /* 0x00095d2404047980 */ /* 0x004ea2000c115100 */
[----:B------:R-:W-:Y:S01]  /*246ae0*/  VIADD R0, R0, 0x4 ;  /* 0x0000000400007836 */ /* 0x000fe20000000000 */
[----:B--2---:R-:W-:-:S13]  /*246af0*/  ISETP.NE.AND P0, PT, R4, RZ, PT ;  /* 0x000000ff0400720c */ /* 0x004fda0003f05270 */
[----:B------:R-:W-:Y:S05]  /*246b00*/  @!P0 BRA `(.L_x_12039) ;  /* 0xfffffffc001c8947 */ /* 0x000fea000383ffff */
.L_x_12038:
[----:B------:R-:W-:Y:S05]  /*246b10*/  BSYNC B0 ;  /* 0x0000000000007941 */ /* 0x000fea0003800000 */
.L_x_12037:
[----:B------:R-:W0:Y:S01]  /*246b20*/  S2UR UR5, SR_CgaCtaId ;  /* 0x00000000000579c3 */ /* 0x000e220000008800 */
[----:B------:R-:W-:Y:S01]  /*246b30*/  ISETP.NE.AND P0, PT, R32, -0x1, PT ;  /* 0xffffffff2000780c */ /* 0x000fe20003f05270 */
[----:B------:R-:W-:-:S12]  /*246b40*/  UMOV UR4, 0x400 ;  /* 0x0000040000047882 */ /* 0x000fd80000000000 */
[----:B------:R-:W-:-:S05]  /*246b50*/  @!P0 IMAD.MOV.U32 R0, RZ, RZ, 0x5368 ;  /* 0x00005368ff008424 */ /* 0x000fca00078e00ff */
[----:B------:R-:W-:Y:S01]  /*246b60*/  @!P0 STL [UR45], R0 ;  /* 0x00000000ff008987 */ /* 0x000fe2000810082d */
[----:B0-----:R-:W-:-:S06]  /*246b70*/  ULEA UR4, UR5, UR4, 0x18 ;  /* 0x0000000405047291 */ /* 0x001fcc000f8ec0ff */
[----:B------:R-:W-:-:S05]  /*246b80*/  @!P0 IMAD.U32 R10, RZ, RZ, UR4 ;  /* 0x00000004ff0a8e24 */ /* 0x000fca000f8e00ff */
[----:B------:R-:W-:Y:S01]  /*246b90*/  @!P0 LDS.64 R4, [R10] ;  /* 0x000000000a048984 */ /* 0x000fe20000000a00 */
[----:B------:R-:W-:-:S05]  /*246ba0*/  @P0 IMAD.U32 R10, RZ, RZ, UR4 ;  /* 0x00000004ff0a0e24 */ /* 0x000fca000f8e00ff */
[----:B------:R-:W0:Y:S02]  /*246bb0*/  @P0 LDS.64 R4, [R10] ;  /* 0x000000000a040984 */ /* 0x000e240000000a00 */
[----:B0-----:R-:W-:-:S06]  /*246bc0*/  @P0 IMAD.WIDE R12, R32, 0x10, R4 ;  /* 0x00000010200c0825 */ /* 0x001fcc00078e0204 */
[----:B------:R-:W2:Y:S01]  /*246bd0*/  @P0 LD.E R12, desc[UR36][R12.64+0x20] ;  /* 0x000020240c0c0980 */ /* 0x000ea2000c101900 */
[----:B------:R-:W-:Y:S01]  /*246be0*/  @!P0 CS2R R6, SRZ ;  /* 0x0000000000068805 */ /* 0x000fe2000001ff00 */
[----:B------:R-:W-:Y:S01]  /*246bf0*/  BSSY B0, `(.L_x_12040) ;  /* 0x00001d7000007945 */ /* 0x000fe20003800000 */
[----:B--2---:R-:W-:Y:S01]  /*246c00*/  @P0 IMAD.WIDE R6, R12, 0x10, RZ ;  /* 0x000000100c060825 */ /* 0x004fe200078e02ff */
[----:B------:R-:W-:Y:S02]  /*246c10*/  ISETP.GT.AND P0, PT, R43, 0x1, PT ;  /* 0x000000012b00780c */ /* 0x000fe40003f04270 */
[----:B------:R-:W-:-:S05]  /*246c20*/  IADD3 R8, P1, PT, R6, R4, RZ ;  /* 0x0000000406087210 */ /* 0x000fca0007f3e0ff */
[----:B------:R-:W-:-:S06]  /*246c30*/  IMAD.X R9, R7, 0x1, R5, P1 ;  /* 0x0000000107097824 */ /* 0x000fcc00008e0605 */
[----:B------:R-:W-:Y:S05]  /*246c40*/  @P0 BRA `(.L_x_12041) ;  /* 0x00000000003c0947 */ /* 0x000fea0003800000 */
[----:B------:R-:W-:-:S05]  /*246c50*/  VIMNMX.U32 R0, PT, PT, R43, 0x2, PT ;  /* 0x000000022b007848 */ /* 0x000fca0003fe0000 */
[----:B------:R-:W-:-:S04]  /*246c60*/  IMAD.SHL.U32 R0, R0, 0x4, RZ ;  /* 0x0000000400007824 */ /* 0x000fc800078e00ff */
[----:B------:R-:W0:Y:S02]  /*246c70*/  LDC R4, c[0x2][R0+0x60] ;  /* 0x0080180000047b82 */ /* 0x000e240000000800 */
[----:B0-----:R-:W-:-:S04]  /*246c80*/  SHF.R.S32.HI R5, RZ, 0x1f, R4 ;  /* 0x0000001fff057819 */ /* 0x001fc80000011404 */
.L_x_15261:
[----:B------:R-:W-:Y:S05]  /*246c90*/  BRX R4 -0x246ca0                                                                                                                                   (*"BRANCH_TARGETS .L_x_15262,.L_x_15263,.L_x_12042"*) ;  /* 0xffffdb9004d87949 */ /* 0x000fea000383ffff */
.L_x_15263:
[----:B------:R-:W0:Y:S02]  /*246ca0*/  LDC.64 R6, c[0x4][0x10] ;  /* 0x01000400ff067b82 */ /* 0x000e240000000a00 */
[----:B0-----:R-:W2:Y:S04]  /*246cb0*/  LDG.E.64 R4, desc[UR36][R6.64] ;  /* 0x0000002406047981 */ /* 0x001ea8000c1e1b00 */
[----:B--2---:R-:W2:Y:S04]  /*246cc0*/  LD.E.64.STRONG.SYS R4, desc[UR36][R4.64+0x28] ;  /* 0x0000282404047980 */ /* 0x004ea8000c115b00 */
[----:B--2---:R0:W-:Y:S01]  /*246cd0*/  ST.E.64 desc[UR36][R8.64+0x20], R4 ;  /* 0x0000200408007985 */ /* 0x0041e2000c101b24 */
[----:B------:R-:W-:Y:S05]  /*246ce0*/  BRA `(.L_x_12042) ;  /* 0x0000001c001c7947 */ /* 0x000fea0003800000 */
.L_x_15262:
[----:B------:R-:W0:Y:S02]  /*246cf0*/  LDC.64 R4, c[0x4][0x10] ;  /* 0x01000400ff047b82 */ /* 0x000e240000000a00 */
[----:B0-----:R-:W2:Y:S04]  /*246d00*/  LDG.E.64 R4, desc[UR36][R4.64] ;  /* 0x0000002404047981 */ /* 0x001ea8000c1e1b00 */
[----:B--2---:R-:W2:Y:S04]  /*246d10*/  LD.E.STRONG.SYS R3, desc[UR36][R4.64+0x1c] ;  /* 0x00001c2404037980 */ /* 0x004ea8000c115900 */
[----:B--2---:R0:W-:Y:S01]  /*246d20*/  ST.E desc[UR36][R8.64+0x20], R3 ;  /* 0x0000200308007985 */ /* 0x0041e2000c101924 */
[----:B------:R-:W-:Y:S05]  /*246d30*/  BRA `(.L_x_12042) ;  /* 0x0000001c00087947 */ /* 0x000fea0003800000 */
.L_x_12041:
[----:B------:R-:W-:-:S05]  /*246d40*/  IMAD.MOV.U32 R0, RZ, RZ, -0x2 ;  /* 0xfffffffeff007424 */ /* 0x000fca00078e00ff */
[----:B------:R-:W-:-:S05]  /*246d50*/  VIADDMNMX.U32 R0, R43, R0, 0x3, PT ;  /* 0x000000032b007446 */ /* 0x000fca0003800000 */
[----:B------:R-:W-:-:S04]  /*246d60*/  IMAD.SHL.U32 R0, R0, 0x4, RZ ;  /* 0x0000000400007824 */ /* 0x000fc800078e00ff */
[----:B------:R-:W0:Y:S02]  /*246d70*/  LDC R6, c[0x2][R0+0x6c] ;  /* 0x00801b0000067b82 */ /* 0x000e240000000800 */
[----:B0-----:R-:W-:-:S04]  /*246d80*/  SHF.R.S32.HI R7, RZ, 0x1f, R6 ;  /* 0x0000001fff077819 */ /* 0x001fc80000011406 */
.L_x_15265:
[----:B------:R-:W-:Y:S05]  /*246d90*/  BRX R6 -0x246da0                                                                                                                                   (*"BRANCH_TARGETS .L_x_15266,.L_x_15267,.L_x_15268,.L_x_12042"*) ;  /* 0xffffdb9006987949 */ /* 0x000fea000383ffff */
.L_x_15268:
[----:B------:R-:W0:Y:S02]  /*246da0*/  LDC.64 R6, c[0x4][0x10] ;  /* 0x01000400ff067b82 */ /* 0x000e240000000a00 */
[----:B0-----:R-:W5:Y:S01]  /*246db0*/  LDG.E.64 R6, desc[UR36][R6.64] ;  /* 0x0000002406067981 */ /* 0x001f62000c1e1b00 */
[----:B------:R-:W-:Y:S01]  /*246dc0*/  BSSY B1, `(.L_x_12043) ;  /* 0x000000a000017945 */ /* 0x000fe20003800000 */
[----:B------:R-:W-:-:S07]  /*246dd0*/  IMAD.MOV.U32 R11, RZ, RZ, RZ ;  /* 0x000000ffff0b7224 */ /* 0x000fce00078e00ff */
.L_x_12044:
[----:B-----5:R-:W-:-:S05]  /*246de0*/  IADD3 R12, P0, PT, R6, R11, RZ ;  /* 0x0000000b060c7210 */ /* 0x020fca0007f1e0ff */
[----:B------:R-:W-:-:S05]  /*246df0*/  IMAD.X R13, RZ, RZ, R7, P0 ;  /* 0x000000ffff0d7224 */ /* 0x000fca00000e0607 */
[----:B------:R-:W2:Y:S01]  /*246e00*/  LD.E.U8.STRONG.SYS R12, desc[UR36][R12.64+0x50] ;  /* 0x000050240c0c7980 */ /* 0x000ea2000c115100 */
[----:B------:R-:W-:Y:S05]  /*246e10*/  YIELD ;  /* 0x0000000000007946 */ /* 0x000fea0003800000 */
[----:B------:R-:W-:Y:S02]  /*246e20*/  IMAD.MOV.U32 R3, RZ, RZ, R11 ;  /* 0x000000ffff037224 */ /* 0x000fe400078e000b */
[----:B------:R-:W-:Y:S01]  /*246e30*/  VIADD R11, R11, 0x1 ;  /* 0x000000010b0b7836 */ /* 0x000fe20000000000 */
[----:B--2---:R-:W-:-:S13]  /*246e40*/  ISETP.NE.AND P0, PT, R12, RZ, PT ;  /* 0x000000ff0c00720c */ /* 0x004fda0003f05270 */
[----:B------:R-:W-:Y:S05]  /*246e50*/  @P0 BRA `(.L_x_12044) ;  /* 0xfffffffc00e00947 */ /* 0x000fea000383ffff */
[----:B------:R-:W-:Y:S05]  /*246e60*/  BSYNC B1 ;  /* 0x0000000000017941 */ /* 0x000fea0003800000 */
.L_x_12043:
[C---:B------:R-:W-:Y:S01]  /*246e70*/  LOP3.LUT P0, R16, R3.reuse, 0x1, RZ, 0xc0, !PT ;  /* 0x0000000103107812 */ /* 0x040fe2000780c0ff */
[----:B------:R-:W-:Y:S01]  /*246e80*/  IMAD.SHL.U32 R0, R3, 0x4, RZ ;  /* 0x0000000403007824 */ /* 0x000fe200078e00ff */
[----:B------:R-:W0:Y:S03]  /*246e90*/  LDS.64 R6, [R10+0x8] ;  /* 0x000008000a067984 */ /* 0x000e260000000a00 */
        /* <DEDUP_REMOVED lines=24> */
[----:B0-----:R-:W-:Y:S01]  /*247020*/  IMAD.MOV.U32 R0, RZ, RZ, 0x1 ;  /* 0x00000001ff007424 */ /* 0x001fe200078e00ff */
[----:B------:R-:W-:Y:S01]  /*247030*/  ISETP.NE.AND P0, PT, R3, RZ, PT ;  /* 0x000000ff0300720c */ /* 0x000fe20003f05270 */
[----:B------:R-:W-:-:S04]  /*247040*/  IMAD.WIDE R4, R11, 0x10, R4 ;  /* 0x000000100b047825 */ /* 0x000fc800078e0204 */
[----:B------:R-:W-:Y:S01]  /*247050*/  IMAD.MOV.U32 R7, RZ, RZ, 0x10ef ;  /* 0x000010efff077424 */ /* 0x000fe200078e00ff */
[----:B------:R0:W-:Y:S04]  /*247060*/  ST.E desc[UR36][R4.64+0x8], R21 ;  /* 0x0000081504007985 */ /* 0x0001e8000c101924 */
[----:B------:R0:W-:Y:S03]  /*247070*/  ST.E desc[UR36][R4.64+0x4], R7 ;  /* 0x0000040704007985 */ /* 0x0001e6000c101924 */
[----:B------:R-:W-:Y:S05]  /*247080*/  @!P0 BREAK B2 ;  /* 0x0000000000028942 */ /* 0x000fea0003800000 */
[----:B------:R0:W-:Y:S04]  /*247090*/  ST.E.U8 desc[UR36][R4.64+0x3], R0 ;  /* 0x0000030004007985 */ /* 0x0001e8000c101124 */
        /* <DEDUP_REMOVED lines=9> */
[----:B------:R-:W-:-:S07]  /*247130*/  IMAD.MOV.U32 R13, RZ, RZ, RZ ;  /* 0x000000ffff0d7224 */ /* 0x000fce00078e00ff */
.L_x_12066:
        /* <DEDUP_REMOVED lines=52> */
.L_x_12054:
[----:B------:R-:W-:Y:S05]  /*247480*/  BSYNC.RECONVERGENT B5 ;  /* 0x0000000000057941 */ /* 0x000fea0003800200 */
.L_x_12053:
        /* <DEDUP_REMOVED lines=26> */
.L_x_12056:
[----:B------:R-:W-:Y:S05]  /*247630*/  BSYNC.RECONVERGENT B5 ;  /* 0x0000000000057941 */ /* 0x000fea0003800200 */
.L_x_12055:
[----:B------:R2:W-:Y:S01]  /*247640*/  STL [UR45], R6 ;  /* 0x00000006ff007987 */ /* 0x0005e2000810082d */
[----:B------:R-:W-:Y:S05]  /*247650*/  BRA `(.L_x_12057) ;  /* 0x0000000000107947 */ /* 0x000fea0003800000 */
.L_x_12052:
[----:B------:R-:W-:-:S05]  /*247660*/  LEA R4, P0, R13, R14, 0x2 ;  /* 0x0000000e0d047211 */ /* 0x000fca00078010ff */
[----:B------:R-:W-:-:S05]  /*247670*/  IMAD.X R5, RZ, RZ, R15, P0 ;  /* 0x000000ffff057224 */ /* 0x000fca00000e060f */
[----:B------:R3:W-:Y:S04]  /*247680*/  ST.E desc[UR36][R4.64+0x20], RZ ;  /* 0x000020ff04007985 */ /* 0x0007e8000c101924 */
[----:B------:R3:W-:Y:S02]  /*247690*/  ST.E.U8 desc[UR36][R4.64+0x20], RZ ;  /* 0x000020ff04007985 */ /* 0x0007e4000c101124 */
.L_x_12057:
[----:B------:R-:W-:Y:S05]  /*2476a0*/  BSYNC.RECONVERGENT B4 ;  /* 0x0000000000047941 */ /* 0x000fea0003800200 */
.L_x_12051:
        /* <DEDUP_REMOVED lines=52> */
.L_x_12061:
[----:B------:R-:W-:Y:S01]  /*2479f0*/  IMAD.MOV.U32 R4, RZ, RZ, 0x5272 ;  /* 0x00005272ff047424 */ /* 0x000fe200078e00ff */
[----:B------:R-:W-:Y:S01]  /*247a00*/  PLOP3.LUT P0, PT, PT, PT, PT, 0x8, 0x80 ;  /* 0x000000000080781c */ /* 0x000fe20003f0e170 */
[----:B------:R-:W-:-:S03]  /*247a10*/  IMAD.MOV.U32 R15, RZ, RZ, -0x1 ;  /* 0xffffffffff0f7424 */ /* 0x000fc600078e00ff */
[----:B------:R0:W-:Y:S09]  /*247a20*/  STL [UR45], R4 ;  /* 0x00000004ff007987 */ /* 0x0001f2000810082d */
.L_x_12062:
[----:B------:R-:W-:Y:S05]  /*247a30*/  BSYNC.RECONVERGENT B5 ;  /* 0x0000000000057941 */ /* 0x000fea0003800200 */
.L_x_12060:
        /* <DEDUP_REMOVED lines=25> */
.L_x_12064:
[----:B------:R-:W-:Y:S05]  /*247bd0*/  BSYNC.RECONVERGENT B5 ;  /* 0x0000000000057941 */ /* 0x000fea0003800200 */
.L_x_12063:
[----:B------:R2:W-:Y:S01]  /*247be0*/  STL [UR45], R6 ;  /* 0x00000006ff007987 */ /* 0x0005e2000810082d */
[----:B------:R-:W-:Y:S05]  /*247bf0*/  BRA `(.L_x_12065) ;  /* 0x0000000000107947 */ /* 0x000fea0003800000 */
.L_x_12059:
[----:B------:R-:W-:-:S05]  /*247c00*/  LEA R4, P0, R49, R14, 0x2 ;  /* 0x0000000e31047211 */ /* 0x000fca00078010ff */
[----:B------:R-:W-:-:S05]  /*247c10*/  IMAD.X R5, RZ, RZ, R15, P0 ;  /* 0x000000ffff057224 */ /* 0x000fca00000e060f */
[----:B------:R3:W-:Y:S04]  /*247c20*/  ST.E desc[UR36][R4.64+0x20], RZ ;  /* 0x000020ff04007985 */ /* 0x0007e8000c101924 */
[----:B------:R3:W-:Y:S02]  /*247c30*/  ST.E.U8 desc[UR36][R4.64+0x20], RZ ;  /* 0x000020ff04007985 */ /* 0x0007e4000c101124 */
.L_x_12065:
[----:B------:R-:W-:Y:S05]  /*247c40*/  BSYNC.RECONVERGENT B4 ;  /* 0x0000000000047941 */ /* 0x000fea0003800200 */
.L_x_12058:
[----:B------:R-:W-:-:S05]  /*247c50*/  VIADD R13, R13, 0x2 ;  /* 0x000000020d0d7836 */ /* 0x000fca0000000000 */
[----:B------:R-:W-:-:S13]  /*247c60*/  ISETP.NE.AND P0, PT, R13, R0, PT ;  /* 0x000000000d00720c */ /* 0x000fda0003f05270 */
[----:B------:R-:W-:Y:S05]  /*247c70*/  @P0 BRA `(.L_x_12066) ;  /* 0xfffffff400300947 */ /* 0x000fea000383ffff */
.L_x_12050:
[----:B------:R-:W-:Y:S05]  /*247c80*/  BSYNC B1 ;  /* 0x0000000000017941 */ /* 0x000fea0003800000 */
.L_x_12049:
[----:B------:R-:W-:Y:S01]  /*247c90*/  ISETP.NE.AND P0, PT, R16, RZ, PT ;  /* 0x000000ff1000720c */ /* 0x000fe20003f05270 */
[----:B------:R-:W-:-:S12]  /*247ca0*/  BSSY.RECONVERGENT B1, `(.L_x_12047) ;  /* 0x0000055000017945 */ /* 0x000fd80003800200 */
[----:B------:R-:W-:Y:S05]  /*247cb0*/  @!P0 BRA `(.L_x_12067) ;  /* 0x00000004004c8947 */ /* 0x000fea0003800000 */
[----:B0123--:R-:W0:Y:S02]  /*247cc0*/  LDS.128 R4, [R10] ;  /* 0x000000000a047984 */ /* 0x00fe240000000c00 */
        /* <DEDUP_REMOVED lines=45> */
.L_x_12070:
[----:B------:R-:W-:Y:S01]  /*247fa0*/  IMAD.MOV.U32 R4, RZ, RZ, 0x5272 ;  /* 0x00005272ff047424 */ /* 0x000fe200078e00ff */
[----:B------:R-:W-:Y:S01]  /*247fb0*/  PLOP3.LUT P0, PT, PT, PT, PT, 0x8, 0x80 ;  /* 0x000000000080781c */ /* 0x000fe20003f0e170 */
[----:B------:R-:W-:-:S03]  /*247fc0*/  IMAD.MOV.U32 R13, RZ, RZ, -0x1 ;  /* 0xffffffffff0d7424 */ /* 0x000fc600078e00ff */
[----:B------:R0:W-:Y:S09]  /*247fd0*/  STL [UR45], R4 ;  /* 0x00000004ff007987 */ /* 0x0001f2000810082d */
.L_x_12071:
[----:B------:R-:W-:Y:S05]  /*247fe0*/  BSYNC.RECONVERGENT B4 ;  /* 0x0000000000047941 */ /* 0x000fea0003800200 */
.L_x_12069:
        /* <DEDUP_REMOVED lines=25> */
.L_x_12073:
[----:B------:R-:W-:Y:S05]  /*248180*/  BSYNC.RECONVERGENT B4 ;  /* 0x0000000000047941 */ /* 0x000fea0003800200 */
.L_x_12072:
[----:B------:R4:W-:Y:S01]  /*248190*/  STL [UR45], R6 ;  /* 0x00000006ff007987 */ /* 0x0009e2000810082d */
[----:B------:R-:W-:Y:S05]  /*2481a0*/  BRA `(.L_x_12067) ;  /* 0x0000000000107947 */ /* 0x000fea0003800000 */
.L_x_12068:
[----:B------:R-:W-:-:S05]  /*2481b0*/  LEA R4, P0, R0, R12, 0x2 ;  /* 0x0000000c00047211 */ /* 0x000fca00078010ff */
[----:B------:R-:W-:-:S05]  /*2481c0*/  IMAD.X R5, RZ, RZ, R13, P0 ;  /* 0x000000ffff057224 */ /* 0x000fca00000e060d */
[----:B------:R0:W-:Y:S04]  /*2481d0*/  ST.E desc[UR36][R4.64+0x20], RZ ;  /* 0x000020ff04007985 */ /* 0x0001e8000c101924 */
[----:B------:R0:W-:Y:S02]  /*2481e0*/  ST.E.U8 desc[UR36][R4.64+0x20], RZ ;  /* 0x000020ff04007985 */ /* 0x0001e4000c101124 */
.L_x_12067:
[----:B------:R-:W-:Y:S05]  /*2481f0*/  BSYNC.RECONVERGENT B1 ;  /* 0x0000000000017941 */ /* 0x000fea0003800200 */
.L_x_12047:
[----:B------:R-:W-:-:S13]  /*248200*/  ISETP.NE.AND P0, PT, R3, RZ, PT ;  /* 0x000000ff0300720c */ /* 0x000fda0003f05270 */
[----:B------:R-:W-:Y:S05]  /*248210*/  @!P0 BREAK B2 ;  /* 0x0000000000028942 */ /* 0x000fea0003800000 */
[----:B------:R-:W-:Y:S05]  /*248220*/  @!P0 BRA `(.L_x_12048) ;  /* 0x0000000400948947 */ /* 0x000fea0003800000 */
[----:B------:R-:W-:Y:S05]  /*248230*/  BSYNC B2 ;  /* 0x0000000000027941 */ /* 0x000fea0003800000 */
.L_x_12046:
[----:B------:R-:W1:Y:S01]  /*248240*/  LDC.64 R12, c[0x4][0x10] ;  /* 0x01000400ff0c7b82 */ /* 0x000e620000000a00 */
[----:B------:R-:W-:Y:S01]  /*248250*/  ISETP.NE.AND P2, PT, R11, -0x1, PT ;  /* 0xffffffff0b00780c */ /* 0x000fe20003f45270 */
[----:B0-----:R-:W-:-:S12]  /*248260*/  IMAD.MOV.U32 R0, RZ, RZ, RZ ;  /* 0x000000ffff007224 */ /* 0x001fd800078e00ff */
.L_x_12081:
[----:B0123--:R-:W3:Y:S01]  /*248270*/  LDG.E.64 R4, desc[UR36][R12.64] ;  /* 0x000000240c047981 */ /* 0x00fee2000c1e1b00 */
[----:B--2-4-:R-:W-:Y:S01]  /*248280*/  @!P2 IMAD.MOV.U32 R6, RZ, RZ, 0x5368 ;  /* 0x00005368ff06a424 */ /* 0x014fe200078e00ff */
[----:B------:R-:W-:Y:S05]  /*248290*/  YIELD ;  /* 0x0000000000007946 */ /* 0x000fea0003800000 */
[----:B------:R-:W-:Y:S01]  /*2482a0*/  BSSY.RECONVERGENT B1, `(.L_x_12074) ;  /* 0x000005a000017945 */ /* 0x000fe20003800200 */
[----:B---3--:R-:W-:-:S05]  /*2482b0*/  IADD3 R4, P0, PT, R4, R0, RZ ;  /* 0x0000000004047210 */ /* 0x008fca0007f1e0ff */
[----:B------:R-:W-:-:S05]  /*2482c0*/  IMAD.X R5, RZ, RZ, R5, P0 ;  /* 0x000000ffff057224 */ /* 0x000fca00000e0605 */
[----:B-----5:R0:W5:Y:S04]  /*2482d0*/  LD.E.U8.STRONG.SYS R21, desc[UR36][R4.64+0x50] ;  /* 0x0000502404157980 */ /* 0x020168000c115100 */
[----:B------:R0:W-:Y:S01]  /*2482e0*/  @!P2 STL [UR45], R6 ;  /* 0x00000006ff00a987 */ /* 0x0001e2000810082d */
[----:B------:R-:W-:Y:S05]  /*2482f0*/  @!P2 BRA `(.L_x_12075) ;  /* 0x000000040050a947 */ /* 0x000fea0003800000 */
[----:B0-----:R-:W0:Y:S01]  /*248300*/  S2R R5, SR_CgaCtaId ;  /* 0x0000000000057919 */ /* 0x001e220000008800 */
        /* <DEDUP_REMOVED lines=49> */
.L_x_12078:
[----:B------:R-:W-:Y:S05]  /*248620*/  BSYNC.RECONVERGENT B2 ;  /* 0x0000000000027941 */ /* 0x000fea0003800200 */
.L_x_12077:
        /* <DEDUP_REMOVED lines=26> */
.L_x_12080:
[----:B------:R-:W-:Y:S05]  /*2487d0*/  BSYNC.RECONVERGENT B2 ;  /* 0x0000000000027941 */ /* 0x000fea0003800200 */
.L_x_12079:
[----:B------:R1:W-:Y:S01]  /*2487e0*/  STL [UR45], R6 ;  /* 0x00000006ff007987 */ /* 0x0003e2000810082d */
[----:B------:R-:W-:Y:S05]  /*2487f0*/  BRA `(.L_x_12075) ;  /* 0x0000000000107947 */ /* 0x000fea0003800000 */
.L_x_12076:
[----:B------:R-:W-:-:S05]  /*248800*/  LEA R4, P0, R0, R14, 0x2 ;  /* 0x0000000e00047211 */ /* 0x000fca00078010ff */
[----:B------:R-:W-:-:S05]  /*248810*/  IMAD.X R5, RZ, RZ, R15, P0 ;  /* 0x000000ffff057224 */ /* 0x000fca00000e060f */
[----:B------:R2:W-:Y:S04]  /*248820*/  ST.E desc[UR36][R4.64+0x20], RZ ;  /* 0x000020ff04007985 */ /* 0x0005e8000c101924 */
[----:B-----5:R2:W-:Y:S02]  /*248830*/  ST.E.U8 desc[UR36][R4.64+0x20], R21 ;  /* 0x0000201504007985 */ /* 0x0205e4000c101124 */
.L_x_12075:
[----:B------:R-:W-:Y:S05]  /*248840*/  BSYNC.RECONVERGENT B1 ;  /* 0x0000000000017941 */ /* 0x000fea0003800200 */
.L_x_12074:
[----:B------:R-:W-:-:S05]  /*248850*/  VIADD R0, R0, 0x1 ;  /* 0x0000000100007836 */ /* 0x000fca0000000000 */
[----:B------:R-:W-:-:S13]  /*248860*/  ISETP.NE.AND P0, PT, R0, R3, PT ;  /* 0x000000030000720c */ /* 0x000fda0003f05270 */
[----:B------:R-:W-:Y:S05]  /*248870*/  @P0 BRA `(.L_x_12081) ;  /* 0xfffffff8007c0947 */ /* 0x000fea000383ffff */
.L_x_12048:
[----:B------:R-:W-:Y:S05]  /*248880*/  BSYNC B3 ;  /* 0x0000000000037941 */ /* 0x000fea0003800000 */
.L_x_12045:
[----:B------:R0:W-:Y:S04]  /*248890*/  ST.E desc[UR36][R8.64+0x20], R11 ;  /* 0x0000200b08007985 */ /* 0x0001e8000c101924 */
[----:B------:R0:W-:Y:S04]  /*2488a0*/  ST.E desc[UR36][R8.64+0x28], R3 ;  /* 0x0000280308007985 */ /* 0x0001e8000c101924 */
[----:B------:R0:W-:Y:S01]  /*2488b0*/  ST.E desc[UR36][R8.64+0x2c], RZ ;  /* 0x00002cff08007985 */ /* 0x0001e2000c101924 */
[----:B------:R-:W-:Y:S05]  /*2488c0*/  BRA `(.L_x_12042) ;  /* 0x0000000000247947 */ /* 0x000fea0003800000 */
.L_x_15266:
[----:B------:R-:W0:Y:S02]  /*2488d0*/  LDC.64 R4, c[0x4][0x10] ;  /* 0x01000400ff047b82 */ /* 0x000e240000000a00 */
[----:B0-----:R-:W2:Y:S04]  /*2488e0*/  LDG.E.64 R4, desc[UR36][R4.64] ;  /* 0x0000002404047981 */ /* 0x001ea8000c1e1b00 */
[----:B--2---:R-:W2:Y:S04]  /*2488f0*/  LD.E.STRONG.SYS R3, desc[UR36][R4.64+0x38] ;  /* 0x0000382404037980 */ /* 0x004ea8000c115900 */
[----:B--2---:R0:W-:Y:S01]  /*248900*/  ST.E desc[UR36][R8.64+0x20], R3 ;  /* 0x0000200308007985 */ /* 0x0041e2000c101924 */
[----:B------:R-:W-:Y:S05]  /*248910*/  BRA `(.L_x_12042) ;  /* 0x0000000000107947 */ /* 0x000fea0003800000 */
.L_x_15267:
[----:B------:R-:W0:Y:S02]  /*248920*/  LDC.64 R6, c[0x4][0x10] ;  /* 0x01000400ff067b82 */ /* 0x000e240000000a00 */
[----:B0-----:R-:W2:Y:S04]  /*248930*/  LDG.E.64 R4, desc[UR36][R6.64] ;  /* 0x0000002406047981 */ /* 0x001ea8000c1e1b00 */
[----:B--2---:R-:W2:Y:S04]  /*248940*/  LD.E.64.STRONG.SYS R4, desc[UR36][R4.64+0x40] ;  /* 0x0000402404047980 */ /* 0x004ea8000c115b00 */
[----:B--2---:R0:W-:Y:S02]  /*248950*/  ST.E.64 desc[UR36][R8.64+0x20], R4 ;  /* 0x0000200408007985 */ /* 0x0041e4000c101b24 */
.L_x_12042:
[----:B------:R-:W-:Y:S05]  /*248960*/  BSYNC B0 ;  /* 0x0000000000007941 */ /* 0x000fea0003800000 */
.L_x_12040:
[----:B------:R-:W1:Y:S01]  /*248970*/  S2UR UR5, SR_CgaCtaId ;  /* 0x00000000000579c3 */ /* 0x000e620000008800 */
[----:B------:R-:W-:Y:S01]  /*248980*/  ISETP.NE.AND P0, PT, R32, -0x1, PT ;  /* 0xffffffff2000780c */ /* 0x000fe20003f05270 */
[----:B------:R-:W-:-:S12]  /*248990*/  UMOV UR4, 0x400 ;  /* 0x0000040000047882 */ /* 0x000fd80000000000 */
[----:B0-----:R-:W-:-:S05]  /*2489a0*/  @!P0 IMAD.MOV.U32 R0, RZ, RZ, 0x5368 ;  /* 0x00005368ff008424 */ /* 0x001fca00078e00ff */
[----:B------:R-:W-:Y:S01]  /*2489b0*/  @!P0 STL [UR45], R0 ;  /* 0x00000000ff008987 */ /* 0x000fe2000810082d */
[----:B-1----:R-:W-:-:S06]  /*2489c0*/  ULEA UR4, UR5, UR4, 0x18 ;  /* 0x0000000405047291 */ /* 0x002fcc000f8ec0ff */
[----:B------:R-:W-:-:S05]  /*2489d0*/  @!P0 IMAD.U32 R10, RZ, RZ, UR4 ;  /* 0x00000004ff0a8e24 */ /* 0x000fca000f8e00ff */
[----:B--23--:R-:W-:Y:S01]  /*2489e0*/  @!P0 LDS.64 R4, [R10] ;  /* 0x000000000a048984 */ /* 0x00cfe20000000a00 */
[----:B------:R-:W-:-:S05]  /*2489f0*/  @P0 IMAD.U32 R10, RZ, RZ, UR4 ;  /* 0x00000004ff0a0e24 */ /* 0x000fca000f8e00ff */
[----:B------:R-:W0:Y:S02]  /*248a00*/  @P0 LDS.64 R4, [R10] ;  /* 0x000000000a040984 */ /* 0x000e240000000a00 */
[----:B0-----:R-:W-:-:S06]  /*248a10*/  @P0 IMAD.WIDE R12, R32, 0x10, R4 ;  /* 0x00000010200c0825 */ /* 0x001fcc00078e0204 */
[----:B------:R-:W2:Y:S01]  /*248a20*/  @P0 LD.E R12, desc[UR36][R12.64+0x24] ;  /* 0x000024240c0c0980 */ /* 0x000ea2000c101900 */
[----:B----4-:R-:W-:Y:S01]  /*248a30*/  @!P0 CS2R R6, SRZ ;  /* 0x0000000000068805 */ /* 0x010fe2000001ff00 */
        /* <DEDUP_REMOVED lines=10> */
.L_x_15270:
[----:B------:R-:W-:Y:S05]  /*248ae0*/  BRX R4 -0x248af0                                                                                                                                   (*"BRANCH_TARGETS .L_x_15271,.L_x_15272,.L_x_12084"*) ;  /* 0xffffdb7404447949 */ /* 0x000fea000383ffff */
.L_x_15272:
[----:B------:R-:W0:Y:S02]  /*248af0*/  LDC.64 R6, c[0x4][0x10] ;  /* 0x01000400ff067b82 */ /* 0x000e240000000a00 */
[----:B0-----:R-:W2:Y:S04]  /*248b00*/  LDG.E.64 R4, desc[UR36][R6.64] ;  /* 0x0000002406047981 */ /* 0x001ea8000c1e1b00 */
[----:B--2---:R-:W2:Y:S04]  /*248b10*/  LD.E.64.STRONG.SYS R4, desc[UR36][R4.64+0x30] ;  /* 0x0000302404047980 */ /* 0x004ea8000c115b00 */
[----:B--2---:R0:W-:Y:S01]  /*248b20*/  ST.E.64 desc[UR36][R8.64+0x20], R4 ;  /* 0x0000200408007985 */ /* 0x0041e2000c101b24 */
[----:B------:R-:W-:Y:S05]  /*248b30*/  BRA `(.L_x_12084) ;  /* 0x0000001c001c7947 */ /* 0x000fea0003800000 */
.L_x_15271:
[----:B------:R-:W0:Y:S02]  /*248b40*/  LDC.64 R4, c[0x4][0x10] ;  /* 0x01000400ff047b82 */ /* 0x000e240000000a00 */
[----:B0-----:R-:W2:Y:S04]  /*248b50*/  LDG.E.64 R4, desc[UR36][R4.64] ;  /* 0x0000002404047981 */ /* 0x001ea8000c1e1b00 */
[----:B--2---:R-:W2:Y:S04]  /*248b60*/  LD.E.STRONG.SYS R3, desc[UR36][R4.64+0x20] ;  /* 0x0000202404037980 */ /* 0x004ea8000c115900 */
[----:B--2---:R0:W-:Y:S01]  /*248b70*/  ST.E desc[UR36][R8.64+0x20], R3 ;  /* 0x0000200308007985 */ /* 0x0041e2000c101924 */
[----:B------:R-:W-:Y:S05]  /*248b80*/  BRA `(.L_x_12084) ;  /* 0x0000001c00087947 */ /* 0x000fea0003800000 */
.L_x_12083:
[----:B------:R-:W-:-:S05]  /*248b90*/  IMAD.MOV.U32 R0, RZ, RZ, -0x2 ;  /* 0xfffffffeff007424 */ /* 0x000fca00078e00ff */
[----:B------:R-:W-:-:S05]  /*248ba0*/  VIADDMNMX.U32 R0, R39, R0, 0x3, PT ;  /* 0x0000000327007446 */ /* 0x000fca0003800000 */
[----:B------:R-:W-:-:S04]  /*248bb0*/  IMAD.SHL.U32 R0, R0, 0x4, RZ ;  /* 0x0000000400007824 */ /* 0x000fc800078e00ff */
[----:B------:R-:W0:Y:S02]  /*248bc0*/  LDC R6, c[0x2][R0+0x88] ;  /* 0x0080220000067b82 */ /* 0x000e240000000800 */
[----:B0-----:R-:W-:-:S04]  /*248bd0*/  SHF.R.S32.HI R7, RZ, 0x1f, R6 ;  /* 0x0000001fff077819 */ /* 0x001fc80000011406 */
.L_x_15274:
[----:B------:R-:W-:Y:S05]  /*248be0*/  BRX R6 -0x248bf0                                                                                                                                   (*"BRANCH_TARGETS .L_x_15275,.L_x_15276,.L_x_15277,.L_x_12084"*) ;  /* 0xffffdb7406047949 */ /* 0x000fea000383ffff */
.L_x_15277:
[----:B------:R-:W0:Y:S02]  /*248bf0*/  LDC.64 R6, c[0x4][0x10] ;  /* 0x01000400ff067b82 */ /* 0x000e240000000a00 */
[----:B0-----:R-:W5:Y:S01]  /*248c00*/  LDG.E.64 R6, desc[UR36][R6.64] ;  /* 0x0000002406067981 */ /* 0x001f62000c1e1b00 */
[----:B------:R-:W-:Y:S01]  /*248c10*/  BSSY B1, `(.L_x_12085) ;  /* 0x000000a000017945 */ /* 0x000fe20003800000 */
[----:B------:R-:W-:-:S07]  /*248c20*/  IMAD.MOV.U32 R11, RZ, RZ, RZ ;  /* 0x000000ffff0b7224 */ /* 0x000fce00078e00ff */
.L_x_12086:
        /* <DEDUP_REMOVED lines=9> */
.L_x_12085:
        /* <DEDUP_REMOVED lines=45> */
.L_x_12108:
        /* <DEDUP_REMOVED lines=52> */
.L_x_12096:
[----:B------:R-:W-:Y:S05]  /*2492d0*/  BSYNC.RECONVERGENT B5 ;  /* 0x0000000000057941 */ /* 0x000fea0003800200 */
.L_x_12095:
        /* <DEDUP_REMOVED lines=26> */
.L_x_12098:
[----:B------:R-:W-:Y:S05]  /*249480*/  BSYNC.RECONVERGENT B5 ;  /* 0x0000000000057941 */ /* 0x000fea0003800200 */
.L_x_12097:
[----:B------:R2:W-:Y:S01]  /*249490*/  STL [UR45], R6 ;  /* 0x00000006ff007987 */ /* 0x0005e2000810082d */
[----:B------:R-:W-:Y:S05]  /*2494a0*/  BRA `(.L_x_12099) ;  /* 0x0000000000107947 */ /* 0x000fea0003800000 */
.L_x_12094:
[----:B------:R-:W-:-:S05]  /*2494b0*/  LEA R4, P0, R13, R14, 0x2 ;  /* 0x0000000e0d047211 */ /* 0x000fca00078010ff */
[----:B------:R-:W-:-:S05]  /*2494c0*/  IMAD.X R5, RZ, RZ, R15, P0 ;  /* 0x000000ffff057224 */ /* 0x000fca00000e060f */
[----:B------:R3:W-:Y:S04]  /*2494d0*/  ST.E desc[UR36][R4.64+0x20], RZ ;  /* 0x000020ff04007985 */ /* 0x0007e8000c101924 */
[----:B------:R3:W-:Y:S02]  /*2494e0*/  ST.E.U8 desc[UR36][R4.64+0x20], RZ ;  /* 0x000020ff04007985 */ /* 0x0007e4000c101124 */
.L_x_12099:
[----:B------:R-:W-:Y:S05]  /*2494f0*/  BSYNC.RECONVERGENT B4 ;  /* 0x0000000000047941 */ /* 0x000fea0003800200 */
.L_x_12093:
        /* <DEDUP_REMOVED lines=52> */
.L_x_12103:
[----:B------:R-:W-:Y:S01]  /*249840*/  IMAD.MOV.U32 R4, RZ, RZ, 0x5272 ;  /* 0x00005272ff047424 */ /* 0x000fe200078e00ff */
[----:B------:R-:W-:Y:S01]  /*249850*/  PLOP3.LUT P0, PT, PT, PT, PT, 0x8, 0x80 ;  /* 0x000000000080781c */ /* 0x000fe20003f0e170 */
[----:B------:R-:W-:-:S03]  /*249860*/  IMAD.MOV.U32 R15, RZ, RZ, -0x1 ;  /* 0xffffffffff0f7424 */ /* 0x000fc600078e00ff */
[----:B------:R0:W-:Y:S09]  /*249870*/  STL [UR45], R4 ;  /* 0x00000004ff007987 */ /* 0x0001f2000810082d */
.L_x_12104:
[----:B------:R-:W-:Y:S05]  /*249880*/  BSYNC.RECONVERGENT B5 ;  /* 0x0000000000057941 */ /* 0x000fea0003800200 */
.L_x_12102:
        /* <DEDUP_REMOVED lines=25> */
.L_x_12106:
[----:B------:R-:W-:Y:S05]  /*249a20*/  BSYNC.RECONVERGENT B5 ;  /* 0x0000000000057941 */ /* 0x000fea0003800200 */
.L_x_12105:
[----:B------:R2:W-:Y:S01]  /*249a30*/  STL [UR45], R6 ;  /* 0x00000006ff007987 */ /* 0x0005e2000810082d */
[----:B------:R-:W-:Y:S05]  /*249a40*/  BRA `(.L_x_12107) ;  /* 0x0000000000107947 */ /* 0x000fea0003800000 */
.L_x_12101:
[----:B------:R-:W-:-:S05]  /*249a50*/  LEA R4, P0, R49, R14, 0x2 ;  /* 0x0000000e31047211 */ /* 0x000fca00078010ff */
[----:B------:R-:W-:-:S05]  /*249a60*/  IMAD.X R5, RZ, RZ, R15, P0 ;  /* 0x000000ffff057224 */ /* 0x000fca00000e060f */
[----:B------:R3:W-:Y:S04]  /*249a70*/  ST.E desc[UR36][R4.64+0x20], RZ ;  /* 0x000020ff04007985 */ /* 0x0007e8000c101924 */
[----:B------:R3:W-:Y:S02]  /*249a80*/  ST.E.U8 desc[UR36][R4.64+0x20], RZ ;  /* 0x000020ff04007985 */ /* 0x0007e4000c101124 */
.L_x_12107:
[----:B------:R-:W-:Y:S05]  /*249a90*/  BSYNC.RECONVERGENT B4 ;  /* 0x0000000000047941 */ /* 0x000fea0003800200 */
.L_x_12100:
[----:B------:R-:W-:-:S05]  /*249aa0*/  VIADD R13, R13, 0x2 ;  /* 0x000000020d0d7836 */ /* 0x000fca0000000000 */
[----:B------:R-:W-:-:S13]  /*249ab0*/  ISETP.NE.AND P0, PT, R13, R0, PT ;  /* 0x000000000d00720c */ /* 0x000fda0003f05270 */
[----:B------:R-:W-:Y:S05]  /*249ac0*/  @P0 BRA `(.L_x_12108) ;  /* 0xfffffff400300947 */ /* 0x000fea000383ffff */
.L_x_12092:
[----:B------:R-:W-:Y:S05]  /*249ad0*/  BSYNC B1 ;  /* 0x0000000000017941 */ /* 0x000fea0003800000 */
.L_x_12091:
        /* <DEDUP_REMOVED lines=49> */
.L_x_12112:
[----:B------:R-:W-:Y:S01]  /*249df0*/  IMAD.MOV.U32 R4, RZ, RZ, 0x5272 ;  /* 0x00005272ff047424 */ /* 0x000fe200078e00ff */
[----:B------:R-:W-:Y:S01]  /*249e00*/  PLOP3.LUT P0, PT, PT, PT, PT, 0x8, 0x80 ;  /* 0x000000000080781c */ /* 0x000fe20003f0e170 */
[----:B------:R-:W-:-:S03]  /*249e10*/  IMAD.MOV.U32 R13, RZ, RZ, -0x1 ;  /* 0xffffffffff0d7424 */ /* 0x000fc600078e00ff */
[----:B------:R0:W-:Y:S09]  /*249e20*/  STL [UR45], R4 ;  /* 0x00000004ff007987 */ /* 0x0001f2000810082d */
.L_x_12113:
[----:B------:R-:W-:Y:S05]  /*249e30*/  BSYNC.RECONVERGENT B4 ;  /* 0x0000000000047941 */ /* 0x000fea0003800200 */
.L_x_12111:
        /* <DEDUP_REMOVED lines=25> */
.L_x_12115:
[----:B------:R-:W-:Y:S05]  /*249fd0*/  BSYNC.RECONVERGENT B4 ;  /* 0x0000000000047941 */ /* 0x000fea0003800200 */
.L_x_12114:
[----:B------:R4:W-:Y:S01]  /*249fe0*/  STL [UR45], R6 ;  /* 0x00000006ff007987 */ /* 0x0009e2000810082d */
[----:B------:R-:W-:Y:S05]  /*249ff0*/  BRA `(.L_x_12109) ;  /* 0x0000000000107947 */ /* 0x000fea0003800000 */
.L_x_12110:
[----:B------:R-:W-:-:S05]  /*24a000*/  LEA R4, P0, R0, R12, 0x2 ;  /* 0x0000000c00047211 */ /* 0x000fca00078010ff */
[----:B------:R-:W-:-:S05]  /*24a010*/  IMAD.X R5, RZ, RZ, R13, P0 ;  /* 0x000000ffff057224 */ /* 0x000fca00000e060d */
[----:B------:R0:W-:Y:S04]  /*24a020*/  ST.E desc[UR36][R4.64+0x20], RZ ;  /* 0x000020ff04007985 */ /* 0x0001e8000c101924 */
[----:B------:R0:W-:Y:S02]  /*24a030*/  ST.E.U8 desc[UR36][R4.64+0x20], RZ ;  /* 0x000020ff04007985 */ /* 0x0001e4000c101124 */
.L_x_12109:
[----:B------:R-:W-:Y:S05]  /*24a040*/  BSYNC.RECONVERGENT B1 ;  /* 0x0000000000017941 */ /* 0x000fea0003800200 */
.L_x_12089:
[----:B------:R-:W-:-:S13]  /*24a050*/  ISETP.NE.AND P0, PT, R3, RZ, PT ;  /* 0x000000ff0300720c */ /* 0x000fda0003f05270 */
[----:B------:R-:W-:Y:S05]  /*24a060*/  @!P0 BREAK B2 ;  /* 0x0000000000028942 */ /* 0x000fea0003800000 */
[----:B------:R-:W-:Y:S05]  /*24a070*/  @!P0 BRA `(.L_x_12090) ;  /* 0x0000000400948947 */ /* 0x000fea0003800000 */
[----:B------:R-:W-:Y:S05]  /*24a080*/  BSYNC B2 ;  /* 0x0000000000027941 */ /* 0x000fea0003800000 */
.L_x_12088:
[----:B------:R-:W1:Y:S01]  /*24a090*/  LDC.64 R12, c[0x4][0x10] ;  /* 0x01000400ff0c7b82 */ /* 0x000e620000000a00 */
[----:B------:R-:W-:Y:S01]  /*24a0a0*/  ISETP.NE.AND P2, PT, R11, -0x1, PT ;  /* 0xffffffff0b00780c */ /* 0x000fe20003f45270 */
[----:B0-----:R-:W-:-:S12]  /*24a0b0*/  IMAD.MOV.U32 R0, RZ, RZ, RZ ;  /* 0x000000ffff007224 */ /* 0x001fd800078e00ff */
.L_x_12123:
[----:B01-3--:R-:W3:Y:S01]  /*24a0c0*/  LDG.E.64 R4, desc[UR36][R12.64] ;  /* 0x000000240c047981 */ /* 0x00bee2000c1e1b00 */
        /* <DEDUP_REMOVED lines=58> */
.L_x_12120:
[----:B------:R-:W-:Y:S05]  /*24a470*/  BSYNC.RECONVERGENT B2 ;  /* 0x0000000000027941 */ /* 0x000fea0003800200 */
.L_x_12119:
        /* <DEDUP_REMOVED lines=26> */
.L_x_12122:
[----:B------:R-:W-:Y:S05]  /*24a620*/  BSYNC.RECONVERGENT B2 ;  /* 0x0000000000027941 */ /* 0x000fea0003800200 */
.L_x_12121:
[----:B------:R2:W-:Y:S01]  /*24a630*/  STL [UR45], R6 ;  /* 0x00000006ff007987 */ /* 0x0005e2000810082d */
[----:B------:R-:W-:Y:S05]  /*24a640*/  BRA `(.L_x_12117) ;  /* 0x0000000000107947 */ /* 0x000fea0003800000 */
.L_x_12118:
[----:B------:R-:W-:-:S05]  /*24a650*/  LEA R4, P0, R0, R14, 0x2 ;  /* 0x0000000e00047211 */ /* 0x000fca00078010ff */
[----:B------:R-:W-:-:S05]  /*24a660*/  IMAD.X R5, RZ, RZ, R15, P0 ;  /* 0x000000ffff057224 */ /* 0x000fca00000e060f */
[----:B------:R1:W-:Y:S04]  /*24a670*/  ST.E desc[UR36][R4.64+0x20], RZ ;  /* 0x000020ff04007985 */ /* 0x0003e8000c101924 */
[----:B-----5:R1:W-:Y:S02]  /*24a680*/  ST.E.U8 desc[UR36][R4.64+0x20], R21 ;  /* 0x0000201504007985 */ /* 0x0203e4000c101124 */
.L_x_12117:
[----:B------:R-:W-:Y:S05]  /*24a690*/  BSYNC.RECONVERGENT B1 ;  /* 0x0000000000017941 */ /* 0x000fea0003800200 */
.L_x_12116:
[----:B------:R-:W-:-:S05]  /*24a6a0*/  VIADD R0, R0, 0x1 ;  /* 0x0000000100007836 */ /* 0x000fca0000000000 */
[----:B------:R-:W-:-:S13]  /*24a6b0*/  ISETP.NE.AND P0, PT, R0, R3, PT ;  /* 0x000000030000720c */ /* 0x000fda0003f05270 */
[----:B------:R-:W-:Y:S05]  /*24a6c0*/  @P0 BRA `(.L_x_12123) ;  /* 0xfffffff8007c0947 */ /* 0x000fea000383ffff */
.L_x_12090:
[----:B------:R-:W-:Y:S05]  /*24a6d0*/  BSYNC B3 ;  /* 0x0000000000037941 */ /* 0x000fea0003800000 */
.L_x_12087:
[----:B------:R0:W-:Y:S04]  /*24a6e0*/  ST.E desc[UR36][R8.64+0x20], R11 ;  /* 0x0000200b08007985 */ /* 0x0001e8000c101924 */
[----:B------:R0:W-:Y:S04]  /*24a6f0*/  ST.E desc[UR36][R8.64+0x28], R3 ;  /* 0x0000280308007985 */ /* 0x0001e8000c101924 */
[----:B------:R0:W-:Y:S01]  /*24a700*/  ST.E desc[UR36][R8.64+0x2c], RZ ;  /* 0x00002cff08007985 */ /* 0x0001e2000c101924 */
[----:B------:R-:W-:Y:S05]  /*24a710*/  BRA `(.L_x_12084) ;  /* 0x0000000000247947 */ /* 0x000fea0003800000 */
.L_x_15275:
[----:B------:R-:W0:Y:S02]  /*24a720*/  LDC.64 R4, c[0x4][0x10] ;  /* 0x01000400ff047b82 */ /* 0x000e240000000a00 */
[----:B0-----:R-:W2:Y:S04]  /*24a730*/  LDG.E.64 R4, desc[UR36][R4.64] ;  /* 0x0000002404047981 */ /* 0x001ea8000c1e1b00 */
[----:B--2---:R-:W2:Y:S04]  /*24a740*/  LD.E.STRONG.SYS R3, desc[UR36][R4.64+0x3c] ;  /* 0x00003c2404037980 */ /* 0x004ea8000c115900 */
[----:B--2---:R0:W-:Y:S01]  /*24a750*/  ST.E desc[UR36][R8.64+0x20], R3 ;  /* 0x0000200308007985 */ /* 0x0041e2000c101924 */
[----:B------:R-:W-:Y:S05]  /*24a760*/  BRA `(.L_x_12084) ;  /* 0x0000000000107947 */ /* 0x000fea0003800000 */
.L_x_15276:
[----:B------:R-:W0:Y:S02]  /*24a770*/  LDC.64 R6, c[0x4][0x10] ;  /* 0x01000400ff067b82 */ /* 0x000e240000000a00 */
[----:B0-----:R-:W2:Y:S04]  /*24a780*/  LDG.E.64 R4, desc[UR36][R6.64] ;  /* 0x0000002406047981 */ /* 0x001ea8000c1e1b00 */
[----:B--2---:R-:W2:Y:S04]  /*24a790*/  LD.E.64.STRONG.SYS R4, desc[UR36][R4.64+0x48] ;  /* 0x0000482404047980 */ /* 0x004ea8000c115b00 */
[----:B--2---:R0:W-:Y:S02]  /*24a7a0*/  ST.E.64 desc[UR36][R8.64+0x20], R4 ;  /* 0x0000200408007985 */ /* 0x0041e4000c101b24 */
.L_x_12084:
[----:B------:R-:W-:Y:S05]  /*24a7b0*/  BSYNC B0 ;  /* 0x0000000000007941 */ /* 0x000fea0003800000 */
.L_x_12082:
[----:B01-3--:R-:W0:Y:S02]  /*24a7c0*/  LDC.64 R4, c[0x4][0x10] ;  /* 0x01000400ff047b82 */ /* 0x00be240000000a00 */
[----:B0-----:R-:W3:Y:S01]  /*24a7d0*/  LDG.E.64 R4, desc[UR36][R4.64] ;  /* 0x0000002404047981 */ /* 0x001ee2000c1e1b00 */
[----:B------:R-:W-:Y:S02]  /*24a7e0*/  IMAD.MOV.U32 R7, RZ, RZ, 0x21 ;  /* 0x00000021ff077424 */ /* 0x000fe400078e00ff */
[----:B------:R-:W-:Y:S02]  /*24a7f0*/  IMAD.MOV.U32 R9, RZ, RZ, 0x8 ;  /* 0x00000008ff097424 */ /* 0x000fe400078e00ff */
[----:B------:R-:W-:Y:S01]  /*24a800*/  IMAD.MOV.U32 R11, RZ, RZ, -0x1 ;  /* 0xffffffffff0b7424 */ /* 0x000fe200078e00ff */
[----:B---3--:R-:W3:Y:S04]  /*24a810*/  LD.E.U8.STRONG.SYS R0, desc[UR36][R4.64+0x95c] ;  /* 0x00095c2404007980 */ /* 0x008ee8000c115100 */
[----:B------:R0:W-:Y:S04]  /*24a820*/  ST.E.STRONG.SYS desc[UR36][R4.64+0xc], R7 ;  /* 0x00000c0704007985 */ /* 0x0001e8000c115924 */
[----:B------:R0:W-:Y:S04]  /*24a830*/  ST.E.STRONG.SYS desc[UR36][R4.64+0x950], R9 ;  /* 0x0009500904007985 */ /* 0x0001e8000c115924 */
[----:B------:R0:W-:Y:S04]  /*24a840*/  ST.E.STRONG.SYS desc[UR36][R4.64+0x954], R9 ;  /* 0x0009540904007985 */ /* 0x0001e8000c115924 */
[----:B------:R0:W-:Y:S04]  /*24a850*/  ST.E.STRONG.SYS desc[UR36][R4.64+0x958], R9 ;  /* 0x0009580904007985 */ /* 0x0001e8000c115924 */
[----:B------:R0:W-:Y:S04]  /*24a860*/  ST.E.U8.STRONG.SYS desc[UR36][R4.64+0x95d], RZ ;  /* 0x00095dff04007985 */ /* 0x0001e8000c115124 */
[----:B------:R0:W-:Y:S01]  /*24a870*/  ST.E.STRONG.SYS desc[UR36][R4.64+0x4], R11 ;  /* 0x0000040b04007985 */ /* 0x0001e2000c115924 */
[----:B---3--:R-:W-:Y:S01]  /*24a880*/  ISETP.NE.AND P0, PT, R0, RZ, PT ;  /* 0x000000ff0000720c */ /* 0x008fe20003f05270 */
[----:B------:R-:W-:-:S03]  /*24a890*/  IMAD.MOV.U32 R0, RZ, RZ, 0x1 ;  /* 0x00000001ff007424 */ /* 0x000fc600078e00ff */
[----:B------:R-:W-:Y:S01]  /*24a8a0*/  SEL R3, RZ, 0x1, P0 ;  /* 0x00000001ff037807 */ /* 0x000fe20000000000 */
        /* <DEDUP_REMOVED lines=10> */
.L_x_12031:
[C---:B------:R-:W-:Y:S01]  /*24a950*/  ISETP.GT.AND P0, PT, R35.reuse, 0x31, PT ;  /* 0x000000312300780c */ /* 0x040fe20003f04270 */
[----:B------:R-:W-:Y:S01]  /*24a960*/  VIADD R35, R35, 0x1 ;  /* 0x0000000123237836 */ /* 0x000fe20000000000 */
[----:B------:R-:W-:-:S04]  /*24a970*/  PRMT R0, RZ, 0x7610, R0 ;  /* 0x00007610ff007816 */ /* 0x000fc80000000000 */
[----:B------:R-:W-:-:S07]  /*24a980*/  SEL R35, R35, RZ, !P0 ;  /* 0x000000ff23237207 */ /* 0x000fce0004000000 */
.L_x_12124:
[----:B------:R-:W-:Y:S05]  /*24a990*/  BSYNC B10 ;  /* 0x00000000000a7941 */ /* 0x000fea0003800000 */
.L_x_12030:
[----:B------:R-:W-:Y:S01]  /*24a9a0*/  ISETP.GE.AND P0, PT, R35, 0x64, PT ;  /* 0x000000642300780c */ /* 0x000fe20003f06270 */
[----:B------:R-:W-:-:S12]  /*24a9b0*/  VIADD R42, R42, 0x1 ;  /* 0x000000012a2a7836 */ /* 0x000fd80000000000 */
[----:B------:R-:W-:Y:S05]  /*24a9c0*/  @!P0 BRA `(.L_x_12125) ;  /* 0xffffffb8005c8947 */ /* 0x000fea000383ffff */
.L_x_12029:
[----:B------:R-:W-:Y:S05]  /*24a9d0*/  BSYNC B9 ;  /* 0x0000000000097941 */ /* 0x000fea0003800000 */
.L_x_12028:
[----:B------:R-:W-:-:S13]  /*24a9e0*/  ISETP.EQ.AND P0, PT, R3, RZ, PT ;  /* 0x000000ff0300720c */ /* 0x000fda0003f02270 */
.L_x_12019:
[----:B------:R-:W-:Y:S05]  /*24a9f0*/  BSYNC B7 ;  /* 0x0000000000077941 */ /* 0x000fea0003800000 */
.L_x_12011:
[----:B------:R-:W3:Y:S01]  /*24aa00*/  LDL R0, [UR45] ;  /* 0x0000002dff007983 */ /* 0x000ee20008100800 */
[----:B------:R-:W-:Y:S02]  /*24aa10*/  IMAD.MOV.U32 R4, RZ, RZ, R28 ;  /* 0x000000ffff047224 */ /* 0x000fe400078e001c */
[----:B------:R-:W-:Y:S01]  /*24aa20*/  IMAD.MOV.U32 R5, RZ, RZ, 0x0 ;  /* 0x00000000ff057424 */ /* 0x000fe200078e00ff */
[----:B---3--:R-:W-:-:S13]  /*24aa30*/  ISETP.NE.AND P1, PT, R0, RZ, PT ;  /* 0x000000ff0000720c */ /* 0x008fda0003f25270 */
[----:B------:R-:W-:Y:S05]  /*24aa40*/  @P1 BREAK B6 ;  /* 0x0000000000061942 */ /* 0x000fea0003800000 */
[----:B------:R-:W-:Y:S05]  /*24aa50*/  @P1 BREAK B8 ;  /* 0x0000000000081942 */ /* 0x000fea0003800000 */
[----:B--2-45:R-:W-:Y:S05]  /*24aa60*/  @P1 RET.REL.NODEC R4 `(_Z5entryPcS_PiPxS1_S0_S0_P19HostDeviceInterfacei) ;  /* 0xffffdb5404641950 */ /* 0x034fea0003c3ffff */
[----:B------:R-:W-:Y:S01]  /*24aa70*/  PRMT R10, RZ, 0x7610, R10 ;  /* 0x00007610ff0a7816 */ /* 0x000fe2000000000a */
[----:B------:R-:W-:Y:S01]  /*24aa80*/  IMAD.MOV.U32 R0, RZ, RZ, R34 ;  /* 0x000000ffff007224 */ /* 0x000fe200078e0022 */
[----:B------:R-:W-:Y:S01]  /*24aa90*/  PRMT R3, RZ, 0x7610, R3 ;  /* 0x00007610ff037816 */ /* 0x000fe20000000003 */
[----:B------:R-:W-:Y:S06]  /*24aaa0*/  @P0 BRA `(.L_x_11863) ;  /* 0x0000021800c80947 */ /* 0x000fec0003800000 */
[C---:B------:R-:W-:Y:S01]  /*24aab0*/  ISETP.NE.AND P1, PT, R32.reuse, -0x1, PT ;  /* 0xffffffff2000780c */ /* 0x040fe20003f25270 */
[----:B------:R-:W-:Y:S01]  /*24aac0*/  BSSY.RECONVERGENT B0, `(.L_x_12126) ;  /* 0x000000c000007945 */ /* 0x000fe20003800200 */
[----:B------:R-:W-:-:S11]  /*24aad0*/  ISETP.NE.AND P0, PT, R32, -0x1, PT ;  /* 0xffffffff2000780c */ /* 0x000fd60003f05270 */
[----:B------:R-:W-:Y:S02]  /*24aae0*/  @!P1 IMAD.MOV.U32 R0, RZ, RZ, 0x5368 ;  /* 0x00005368ff009424 */ /* 0x000fe400078e00ff */
[----:B------:R-:W-:-:S03]  /*24aaf0*/  @!P1 IMAD.MOV.U32 R12, RZ, RZ, RZ ;  /* 0x000000ffff0c9224 */ /* 0x000fc600078e00ff */
[----:B------:R0:W-:Y:S01]  /*24ab00*/  @!P1 STL [UR45], R0 ;  /* 0x00000000ff009987 */ /* 0x0001e2000810082d */
[----:B------:R-:W-:Y:S05]  /*24ab10*/  @!P1 BRA `(.L_x_12127) ;  /* 0x0000000000189947 */ /* 0x000fea0003800000 */
[----:B------:R-:W1:Y:S01]  /*24ab20*/  S2UR UR5, SR_CgaCtaId ;  /* 0x00000000000579c3 */ /* 0x000e620000008800 */
[----:B------:R-:W-:Y:S02]  /*24ab30*/  UMOV UR4, 0x400 ;  /* 0x0000040000047882 */ /* 0x000fe40000000000 */
[----:B-1----:R-:W-:-:S09]  /*24ab40*/  ULEA UR4, UR5, UR4, 0x18 ;  /* 0x0000000405047291 */ /* 0x002fd2000f8ec0ff */
[----:B------:R-:W1:Y:S02]  /*24ab50*/  LDS.64 R4, [UR4] ;  /* 0x00000004ff047984 */ /* 0x000e640008000a00 */
[----:B-1----:R-:W-:-:S05]  /*24ab60*/  IMAD.WIDE R4, R32, 0x10, R4 ;  /* 0x0000001020047825 */ /* 0x002fca00078e0204 */
[----:B------:R1:W5:Y:S02]  /*24ab70*/  LD.E R12, desc[UR36][R4.64+0x20] ;  /* 0x00002024040c7980 */ /* 0x000364000c101900 */
.L_x_12127:
[----:B------:R-:W-:Y:S05]  /*24ab80*/  BSYNC.RECONVERGENT B0 ;  /* 0x0000000000007941 */ /* 0x000fea0003800200 */
.L_x_12126:
[----:B-1----:R-:W-:Y:S01]  /*24ab90*/  IMAD.MOV.U32 R4, RZ, RZ, R28 ;  /* 0x000000ffff047224 */ /* 0x002fe200078e001c */
[----:B------:R-:W-:Y:S05]  /*24aba0*/  @!P0 BREAK B6 ;  /* 0x0000000000068942 */ /* 0x000fea0003800000 */
[----:B------:R-:W-:Y:S01]  /*24abb0*/  IMAD.MOV.U32 R5, RZ, RZ, 0x0 ;  /* 0x00000000ff057424 */ /* 0x000fe200078e00ff */
[----:B------:R-:W-:Y:S05]  /*24abc0*/  @!P0 BREAK B8 ;  /* 0x0000000000088942 */ /* 0x000fea0003800000 */
[----:B0----5:R-:W-:Y:S05]  /*24abd0*/  @!P0 RET.REL.NODEC R4 `(_Z5entryPcS_PiPxS1_S0_S0_P19HostDeviceInterfacei) ;  /* 0xffffdb5404088950 */ /* 0x021fea0003c3ffff */
[----:B------:R-:W-:Y:S02]  /*24abe0*/  IMAD.MOV.U32 R10, RZ, RZ, 0x30 ;  /* 0x00000030ff0a7424 */ /* 0x000fe400078e00ff */
[----:B------:R-:W-:-:S05]  /*24abf0*/  IMAD.MOV.U32 R11, RZ, RZ, 0x0 ;  /* 0x00000000ff0b7424 */ /* 0x000fca00078e00ff */
        /* <DEDUP_REMOVED lines=14> */
[----:B------:R-:W-:Y:S01]  /*24ace0*/  @!P0 IMAD.MOV.U32 R3, RZ, RZ, 0x5272 ;  /* 0x00005272ff038424 */ /* 0x000fe200078e00ff */
[----:B------:R-:W-:Y:S01]  /*24acf0*/  @!P0 PLOP3.LUT P1, PT, PT, PT, PT, 0x8, 0x80 ;  /* 0x000000000080881c */ /* 0x000fe20003f2e170 */
[----:B------:R-:W-:Y:S02]  /*24ad00*/  @!P0 IMAD.MOV.U32 R8, RZ, RZ, 0x5272 ;  /* 0x00005272ff088424 */ /* 0x000fe400078e00ff */
[----:B------:R-:W-:Y:S01]  /*24ad10*/  @!P0 IMAD.MOV.U32 R9, RZ, RZ, -0x1 ;  /* 0xffffffffff098424 */ /* 0x000fe200078e00ff */
[----:B------:R0:W-:Y:S01]  /*24ad20*/  @!P0 STL [UR45], R3 ;  /* 0x00000003ff008987 */ /* 0x0001e2000810082d */
[----:B------:R-:W-:Y:S01]  /*24ad30*/  P2R R16, PR, RZ, 0x2 ;  /* 0x00000002ff107803 */ /* 0x000fe20000000000 */
[----:B------:R-:W-:Y:S07]  /*24ad40*/  @!P0 BRA `(.L_x_12129) ;  /* 0x000001c4000c8947 */ /* 0x000fee0003800000 */
[----:B------:R-:W-:-:S04]  /*24ad50*/  IMAD.WIDE R14, R35, 0x10, R4 ;  /* 0x00000010230e7825 */ /* 0x000fc800078e0204 */
[----:B0-----:R-:W-:Y:S01]  /*24ad60*/  IMAD.MOV.U32 R3, RZ, RZ, 0xb57 ;  /* 0x00000b57ff037424 */ /* 0x001fe200078e00ff */
[----:B------:R-:W-:Y:S01]  /*24ad70*/  ST.E.U8 desc[UR36][R14.64+0x1], RZ ;  /* 0x000001ff0e007985 */ /* 0x000fe2000c101124 */
[----:B------:R-:W-:Y:S02]  /*24ad80*/  IMAD.MOV.U32 R8, RZ, RZ, 0x1 ;  /* 0x00000001ff087424 */ /* 0x000fe400078e00ff */
[----:B------:R-:W-:Y:S01]  /*24ad90*/  IMAD.MOV.U32 R9, RZ, RZ, 0x30 ;  /* 0x00000030ff097424 */ /* 0x000fe200078e00ff */
[----:B------:R-:W-:Y:S01]  /*24ada0*/  ST.E desc[UR36][R14.64+0x4], R3 ;  /* 0x000004030e007985 */ /* 0x000fe2000c101924 */
[----:B------:R-:W-:-:S03]  /*24adb0*/  IMAD.MOV.U32 R13, RZ, RZ, -0x1 ;  /* 0xffffffffff0d7424 */ /* 0x000fc600078e00ff */
[----:B------:R-:W-:Y:S04]  /*24adc0*/  ST.E desc[UR36][R14.64+0x8], R9 ;  /* 0x000008090e007985 */ /* 0x000fe8000c101924 */
[----:B------:R-:W-:Y:S04]  /*24add0*/  ST.E desc[UR36][R14.64+0x10], R13 ;  /* 0x0000100d0e007985 */ /* 0x000fe8000c101924 */
[----:B------:R-:W-:Y:S04]  /*24ade0*/  ST.E.U8 desc[UR36][R14.64], R8 ;  /* 0x000000080e007985 */ /* 0x000fe8000c101124 */
[----:B------:R-:W-:Y:S04]  /*24adf0*/  ST.E.U8 desc[UR36][R14.64+0x3], R8 ;  /* 0x000003080e007985 */ /* 0x000fe8000c101124 */
[----:B------:R-:W0:Y:S02]  /*24ae00*/  LDS.64 R4, [R0] ;  /* 0x0000000000047984 */ /* 0x000e240000000a00 */
[----:B0-----:R-:W-:-:S05]  /*24ae10*/  IMAD.WIDE R20, R35, 0x10, R4 ;  /* 0x0000001023147825 */ /* 0x001fca00078e0204 */
[----:B------:R-:W-:Y:S04]  /*24ae20*/  ST.E desc[UR36][R20.64+0x20], R13 ;  /* 0x0000200d14007985 */ /* 0x000fe8000c101924 */
[----:B------:R-:W0:Y:S02]  /*24ae30*/  LDS.64 R4, [R0] ;  /* 0x0000000000047984 */ /* 0x000e240000000a00 */
[----:B0-----:R-:W-:-:S05]  /*24ae40*/  IMAD.WIDE R40, R35, 0x10, R4 ;  /* 0x0000001023287825 */ /* 0x001fca00078e0204 */
[----:B------:R-:W-:Y:S04]  /*24ae50*/  ST.E desc[UR36][R40.64+0x28], RZ ;  /* 0x000028ff28007985 */ /* 0x000fe8000c101924 */
[----:B------:R-:W2:Y:S01]  /*24ae60*/  ATOMG.E.ADD.64.STRONG.GPU PT, R42, desc[UR36][R46.64+0x8], R10 ;  /* 0x8000080a2e2a79a8 */ /* 0x000ea200081ef524 */
[----:B------:R-:W-:Y:S03]  /*24ae70*/  BSSY.RECONVERGENT B0, `(.L_x_12130) ;  /* 0x0000061000007945 */ /* 0x000fe60003800200 */
        /* <DEDUP_REMOVED lines=13> */
[----:B------:R-:W-:Y:S01]  /*24af50*/  ST.E.U8 desc[UR36][R14.64], RZ ;  /* 0x000000ff0e007985 */ /* 0x000fe2000c101124 */
[----:B------:R-:W-:Y:S02]  /*24af60*/  IMAD.MOV.U32 R41, RZ, RZ, 0x28 ;  /* 0x00000028ff297424 */ /* 0x000fe400078e00ff */
[----:B------:R-:W-:Y:S01]  /*24af70*/  IMAD.MOV.U32 R43, RZ, RZ, 0x1 ;  /* 0x00000001ff2b7424 */ /* 0x000fe200078e00ff */
[----:B------:R-:W-:Y:S04]  /*24af80*/  ST.E desc[UR36][R14.64+0x4], R45 ;  /* 0x0000042d0e007985 */ /* 0x000fe8000c101924 */
[----:B------:R-:W-:Y:S04]  /*24af90*/  ST.E desc[UR36][R14.64+0x8], R41 ;  /* 0x000008290e007985 */ /* 0x000fe8000c101924 */
[----:B------:R-:W-:Y:S04]  /*24afa0*/  ST.E desc[UR36][R14.64+0xc], R43 ;  /* 0x00000c2b0e007985 */ /* 0x000fe8000c101924 */
[----:B------:R-:W-:Y:S04]  /*24afb0*/  ST.E.U8 desc[UR36][R14.64+0x1], RZ ;  /* 0x000001ff0e007985 */ /* 0x000fe8000c101124 */
[----:B------:R-:W-:Y:S04]  /*24afc0*/  ST.E.U8 desc[UR36][R14.64+0x3], R8 ;  /* 0x000003080e007985 */ /* 0x000fe8000c101124 */
[----:B0-----:R-:W0:Y:S02]  /*24afd0*/  LDS.128 R4, [R0] ;  /* 0x0000000000047984 */ /* 0x001e240000000c00 */
[----:B0-----:R-:W-:-:S05]  /*24afe0*/  IMAD.WIDE R20, R3, 0x10, R4 ;  /* 0x0000001003147825 */ /* 0x001fca00078e0204 */
[----:B------:R-:W2:Y:S02]  /*24aff0*/  LD.E R39, desc[UR36][R20.64+0xc] ;  /* 0x00000c2414277980 */ /* 0x000ea4000c101900 */
[----:B--2---:R-:W-:-:S13]  /*24b000*/  ISETP.GT.AND P0, PT, R39, RZ, PT ;  /* 0x000000ff2700720c */ /* 0x004fda0003f04270 */
[----:B------:R-:W-:Y:S05]  /*24b010*/  @P0 BRA `(.L_x_12132) ;  /* 0x0000000400100947 */ /* 0x000fea0003800000 */
        /* <DEDUP_REMOVED lines=14> */
[----:B------:R-:W-:Y:S02]  /*24b100*/  SHF.R.S32.HI R45, RZ, 0x1c, R41 ;  /* 0x0000001cff2d7819 */ /* 0x000fe40000011429 */
[----:B------:R-:W-:-:S05]  /*24b110*/  IADD3 R4, P1, PT, R4, R43, RZ ;  /* 0x0000002b04047210 */ /* 0x000fca0007f3e0ff */
[----:B------:R-:W-:-:S05]  /*24b120*/  IMAD.X R5, R5, 0x1, R45, P1 ;  /* 0x0000000105057824 */ /* 0x000fca00008e062d */
[----:B------:R-:W-:Y:S04]  /*24b130*/  ST.E desc[UR36][R4.64+0x4], R21 ;  /* 0x0000041504007985 */ /* 0x000fe8000c101924 */
[----:B------:R-:W-:Y:S04]  /*24b140*/  ST.E.U8 desc[UR36][R4.64], RZ ;  /* 0x000000ff04007985 */ /* 0x000fe8000c101124 */
[----:B------:R-:W-:Y:S04]  /*24b150*/  ST.E.U8 desc[UR36][R4.64+0x1], RZ ;  /* 0x000001ff04007985 */ /* 0x000fe8000c101124 */
[----:B------:R-:W-:Y:S04]  /*24b160*/  ST.E.U8 desc[UR36][R4.64+0x3], R8 ;  /* 0x0000030804007985 */ /* 0x000fe8000c101124 */
[----:B------:R-:W-:Y:S04]  /*24b170*/  ST.E desc[UR36][R4.64+0x8], R9 ;  /* 0x0000080904007985 */ /* 0x000fe8000c101924 */
[----:B------:R-:W-:Y:S04]  /*24b180*/  ST.E desc[UR36][R4.64+0x10], R13 ;  /* 0x0000100d04007985 */ /* 0x000fe8000c101924 */
        /* <DEDUP_REMOVED lines=14> */
.L_x_12134:
[----:B------:R-:W-:Y:S05]  /*24b270*/  BSYNC.RECONVERGENT B1 ;  /* 0x0000000000017941 */ /* 0x000fea0003800200 */
.L_x_12133:
        /* <DEDUP_REMOVED lines=27> */
.L_x_12136:
[----:B------:R-:W-:Y:S05]  /*24b430*/  BSYNC.RECONVERGENT B1 ;  /* 0x0000000000017941 */ /* 0x000fea0003800200 */
.L_x_12135:
[----:B------:R2:W-:Y:S01]  /*24b440*/  STL [UR45], R6 ;  /* 0x00000006ff007987 */ /* 0x0005e2000810082d */
[----:B------:R-:W-:Y:S05]  /*24b450*/  BRA `(.L_x_12131) ;  /* 0x0000000000087947 */ /* 0x000fea0003800000 */
.L_x_12132:
[----:B------:R1:W-:Y:S04]  /*24b460*/  ST.E desc[UR36][R20.64+0x20], RZ ;  /* 0x000020ff14007985 */ /* 0x0003e8000c101924 */
[----:B------:R1:W-:Y:S02]  /*24b470*/  ST.E.U8 desc[UR36][R20.64+0x20], RZ ;  /* 0x000020ff14007985 */ /* 0x0003e4000c101124 */
.L_x_12131:
[----:B------:R-:W-:Y:S05]  /*24b480*/  BSYNC.RECONVERGENT B0 ;  /* 0x0000000000007941 */ /* 0x000fea0003800200 */
.L_x_12130:
[----:B0-----:R-:W-:Y:S01]  /*24b490*/  @!P2 IMAD.MOV.U32 R4, RZ, RZ, 0x5368 ;  /* 0x00005368ff04a424 */ /* 0x001fe200078e00ff */
[----:B------:R-:W-:Y:S04]  /*24b4a0*/  BSSY.RECONVERGENT B0, `(.L_x_12137) ;  /* 0x000004f000007945 */ /* 0x000fe80003800200 */
[----:B------:R0:W-:Y:S01]  /*24b4b0*/  @!P2 STL [UR45], R4 ;  /* 0x00000004ff00a987 */ /* 0x0001e2000810082d */
[----:B------:R-:W-:Y:S05]  /*24b4c0*/  @!P2 BRA `(.L_x_12138) ;  /* 0x000000040030a947 */ /* 0x000fea0003800000 */
[----:B0-2---:R-:W0:Y:S02]  /*24b4d0*/  LDS.128 R4, [R0] ;  /* 0x0000000000047984 */ /* 0x005e240000000c00 */
[----:B0-----:R-:W-:-:S05]  /*24b4e0*/  IMAD.WIDE R14, R3, 0x10, R4 ;  /* 0x00000010030e7825 */ /* 0x001fca00078e0204 */
[----:B------:R-:W2:Y:S02]  /*24b4f0*/  LD.E R39, desc[UR36][R14.64+0xc] ;  /* 0x00000c240e277980 */ /* 0x000ea4000c101900 */
[----:B--2---:R-:W-:-:S13]  /*24b500*/  ISETP.GT.AND P0, PT, R39, RZ, PT ;  /* 0x000000ff2700720c */ /* 0x004fda0003f04270 */
[----:B------:R-:W-:Y:S05]  /*24b510*/  @P0 BRA `(.L_x_12139) ;  /* 0x0000000400100947 */ /* 0x000fea0003800000 */
[----:B------:R-:W1:Y:S01]  /*24b520*/  ATOMG.E.ADD.64.STRONG.GPU PT, R14, desc[UR36][R46.64+0x8], R10 ;  /* 0x8000080a2e0e79a8 */ /* 0x000e6200081ef524 */
[----:B------:R-:W-:Y:S01]  /*24b530*/  BSSY.RECONVERGENT B1, `(.L_x_12140) ;  /* 0x0000024000017945 */ /* 0x000fe20003800200 */
[C---:B-1----:R-:W-:Y:S02]  /*24b540*/  IADD3 R21, P0, PT, R14.reuse, 0x38, RZ ;  /* 0x000000380e157810 */ /* 0x042fe40007f1e0ff */
        /* <DEDUP_REMOVED lines=34> */
.L_x_12141:
[----:B------:R-:W-:Y:S05]  /*24b770*/  BSYNC.RECONVERGENT B1 ;  /* 0x0000000000017941 */ /* 0x000fea0003800200 */
.L_x_12140:
        /* <DEDUP_REMOVED lines=27> */
.L_x_12143:
[----:B------:R-:W-:Y:S05]  /*24b930*/  BSYNC.RECONVERGENT B1 ;  /* 0x0000000000017941 */ /* 0x000fea0003800200 */
.L_x_12142:
[----:B------:R4:W-:Y:S01]  /*24b940*/  STL [UR45], R6 ;  /* 0x00000006ff007987 */ /* 0x0009e2000810082d */
[----:B------:R-:W-:Y:S05]  /*24b950*/  BRA `(.L_x_12138) ;  /* 0x00000000000c7947 */ /* 0x000fea0003800000 */
.L_x_12139:
[----:B------:R-:W-:Y:S01]  /*24b960*/  IMAD.MOV.U32 R7, RZ, RZ, 0x2c ;  /* 0x0000002cff077424 */ /* 0x000fe200078e00ff */
[----:B------:R3:W-:Y:S04]  /*24b970*/  ST.E desc[UR36][R14.64+0x20], RZ ;  /* 0x000020ff0e007985 */ /* 0x0007e8000c101924 */
[----:B------:R3:W-:Y:S02]  /*24b980*/  ST.E.U8 desc[UR36][R14.64+0x20], R7 ;  /* 0x000020070e007985 */ /* 0x0007e4000c101124 */
.L_x_12138:
[----:B------:R-:W-:Y:S05]  /*24b990*/  BSYNC.RECONVERGENT B0 ;  /* 0x0000000000007941 */ /* 0x000fea0003800200 */
.L_x_12137:
[----:B------:R-:W5:Y:S01]  /*24b9a0*/  ATOMG.E.ADD.64.STRONG.GPU PT, R10, desc[UR36][R46.64+0x8], R10 ;  /* 0x8000080a2e0a79a8 */ /* 0x000f6200081ef524 */
[----:B------:R-:W-:Y:S03]  /*24b9b0*/  BSSY B3, `(.L_x_12144) ;  /* 0x000021f000037945 */ /* 0x000fe60003800000 */
[----:B0-234-:R-:W0:Y:S01]  /*24b9c0*/  LDS.128 R4, [R0] ;  /* 0x0000000000047984 */ /* 0x01de220000000c00 */
[----:B-----5:R-:W-:-:S04]  /*24b9d0*/  IADD3 R15, P1, PT, R10, 0x38, RZ ;  /* 0x000000380a0f7810 */ /* 0x020fc80007f3e0ff */
        /* <DEDUP_REMOVED lines=9> */
[----:B-1----:R-:W-:-:S04]  /*24ba70*/  IMAD.WIDE R20, R15, 0x10, R4 ;  /* 0x000000100f147825 */ /* 0x002fc800078e0204 */
[----:B------:R-:W-:Y:S01]  /*24ba80*/  IMAD.MOV.U32 R41, RZ, RZ, 0xb5a ;  /* 0x00000b5aff297424 */ /* 0x000fe200078e00ff */
[----:B------:R-:W-:Y:S04]  /*24ba90*/  ST.E desc[UR36][R20.64+0x8], R9 ;  /* 0x0000080914007985 */ /* 0x000fe8000c101924 */
[----:B------:R-:W-:Y:S04]  /*24baa0*/  ST.E desc[UR36][R20.64+0x4], R41 ;  /* 0x0000042914007985 */ /* 0x000fe8000c101924 */
[----:B------:R-:W-:Y:S04]  /*24bab0*/  ST.E desc[UR36][R20.64+0x10], R13 ;  /* 0x0000100d14007985 */ /* 0x000fe8000c101924 */
[----:B------:R-:W-:Y:S04]  /*24bac0*/  ST.E.U8 desc[UR36][R20.64], R8 ;  /* 0x0000000814007985 */ /* 0x000fe8000c101124 */
[----:B------:R-:W-:Y:S04]  /*24bad0*/  ST.E.U8 desc[UR36][R20.64+0x1], RZ ;  /* 0x000001ff14007985 */ /* 0x000fe8000c101124 */
        /* <DEDUP_REMOVED lines=49> */
[----:B------:R-:W-:-:S07]  /*24bdf0*/  IMAD.MOV.U32 R11, RZ, RZ, RZ ;  /* 0x000000ffff0b7224 */ /* 0x000fce00078e00ff */
.L_x_12167:
        /* <DEDUP_REMOVED lines=52> */
.L_x_12155:
[----:B------:R-:W-:Y:S05]  /*24c140*/  BSYNC.RECONVERGENT B5 ;  /* 0x0000000000057941 */ /* 0x000fea0003800200 */
.L_x_12154:
        /* <DEDUP_REMOVED lines=26> */
.L_x_12157:
[----:B------:R-:W-:Y:S05]  /*24c2f0*/  BSYNC.RECONVERGENT B5 ;  /* 0x0000000000057941 */ /* 0x000fea0003800200 */
.L_x_12156:
[----:B------:R2:W-:Y:S01]  /*24c300*/  STL [UR45], R0 ;  /* 0x00000000ff007987 */ /* 0x0005e2000810082d */
[----:B------:R-:W-:Y:S05]  /*24c310*/  BRA `(.L_x_12158) ;  /* 0x0000000000107947 */ /* 0x000fea0003800000 */
.L_x_12153:
[----:B------:R-:W-:-:S05]  /*24c320*/  LEA R4, P0, R11, R20, 0x2 ;  /* 0x000000140b047211 */ /* 0x000fca00078010ff */
[----:B------:R-:W-:-:S05]  /*24c330*/  IMAD.X R5, RZ, RZ, R21, P0 ;  /* 0x000000ffff057224 */ /* 0x000fca00000e0615 */
[----:B------:R0:W-:Y:S04]  /*24c340*/  ST.E desc[UR36][R4.64+0x20], RZ ;  /* 0x000020ff04007985 */ /* 0x0001e8000c101924 */
[----:B------:R0:W-:Y:S02]  /*24c350*/  ST.E.U8 desc[UR36][R4.64+0x20], RZ ;  /* 0x000020ff04007985 */ /* 0x0001e4000c101124 */
.L_x_12158:
[----:B------:R-:W-:Y:S05]  /*24c360*/  BSYNC.RECONVERGENT B4 ;  /* 0x0000000000047941 */ /* 0x000fea0003800200 */
.L_x_12152:
[----:B------:R-:W3:Y:S01]  /*24c370*/  S2UR UR5, SR_CgaCtaId ;  /* 0x00000000000579c3 */ /* 0x000ee20000008800 */
[----:B------:R-:W-:Y:S02]  /*24c380*/  UMOV UR4, 0x400 ;  /* 0x0000040000047882 */ /* 0x000fe40000000000 */
[----:B---3--:R-:W-:-:S06]  /*24c390*/  ULEA UR4, UR5, UR4, 0x18 ;  /* 0x0000000405047291 */ /* 0x008fcc000f8ec0ff */
[----:B--2---:R-:W-:-:S05]  /*24c3a0*/  IMAD.U32 R0, RZ, RZ, UR4 ;  /* 0x00000004ff007e24 */ /* 0x004fca000f8e00ff */
[----:B01----:R-:W0:Y:S02]  /*24c3b0*/  LDS.128 R4, [R0] ;  /* 0x0000000000047984 */ /* 0x003e240000000c00 */
        /* <DEDUP_REMOVED lines=47> */
.L_x_12162:
[----:B------:R-:W-:Y:S01]  /*24c6b0*/  IMAD.MOV.U32 R4, RZ, RZ, 0x5272 ;  /* 0x00005272ff047424 */ /* 0x000fe200078e00ff */
[----:B------:R-:W-:Y:S01]  /*24c6c0*/  PLOP3.LUT P0, PT, PT, PT, PT, 0x8, 0x80 ;  /* 0x000000000080781c */ /* 0x000fe20003f0e170 */
[----:B------:R-:W-:-:S03]  /*24c6d0*/  IMAD.MOV.U32 R13, RZ, RZ, -0x1 ;  /* 0xffffffffff0d7424 */ /* 0x000fc600078e00ff */
[----:B------:R0:W-:Y:S09]  /*24c6e0*/  STL [UR45], R4 ;  /* 0x00000004ff007987 */ /* 0x0001f2000810082d */
.L_x_12163:
[----:B------:R-:W-:Y:S05]  /*24c6f0*/  BSYNC.RECONVERGENT B5 ;  /* 0x0000000000057941 */ /* 0x000fea0003800200 */
.L_x_12161:
        /* <DEDUP_REMOVED lines=25> */
.L_x_12165:
[----:B------:R-:W-:Y:S05]  /*24c890*/  BSYNC.RECONVERGENT B5 ;  /* 0x0000000000057941 */ /* 0x000fea0003800200 */
.L_x_12164:
[----:B------:R2:W-:Y:S01]  /*24c8a0*/  STL [UR45], R6 ;  /* 0x00000006ff007987 */ /* 0x0005e2000810082d */
[----:B------:R-:W-:Y:S05]  /*24c8b0*/  BRA `(.L_x_12166) ;  /* 0x0000000000107947 */ /* 0x000fea0003800000 */
.L_x_12160:
[----:B------:R-:W-:-:S05]  /*24c8c0*/  LEA R4, P0, R43, R20, 0x2 ;  /* 0x000000142b047211 */ /* 0x000fca00078010ff */
[----:B------:R-:W-:-:S05]  /*24c8d0*/  IMAD.X R5, RZ, RZ, R21, P0 ;  /* 0x000000ffff057224 */ /* 0x000fca00000e0615 */
[----:B------:R3:W-:Y:S04]  /*24c8e0*/  ST.E desc[UR36][R4.64+0x20], RZ ;  /* 0x000020ff04007985 */ /* 0x0007e8000c101924 */
[----:B------:R3:W-:Y:S02]  /*24c8f0*/  ST.E.U8 desc[UR36][R4.64+0x20], RZ ;  /* 0x000020ff04007985 */ /* 0x0007e4000c101124 */
.L_x_12166:
[----:B------:R-:W-:Y:S05]  /*24c900*/  BSYNC.RECONVERGENT B4 ;  /* 0x0000000000047941 */ /* 0x000fea0003800200 */
.L_x_12159:
[----:B------:R-:W-:-:S05]  /*24c910*/  VIADD R11, R11, 0x2 ;  /* 0x000000020b0b7836 */ /* 0x000fca0000000000 */
[----:B------:R-:W-:-:S13]  /*24c920*/  ISETP.NE.AND P0, PT, R11, R8, PT ;  /* 0x000000080b00720c */ /* 0x000fda0003f05270 */
[----:B------:R-:W-:Y:S05]  /*24c930*/  @P0 BRA `(.L_x_12167) ;  /* 0xfffffff400300947 */ /* 0x000fea000383ffff */
.L_x_12151:
[----:B------:R-:W-:Y:S05]  /*24c940*/  BSYNC B0 ;  /* 0x0000000000007941 */ /* 0x000fea0003800000 */
.L_x_12150:
        /* <DEDUP_REMOVED lines=50> */
.L_x_12171:
[----:B------:R-:W-:Y:S01]  /*24cc70*/  IMAD.MOV.U32 R4, RZ, RZ, 0x5272 ;  /* 0x00005272ff047424 */ /* 0x000fe200078e00ff */
[----:B------:R-:W-:Y:S01]  /*24cc80*/  PLOP3.LUT P0, PT, PT, PT, PT, 0x8, 0x80 ;  /* 0x000000000080781c */ /* 0x000fe20003f0e170 */
[----:B------:R-:W-:-:S03]  /*24cc90*/  IMAD.MOV.U32 R11, RZ, RZ, -0x1 ;  /* 0xffffffffff0b7424 */ /* 0x000fc600078e00ff */
[----:B------:R0:W-:Y:S09]  /*24cca0*/  STL [UR45], R4 ;  /* 0x00000004ff007987 */ /* 0x0001f2000810082d */
.L_x_12172:
[----:B------:R-:W-:Y:S05]  /*24ccb0*/  BSYNC.RECONVERGENT B4 ;  /* 0x0000000000047941 */ /* 0x000fea0003800200 */
.L_x_12170:
        /* <DEDUP_REMOVED lines=25> */
.L_x_12174:
[----:B------:R-:W-:Y:S05]  /*24ce50*/  BSYNC.RECONVERGENT B4 ;  /* 0x0000000000047941 */ /* 0x000fea0003800200 */
.L_x_12173:
[----:B------:R3:W-:Y:S01]  /*24ce60*/  STL [UR45], R6 ;  /* 0x00000006ff007987 */ /* 0x0007e2000810082d */
[----:B------:R-:W-:Y:S05]  /*24ce70*/  BRA `(.L_x_12168) ;  /* 0x0000000000107947 */ /* 0x000fea0003800000 */
.L_x_12169:
[----:B------:R-:W-:-:S05]  /*24ce80*/  LEA R4, P0, R8, R20, 0x2 ;  /* 0x0000001408047211 */ /* 0x000fca00078010ff */
[----:B------:R-:W-:-:S05]  /*24ce90*/  IMAD.X R5, RZ, RZ, R21, P0 ;  /* 0x000000ffff057224 */ /* 0x000fca00000e0615 */
[----:B------:R0:W-:Y:S04]  /*24cea0*/  ST.E desc[UR36][R4.64+0x20], RZ ;  /* 0x000020ff04007985 */ /* 0x0001e8000c101924 */
[----:B------:R0:W-:Y:S02]  /*24ceb0*/  ST.E.U8 desc[UR36][R4.64+0x20], RZ ;  /* 0x000020ff04007985 */ /* 0x0001e4000c101124 */
.L_x_12168:
[----:B------:R-:W-:Y:S05]  /*24cec0*/  BSYNC.RECONVERGENT B0 ;  /* 0x0000000000007941 */ /* 0x000fea0003800200 */
.L_x_12148:
[----:B------:R-:W-:-:S13]  /*24ced0*/  ISETP.GE.AND P0, PT, R10, 0x1, PT ;  /* 0x000000010a00780c */ /* 0x000fda0003f06270 */
[----:B------:R-:W-:Y:S05]  /*24cee0*/  @!P0 BREAK B1 ;  /* 0x0000000000018942 */ /* 0x000fea0003800000 */
[----:B------:R-:W-:Y:S05]  /*24cef0*/  @!P0 BRA `(.L_x_12149) ;  /* 0x0000000800f08947 */ /* 0x000fea0003800000 */
[----:B------:R-:W-:Y:S05]  /*24cf00*/  BSYNC B1 ;  /* 0x0000000000017941 */ /* 0x000fea0003800000 */
.L_x_12147:
[----:B------:R-:W-:Y:S01]  /*24cf10*/  ISETP.NE.AND P2, PT, R3, -0x1, PT ;  /* 0xffffffff0300780c */ /* 0x000fe20003f45270 */
[----:B------:R-:W-:-:S12]  /*24cf20*/  IMAD.MOV.U32 R11, RZ, RZ, RZ ;  /* 0x000000ffff0b7224 */ /* 0x000fd800078e00ff */
.L_x_12189:
        /* <DEDUP_REMOVED lines=57> */
.L_x_12179:
[----:B------:R-:W-:Y:S05]  /*24d2c0*/  BSYNC.RECONVERGENT B1 ;  /* 0x0000000000017941 */ /* 0x000fea0003800200 */
.L_x_12178:
        /* <DEDUP_REMOVED lines=26> */
.L_x_12181:
[----:B------:R-:W-:Y:S05]  /*24d470*/  BSYNC.RECONVERGENT B1 ;  /* 0x0000000000017941 */ /* 0x000fea0003800200 */
.L_x_12180:
[----:B------:R4:W-:Y:S01]  /*24d480*/  STL [UR45], R6 ;  /* 0x00000006ff007987 */ /* 0x0009e2000810082d */
[----:B------:R-:W-:Y:S01]  /*24d490*/  PRMT R13, RZ, 0x7610, R13 ;  /* 0x00007610ff0d7816 */ /* 0x000fe2000000000d */
[----:B------:R-:W-:Y:S06]  /*24d4a0*/  BRA `(.L_x_12176) ;  /* 0x00000000000c7947 */ /* 0x000fec0003800000 */
.L_x_12177:
[----:B------:R-:W-:-:S05]  /*24d4b0*/  IADD3 R4, P0, PT, R0, R20, RZ ;  /* 0x0000001400047210 */ /* 0x000fca0007f1e0ff */
[----:B------:R-:W-:-:S05]  /*24d4c0*/  IMAD.X R5, RZ, RZ, R21, P0 ;  /* 0x000000ffff057224 */ /* 0x000fca00000e0615 */
[----:B------:R1:W5:Y:S03]  /*24d4d0*/  LD.E.U8 R13, desc[UR36][R4.64+0x20] ;  /* 0x00002024040d7980 */ /* 0x000366000c101100 */
.L_x_12176:
[----:B------:R-:W-:Y:S05]  /*24d4e0*/  BSYNC.RECONVERGENT B0 ;  /* 0x0000000000007941 */ /* 0x000fea0003800200 */
.L_x_12175:
        /* <DEDUP_REMOVED lines=55> */
.L_x_12186:
[----:B------:R-:W-:Y:S05]  /*24d860*/  BSYNC.RECONVERGENT B1 ;  /* 0x0000000000017941 */ /* 0x000fea0003800200 */
.L_x_12185:
        /* <DEDUP_REMOVED lines=26> */
.L_x_12188:
[----:B------:R-:W-:Y:S05]  /*24da10*/  BSYNC.RECONVERGENT B1 ;  /* 0x0000000000017941 */ /* 0x000fea0003800200 */
.L_x_12187:
[----:B------:R1:W-:Y:S01]  /*24da20*/  STL [UR45], R0 ;  /* 0x00000000ff007987 */ /* 0x0003e2000810082d */
[----:B------:R-:W-:Y:S05]  /*24da30*/  BRA `(.L_x_12183) ;  /* 0x0000000000107947 */ /* 0x000fea0003800000 */
.L_x_12184:
[----:B------:R-:W-:-:S05]  /*24da40*/  IADD3 R4, P0, PT, R0, R20, RZ ;  /* 0x0000001400047210 */ /* 0x000fca0007f1e0ff */
[----:B------:R-:W-:-:S05]  /*24da50*/  IMAD.X R5, RZ, RZ, R21, P0 ;  /* 0x000000ffff057224 */ /* 0x000fca00000e0615 */
[----:B------:R1:W-:Y:S04]  /*24da60*/  ST.E desc[UR36][R4.64+0x20], RZ ;  /* 0x000020ff04007985 */ /* 0x0003e8000c101924 */
[----:B-----5:R1:W-:Y:S02]  /*24da70*/  ST.E.U8 desc[UR36][R4.64+0x20], R13 ;  /* 0x0000200d04007985 */ /* 0x0203e4000c101124 */
.L_x_12183:
[----:B------:R-:W-:Y:S05]  /*24da80*/  BSYNC.RECONVERGENT B0 ;  /* 0x0000000000007941 */ /* 0x000fea0003800200 */
.L_x_12182:
[----:B------:R-:W-:-:S05]  /*24da90*/  VIADD R11, R11, 0x1 ;  /* 0x000000010b0b7836 */ /* 0x000fca0000000000 */
[----:B------:R-:W-:-:S13]  /*24daa0*/  ISETP.NE.AND P0, PT, R11, R10, PT ;  /* 0x0000000a0b00720c */ /* 0x000fda0003f05270 */
[----:B------:R-:W-:Y:S05]  /*24dab0*/  @P0 BRA `(.L_x_12189) ;  /* 0xfffffff4001c0947 */ /* 0x000fea000383ffff */
.L_x_12149:
[----:B------:R-:W-:Y:S05]  /*24dac0*/  BSYNC B2 ;  /* 0x0000000000027941 */ /* 0x000fea0003800000 */
.L_x_12146:
[----:B------:R-:W0:Y:S01]  /*24dad0*/  S2UR UR5, SR_CgaCtaId ;  /* 0x00000000000579c3 */ /* 0x000e220000008800 */
[----:B------:R-:W-:Y:S02]  /*24dae0*/  UMOV UR4, 0x400 ;  /* 0x0000040000047882 */ /* 0x000fe40000000000 */
[----:B0-----:R-:W-:-:S06]  /*24daf0*/  ULEA UR4, UR5, UR4, 0x18 ;  /* 0x0000000405047291 */ /* 0x001fcc000f8ec0ff */
[----:B-1----:R-:W-:-:S05]  /*24db00*/  IMAD.U32 R0, RZ, RZ, UR4 ;  /* 0x00000004ff007e24 */ /* 0x002fca000f8e00ff */
[----:B------:R-:W0:Y:S02]  /*24db10*/  LDS.64 R4, [R0] ;  /* 0x0000000000047984 */ /* 0x000e240000000a00 */
[----:B0-----:R-:W-:-:S05]  /*24db20*/  IMAD.WIDE R4, R15, 0x10, R4 ;  /* 0x000000100f047825 */ /* 0x001fca00078e0204 */
[----:B------:R-:W-:Y:S04]  /*24db30*/  ST.E desc[UR36][R4.64+0x20], R9 ;  /* 0x0000200904007985 */ /* 0x000fe8000c101924 */
[----:B--234-:R-:W0:Y:S02]  /*24db40*/  LDS.64 R6, [R0] ;  /* 0x0000000000067984 */ /* 0x01ce240000000a00 */
[----:B0-----:R-:W-:-:S05]  /*24db50*/  IMAD.WIDE R6, R15, 0x10, R6 ;  /* 0x000000100f067825 */ /* 0x001fca00078e0206 */
[----:B------:R-:W-:Y:S04]  /*24db60*/  ST.E desc[UR36][R6.64+0x28], R10 ;  /* 0x0000280a06007985 */ /* 0x000fe8000c101924 */
[----:B------:R-:W0:Y:S02]  /*24db70*/  LDS.64 R20, [R0] ;  /* 0x0000000000147984 */ /* 0x000e240000000a00 */
[----:B0-----:R-:W-:-:S05]  /*24db80*/  IMAD.WIDE R20, R15, 0x10, R20 ;  /* 0x000000100f147825 */ /* 0x001fca00078e0214 */
[----:B------:R2:W-:Y:S02]  /*24db90*/  ST.E desc[UR36][R20.64+0x30], RZ ;  /* 0x000030ff14007985 */ /* 0x0005e4000c101924 */
.L_x_12145:
[----:B------:R-:W-:Y:S05]  /*24dba0*/  BSYNC B3 ;  /* 0x0000000000037941 */ /* 0x000fea0003800000 */
.L_x_12144:
[----:B------:R-:W-:Y:S02]  /*24dbb0*/  ISETP.NE.AND P0, PT, R12, -0x1, PT ;  /* 0xffffffff0c00780c */ /* 0x000fe40003f05270 */
[----:B------:R-:W-:-:S11]  /*24dbc0*/  ISETP.NE.AND P1, PT, R15, -0x1, PT ;  /* 0xffffffff0f00780c */ /* 0x000fd60003f25270 */
[----:B------:R-:W3:Y:S01]  /*24dbd0*/  @P0 LDS.64 R4, [R0] ;  /* 0x0000000000040984 */ /* 0x000ee20000000a00 */
[----:B------:R-:W-:Y:S01]  /*24dbe0*/  @!P0 IMAD.MOV.U32 R3, RZ, RZ, 0x5368 ;  /* 0x00005368ff038424 */ /* 0x000fe200078e00ff */
[----:B------:R-:W-:Y:S01]  /*24dbf0*/  @!P0 CS2R R8, SRZ ;  /* 0x0000000000088805 */ /* 0x000fe2000001ff00 */
[----:B-----5:R-:W-:Y:S01]  /*24dc00*/  @!P1 IMAD.MOV.U32 R13, RZ, RZ, 0x5368 ;  /* 0x00005368ff0d9424 */ /* 0x020fe200078e00ff */
[----:B0-----:R-:W0:Y:S01]  /*24dc10*/  @P1 LDS.64 R6, [R0] ;  /* 0x0000000000061984 */ /* 0x001e220000000a00 */
[----:B------:R-:W-:-:S03]  /*24dc20*/  @!P1 CS2R R10, SRZ ;  /* 0x00000000000a9805 */ /* 0x000fc6000001ff00 */
[----:B------:R4:W-:Y:S01]  /*24dc30*/  @!P0 STL [UR45], R3 ;  /* 0x00000003ff008987 */ /* 0x0009e2000810082d */
[----:B---3--:R-:W-:-:S04]  /*24dc40*/  @P0 IMAD.WIDE R4, R12, 0x10, R4 ;  /* 0x000000100c040825 */ /* 0x008fc800078e0204 */
[----:B0-----:R-:W-:Y:S01]  /*24dc50*/  @P1 IMAD.WIDE R6, R15, 0x10, R6 ;  /* 0x000000100f061825 */ /* 0x001fe200078e0206 */
[----:B------:R4:W5:Y:S04]  /*24dc60*/  @P0 LD.E R9, desc[UR36][R4.64+0x20] ;  /* 0x0000202404090980 */ /* 0x000968000c101900 */
[----:B------:R-:W3:Y:S04]  /*24dc70*/  @P0 LD.E R8, desc[UR36][R4.64+0x28] ;  /* 0x0000282404080980 */ /* 0x000ee8000c101900 */
[----:B------:R4:W-:Y:S04]  /*24dc80*/  @!P1 STL [UR45], R13 ;  /* 0x0000000dff009987 */ /* 0x0009e8000810082d */
[----:B------:R-:W2:Y:S04]  /*24dc90*/  @P1 LD.E R10, desc[UR36][R6.64+0x28] ;  /* 0x00002824060a1980 */ /* 0x000ea8000c101900 */
[----:B------:R4:W5:Y:S01]  /*24dca0*/  @P1 LD.E R11, desc[UR36][R6.64+0x20] ;  /* 0x00002024060b1980 */ /* 0x000962000c101900 */
[----:B------:R-:W-:Y:S01]  /*24dcb0*/  BSSY B0, `(.L_x_12190) ;  /* 0x0000193000007945 */ /* 0x000fe20003800000 */
[----:B------:R-:W-:Y:S01]  /*24dcc0*/  IMAD.MOV.U32 R0, RZ, RZ, RZ ;  /* 0x000000ffff007224 */ /* 0x000fe200078e00ff */
[----:B--2---:R-:W-:-:S04]  /*24dcd0*/  ISETP.NE.AND P0, PT, R10, RZ, PT ;  /* 0x000000ff0a00720c */ /* 0x004fc80003f05270 */
[----:B---3--:R-:W-:-:S13]  /*24dce0*/  ISETP.LT.OR P1, PT, R8, 0x1, !P0 ;  /* 0x000000010800780c */ /* 0x008fda0004721670 */
[----:B----4-:R-:W-:Y:S05]  /*24dcf0*/  @P1 BRA `(.L_x_12191) ;  /* 0x0000001800381947 */ /* 0x010fea0003800000 */
[----:B------:R-:W-:Y:S02]  /*24dd00*/  IMAD.MOV.U32 R3, RZ, RZ, RZ ;  /* 0x000000ffff037224 */ /* 0x000fe400078e00ff */
[----:B------:R-:W-:-:S07]  /*24dd10*/  IMAD.MOV.U32 R0, RZ, RZ, RZ ;  /* 0x000000ffff007224 */ /* 0x000fce00078e00ff */
.L_x_12225:
[----:B-----5:R-:W-:Y:S01]  /*24dd20*/  ISETP.NE.AND P2, PT, R9, -0x1, PT ;  /* 0xffffffff0900780c */ /* 0x020fe20003f45270 */
[----:B------:R-:W-:Y:S05]  /*24dd30*/  YIELD ;  /* 0x0000000000007946 */ /* 0x000fea0003800000 */
[----:B------:R-:W-:Y:S07]  /*24dd40*/  BSSY.RECONVERGENT B1, `(.L_x_12192) ;  /* 0x000005b000017945 */ /* 0x000fee0003800200 */
[----:B0-----:R-:W-:Y:S01]  /*24dd50*/  @!P2 IMAD.MOV.U32 R4, RZ, RZ, 0x5368 ;  /* 0x00005368ff04a424 */ /* 0x001fe200078e00ff */
[----:B------:R-:W-:-:S04]  /*24dd60*/  @!P2 PRMT R13, RZ, 0x7610, R13 ;  /* 0x00007610ff0da816 */ /* 0x000fc8000000000d */
[----:B------:R0:W-:Y:S01]  /*24dd70*/  @!P2 STL [UR45], R4 ;  /* 0x00000004ff00a987 */ /* 0x0001e2000810082d */
[----:B-1234-:R-:W-:Y:S05]  /*24dd80*/  @!P2 BRA `(.L_x_12193) ;  /* 0x000000040058a947 */ /* 0x01efea0003800000 */
[----:B------:R-:W2:Y:S01]  /*24dd90*/  S2R R5, SR_CgaCtaId ;  /* 0x0000000000057919 */ /* 0x000ea20000008800 */
[----:B0-----:R-:W-:-:S04]  /*24dda0*/  MOV R4, 0x400 ;  /* 0x0000040000047802 */ /* 0x001fc80000000f00 */
[----:B--2---:R-:W-:-:S05]  /*24ddb0*/  LEA R40, R5, R4, 0x18 ;  /* 0x0000000405287211 */ /* 0x004fca00078ec0ff */
[----:B------:R-:W0:Y:S02]  /*24ddc0*/  LDS.128 R4, [R40] ;  /* 0x0000000028047984 */ /* 0x000e240000000c00 */
[----:B0-----:R-:W-:-:S05]  /*24ddd0*/  IMAD.WIDE R14, R9, 0x10, R4 ;  /* 0x00000010090e7825 */ /* 0x001fca00078e0204 */
[----:B------:R-:W2:Y:S01]  /*24dde0*/  LD.E R16, desc[UR36][R14.64+0xc] ;  /* 0x00000c240e107980 */ /* 0x000ea2000c101900 */
[C---:B------:R-:W-:Y:S02]  /*24ddf0*/  ISETP.GT.AND P3, PT, R3.reuse, -0x1, PT ;  /* 0xffffffff0300780c */ /* 0x040fe40003f64270 */
[----:B--2---:R-:W-:-:S13]  /*24de00*/  ISETP.GE.AND P1, PT, R3, R16, PT ;  /* 0x000000100300720c */ /* 0x004fda0003f26270 */
[----:B------:R-:W-:Y:S05]  /*24de10*/  @!P1 BRA P3, `(.L_x_12194) ;  /* 0x0000000400249947 */ /* 0x000fea0001800000 */
[----:B------:R-:W-:Y:S02]  /*24de20*/  IMAD.MOV.U32 R14, RZ, RZ, 0x30 ;  /* 0x00000030ff0e7424 */ /* 0x000fe400078e00ff */
[----:B------:R-:W-:-:S06]  /*24de30*/  IMAD.MOV.U32 R15, RZ, RZ, 0x0 ;  /* 0x00000000ff0f7424 */ /* 0x000fcc00078e00ff */
        /* <DEDUP_REMOVED lines=40> */
.L_x_12196:
[----:B------:R-:W-:Y:S05]  /*24e0c0*/  BSYNC.RECONVERGENT B2 ;  /* 0x0000000000027941 */ /* 0x000fea0003800200 */
.L_x_12195:
        /* <DEDUP_REMOVED lines=26> */
.L_x_12198:
[----:B------:R-:W-:Y:S05]  /*24e270*/  BSYNC.RECONVERGENT B2 ;  /* 0x0000000000027941 */ /* 0x000fea0003800200 */
.L_x_12197:
[----:B------:R3:W-:Y:S01]  /*24e280*/  STL [UR45], R6 ;  /* 0x00000006ff007987 */ /* 0x0007e2000810082d */
[----:B------:R-:W-:Y:S01]  /*24e290*/  PRMT R13, RZ, 0x7610, R13 ;  /* 0x00007610ff0d7816 */ /* 0x000fe2000000000d */
[----:B------:R-:W-:Y:S06]  /*24e2a0*/  BRA `(.L_x_12193) ;  /* 0x0000000000107947 */ /* 0x000fec0003800000 */
.L_x_12194:
[----:B------:R-:W-:-:S04]  /*24e2b0*/  LEA R5, R3, 0x20, 0x2 ;  /* 0x0000002003057811 */ /* 0x000fc800078e10ff */
[----:B------:R-:W-:-:S05]  /*24e2c0*/  IADD3 R4, P1, PT, R14, R5, RZ ;  /* 0x000000050e047210 */ /* 0x000fca0007f3e0ff */
[----:B------:R-:W-:-:S05]  /*24e2d0*/  IMAD.X R5, RZ, RZ, R15, P1 ;  /* 0x000000ffff057224 */ /* 0x000fca00008e060f */
[----:B------:R2:W5:Y:S03]  /*24e2e0*/  LD.E.U8 R13, desc[UR36][R4.64] ;  /* 0x00000024040d7980 */ /* 0x000566000c101100 */
.L_x_12193:
[----:B------:R-:W-:Y:S05]  /*24e2f0*/  BSYNC.RECONVERGENT B1 ;  /* 0x0000000000017941 */ /* 0x000fea0003800200 */
.L_x_12192:
[----:B------:R-:W-:Y:S01]  /*24e300*/  ISETP.NE.AND P1, PT, R11, -0x1, PT ;  /* 0xffffffff0b00780c */ /* 0x000fe20003f25270 */
[----:B------:R-:W-:-:S12]  /*24e310*/  BSSY.RECONVERGENT B1, `(.L_x_12199) ;  /* 0x0000058000017945 */ /* 0x000fd80003800200 */
[----:B0-2---:R-:W-:Y:S01]  /*24e320*/  @!P1 IMAD.MOV.U32 R4, RZ, RZ, 0x5368 ;  /* 0x00005368ff049424 */ /* 0x005fe200078e00ff */
[----:B------:R-:W-:-:S04]  /*24e330*/  @!P1 PRMT R14, RZ, 0x7610, R14 ;  /* 0x00007610ff0e9816 */ /* 0x000fc8000000000e */
[----:B------:R0:W-:Y:S01]  /*24e340*/  @!P1 STL [UR45], R4 ;  /* 0x00000004ff009987 */ /* 0x0001e2000810082d */
[----:B------:R-:W-:Y:S05]  /*24e350*/  @!P1 BRA `(.L_x_12200) ;  /* 0x00000004004c9947 */ /* 0x000fea0003800000 */
[----:B------:R-:W2:Y:S01]  /*24e360*/  S2R R5, SR_CgaCtaId ;  /* 0x0000000000057919 */ /* 0x000ea20000008800 */
[----:B0-----:R-:W-:-:S04]  /*24e370*/  MOV R4, 0x400 ;  /* 0x0000040000047802 */ /* 0x001fc80000000f00 */
[----:B--2---:R-:W-:-:S05]  /*24e380*/  LEA R16, R5, R4, 0x18 ;  /* 0x0000000405107211 */ /* 0x004fca00078ec0ff */
[----:B---3--:R-:W0:Y:S02]  /*24e390*/  LDS.128 R4, [R16] ;  /* 0x0000000010047984 */ /* 0x008e240000000c00 */
[----:B0-----:R-:W-:-:S05]  /*24e3a0*/  IMAD.WIDE R14, R11, 0x10, R4 ;  /* 0x000000100b0e7825 */ /* 0x001fca00078e0204 */
[----:B------:R-:W2:Y:S02]  /*24e3b0*/  LD.E R45, desc[UR36][R14.64+0xc] ;  /* 0x00000c240e2d7980 */ /* 0x000ea4000c101900 */
[----:B--2---:R-:W-:-:S13]  /*24e3c0*/  ISETP.GT.AND P1, PT, R45, RZ, PT ;  /* 0x000000ff2d00720c */ /* 0x004fda0003f24270 */
[----:B------:R-:W-:Y:S05]  /*24e3d0*/  @P1 BRA `(.L_x_12201) ;  /* 0x0000000400281947 */ /* 0x000fea0003800000 */
        /* <DEDUP_REMOVED lines=42> */
.L_x_12203:
[----:B------:R-:W-:Y:S05]  /*24e680*/  BSYNC.RECONVERGENT B2 ;  /* 0x0000000000027941 */ /* 0x000fea0003800200 */
.L_x_12202:
        /* <DEDUP_REMOVED lines=27> */
.L_x_12205:
[----:B------:R-:W-:Y:S05]  /*24e840*/  BSYNC.RECONVERGENT B2 ;  /* 0x0000000000027941 */ /* 0x000fea0003800200 */
.L_x_12204:
[----:B------:R4:W-:Y:S01]  /*24e850*/  STL [UR45], R6 ;  /* 0x00000006ff007987 */ /* 0x0009e2000810082d */
[----:B------:R-:W-:Y:S01]  /*24e860*/  PRMT R14, RZ, 0x7610, R14 ;  /* 0x00007610ff0e7816 */ /* 0x000fe2000000000e */
[----:B------:R-:W-:Y:S06]  /*24e870*/  BRA `(.L_x_12200) ;  /* 0x0000000000047947 */ /* 0x000fec0003800000 */
.L_x_12201:
[----:B------:R2:W5:Y:S02]  /*24e880*/  LD.E.U8 R14, desc[UR36][R14.64+0x20] ;  /* 0x000020240e0e7980 */ /* 0x000564000c101100 */
.L_x_12200:
[----:B------:R-:W-:Y:S05]  /*24e890*/  BSYNC.RECONVERGENT B1 ;  /* 0x0000000000017941 */ /* 0x000fea0003800200 */
.L_x_12199:
[----:B-----5:R-:W-:Y:S01]  /*24e8a0*/  LOP3.LUT R14, R14, 0xff, RZ, 0xc0, !PT ;  /* 0x000000ff0e0e7812 */ /* 0x020fe200078ec0ff */
[----:B------:R-:W-:Y:S01]  /*24e8b0*/  BSSY B2, `(.L_x_12206) ;  /* 0x00000cf000027945 */ /* 0x000fe20003800000 */
[----:B------:R-:W-:-:S04]  /*24e8c0*/  LOP3.LUT R13, R13, 0xff, RZ, 0xc0, !PT ;  /* 0x000000ff0d0d7812 */ /* 0x000fc800078ec0ff */
[----:B------:R-:W-:-:S13]  /*24e8d0*/  ISETP.NE.AND P1, PT, R13, R14, PT ;  /* 0x0000000e0d00720c */ /* 0x000fda0003f25270 */
[----:B------:R-:W-:Y:S05]  /*24e8e0*/  @P1 BRA `(.L_x_12207) ;  /* 0x0000000c002c1947 */ /* 0x000fea0003800000 */
[----:B------:R-:W-:Y:S01]  /*24e8f0*/  ISETP.GE.AND P1, PT, R10, 0x2, PT ;  /* 0x000000020a00780c */ /* 0x000fe20003f26270 */
[----:B------:R-:W-:Y:S01]  /*24e900*/  BSSY B1, `(.L_x_12208) ;  /* 0x00000c8000017945 */ /* 0x000fe20003800000 */
[----:B------:R-:W-:-:S11]  /*24e910*/  IMAD.MOV.U32 R5, RZ, RZ, 0x1 ;  /* 0x00000001ff057424 */ /* 0x000fd600078e00ff */
[----:B------:R-:W-:Y:S05]  /*24e920*/  @!P1 BRA `(.L_x_12209) ;  /* 0x0000000c00149947 */ /* 0x000fea0003800000 */
[----:B------:R-:W-:Y:S02]  /*24e930*/  IMAD.MOV.U32 R16, RZ, RZ, R3 ;  /* 0x000000ffff107224 */ /* 0x000fe400078e0003 */
[----:B------:R-:W-:-:S07]  /*24e940*/  IMAD.MOV.U32 R13, RZ, RZ, 0x1 ;  /* 0x00000001ff0d7424 */ /* 0x000fce00078e00ff */
.L_x_12224:
[----:B0-----:R-:W-:Y:S01]  /*24e950*/  @!P2 IMAD.MOV.U32 R4, RZ, RZ, 0x5368 ;  /* 0x00005368ff04a424 */ /* 0x001fe200078e00ff */
[----:B------:R-:W-:Y:S05]  /*24e960*/  YIELD ;  /* 0x0000000000007946 */ /* 0x000fea0003800000 */
[----:B------:R0:W-:Y:S01]  /*24e970*/  @!P2 STL [UR45], R4 ;  /* 0x00000004ff00a987 */ /* 0x0001e2000810082d */
[----:B------:R-:W-:Y:S01]  /*24e980*/  BSSY.RECONVERGENT B3, `(.L_x_12210) ;  /* 0x000005a000037945 */ /* 0x000fe20003800200 */
[----:B------:R-:W-:Y:S01]  /*24e990*/  VIADD R3, R16, 0x1 ;  /* 0x0000000110037836 */ /* 0x000fe20000000000 */
[----:B------:R-:W-:Y:S02]  /*24e9a0*/  @!P2 PRMT R14, RZ, 0x7610, R14 ;  /* 0x00007610ff0ea816 */ /* 0x000fe4000000000e */
[----:B-1----:R-:W-:Y:S05]  /*24e9b0*/  @!P2 BRA `(.L_x_12211) ;  /* 0x000000040058a947 */ /* 0x002fea0003800000 */
[----:B------:R-:W5:Y:S01]  /*24e9c0*/  S2R R5, SR_CgaCtaId ;  /* 0x0000000000057919 */ /* 0x000f620000008800 */
[----:B0-----:R-:W-:-:S04]  /*24e9d0*/  MOV R4, 0x400 ;  /* 0x0000040000047802 */ /* 0x001fc80000000f00 */
[----:B-----5:R-:W-:-:S05]  /*24e9e0*/  LEA R42, R5, R4, 0x18 ;  /* 0x00000004052a7211 */ /* 0x020fca00078ec0ff */
[----:B---34-:R-:W2:Y:S02]  /*24e9f0*/  LDS.128 R4, [R42] ;  /* 0x000000002a047984 */ /* 0x018ea40000000c00 */
[----:B--2---:R-:W-:-:S05]  /*24ea00*/  IMAD.WIDE R14, R9, 0x10, R4 ;  /* 0x00000010090e7825 */ /* 0x004fca00078e0204 */
[----:B------:R-:W2:Y:S01]  /*24ea10*/  LD.E R40, desc[UR36][R14.64+0xc] ;  /* 0x00000c240e287980 */ /* 0x000ea2000c101900 */
[----:B------:R-:W-:Y:S02]  /*24ea20*/  ISETP.GT.AND P3, PT, R16, -0x2, PT ;  /* 0xfffffffe1000780c */ /* 0x000fe40003f64270 */
        /* <DEDUP_REMOVED lines=44> */
.L_x_12214:
[----:B------:R-:W-:Y:S05]  /*24ecf0*/  BSYNC.RECONVERGENT B4 ;  /* 0x0000000000047941 */ /* 0x000fea0003800200 */
.L_x_12213:
        /* <DEDUP_REMOVED lines=26> */
.L_x_12216:
[----:B------:R-:W-:Y:S05]  /*24eea0*/  BSYNC.RECONVERGENT B4 ;  /* 0x0000000000047941 */ /* 0x000fea0003800200 */
.L_x_12215:
[----:B------:R1:W-:Y:S01]  /*24eeb0*/  STL [UR45], R6 ;  /* 0x00000006ff007987 */ /* 0x0003e2000810082d */
[----:B------:R-:W-:Y:S01]  /*24eec0*/  PRMT R14, RZ, 0x7610, R14 ;  /* 0x00007610ff0e7816 */ /* 0x000fe2000000000e */
[----:B------:R-:W-:Y:S06]  /*24eed0*/  BRA `(.L_x_12211) ;  /* 0x0000000000107947 */ /* 0x000fec0003800000 */
.L_x_12212:
[----:B------:R-:W-:-:S04]  /*24eee0*/  LEA R5, R3, 0x20, 0x2 ;  /* 0x0000002003057811 */ /* 0x000fc800078e10ff */
[----:B------:R-:W-:-:S05]  /*24eef0*/  IADD3 R14, P1, PT, R5, R14, RZ ;  /* 0x0000000e050e7210 */ /* 0x000fca0007f3e0ff */
[----:B------:R-:W-:-:S05]  /*24ef00*/  IMAD.X R15, RZ, RZ, R15, P1 ;  /* 0x000000ffff0f7224 */ /* 0x000fca00008e060f */
[----:B------:R0:W5:Y:S03]  /*24ef10*/  LD.E.U8 R14, desc[UR36][R14.64] ;  /* 0x000000240e0e7980 */ /* 0x000166000c101100 */
.L_x_12211:
[----:B------:R-:W-:Y:S05]  /*24ef20*/  BSYNC.RECONVERGENT B3 ;  /* 0x0000000000037941 */ /* 0x000fea0003800200 */
.L_x_12210:
[----:B------:R-:W-:Y:S01]  /*24ef30*/  ISETP.NE.AND P1, PT, R11, -0x1, PT ;  /* 0xffffffff0b00780c */ /* 0x000fe20003f25270 */
[----:B------:R-:W-:-:S12]  /*24ef40*/  BSSY.RECONVERGENT B3, `(.L_x_12217) ;  /* 0x0000059000037945 */ /* 0x000fd80003800200 */
[----:B------:R-:W-:Y:S01]  /*24ef50*/  @!P1 IMAD.MOV.U32 R5, RZ, RZ, 0x5368 ;  /* 0x00005368ff059424 */ /* 0x000fe200078e00ff */
[----:B0-----:R-:W-:-:S04]  /*24ef60*/  @!P1 PRMT R4, RZ, 0x7610, R4 ;  /* 0x00007610ff049816 */ /* 0x001fc80000000004 */
[----:B------:R0:W-:Y:S01]  /*24ef70*/  @!P1 STL [UR45], R5 ;  /* 0x00000005ff009987 */ /* 0x0001e2000810082d */
[----:B------:R-:W-:Y:S05]  /*24ef80*/  @!P1 BRA `(.L_x_12218) ;  /* 0x0000000400509947 */ /* 0x000fea0003800000 */
[----:B0-----:R-:W0:Y:S01]  /*24ef90*/  S2R R5, SR_CgaCtaId ;  /* 0x0000000000057919 */ /* 0x001e220000008800 */
[----:B------:R-:W-:-:S04]  /*24efa0*/  MOV R4, 0x400 ;  /* 0x0000040000047802 */ /* 0x000fc80000000f00 */
[----:B0-----:R-:W-:-:S05]  /*24efb0*/  LEA R42, R5, R4, 0x18 ;  /* 0x00000004052a7211 */ /* 0x001fca00078ec0ff */
[----:B-1-34-:R-:W0:Y:S02]  /*24efc0*/  LDS.128 R4, [R42] ;  /* 0x000000002a047984 */ /* 0x01ae240000000c00 */
        /* <DEDUP_REMOVED lines=9> */
[--C-:B--2---:R-:W-:Y:S02]  /*24f060*/  SHF.R.U64 R15, R20, 0x4, R21.reuse ;  /* 0x00000004140f7819 */ /* 0x104fe40000001215 */
        /* <DEDUP_REMOVED lines=36> */
.L_x_12221:
[----:B------:R-:W-:Y:S05]  /*24f2b0*/  BSYNC.RECONVERGENT B4 ;  /* 0x0000000000047941 */ /* 0x000fea0003800200 */
.L_x_12220:
        /* <DEDUP_REMOVED lines=26> */
.L_x_12223:
[----:B------:R-:W-:Y:S05]  /*24f460*/  BSYNC.RECONVERGENT B4 ;  /* 0x0000000000047941 */ /* 0x000fea0003800200 */
.L_x_12222:
[----:B------:R1:W-:Y:S01]  /*24f470*/  STL [UR45], R6 ;  /* 0x00000006ff007987 */ /* 0x0003e2000810082d */
[----:B0-----:R-:W-:Y:S01]  /*24f480*/  PRMT R4, RZ, 0x7610, R4 ;  /* 0x00007610ff047816 */ /* 0x001fe20000000004 */
[----:B------:R-:W-:Y:S06]  /*24f490*/  BRA `(.L_x_12218) ;  /* 0x00000000000c7947 */ /* 0x000fec0003800000 */
.L_x_12219:
[----:B------:R-:W-:-:S05]  /*24f4a0*/  LEA R4, P1, R13, R20, 0x2 ;  /* 0x000000140d047211 */ /* 0x000fca00078210ff */
[----:B------:R-:W-:-:S05]  /*24f4b0*/  IMAD.X R5, RZ, RZ, R21, P1 ;  /* 0x000000ffff057224 */ /* 0x000fca00008e0615 */
[----:B------:R0:W5:Y:S03]  /*24f4c0*/  LD.E.U8 R4, desc[UR36][R4.64+0x20] ;  /* 0x0000202404047980 */ /* 0x000166000c101100 */
.L_x_12218:
[----:B------:R-:W-:Y:S05]  /*24f4d0*/  BSYNC.RECONVERGENT B3 ;  /* 0x0000000000037941 */ /* 0x000fea0003800200 */
.L_x_12217:
        /* <DEDUP_REMOVED lines=10> */
.L_x_12209:
[----:B------:R-:W-:Y:S05]  /*24f580*/  BSYNC B1 ;  /* 0x0000000000017941 */ /* 0x000fea0003800000 */
.L_x_12208:
[----:B------:R-:W-:-:S07]  /*24f590*/  IMAD.IADD R0, R0, 0x1, R5 ;  /* 0x0000000100007824 */ /* 0x000fce00078e0205 */
.L_x_12207:
[----:B------:R-:W-:Y:S05]  /*24f5a0*/  BSYNC B2 ;  /* 0x0000000000027941 */ /* 0x000fea0003800000 */
.L_x_12206:
[----:B------:R-:W-:-:S05]  /*24f5b0*/  VIADD R3, R3, 0x1 ;  /* 0x0000000103037836 */ /* 0x000fca0000000000 */
[----:B------:R-:W-:-:S13]  /*24f5c0*/  ISETP.GE.AND P1, PT, R3, R8, PT ;  /* 0x000000080300720c */ /* 0x000fda0003f26270 */
[----:B------:R-:W-:Y:S05]  /*24f5d0*/  @!P1 BRA `(.L_x_12225) ;  /* 0xffffffe400d09947 */ /* 0x000fea000383ffff */
.L_x_12191:
[----:B------:R-:W-:Y:S05]  /*24f5e0*/  BSYNC B0 ;  /* 0x0000000000007941 */ /* 0x000fea0003800000 */
.L_x_12190:
[----:B------:R-:W-:-:S05]  /*24f5f0*/  VIADD R39, R0, 0x1 ;  /* 0x0000000100277836 */ /* 0x000fca0000000000 */
        /* <DEDUP_REMOVED lines=22> */
[----:B---34-:R-:W0:Y:S01]  /*24f760*/  LDS.128 R4, [R14] ;  /* 0x000000000e047984 */ /* 0x018e220000000c00 */
        /* <DEDUP_REMOVED lines=11> */
[----:B------:R-:W-:-:S03]  /*24f820*/  ISETP.GE.AND P1, PT, R0, RZ, PT ;  /* 0x000000ff0000720c */ /* 0x000fc60003f26270 */
        /* <DEDUP_REMOVED lines=9> */
[----:B------:R-:W-:Y:S01]  /*24f8c0*/  ISETP.NE.AND P1, PT, R0, RZ, PT ;  /* 0x000000ff0000720c */ /* 0x000fe20003f25270 */
[----:B------:R-:W-:Y:S01]  /*24f8d0*/  BSSY B1, `(.L_x_12228) ;  /* 0x00000b9000017945 */ /* 0x000fe20003800000 */
[----:B-1----:R-:W-:-:S11]  /*24f8e0*/  IMAD.MOV.U32 R13, RZ, RZ, RZ ;  /* 0x000000ffff0d7224 */ /* 0x002fd600078e00ff */
[----:B------:R-:W-:Y:S05]  /*24f8f0*/  @!P1 BRA `(.L_x_12229) ;  /* 0x0000000800d89947 */ /* 0x000fea0003800000 */
[----:B------:R-:W-:Y:S01]  /*24f900*/  LOP3.LUT R13, R39, 0x7ffffffe, RZ, 0xc0, !PT ;  /* 0x7ffffffe270d7812 */ /* 0x000fe200078ec0ff */
[----:B------:R-:W-:-:S07]  /*24f910*/  IMAD.MOV.U32 R16, RZ, RZ, RZ ;  /* 0x000000ffff107224 */ /* 0x000fce00078e00ff */
.L_x_12245:
        /* <DEDUP_REMOVED lines=52> */
.L_x_12233:
[----:B------:R-:W-:Y:S05]  /*24fc60*/  BSYNC.RECONVERGENT B3 ;  /* 0x0000000000037941 */ /* 0x000fea0003800200 */
.L_x_12232:
        /* <DEDUP_REMOVED lines=26> */
.L_x_12235:
[----:B------:R-:W-:Y:S05]  /*24fe10*/  BSYNC.RECONVERGENT B3 ;  /* 0x0000000000037941 */ /* 0x000fea0003800200 */
.L_x_12234:
[----:B------:R2:W-:Y:S01]  /*24fe20*/  STL [UR45], R6 ;  /* 0x00000006ff007987 */ /* 0x0005e2000810082d */
[----:B------:R-:W-:Y:S05]  /*24fe30*/  BRA `(.L_x_12236) ;  /* 0x0000000000107947 */ /* 0x000fea0003800000 */
.L_x_12231:
[----:B------:R-:W-:Y:S01]  /*24fe40*/  LEA R4, P1, R16, R20, 0x2 ;  /* 0x0000001410047211 */ /* 0x000fe200078210ff */
[----:B------:R-:W-:-:S04]  /*24fe50*/  IMAD.MOV.U32 R7, RZ, RZ, -0x1 ;  /* 0xffffffffff077424 */ /* 0x000fc800078e00ff */
[----:B------:R-:W-:-:S05]  /*24fe60*/  IMAD.X R5, RZ, RZ, R21, P1 ;  /* 0x000000ffff057224 */ /* 0x000fca00008e0615 */
[----:B------:R0:W-:Y:S03]  /*24fe70*/  ST.E desc[UR36][R4.64+0x20], R7 ;  /* 0x0000200704007985 */ /* 0x0001e6000c101924 */
.L_x_12236:
[----:B------:R-:W-:Y:S05]  /*24fe80*/  BSYNC.RECONVERGENT B2 ;  /* 0x0000000000027941 */ /* 0x000fea0003800200 */
.L_x_12230:
        /* <DEDUP_REMOVED lines=52> */
.L_x_12240:
[----:B------:R-:W-:Y:S01]  /*2501d0*/  IMAD.MOV.U32 R4, RZ, RZ, 0x5272 ;  /* 0x00005272ff047424 */ /* 0x000fe200078e00ff */
[----:B------:R-:W-:Y:S01]  /*2501e0*/  PLOP3.LUT P1, PT, PT, PT, PT, 0x8, 0x80 ;  /* 0x000000000080781c */ /* 0x000fe20003f2e170 */
[----:B------:R-:W-:-:S03]  /*2501f0*/  IMAD.MOV.U32 R15, RZ, RZ, -0x1 ;  /* 0xffffffffff0f7424 */ /* 0x000fc600078e00ff */
[----:B------:R0:W-:Y:S09]  /*250200*/  STL [UR45], R4 ;  /* 0x00000004ff007987 */ /* 0x0001f2000810082d */
.L_x_12241:
[----:B------:R-:W-:Y:S05]  /*250210*/  BSYNC.RECONVERGENT B3 ;  /* 0x0000000000037941 */ /* 0x000fea0003800200 */
.L_x_12239:
        /* <DEDUP_REMOVED lines=25> */
.L_x_12243:
[----:B------:R-:W-:Y:S05]  /*2503b0*/  BSYNC.RECONVERGENT B3 ;  /* 0x0000000000037941 */ /* 0x000fea0003800200 */
.L_x_12242:
[----:B------:R2:W-:Y:S01]  /*2503c0*/  STL [UR45], R6 ;  /* 0x00000006ff007987 */ /* 0x0005e2000810082d */
[----:B------:R-:W-:Y:S05]  /*2503d0*/  BRA `(.L_x_12244) ;  /* 0x0000000000107947 */ /* 0x000fea0003800000 */
.L_x_12238:
[----:B------:R-:W-:Y:S01]  /*2503e0*/  LEA R4, P1, R43, R20, 0x2 ;  /* 0x000000142b047211 */ /* 0x000fe200078210ff */
[----:B------:R-:W-:-:S04]  /*2503f0*/  IMAD.MOV.U32 R7, RZ, RZ, -0x1 ;  /* 0xffffffffff077424 */ /* 0x000fc800078e00ff */
[----:B------:R-:W-:-:S05]  /*250400*/  IMAD.X R5, RZ, RZ, R21, P1 ;  /* 0x000000ffff057224 */ /* 0x000fca00008e0615 */
[----:B------:R3:W-:Y:S03]  /*250410*/  ST.E desc[UR36][R4.64+0x20], R7 ;  /* 0x0000200704007985 */ /* 0x0007e6000c101924 */
.L_x_12244:
[----:B------:R-:W-:Y:S05]  /*250420*/  BSYNC.RECONVERGENT B2 ;  /* 0x0000000000027941 */ /* 0x000fea0003800200 */
.L_x_12237:
[----:B------:R-:W-:-:S05]  /*250430*/  VIADD R16, R16, 0x2 ;  /* 0x0000000210107836 */ /* 0x000fca0000000000 */
[----:B------:R-:W-:-:S13]  /*250440*/  ISETP.NE.AND P1, PT, R16, R13, PT ;  /* 0x0000000d1000720c */ /* 0x000fda0003f25270 */
[----:B------:R-:W-:Y:S05]  /*250450*/  @P1 BRA `(.L_x_12245) ;  /* 0xfffffff400301947 */ /* 0x000fea000383ffff */
.L_x_12229:
[----:B------:R-:W-:Y:S05]  /*250460*/  BSYNC B1 ;  /* 0x0000000000017941 */ /* 0x000fea0003800000 */
.L_x_12228:
[----:B01-3--:R-:W-:-:S04]  /*250470*/  LOP3.LUT R4, R0, 0x1, RZ, 0xc0, !PT ;  /* 0x0000000100047812 */ /* 0x00bfc800078ec0ff */
[----:B------:R-:W-:-:S13]  /*250480*/  ISETP.NE.U32.AND P1, PT, R4, 0x1, PT ;  /* 0x000000010400780c */ /* 0x000fda0003f25070 */
[----:B------:R-:W-:Y:S05]  /*250490*/  @!P1 BRA `(.L_x_12227) ;  /* 0x00000004004c9947 */ /* 0x000fea0003800000 */
        /* <DEDUP_REMOVED lines=46> */
.L_x_12248:
[----:B------:R-:W-:Y:S01]  /*250780*/  IMAD.MOV.U32 R4, RZ, RZ, 0x5272 ;  /* 0x00005272ff047424 */ /* 0x000fe200078e00ff */
[----:B------:R-:W-:Y:S01]  /*250790*/  PLOP3.LUT P1, PT, PT, PT, PT, 0x8, 0x80 ;  /* 0x000000000080781c */ /* 0x000fe20003f2e170 */
[----:B------:R-:W-:-:S03]  /*2507a0*/  IMAD.MOV.U32 R15, RZ, RZ, -0x1 ;  /* 0xffffffffff0f7424 */ /* 0x000fc600078e00ff */
[----:B------:R0:W-:Y:S09]  /*2507b0*/  STL [UR45], R4 ;  /* 0x00000004ff007987 */ /* 0x0001f2000810082d */
.L_x_12249:
[----:B------:R-:W-:Y:S05]  /*2507c0*/  BSYNC.RECONVERGENT B1 ;  /* 0x0000000000017941 */ /* 0x000fea0003800200 */
.L_x_12247:
        /* <DEDUP_REMOVED lines=25> */
.L_x_12251:
[----:B------:R-:W-:Y:S05]  /*250960*/  BSYNC.RECONVERGENT B1 ;  /* 0x0000000000017941 */ /* 0x000fea0003800200 */
.L_x_12250:
[----:B------:R3:W-:Y:S01]  /*250970*/  STL [UR45], R6 ;  /* 0x00000006ff007987 */ /* 0x0007e2000810082d */
[----:B------:R-:W-:Y:S05]  /*250980*/  BRA `(.L_x_12227) ;  /* 0x0000000000107947 */ /* 0x000fea0003800000 */
.L_x_12246:
[----:B------:R-:W-:Y:S01]  /*250990*/  LEA R4, P1, R13, R20, 0x2 ;  /* 0x000000140d047211 */ /* 0x000fe200078210ff */
[----:B------:R-:W-:-:S04]  /*2509a0*/  IMAD.MOV.U32 R7, RZ, RZ, -0x1 ;  /* 0xffffffffff077424 */ /* 0x000fc800078e00ff */
[----:B------:R-:W-:-:S05]  /*2509b0*/  IMAD.X R5, RZ, RZ, R21, P1 ;  /* 0x000000ffff057224 */ /* 0x000fca00008e0615 */
[----:B------:R4:W-:Y:S03]  /*2509c0*/  ST.E desc[UR36][R4.64+0x20], R7 ;  /* 0x0000200704007985 */ /* 0x0009e6000c101924 */
.L_x_12227:
[----:B------:R-:W-:Y:S05]  /*2509d0*/  BSYNC B0 ;  /* 0x0000000000007941 */ /* 0x000fea0003800000 */
.L_x_12226:
        /* <DEDUP_REMOVED lines=8> */
[----:B------:R-:W-:Y:S02]  /*250a60*/  IMAD.MOV.U32 R15, RZ, RZ, RZ ;  /* 0x000000ffff0f7224 */ /* 0x000fe400078e00ff */
[----:B------:R-:W-:-:S07]  /*250a70*/  IMAD.MOV.U32 R21, RZ, RZ, RZ ;  /* 0x000000ffff157224 */ /* 0x000fce00078e00ff */
.L_x_12384:
[----:B------:R-:W-:-:S13]  /*250a80*/  ISETP.GE.AND P0, PT, R21, R8, PT ;  /* 0x000000081500720c */ /* 0x000fda0003f06270 */
[----:B-12--5:R-:W-:Y:S05]  /*250a90*/  @P0 BRA `(.L_x_12255) ;  /* 0x000000ac00a40947 */ /* 0x026fea0003800000 */
[----:B-1----:R-:W-:-:S07]  /*250aa0*/  IMAD.MOV.U32 R13, RZ, RZ, R21 ;  /* 0x000000ffff0d7224 */ /* 0x002fce00078e0015 */
.L_x_12480:
[----:B-----5:R-:W-:Y:S01]  /*250ab0*/  ISETP.NE.AND P1, PT, R9, -0x1, PT ;  /* 0xffffffff0900780c */ /* 0x020fe20003f25270 */
[----:B------:R-:W-:-:S12]  /*250ac0*/  BSSY B1, `(.L_x_12256) ;  /* 0x000005c000017945 */ /* 0x000fd80003800000 */
[----:B0---4-:R-:W-:Y:S01]  /*250ad0*/  @!P1 IMAD.MOV.U32 R4, RZ, RZ, 0x5368 ;  /* 0x00005368ff049424 */ /* 0x011fe200078e00ff */
[----:B------:R-:W-:-:S04]  /*250ae0*/  @!P1 PRMT R12, RZ, 0x7610, R12 ;  /* 0x00007610ff0c9816 */ /* 0x000fc8000000000c */
[----:B------:R0:W-:Y:S01]  /*250af0*/  @!P1 STL [UR45], R4 ;  /* 0x00000004ff009987 */ /* 0x0001e2000810082d */
[----:B-1----:R-:W-:Y:S05]  /*250b00*/  @!P1 BRA `(.L_x_12257) ;  /* 0x00000004005c9947 */ /* 0x002fea0003800000 */
[----:B------:R-:W1:Y:S01]  /*250b10*/  S2R R5, SR_CgaCtaId ;  /* 0x0000000000057919 */ /* 0x000e620000008800 */
[----:B0-----:R-:W-:-:S04]  /*250b20*/  MOV R4, 0x400 ;  /* 0x0000040000047802 */ /* 0x001fc80000000f00 */
[----:B-1----:R-:W-:-:S05]  /*250b30*/  LEA R14, R5, R4, 0x18 ;  /* 0x00000004050e7211 */ /* 0x002fca00078ec0ff */
[----:B--23--:R-:W0:Y:S02]  /*250b40*/  LDS.128 R4, [R14] ;  /* 0x000000000e047984 */ /* 0x00ce240000000c00 */
[----:B0-----:R-:W-:-:S05]  /*250b50*/  IMAD.WIDE R40, R9, 0x10, R4 ;  /* 0x0000001009287825 */ /* 0x001fca00078e0204 */
[----:B------:R-:W2:Y:S01]  /*250b60*/  LD.E R12, desc[UR36][R40.64+0xc] ;  /* 0x00000c24280c7980 */ /* 0x000ea2000c101900 */
[C---:B------:R-:W-:Y:S02]  /*250b70*/  ISETP.GT.AND P2, PT, R13.reuse, -0x1, PT ;  /* 0xffffffff0d00780c */ /* 0x040fe40003f44270 */
[----:B--2---:R-:W-:-:S13]  /*250b80*/  ISETP.GE.AND P0, PT, R13, R12, PT ;  /* 0x0000000c0d00720c */ /* 0x004fda0003f06270 */
[----:B------:R-:W-:Y:S05]  /*250b90*/  @!P0 BRA P2, `(.L_x_12258) ;  /* 0x0000000400288947 */ /* 0x000fea0001000000 */
[----:B------:R-:W-:Y:S01]  /*250ba0*/  IMAD.MOV.U32 R40, RZ, RZ, 0x30 ;  /* 0x00000030ff287424 */ /* 0x000fe200078e00ff */
[----:B------:R-:W-:Y:S05]  /*250bb0*/  YIELD ;  /* 0x0000000000007946 */ /* 0x000fea0003800000 */
        /* <DEDUP_REMOVED lines=41> */
.L_x_12260:
[----:B------:R-:W-:Y:S05]  /*250e50*/  BSYNC.RECONVERGENT B2 ;  /* 0x0000000000027941 */ /* 0x000fea0003800200 */
.L_x_12259:
        /* <DEDUP_REMOVED lines=26> */
.L_x_12262:
[----:B------:R-:W-:Y:S05]  /*251000*/  BSYNC.RECONVERGENT B2 ;  /* 0x0000000000027941 */ /* 0x000fea0003800200 */
.L_x_12261:
[----:B------:R1:W-:Y:S01]  /*251010*/  STL [UR45], R6 ;  /* 0x00000006ff007987 */ /* 0x0003e2000810082d */
[----:B------:R-:W-:Y:S01]  /*251020*/  PRMT R12, RZ, 0x7610, R12 ;  /* 0x00007610ff0c7816 */ /* 0x000fe2000000000c */
[----:B------:R-:W-:Y:S06]  /*251030*/  BRA `(.L_x_12257) ;  /* 0x0000000000107947 */ /* 0x000fec0003800000 */
.L_x_12258:
[----:B------:R-:W-:-:S04]  /*251040*/  LEA R5, R13, 0x20, 0x2 ;  /* 0x000000200d057811 */ /* 0x000fc800078e10ff */
[----:B------:R-:W-:-:S05]  /*251050*/  IADD3 R4, P0, PT, R40, R5, RZ ;  /* 0x0000000528047210 */ /* 0x000fca0007f1e0ff */
[----:B------:R-:W-:-:S05]  /*251060*/  IMAD.X R5, RZ, RZ, R41, P0 ;  /* 0x000000ffff057224 */ /* 0x000fca00000e0629 */
[----:B------:R4:W5:Y:S03]  /*251070*/  LD.E.U8 R12, desc[UR36][R4.64] ;  /* 0x00000024040c7980 */ /* 0x000966000c101100 */
.L_x_12257:
[----:B------:R-:W-:Y:S05]  /*251080*/  BSYNC B1 ;  /* 0x0000000000017941 */ /* 0x000fea0003800000 */
.L_x_12256:
[----:B------:R-:W-:Y:S01]  /*251090*/  ISETP.NE.AND P2, PT, R11, -0x1, PT ;  /* 0xffffffff0b00780c */ /* 0x000fe20003f45270 */
[----:B------:R-:W-:-:S12]  /*2510a0*/  BSSY B1, `(.L_x_12263) ;  /* 0x0000059000017945 */ /* 0x000fd80003800000 */
[----:B0---4-:R-:W-:Y:S01]  /*2510b0*/  @!P2 IMAD.MOV.U32 R4, RZ, RZ, 0x5368 ;  /* 0x00005368ff04a424 */ /* 0x011fe200078e00ff */
[----:B------:R-:W-:-:S04]  /*2510c0*/  @!P2 PRMT R40, RZ, 0x7610, R40 ;  /* 0x00007610ff28a816 */ /* 0x000fc80000000028 */
        /* <DEDUP_REMOVED lines=8> */
[----:B--2---:R-:W-:-:S13]  /*251150*/  ISETP.GT.AND P0, PT, R51, RZ, PT ;  /* 0x000000ff3300720c */ /* 0x004fda0003f04270 */
[----:B------:R-:W-:Y:S05]  /*251160*/  @P0 BRA `(.L_x_12265) ;  /* 0x00000004002c0947 */ /* 0x000fea0003800000 */
        /* <DEDUP_REMOVED lines=43> */
.L_x_12267:
[----:B------:R-:W-:Y:S05]  /*251420*/  BSYNC.RECONVERGENT B2 ;  /* 0x0000000000027941 */ /* 0x000fea0003800200 */
.L_x_12266:
        /* <DEDUP_REMOVED lines=27> */
.L_x_12269:
[----:B------:R-:W-:Y:S05]  /*2515e0*/  BSYNC.RECONVERGENT B2 ;  /* 0x0000000000027941 */ /* 0x000fea0003800200 */
.L_x_12268:
[----:B------:R1:W-:Y:S01]  /*2515f0*/  STL [UR45], R6 ;  /* 0x00000006ff007987 */ /* 0x0003e2000810082d */
[----:B------:R-:W-:Y:S01]  /*251600*/  PRMT R40, RZ, 0x7610, R40 ;  /* 0x00007610ff287816 */ /* 0x000fe20000000028 */
[----:B------:R-:W-:Y:S06]  /*251610*/  BRA `(.L_x_12264) ;  /* 0x0000000000047947 */ /* 0x000fec0003800000 */
.L_x_12265:
[----:B------:R4:W5:Y:S02]  /*251620*/  LD.E.U8 R40, desc[UR36][R40.64+0x20] ;  /* 0x0000202428287980 */ /* 0x000964000c101100 */
.L_x_12264:
[----:B------:R-:W-:Y:S05]  /*251630*/  BSYNC B1 ;  /* 0x0000000000017941 */ /* 0x000fea0003800000 */
.L_x_12263:
[----:B-----5:R-:W-:Y:S02]  /*251640*/  LOP3.LUT R40, R40, 0xff, RZ, 0xc0, !PT ;  /* 0x000000ff28287812 */ /* 0x020fe400078ec0ff */
[----:B------:R-:W-:Y:S01]  /*251650*/  LOP3.LUT R5, R12, 0xff, RZ, 0xc0, !PT ;  /* 0x000000ff0c057812 */ /* 0x000fe200078ec0ff */
[----:B------:R-:W-:-:S03]  /*251660*/  IMAD.MOV.U32 R12, RZ, RZ, R13 ;  /* 0x000000ffff0c7224 */ /* 0x000fc600078e000d */
[----:B------:R-:W-:-:S13]  /*251670*/  ISETP.NE.AND P0, PT, R5, R40, PT ;  /* 0x000000280500720c */ /* 0x000fda0003f05270 */
[----:B------:R-:W-:Y:S05]  /*251680*/  @P0 BRA `(.L_x_12270) ;  /* 0x0000009c004c0947 */ /* 0x000fea0003800000 */
[----:B------:R-:W-:-:S13]  /*251690*/  ISETP.GE.AND P0, PT, R10, 0x2, PT ;  /* 0x000000020a00780c */ /* 0x000fda0003f06270 */
[----:B------:R-:W-:Y:S05]  /*2516a0*/  @!P0 BRA `(.L_x_12271) ;  /* 0x0000000c00088947 */ /* 0x000fea0003800000 */
[----:B------:R-:W-:Y:S02]  /*2516b0*/  IMAD.MOV.U32 R39, RZ, RZ, 0x1 ;  /* 0x00000001ff277424 */ /* 0x000fe400078e00ff */
[----:B------:R-:W-:-:S07]  /*2516c0*/  IMAD.MOV.U32 R16, RZ, RZ, R13 ;  /* 0x000000ffff107224 */ /* 0x000fce00078e000d */
.L_x_12286:
[----:B0-----:R-:W-:Y:S01]  /*2516d0*/  @!P1 IMAD.MOV.U32 R4, RZ, RZ, 0x5368 ;  /* 0x00005368ff049424 */ /* 0x001fe200078e00ff */
[----:B------:R-:W-:Y:S05]  /*2516e0*/  YIELD ;  /* 0x0000000000007946 */ /* 0x000fea0003800000 */
[----:B------:R0:W-:Y:S01]  /*2516f0*/  @!P1 STL [UR45], R4 ;  /* 0x00000004ff009987 */ /* 0x0001e2000810082d */
[----:B------:R-:W-:Y:S01]  /*251700*/  BSSY.RECONVERGENT B1, `(.L_x_12272) ;  /* 0x000005a000017945 */ /* 0x000fe20003800200 */
[----:B------:R-:W-:Y:S01]  /*251710*/  VIADD R12, R16, 0x1 ;  /* 0x00000001100c7836 */ /* 0x000fe20000000000 */
[----:B------:R-:W-:Y:S02]  /*251720*/  @!P1 PRMT R14, RZ, 0x7610, R14 ;  /* 0x00007610ff0e9816 */ /* 0x000fe4000000000e */
[----:B------:R-:W-:Y:S05]  /*251730*/  @!P1 BRA `(.L_x_12273) ;  /* 0x0000000400589947 */ /* 0x000fea0003800000 */
[----:B------:R-:W5:Y:S01]  /*251740*/  S2R R5, SR_CgaCtaId ;  /* 0x0000000000057919 */ /* 0x000f620000008800 */
[----:B0-----:R-:W-:-:S04]  /*251750*/  MOV R4, 0x400 ;  /* 0x0000040000047802 */ /* 0x001fc80000000f00 */
[----:B-----5:R-:W-:-:S05]  /*251760*/  LEA R14, R5, R4, 0x18 ;  /* 0x00000004050e7211 */ /* 0x020fca00078ec0ff */
[----:B-123--:R-:W4:Y:S02]  /*251770*/  LDS.128 R4, [R14] ;  /* 0x000000000e047984 */ /* 0x00ef240000000c00 */
[----:B----4-:R-:W-:-:S05]  /*251780*/  IMAD.WIDE R40, R9, 0x10, R4 ;  /* 0x0000001009287825 */ /* 0x010fca00078e0204 */
[----:B------:R-:W2:Y:S01]  /*251790*/  LD.E R53, desc[UR36][R40.64+0xc] ;  /* 0x00000c2428357980 */ /* 0x000ea2000c101900 */
[----:B------:R-:W-:Y:S02]  /*2517a0*/  ISETP.GT.AND P3, PT, R16, -0x2, PT ;  /* 0xfffffffe1000780c */ /* 0x000fe40003f64270 */
[----:B--2---:R-:W-:-:S13]  /*2517b0*/  ISETP.GE.AND P0, PT, R12, R53, PT ;  /* 0x000000350c00720c */ /* 0x004fda0003f06270 */
[----:B------:R-:W-:Y:S05]  /*2517c0*/  @!P0 BRA P3, `(.L_x_12274) ;  /* 0x0000000400248947 */ /* 0x000fea0001800000 */
        /* <DEDUP_REMOVED lines=42> */
.L_x_12276:
[----:B------:R-:W-:Y:S05]  /*251a70*/  BSYNC.RECONVERGENT B2 ;  /* 0x0000000000027941 */ /* 0x000fea0003800200 */
.L_x_12275:
        /* <DEDUP_REMOVED lines=26> */
.L_x_12278:
[----:B------:R-:W-:Y:S05]  /*251c20*/  BSYNC.RECONVERGENT B2 ;  /* 0x0000000000027941 */ /* 0x000fea0003800200 */
.L_x_12277:
[----:B------:R1:W-:Y:S01]  /*251c30*/  STL [UR45], R6 ;  /* 0x00000006ff007987 */ /* 0x0003e2000810082d */
[----:B------:R-:W-:Y:S01]  /*251c40*/  PRMT R14, RZ, 0x7610, R14 ;  /* 0x00007610ff0e7816 */ /* 0x000fe2000000000e */
[----:B------:R-:W-:Y:S06]  /*251c50*/  BRA `(.L_x_12273) ;  /* 0x0000000000107947 */ /* 0x000fec0003800000 */
.L_x_12274:
[----:B------:R-:W-:-:S04]  /*251c60*/  LEA R5, R12, 0x20, 0x2 ;  /* 0x000000200c057811 */ /* 0x000fc800078e10ff */
[----:B------:R-:W-:-:S05]  /*251c70*/  IADD3 R4, P0, PT, R40, R5, RZ ;  /* 0x0000000528047210 */ /* 0x000fca0007f1e0ff */
[----:B------:R-:W-:-:S05]  /*251c80*/  IMAD.X R5, RZ, RZ, R41, P0 ;  /* 0x000000ffff057224 */ /* 0x000fca00000e0629 */
[----:B------:R0:W5:Y:S03]  /*251c90*/  LD.E.U8 R14, desc[UR36][R4.64] ;  /* 0x00000024040e7980 */ /* 0x000166000c101100 */
.L_x_12273:
[----:B------:R-:W-:Y:S05]  /*251ca0*/  BSYNC.RECONVERGENT B1 ;  /* 0x0000000000017941 */ /* 0x000fea0003800200 */
.L_x_12272:
[----:B0-----:R-:W-:Y:S01]  /*251cb0*/  @!P2 IMAD.MOV.U32 R5, RZ, RZ, 0x5368 ;  /* 0x00005368ff05a424 */ /* 0x001fe200078e00ff */
[----:B------:R-:W-:Y:S01]  /*251cc0*/  BSSY.RECONVERGENT B1, `(.L_x_12279) ;  /* 0x0000058000017945 */ /* 0x000fe20003800200 */
[----:B------:R-:W-:-:S03]  /*251cd0*/  @!P2 PRMT R4, RZ, 0x7610, R4 ;  /* 0x00007610ff04a816 */ /* 0x000fc60000000004 */
[----:B------:R0:W-:Y:S01]  /*251ce0*/  @!P2 STL [UR45], R5 ;  /* 0x00000005ff00a987 */ /* 0x0001e2000810082d */
[----:B------:R-:W-:Y:S05]  /*251cf0*/  @!P2 BRA `(.L_x_12280) ;  /* 0x000000040050a947 */ /* 0x000fea0003800000 */
[----:B0-----:R-:W0:Y:S01]  /*251d00*/  S2R R5, SR_CgaCtaId ;  /* 0x0000000000057919 */ /* 0x001e220000008800 */
[----:B------:R-:W-:-:S04]  /*251d10*/  MOV R4, 0x400 ;  /* 0x0000040000047802 */ /* 0x000fc80000000f00 */
[----:B0-----:R-:W-:-:S05]  /*251d20*/  LEA R20, R5, R4, 0x18 ;  /* 0x0000000405147211 */ /* 0x001fca00078ec0ff */
[----:B-123--:R-:W4:Y:S02]  /*251d30*/  LDS.128 R4, [R20] ;  /* 0x0000000014047984 */ /* 0x00ef240000000c00 */
[----:B----4-:R-:W-:-:S05]  /*251d40*/  IMAD.WIDE R40, R11, 0x10, R4 ;  /* 0x000000100b287825 */ /* 0x010fca00078e0204 */
        /* <DEDUP_REMOVED lines=45> */
.L_x_12283:
[----:B------:R-:W-:Y:S05]  /*252020*/  BSYNC.RECONVERGENT B2 ;  /* 0x0000000000027941 */ /* 0x000fea0003800200 */
.L_x_12282:
        /* <DEDUP_REMOVED lines=26> */
.L_x_12285:
[----:B------:R-:W-:Y:S05]  /*2521d0*/  BSYNC.RECONVERGENT B2 ;  /* 0x0000000000027941 */ /* 0x000fea0003800200 */
.L_x_12284:
[----:B------:R1:W-:Y:S01]  /*2521e0*/  STL [UR45], R6 ;  /* 0x00000006ff007987 */ /* 0x0003e2000810082d */
[----:B0-----:R-:W-:Y:S01]  /*2521f0*/  PRMT R4, RZ, 0x7610, R4 ;  /* 0x00007610ff047816 */ /* 0x001fe20000000004 */
[----:B------:R-:W-:Y:S06]  /*252200*/  BRA `(.L_x_12280) ;  /* 0x00000000000c7947 */ /* 0x000fec0003800000 */
.L_x_12281:
[----:B------:R-:W-:-:S05]  /*252210*/  LEA R4, P0, R39, R40, 0x2 ;  /* 0x0000002827047211 */ /* 0x000fca00078010ff */
[----:B------:R-:W-:-:S05]  /*252220*/  IMAD.X R5, RZ, RZ, R41, P0 ;  /* 0x000000ffff057224 */ /* 0x000fca00000e0629 */
[----:B------:R0:W5:Y:S03]  /*252230*/  LD.E.U8 R4, desc[UR36][R4.64+0x20] ;  /* 0x0000202404047980 */ /* 0x000166000c101100 */
.L_x_12280:
[----:B------:R-:W-:Y:S05]  /*252240*/  BSYNC.RECONVERGENT B1 ;  /* 0x0000000000017941 */ /* 0x000fea0003800200 */
.L_x_12279:
[----:B-----5:R-:W-:Y:S02]  /*252250*/  LOP3.LUT R4, R4, 0xff, RZ, 0xc0, !PT ;  /* 0x000000ff04047812 */ /* 0x020fe400078ec0ff */
[----:B0-----:R-:W-:-:S04]  /*252260*/  LOP3.LUT R5, R14, 0xff, RZ, 0xc0, !PT ;  /* 0x000000ff0e057812 */ /* 0x001fc800078ec0ff */
[----:B------:R-:W-:-:S13]  /*252270*/  ISETP.NE.AND P0, PT, R5, R4, PT ;  /* 0x000000040500720c */ /* 0x000fda0003f05270 */
[----:B------:R-:W-:Y:S05]  /*252280*/  @P0 BRA `(.L_x_12270) ;  /* 0x00000090004c0947 */ /* 0x000fea0003800000 */
[----:B------:R-:W-:Y:S02]  /*252290*/  VIADD R39, R39, 0x1 ;  /* 0x0000000127277836 */ /* 0x000fe40000000000 */
[----:B------:R-:W-:-:S03]  /*2522a0*/  IMAD.MOV.U32 R16, RZ, RZ, R12 ;  /* 0x000000ffff107224 */ /* 0x000fc600078e000c */
[----:B------:R-:W-:-:S13]  /*2522b0*/  ISETP.NE.AND P0, PT, R39, R10, PT ;  /* 0x0000000a2700720c */ /* 0x000fda0003f05270 */
[----:B------:R-:W-:Y:S05]  /*2522c0*/  @P0 BRA `(.L_x_12286) ;  /* 0xfffffff400000947 */ /* 0x000fea000383ffff */
.L_x_12271:
        /* <DEDUP_REMOVED lines=11> */
[----:B------:R-:W-:Y:S02]  /*252380*/  IMAD.IADD R5, R43, 0x1, -R4 ;  /* 0x000000012b057824 */ /* 0x000fe400078e0a04 */
[----:B------:R-:W-:-:S03]  /*252390*/  IMAD.U32 R16, RZ, RZ, UR4 ;  /* 0x00000004ff107e24 */ /* 0x000fc6000f8e00ff */
[----:B------:R-:W-:Y:S01]  /*2523a0*/  ISETP.NE.AND P0, PT, R5, RZ, PT ;  /* 0x000000ff0500720c */ /* 0x000fe20003f05270 */
[----:B------:R-:W-:Y:S01]  /*2523b0*/  IMAD R5, R12, 0x4, -R5 ;  /* 0x000000040c057824 */ /* 0x000fe200078e0a05 */
[----:B------:R-:W-:Y:S11]  /*2523c0*/  YIELD ;  /* 0x0000000000007946 */ /* 0x000ff60003800000 */
[----:B------:R-:W-:-:S04]  /*2523d0*/  @P0 VIADD R43, R5, 0x28 ;  /* 0x00000028052b0836 */ /* 0x000fc80000000000 */
[----:B------:R-:W-:Y:S01]  /*2523e0*/  IMAD.MOV.U32 R40, RZ, RZ, R43 ;  /* 0x000000ffff287224 */ /* 0x000fe200078e002b */
[----:B------:R-:W-:-:S13]  /*2523f0*/  LOP3.LUT P0, RZ, R43, 0xc, RZ, 0xc0, !PT ;  /* 0x0000000c2bff7812 */ /* 0x000fda000780c0ff */
[----:B------:R-:W-:-:S04]  /*252400*/  @P0 SHF.R.S32.HI R4, RZ, 0x1f, R43 ;  /* 0x0000001fff040819 */ /* 0x000fc8000001142b */
[----:B------:R-:W-:-:S04]  /*252410*/  @P0 LEA.HI R4, R4, R43, RZ, 0x4 ;  /* 0x0000002b04040211 */ /* 0x000fc800078f20ff */
[----:B------:R-:W-:-:S05]  /*252420*/  @P0 LOP3.LUT R4, R4, 0xfffffff0, RZ, 0xc0, !PT ;  /* 0xfffffff004040812 */ /* 0x000fca00078ec0ff */
[----:B------:R-:W-:Y:S02]  /*252430*/  @P0 VIADD R40, R4, 0x10 ;  /* 0x0000001004280836 */ /* 0x000fe40000000000 */
[----:B-123--:R-:W0:Y:S03]  /*252440*/  LDS.128 R4, [R16] ;  /* 0x0000000010047984 */ /* 0x00ee260000000c00 */
[----:B----4-:R-:W-:-:S06]  /*252450*/  SHF.R.S32.HI R41, RZ, 0x1f, R40 ;  /* 0x0000001fff297819 */ /* 0x010fcc0000011428 */
        /* <DEDUP_REMOVED lines=20> */
[----:B------:R1:W-:Y:S01]  /*2525a0*/  ST.E.U8 desc[UR36][R4.64], RZ ;  /* 0x000000ff04007985 */ /* 0x0003e2000c101124 */
[----:B------:R-:W-:Y:S05]  /*2525b0*/  @!P0 BREAK B2 ;  /* 0x0000000000028942 */ /* 0x000fea0003800000 */
[----:B------:R1:W-:Y:S04]  /*2525c0*/  ST.E.U8 desc[UR36][R4.64+0x1], RZ ;  /* 0x000001ff04007985 */ /* 0x0003e8000c101124 */
[----:B------:R1:W-:Y:S04]  /*2525d0*/  ST.E desc[UR36][R4.64+0xc], R12 ;  /* 0x00000c0c04007985 */ /* 0x0003e8000c101924 */
[----:B------:R1:W-:Y:S01]  /*2525e0*/  ST.E.U8 desc[UR36][R4.64+0x3], R6 ;  /* 0x0000030604007985 */ /* 0x0003e2000c101124 */
[----:B------:R-:W-:Y:S05]  /*2525f0*/  @!P0 BRA `(.L_x_12290) ;  /* 0x0000001c00508947 */ /* 0x000fea0003800000 */
[----:B-1----:R-:W-:Y:S01]  /*252600*/  VIADD R4, R21, 0x1 ;  /* 0x0000000115047836 */ /* 0x002fe20000000000 */
[----:B------:R-:W-:Y:S04]  /*252610*/  BSSY B1, `(.L_x_12291) ;  /* 0x00000ba000017945 */ /* 0x000fe80003800000 */
[----:B------:R-:W-:Y:S01]  /*252620*/  ISETP.NE.AND P0, PT, R14, R4, PT ;  /* 0x000000040e00720c */ /* 0x000fe20003f05270 */
[----:B------:R-:W-:-:S12]  /*252630*/  IMAD.MOV.U32 R14, RZ, RZ, RZ ;  /* 0x000000ffff0e7224 */ /* 0x000fd800078e00ff */
[----:B------:R-:W-:Y:S05]  /*252640*/  @!P0 BRA `(.L_x_12292) ;  /* 0x0000000800d88947 */ /* 0x000fea0003800000 */
[----:B------:R-:W-:Y:S01]  /*252650*/  LOP3.LUT R14, R12, 0x7ffffffe, RZ, 0xc0, !PT ;  /* 0x7ffffffe0c0e7812 */ /* 0x000fe200078ec0ff */
[----:B------:R-:W-:-:S07]  /*252660*/  IMAD.MOV.U32 R41, RZ, RZ, RZ ;  /* 0x000000ffff297224 */ /* 0x000fce00078e00ff */
.L_x_12308:
        /* <DEDUP_REMOVED lines=52> */
.L_x_12296:
[----:B------:R-:W-:Y:S05]  /*2529b0*/  BSYNC.RECONVERGENT B5 ;  /* 0x0000000000057941 */ /* 0x000fea0003800200 */
.L_x_12295:
        /* <DEDUP_REMOVED lines=26> */
.L_x_12298:
[----:B------:R-:W-:Y:S05]  /*252b60*/  BSYNC.RECONVERGENT B5 ;  /* 0x0000000000057941 */ /* 0x000fea0003800200 */
.L_x_12297:
[----:B------:R2:W-:Y:S01]  /*252b70*/  STL [UR45], R6 ;  /* 0x00000006ff007987 */ /* 0x0005e2000810082d */
[----:B------:R-:W-:Y:S05]  /*252b80*/  BRA `(.L_x_12299) ;  /* 0x0000000000107947 */ /* 0x000fea0003800000 */
.L_x_12294:
[----:B------:R-:W-:-:S05]  /*252b90*/  LEA R4, P0, R41, R42, 0x2 ;  /* 0x0000002a29047211 */ /* 0x000fca00078010ff */
[----:B------:R-:W-:-:S05]  /*252ba0*/  IMAD.X R5, RZ, RZ, R43, P0 ;  /* 0x000000ffff057224 */ /* 0x000fca00000e062b */
[----:B------:R0:W-:Y:S04]  /*252bb0*/  ST.E desc[UR36][R4.64+0x20], RZ ;  /* 0x000020ff04007985 */ /* 0x0001e8000c101924 */
[----:B------:R0:W-:Y:S02]  /*252bc0*/  ST.E.U8 desc[UR36][R4.64+0x20], RZ ;  /* 0x000020ff04007985 */ /* 0x0001e4000c101124 */
.L_x_12299:
[----:B------:R-:W-:Y:S05]  /*252bd0*/  BSYNC.RECONVERGENT B4 ;  /* 0x0000000000047941 */ /* 0x000fea0003800200 */
.L_x_12293:
        /* <DEDUP_REMOVED lines=52> */
.L_x_12303:
[----:B------:R-:W-:Y:S01]  /*252f20*/  IMAD.MOV.U32 R4, RZ, RZ, 0x5272 ;  /* 0x00005272ff047424 */ /* 0x000fe200078e00ff */
[----:B------:R-:W-:Y:S01]  /*252f30*/  PLOP3.LUT P0, PT, PT, PT, PT, 0x8, 0x80 ;  /* 0x000000000080781c */ /* 0x000fe20003f0e170 */
[----:B------:R-:W-:-:S03]  /*252f40*/  IMAD.MOV.U32 R43, RZ, RZ, -0x1 ;  /* 0xffffffffff2b7424 */ /* 0x000fc600078e00ff */
[----:B------:R0:W-:Y:S09]  /*252f50*/  STL [UR45], R4 ;  /* 0x00000004ff007987 */ /* 0x0001f2000810082d */
.L_x_12304:
[----:B------:R-:W-:Y:S05]  /*252f60*/  BSYNC.RECONVERGENT B5 ;  /* 0x0000000000057941 */ /* 0x000fea0003800200 */
.L_x_12302:
        /* <DEDUP_REMOVED lines=25> */
.L_x_12306:
[----:B------:R-:W-:Y:S05]  /*253100*/  BSYNC.RECONVERGENT B5 ;  /* 0x0000000000057941 */ /* 0x000fea0003800200 */
.L_x_12305:
[----:B------:R2:W-:Y:S01]  /*253110*/  STL [UR45], R6 ;  /* 0x00000006ff007987 */ /* 0x0005e2000810082d */
[----:B------:R-:W-:Y:S05]  /*253120*/  BRA `(.L_x_12307) ;  /* 0x0000000000107947 */ /* 0x000fea0003800000 */
.L_x_12301:
[----:B------:R-:W-:-:S05]  /*253130*/  LEA R4, P0, R53, R42, 0x2 ;  /* 0x0000002a35047211 */ /* 0x000fca00078010ff */
[----:B------:R-:W-:-:S05]  /*253140*/  IMAD.X R5, RZ, RZ, R43, P0 ;  /* 0x000000ffff057224 */ /* 0x000fca00000e062b */
[----:B------:R3:W-:Y:S04]  /*253150*/  ST.E desc[UR36][R4.64+0x20], RZ ;  /* 0x000020ff04007985 */ /* 0x0007e8000c101924 */
[----:B------:R3:W-:Y:S02]  /*253160*/  ST.E.U8 desc[UR36][R4.64+0x20], RZ ;  /* 0x000020ff04007985 */ /* 0x0007e4000c101124 */
.L_x_12307:
[----:B------:R-:W-:Y:S05]  /*253170*/  BSYNC.RECONVERGENT B4 ;  /* 0x0000000000047941 */ /* 0x000fea0003800200 */
.L_x_12300:
[----:B------:R-:W-:-:S05]  /*253180*/  VIADD R41, R41, 0x2 ;  /* 0x0000000229297836 */ /* 0x000fca0000000000 */
[----:B------:R-:W-:-:S13]  /*253190*/  ISETP.NE.AND P0, PT, R41, R14, PT ;  /* 0x0000000e2900720c */ /* 0x000fda0003f05270 */
[----:B------:R-:W-:Y:S05]  /*2531a0*/  @P0 BRA `(.L_x_12308) ;  /* 0xfffffff400300947 */ /* 0x000fea000383ffff */
.L_x_12292:
[----:B------:R-:W-:Y:S05]  /*2531b0*/  BSYNC B1 ;  /* 0x0000000000017941 */ /* 0x000fea0003800000 */
.L_x_12291:
[----:B01-3--:R-:W-:Y:S01]  /*2531c0*/  LOP3.LUT R4, R12, 0x1, RZ, 0xc0, !PT ;  /* 0x000000010c047812 */ /* 0x00bfe200078ec0ff */
[----:B------:R-:W-:Y:S03]  /*2531d0*/  BSSY B1, `(.L_x_12289) ;  /* 0x0000057000017945 */ /* 0x000fe60003800000 */
[----:B------:R-:W-:-:S13]  /*2531e0*/  ISETP.NE.U32.AND P0, PT, R4, 0x1, PT ;  /* 0x000000010400780c */ /* 0x000fda0003f05070 */
[----:B------:R-:W-:Y:S05]  /*2531f0*/  @P0 BRA `(.L_x_12309) ;  /* 0x0000000400500947 */ /* 0x000fea0003800000 */
[----:B--2---:R-:W0:Y:S02]  /*253200*/  LDS.128 R4, [R16] ;  /* 0x0000000010047984 */ /* 0x004e240000000c00 */
[----:B0-----:R-:W-:-:S05]  /*253210*/  IMAD.WIDE R40, R39, 0x10, R4 ;  /* 0x0000001027287825 */ /* 0x001fca00078e0204 */
[----:B------:R-:W2:Y:S02]  /*253220*/  LD.E R51, desc[UR36][R40.64+0xc] ;  /* 0x00000c2428337980 */ /* 0x000ea4000c101900 */
[----:B--2---:R-:W-:-:S13]  /*253230*/  ISETP.GE.AND P0, PT, R14, R51, PT ;  /* 0x000000330e00720c */ /* 0x004fda0003f06270 */
[----:B------:R-:W-:Y:S05]  /*253240*/  @!P0 BRA `(.L_x_12310) ;  /* 0x00000004002c8947 */ /* 0x000fea0003800000 */
[----:B------:R-:W-:Y:S01]  /*253250*/  IMAD.MOV.U32 R40, RZ, RZ, 0x30 ;  /* 0x00000030ff287424 */ /* 0x000fe200078e00ff */
[----:B------:R-:W-:Y:S05]  /*253260*/  YIELD ;  /* 0x0000000000007946 */ /* 0x000fea0003800000 */
        /* <DEDUP_REMOVED lines=40> */
.L_x_12312:
[----:B------:R-:W-:Y:S01]  /*2534f0*/  IMAD.MOV.U32 R4, RZ, RZ, 0x5272 ;  /* 0x00005272ff047424 */ /* 0x000fe200078e00ff */
[----:B------:R-:W-:Y:S01]  /*253500*/  PLOP3.LUT P0, PT, PT, PT, PT, 0x8, 0x80 ;  /* 0x000000000080781c */ /* 0x000fe20003f0e170 */
[----:B------:R-:W-:-:S03]  /*253510*/  IMAD.MOV.U32 R41, RZ, RZ, -0x1 ;  /* 0xffffffffff297424 */ /* 0x000fc600078e00ff */
[----:B------:R0:W-:Y:S09]  /*253520*/  STL [UR45], R4 ;  /* 0x00000004ff007987 */ /* 0x0001f2000810082d */
.L_x_12313:
[----:B------:R-:W-:Y:S05]  /*253530*/  BSYNC.RECONVERGENT B4 ;  /* 0x0000000000047941 */ /* 0x000fea0003800200 */
.L_x_12311:
        /* <DEDUP_REMOVED lines=25> */
.L_x_12315:
[----:B------:R-:W-:Y:S05]  /*2536d0*/  BSYNC.RECONVERGENT B4 ;  /* 0x0000000000047941 */ /* 0x000fea0003800200 */
.L_x_12314:
[----:B------:R3:W-:Y:S01]  /*2536e0*/  STL [UR45], R6 ;  /* 0x00000006ff007987 */ /* 0x0007e2000810082d */
[----:B------:R-:W-:Y:S05]  /*2536f0*/  BRA `(.L_x_12309) ;  /* 0x0000000000107947 */ /* 0x000fea0003800000 */
.L_x_12310:
[----:B------:R-:W-:-:S05]  /*253700*/  LEA R4, P0, R14, R40, 0x2 ;  /* 0x000000280e047211 */ /* 0x000fca00078010ff */
[----:B------:R-:W-:-:S05]  /*253710*/  IMAD.X R5, RZ, RZ, R41, P0 ;  /* 0x000000ffff057224 */ /* 0x000fca00000e0629 */
[----:B------:R4:W-:Y:S04]  /*253720*/  ST.E desc[UR36][R4.64+0x20], RZ ;  /* 0x000020ff04007985 */ /* 0x0009e8000c101924 */
[----:B------:R4:W-:Y:S02]  /*253730*/  ST.E.U8 desc[UR36][R4.64+0x20], RZ ;  /* 0x000020ff04007985 */ /* 0x0009e4000c101124 */
.L_x_12309:
[----:B------:R-:W-:Y:S05]  /*253740*/  BSYNC B1 ;  /* 0x0000000000017941 */ /* 0x000fea0003800000 */
.L_x_12289:
[----:B------:R-:W-:-:S13]  /*253750*/  ISETP.GE.AND P0, PT, R12, 0x1, PT ;  /* 0x000000010c00780c */ /* 0x000fda0003f06270 */
[----:B------:R-:W-:Y:S05]  /*253760*/  @!P0 BREAK B2 ;  /* 0x0000000000028942 */ /* 0x000fea0003800000 */
[----:B------:R-:W-:Y:S05]  /*253770*/  @!P0 BRA `(.L_x_12290) ;  /* 0x0000000800f08947 */ /* 0x000fea0003800000 */
[----:B------:R-:W-:Y:S05]  /*253780*/  BSYNC B2 ;  /* 0x0000000000027941 */ /* 0x000fea0003800000 */
.L_x_12288:
[----:B------:R-:W-:-:S07]  /*253790*/  IMAD.MOV.U32 R41, RZ, RZ, RZ ;  /* 0x000000ffff297224 */ /* 0x000fce00078e00ff */
.L_x_12330:
[----:B01--4-:R-:W-:Y:S01]  /*2537a0*/  @!P1 IMAD.MOV.U32 R4, RZ, RZ, 0x5368 ;  /* 0x00005368ff049424 */ /* 0x013fe200078e00ff */
[----:B------:R-:W-:Y:S05]  /*2537b0*/  YIELD ;  /* 0x0000000000007946 */ /* 0x000fea0003800000 */
[----:B------:R0:W-:Y:S01]  /*2537c0*/  @!P1 STL [UR45], R4 ;  /* 0x00000004ff009987 */ /* 0x0001e2000810082d */
[----:B------:R-:W-:Y:S01]  /*2537d0*/  BSSY.RECONVERGENT B1, `(.L_x_12316) ;  /* 0x0000059000017945 */ /* 0x000fe20003800200 */
[----:B-----5:R-:W-:-:S03]  /*2537e0*/  @!P1 PRMT R45, RZ, 0x7610, R45 ;  /* 0x00007610ff2d9816 */ /* 0x020fc6000000002d */
[----:B------:R-:W-:Y:S05]  /*2537f0*/  @!P1 BRA `(.L_x_12317) ;  /* 0x0000000400589947 */ /* 0x000fea0003800000 */
        /* <DEDUP_REMOVED lines=51> */
.L_x_12320:
[----:B------:R-:W-:Y:S05]  /*253b30*/  BSYNC.RECONVERGENT B2 ;  /* 0x0000000000027941 */ /* 0x000fea0003800200 */
.L_x_12319:
        /* <DEDUP_REMOVED lines=26> */
.L_x_12322:
[----:B------:R-:W-:Y:S05]  /*253ce0*/  BSYNC.RECONVERGENT B2 ;  /* 0x0000000000027941 */ /* 0x000fea0003800200 */
.L_x_12321:
[----:B------:R4:W-:Y:S01]  /*253cf0*/  STL [UR45], R6 ;  /* 0x00000006ff007987 */ /* 0x0009e2000810082d */
[----:B------:R-:W-:Y:S01]  /*253d00*/  PRMT R45, RZ, 0x7610, R45 ;  /* 0x00007610ff2d7816 */ /* 0x000fe2000000002d */
[----:B------:R-:W-:Y:S06]  /*253d10*/  BRA `(.L_x_12317) ;  /* 0x0000000000107947 */ /* 0x000fec0003800000 */
.L_x_12318:
[----:B------:R-:W-:-:S04]  /*253d20*/  LEA R5, R21, 0x20, 0x2 ;  /* 0x0000002015057811 */ /* 0x000fc800078e10ff */
[----:B------:R-:W-:-:S05]  /*253d30*/  IADD3 R4, P0, PT, R42, R5, RZ ;  /* 0x000000052a047210 */ /* 0x000fca0007f1e0ff */
[----:B------:R-:W-:-:S05]  /*253d40*/  IMAD.X R5, RZ, RZ, R43, P0 ;  /* 0x000000ffff057224 */ /* 0x000fca00000e062b */
[----:B------:R1:W5:Y:S03]  /*253d50*/  LD.E.U8 R45, desc[UR36][R4.64] ;  /* 0x00000024042d7980 */ /* 0x000366000c101100 */
.L_x_12317:
[----:B------:R-:W-:Y:S05]  /*253d60*/  BSYNC.RECONVERGENT B1 ;  /* 0x0000000000017941 */ /* 0x000fea0003800200 */
.L_x_12316:
[----:B01----:R-:W-:Y:S01]  /*253d70*/  @!P2 IMAD.MOV.U32 R4, RZ, RZ, 0x5368 ;  /* 0x00005368ff04a424 */ /* 0x003fe200078e00ff */
[----:B------:R-:W-:Y:S04]  /*253d80*/  BSSY.RECONVERGENT B1, `(.L_x_12323) ;  /* 0x0000057000017945 */ /* 0x000fe80003800200 */
        /* <DEDUP_REMOVED lines=52> */
.L_x_12327:
[----:B------:R-:W-:Y:S05]  /*2540d0*/  BSYNC.RECONVERGENT B2 ;  /* 0x0000000000027941 */ /* 0x000fea0003800200 */
.L_x_12326:
        /* <DEDUP_REMOVED lines=26> */
.L_x_12329:
[----:B------:R-:W-:Y:S05]  /*254280*/  BSYNC.RECONVERGENT B2 ;  /* 0x0000000000027941 */ /* 0x000fea0003800200 */
.L_x_12328:
[----:B------:R1:W-:Y:S01]  /*254290*/  STL [UR45], R6 ;  /* 0x00000006ff007987 */ /* 0x0003e2000810082d */
[----:B------:R-:W-:Y:S05]  /*2542a0*/  BRA `(.L_x_12324) ;  /* 0x0000000000107947 */ /* 0x000fea0003800000 */
.L_x_12325:
[----:B------:R-:W-:-:S05]  /*2542b0*/  LEA R4, P0, R41, R42, 0x2 ;  /* 0x0000002a29047211 */ /* 0x000fca00078010ff */
[----:B------:R-:W-:-:S05]  /*2542c0*/  IMAD.X R5, RZ, RZ, R43, P0 ;  /* 0x000000ffff057224 */ /* 0x000fca00000e062b */
[----:B------:R1:W-:Y:S04]  /*2542d0*/  ST.E desc[UR36][R4.64+0x20], RZ ;  /* 0x000020ff04007985 */ /* 0x0003e8000c101924 */
[----:B-----5:R1:W-:Y:S02]  /*2542e0*/  ST.E.U8 desc[UR36][R4.64+0x20], R45 ;  /* 0x0000202d04007985 */ /* 0x0203e4000c101124 */
.L_x_12324:
[----:B------:R-:W-:Y:S05]  /*2542f0*/  BSYNC.RECONVERGENT B1 ;  /* 0x0000000000017941 */ /* 0x000fea0003800200 */
.L_x_12323:
[----:B------:R-:W-:Y:S02]  /*254300*/  VIADD R41, R41, 0x1 ;  /* 0x0000000129297836 */ /* 0x000fe40000000000 */
[----:B------:R-:W-:-:S03]  /*254310*/  VIADD R21, R21, 0x1 ;  /* 0x0000000115157836 */ /* 0x000fc60000000000 */
[----:B------:R-:W-:-:S13]  /*254320*/  ISETP.NE.AND P0, PT, R41, R12, PT ;  /* 0x0000000c2900720c */ /* 0x000fda0003f05270 */
[----:B------:R-:W-:Y:S05]  /*254330*/  @P0 BRA `(.L_x_12330) ;  /* 0xfffffff400180947 */ /* 0x000fea000383ffff */
.L_x_12290:
[----:B------:R-:W-:Y:S05]  /*254340*/  BSYNC B3 ;  /* 0x0000000000037941 */ /* 0x000fea0003800000 */
.L_x_12287:
        /* <DEDUP_REMOVED lines=31> */
[----:B0-----:R-:W0:Y:S02]  /*254540*/  LDS.128 R4, [R14] ;  /* 0x000000000e047984 */ /* 0x001e240000000c00 */
[----:B0-----:R-:W-:-:S05]  /*254550*/  IMAD.WIDE R42, R39, 0x10, R4 ;  /* 0x00000010272a7825 */ /* 0x001fca00078e0204 */
[----:B------:R-:W2:Y:S01]  /*254560*/  LD.E R12, desc[UR36][R42.64+0xc] ;  /* 0x00000c242a0c7980 */ /* 0x000ea2000c101900 */
[----:B------:R-:W-:Y:S05]  /*254570*/  YIELD ;  /* 0x0000000000007946 */ /* 0x000fea0003800000 */
        /* <DEDUP_REMOVED lines=46> */
.L_x_12354:
        /* <DEDUP_REMOVED lines=52> */
.L_x_12342:
[----:B------:R-:W-:Y:S05]  /*254ba0*/  BSYNC.RECONVERGENT B9 ;  /* 0x0000000000097941 */ /* 0x000fea0003800200 */
.L_x_12341:
        /* <DEDUP_REMOVED lines=26> */
.L_x_12344:
[----:B------:R-:W-:Y:S05]  /*254d50*/  BSYNC.RECONVERGENT B9 ;  /* 0x0000000000097941 */ /* 0x000fea0003800200 */
.L_x_12343:
[----:B------:R2:W-:Y:S01]  /*254d60*/  STL [UR45], R6 ;  /* 0x00000006ff007987 */ /* 0x0005e2000810082d */
[----:B------:R-:W-:Y:S05]  /*254d70*/  BRA `(.L_x_12345) ;  /* 0x0000000000107947 */ /* 0x000fea0003800000 */
.L_x_12340:
[----:B------:R-:W-:-:S05]  /*254d80*/  LEA R4, P0, R43, R44, 0x2 ;  /* 0x0000002c2b047211 */ /* 0x000fca00078010ff */
[----:B------:R-:W-:-:S05]  /*254d90*/  IMAD.X R5, RZ, RZ, R45, P0 ;  /* 0x000000ffff057224 */ /* 0x000fca00000e062d */
[----:B------:R3:W-:Y:S04]  /*254da0*/  ST.E desc[UR36][R4.64+0x20], RZ ;  /* 0x000020ff04007985 */ /* 0x0007e8000c101924 */
[----:B------:R3:W-:Y:S02]  /*254db0*/  ST.E.U8 desc[UR36][R4.64+0x20], RZ ;  /* 0x000020ff04007985 */ /* 0x0007e4000c101124 */
.L_x_12345:
[----:B------:R-:W-:Y:S05]  /*254dc0*/  BSYNC.RECONVERGENT B5 ;  /* 0x0000000000057941 */ /* 0x000fea0003800200 */
.L_x_12339:
        /* <DEDUP_REMOVED lines=52> */
.L_x_12349:
[----:B------:R-:W-:Y:S01]  /*255110*/  IMAD.MOV.U32 R4, RZ, RZ, 0x5272 ;  /* 0x00005272ff047424 */ /* 0x000fe200078e00ff */
[----:B------:R-:W-:Y:S01]  /*255120*/  PLOP3.LUT P0, PT, PT, PT, PT, 0x8, 0x80 ;  /* 0x000000000080781c */ /* 0x000fe20003f0e170 */
[----:B------:R-:W-:-:S03]  /*255130*/  IMAD.MOV.U32 R45, RZ, RZ, -0x1 ;  /* 0xffffffffff2d7424 */ /* 0x000fc600078e00ff */
[----:B------:R0:W-:Y:S09]  /*255140*/  STL [UR45], R4 ;  /* 0x00000004ff007987 */ /* 0x0001f2000810082d */
.L_x_12350:
[----:B------:R-:W-:Y:S05]  /*255150*/  BSYNC.RECONVERGENT B9 ;  /* 0x0000000000097941 */ /* 0x000fea0003800200 */
.L_x_12348:
        /* <DEDUP_REMOVED lines=25> */
.L_x_12352:
[----:B------:R-:W-:Y:S05]  /*2552f0*/  BSYNC.RECONVERGENT B9 ;  /* 0x0000000000097941 */ /* 0x000fea0003800200 */
.L_x_12351:
[----:B------:R2:W-:Y:S01]  /*255300*/  STL [UR45], R6 ;  /* 0x00000006ff007987 */ /* 0x0005e2000810082d */
[----:B------:R-:W-:Y:S05]  /*255310*/  BRA `(.L_x_12353) ;  /* 0x0000000000107947 */ /* 0x000fea0003800000 */
.L_x_12347:
[----:B------:R-:W-:-:S05]  /*255320*/  LEA R4, P0, R55, R44, 0x2 ;  /* 0x0000002c37047211 */ /* 0x000fca00078010ff */
[----:B------:R-:W-:-:S05]  /*255330*/  IMAD.X R5, RZ, RZ, R45, P0 ;  /* 0x000000ffff057224 */ /* 0x000fca00000e062d */
[----:B------:R3:W-:Y:S04]  /*255340*/  ST.E desc[UR36][R4.64+0x20], RZ ;  /* 0x000020ff04007985 */ /* 0x0007e8000c101924 */
[----:B------:R3:W-:Y:S02]  /*255350*/  ST.E.U8 desc[UR36][R4.64+0x20], RZ ;  /* 0x000020ff04007985 */ /* 0x0007e4000c101124 */
.L_x_12353:
[----:B------:R-:W-:Y:S05]  /*255360*/  BSYNC.RECONVERGENT B5 ;  /* 0x0000000000057941 */ /* 0x000fea0003800200 */
.L_x_12346:
[----:B------:R-:W-:-:S05]  /*255370*/  VIADD R43, R43, 0x2 ;  /* 0x000000022b2b7836 */ /* 0x000fca0000000000 */
[----:B------:R-:W-:-:S13]  /*255380*/  ISETP.NE.AND P0, PT, R43, R16, PT ;  /* 0x000000102b00720c */ /* 0x000fda0003f05270 */
[----:B------:R-:W-:Y:S05]  /*255390*/  @P0 BRA `(.L_x_12354) ;  /* 0xfffffff400300947 */ /* 0x000fea000383ffff */
.L_x_12338:
[----:B------:R-:W-:Y:S05]  /*2553a0*/  BSYNC B1 ;  /* 0x0000000000017941 */ /* 0x000fea0003800000 */
.L_x_12337:
        /* <DEDUP_REMOVED lines=51> */
.L_x_12358:
[----:B------:R-:W-:Y:S01]  /*2556e0*/  IMAD.MOV.U32 R4, RZ, RZ, 0x5272 ;  /* 0x00005272ff047424 */ /* 0x000fe200078e00ff */
[----:B------:R-:W-:Y:S01]  /*2556f0*/  PLOP3.LUT P0, PT, PT, PT, PT, 0x8, 0x80 ;  /* 0x000000000080781c */ /* 0x000fe20003f0e170 */
[----:B------:R-:W-:-:S03]  /*255700*/  IMAD.MOV.U32 R43, RZ, RZ, -0x1 ;  /* 0xffffffffff2b7424 */ /* 0x000fc600078e00ff */
[----:B------:R0:W-:Y:S09]  /*255710*/  STL [UR45], R4 ;  /* 0x00000004ff007987 */ /* 0x0001f2000810082d */
.L_x_12359:
[----:B------:R-:W-:Y:S05]  /*255720*/  BSYNC.RECONVERGENT B5 ;  /* 0x0000000000057941 */ /* 0x000fea0003800200 */
.L_x_12357:
        /* <DEDUP_REMOVED lines=25> */
.L_x_12361:
[----:B------:R-:W-:Y:S05]  /*2558c0*/  BSYNC.RECONVERGENT B5 ;  /* 0x0000000000057941 */ /* 0x000fea0003800200 */
.L_x_12360:
[----:B------:R3:W-:Y:S01]  /*2558d0*/  STL [UR45], R6 ;  /* 0x00000006ff007987 */ /* 0x0007e2000810082d */
[----:B------:R-:W-:Y:S05]  /*2558e0*/  BRA `(.L_x_12355) ;  /* 0x0000000000107947 */ /* 0x000fea0003800000 */
.L_x_12356:
[----:B------:R-:W-:-:S05]  /*2558f0*/  LEA R4, P0, R16, R42, 0x2 ;  /* 0x0000002a10047211 */ /* 0x000fca00078010ff */
[----:B------:R-:W-:-:S05]  /*255900*/  IMAD.X R5, RZ, RZ, R43, P0 ;  /* 0x000000ffff057224 */ /* 0x000fca00000e062b */
[----:B------:R4:W-:Y:S04]  /*255910*/  ST.E desc[UR36][R4.64+0x20], RZ ;  /* 0x000020ff04007985 */ /* 0x0009e8000c101924 */
[----:B------:R4:W-:Y:S02]  /*255920*/  ST.E.U8 desc[UR36][R4.64+0x20], RZ ;  /* 0x000020ff04007985 */ /* 0x0009e4000c101124 */
.L_x_12355:
[----:B------:R-:W-:Y:S05]  /*255930*/  BSYNC B1 ;  /* 0x0000000000017941 */ /* 0x000fea0003800000 */
.L_x_12335:
[----:B------:R-:W-:-:S13]  /*255940*/  ISETP.GE.AND P0, PT, R12, 0x1, PT ;  /* 0x000000010c00780c */ /* 0x000fda0003f06270 */
[----:B------:R-:W-:Y:S05]  /*255950*/  @!P0 BREAK B2 ;  /* 0x0000000000028942 */ /* 0x000fea0003800000 */
[----:B------:R-:W-:Y:S05]  /*255960*/  @!P0 BRA `(.L_x_12336) ;  /* 0x0000000800e88947 */ /* 0x000fea0003800000 */
[----:B------:R-:W-:Y:S05]  /*255970*/  BSYNC B2 ;  /* 0x0000000000027941 */ /* 0x000fea0003800000 */
.L_x_12334:
[----:B------:R-:W-:-:S07]  /*255980*/  IMAD.MOV.U32 R43, RZ, RZ, RZ ;  /* 0x000000ffff2b7224 */ /* 0x000fce00078e00ff */
.L_x_12376:
        /* <DEDUP_REMOVED lines=57> */
.L_x_12366:
[----:B------:R-:W-:Y:S05]  /*255d20*/  BSYNC.RECONVERGENT B2 ;  /* 0x0000000000027941 */ /* 0x000fea0003800200 */
.L_x_12365:
        /* <DEDUP_REMOVED lines=26> */
.L_x_12368:
[----:B------:R-:W-:Y:S05]  /*255ed0*/  BSYNC.RECONVERGENT B2 ;  /* 0x0000000000027941 */ /* 0x000fea0003800200 */
.L_x_12367:
[----:B------:R1:W-:Y:S01]  /*255ee0*/  STL [UR45], R6 ;  /* 0x00000006ff007987 */ /* 0x0003e2000810082d */
[----:B------:R-:W-:Y:S01]  /*255ef0*/  PRMT R49, RZ, 0x7610, R49 ;  /* 0x00007610ff317816 */ /* 0x000fe20000000031 */
[----:B------:R-:W-:Y:S06]  /*255f00*/  BRA `(.L_x_12363) ;  /* 0x00000000000c7947 */ /* 0x000fec0003800000 */
.L_x_12364:
[----:B------:R-:W-:-:S05]  /*255f10*/  IADD3 R4, P0, PT, R14, R44, RZ ;  /* 0x0000002c0e047210 */ /* 0x000fca0007f1e0ff */
[----:B------:R-:W-:-:S05]  /*255f20*/  IMAD.X R5, RZ, RZ, R45, P0 ;  /* 0x000000ffff057224 */ /* 0x000fca00000e062d */
[----:B------:R4:W5:Y:S03]  /*255f30*/  LD.E.U8 R49, desc[UR36][R4.64+0x20] ;  /* 0x0000202404317980 */ /* 0x000966000c101100 */
.L_x_12363:
[----:B------:R-:W-:Y:S05]  /*255f40*/  BSYNC.RECONVERGENT B1 ;  /* 0x0000000000017941 */ /* 0x000fea0003800200 */
.L_x_12362:
[----:B0---4-:R-:W-:Y:S01]  /*255f50*/  @!P1 IMAD.MOV.U32 R4, RZ, RZ, 0x5368 ;  /* 0x00005368ff049424 */ /* 0x011fe200078e00ff */
[----:B------:R-:W-:Y:S04]  /*255f60*/  BSSY.RECONVERGENT B1, `(.L_x_12369) ;  /* 0x0000057000017945 */ /* 0x000fe80003800200 */
        /* <DEDUP_REMOVED lines=52> */
.L_x_12373:
[----:B------:R-:W-:Y:S05]  /*2562b0*/  BSYNC.RECONVERGENT B2 ;  /* 0x0000000000027941 */ /* 0x000fea0003800200 */
.L_x_12372:
        /* <DEDUP_REMOVED lines=26> */
.L_x_12375:
[----:B------:R-:W-:Y:S05]  /*256460*/  BSYNC.RECONVERGENT B2 ;  /* 0x0000000000027941 */ /* 0x000fea0003800200 */
.L_x_12374:
[----:B------:R4:W-:Y:S01]  /*256470*/  STL [UR45], R6 ;  /* 0x00000006ff007987 */ /* 0x0009e2000810082d */
[----:B------:R-:W-:Y:S05]  /*256480*/  BRA `(.L_x_12370) ;  /* 0x0000000000107947 */ /* 0x000fea0003800000 */
.L_x_12371:
[----:B------:R-:W-:-:S05]  /*256490*/  IADD3 R4, P0, PT, R14, R44, RZ ;  /* 0x0000002c0e047210 */ /* 0x000fca0007f1e0ff */
[----:B------:R-:W-:-:S05]  /*2564a0*/  IMAD.X R5, RZ, RZ, R45, P0 ;  /* 0x000000ffff057224 */ /* 0x000fca00000e062d */
[----:B------:R0:W-:Y:S04]  /*2564b0*/  ST.E desc[UR36][R4.64+0x20], RZ ;  /* 0x000020ff04007985 */ /* 0x0001e8000c101924 */
[----:B-----5:R0:W-:Y:S02]  /*2564c0*/  ST.E.U8 desc[UR36][R4.64+0x20], R49 ;  /* 0x0000203104007985 */ /* 0x0201e4000c101124 */
.L_x_12370:
[----:B------:R-:W-:Y:S05]  /*2564d0*/  BSYNC.RECONVERGENT B1 ;  /* 0x0000000000017941 */ /* 0x000fea0003800200 */
.L_x_12369:
[----:B------:R-:W-:-:S05]  /*2564e0*/  VIADD R43, R43, 0x1 ;  /* 0x000000012b2b7836 */ /* 0x000fca0000000000 */
[----:B------:R-:W-:-:S13]  /*2564f0*/  ISETP.NE.AND P0, PT, R43, R12, PT ;  /* 0x0000000c2b00720c */ /* 0x000fda0003f05270 */
[----:B------:R-:W-:Y:S05]  /*256500*/  @P0 BRA `(.L_x_12376) ;  /* 0xfffffff400200947 */ /* 0x000fea000383ffff */
.L_x_12336:
[----:B------:R-:W-:Y:S05]  /*256510*/  BSYNC B3 ;  /* 0x0000000000037941 */ /* 0x000fea0003800000 */
.L_x_12333:
        /* <DEDUP_REMOVED lines=12> */
[----:B------:R1:W-:Y:S02]  /*2565e0*/  ST.E desc[UR36][R42.64+0x30], RZ ;  /* 0x000030ff2a007985 */ /* 0x0003e4000c101924 */
.L_x_12332:
[----:B------:R-:W-:Y:S05]  /*2565f0*/  BSYNC B4 ;  /* 0x0000000000047941 */ /* 0x000fea0003800000 */
.L_x_12331:
[----:B------:R-:W-:Y:S01]  /*256600*/  ISETP.NE.AND P0, PT, R3, -0x1, PT ;  /* 0xffffffff0300780c */ /* 0x000fe20003f05270 */
[----:B------:R-:W-:-:S12]  /*256610*/  BSSY B1, `(.L_x_12377) ;  /* 0x0000055000017945 */ /* 0x000fd80003800000 */
[----:B------:R-:W-:-:S05]  /*256620*/  @!P0 IMAD.MOV.U32 R4, RZ, RZ, 0x5368 ;  /* 0x00005368ff048424 */ /* 0x000fca00078e00ff */
[----:B------:R2:W-:Y:S01]  /*256630*/  @!P0 STL [UR45], R4 ;  /* 0x00000004ff008987 */ /* 0x0005e2000810082d */
[----:B------:R-:W-:Y:S05]  /*256640*/  @!P0 BRA `(.L_x_12378) ;  /* 0x0000000400448947 */ /* 0x000fea0003800000 */
[----:B0-2---:R-:W0:Y:S02]  /*256650*/  LDS.128 R4, [R14] ;  /* 0x000000000e047984 */ /* 0x005e240000000c00 */
        /* <DEDUP_REMOVED lines=19> */
[--C-:B-1----:R-:W-:Y:S01]  /*256790*/  SHF.R.S64 R43, RZ, 0x1c, R39.reuse ;  /* 0x0000001cff2b7819 */ /* 0x102fe20000001027 */
[----:B------:R-:W-:Y:S01]  /*2567a0*/  IMAD.MOV.U32 R7, RZ, RZ, 0x1 ;  /* 0x00000001ff077424 */ /* 0x000fe200078e00ff */
[----:B-----5:R-:W-:Y:S01]  /*2567b0*/  SHF.R.S32.HI R45, RZ, 0x1c, R39 ;  /* 0x0000001cff2d7819 */ /* 0x020fe20000011427 */
        /* <DEDUP_REMOVED lines=23> */
[----:B------:R-:W3:Y:S02]  /*256930*/  LDL R4, [UR45] ;  /* 0x0000002dff047983 */ /* 0x000ee40008100800 */
[----:B--23--:R-:W-:-:S13]  /*256940*/  ISETP.EQ.AND P1, PT, R4, RZ, PT ;  /* 0x000000ff0400720c */ /* 0x00cfda0003f22270 */
.L_x_12381:
[----:B------:R-:W-:Y:S05]  /*256950*/  BSYNC.RECONVERGENT B2 ;  /* 0x0000000000027941 */ /* 0x000fea0003800200 */
.L_x_12380:
        /* <DEDUP_REMOVED lines=26> */
.L_x_12383:
[----:B------:R-:W-:Y:S05]  /*256b00*/  BSYNC.RECONVERGENT B2 ;  /* 0x0000000000027941 */ /* 0x000fea0003800200 */
.L_x_12382:
[----:B------:R3:W-:Y:S01]  /*256b10*/  STL [UR45], R6 ;  /* 0x00000006ff007987 */ /* 0x0007e2000810082d */
[----:B------:R-:W-:Y:S05]  /*256b20*/  BRA `(.L_x_12378) ;  /* 0x00000000000c7947 */ /* 0x000fea0003800000 */
.L_x_12379:
[----:B------:R-:W-:-:S05]  /*256b30*/  LEA R4, P0, R15, R40, 0x2 ;  /* 0x000000280f047211 */ /* 0x000fca00078010ff */
[----:B------:R-:W-:-:S05]  /*256b40*/  IMAD.X R5, RZ, RZ, R41, P0 ;  /* 0x000000ffff057224 */ /* 0x000fca00000e0629 */
[----:B------:R4:W-:Y:S03]  /*256b50*/  ST.E desc[UR36][R4.64+0x20], R21 ;  /* 0x0000201504007985 */ /* 0x0009e6000c101924 */
.L_x_12378:
[----:B------:R-:W-:Y:S05]  /*256b60*/  BSYNC B1 ;  /* 0x0000000000017941 */ /* 0x000fea0003800000 */
.L_x_12377:
[----:B------:R-:W-:Y:S02]  /*256b70*/  VIADD R15, R15, 0x1 ;  /* 0x000000010f0f7836 */ /* 0x000fe40000000000 */
[----:B----4-:R-:W-:-:S03]  /*256b80*/  IMAD.IADD R21, R13, 0x1, R10 ;  /* 0x000000010d157824 */ /* 0x010fc600078e020a */
[----:B------:R-:W-:-:S13]  /*256b90*/  ISETP.NE.AND P0, PT, R15, R0, PT ;  /* 0x000000000f00720c */ /* 0x000fda0003f05270 */
[----:B------:R-:W-:Y:S05]  /*256ba0*/  @P0 BRA `(.L_x_12384) ;  /* 0xffffff9c00b40947 */ /* 0x000fea000383ffff */
.L_x_12254:
[----:B------:R-:W-:-:S05]  /*256bb0*/  IMAD.IADD R10, R8, 0x1, -R21 ;  /* 0x00000001080a7824 */ /* 0x000fca00078e0a15 */
[----:B------:R-:W-:-:S04]  /*256bc0*/  LEA R15, R10, 0x20, 0x2 ;  /* 0x000000200a0f7811 */ /* 0x000fc800078e10ff */
[----:B012-4-:R-:W-:-:S04]  /*256bd0*/  SHF.R.S32.HI R4, RZ, 0x1f, R15 ;  /* 0x0000001fff047819 */ /* 0x017fc8000001140f */
        /* <DEDUP_REMOVED lines=47> */
.L_x_12406:
        /* <DEDUP_REMOVED lines=52> */
.L_x_12394:
[----:B------:R-:W-:Y:S05]  /*257210*/  BSYNC.RECONVERGENT B5 ;  /* 0x0000000000057941 */ /* 0x000fea0003800200 */
.L_x_12393:
        /* <DEDUP_REMOVED lines=26> */
.L_x_12396:
[----:B------:R-:W-:Y:S05]  /*2573c0*/  BSYNC.RECONVERGENT B5 ;  /* 0x0000000000057941 */ /* 0x000fea0003800200 */
.L_x_12395:
[----:B------:R2:W-:Y:S01]  /*2573d0*/  STL [UR45], R6 ;  /* 0x00000006ff007987 */ /* 0x0005e2000810082d */
[----:B------:R-:W-:Y:S05]  /*2573e0*/  BRA `(.L_x_12397) ;  /* 0x0000000000107947 */ /* 0x000fea0003800000 */
.L_x_12392:
[----:B------:R-:W-:-:S05]  /*2573f0*/  LEA R4, P0, R13, R40, 0x2 ;  /* 0x000000280d047211 */ /* 0x000fca00078010ff */
[----:B------:R-:W-:-:S05]  /*257400*/  IMAD.X R5, RZ, RZ, R41, P0 ;  /* 0x000000ffff057224 */ /* 0x000fca00000e0629 */
[----:B------:R0:W-:Y:S04]  /*257410*/  ST.E desc[UR36][R4.64+0x20], RZ ;  /* 0x000020ff04007985 */ /* 0x0001e8000c101924 */
[----:B------:R0:W-:Y:S02]  /*257420*/  ST.E.U8 desc[UR36][R4.64+0x20], RZ ;  /* 0x000020ff04007985 */ /* 0x0001e4000c101124 */
.L_x_12397:
[----:B------:R-:W-:Y:S05]  /*257430*/  BSYNC.RECONVERGENT B4 ;  /* 0x0000000000047941 */ /* 0x000fea0003800200 */
.L_x_12391:
        /* <DEDUP_REMOVED lines=52> */
.L_x_12401:
[----:B------:R-:W-:Y:S01]  /*257780*/  IMAD.MOV.U32 R4, RZ, RZ, 0x5272 ;  /* 0x00005272ff047424 */ /* 0x000fe200078e00ff */
[----:B------:R-:W-:Y:S01]  /*257790*/  PLOP3.LUT P0, PT, PT, PT, PT, 0x8, 0x80 ;  /* 0x000000000080781c */ /* 0x000fe20003f0e170 */
[----:B------:R-:W-:-:S03]  /*2577a0*/  IMAD.MOV.U32 R15, RZ, RZ, -0x1 ;  /* 0xffffffffff0f7424 */ /* 0x000fc600078e00ff */
[----:B------:R0:W-:Y:S09]  /*2577b0*/  STL [UR45], R4 ;  /* 0x00000004ff007987 */ /* 0x0001f2000810082d */
.L_x_12402:
[----:B------:R-:W-:Y:S05]  /*2577c0*/  BSYNC.RECONVERGENT B5 ;  /* 0x0000000000057941 */ /* 0x000fea0003800200 */
.L_x_12400:
        /* <DEDUP_REMOVED lines=25> */
.L_x_12404:
[----:B------:R-:W-:Y:S05]  /*257960*/  BSYNC.RECONVERGENT B5 ;  /* 0x0000000000057941 */ /* 0x000fea0003800200 */
.L_x_12403:
[----:B------:R2:W-:Y:S01]  /*257970*/  STL [UR45], R6 ;  /* 0x00000006ff007987 */ /* 0x0005e2000810082d */
[----:B------:R-:W-:Y:S05]  /*257980*/  BRA `(.L_x_12405) ;  /* 0x0000000000107947 */ /* 0x000fea0003800000 */
.L_x_12399:
[----:B------:R-:W-:-:S05]  /*257990*/  LEA R4, P0, R45, R40, 0x2 ;  /* 0x000000282d047211 */ /* 0x000fca00078010ff */
[----:B------:R-:W-:-:S05]  /*2579a0*/  IMAD.X R5, RZ, RZ, R41, P0 ;  /* 0x000000ffff057224 */ /* 0x000fca00000e0629 */
[----:B------:R0:W-:Y:S04]  /*2579b0*/  ST.E desc[UR36][R4.64+0x20], RZ ;  /* 0x000020ff04007985 */ /* 0x0001e8000c101924 */
[----:B------:R0:W-:Y:S02]  /*2579c0*/  ST.E.U8 desc[UR36][R4.64+0x20], RZ ;  /* 0x000020ff04007985 */ /* 0x0001e4000c101124 */
.L_x_12405:
[----:B------:R-:W-:Y:S05]  /*2579d0*/  BSYNC.RECONVERGENT B4 ;  /* 0x0000000000047941 */ /* 0x000fea0003800200 */
.L_x_12398:
[----:B------:R-:W-:-:S05]  /*2579e0*/  VIADD R13, R13, 0x2 ;  /* 0x000000020d0d7836 */ /* 0x000fca0000000000 */
[----:B------:R-:W-:-:S13]  /*2579f0*/  ISETP.NE.AND P0, PT, R13, R8, PT ;  /* 0x000000080d00720c */ /* 0x000fda0003f05270 */
[----:B------:R-:W-:Y:S05]  /*257a00*/  @P0 BRA `(.L_x_12406) ;  /* 0xfffffff400300947 */ /* 0x000fea000383ffff */
.L_x_12390:
[----:B------:R-:W-:Y:S05]  /*257a10*/  BSYNC B1 ;  /* 0x0000000000017941 */ /* 0x000fea0003800000 */
.L_x_12389:
        /* <DEDUP_REMOVED lines=50> */
.L_x_12410:
[----:B------:R-:W-:Y:S01]  /*257d40*/  IMAD.MOV.U32 R4, RZ, RZ, 0x5272 ;  /* 0x00005272ff047424 */ /* 0x000fe200078e00ff */
[----:B------:R-:W-:Y:S01]  /*257d50*/  PLOP3.LUT P0, PT, PT, PT, PT, 0x8, 0x80 ;  /* 0x000000000080781c */ /* 0x000fe20003f0e170 */
[----:B------:R-:W-:-:S03]  /*257d60*/  IMAD.MOV.U32 R13, RZ, RZ, -0x1 ;  /* 0xffffffffff0d7424 */ /* 0x000fc600078e00ff */
[----:B------:R0:W-:Y:S09]  /*257d70*/  STL [UR45], R4 ;  /* 0x00000004ff007987 */ /* 0x0001f2000810082d */
.L_x_12411:
[----:B------:R-:W-:Y:S05]  /*257d80*/  BSYNC.RECONVERGENT B4 ;  /* 0x0000000000047941 */ /* 0x000fea0003800200 */
.L_x_12409:
        /* <DEDUP_REMOVED lines=25> */
.L_x_12413:
[----:B------:R-:W-:Y:S05]  /*257f20*/  BSYNC.RECONVERGENT B4 ;  /* 0x0000000000047941 */ /* 0x000fea0003800200 */
.L_x_12412:
[----:B------:R3:W-:Y:S01]  /*257f30*/  STL [UR45], R6 ;  /* 0x00000006ff007987 */ /* 0x0007e2000810082d */
[----:B------:R-:W-:Y:S05]  /*257f40*/  BRA `(.L_x_12407) ;  /* 0x0000000000107947 */ /* 0x000fea0003800000 */
.L_x_12408:
[----:B------:R-:W-:-:S05]  /*257f50*/  LEA R4, P0, R8, R12, 0x2 ;  /* 0x0000000c08047211 */ /* 0x000fca00078010ff */
[----:B------:R-:W-:-:S05]  /*257f60*/  IMAD.X R5, RZ, RZ, R13, P0 ;  /* 0x000000ffff057224 */ /* 0x000fca00000e060d */
[----:B------:R0:W-:Y:S04]  /*257f70*/  ST.E desc[UR36][R4.64+0x20], RZ ;  /* 0x000020ff04007985 */ /* 0x0001e8000c101924 */
[----:B------:R0:W-:Y:S02]  /*257f80*/  ST.E.U8 desc[UR36][R4.64+0x20], RZ ;  /* 0x000020ff04007985 */ /* 0x0001e4000c101124 */
.L_x_12407:
[----:B------:R-:W-:Y:S05]  /*257f90*/  BSYNC.RECONVERGENT B1 ;  /* 0x0000000000017941 */ /* 0x000fea0003800200 */
.L_x_12387:
[----:B------:R-:W-:-:S13]  /*257fa0*/  ISETP.GE.AND P0, PT, R10, 0x1, PT ;  /* 0x000000010a00780c */ /* 0x000fda0003f06270 */
[----:B------:R-:W-:Y:S05]  /*257fb0*/  @!P0 BREAK B2 ;  /* 0x0000000000028942 */ /* 0x000fea0003800000 */
[----:B------:R-:W-:Y:S05]  /*257fc0*/  @!P0 BRA `(.L_x_12388) ;  /* 0x0000000800f88947 */ /* 0x000fea0003800000 */
[----:B------:R-:W-:Y:S05]  /*257fd0*/  BSYNC B2 ;  /* 0x0000000000027941 */ /* 0x000fea0003800000 */
.L_x_12386:
[----:B------:R-:W-:Y:S01]  /*257fe0*/  ISETP.NE.AND P2, PT, R9, -0x1, PT ;  /* 0xffffffff0900780c */ /* 0x000fe20003f45270 */
[----:B------:R-:W-:-:S12]  /*257ff0*/  IMAD.MOV.U32 R13, RZ, RZ, RZ ;  /* 0x000000ffff0d7224 */ /* 0x000fd800078e00ff */
.L_x_12428:
[----:B01----:R-:W-:Y:S01]  /*258000*/  @!P2 IMAD.MOV.U32 R4, RZ, RZ, 0x5368 ;  /* 0x00005368ff04a424 */ /* 0x003fe200078e00ff */
[----:B------:R-:W-:Y:S05]  /*258010*/  YIELD ;  /* 0x0000000000007946 */ /* 0x000fea0003800000 */
[----:B------:R0:W-:Y:S01]  /*258020*/  @!P2 STL [UR45], R4 ;  /* 0x00000004ff00a987 */ /* 0x0001e2000810082d */
[----:B------:R-:W-:Y:S01]  /*258030*/  BSSY.RECONVERGENT B1, `(.L_x_12414) ;  /* 0x0000059000017945 */ /* 0x000fe20003800200 */
[----:B-----5:R-:W-:-:S03]  /*258040*/  @!P2 PRMT R39, RZ, 0x7610, R39 ;  /* 0x00007610ff27a816 */ /* 0x020fc60000000027 */
[----:B----4-:R-:W-:Y:S05]  /*258050*/  @!P2 BRA `(.L_x_12415) ;  /* 0x000000040058a947 */ /* 0x010fea0003800000 */
        /* <DEDUP_REMOVED lines=51> */
.L_x_12418:
[----:B------:R-:W-:Y:S05]  /*258390*/  BSYNC.RECONVERGENT B2 ;  /* 0x0000000000027941 */ /* 0x000fea0003800200 */
.L_x_12417:
        /* <DEDUP_REMOVED lines=26> */
.L_x_12420:
[----:B------:R-:W-:Y:S05]  /*258540*/  BSYNC.RECONVERGENT B2 ;  /* 0x0000000000027941 */ /* 0x000fea0003800200 */
.L_x_12419:
[----:B------:R4:W-:Y:S01]  /*258550*/  STL [UR45], R6 ;  /* 0x00000006ff007987 */ /* 0x0009e2000810082d */
[----:B------:R-:W-:Y:S01]  /*258560*/  PRMT R39, RZ, 0x7610, R39 ;  /* 0x00007610ff277816 */ /* 0x000fe20000000027 */
[----:B------:R-:W-:Y:S06]  /*258570*/  BRA `(.L_x_12415) ;  /* 0x0000000000107947 */ /* 0x000fec0003800000 */
.L_x_12416:
[----:B------:R-:W-:-:S04]  /*258580*/  LEA R5, R21, 0x20, 0x2 ;  /* 0x0000002015057811 */ /* 0x000fc800078e10ff */
[----:B------:R-:W-:-:S05]  /*258590*/  IADD3 R4, P0, PT, R14, R5, RZ ;  /* 0x000000050e047210 */ /* 0x000fca0007f1e0ff */
[----:B------:R-:W-:-:S05]  /*2585a0*/  IMAD.X R5, RZ, RZ, R15, P0 ;  /* 0x000000ffff057224 */ /* 0x000fca00000e060f */
[----:B------:R1:W5:Y:S03]  /*2585b0*/  LD.E.U8 R39, desc[UR36][R4.64] ;  /* 0x0000002404277980 */ /* 0x000366000c101100 */
.L_x_12415:
[----:B------:R-:W-:Y:S05]  /*2585c0*/  BSYNC.RECONVERGENT B1 ;  /* 0x0000000000017941 */ /* 0x000fea0003800200 */
.L_x_12414:
        /* <DEDUP_REMOVED lines=55> */
.L_x_12425:
[----:B------:R-:W-:Y:S05]  /*258940*/  BSYNC.RECONVERGENT B2 ;  /* 0x0000000000027941 */ /* 0x000fea0003800200 */
.L_x_12424:
        /* <DEDUP_REMOVED lines=26> */
.L_x_12427:
[----:B------:R-:W-:Y:S05]  /*258af0*/  BSYNC.RECONVERGENT B2 ;  /* 0x0000000000027941 */ /* 0x000fea0003800200 */
.L_x_12426:
[----:B------:R1:W-:Y:S01]  /*258b00*/  STL [UR45], R6 ;  /* 0x00000006ff007987 */ /* 0x0003e2000810082d */
[----:B------:R-:W-:Y:S05]  /*258b10*/  BRA `(.L_x_12422) ;  /* 0x0000000000107947 */ /* 0x000fea0003800000 */
.L_x_12423:
[----:B------:R-:W-:-:S05]  /*258b20*/  LEA R4, P0, R13, R14, 0x2 ;  /* 0x0000000e0d047211 */ /* 0x000fca00078010ff */
[----:B------:R-:W-:-:S05]  /*258b30*/  IMAD.X R5, RZ, RZ, R15, P0 ;  /* 0x000000ffff057224 */ /* 0x000fca00000e060f */
[----:B------:R0:W-:Y:S04]  /*258b40*/  ST.E desc[UR36][R4.64+0x20], RZ ;  /* 0x000020ff04007985 */ /* 0x0001e8000c101924 */
[----:B-----5:R0:W-:Y:S02]  /*258b50*/  ST.E.U8 desc[UR36][R4.64+0x20], R39 ;  /* 0x0000202704007985 */ /* 0x0201e4000c101124 */
.L_x_12422:
[----:B------:R-:W-:Y:S05]  /*258b60*/  BSYNC.RECONVERGENT B1 ;  /* 0x0000000000017941 */ /* 0x000fea0003800200 */
.L_x_12421:
[----:B------:R-:W-:Y:S02]  /*258b70*/  VIADD R13, R13, 0x1 ;  /* 0x000000010d0d7836 */ /* 0x000fe40000000000 */
[----:B------:R-:W-:-:S03]  /*258b80*/  VIADD R21, R21, 0x1 ;  /* 0x0000000115157836 */ /* 0x000fc60000000000 */
[----:B------:R-:W-:-:S13]  /*258b90*/  ISETP.NE.AND P0, PT, R13, R10, PT ;  /* 0x0000000a0d00720c */ /* 0x000fda0003f05270 */
[----:B------:R-:W-:Y:S05]  /*258ba0*/  @P0 BRA `(.L_x_12428) ;  /* 0xfffffff400140947 */ /* 0x000fea000383ffff */
.L_x_12388:
[----:B------:R-:W-:Y:S05]  /*258bb0*/  BSYNC B3 ;  /* 0x0000000000037941 */ /* 0x000fea0003800000 */
.L_x_12385:
        /* <DEDUP_REMOVED lines=79> */
.L_x_12452:
        /* <DEDUP_REMOVED lines=52> */
.L_x_12440:
[----:B------:R-:W-:Y:S05]  /*2593f0*/  BSYNC.RECONVERGENT B9 ;  /* 0x0000000000097941 */ /* 0x000fea0003800200 */
.L_x_12439:
        /* <DEDUP_REMOVED lines=26> */
.L_x_12442:
[----:B------:R-:W-:Y:S05]  /*2595a0*/  BSYNC.RECONVERGENT B9 ;  /* 0x0000000000097941 */ /* 0x000fea0003800200 */
.L_x_12441:
[----:B------:R2:W-:Y:S01]  /*2595b0*/  STL [UR45], R6 ;  /* 0x00000006ff007987 */ /* 0x0005e2000810082d */
[----:B------:R-:W-:Y:S05]  /*2595c0*/  BRA `(.L_x_12443) ;  /* 0x0000000000107947 */ /* 0x000fea0003800000 */
.L_x_12438:
[----:B------:R-:W-:-:S05]  /*2595d0*/  LEA R4, P0, R15, R20, 0x2 ;  /* 0x000000140f047211 */ /* 0x000fca00078010ff */
[----:B------:R-:W-:-:S05]  /*2595e0*/  IMAD.X R5, RZ, RZ, R21, P0 ;  /* 0x000000ffff057224 */ /* 0x000fca00000e0615 */
[----:B------:R3:W-:Y:S04]  /*2595f0*/  ST.E desc[UR36][R4.64+0x20], RZ ;  /* 0x000020ff04007985 */ /* 0x0007e8000c101924 */
[----:B------:R3:W-:Y:S02]  /*259600*/  ST.E.U8 desc[UR36][R4.64+0x20], RZ ;  /* 0x000020ff04007985 */ /* 0x0007e4000c101124 */
.L_x_12443:
[----:B------:R-:W-:Y:S05]  /*259610*/  BSYNC.RECONVERGENT B5 ;  /* 0x0000000000057941 */ /* 0x000fea0003800200 */
.L_x_12437:
        /* <DEDUP_REMOVED lines=52> */
.L_x_12447:
[----:B------:R-:W-:Y:S01]  /*259960*/  IMAD.MOV.U32 R4, RZ, RZ, 0x5272 ;  /* 0x00005272ff047424 */ /* 0x000fe200078e00ff */
[----:B------:R-:W-:Y:S01]  /*259970*/  PLOP3.LUT P0, PT, PT, PT, PT, 0x8, 0x80 ;  /* 0x000000000080781c */ /* 0x000fe20003f0e170 */
[----:B------:R-:W-:-:S03]  /*259980*/  IMAD.MOV.U32 R21, RZ, RZ, -0x1 ;  /* 0xffffffffff157424 */ /* 0x000fc600078e00ff */
[----:B------:R0:W-:Y:S09]  /*259990*/  STL [UR45], R4 ;  /* 0x00000004ff007987 */ /* 0x0001f2000810082d */
.L_x_12448:
[----:B------:R-:W-:Y:S05]  /*2599a0*/  BSYNC.RECONVERGENT B9 ;  /* 0x0000000000097941 */ /* 0x000fea0003800200 */
.L_x_12446:
        /* <DEDUP_REMOVED lines=25> */
.L_x_12450:
[----:B------:R-:W-:Y:S05]  /*259b40*/  BSYNC.RECONVERGENT B9 ;  /* 0x0000000000097941 */ /* 0x000fea0003800200 */
.L_x_12449:
[----:B------:R2:W-:Y:S01]  /*259b50*/  STL [UR45], R6 ;  /* 0x00000006ff007987 */ /* 0x0005e2000810082d */
[----:B------:R-:W-:Y:S05]  /*259b60*/  BRA `(.L_x_12451) ;  /* 0x0000000000107947 */ /* 0x000fea0003800000 */
.L_x_12445:
[----:B------:R-:W-:-:S05]  /*259b70*/  LEA R4, P0, R45, R20, 0x2 ;  /* 0x000000142d047211 */ /* 0x000fca00078010ff */
[----:B------:R-:W-:-:S05]  /*259b80*/  IMAD.X R5, RZ, RZ, R21, P0 ;  /* 0x000000ffff057224 */ /* 0x000fca00000e0615 */
[----:B------:R0:W-:Y:S04]  /*259b90*/  ST.E desc[UR36][R4.64+0x20], RZ ;  /* 0x000020ff04007985 */ /* 0x0001e8000c101924 */
[----:B------:R0:W-:Y:S02]  /*259ba0*/  ST.E.U8 desc[UR36][R4.64+0x20], RZ ;  /* 0x000020ff04007985 */ /* 0x0001e4000c101124 */
.L_x_12451:
[----:B------:R-:W-:Y:S05]  /*259bb0*/  BSYNC.RECONVERGENT B5 ;  /* 0x0000000000057941 */ /* 0x000fea0003800200 */
.L_x_12444:
[----:B------:R-:W-:-:S05]  /*259bc0*/  VIADD R15, R15, 0x2 ;  /* 0x000000020f0f7836 */ /* 0x000fca0000000000 */
[----:B------:R-:W-:-:S13]  /*259bd0*/  ISETP.NE.AND P0, PT, R15, R10, PT ;  /* 0x0000000a0f00720c */ /* 0x000fda0003f05270 */
[----:B------:R-:W-:Y:S05]  /*259be0*/  @P0 BRA `(.L_x_12452) ;  /* 0xfffffff400300947 */ /* 0x000fea000383ffff */
.L_x_12436:
[----:B------:R-:W-:Y:S05]  /*259bf0*/  BSYNC B1 ;  /* 0x0000000000017941 */ /* 0x000fea0003800000 */
.L_x_12435:
        /* <DEDUP_REMOVED lines=50> */
.L_x_12456:
[----:B------:R-:W-:Y:S01]  /*259f20*/  IMAD.MOV.U32 R4, RZ, RZ, 0x5272 ;  /* 0x00005272ff047424 */ /* 0x000fe200078e00ff */
[----:B------:R-:W-:Y:S01]  /*259f30*/  PLOP3.LUT P0, PT, PT, PT, PT, 0x8, 0x80 ;  /* 0x000000000080781c */ /* 0x000fe20003f0e170 */
[----:B------:R-:W-:-:S03]  /*259f40*/  IMAD.MOV.U32 R15, RZ, RZ, -0x1 ;  /* 0xffffffffff0f7424 */ /* 0x000fc600078e00ff */
[----:B------:R0:W-:Y:S09]  /*259f50*/  STL [UR45], R4 ;  /* 0x00000004ff007987 */ /* 0x0001f2000810082d */
.L_x_12457:
[----:B------:R-:W-:Y:S05]  /*259f60*/  BSYNC.RECONVERGENT B5 ;  /* 0x0000000000057941 */ /* 0x000fea0003800200 */
.L_x_12455:
        /* <DEDUP_REMOVED lines=25> */
.L_x_12459:
[----:B------:R-:W-:Y:S05]  /*25a100*/  BSYNC.RECONVERGENT B5 ;  /* 0x0000000000057941 */ /* 0x000fea0003800200 */
.L_x_12458:
[----:B------:R3:W-:Y:S01]  /*25a110*/  STL [UR45], R6 ;  /* 0x00000006ff007987 */ /* 0x0007e2000810082d */
[----:B------:R-:W-:Y:S05]  /*25a120*/  BRA `(.L_x_12453) ;  /* 0x0000000000107947 */ /* 0x000fea0003800000 */
.L_x_12454:
[----:B------:R-:W-:-:S05]  /*25a130*/  LEA R4, P0, R10, R14, 0x2 ;  /* 0x0000000e0a047211 */ /* 0x000fca00078010ff */
[----:B------:R-:W-:-:S05]  /*25a140*/  IMAD.X R5, RZ, RZ, R15, P0 ;  /* 0x000000ffff057224 */ /* 0x000fca00000e060f */
[----:B------:R0:W-:Y:S04]  /*25a150*/  ST.E desc[UR36][R4.64+0x20], RZ ;  /* 0x000020ff04007985 */ /* 0x0001e8000c101924 */
[----:B------:R0:W-:Y:S02]  /*25a160*/  ST.E.U8 desc[UR36][R4.64+0x20], RZ ;  /* 0x000020ff04007985 */ /* 0x0001e4000c101124 */
.L_x_12453:
[----:B------:R-:W-:Y:S05]  /*25a170*/  BSYNC.RECONVERGENT B1 ;  /* 0x0000000000017941 */ /* 0x000fea0003800200 */
.L_x_12433:
[----:B------:R-:W-:-:S13]  /*25a180*/  ISETP.GE.AND P0, PT, R8, 0x1, PT ;  /* 0x000000010800780c */ /* 0x000fda0003f06270 */
[----:B------:R-:W-:Y:S05]  /*25a190*/  @!P0 BREAK B2 ;  /* 0x0000000000028942 */ /* 0x000fea0003800000 */
[----:B------:R-:W-:Y:S05]  /*25a1a0*/  @!P0 BRA `(.L_x_12434) ;  /* 0x0000000800f08947 */ /* 0x000fea0003800000 */
[----:B------:R-:W-:Y:S05]  /*25a1b0*/  BSYNC B2 ;  /* 0x0000000000027941 */ /* 0x000fea0003800000 */
.L_x_12432:
[----:B------:R-:W-:Y:S01]  /*25a1c0*/  ISETP.NE.AND P2, PT, R11, -0x1, PT ;  /* 0xffffffff0b00780c */ /* 0x000fe20003f45270 */
[----:B------:R-:W-:-:S12]  /*25a1d0*/  IMAD.MOV.U32 R15, RZ, RZ, RZ ;  /* 0x000000ffff0f7224 */ /* 0x000fd800078e00ff */
.L_x_12474:
        /* <DEDUP_REMOVED lines=57> */
.L_x_12464:
[----:B------:R-:W-:Y:S05]  /*25a570*/  BSYNC.RECONVERGENT B2 ;  /* 0x0000000000027941 */ /* 0x000fea0003800200 */
.L_x_12463:
        /* <DEDUP_REMOVED lines=26> */
.L_x_12466:
[----:B------:R-:W-:Y:S05]  /*25a720*/  BSYNC.RECONVERGENT B2 ;  /* 0x0000000000027941 */ /* 0x000fea0003800200 */
.L_x_12465:
[----:B------:R1:W-:Y:S01]  /*25a730*/  STL [UR45], R6 ;  /* 0x00000006ff007987 */ /* 0x0003e2000810082d */
[----:B------:R-:W-:Y:S01]  /*25a740*/  PRMT R39, RZ, 0x7610, R39 ;  /* 0x00007610ff277816 */ /* 0x000fe20000000027 */
[----:B------:R-:W-:Y:S06]  /*25a750*/  BRA `(.L_x_12461) ;  /* 0x00000000000c7947 */ /* 0x000fec0003800000 */
.L_x_12462:
[----:B------:R-:W-:-:S05]  /*25a760*/  IADD3 R4, P0, PT, R10, R20, RZ ;  /* 0x000000140a047210 */ /* 0x000fca0007f1e0ff */
[----:B------:R-:W-:-:S05]  /*25a770*/  IMAD.X R5, RZ, RZ, R21, P0 ;  /* 0x000000ffff057224 */ /* 0x000fca00000e0615 */
[----:B------:R4:W5:Y:S03]  /*25a780*/  LD.E.U8 R39, desc[UR36][R4.64+0x20] ;  /* 0x0000202404277980 */ /* 0x000966000c101100 */
.L_x_12461:
[----:B------:R-:W-:Y:S05]  /*25a790*/  BSYNC.RECONVERGENT B1 ;  /* 0x0000000000017941 */ /* 0x000fea0003800200 */
.L_x_12460:
        /* <DEDUP_REMOVED lines=55> */
.L_x_12471:
[----:B------:R-:W-:Y:S05]  /*25ab10*/  BSYNC.RECONVERGENT B2 ;  /* 0x0000000000027941 */ /* 0x000fea0003800200 */
.L_x_12470:
        /* <DEDUP_REMOVED lines=26> */
.L_x_12473:
[----:B------:R-:W-:Y:S05]  /*25acc0*/  BSYNC.RECONVERGENT B2 ;  /* 0x0000000000027941 */ /* 0x000fea0003800200 */
.L_x_12472:
[----:B------:R1:W-:Y:S01]  /*25acd0*/  STL [UR45], R6 ;  /* 0x00000006ff007987 */ /* 0x0003e2000810082d */
[----:B------:R-:W-:Y:S05]  /*25ace0*/  BRA `(.L_x_12468) ;  /* 0x0000000000107947 */ /* 0x000fea0003800000 */
.L_x_12469:
[----:B------:R-:W-:-:S05]  /*25acf0*/  IADD3 R4, P0, PT, R10, R20, RZ ;  /* 0x000000140a047210 */ /* 0x000fca0007f1e0ff */
[----:B------:R-:W-:-:S05]  /*25ad00*/  IMAD.X R5, RZ, RZ, R21, P0 ;  /* 0x000000ffff057224 */ /* 0x000fca00000e0615 */
[----:B------:R4:W-:Y:S04]  /*25ad10*/  ST.E desc[UR36][R4.64+0x20], RZ ;  /* 0x000020ff04007985 */ /* 0x0009e8000c101924 */
[----:B-----5:R4:W-:Y:S02]  /*25ad20*/  ST.E.U8 desc[UR36][R4.64+0x20], R39 ;  /* 0x0000202704007985 */ /* 0x0209e4000c101124 */
.L_x_12468:
[----:B------:R-:W-:Y:S05]  /*25ad30*/  BSYNC.RECONVERGENT B1 ;  /* 0x0000000000017941 */ /* 0x000fea0003800200 */
.L_x_12467:
[----:B------:R-:W-:-:S05]  /*25ad40*/  VIADD R15, R15, 0x1 ;  /* 0x000000010f0f7836 */ /* 0x000fca0000000000 */
[----:B------:R-:W-:-:S13]  /*25ad50*/  ISETP.NE.AND P0, PT, R15, R8, PT ;  /* 0x000000080f00720c */ /* 0x000fda0003f05270 */
[----:B------:R-:W-:Y:S05]  /*25ad60*/  @P0 BRA `(.L_x_12474) ;  /* 0xfffffff4001c0947 */ /* 0x000fea000383ffff */
.L_x_12434:
[----:B------:R-:W-:Y:S05]  /*25ad70*/  BSYNC B3 ;  /* 0x0000000000037941 */ /* 0x000fea0003800000 */
.L_x_12431:
        /* <DEDUP_REMOVED lines=13> */
.L_x_12430:
[----:B------:R-:W-:Y:S05]  /*25ae50*/  BSYNC B4 ;  /* 0x0000000000047941 */ /* 0x000fea0003800000 */
.L_x_12429:
[----:B------:R-:W-:-:S13]  /*25ae60*/  ISETP.NE.AND P0, PT, R3, -0x1, PT ;  /* 0xffffffff0300780c */ /* 0x000fda0003f05270 */
[----:B------:R-:W-:-:S05]  /*25ae70*/  @!P0 IMAD.MOV.U32 R4, RZ, RZ, 0x5368 ;  /* 0x00005368ff048424 */ /* 0x000fca00078e00ff */
[----:B------:R2:W-:Y:S01]  /*25ae80*/  @!P0 STL [UR45], R4 ;  /* 0x00000004ff008987 */ /* 0x0005e2000810082d */
[----:B------:R-:W-:Y:S05]  /*25ae90*/  @!P0 BRA `(.L_x_12255) ;  /* 0x0000000800a48947 */ /* 0x000fea0003800000 */
[----:B0-2---:R-:W1:Y:S02]  /*25aea0*/  LDS.128 R4, [R12] ;  /* 0x000000000c047984 */ /* 0x005e640000000c00 */
[----:B-1----:R-:W-:-:S05]  /*25aeb0*/  IMAD.WIDE R10, R3, 0x10, R4 ;  /* 0x00000010030a7825 */ /* 0x002fca00078e0204 */
[----:B-----5:R-:W2:Y:S01]  /*25aec0*/  LD.E R39, desc[UR36][R10.64+0xc] ;  /* 0x00000c240a277980 */ /* 0x020ea2000c101900 */
        /* <DEDUP_REMOVED lines=45> */
.L_x_12477:
[----:B------:R-:W-:Y:S05]  /*25b1a0*/  BSYNC.RECONVERGENT B1 ;  /* 0x0000000000017941 */ /* 0x000fea0003800200 */
.L_x_12476:
        /* <DEDUP_REMOVED lines=26> */
.L_x_12479:
[----:B------:R-:W-:Y:S05]  /*25b350*/  BSYNC.RECONVERGENT B1 ;  /* 0x0000000000017941 */ /* 0x000fea0003800200 */
.L_x_12478:
[----:B------:R1:W-:Y:S01]  /*25b360*/  STL [UR45], R6 ;  /* 0x00000006ff007987 */ /* 0x0003e2000810082d */
[----:B------:R-:W-:Y:S05]  /*25b370*/  BRA `(.L_x_12255) ;  /* 0x00000004006c7947 */ /* 0x000fea0003800000 */
.L_x_12475:
[----:B------:R-:W-:-:S05]  /*25b380*/  LEA R4, P0, R0, R10, 0x2 ;  /* 0x0000000a00047211 */ /* 0x000fca00078010ff */
[----:B------:R-:W-:-:S05]  /*25b390*/  IMAD.X R5, RZ, RZ, R11, P0 ;  /* 0x000000ffff057224 */ /* 0x000fca00000e060b */
[----:B------:R0:W-:Y:S01]  /*25b3a0*/  ST.E desc[UR36][R4.64+0x20], R9 ;  /* 0x0000200904007985 */ /* 0x0001e2000c101924 */
[----:B------:R-:W-:Y:S05]  /*25b3b0*/  BRA `(.L_x_12255) ;  /* 0x00000004005c7947 */ /* 0x000fea0003800000 */
.L_x_12270:
[----:B------:R-:W-:-:S05]  /*25b3c0*/  VIADD R13, R12, 0x1 ;  /* 0x000000010c0d7836 */ /* 0x000fca0000000000 */
[----:B------:R-:W-:-:S13]  /*25b3d0*/  ISETP.GE.AND P0, PT, R13, R8, PT ;  /* 0x000000080d00720c */ /* 0x000fda0003f06270 */
[----:B------:R-:W-:Y:S05]  /*25b3e0*/  @!P0 BRA `(.L_x_12480) ;  /* 0xffffff5400b08947 */ /* 0x000fea000383ffff */
[----:B------:R-:W-:Y:S05]  /*25b3f0*/  BRA `(.L_x_12255) ;  /* 0x00000004004c7947 */ /* 0x000fea0003800000 */
.L_x_12253:
[----:B------:R-:W-:-:S13]  /*25b400*/  ISETP.NE.AND P0, PT, R3, -0x1, PT ;  /* 0xffffffff0300780c */ /* 0x000fda0003f05270 */
[----:B------:R-:W-:-:S05]  /*25b410*/  @!P0 IMAD.MOV.U32 R0, RZ, RZ, 0x5368 ;  /* 0x00005368ff008424 */ /* 0x000fca00078e00ff */
[----:B------:R0:W-:Y:S01]  /*25b420*/  @!P0 STL [UR45], R0 ;  /* 0x00000000ff008987 */ /* 0x0001e2000810082d */
[----:B------:R-:W-:Y:S05]  /*25b430*/  @!P0 BRA `(.L_x_12255) ;  /* 0x00000004003c8947 */ /* 0x000fea0003800000 */
[----:B01234-:R-:W0:Y:S02]  /*25b440*/  LDS.128 R4, [R14] ;  /* 0x000000000e047984 */ /* 0x01fe240000000c00 */
[----:B0----5:R-:W-:-:S05]  /*25b450*/  IMAD.WIDE R8, R3, 0x10, R4 ;  /* 0x0000001003087825 */ /* 0x021fca00078e0204 */
[----:B------:R-:W2:Y:S02]  /*25b460*/  LD.E R39, desc[UR36][R8.64+0xc] ;  /* 0x00000c2408277980 */ /* 0x000ea4000c101900 */
[----:B--2---:R-:W-:-:S13]  /*25b470*/  ISETP.GT.AND P0, PT, R39, RZ, PT ;  /* 0x000000ff2700720c */ /* 0x004fda0003f04270 */
[----:B------:R-:W-:Y:S05]  /*25b480*/  @P0 BRA `(.L_x_12481) ;  /* 0x0000000400240947 */ /* 0x000fea0003800000 */
        /* <DEDUP_REMOVED lines=42> */
.L_x_12483:
[----:B------:R-:W-:Y:S05]  /*25b730*/  BSYNC.RECONVERGENT B1 ;  /* 0x0000000000017941 */ /* 0x000fea0003800200 */
.L_x_12482:
        /* <DEDUP_REMOVED lines=27> */
.L_x_12485:
[----:B------:R-:W-:Y:S05]  /*25b8f0*/  BSYNC.RECONVERGENT B1 ;  /* 0x0000000000017941 */ /* 0x000fea0003800200 */
.L_x_12484:
[----:B------:R1:W-:Y:S01]  /*25b900*/  STL [UR45], R0 ;  /* 0x00000000ff007987 */ /* 0x0003e2000810082d */
[----:B------:R-:W-:Y:S05]  /*25b910*/  BRA `(.L_x_12255) ;  /* 0x0000000000047947 */ /* 0x000fea0003800000 */
.L_x_12481:
[----:B------:R0:W-:Y:S02]  /*25b920*/  ST.E desc[UR36][R8.64+0x20], R12 ;  /* 0x0000200c08007985 */ /* 0x0001e4000c101924 */
.L_x_12255:
[----:B------:R-:W-:Y:S05]  /*25b930*/  BSYNC B0 ;  /* 0x0000000000007941 */ /* 0x000fea0003800000 */
.L_x_12252:
[----:B0-----:R-:W2:Y:S01]  /*25b940*/  LDL R8, [UR45] ;  /* 0x0000002dff087983 */ /* 0x001ea20008100800 */
[----:B------:R-:W-:Y:S01]  /*25b950*/  PLOP3.LUT P1, PT, PT, PT, PT, 0x8, 0x80 ;  /* 0x000000000080781c */ /* 0x000fe20003f2e170 */
[----:B-----5:R-:W-:-:S03]  /*25b960*/  IMAD.MOV.U32 R9, RZ, RZ, RZ ;  /* 0x000000ffff097224 */ /* 0x020fc600078e00ff */
[----:B------:R-:W-:Y:S02]  /*25b970*/  P2R R16, PR, RZ, 0x2 ;  /* 0x00000002ff107803 */ /* 0x000fe40000000000 */
[----:B--2---:R-:W-:-:S13]  /*25b980*/  ISETP.NE.AND P0, PT, R8, RZ, PT ;  /* 0x000000ff0800720c */ /* 0x004fda0003f05270 */
[----:B------:R-:W-:Y:S05]  /*25b990*/  @P0 BRA `(.L_x_12129) ;  /* 0x000000b400f80947 */ /* 0x000fea0003800000 */
[----:B------:R-:W-:-:S13]  /*25b9a0*/  ISETP.NE.AND P0, PT, R3, -0x1, PT ;  /* 0xffffffff0300780c */ /* 0x000fda0003f05270 */
[----:B------:R-:W-:Y:S05]  /*25b9b0*/  @!P0 BRA `(.L_x_12486) ;  /* 0x0000006000848947 */ /* 0x000fea0003800000 */
[----:B------:R-:W0:Y:S01]  /*25b9c0*/  S2UR UR5, SR_CgaCtaId ;  /* 0x00000000000579c3 */ /* 0x000e220000008800 */
[----:B------:R-:W-:Y:S02]  /*25b9d0*/  UMOV UR4, 0x400 ;  /* 0x0000040000047882 */ /* 0x000fe40000000000 */
[----:B0-----:R-:W-:-:S06]  /*25b9e0*/  ULEA UR4, UR5, UR4, 0x18 ;  /* 0x0000000405047291 */ /* 0x001fcc000f8ec0ff */
[----:B-1----:R-:W-:-:S05]  /*25b9f0*/  IMAD.U32 R10, RZ, RZ, UR4 ;  /* 0x00000004ff0a7e24 */ /* 0x002fca000f8e00ff */
[----:B---34-:R-:W0:Y:S02]  /*25ba00*/  LDS.128 R4, [R10] ;  /* 0x000000000a047984 */ /* 0x018e240000000c00 */
[----:B0-----:R-:W-:-:S05]  /*25ba10*/  IMAD.WIDE R12, R3, 0x10, R4 ;  /* 0x00000010030c7825 */ /* 0x001fca00078e0204 */
[----:B------:R-:W2:Y:S02]  /*25ba20*/  LD.E R21, desc[UR36][R12.64+0xc] ;  /* 0x00000c240c157980 */ /* 0x000ea4000c101900 */
[C---:B--2---:R-:W-:Y:S01]  /*25ba30*/  LOP3.LUT P0, R8, R21.reuse, 0x1, RZ, 0xc0, !PT ;  /* 0x0000000115087812 */ /* 0x044fe2000780c0ff */
[----:B------:R-:W-:-:S04]  /*25ba40*/  IMAD.SHL.U32 R11, R21, 0x8, RZ ;  /* 0x00000008150b7824 */ /* 0x000fc800078e00ff */
[----:B------:R-:W-:-:S04]  /*25ba50*/  VIADD R39, R11, 0x20 ;  /* 0x000000200b277836 */ /* 0x000fc80000000000 */
[----:B------:R-:W-:-:S04]  /*25ba60*/  IMAD.MOV.U32 R14, RZ, RZ, R39 ;  /* 0x000000ffff0e7224 */ /* 0x000fc800078e0027 */
[----:B------:R-:W-:-:S04]  /*25ba70*/  @P0 SHF.R.S32.HI R0, RZ, 0x1f, R39 ;  /* 0x0000001fff000819 */ /* 0x000fc80000011427 */
[----:B------:R-:W-:-:S04]  /*25ba80*/  @P0 LEA.HI R0, R0, R39, RZ, 0x4 ;  /* 0x0000002700000211 */ /* 0x000fc800078f20ff */
[----:B------:R-:W-:-:S04]  /*25ba90*/  @P0 LOP3.LUT R0, R0, 0xfffffff0, RZ, 0xc0, !PT ;  /* 0xfffffff000000812 */ /* 0x000fc800078ec0ff */
[----:B------:R-:W-:-:S05]  /*25baa0*/  @P0 IADD3 R0, PT, PT, R11, R0, -R39 ;  /* 0x000000000b000210 */ /* 0x000fca0007ffe827 */
[----:B------:R-:W-:-:S05]  /*25bab0*/  @P0 VIADD R14, R0, 0x30 ;  /* 0x00000030000e0836 */ /* 0x000fca0000000000 */
[----:B------:R-:W-:-:S06]  /*25bac0*/  SHF.R.S32.HI R15, RZ, 0x1f, R14 ;  /* 0x0000001fff0f7819 */ /* 0x000fcc000001140e */
[----:B------:R-:W2:Y:S01]  /*25bad0*/  ATOMG.E.ADD.64.STRONG.GPU PT, R14, desc[UR36][R46.64+0x8], R14 ;  /* 0x8000080e2e0e79a8 */ /* 0x000ea200081ef524 */
[----:B------:R-:W-:Y:S01]  /*25bae0*/  BSSY B0, `(.L_x_12487) ;  /* 0x0000124000007945 */ /* 0x000fe20003800000 */
[----:B--2---:R-:W-:Y:S02]  /*25baf0*/  IADD3 R13, P1, P2, R11, 0x28, R14 ;  /* 0x000000280b0d7810 */ /* 0x004fe40007a3e00e */
[----:B------:R-:W-:Y:S02]  /*25bb00*/  SHF.R.S32.HI R11, RZ, 0x1f, R11 ;  /* 0x0000001fff0b7819 */ /* 0x000fe4000001140b */
[----:B------:R-:W-:Y:S02]  /*25bb10*/  ISETP.GE.U32.AND P0, PT, R13, R6, PT ;  /* 0x000000060d00720c */ /* 0x000fe40003f06070 */
[--C-:B------:R-:W-:Y:S02]  /*25bb20*/  IADD3.X R6, PT, PT, R11, RZ, R15.reuse, P1, P2 ;  /* 0x000000ff0b067210 */ /* 0x100fe40000fe440f */
[----:B------:R-:W-:-:S02]  /*25bb30*/  SHF.R.U64 R11, R14, 0x4, R15 ;  /* 0x000000040e0b7819 */ /* 0x000fc4000000120f */
        /* <DEDUP_REMOVED lines=23> */
.L_x_12506:
        /* <DEDUP_REMOVED lines=52> */
.L_x_12494:
[----:B------:R-:W-:Y:S05]  /*25bff0*/  BSYNC.RECONVERGENT B3 ;  /* 0x0000000000037941 */ /* 0x000fea0003800200 */
.L_x_12493:
        /* <DEDUP_REMOVED lines=26> */
.L_x_12496:
[----:B------:R-:W-:Y:S05]  /*25c1a0*/  BSYNC.RECONVERGENT B3 ;  /* 0x0000000000037941 */ /* 0x000fea0003800200 */
.L_x_12495:
[----:B------:R2:W-:Y:S01]  /*25c1b0*/  STL [UR45], R6 ;  /* 0x00000006ff007987 */ /* 0x0005e2000810082d */
[----:B------:R-:W-:Y:S05]  /*25c1c0*/  BRA `(.L_x_12497) ;  /* 0x00000000000c7947 */ /* 0x000fea0003800000 */
.L_x_12492:
[----:B------:R-:W-:-:S05]  /*25c1d0*/  LEA R4, P0, R13, R14, 0x3 ;  /* 0x0000000e0d047211 */ /* 0x000fca00078018ff */
[----:B------:R-:W-:-:S05]  /*25c1e0*/  IMAD.X R5, RZ, RZ, R15, P0 ;  /* 0x000000ffff057224 */ /* 0x000fca00000e060f */
[----:B------:R3:W-:Y:S03]  /*25c1f0*/  ST.E.64 desc[UR36][R4.64+0x20], RZ ;  /* 0x000020ff04007985 */ /* 0x0007e6000c101b24 */
.L_x_12497:
[----:B------:R-:W-:Y:S05]  /*25c200*/  BSYNC.RECONVERGENT B2 ;  /* 0x0000000000027941 */ /* 0x000fea0003800200 */
.L_x_12491:
        /* <DEDUP_REMOVED lines=52> */
.L_x_12501:
[----:B------:R-:W-:Y:S01]  /*25c550*/  IMAD.MOV.U32 R4, RZ, RZ, 0x5272 ;  /* 0x00005272ff047424 */ /* 0x000fe200078e00ff */
[----:B------:R-:W-:Y:S01]  /*25c560*/  PLOP3.LUT P0, PT, PT, PT, PT, 0x8, 0x80 ;  /* 0x000000000080781c */ /* 0x000fe20003f0e170 */
[----:B------:R-:W-:-:S03]  /*25c570*/  IMAD.MOV.U32 R15, RZ, RZ, -0x1 ;  /* 0xffffffffff0f7424 */ /* 0x000fc600078e00ff */
[----:B------:R0:W-:Y:S09]  /*25c580*/  STL [UR45], R4 ;  /* 0x00000004ff007987 */ /* 0x0001f2000810082d */
.L_x_12502:
[----:B------:R-:W-:Y:S05]  /*25c590*/  BSYNC.RECONVERGENT B3 ;  /* 0x0000000000037941 */ /* 0x000fea0003800200 */
.L_x_12500:
        /* <DEDUP_REMOVED lines=25> */
.L_x_12504:
[----:B------:R-:W-:Y:S05]  /*25c730*/  BSYNC.RECONVERGENT B3 ;  /* 0x0000000000037941 */ /* 0x000fea0003800200 */
.L_x_12503:
[----:B------:R2:W-:Y:S01]  /*25c740*/  STL [UR45], R6 ;  /* 0x00000006ff007987 */ /* 0x0005e2000810082d */
[----:B------:R-:W-:Y:S05]  /*25c750*/  BRA `(.L_x_12505) ;  /* 0x00000000000c7947 */ /* 0x000fea0003800000 */
.L_x_12499:
[----:B------:R-:W-:-:S05]  /*25c760*/  LEA R4, P0, R43, R14, 0x3 ;  /* 0x0000000e2b047211 */ /* 0x000fca00078018ff */
[----:B------:R-:W-:-:S05]  /*25c770*/  IMAD.X R5, RZ, RZ, R15, P0 ;  /* 0x000000ffff057224 */ /* 0x000fca00000e060f */
[----:B------:R3:W-:Y:S03]  /*25c780*/  ST.E.64 desc[UR36][R4.64+0x20], RZ ;  /* 0x000020ff04007985 */ /* 0x0007e6000c101b24 */
.L_x_12505:
[----:B------:R-:W-:Y:S05]  /*25c790*/  BSYNC.RECONVERGENT B2 ;  /* 0x0000000000027941 */ /* 0x000fea0003800200 */
.L_x_12498:
[----:B------:R-:W-:-:S05]  /*25c7a0*/  VIADD R13, R13, 0x2 ;  /* 0x000000020d0d7836 */ /* 0x000fca0000000000 */
[----:B------:R-:W-:-:S13]  /*25c7b0*/  ISETP.NE.AND P0, PT, R13, R0, PT ;  /* 0x000000000d00720c */ /* 0x000fda0003f05270 */
[----:B------:R-:W-:Y:S05]  /*25c7c0*/  @P0 BRA `(.L_x_12506) ;  /* 0xfffffff400380947 */ /* 0x000fea000383ffff */
.L_x_12490:
[----:B------:R-:W-:Y:S05]  /*25c7d0*/  BSYNC B1 ;  /* 0x0000000000017941 */ /* 0x000fea0003800000 */
.L_x_12489:
[----:B------:R-:W-:-:S13]  /*25c7e0*/  ISETP.NE.AND P0, PT, R8, RZ, PT ;  /* 0x000000ff0800720c */ /* 0x000fda0003f05270 */
        /* <DEDUP_REMOVED lines=47> */
.L_x_12509:
[----:B------:R-:W-:Y:S01]  /*25cae0*/  IMAD.MOV.U32 R4, RZ, RZ, 0x5272 ;  /* 0x00005272ff047424 */ /* 0x000fe200078e00ff */
[----:B------:R-:W-:Y:S01]  /*25caf0*/  PLOP3.LUT P0, PT, PT, PT, PT, 0x8, 0x80 ;  /* 0x000000000080781c */ /* 0x000fe20003f0e170 */
[----:B------:R-:W-:-:S03]  /*25cb00*/  IMAD.MOV.U32 R13, RZ, RZ, -0x1 ;  /* 0xffffffffff0d7424 */ /* 0x000fc600078e00ff */
[----:B------:R0:W-:Y:S09]  /*25cb10*/  STL [UR45], R4 ;  /* 0x00000004ff007987 */ /* 0x0001f2000810082d */
.L_x_12510:
[----:B------:R-:W-:Y:S05]  /*25cb20*/  BSYNC.RECONVERGENT B1 ;  /* 0x0000000000017941 */ /* 0x000fea0003800200 */
.L_x_12508:
        /* <DEDUP_REMOVED lines=25> */
.L_x_12512:
[----:B------:R-:W-:Y:S05]  /*25ccc0*/  BSYNC.RECONVERGENT B1 ;  /* 0x0000000000017941 */ /* 0x000fea0003800200 */
.L_x_12511:
[----:B------:R4:W-:Y:S01]  /*25ccd0*/  STL [UR45], R6 ;  /* 0x00000006ff007987 */ /* 0x0009e2000810082d */
[----:B------:R-:W-:Y:S05]  /*25cce0*/  BRA `(.L_x_12488) ;  /* 0x00000000000c7947 */ /* 0x000fea0003800000 */
.L_x_12507:
[----:B------:R-:W-:-:S05]  /*25ccf0*/  LEA R4, P0, R0, R12, 0x3 ;  /* 0x0000000c00047211 */ /* 0x000fca00078018ff */
[----:B------:R-:W-:-:S05]  /*25cd00*/  IMAD.X R5, RZ, RZ, R13, P0 ;  /* 0x000000ffff057224 */ /* 0x000fca00000e060d */
[----:B------:R0:W-:Y:S03]  /*25cd10*/  ST.E.64 desc[UR36][R4.64+0x20], RZ ;  /* 0x000020ff04007985 */ /* 0x0001e6000c101b24 */
.L_x_12488:
[----:B------:R-:W-:Y:S05]  /*25cd20*/  BSYNC B0 ;  /* 0x0000000000007941 */ /* 0x000fea0003800000 */
.L_x_12487:
[----:B01-3--:R-:W0:Y:S02]  /*25cd30*/  LDS.64 R4, [R10] ;  /* 0x000000000a047984 */ /* 0x00be240000000a00 */
[----:B0-----:R-:W-:-:S05]  /*25cd40*/  IMAD.WIDE R4, R35, 0x10, R4 ;  /* 0x0000001023047825 */ /* 0x001fca00078e0204 */
[----:B------:R0:W-:Y:S04]  /*25cd50*/  ST.E desc[UR36][R4.64+0x20], R11 ;  /* 0x0000200b04007985 */ /* 0x0001e8000c101924 */
[----:B------:R-:W3:Y:S02]  /*25cd60*/  LDL R8, [UR45] ;  /* 0x0000002dff087983 */ /* 0x000ee40008100800 */
[----:B---3--:R-:W-:-:S13]  /*25cd70*/  ISETP.NE.AND P0, PT, R8, RZ, PT ;  /* 0x000000ff0800720c */ /* 0x008fda0003f05270 */
[----:B0-----:R-:W-:Y:S05]  /*25cd80*/  @P0 BRA `(.L_x_12129) ;  /* 0x000000a000fc0947 */ /* 0x001fea0003800000 */
[----:B------:R-:W0:Y:S02]  /*25cd90*/  LDS.64 R10, [R10] ;  /* 0x000000000a0a7984 */ /* 0x000e240000000a00 */
[----:B0-----:R-:W-:-:S05]  /*25cda0*/  IMAD.WIDE R4, R3, 0x10, R10 ;  /* 0x0000001003047825 */ /* 0x001fca00078e020a */
[----:B------:R-:W3:Y:S02]  /*25cdb0*/  LD.E R0, desc[UR36][R4.64+0xc] ;  /* 0x00000c2404007980 */ /* 0x000ee4000c101900 */
[----:B---3--:R-:W-:-:S13]  /*25cdc0*/  ISETP.GE.AND P0, PT, R0, 0x1, PT ;  /* 0x000000010000780c */ /* 0x008fda0003f06270 */
[----:B------:R-:W-:Y:S05]  /*25cdd0*/  @!P0 BRA `(.L_x_12513) ;  /* 0x0000004c00548947 */ /* 0x000fea0003800000 */
[----:B------:R-:W-:-:S07]  /*25cde0*/  IMAD.MOV.U32 R39, RZ, RZ, RZ ;  /* 0x000000ffff277224 */ /* 0x000fce00078e00ff */
.L_x_12608:
[----:B------:R-:W-:Y:S02]  /*25cdf0*/  IMAD.MOV.U32 R4, RZ, RZ, R10 ;  /* 0x000000ffff047224 */ /* 0x000fe400078e000a */
[----:B------:R-:W-:Y:S02]  /*25ce00*/  IMAD.MOV.U32 R5, RZ, RZ, R11 ;  /* 0x000000ffff057224 */ /* 0x000fe400078e000b */
[----:B------:R-:W-:-:S05]  /*25ce10*/  IMAD.WIDE R4, R35, 0x10, R4 ;  /* 0x0000001023047825 */ /* 0x000fca00078e0204 */
[----:B------:R0:W5:Y:S01]  /*25ce20*/  LD.E R49, desc[UR36][R4.64+0x20] ;  /* 0x0000202404317980 */ /* 0x000162000c101900 */
[----:B------:R-:W-:Y:S01]  /*25ce30*/  ISETP.GE.AND P0, PT, R39, R0, PT ;  /* 0x000000002700720c */ /* 0x000fe20003f06270 */
[----:B------:R-:W-:Y:S05]  /*25ce40*/  YIELD ;  /* 0x0000000000007946 */ /* 0x000fea0003800000 */
[----:B------:R-:W-:Y:S07]  /*25ce50*/  BSSY.RECONVERGENT B0, `(.L_x_12514) ;  /* 0x0000056000007945 */ /* 0x000fee0003800200 */
[----:B0-2---:R-:W-:Y:S05]  /*25ce60*/  @!P0 BRA `(.L_x_12515) ;  /* 0x0000000400348947 */ /* 0x005fea0003800000 */
[----:B--2-4-:R-:W-:Y:S02]  /*25ce70*/  IMAD.MOV.U32 R6, RZ, RZ, 0x30 ;  /* 0x00000030ff067424 */ /* 0x014fe400078e00ff */
        /* <DEDUP_REMOVED lines=21> */
[----:B0-----:R-:W-:Y:S01]  /*25cfd0*/  IADD3 R4, P1, PT, R10, R21, RZ ;  /* 0x000000150a047210 */ /* 0x001fe20007f3e0ff */
        /* <DEDUP_REMOVED lines=23> */
.L_x_12517:
[----:B------:R-:W-:Y:S05]  /*25d150*/  BSYNC.RECONVERGENT B1 ;  /* 0x0000000000017941 */ /* 0x000fea0003800200 */
.L_x_12516:
        /* <DEDUP_REMOVED lines=26> */
.L_x_12519:
[----:B------:R-:W-:Y:S05]  /*25d300*/  BSYNC.RECONVERGENT B1 ;  /* 0x0000000000017941 */ /* 0x000fea0003800200 */
.L_x_12518:
[----:B------:R2:W-:Y:S01]  /*25d310*/  STL [UR45], R8 ;  /* 0x00000008ff007987 */ /* 0x0005e2000810082d */
[----:B------:R-:W-:Y:S01]  /*25d320*/  IMAD.MOV.U32 R7, RZ, RZ, RZ ;  /* 0x000000ffff077224 */ /* 0x000fe200078e00ff */
[----:B------:R-:W-:Y:S06]  /*25d330*/  BRA `(.L_x_12520) ;  /* 0x00000000001c7947 */ /* 0x000fec0003800000 */
.L_x_12515:
[----:B------:R-:W-:Y:S02]  /*25d340*/  IMAD.SHL.U32 R4, R39, 0x4, RZ ;  /* 0x0000000427047824 */ /* 0x000fe400078e00ff */
[----:B------:R-:W-:Y:S02]  /*25d350*/  IMAD.MOV.U32 R5, RZ, RZ, RZ ;  /* 0x000000ffff057224 */ /* 0x000fe400078e00ff */
[----:B------:R-:W-:-:S03]  /*25d360*/  IMAD.WIDE R4, R3, 0x10, R4 ;  /* 0x0000001003047825 */ /* 0x000fc600078e0204 */
[----:B------:R-:W-:-:S05]  /*25d370*/  IADD3 R4, P0, PT, R4, R10, RZ ;  /* 0x0000000a04047210 */ /* 0x000fca0007f1e0ff */
[----:B------:R-:W-:-:S05]  /*25d380*/  IMAD.X R5, R5, 0x1, R11, P0 ;  /* 0x0000000105057824 */ /* 0x000fca00000e060b */
[----:B------:R3:W5:Y:S01]  /*25d390*/  LD.E R7, desc[UR36][R4.64+0x20] ;  /* 0x0000202404077980 */ /* 0x000762000c101900 */
[----:B------:R-:W-:-:S07]  /*25d3a0*/  IMAD.MOV.U32 R8, RZ, RZ, RZ ;  /* 0x000000ffff087224 */ /* 0x000fce00078e00ff */
.L_x_12520:
[----:B------:R-:W-:Y:S05]  /*25d3b0*/  BSYNC.RECONVERGENT B0 ;  /* 0x0000000000007941 */ /* 0x000fea0003800200 */
.L_x_12514:
[----:B------:R-:W-:-:S13]  /*25d3c0*/  ISETP.NE.AND P0, PT, R8, RZ, PT ;  /* 0x000000ff0800720c */ /* 0x000fda0003f05270 */
[----:B------:R-:W-:Y:S05]  /*25d3d0*/  @P0 BRA `(.L_x_12521) ;  /* 0x0000004400ec0947 */ /* 0x000fea0003800000 */
[----:B-----5:R-:W-:Y:S01]  /*25d3e0*/  ISETP.NE.AND P0, PT, R7, -0x1, PT ;  /* 0xffffffff0700780c */ /* 0x020fe20003f05270 */
[----:B------:R-:W-:-:S12]  /*25d3f0*/  BSSY.RECONVERGENT B0, `(.L_x_12522) ;  /* 0x000000f000007945 */ /* 0x000fd80003800200 */
[----:B------:R-:W-:Y:S02]  /*25d400*/  @!P0 IMAD.MOV.U32 R0, RZ, RZ, 0x5368 ;  /* 0x00005368ff008424 */ /* 0x000fe400078e00ff */
[----:B--2---:R-:W-:Y:S02]  /*25d410*/  @!P0 IMAD.MOV.U32 R8, RZ, RZ, 0x5368 ;  /* 0x00005368ff088424 */ /* 0x004fe400078e00ff */
[----:B------:R-:W-:Y:S01]  /*25d420*/  @!P0 IMAD.MOV.U32 R11, RZ, RZ, RZ ;  /* 0x000000ffff0b8224 */ /* 0x000fe200078e00ff */
[----:B------:R2:W-:Y:S01]  /*25d430*/  @!P0 STL [UR45], R0 ;  /* 0x00000000ff008987 */ /* 0x0005e2000810082d */
[----:B------:R-:W-:Y:S01]  /*25d440*/  @!P0 IMAD.MOV.U32 R13, RZ, RZ, RZ ;  /* 0x000000ffff0d8224 */ /* 0x000fe200078e00ff */
[----:B------:R-:W-:Y:S06]  /*25d450*/  @!P0 BRA `(.L_x_12523) ;  /* 0x0000000000208947 */ /* 0x000fec0003800000 */
[----:B------:R-:W0:Y:S01]  /*25d460*/  S2UR UR5, SR_CgaCtaId ;  /* 0x00000000000579c3 */ /* 0x000e220000008800 */
[----:B------:R-:W-:Y:S02]  /*25d470*/  UMOV UR4, 0x400 ;  /* 0x0000040000047882 */ /* 0x000fe40000000000 */
[----:B0-----:R-:W-:-:S09]  /*25d480*/  ULEA UR4, UR5, UR4, 0x18 ;  /* 0x0000000405047291 */ /* 0x001fd2000f8ec0ff */
[----:B-1-3--:R-:W0:Y:S02]  /*25d490*/  LDS.64 R4, [UR4] ;  /* 0x00000004ff047984 */ /* 0x00ae240008000a00 */
[----:B0-----:R-:W-:-:S05]  /*25d4a0*/  IMAD.WIDE R4, R7, 0x10, R4 ;  /* 0x0000001007047825 */ /* 0x001fca00078e0204 */
[----:B------:R0:W5:Y:S04]  /*25d4b0*/  LD.E R11, desc[UR36][R4.64+0x20] ;  /* 0x00002024040b7980 */ /* 0x000168000c101900 */
[----:B------:R0:W5:Y:S01]  /*25d4c0*/  LD.E R13, desc[UR36][R4.64+0x28] ;  /* 0x00002824040d7980 */ /* 0x000162000c101900 */
[----:B------:R-:W-:-:S07]  /*25d4d0*/  IMAD.MOV.U32 R8, RZ, RZ, RZ ;  /* 0x000000ffff087224 */ /* 0x000fce00078e00ff */
.L_x_12523:
[----:B------:R-:W-:Y:S05]  /*25d4e0*/  BSYNC.RECONVERGENT B0 ;  /* 0x0000000000007941 */ /* 0x000fea0003800200 */
.L_x_12522:
[----:B-----5:R-:W-:Y:S01]  /*25d4f0*/  ISETP.GE.AND P0, PT, R13, 0x1, PT ;  /* 0x000000010d00780c */ /* 0x020fe20003f06270 */
[----:B------:R-:W-:-:S12]  /*25d500*/  BSSY B0, `(.L_x_12524) ;  /* 0x0000130000007945 */ /* 0x000fd80003800000 */
[----:B------:R-:W-:Y:S05]  /*25d510*/  @!P0 BRA `(.L_x_12525) ;  /* 0x0000001000b88947 */ /* 0x000fea0003800000 */
[----:B------:R-:W-:Y:S01]  /*25d520*/  ISETP.NE.AND P0, PT, R13, 0x1, PT ;  /* 0x000000010d00780c */ /* 0x000fe20003f05270 */
[----:B------:R-:W-:Y:S01]  /*25d530*/  BSSY B1, `(.L_x_12526) ;  /* 0x00000c8000017945 */ /* 0x000fe20003800000 */
[----:B------:R-:W-:-:S11]  /*25d540*/  IMAD.MOV.U32 R15, RZ, RZ, RZ ;  /* 0x000000ffff0f7224 */ /* 0x000fd600078e00ff */
[----:B------:R-:W-:Y:S05]  /*25d550*/  @!P0 BRA `(.L_x_12527) ;  /* 0x0000000c00148947 */ /* 0x000fea0003800000 */
[----:B------:R-:W-:Y:S01]  /*25d560*/  ISETP.NE.AND P1, PT, R11, -0x1, PT ;  /* 0xffffffff0b00780c */ /* 0x000fe20003f25270 */
[----:B--2---:R-:W-:Y:S01]  /*25d570*/  IMAD.MOV.U32 R0, RZ, RZ, RZ ;  /* 0x000000ffff007224 */ /* 0x004fe200078e00ff */
[----:B------:R-:W-:-:S11]  /*25d580*/  LOP3.LUT R15, R13, 0x7ffffffe, RZ, 0xc0, !PT ;  /* 0x7ffffffe0d0f7812 */ /* 0x000fd600078ec0ff */
.L_x_12544:
[----:B01-3--:R-:W-:Y:S01]  /*25d590*/  @!P1 IMAD.MOV.U32 R4, RZ, RZ, 0x5368 ;  /* 0x00005368ff049424 */ /* 0x00bfe200078e00ff */
[----:B------:R-:W-:Y:S05]  /*25d5a0*/  YIELD ;  /* 0x0000000000007946 */ /* 0x000fea0003800000 */
[----:B------:R0:W-:Y:S01]  /*25d5b0*/  @!P1 STL [UR45], R4 ;  /* 0x00000004ff009987 */ /* 0x0001e2000810082d */
[----:B------:R-:W-:Y:S01]  /*25d5c0*/  BSSY.RECONVERGENT B2, `(.L_x_12528) ;  /* 0x0000058000027945 */ /* 0x000fe20003800200 */
[----:B--2---:R-:W-:Y:S01]  /*25d5d0*/  @!P1 IMAD.MOV.U32 R8, RZ, RZ, 0x5368 ;  /* 0x00005368ff089424 */ /* 0x004fe200078e00ff */
[----:B------:R-:W-:Y:S02]  /*25d5e0*/  @!P1 PRMT R5, RZ, 0x7610, R5 ;  /* 0x00007610ff059816 */ /* 0x000fe40000000005 */
[----:B------:R-:W-:Y:S05]  /*25d5f0*/  @!P1 BRA `(.L_x_12529) ;  /* 0x0000000400509947 */ /* 0x000fea0003800000 */
[----:B------:R-:W1:Y:S01]  /*25d600*/  S2R R5, SR_CgaCtaId ;  /* 0x0000000000057919 */ /* 0x000e620000008800 */
[----:B0-----:R-:W-:-:S04]  /*25d610*/  MOV R4, 0x400 ;  /* 0x0000040000047802 */ /* 0x001fc80000000f00 */
[----:B-1----:R-:W-:-:S05]  /*25d620*/  LEA R10, R5, R4, 0x18 ;  /* 0x00000004050a7211 */ /* 0x002fca00078ec0ff */
[----:B----4-:R-:W0:Y:S02]  /*25d630*/  LDS.128 R4, [R10] ;  /* 0x000000000a047984 */ /* 0x010e240000000c00 */
        /* <DEDUP_REMOVED lines=46> */
.L_x_12532:
[----:B------:R-:W-:Y:S05]  /*25d920*/  BSYNC.RECONVERGENT B3 ;  /* 0x0000000000037941 */ /* 0x000fea0003800200 */
.L_x_12531:
        /* <DEDUP_REMOVED lines=26> */
.L_x_12534:
[----:B------:R-:W-:Y:S05]  /*25dad0*/  BSYNC.RECONVERGENT B3 ;  /* 0x0000000000037941 */ /* 0x000fea0003800200 */
.L_x_12533:
[----:B------:R2:W-:Y:S01]  /*25dae0*/  STL [UR45], R8 ;  /* 0x00000008ff007987 */ /* 0x0005e2000810082d */
[----:B------:R-:W-:Y:S01]  /*25daf0*/  PRMT R5, RZ, 0x7610, R5 ;  /* 0x00007610ff057816 */ /* 0x000fe20000000005 */
[----:B------:R-:W-:Y:S06]  /*25db00*/  BRA `(.L_x_12529) ;  /* 0x00000000000c7947 */ /* 0x000fec0003800000 */
.L_x_12530:
[----:B------:R-:W-:-:S05]  /*25db10*/  LEA R4, P0, R0, R20, 0x2 ;  /* 0x0000001400047211 */ /* 0x000fca00078010ff */
[----:B------:R-:W-:-:S06]  /*25db20*/  IMAD.X R5, RZ, RZ, R21, P0 ;  /* 0x000000ffff057224 */ /* 0x000fcc00000e0615 */
[----:B------:R3:W5:Y:S02]  /*25db30*/  LD.E.U8 R5, desc[UR36][R4.64+0x20] ;  /* 0x0000202404057980 */ /* 0x000764000c101100 */
.L_x_12529:
[----:B------:R-:W-:Y:S05]  /*25db40*/  BSYNC.RECONVERGENT B2 ;  /* 0x0000000000027941 */ /* 0x000fea0003800200 */
.L_x_12528:
[----:B------:R-:W-:Y:S01]  /*25db50*/  IMAD.IADD R10, R2, 0x1, R0 ;  /* 0x00000001020a7824 */ /* 0x000fe200078e0200 */
[----:B------:R-:W-:Y:S01]  /*25db60*/  ISETP.NE.AND P0, PT, R11, -0x1, PT ;  /* 0xffffffff0b00780c */ /* 0x000fe20003f05270 */
[----:B------:R-:W-:Y:S03]  /*25db70*/  BSSY.RECONVERGENT B2, `(.L_x_12535) ;  /* 0x000005f000027945 */ /* 0x000fe60003800200 */
[----:B-----5:R0:W-:Y:S09]  /*25db80*/  STL.U8 [R10+0x58], R5 ;  /* 0x000058050a007387 */ /* 0x0201f20000100000 */
[----:B------:R-:W-:Y:S05]  /*25db90*/  @!P0 BRA `(.L_x_12536) ;  /* 0x0000000400608947 */ /* 0x000fea0003800000 */
[----:B0-----:R-:W0:Y:S01]  /*25dba0*/  S2R R5, SR_CgaCtaId ;  /* 0x0000000000057919 */ /* 0x001e220000008800 */
[----:B-1-3--:R-:W-:-:S04]  /*25dbb0*/  MOV R4, 0x400 ;  /* 0x0000040000047802 */ /* 0x00afc80000000f00 */
[----:B0-----:R-:W-:-:S05]  /*25dbc0*/  LEA R14, R5, R4, 0x18 ;  /* 0x00000004050e7211 */ /* 0x001fca00078ec0ff */
[----:B----4-:R-:W0:Y:S02]  /*25dbd0*/  LDS.128 R4, [R14] ;  /* 0x000000000e047984 */ /* 0x010e240000000c00 */
[----:B0-----:R-:W-:-:S05]  /*25dbe0*/  IMAD.WIDE R20, R11, 0x10, R4 ;  /* 0x000000100b147825 */ /* 0x001fca00078e0204 */
[----:B------:R-:W3:Y:S01]  /*25dbf0*/  LD.E R12, desc[UR36][R20.64+0xc] ;  /* 0x00000c24140c7980 */ /* 0x000ee2000c101900 */
[----:B------:R-:W-:-:S05]  /*25dc00*/  VIADD R51, R0, 0x1 ;  /* 0x0000000100337836 */ /* 0x000fca0000000000 */
        /* <DEDUP_REMOVED lines=43> */
.L_x_12539:
[----:B------:R-:W-:Y:S01]  /*25dec0*/  IMAD.MOV.U32 R4, RZ, RZ, 0x5272 ;  /* 0x00005272ff047424 */ /* 0x000fe200078e00ff */
[----:B------:R-:W-:Y:S01]  /*25ded0*/  PLOP3.LUT P0, PT, PT, PT, PT, 0x8, 0x80 ;  /* 0x000000000080781c */ /* 0x000fe20003f0e170 */
[----:B------:R-:W-:-:S03]  /*25dee0*/  IMAD.MOV.U32 R21, RZ, RZ, -0x1 ;  /* 0xffffffffff157424 */ /* 0x000fc600078e00ff */
[----:B------:R0:W-:Y:S09]  /*25def0*/  STL [UR45], R4 ;  /* 0x00000004ff007987 */ /* 0x0001f2000810082d */
.L_x_12540:
[----:B------:R-:W-:Y:S05]  /*25df00*/  BSYNC.RECONVERGENT B3 ;  /* 0x0000000000037941 */ /* 0x000fea0003800200 */
.L_x_12538:
        /* <DEDUP_REMOVED lines=25> */
.L_x_12542:
[----:B------:R-:W-:Y:S05]  /*25e0a0*/  BSYNC.RECONVERGENT B3 ;  /* 0x0000000000037941 */ /* 0x000fea0003800200 */
.L_x_12541:
[----:B------:R3:W-:Y:S01]  /*25e0b0*/  STL [UR45], R8 ;  /* 0x00000008ff007987 */ /* 0x0007e2000810082d */
[----:B------:R-:W-:Y:S01]  /*25e0c0*/  PRMT R5, RZ, 0x7610, R5 ;  /* 0x00007610ff057816 */ /* 0x000fe20000000005 */
[----:B------:R-:W-:Y:S06]  /*25e0d0*/  BRA `(.L_x_12543) ;  /* 0x0000000000207947 */ /* 0x000fec0003800000 */
.L_x_12537:
[----:B------:R-:W-:-:S05]  /*25e0e0*/  LEA R4, P0, R51, R20, 0x2 ;  /* 0x0000001433047211 */ /* 0x000fca00078010ff */
[----:B------:R-:W-:-:S06]  /*25e0f0*/  IMAD.X R5, RZ, RZ, R21, P0 ;  /* 0x000000ffff057224 */ /* 0x000fcc00000e0615 */
[----:B------:R1:W5:Y:S01]  /*25e100*/  LD.E.U8 R5, desc[UR36][R4.64+0x20] ;  /* 0x0000202404057980 */ /* 0x000362000c101100 */
[----:B------:R-:W-:Y:S05]  /*25e110*/  BRA `(.L_x_12543) ;  /* 0x0000000000107947 */ /* 0x000fea0003800000 */
.L_x_12536:
[----:B01-3--:R-:W-:Y:S01]  /*25e120*/  IMAD.MOV.U32 R4, RZ, RZ, 0x5368 ;  /* 0x00005368ff047424 */ /* 0x00bfe200078e00ff */
[----:B------:R-:W-:Y:S01]  /*25e130*/  PRMT R5, RZ, 0x7610, R5 ;  /* 0x00007610ff057816 */ /* 0x000fe20000000005 */
[----:B--2---:R-:W-:-:S03]  /*25e140*/  IMAD.MOV.U32 R8, RZ, RZ, 0x5368 ;  /* 0x00005368ff087424 */ /* 0x004fc600078e00ff */
[----:B------:R0:W-:Y:S04]  /*25e150*/  STL [UR45], R4 ;  /* 0x00000004ff007987 */ /* 0x0001e8000810082d */
.L_x_12543:
[----:B------:R-:W-:Y:S05]  /*25e160*/  BSYNC.RECONVERGENT B2 ;  /* 0x0000000000027941 */ /* 0x000fea0003800200 */
.L_x_12535:
[----:B-----5:R0:W-:Y:S01]  /*25e170*/  STL.U8 [R10+0x59], R5 ;  /* 0x000059050a007387 */ /* 0x0201e20000100000 */
[----:B------:R-:W-:-:S05]  /*25e180*/  VIADD R0, R0, 0x2 ;  /* 0x0000000200007836 */ /* 0x000fca0000000000 */
[----:B------:R-:W-:-:S13]  /*25e190*/  ISETP.NE.AND P0, PT, R0, R15, PT ;  /* 0x0000000f0000720c */ /* 0x000fda0003f05270 */
[----:B0-----:R-:W-:Y:S05]  /*25e1a0*/  @P0 BRA `(.L_x_12544) ;  /* 0xfffffff000f80947 */ /* 0x001fea000383ffff */
.L_x_12527:
[----:B------:R-:W-:Y:S05]  /*25e1b0*/  BSYNC B1 ;  /* 0x0000000000017941 */ /* 0x000fea0003800000 */
.L_x_12526:
[----:B--2---:R-:W-:-:S04]  /*25e1c0*/  LOP3.LUT R0, R13, 0x1, RZ, 0xc0, !PT ;  /* 0x000000010d007812 */ /* 0x004fc800078ec0ff */
[----:B------:R-:W-:-:S13]  /*25e1d0*/  ISETP.NE.U32.AND P0, PT, R0, 0x1, PT ;  /* 0x000000010000780c */ /* 0x000fda0003f05070 */
[----:B------:R-:W-:Y:S05]  /*25e1e0*/  @P0 BRA `(.L_x_12525) ;  /* 0x0000000400840947 */ /* 0x000fea0003800000 */
[----:B------:R-:W-:Y:S01]  /*25e1f0*/  ISETP.NE.AND P0, PT, R11, -0x1, PT ;  /* 0xffffffff0b00780c */ /* 0x000fe20003f05270 */
[----:B------:R-:W-:-:S12]  /*25e200*/  BSSY.RECONVERGENT B1, `(.L_x_12545) ;  /* 0x000005d000017945 */ /* 0x000fd80003800200 */
[----:B------:R-:W-:Y:S05]  /*25e210*/  @!P0 BRA `(.L_x_12546) ;  /* 0x00000004005c8947 */ /* 0x000fea0003800000 */
[----:B0--3--:R-:W0:Y:S01]  /*25e220*/  S2R R5, SR_CgaCtaId ;  /* 0x0000000000057919 */ /* 0x009e220000008800 */
[----:B------:R-:W-:-:S04]  /*25e230*/  MOV R0, 0x400 ;  /* 0x0000040000007802 */ /* 0x000fc80000000f00 */
[----:B0-----:R-:W-:-:S05]  /*25e240*/  LEA R12, R5, R0, 0x18 ;  /* 0x00000000050c7211 */ /* 0x001fca00078ec0ff */
[----:B-1--4-:R-:W0:Y:S02]  /*25e250*/  LDS.128 R4, [R12] ;  /* 0x000000000c047984 */ /* 0x012e240000000c00 */
        /* <DEDUP_REMOVED lines=45> */
.L_x_12549:
[----:B------:R-:W-:Y:S01]  /*25e530*/  IMAD.MOV.U32 R0, RZ, RZ, 0x5272 ;  /* 0x00005272ff007424 */ /* 0x000fe200078e00ff */
[----:B------:R-:W-:Y:S01]  /*25e540*/  PLOP3.LUT P0, PT, PT, PT, PT, 0x8, 0x80 ;  /* 0x000000000080781c */ /* 0x000fe20003f0e170 */
[----:B------:R-:W-:-:S03]  /*25e550*/  IMAD.MOV.U32 R21, RZ, RZ, -0x1 ;  /* 0xffffffffff157424 */ /* 0x000fc600078e00ff */
[----:B------:R0:W-:Y:S09]  /*25e560*/  STL [UR45], R0 ;  /* 0x00000000ff007987 */ /* 0x0001f2000810082d */
.L_x_12550:
[----:B------:R-:W-:Y:S05]  /*25e570*/  BSYNC.RECONVERGENT B2 ;  /* 0x0000000000027941 */ /* 0x000fea0003800200 */
.L_x_12548:
[----:B------:R-:W-:Y:S01]  /*25e580*/  BSSY.RECONVERGENT B2, `(.L_x_12551) ;  /* 0x0000019000027945 */ /* 0x000fe20003800200 */
[----:B------:R-:W-:-:S03]  /*25e590*/  IMAD.MOV.U32 R8, RZ, RZ, RZ ;  /* 0x000000ffff087224 */ /* 0x000fc600078e00ff */
[----:B------:R-:W-:Y:S05]  /*25e5a0*/  @!P0 BRA `(.L_x_12552) ;  /* 0x0000000000588947 */ /* 0x000fea0003800000 */
        /* <DEDUP_REMOVED lines=22> */
.L_x_12552:
[----:B------:R-:W-:Y:S05]  /*25e710*/  BSYNC.RECONVERGENT B2 ;  /* 0x0000000000027941 */ /* 0x000fea0003800200 */
.L_x_12551:
[----:B------:R2:W-:Y:S01]  /*25e720*/  STL [UR45], R8 ;  /* 0x00000008ff007987 */ /* 0x0005e2000810082d */
[----:B------:R-:W-:Y:S01]  /*25e730*/  PRMT R4, RZ, 0x7610, R4 ;  /* 0x00007610ff047816 */ /* 0x000fe20000000004 */
[----:B------:R-:W-:Y:S06]  /*25e740*/  BRA `(.L_x_12553) ;  /* 0x0000000000207947 */ /* 0x000fec0003800000 */
.L_x_12547:
[----:B------:R-:W-:-:S05]  /*25e750*/  LEA R4, P0, R15, R20, 0x2 ;  /* 0x000000140f047211 */ /* 0x000fca00078010ff */
[----:B------:R-:W-:-:S05]  /*25e760*/  IMAD.X R5, RZ, RZ, R21, P0 ;  /* 0x000000ffff057224 */ /* 0x000fca00000e0615 */
[----:B------:R3:W5:Y:S01]  /*25e770*/  LD.E.U8 R4, desc[UR36][R4.64+0x20] ;  /* 0x0000202404047980 */ /* 0x000762000c101100 */
[----:B------:R-:W-:Y:S05]  /*25e780*/  BRA `(.L_x_12553) ;  /* 0x0000000000107947 */ /* 0x000fea0003800000 */
.L_x_12546:
[----:B------:R-:W-:Y:S01]  /*25e790*/  IMAD.MOV.U32 R0, RZ, RZ, 0x5368 ;  /* 0x00005368ff007424 */ /* 0x000fe200078e00ff */
[----:B01-3--:R-:W-:Y:S01]  /*25e7a0*/  PRMT R4, RZ, 0x7610, R4 ;  /* 0x00007610ff047816 */ /* 0x00bfe20000000004 */
[----:B------:R-:W-:-:S03]  /*25e7b0*/  IMAD.MOV.U32 R8, RZ, RZ, 0x5368 ;  /* 0x00005368ff087424 */ /* 0x000fc600078e00ff */
[----:B------:R0:W-:Y:S04]  /*25e7c0*/  STL [UR45], R0 ;  /* 0x00000000ff007987 */ /* 0x0001e8000810082d */
.L_x_12553:
[----:B------:R-:W-:Y:S05]  /*25e7d0*/  BSYNC.RECONVERGENT B1 ;  /* 0x0000000000017941 */ /* 0x000fea0003800200 */
.L_x_12545:
[----:B------:R-:W-:-:S05]  /*25e7e0*/  IMAD.IADD R15, R2, 0x1, R15 ;  /* 0x00000001020f7824 */ /* 0x000fca00078e020f */
[----:B-----5:R0:W-:Y:S02]  /*25e7f0*/  STL.U8 [R15+0x58], R4 ;  /* 0x000058040f007387 */ /* 0x0201e40000100000 */
.L_x_12525:
[----:B------:R-:W-:Y:S05]  /*25e800*/  BSYNC B0 ;  /* 0x0000000000007941 */ /* 0x000fea0003800000 */
.L_x_12524:
[----:B012---:R-:W-:Y:S01]  /*25e810*/  IMAD.IADD R0, R2, 0x1, R13 ;  /* 0x0000000102007824 */ /* 0x007fe200078e020d */
[----:B------:R-:W-:Y:S01]  /*25e820*/  BSSY.RECONVERGENT B0, `(.L_x_12554) ;  /* 0x0000026000007945 */ /* 0x000fe20003800200 */
[----:B---3--:R-:W-:Y:S02]  /*25e830*/  IMAD.MOV.U32 R4, RZ, RZ, 0x0 ;  /* 0x00000000ff047424 */ /* 0x008fe400078e00ff */
[----:B------:R-:W-:Y:S01]  /*25e840*/  IMAD.MOV.U32 R5, RZ, RZ, 0x40240000 ;  /* 0x40240000ff057424 */ /* 0x000fe200078e00ff */
[----:B------:R0:W-:Y:S01]  /*25e850*/  STL.U8 [R0+0x58], RZ ;  /* 0x000058ff00007387 */ /* 0x0001e20000100000 */
[----:B----4-:R-:W-:Y:S02]  /*25e860*/  IMAD.MOV.U32 R6, RZ, RZ, 0x0 ;  /* 0x00000000ff067424 */ /* 0x010fe400078e00ff */
[----:B------:R-:W-:Y:S01]  /*25e870*/  IMAD.MOV.U32 R7, RZ, RZ, 0x40590000 ;  /* 0x40590000ff077424 */ /* 0x000fe200078e00ff */
[----:B------:R1:W-:Y:S01]  /*25e880*/  STL.64 [R1+0x18], R4 ;  /* 0x0000180401007387 */ /* 0x0003e20000100a00 */
[----:B------:R-:W-:-:S02]  /*25e890*/  IMAD.MOV.U32 R10, RZ, RZ, 0x0 ;  /* 0x00000000ff0a7424 */ /* 0x000fc400078e00ff */
[----:B------:R-:W-:Y:S01]  /*25e8a0*/  IMAD.MOV.U32 R11, RZ, RZ, 0x40c38800 ;  /* 0x40c38800ff0b7424 */ /* 0x000fe200078e00ff */
[----:B------:R1:W-:Y:S01]  /*25e8b0*/  STL.64 [R1+0x20], R6 ;  /* 0x0000200601007387 */ /* 0x0003e20000100a00 */
[----:B------:R-:W-:Y:S02]  /*25e8c0*/  IMAD.MOV.U32 R12, RZ, RZ, 0x0 ;  /* 0x00000000ff0c7424 */ /* 0x000fe400078e00ff */
[----:B------:R-:W-:Y:S01]  /*25e8d0*/  IMAD.MOV.U32 R13, RZ, RZ, 0x4197d784 ;  /* 0x4197d784ff0d7424 */ /* 0x000fe200078e00ff */
[----:B------:R1:W-:Y:S01]  /*25e8e0*/  STL.64 [R1+0x28], R10 ;  /* 0x0000280a01007387 */ /* 0x0003e20000100a00 */
[----:B------:R-:W-:Y:S02]  /*25e8f0*/  IMAD.MOV.U32 R14, RZ, RZ, 0x37e08000 ;  /* 0x37e08000ff0e7424 */ /* 0x000fe400078e00ff */
[----:B------:R-:W-:Y:S01]  /*25e900*/  IMAD.MOV.U32 R15, RZ, RZ, 0x4341c379 ;  /* 0x4341c379ff0f7424 */ /* 0x000fe200078e00ff */
        /* <DEDUP_REMOVED lines=12> */
[----:B------:R1:W-:Y:S01]  /*25e9d0*/  STL.64 [R1+0x50], R42 ;  /* 0x0000502a01007387 */ /* 0x0003e20000100a00 */
[----:B0-----:R-:W-:-:S03]  /*25e9e0*/  IMAD.MOV.U32 R0, RZ, RZ, R27 ;  /* 0x000000ffff007224 */ /* 0x001fc600078e001b */
[----:B------:R1:W-:Y:S04]  /*25e9f0*/  STL.64 [R1+0x58], R44 ;  /* 0x0000582c01007387 */ /* 0x0003e80000100a00 */
.L_x_12555:
[----:B-1----:R-:W2:Y:S01]  /*25ea00*/  LDL.U8 R5, [R0] ;  /* 0x0000000000057983 */ /* 0x002ea20000100000 */
[----:B------:R-:W-:Y:S02]  /*25ea10*/  IMAD.MOV.U32 R7, RZ, RZ, R0 ;  /* 0x000000ffff077224 */ /* 0x000fe400078e0000 */
[C---:B--2---:R-:W-:Y:S01]  /*25ea20*/  VIADD R4, R5.reuse, 0xfffffff7 ;  /* 0xfffffff705047836 */ /* 0x044fe20000000000 */
[----:B------:R-:W-:-:S04]  /*25ea30*/  ISETP.NE.AND P0, PT, R5, 0x20, PT ;  /* 0x000000200500780c */ /* 0x000fc80003f05270 */
[----:B------:R-:W-:-:S04]  /*25ea40*/  LOP3.LUT R4, R4, 0xffff, RZ, 0xc0, !PT ;  /* 0x0000ffff04047812 */ /* 0x000fc800078ec0ff */
[----:B------:R-:W-:-:S13]  /*25ea50*/  ISETP.GE.U32.AND P0, PT, R4, 0x5, P0 ;  /* 0x000000050400780c */ /* 0x000fda0000706070 */
[----:B------:R-:W-:Y:S01]  /*25ea60*/  @!P0 VIADD R0, R0, 0x1 ;  /* 0x0000000100008836 */ /* 0x000fe20000000000 */
[----:B------:R-:W-:Y:S06]  /*25ea70*/  @!P0 BRA `(.L_x_12555) ;  /* 0xfffffffc00e08947 */ /* 0x000fec000383ffff */
[----:B------:R-:W-:Y:S05]  /*25ea80*/  BSYNC.RECONVERGENT B0 ;  /* 0x0000000000007941 */ /* 0x000fea0003800200 */
.L_x_12554:
[C---:B------:R-:W-:Y:S01]  /*25ea90*/  ISETP.NE.AND P0, PT, R5.reuse, 0x2d, PT ;  /* 0x0000002d0500780c */ /* 0x040fe20003f05270 */
[----:B------:R-:W-:Y:S01]  /*25eaa0*/  BSSY.RECONVERGENT B0, `(.L_x_12556) ;  /* 0x0000018000007945 */ /* 0x000fe20003800200 */
[----:B------:R-:W-:Y:S02]  /*25eab0*/  IMAD.MOV.U32 R4, RZ, RZ, RZ ;  /* 0x000000ffff047224 */ /* 0x000fe400078e00ff */
[----:B------:R-:W-:Y:S02]  /*25eac0*/  P2R R45, PR, RZ, 0x1 ;  /* 0x00000001ff2d7803 */ /* 0x000fe40000000000 */
[----:B------:R-:W-:Y:S01]  /*25ead0*/  ISETP.EQ.OR P0, PT, R5, 0x2b, !P0 ;  /* 0x0000002b0500780c */ /* 0x000fe20004702670 */
[----:B------:R-:W-:-:S03]  /*25eae0*/  IMAD.MOV.U32 R5, RZ, RZ, -0x1 ;  /* 0xffffffffff057424 */ /* 0x000fc600078e00ff */
[----:B------:R-:W-:-:S05]  /*25eaf0*/  SEL R0, RZ, 0x1, !P0 ;  /* 0x00000001ff007807 */ /* 0x000fca0004000000 */
[----:B------:R-:W-:Y:S02]  /*25eb00*/  IMAD.IADD R0, R7, 0x1, R0 ;  /* 0x0000000107007824 */ /* 0x000fe400078e0200 */
[----:B------:R-:W-:-:S07]  /*25eb10*/  IMAD.MOV.U32 R7, RZ, RZ, -0x1 ;  /* 0xffffffffff077424 */ /* 0x000fce00078e00ff */
.L_x_12560:
[----:B------:R-:W2:Y:S01]  /*25eb20*/  LDL.U8 R6, [R0] ;  /* 0x0000000000067983 */ /* 0x000ea20000100000 */
[----:B------:R-:W-:Y:S01]  /*25eb30*/  BSSY.RELIABLE B1, `(.L_x_12557) ;  /* 0x000000a000017945 */ /* 0x000fe20003800100 */
[----:B--2---:R-:W-:-:S05]  /*25eb40*/  VIADD R10, R6, 0xffffffc6 ;  /* 0xffffffc6060a7836 */ /* 0x004fca0000000000 */
[----:B------:R-:W-:-:S04]  /*25eb50*/  LOP3.LUT R10, R10, 0xff, RZ, 0xc0, !PT ;  /* 0x000000ff0a0a7812 */ /* 0x000fc800078ec0ff */
[----:B------:R-:W-:-:S13]  /*25eb60*/  ISETP.GT.U32.AND P0, PT, R10, 0xf5, PT ;  /* 0x000000f50a00780c */ /* 0x000fda0003f04070 */
[----:B------:R-:W-:Y:S05]  /*25eb70*/  @P0 BRA `(.L_x_12558) ;  /* 0x0000000000140947 */ /* 0x000fea0003800000 */
[----:B------:R-:W-:-:S04]  /*25eb80*/  ISETP.GT.AND P1, PT, R5, -0x1, PT ;  /* 0xffffffff0500780c */ /* 0x000fc80003f24270 */
[----:B------:R-:W-:-:S13]  /*25eb90*/  ISETP.NE.OR P0, PT, R6, 0x2e, P1 ;  /* 0x0000002e0600780c */ /* 0x000fda0000f05670 */
[----:B------:R-:W-:Y:S05]  /*25eba0*/  @P0 BREAK.RELIABLE B1 ;  /* 0x0000000000010942 */ /* 0x000fea0003800100 */
[----:B------:R-:W-:Y:S05]  /*25ebb0*/  @P0 BRA `(.L_x_12559) ;  /* 0x0000000000180947 */ /* 0x000fea0003800000 */
[----:B------:R-:W-:-:S07]  /*25ebc0*/  IMAD.MOV.U32 R7, RZ, RZ, R4 ;  /* 0x000000ffff077224 */ /* 0x000fce00078e0004 */
.L_x_12558:
[----:B------:R-:W-:Y:S05]  /*25ebd0*/  BSYNC.RELIABLE B1 ;  /* 0x0000000000017941 */ /* 0x000fea0003800100 */
.L_x_12557:
[----:B------:R-:W-:Y:S02]  /*25ebe0*/  VIADD R0, R0, 0x1 ;  /* 0x0000000100007836 */ /* 0x000fe40000000000 */
[----:B------:R-:W-:Y:S02]  /*25ebf0*/  VIADD R4, R4, 0x1 ;  /* 0x0000000104047836 */ /* 0x000fe40000000000 */
[----:B------:R-:W-:Y:S01]  /*25ec00*/  IMAD.MOV.U32 R5, RZ, RZ, R7 ;  /* 0x000000ffff057224 */ /* 0x000fe200078e0007 */
[----:B------:R-:W-:Y:S06]  /*25ec10*/  BRA `(.L_x_12560) ;  /* 0xfffffffc00c07947 */ /* 0x000fec000383ffff */
.L_x_12559:
[----:B------:R-:W-:Y:S05]  /*25ec20*/  BSYNC.RECONVERGENT B0 ;  /* 0x0000000000007941 */ /* 0x000fea0003800200 */
.L_x_12556:
[----:B------:R-:W-:Y:S01]  /*25ec30*/  VIADD R7, R4, 0xffffffff ;  /* 0xffffffff04077836 */ /* 0x000fe20000000000 */
[----:B------:R-:W-:Y:S01]  /*25ec40*/  BSSY.RECONVERGENT B0, `(.L_x_12561) ;  /* 0x0000282000007945 */ /* 0x000fe20003800200 */
[--C-:B------:R-:W-:Y:S01]  /*25ec50*/  @!P1 IMAD.MOV R7, RZ, RZ, R4.reuse ;  /* 0x000000ffff079224 */ /* 0x100fe200078e0204 */
[----:B------:R-:W-:Y:S01]  /*25ec60*/  SEL R10, R5, R4, P1 ;  /* 0x00000004050a7207 */ /* 0x000fe20000800000 */
[----:B------:R-:W-:Y:S01]  /*25ec70*/  IMAD.MOV R5, RZ, RZ, -R4 ;  /* 0x000000ffff057224 */ /* 0x000fe200078e0a04 */
[----:B------:R-:W-:Y:S02]  /*25ec80*/  CS2R R12, SRZ ;  /* 0x00000000000c7805 */ /* 0x000fe4000001ff00 */
[----:B------:R-:W-:-:S13]  /*25ec90*/  ISETP.NE.AND P0, PT, R7, RZ, PT ;  /* 0x000000ff0700720c */ /* 0x000fda0003f05270 */
[----:B------:R-:W-:Y:S05]  /*25eca0*/  @!P0 BRA `(.L_x_12562) ;  /* 0x0000002400ec8947 */ /* 0x000fea0003800000 */
[----:B------:R-:W-:Y:S01]  /*25ecb0*/  ISETP.GT.AND P0, PT, R7, 0x9, PT ;  /* 0x000000090700780c */ /* 0x000fe20003f04270 */
[----:B------:R-:W-:Y:S01]  /*25ecc0*/  IMAD.IADD R14, R5, 0x1, R0 ;  /* 0x00000001050e7824 */ /* 0x000fe200078e0200 */
[----:B------:R-:W-:Y:S01]  /*25ecd0*/  VIMNMX R13, PT, PT, R7, 0x12, PT ;  /* 0x00000012070d7848 */ /* 0x000fe20003fe0100 */
[----:B------:R-:W-:Y:S01]  /*25ece0*/  BSSY.RECONVERGENT B1, `(.L_x_12563) ;  /* 0x0000099000017945 */ /* 0x000fe20003800200 */
[----:B------:R-:W-:Y:S01]  /*25ecf0*/  CS2R R4, SRZ ;  /* 0x0000000000047805 */ /* 0x000fe2000001ff00 */
[----:B------:R-:W-:Y:S02]  /*25ed00*/  IMAD.MOV.U32 R11, RZ, RZ, R14 ;  /* 0x000000ffff0b7224 */ /* 0x000fe400078e000e */
[----:B------:R-:W-:-:S06]  /*25ed10*/  IMAD.MOV.U32 R12, RZ, RZ, R13 ;  /* 0x000000ffff0c7224 */ /* 0x000fcc00078e000d */
[----:B------:R-:W-:Y:S05]  /*25ed20*/  @!P0 BRA `(.L_x_12564) ;  /* 0x0000000800508947 */ /* 0x000fea0003800000 */
[----:B------:R-:W2:Y:S02]  /*25ed30*/  LDL.U8 R4, [R14] ;  /* 0x000000000e047983 */ /* 0x000ea40000100000 */
[----:B--2---:R-:W-:-:S13]  /*25ed40*/  ISETP.NE.AND P0, PT, R4, 0x2e, PT ;  /* 0x0000002e0400780c */ /* 0x004fda0003f05270 */
[----:B------:R-:W2:Y:S01]  /*25ed50*/  @!P0 LDL.U8 R4, [R14+0x1] ;  /* 0x000001000e048983 */ /* 0x000ea20000100000 */
[----:B------:R-:W-:Y:S01]  /*25ed60*/  ISETP.NE.AND P1, PT, R7, 0xa, PT ;  /* 0x0000000a0700780c */ /* 0x000fe20003f25270 */
[C---:B------:R-:W-:Y:S01]  /*25ed70*/  VIADD R15, R14.reuse, 0x2 ;  /* 0x000000020e0f7836 */ /* 0x040fe20000000000 */
[----:B------:R-:W-:Y:S01]  /*25ed80*/  BSSY.RECONVERGENT B2, `(.L_x_12565) ;  /* 0x000008c000027945 */ /* 0x000fe20003800200 */
[C---:B------:R-:W-:Y:S02]  /*25ed90*/  VIADD R20, R14.reuse, 0x3 ;  /* 0x000000030e147836 */ /* 0x040fe40000000000 */
[C---:B------:R-:W-:Y:S02]  /*25eda0*/  @!P0 VIADD R5, R14.reuse, 0x4 ;  /* 0x000000040e058836 */ /* 0x040fe40000000000 */
[----:B------:R-:W-:Y:S02]  /*25edb0*/  VIADD R11, R14, 0x1 ;  /* 0x000000010e0b7836 */ /* 0x000fe40000000000 */
[----:B------:R-:W-:-:S02]  /*25edc0*/  @!P0 IMAD.MOV.U32 R11, RZ, RZ, R15 ;  /* 0x000000ffff0b8224 */ /* 0x000fc400078e000f */
[----:B------:R-:W-:Y:S02]  /*25edd0*/  @!P0 IMAD.MOV.U32 R15, RZ, RZ, R20 ;  /* 0x000000ffff0f8224 */ /* 0x000fe400078e0014 */
[----:B------:R-:W-:Y:S02]  /*25ede0*/  @!P0 IMAD.MOV.U32 R20, RZ, RZ, R5 ;  /* 0x000000ffff148224 */ /* 0x000fe400078e0005 */
[----:B------:R-:W-:Y:S01]  /*25edf0*/  VIADD R12, R13, 0xffffffff ;  /* 0xffffffff0d0c7836 */ /* 0x000fe20000000000 */
[----:B--2---:R-:W-:-:S04]  /*25ee00*/  LOP3.LUT R4, R4, 0xffff, RZ, 0xc0, !PT ;  /* 0x0000ffff04047812 */ /* 0x004fc800078ec0ff */
[----:B------:R-:W-:-:S05]  /*25ee10*/  PRMT R4, R4, 0x8880, RZ ;  /* 0x0000888004047816 */ /* 0x000fca00000000ff */
[----:B------:R-:W-:Y:S01]  /*25ee20*/  VIADD R14, R4, 0xffffffd0 ;  /* 0xffffffd0040e7836 */ /* 0x000fe20000000000 */
[----:B------:R-:W-:Y:S06]  /*25ee30*/  @!P1 BRA `(.L_x_12566) ;  /* 0x0000000800009947 */ /* 0x000fec0003800000 */
[----:B------:R0:W2:Y:S01]  /*25ee40*/  LDL.U8 R4, [R11] ;  /* 0x000000000b047983 */ /* 0x0000a20000100000 */
[----:B------:R-:W-:Y:S01]  /*25ee50*/  BSSY.RECONVERGENT B3, `(.L_x_12567) ;  /* 0x0000006000037945 */ /* 0x000fe20003800200 */
[----:B0-----:R-:W-:Y:S01]  /*25ee60*/  IMAD.MOV.U32 R11, RZ, RZ, R15 ;  /* 0x000000ffff0b7224 */ /* 0x001fe200078e000f */
[----:B--2---:R-:W-:-:S13]  /*25ee70*/  ISETP.NE.AND P0, PT, R4, 0x2e, PT ;  /* 0x0000002e0400780c */ /* 0x004fda0003f05270 */
[----:B------:R-:W-:Y:S05]  /*25ee80*/  @P0 BRA `(.L_x_12568) ;  /* 0x0000000000080947 */ /* 0x000fea0003800000 */
[----:B------:R0:W5:Y:S01]  /*25ee90*/  LDL.U8 R4, [R15] ;  /* 0x000000000f047983 */ /* 0x0001620000100000 */
[----:B------:R-:W-:-:S07]  /*25eea0*/  IMAD.MOV.U32 R11, RZ, RZ, R20 ;  /* 0x000000ffff0b7224 */ /* 0x000fce00078e0014 */
.L_x_12568:
[----:B------:R-:W-:Y:S05]  /*25eeb0*/  BSYNC.RECONVERGENT B3 ;  /* 0x0000000000037941 */ /* 0x000fea0003800200 */
.L_x_12567:
[----:B------:R-:W-:Y:S01]  /*25eec0*/  ISETP.GE.U32.AND P0, PT, R7, 0xc, PT ;  /* 0x0000000c0700780c */ /* 0x000fe20003f06070 */
[----:B------:R-:W-:Y:S01]  /*25eed0*/  VIADD R12, R13, 0xfffffffe ;  /* 0xfffffffe0d0c7836 */ /* 0x000fe20000000000 */
[----:B-----5:R-:W-:-:S04]  /*25eee0*/  LOP3.LUT R4, R4, 0xffff, RZ, 0xc0, !PT ;  /* 0x0000ffff04047812 */ /* 0x020fc800078ec0ff */
[----:B------:R-:W-:-:S05]  /*25eef0*/  PRMT R5, R4, 0x8880, RZ ;  /* 0x0000888004057816 */ /* 0x000fca00000000ff */
[----:B------:R-:W-:-:S04]  /*25ef00*/  IMAD R5, R14, 0xa, R5 ;  /* 0x0000000a0e057824 */ /* 0x000fc800078e0205 */
[----:B------:R-:W-:Y:S01]  /*25ef10*/  VIADD R14, R5, 0xffffffd0 ;  /* 0xffffffd0050e7836 */ /* 0x000fe20000000000 */
[----:B------:R-:W-:Y:S06]  /*25ef20*/  @!P0 BRA `(.L_x_12566) ;  /* 0x0000000400c48947 */ /* 0x000fec0003800000 */
[----:B------:R-:W2:Y:S02]  /*25ef30*/  LDL.U8 R4, [R11] ;  /* 0x000000000b047983 */ /* 0x000ea40000100000 */
[----:B--2---:R-:W-:-:S13]  /*25ef40*/  ISETP.NE.AND P1, PT, R4, 0x2e, PT ;  /* 0x0000002e0400780c */ /* 0x004fda0003f25270 */
[----:B------:R-:W2:Y:S01]  /*25ef50*/  @!P1 LDL.U8 R4, [R11+0x1] ;  /* 0x000001000b049983 */ /* 0x000ea20000100000 */
[----:B------:R-:W-:Y:S01]  /*25ef60*/  ISETP.NE.AND P0, PT, R7, 0xc, PT ;  /* 0x0000000c0700780c */ /* 0x000fe20003f05270 */
[C---:B0-----:R-:W-:Y:S02]  /*25ef70*/  VIADD R15, R11.reuse, 0x2 ;  /* 0x000000020b0f7836 */ /* 0x041fe40000000000 */
[C---:B------:R-:W-:Y:S02]  /*25ef80*/  VIADD R21, R11.reuse, 0x1 ;  /* 0x000000010b157836 */ /* 0x040fe40000000000 */
[----:B------:R-:W-:Y:S02]  /*25ef90*/  VIADD R20, R11, 0x3 ;  /* 0x000000030b147836 */ /* 0x000fe40000000000 */
[----:B------:R-:W-:Y:S02]  /*25efa0*/  @!P1 IMAD.MOV.U32 R21, RZ, RZ, R15 ;  /* 0x000000ffff159224 */ /* 0x000fe400078e000f */
[----:B------:R-:W-:-:S02]  /*25efb0*/  @!P1 IMAD.MOV.U32 R15, RZ, RZ, R20 ;  /* 0x000000ffff0f9224 */ /* 0x000fc400078e0014 */
[----:B------:R-:W-:Y:S01]  /*25efc0*/  VIADD R12, R13, 0xfffffffd ;  /* 0xfffffffd0d0c7836 */ /* 0x000fe20000000000 */
[----:B--2---:R-:W-:-:S04]  /*25efd0*/  LOP3.LUT R4, R4, 0xffff, RZ, 0xc0, !PT ;  /* 0x0000ffff04047812 */ /* 0x004fc800078ec0ff */
[----:B------:R-:W-:Y:S01]  /*25efe0*/  PRMT R5, R4, 0x8880, RZ ;  /* 0x0000888004057816 */ /* 0x000fe200000000ff */
[----:B------:R-:W-:Y:S02]  /*25eff0*/  @!P1 VIADD R4, R11, 0x4 ;  /* 0x000000040b049836 */ /* 0x000fe40000000000 */
[----:B------:R-:W-:Y:S02]  /*25f000*/  IMAD.MOV.U32 R11, RZ, RZ, R21 ;  /* 0x000000ffff0b7224 */ /* 0x000fe400078e0015 */
[----:B------:R-:W-:Y:S02]  /*25f010*/  IMAD R5, R14, 0xa, R5 ;  /* 0x0000000a0e057824 */ /* 0x000fe400078e0205 */
[----:B------:R-:W-:Y:S02]  /*25f020*/  @!P1 IMAD.MOV.U32 R20, RZ, RZ, R4 ;  /* 0x000000ffff149224 */ /* 0x000fe400078e0004 */
[----:B------:R-:W-:Y:S01]  /*25f030*/  VIADD R14, R5, 0xffffffd0 ;  /* 0xffffffd0050e7836 */ /* 0x000fe20000000000 */
[----:B------:R-:W-:Y:S06]  /*25f040*/  @!P0 BRA `(.L_x_12566) ;  /* 0x00000004007c8947 */ /* 0x000fec0003800000 */
[----:B------:R-:W2:Y:S01]  /*25f050*/  LDL.U8 R4, [R21] ;  /* 0x0000000015047983 */ /* 0x000ea20000100000 */
[----:B------:R-:W-:Y:S01]  /*25f060*/  BSSY.RECONVERGENT B3, `(.L_x_12569) ;  /* 0x0000006000037945 */ /* 0x000fe20003800200 */
[----:B------:R-:W-:Y:S01]  /*25f070*/  IMAD.MOV.U32 R11, RZ, RZ, R15 ;  /* 0x000000ffff0b7224 */ /* 0x000fe200078e000f */
[----:B--2---:R-:W-:-:S13]  /*25f080*/  ISETP.NE.AND P0, PT, R4, 0x2e, PT ;  /* 0x0000002e0400780c */ /* 0x004fda0003f05270 */
[----:B------:R-:W-:Y:S05]  /*25f090*/  @P0 BRA `(.L_x_12570) ;  /* 0x0000000000080947 */ /* 0x000fea0003800000 */
[----:B------:R0:W5:Y:S01]  /*25f0a0*/  LDL.U8 R4, [R15] ;  /* 0x000000000f047983 */ /* 0x0001620000100000 */
[----:B------:R-:W-:-:S07]  /*25f0b0*/  IMAD.MOV.U32 R11, RZ, RZ, R20 ;  /* 0x000000ffff0b7224 */ /* 0x000fce00078e0014 */
.L_x_12570:
[----:B------:R-:W-:Y:S05]  /*25f0c0*/  BSYNC.RECONVERGENT B3 ;  /* 0x0000000000037941 */ /* 0x000fea0003800200 */
.L_x_12569:
        /* <DEDUP_REMOVED lines=13> */
[----:B------:R-:W-:Y:S01]  /*25f1a0*/  @!P1 VIADD R12, R11, 0x4 ;  /* 0x000000040b0c9836 */ /* 0x000fe20000000000 */
[----:B--2---:R-:W-:-:S04]  /*25f1b0*/  LOP3.LUT R4, R4, 0xffff, RZ, 0xc0, !PT ;  /* 0x0000ffff04047812 */ /* 0x004fc800078ec0ff */
[----:B------:R-:W-:Y:S01]  /*25f1c0*/  PRMT R5, R4, 0x8880, RZ ;  /* 0x0000888004057816 */ /* 0x000fe200000000ff */
[----:B------:R-:W-:Y:S02]  /*25f1d0*/  VIADD R4, R11, 0x1 ;  /* 0x000000010b047836 */ /* 0x000fe40000000000 */
[----:B------:R-:W-:Y:S02]  /*25f1e0*/  @!P1 IMAD.MOV.U32 R4, RZ, RZ, R15 ;  /* 0x000000ffff049224 */ /* 0x000fe400078e000f */
[----:B------:R-:W-:Y:S02]  /*25f1f0*/  IMAD R5, R14, 0xa, R5 ;  /* 0x0000000a0e057824 */ /* 0x000fe400078e0205 */
[----:B------:R-:W-:Y:S02]  /*25f200*/  @!P1 IMAD.MOV.U32 R15, RZ, RZ, R20 ;  /* 0x000000ffff0f9224 */ /* 0x000fe400078e0014 */
[----:B------:R-:W-:Y:S02]  /*25f210*/  @!P1 IMAD.MOV.U32 R20, RZ, RZ, R12 ;  /* 0x000000ffff149224 */ /* 0x000fe400078e000c */
[----:B------:R-:W-:-:S02]  /*25f220*/  VIADD R12, R13, 0xfffffffb ;  /* 0xfffffffb0d0c7836 */ /* 0x000fc40000000000 */
[----:B------:R-:W-:Y:S02]  /*25f230*/  IMAD.MOV.U32 R11, RZ, RZ, R4 ;  /* 0x000000ffff0b7224 */ /* 0x000fe400078e0004 */
        /* <DEDUP_REMOVED lines=9> */
.L_x_12572:
[----:B------:R-:W-:Y:S05]  /*25f2d0*/  BSYNC.RECONVERGENT B3 ;  /* 0x0000000000037941 */ /* 0x000fea0003800200 */
.L_x_12571:
        /* <DEDUP_REMOVED lines=32> */
.L_x_12574:
[----:B------:R-:W-:Y:S05]  /*25f4e0*/  BSYNC.RECONVERGENT B3 ;  /* 0x0000000000037941 */ /* 0x000fea0003800200 */
.L_x_12573:
[----:B------:R-:W-:Y:S01]  /*25f4f0*/  ISETP.GE.U32.AND P0, PT, R7, 0x12, PT ;  /* 0x000000120700780c */ /* 0x000fe20003f06070 */
[----:B------:R-:W-:Y:S01]  /*25f500*/  VIADD R12, R13, 0xfffffff8 ;  /* 0xfffffff80d0c7836 */ /* 0x000fe20000000000 */
[----:B-----5:R-:W-:-:S04]  /*25f510*/  LOP3.LUT R4, R4, 0xffff, RZ, 0xc0, !PT ;  /* 0x0000ffff04047812 */ /* 0x020fc800078ec0ff */
[----:B------:R-:W-:-:S05]  /*25f520*/  PRMT R5, R4, 0x8880, RZ ;  /* 0x0000888004057816 */ /* 0x000fca00000000ff */
[----:B------:R-:W-:-:S04]  /*25f530*/  IMAD R5, R14, 0xa, R5 ;  /* 0x0000000a0e057824 */ /* 0x000fc800078e0205 */
[----:B------:R-:W-:Y:S01]  /*25f540*/  VIADD R14, R5, 0xffffffd0 ;  /* 0xffffffd0050e7836 */ /* 0x000fe20000000000 */
[----:B------:R-:W-:Y:S06]  /*25f550*/  @!P0 BRA `(.L_x_12566) ;  /* 0x0000000000388947 */ /* 0x000fec0003800000 */
[----:B------:R-:W2:Y:S01]  /*25f560*/  LDL.U8 R4, [R11] ;  /* 0x000000000b047983 */ /* 0x000ea20000100000 */
[----:B------:R-:W-:Y:S01]  /*25f570*/  BSSY.RECONVERGENT B3, `(.L_x_12575) ;  /* 0x0000006000037945 */ /* 0x000fe20003800200 */
[----:B0-----:R-:W-:Y:S01]  /*25f580*/  VIADD R15, R11, 0x1 ;  /* 0x000000010b0f7836 */ /* 0x001fe20000000000 */
[----:B--2---:R-:W-:-:S13]  /*25f590*/  ISETP.NE.AND P0, PT, R4, 0x2e, PT ;  /* 0x0000002e0400780c */ /* 0x004fda0003f05270 */
[----:B------:R-:W-:Y:S05]  /*25f5a0*/  @P0 BRA `(.L_x_12576) ;  /* 0x0000000000080947 */ /* 0x000fea0003800000 */
[----:B------:R0:W5:Y:S01]  /*25f5b0*/  LDL.U8 R4, [R11+0x1] ;  /* 0x000001000b047983 */ /* 0x0001620000100000 */
[----:B------:R-:W-:-:S07]  /*25f5c0*/  VIADD R15, R11, 0x2 ;  /* 0x000000020b0f7836 */ /* 0x000fce0000000000 */
.L_x_12576:
[----:B------:R-:W-:Y:S05]  /*25f5d0*/  BSYNC.RECONVERGENT B3 ;  /* 0x0000000000037941 */ /* 0x000fea0003800200 */
.L_x_12575:
[----:B-----5:R-:W-:Y:S01]  /*25f5e0*/  LOP3.LUT R4, R4, 0xffff, RZ, 0xc0, !PT ;  /* 0x0000ffff04047812 */ /* 0x020fe200078ec0ff */
[----:B------:R-:W-:Y:S02]  /*25f5f0*/  VIADD R12, R13, 0xfffffff7 ;  /* 0xfffffff70d0c7836 */ /* 0x000fe40000000000 */
[----:B0-----:R-:W-:Y:S01]  /*25f600*/  IMAD.MOV.U32 R11, RZ, RZ, R15 ;  /* 0x000000ffff0b7224 */ /* 0x001fe200078e000f */
[----:B------:R-:W-:-:S05]  /*25f610*/  PRMT R5, R4, 0x8880, RZ ;  /* 0x0000888004057816 */ /* 0x000fca00000000ff */
[----:B------:R-:W-:-:S04]  /*25f620*/  IMAD R5, R14, 0xa, R5 ;  /* 0x0000000a0e057824 */ /* 0x000fc800078e0205 */
[----:B------:R-:W-:-:S07]  /*25f630*/  VIADD R14, R5, 0xffffffd0 ;  /* 0xffffffd0050e7836 */ /* 0x000fce0000000000 */
.L_x_12566:
[----:B------:R-:W-:Y:S05]  /*25f640*/  BSYNC.RECONVERGENT B2 ;  /* 0x0000000000027941 */ /* 0x000fea0003800200 */
.L_x_12565:
[----:B------:R-:W1:Y:S02]  /*25f650*/  I2F.F64 R4, R14 ;  /* 0x0000000e00047312 */ /* 0x000e640000201c00 */
[----:B-1----:R-:W-:-:S11]  /*25f660*/  DMUL R4, R4, 1.00000000000000000000e+09 ;  /* 0x41cdcd6504047828 */ /* 0x002fd60000000000 */
.L_x_12564:
[----:B------:R-:W-:Y:S05]  /*25f670*/  BSYNC.RECONVERGENT B1 ;  /* 0x0000000000017941 */ /* 0x000fea0003800200 */
.L_x_12563:
[----:B------:R-:W-:Y:S01]  /*25f680*/  ISETP.GE.AND P0, PT, R12, 0x1, PT ;  /* 0x000000010c00780c */ /* 0x000fe20003f06270 */
[----:B------:R-:W-:Y:S01]  /*25f690*/  BSSY.RECONVERGENT B1, `(.L_x_12577) ;  /* 0x0000184000017945 */ /* 0x000fe20003800200 */
[----:B0-----:R-:W-:-:S11]  /*25f6a0*/  CS2R R14, SRZ ;  /* 0x00000000000e7805 */ /* 0x001fd6000001ff00 */
[----:B------:R-:W-:Y:S05]  /*25f6b0*/  @!P0 BRA `(.L_x_12578) ;  /* 0x0000001800048947 */ /* 0x000fea0003800000 */
[C---:B------:R-:W-:Y:S01]  /*25f6c0*/  ISETP.GE.U32.AND P0, PT, R12.reuse, 0x10, PT ;  /* 0x000000100c00780c */ /* 0x040fe20003f06070 */
[----:B------:R-:W-:Y:S01]  /*25f6d0*/  BSSY.RECONVERGENT B2, `(.L_x_12579) ;  /* 0x00000b7000027945 */ /* 0x000fe20003800200 */
[----:B------:R-:W-:Y:S01]  /*25f6e0*/  LOP3.LUT R57, R12, 0xf, RZ, 0xc0, !PT ;  /* 0x0000000f0c397812 */ /* 0x000fe200078ec0ff */
[----:B------:R-:W-:-:S03]  /*25f6f0*/  IMAD.MOV.U32 R13, RZ, RZ, RZ ;  /* 0x000000ffff0d7224 */ /* 0x000fc600078e00ff */
[----:B------:R-:W-:-:S04]  /*25f700*/  ISETP.NE.AND P1, PT, R57, RZ, PT ;  /* 0x000000ff3900720c */ /* 0x000fc80003f25270 */
[----:B------:R-:W-:-:S03]  /*25f710*/  P2R R58, PR, RZ, 0x2 ;  /* 0x00000002ff3a7803 */ /* 0x000fc60000000000 */
[----:B------:R-:W-:Y:S06]  /*25f720*/  @!P0 BRA `(.L_x_12580) ;  /* 0x0000000800c48947 */ /* 0x000fec0003800000 */
[----:B------:R-:W2:Y:S01]  /*25f730*/  LDL.U8 R54, [R11] ;  /* 0x000000000b367983 */ /* 0x000ea20000100000 */
[C---:B------:R-:W-:Y:S02]  /*25f740*/  VIADD R65, R11.reuse, 0x2 ;  /* 0x000000020b417836 */ /* 0x040fe40000000000 */
[----:B------:R-:W-:Y:S01]  /*25f750*/  VIADD R14, R11, 0x1 ;  /* 0x000000010b0e7836 */ /* 0x000fe20000000000 */
[----:B--2---:R-:W-:-:S13]  /*25f760*/  ISETP.NE.AND P0, PT, R54, 0x2e, PT ;  /* 0x0000002e3600780c */ /* 0x004fda0003f05270 */
[----:B------:R-:W-:-:S05]  /*25f770*/  @!P0 IMAD.MOV.U32 R14, RZ, RZ, R65 ;  /* 0x000000ffff0e8224 */ /* 0x000fca00078e0041 */
[----:B------:R-:W2:Y:S01]  /*25f780*/  LDL.U8 R56, [R14] ;  /* 0x000000000e387983 */ /* 0x000ea20000100000 */
[C---:B------:R-:W-:Y:S01]  /*25f790*/  VIADD R13, R11.reuse, 0x3 ;  /* 0x000000030b0d7836 */ /* 0x040fe20000000000 */
[----:B------:R-:W-:Y:S01]  /*25f7a0*/  P2R R59, PR, RZ, 0x1 ;  /* 0x00000001ff3b7803 */ /* 0x000fe20000000000 */
[----:B------:R-:W-:Y:S02]  /*25f7b0*/  @!P0 VIADD R15, R11, 0x4 ;  /* 0x000000040b0f8836 */ /* 0x000fe40000000000 */
[----:B------:R-:W-:Y:S02]  /*25f7c0*/  @!P0 IMAD.MOV.U32 R65, RZ, RZ, R13 ;  /* 0x000000ffff418224 */ /* 0x000fe400078e000d */
[----:B------:R-:W-:Y:S01]  /*25f7d0*/  @!P0 IMAD.MOV.U32 R13, RZ, RZ, R15 ;  /* 0x000000ffff0d8224 */ /* 0x000fe200078e000f */
[----:B--2---:R-:W-:-:S13]  /*25f7e0*/  ISETP.NE.AND P1, PT, R56, 0x2e, PT ;  /* 0x0000002e3800780c */ /* 0x004fda0003f25270 */
[----:B------:R0:W2:Y:S02]  /*25f7f0*/  @!P1 LDL.U8 R56, [R65] ;  /* 0x0000000041389983 */ /* 0x0000a40000100000 */
[----:B0-----:R-:W-:-:S05]  /*25f800*/  @!P1 IMAD.MOV.U32 R65, RZ, RZ, R13 ;  /* 0x000000ffff419224 */ /* 0x001fca00078e000d */
[----:B------:R-:W3:Y:S01]  /*25f810*/  LDL.U8 R55, [R65] ;  /* 0x0000000041377983 */ /* 0x000ee20000100000 */
[C---:B------:R-:W-:Y:S02]  /*25f820*/  VIADD R64, R65.reuse, 0x2 ;  /* 0x0000000241407836 */ /* 0x040fe40000000000 */
[----:B------:R-:W-:Y:S01]  /*25f830*/  VIADD R15, R65, 0x1 ;  /* 0x00000001410f7836 */ /* 0x000fe20000000000 */
[----:B---3--:R-:W-:-:S13]  /*25f840*/  ISETP.NE.AND P1, PT, R55, 0x2e, PT ;  /* 0x0000002e3700780c */ /* 0x008fda0003f25270 */
[----:B------:R-:W-:Y:S01]  /*25f850*/  @!P1 IMAD.MOV.U32 R15, RZ, RZ, R64 ;  /* 0x000000ffff0f9224 */ /* 0x000fe200078e0040 */
[----:B------:R-:W3:Y:S04]  /*25f860*/  @!P1 LDL.U8 R55, [R65+0x1] ;  /* 0x0000010041379983 */ /* 0x000ee80000100000 */
[----:B------:R-:W4:Y:S01]  /*25f870*/  LDL.U8 R53, [R15] ;  /* 0x000000000f357983 */ /* 0x000f220000100000 */
[C---:B------:R-:W-:Y:S02]  /*25f880*/  VIADD R14, R65.reuse, 0x3 ;  /* 0x00000003410e7836 */ /* 0x040fe40000000000 */
[----:B------:R-:W-:Y:S02]  /*25f890*/  @!P1 VIADD R13, R65, 0x4 ;  /* 0x00000004410d9836 */ /* 0x000fe40000000000 */
[----:B------:R-:W-:-:S02]  /*25f8a0*/  @!P1 IMAD.MOV.U32 R64, RZ, RZ, R14 ;  /* 0x000000ffff409224 */ /* 0x000fc400078e000e */
[----:B------:R-:W-:Y:S01]  /*25f8b0*/  @!P1 IMAD.MOV.U32 R14, RZ, RZ, R13 ;  /* 0x000000ffff0e9224 */ /* 0x000fe200078e000d */
[----:B----4-:R-:W-:-:S13]  /*25f8c0*/  ISETP.NE.AND P2, PT, R53, 0x2e, PT ;  /* 0x0000002e3500780c */ /* 0x010fda0003f45270 */
[----:B------:R0:W4:Y:S02]  /*25f8d0*/  @!P2 LDL.U8 R53, [R64] ;  /* 0x000000004035a983 */ /* 0x0001240000100000 */
[----:B0-----:R-:W-:-:S05]  /*25f8e0*/  @!P2 IMAD.MOV.U32 R64, RZ, RZ, R14 ;  /* 0x000000ffff40a224 */ /* 0x001fca00078e000e */
[----:B------:R-:W5:Y:S01]  /*25f8f0*/  LDL.U8 R52, [R64] ;  /* 0x0000000040347983 */ /* 0x000f620000100000 */
[C---:B------:R-:W-:Y:S02]  /*25f900*/  VIADD R63, R64.reuse, 0x2 ;  /* 0x00000002403f7836 */ /* 0x040fe40000000000 */
[----:B------:R-:W-:Y:S01]  /*25f910*/  VIADD R20, R64, 0x1 ;  /* 0x0000000140147836 */ /* 0x000fe20000000000 */
[----:B-----5:R-:W-:-:S13]  /*25f920*/  ISETP.NE.AND P2, PT, R52, 0x2e, PT ;  /* 0x0000002e3400780c */ /* 0x020fda0003f45270 */
[----:B------:R-:W-:Y:S01]  /*25f930*/  @!P2 IMAD.MOV.U32 R20, RZ, RZ, R63 ;  /* 0x000000ffff14a224 */ /* 0x000fe200078e003f */
[----:B------:R-:W5:Y:S04]  /*25f940*/  @!P2 LDL.U8 R52, [R64+0x1] ;  /* 0x000001004034a983 */ /* 0x000f680000100000 */
[----:B------:R-:W2:Y:S01]  /*25f950*/  LDL.U8 R51, [R20] ;  /* 0x0000000014337983 */ /* 0x000ea20000100000 */
[C---:B------:R-:W-:Y:S02]  /*25f960*/  VIADD R14, R64.reuse, 0x3 ;  /* 0x00000003400e7836 */ /* 0x040fe40000000000 */
[----:B------:R-:W-:Y:S02]  /*25f970*/  @!P2 VIADD R13, R64, 0x4 ;  /* 0x00000004400da836 */ /* 0x000fe40000000000 */
[----:B------:R-:W-:-:S02]  /*25f980*/  @!P2 IMAD.MOV.U32 R63, RZ, RZ, R14 ;  /* 0x000000ffff3fa224 */ /* 0x000fc400078e000e */
        /* <DEDUP_REMOVED lines=59> */
[----:B0-----:R-:W-:Y:S01]  /*25fd40*/  @!P0 IMAD.MOV.U32 R14, RZ, RZ, R15 ;  /* 0x000000ffff0e8224 */ /* 0x001fe200078e000f */
[----:B------:R-:W-:-:S04]  /*25fd50*/  ISETP.NE.AND P0, PT, R59, RZ, PT ;  /* 0x000000ff3b00720c */ /* 0x000fc80003f05270 */
[----:B------:R-:W3:Y:S09]  /*25fd60*/  LDL.U8 R20, [R14] ;  /* 0x000000000e147983 */ /* 0x000ef20000100000 */
[----:B------:R0:W4:Y:S01]  /*25fd70*/  @!P0 LDL.U8 R54, [R11+0x1] ;  /* 0x000001000b368983 */ /* 0x0001220000100000 */
[----:B------:R-:W-:-:S02]  /*25fd80*/  VIADD R59, R14, 0x1 ;  /* 0x000000010e3b7836 */ /* 0x000fc40000000000 */
[----:B0-----:R-:W-:Y:S01]  /*25fd90*/  VIADD R11, R14, 0x2 ;  /* 0x000000020e0b7836 */ /* 0x001fe20000000000 */
[----:B---3--:R-:W-:-:S13]  /*25fda0*/  ISETP.NE.AND P0, PT, R20, 0x2e, PT ;  /* 0x0000002e1400780c */ /* 0x008fda0003f05270 */
[----:B------:R-:W-:Y:S01]  /*25fdb0*/  @!P0 IMAD.MOV.U32 R59, RZ, RZ, R11 ;  /* 0x000000ffff3b8224 */ /* 0x000fe200078e000b */
[----:B------:R-:W3:Y:S04]  /*25fdc0*/  @!P0 LDL.U8 R20, [R14+0x1] ;  /* 0x000001000e148983 */ /* 0x000ee80000100000 */
[----:B------:R4:W5:Y:S01]  /*25fdd0*/  LDL.U8 R15, [R59] ;  /* 0x000000003b0f7983 */ /* 0x0009620000100000 */
[----:B------:R-:W-:-:S04]  /*25fde0*/  VIADD R13, R14, 0x3 ;  /* 0x000000030e0d7836 */ /* 0x000fc80000000000 */
[----:B------:R-:W-:Y:S01]  /*25fdf0*/  @!P0 IMAD.MOV.U32 R11, RZ, RZ, R13 ;  /* 0x000000ffff0b8224 */ /* 0x000fe200078e000d */
[----:B------:R-:W-:Y:S02]  /*25fe00*/  LOP3.LUT R56, R56, 0xffff, RZ, 0xc0, !PT ;  /* 0x0000ffff38387812 */ /* 0x000fe400078ec0ff */
[----:B----4-:R-:W-:Y:S02]  /*25fe10*/  PRMT R59, R54, 0x8880, RZ ;  /* 0x00008880363b7816 */ /* 0x010fe400000000ff */
[----:B------:R-:W-:Y:S02]  /*25fe20*/  PRMT R54, R56, 0x8880, RZ ;  /* 0x0000888038367816 */ /* 0x000fe400000000ff */
[----:B------:R-:W-:-:S03]  /*25fe30*/  LOP3.LUT R55, R55, 0xffff, RZ, 0xc0, !PT ;  /* 0x0000ffff37377812 */ /* 0x000fc600078ec0ff */
[----:B------:R-:W-:Y:S01]  /*25fe40*/  IMAD R54, R59, 0xa, R54 ;  /* 0x0000000a3b367824 */ /* 0x000fe200078e0236 */
[----:B------:R-:W-:-:S03]  /*25fe50*/  PRMT R56, R55, 0x8880, RZ ;  /* 0x0000888037387816 */ /* 0x000fc600000000ff */
[----:B------:R-:W-:Y:S02]  /*25fe60*/  VIADD R55, R54, 0xfffffdf0 ;  /* 0xfffffdf036377836 */ /* 0x000fe40000000000 */
[----:B------:R-:W-:Y:S01]  /*25fe70*/  IMAD.MOV.U32 R54, RZ, RZ, R56 ;  /* 0x000000ffff367224 */ /* 0x000fe200078e0038 */
[----:B------:R-:W-:-:S03]  /*25fe80*/  LOP3.LUT R53, R53, 0xffff, RZ, 0xc0, !PT ;  /* 0x0000ffff35357812 */ /* 0x000fc600078ec0ff */
[----:B------:R-:W-:Y:S01]  /*25fe90*/  IMAD R54, R55, 0xa, R54 ;  /* 0x0000000a37367824 */ /* 0x000fe200078e0236 */
[----:B------:R-:W-:-:S03]  /*25fea0*/  PRMT R53, R53, 0x8880, RZ ;  /* 0x0000888035357816 */ /* 0x000fc600000000ff */
[----:B------:R-:W-:Y:S01]  /*25feb0*/  VIADD R54, R54, 0xffffffd0 ;  /* 0xffffffd036367836 */ /* 0x000fe20000000000 */
        /* <DEDUP_REMOVED lines=10> */
[----:B------:R-:W-:Y:S02]  /*25ff60*/  PRMT R50, R50, 0x8880, RZ ;  /* 0x0000888032327816 */ /* 0x000fe400000000ff */
[----:B-----5:R-:W-:-:S13]  /*25ff70*/  ISETP.NE.AND P1, PT, R15, 0x2e, PT ;  /* 0x0000002e0f00780c */ /* 0x020fda0003f25270 */
[----:B------:R-:W4:Y:S01]  /*25ff80*/  @!P1 LDL.U8 R15, [R11] ;  /* 0x000000000b0f9983 */ /* 0x000f220000100000 */
        /* <DEDUP_REMOVED lines=25> */
[----:B--2---:R-:W-:-:S03]  /*260120*/  LOP3.LUT R21, R21, 0xffff, RZ, 0xc0, !PT ;  /* 0x0000ffff15157812 */ /* 0x004fc600078ec0ff */
[----:B------:R-:W-:Y:S01]  /*260130*/  IMAD R40, R41, 0xa, R40 ;  /* 0x0000000a29287824 */ /* 0x000fe200078e0228 */
[----:B------:R-:W-:-:S03]  /*260140*/  PRMT R21, R21, 0x8880, RZ ;  /* 0x0000888015157816 */ /* 0x000fc600000000ff */
[----:B------:R-:W-:Y:S01]  /*260150*/  VIADD R40, R40, 0xffffffd0 ;  /* 0xffffffd028287836 */ /* 0x000fe20000000000 */
[----:B---3--:R-:W-:-:S03]  /*260160*/  LOP3.LUT R20, R20, 0xffff, RZ, 0xc0, !PT ;  /* 0x0000ffff14147812 */ /* 0x008fc600078ec0ff */
[----:B------:R-:W-:Y:S01]  /*260170*/  IMAD R21, R40, 0xa, R21 ;  /* 0x0000000a28157824 */ /* 0x000fe200078e0215 */
[----:B------:R-:W-:-:S03]  /*260180*/  PRMT R20, R20, 0x8880, RZ ;  /* 0x0000888014147816 */ /* 0x000fc600000000ff */
[----:B------:R-:W-:-:S04]  /*260190*/  VIADD R21, R21, 0xffffffd0 ;  /* 0xffffffd015157836 */ /* 0x000fc80000000000 */
[----:B------:R-:W-:-:S04]  /*2601a0*/  IMAD R20, R21, 0xa, R20 ;  /* 0x0000000a15147824 */ /* 0x000fc800078e0214 */
[----:B------:R-:W-:Y:S01]  /*2601b0*/  VIADD R21, R20, 0xffffffd0 ;  /* 0xffffffd014157836 */ /* 0x000fe20000000000 */
[----:B----4-:R-:W-:-:S04]  /*2601c0*/  LOP3.LUT R15, R15, 0xffff, RZ, 0xc0, !PT ;  /* 0x0000ffff0f0f7812 */ /* 0x010fc800078ec0ff */
[----:B------:R-:W-:Y:S01]  /*2601d0*/  PRMT R40, R15, 0x8880, RZ ;  /* 0x000088800f287816 */ /* 0x000fe200000000ff */
[----:B------:R-:W-:-:S04]  /*2601e0*/  @!P0 VIADD R15, R14, 0x4 ;  /* 0x000000040e0f8836 */ /* 0x000fc80000000000 */
[----:B------:R-:W-:Y:S02]  /*2601f0*/  IMAD.MOV.U32 R14, RZ, RZ, R40 ;  /* 0x000000ffff0e7224 */ /* 0x000fe400078e0028 */
[----:B------:R-:W-:Y:S02]  /*260200*/  @!P0 IMAD.MOV.U32 R13, RZ, RZ, R15 ;  /* 0x000000ffff0d8224 */ /* 0x000fe400078e000f */
[----:B------:R-:W-:Y:S02]  /*260210*/  IMAD R14, R21, 0xa, R14 ;  /* 0x0000000a150e7824 */ /* 0x000fe400078e020e */
[----:B------:R-:W-:Y:S02]  /*260220*/  @!P1 IMAD.MOV.U32 R11, RZ, RZ, R13 ;  /* 0x000000ffff0b9224 */ /* 0x000fe400078e000d */
[----:B------:R-:W-:-:S07]  /*260230*/  VIADD R13, R14, 0xffffffd0 ;  /* 0xffffffd00e0d7836 */ /* 0x000fce0000000000 */
.L_x_12580:
[----:B------:R-:W-:Y:S05]  /*260240*/  BSYNC.RECONVERGENT B2 ;  /* 0x0000000000027941 */ /* 0x000fea0003800200 */
.L_x_12579:
[----:B------:R-:W-:Y:S01]  /*260250*/  ISETP.NE.AND P0, PT, R58, RZ, PT ;  /* 0x000000ff3a00720c */ /* 0x000fe20003f05270 */
[----:B------:R-:W-:-:S12]  /*260260*/  BSSY.RECONVERGENT B2, `(.L_x_12581) ;  /* 0x00000c5000027945 */ /* 0x000fd80003800200 */
[----:B------:R-:W-:Y:S05]  /*260270*/  @!P0 BRA `(.L_x_12582) ;  /* 0x0000000c000c8947 */ /* 0x000fea0003800000 */
[----:B------:R-:W-:Y:S01]  /*260280*/  ISETP.GE.U32.AND P1, PT, R57, 0x8, PT ;  /* 0x000000083900780c */ /* 0x000fe20003f26070 */
[----:B------:R-:W-:Y:S01]  /*260290*/  BSSY.RECONVERGENT B3, `(.L_x_12583) ;  /* 0x0000062000037945 */ /* 0x000fe20003800200 */
[----:B------:R-:W-:-:S04]  /*2602a0*/  LOP3.LUT R53, R12, 0x7, RZ, 0xc0, !PT ;  /* 0x000000070c357812 */ /* 0x000fc800078ec0ff */
[----:B------:R-:W-:-:S07]  /*2602b0*/  ISETP.NE.AND P0, PT, R53, RZ, PT ;  /* 0x000000ff3500720c */ /* 0x000fce0003f05270 */
[----:B------:R-:W-:Y:S06]  /*2602c0*/  @!P1 BRA `(.L_x_12584) ;  /* 0x0000000400789947 */ /* 0x000fec0003800000 */
[----:B------:R-:W2:Y:S01]  /*2602d0*/  LDL.U8 R14, [R11] ;  /* 0x000000000b0e7983 */ /* 0x000ea20000100000 */
[C---:B------:R-:W-:Y:S02]  /*2602e0*/  VIADD R52, R11.reuse, 0x2 ;  /* 0x000000020b347836 */ /* 0x040fe40000000000 */
[----:B------:R-:W-:Y:S01]  /*2602f0*/  VIADD R21, R11, 0x1 ;  /* 0x000000010b157836 */ /* 0x000fe20000000000 */
[----:B--2---:R-:W-:-:S13]  /*260300*/  ISETP.NE.AND P1, PT, R14, 0x2e, PT ;  /* 0x0000002e0e00780c */ /* 0x004fda0003f25270 */
[----:B------:R-:W-:Y:S01]  /*260310*/  @!P1 IMAD.MOV.U32 R21, RZ, RZ, R52 ;  /* 0x000000ffff159224 */ /* 0x000fe200078e0034 */
[----:B------:R-:W2:Y:S04]  /*260320*/  @!P1 LDL.U8 R14, [R11+0x1] ;  /* 0x000001000b0e9983 */ /* 0x000ea80000100000 */
[----:B------:R-:W3:Y:S01]  /*260330*/  LDL.U8 R15, [R21] ;  /* 0x00000000150f7983 */ /* 0x000ee20000100000 */
[C---:B------:R-:W-:Y:S02]  /*260340*/  VIADD R20, R11.reuse, 0x3 ;  /* 0x000000030b147836 */ /* 0x040fe40000000000 */
[----:B------:R-:W-:Y:S02]  /*260350*/  @!P1 VIADD R40, R11, 0x4 ;  /* 0x000000040b289836 */ /* 0x000fe40000000000 */
[----:B------:R-:W-:-:S02]  /*260360*/  @!P1 IMAD.MOV.U32 R52, RZ, RZ, R20 ;  /* 0x000000ffff349224 */ /* 0x000fc400078e0014 */
[----:B------:R-:W-:Y:S01]  /*260370*/  @!P1 IMAD.MOV.U32 R20, RZ, RZ, R40 ;  /* 0x000000ffff149224 */ /* 0x000fe200078e0028 */
[----:B---3--:R-:W-:-:S13]  /*260380*/  ISETP.NE.AND P2, PT, R15, 0x2e, PT ;  /* 0x0000002e0f00780c */ /* 0x008fda0003f45270 */
[----:B------:R0:W3:Y:S02]  /*260390*/  @!P2 LDL.U8 R15, [R52] ;  /* 0x00000000340fa983 */ /* 0x0000e40000100000 */
[----:B0-----:R-:W-:-:S05]  /*2603a0*/  @!P2 IMAD.MOV.U32 R52, RZ, RZ, R20 ;  /* 0x000000ffff34a224 */ /* 0x001fca00078e0014 */
[----:B------:R-:W4:Y:S01]  /*2603b0*/  LDL.U8 R20, [R52] ;  /* 0x0000000034147983 */ /* 0x000f220000100000 */
[C---:B------:R-:W-:Y:S02]  /*2603c0*/  VIADD R51, R52.reuse, 0x2 ;  /* 0x0000000234337836 */ /* 0x040fe40000000000 */
[----:B------:R-:W-:Y:S01]  /*2603d0*/  VIADD R42, R52, 0x1 ;  /* 0x00000001342a7836 */ /* 0x000fe20000000000 */
[----:B----4-:R-:W-:-:S13]  /*2603e0*/  ISETP.NE.AND P2, PT, R20, 0x2e, PT ;  /* 0x0000002e1400780c */ /* 0x010fda0003f45270 */
[----:B------:R-:W-:Y:S01]  /*2603f0*/  @!P2 IMAD.MOV.U32 R42, RZ, RZ, R51 ;  /* 0x000000ffff2aa224 */ /* 0x000fe200078e0033 */
[----:B------:R-:W4:Y:S04]  /*260400*/  @!P2 LDL.U8 R20, [R52+0x1] ;  /* 0x000001003414a983 */ /* 0x000f280000100000 */
[----:B------:R-:W5:Y:S01]  /*260410*/  LDL.U8 R21, [R42] ;  /* 0x000000002a157983 */ /* 0x000f620000100000 */
[C---:B------:R-:W-:Y:S02]  /*260420*/  VIADD R41, R52.reuse, 0x3 ;  /* 0x0000000334297836 */ /* 0x040fe40000000000 */
[----:B------:R-:W-:Y:S02]  /*260430*/  @!P2 VIADD R40, R52, 0x4 ;  /* 0x000000043428a836 */ /* 0x000fe40000000000 */
[----:B------:R-:W-:-:S02]  /*260440*/  @!P2 IMAD.MOV.U32 R51, RZ, RZ, R41 ;  /* 0x000000ffff33a224 */ /* 0x000fc400078e0029 */
[----:B------:R-:W-:Y:S01]  /*260450*/  @!P2 IMAD.MOV.U32 R41, RZ, RZ, R40 ;  /* 0x000000ffff29a224 */ /* 0x000fe200078e0028 */
[----:B-----5:R-:W-:-:S13]  /*260460*/  ISETP.NE.AND P3, PT, R21, 0x2e, PT ;  /* 0x0000002e1500780c */ /* 0x020fda0003f65270 */
[----:B------:R0:W5:Y:S02]  /*260470*/  @!P3 LDL.U8 R21, [R51] ;  /* 0x000000003315b983 */ /* 0x0001640000100000 */
[----:B0-----:R-:W-:-:S05]  /*260480*/  @!P3 IMAD.MOV.U32 R51, RZ, RZ, R41 ;  /* 0x000000ffff33b224 */ /* 0x001fca00078e0029 */
        /* <DEDUP_REMOVED lines=21> */
[----:B------:R-:W-:-:S04]  /*2605e0*/  VIADD R44, R50, 0x3 ;  /* 0x00000003322c7836 */ /* 0x000fc80000000000 */
[----:B------:R-:W-:Y:S01]  /*2605f0*/  @!P1 IMAD.MOV.U32 R11, RZ, RZ, R44 ;  /* 0x000000ffff0b9224 */ /* 0x000fe200078e002c */
[----:B------:R-:W-:-:S04]  /*260600*/  LOP3.LUT R14, R14, 0xffff, RZ, 0xc0, !PT ;  /* 0x0000ffff0e0e7812 */ /* 0x000fc800078ec0ff */
[----:B------:R-:W-:Y:S02]  /*260610*/  PRMT R14, R14, 0x8880, RZ ;  /* 0x000088800e0e7816 */ /* 0x000fe400000000ff */
[----:B------:R-:W-:-:S03]  /*260620*/  LOP3.LUT R15, R15, 0xffff, RZ, 0xc0, !PT ;  /* 0x0000ffff0f0f7812 */ /* 0x000fc600078ec0ff */
[----:B------:R-:W-:Y:S01]  /*260630*/  IMAD R14, R13, 0xa, R14 ;  /* 0x0000000a0d0e7824 */ /* 0x000fe200078e020e */
[----:B------:R-:W-:Y:S02]  /*260640*/  PRMT R13, R15, 0x8880, RZ ;  /* 0x000088800f0d7816 */ /* 0x000fe400000000ff */
[----:B------:R-:W-:Y:S01]  /*260650*/  LOP3.LUT R20, R20, 0xffff, RZ, 0xc0, !PT ;  /* 0x0000ffff14147812 */ /* 0x000fe200078ec0ff */
[----:B------:R-:W-:-:S03]  /*260660*/  VIADD R14, R14, 0xffffffd0 ;  /* 0xffffffd00e0e7836 */ /* 0x000fc60000000000 */
[----:B------:R-:W-:Y:S01]  /*260670*/  PRMT R20, R20, 0x8880, RZ ;  /* 0x0000888014147816 */ /* 0x000fe200000000ff */
[----:B------:R-:W-:Y:S01]  /*260680*/  IMAD R13, R14, 0xa, R13 ;  /* 0x0000000a0e0d7824 */ /* 0x000fe200078e020d */
[----:B-----5:R-:W-:-:S13]  /*260690*/  ISETP.NE.AND P2, PT, R43, 0x2e, PT ;  /* 0x0000002e2b00780c */ /* 0x020fda0003f45270 */
[----:B------:R0:W5:Y:S01]  /*2606a0*/  @!P2 LDL.U8 R43, [R11] ;  /* 0x000000000b2ba983 */ /* 0x0001620000100000 */
[----:B------:R-:W-:Y:S01]  /*2606b0*/  VIADD R14, R13, 0xffffffd0 ;  /* 0xffffffd00d0e7836 */ /* 0x000fe20000000000 */
[----:B------:R-:W-:Y:S01]  /*2606c0*/  LOP3.LUT R21, R21, 0xffff, RZ, 0xc0, !PT ;  /* 0x0000ffff15157812 */ /* 0x000fe200078ec0ff */
[----:B------:R-:W-:-:S03]  /*2606d0*/  IMAD.MOV.U32 R13, RZ, RZ, R20 ;  /* 0x000000ffff0d7224 */ /* 0x000fc600078e0014 */
[----:B------:R-:W-:Y:S01]  /*2606e0*/  PRMT R21, R21, 0x8880, RZ ;  /* 0x0000888015157816 */ /* 0x000fe200000000ff */
[----:B------:R-:W-:Y:S01]  /*2606f0*/  IMAD R13, R14, 0xa, R13 ;  /* 0x0000000a0e0d7824 */ /* 0x000fe200078e020d */
[----:B--2---:R-:W-:-:S03]  /*260700*/  LOP3.LUT R40, R40, 0xffff, RZ, 0xc0, !PT ;  /* 0x0000ffff28287812 */ /* 0x004fc600078ec0ff */
[----:B------:R-:W-:Y:S02]  /*260710*/  VIADD R14, R13, 0xffffffd0 ;  /* 0xffffffd00d0e7836 */ /* 0x000fe40000000000 */
[----:B------:R-:W-:Y:S01]  /*260720*/  IMAD.MOV.U32 R13, RZ, RZ, R21 ;  /* 0x000000ffff0d7224 */ /* 0x000fe200078e0015 */
[----:B------:R-:W-:-:S03]  /*260730*/  PRMT R40, R40, 0x8880, RZ ;  /* 0x0000888028287816 */ /* 0x000fc600000000ff */
[----:B------:R-:W-:Y:S01]  /*260740*/  IMAD R13, R14, 0xa, R13 ;  /* 0x0000000a0e0d7824 */ /* 0x000fe200078e020d */
[----:B---3--:R-:W-:-:S03]  /*260750*/  LOP3.LUT R41, R41, 0xffff, RZ, 0xc0, !PT ;  /* 0x0000ffff29297812 */ /* 0x008fc600078ec0ff */
[----:B------:R-:W-:Y:S02]  /*260760*/  VIADD R14, R13, 0xffffffd0 ;  /* 0xffffffd00d0e7836 */ /* 0x000fe40000000000 */
[----:B------:R-:W-:Y:S01]  /*260770*/  IMAD.MOV.U32 R13, RZ, RZ, R40 ;  /* 0x000000ffff0d7224 */ /* 0x000fe200078e0028 */
[----:B------:R-:W-:-:S03]  /*260780*/  PRMT R41, R41, 0x8880, RZ ;  /* 0x0000888029297816 */ /* 0x000fc600000000ff */
[----:B------:R-:W-:Y:S01]  /*260790*/  IMAD R13, R14, 0xa, R13 ;  /* 0x0000000a0e0d7824 */ /* 0x000fe200078e020d */
[----:B----4-:R-:W-:-:S03]  /*2607a0*/  LOP3.LUT R42, R42, 0xffff, RZ, 0xc0, !PT ;  /* 0x0000ffff2a2a7812 */ /* 0x010fc600078ec0ff */
[----:B------:R-:W-:Y:S02]  /*2607b0*/  VIADD R14, R13, 0xffffffd0 ;  /* 0xffffffd00d0e7836 */ /* 0x000fe40000000000 */
[----:B------:R-:W-:Y:S01]  /*2607c0*/  IMAD.MOV.U32 R13, RZ, RZ, R41 ;  /* 0x000000ffff0d7224 */ /* 0x000fe200078e0029 */
[----:B------:R-:W-:-:S03]  /*2607d0*/  PRMT R42, R42, 0x8880, RZ ;  /* 0x000088802a2a7816 */ /* 0x000fc600000000ff */
[----:B------:R-:W-:-:S04]  /*2607e0*/  IMAD R13, R14, 0xa, R13 ;  /* 0x0000000a0e0d7824 */ /* 0x000fc800078e020d */
[----:B------:R-:W-:Y:S02]  /*2607f0*/  VIADD R14, R13, 0xffffffd0 ;  /* 0xffffffd00d0e7836 */ /* 0x000fe40000000000 */
[----:B------:R-:W-:-:S04]  /*260800*/  IMAD.MOV.U32 R13, RZ, RZ, R42 ;  /* 0x000000ffff0d7224 */ /* 0x000fc800078e002a */
[----:B------:R-:W-:Y:S02]  /*260810*/  IMAD R13, R14, 0xa, R13 ;  /* 0x0000000a0e0d7824 */ /* 0x000fe400078e020d */
[----:B------:R-:W-:Y:S02]  /*260820*/  @!P1 VIADD R14, R50, 0x4 ;  /* 0x00000004320e9836 */ /* 0x000fe40000000000 */
[----:B------:R-:W-:Y:S02]  /*260830*/  VIADD R20, R13, 0xffffffd0 ;  /* 0xffffffd00d147836 */ /* 0x000fe40000000000 */
[----:B------:R-:W-:-:S04]  /*260840*/  @!P1 IMAD.MOV.U32 R44, RZ, RZ, R14 ;  /* 0x000000ffff2c9224 */ /* 0x000fc800078e000e */
[----:B0-----:R-:W-:Y:S01]  /*260850*/  @!P2 IMAD.MOV.U32 R11, RZ, RZ, R44 ;  /* 0x000000ffff0ba224 */ /* 0x001fe200078e002c */
[----:B-----5:R-:W-:-:S04]  /*260860*/  LOP3.LUT R43, R43, 0xffff, RZ, 0xc0, !PT ;  /* 0x0000ffff2b2b7812 */ /* 0x020fc800078ec0ff */
[----:B------:R-:W-:-:S05]  /*260870*/  PRMT R43, R43, 0x8880, RZ ;  /* 0x000088802b2b7816 */ /* 0x000fca00000000ff */
[----:B------:R-:W-:-:S04]  /*260880*/  IMAD.MOV.U32 R13, RZ, RZ, R43 ;  /* 0x000000ffff0d7224 */ /* 0x000fc800078e002b */
[----:B------:R-:W-:-:S04]  /*260890*/  IMAD R13, R20, 0xa, R13 ;  /* 0x0000000a140d7824 */ /* 0x000fc800078e020d */
[----:B------:R-:W-:-:S07]  /*2608a0*/  VIADD R13, R13, 0xffffffd0 ;  /* 0xffffffd00d0d7836 */ /* 0x000fce0000000000 */
.L_x_12584:
[----:B------:R-:W-:Y:S05]  /*2608b0*/  BSYNC.RECONVERGENT B3 ;  /* 0x0000000000037941 */ /* 0x000fea0003800200 */
.L_x_12583:
        /* <DEDUP_REMOVED lines=24> */
[--C-:B------:R-:W-:Y:S01]  /*260a40*/  @!P1 IMAD.MOV.U32 R40, RZ, RZ, R43.reuse ;  /* 0x000000ffff289224 */ /* 0x100fe200078e002b */
[----:B------:R-:W4:Y:S04]  /*260a50*/  @!P1 LDL.U8 R15, [R41+0x1] ;  /* 0x00000100290f9983 */ /* 0x000f280000100000 */
[----:B------:R-:W5:Y:S01]  /*260a60*/  LDL.U8 R20, [R40] ;  /* 0x0000000028147983 */ /* 0x000f620000100000 */
[----:B------:R-:W-:Y:S02]  /*260a70*/  VIADD R21, R41, 0x3 ;  /* 0x0000000329157836 */ /* 0x000fe40000000000 */
[----:B------:R-:W-:Y:S02]  /*260a80*/  IMAD.MOV.U32 R11, RZ, RZ, R43 ;  /* 0x000000ffff0b7224 */ /* 0x000fe400078e002b */
[----:B------:R-:W-:Y:S01]  /*260a90*/  @!P1 IMAD.MOV.U32 R11, RZ, RZ, R21 ;  /* 0x000000ffff0b9224 */ /* 0x000fe200078e0015 */
[----:B--2---:R-:W-:-:S02]  /*260aa0*/  LOP3.LUT R12, R12, 0xffff, RZ, 0xc0, !PT ;  /* 0x0000ffff0c0c7812 */ /* 0x004fc400078ec0ff */
[----:B-----5:R-:W-:-:S13]  /*260ab0*/  ISETP.NE.AND P2, PT, R20, 0x2e, PT ;  /* 0x0000002e1400780c */ /* 0x020fda0003f45270 */
[----:B------:R0:W2:Y:S01]  /*260ac0*/  @!P2 LDL.U8 R20, [R11] ;  /* 0x000000000b14a983 */ /* 0x0000a20000100000 */
[----:B------:R-:W-:Y:S02]  /*260ad0*/  PRMT R12, R12, 0x8880, RZ ;  /* 0x000088800c0c7816 */ /* 0x000fe400000000ff */
[----:B---3--:R-:W-:-:S03]  /*260ae0*/  LOP3.LUT R14, R14, 0xffff, RZ, 0xc0, !PT ;  /* 0x0000ffff0e0e7812 */ /* 0x008fc600078ec0ff */
[----:B------:R-:W-:Y:S01]  /*260af0*/  IMAD R12, R13, 0xa, R12 ;  /* 0x0000000a0d0c7824 */ /* 0x000fe200078e020c */
[----:B------:R-:W-:Y:S02]  /*260b00*/  PRMT R14, R14, 0x8880, RZ ;  /* 0x000088800e0e7816 */ /* 0x000fe400000000ff */
[----:B----4-:R-:W-:Y:S01]  /*260b10*/  LOP3.LUT R15, R15, 0xffff, RZ, 0xc0, !PT ;  /* 0x0000ffff0f0f7812 */ /* 0x010fe200078ec0ff */
        /* <DEDUP_REMOVED lines=11> */
[----:B--2---:R-:W-:-:S04]  /*260bd0*/  LOP3.LUT R20, R20, 0xffff, RZ, 0xc0, !PT ;  /* 0x0000ffff14147812 */ /* 0x004fc800078ec0ff */
[----:B------:R-:W-:-:S05]  /*260be0*/  PRMT R20, R20, 0x8880, RZ ;  /* 0x0000888014147816 */ /* 0x000fca00000000ff */
[----:B------:R-:W-:-:S04]  /*260bf0*/  IMAD.MOV.U32 R12, RZ, RZ, R20 ;  /* 0x000000ffff0c7224 */ /* 0x000fc800078e0014 */
[----:B------:R-:W-:-:S04]  /*260c00*/  IMAD R12, R15, 0xa, R12 ;  /* 0x0000000a0f0c7824 */ /* 0x000fc800078e020c */
[----:B------:R-:W-:-:S07]  /*260c10*/  VIADD R13, R12, 0xffffffd0 ;  /* 0xffffffd00c0d7836 */ /* 0x000fce0000000000 */
.L_x_12586:
[----:B------:R-:W-:Y:S05]  /*260c20*/  BSYNC.RECONVERGENT B3 ;  /* 0x0000000000037941 */ /* 0x000fea0003800200 */
.L_x_12585:
[----:B------:R-:W-:Y:S05]  /*260c30*/  @!P0 BRA `(.L_x_12582) ;  /* 0x00000000009c8947 */ /* 0x000fea0003800000 */
[----:B------:R-:W2:Y:S02]  /*260c40*/  LDL.U8 R12, [R11] ;  /* 0x000000000b0c7983 */ /* 0x000ea40000100000 */
[----:B--2---:R-:W-:-:S13]  /*260c50*/  ISETP.NE.AND P0, PT, R12, 0x2e, PT ;  /* 0x0000002e0c00780c */ /* 0x004fda0003f05270 */
[----:B------:R-:W2:Y:S01]  /*260c60*/  @!P0 LDL.U8 R12, [R11+0x1] ;  /* 0x000001000b0c8983 */ /* 0x000ea20000100000 */
[----:B------:R-:W-:Y:S01]  /*260c70*/  ISETP.NE.AND P1, PT, R42, 0x1, PT ;  /* 0x000000012a00780c */ /* 0x000fe20003f25270 */
[C---:B------:R-:W-:Y:S02]  /*260c80*/  VIADD R14, R11.reuse, 0x2 ;  /* 0x000000020b0e7836 */ /* 0x040fe40000000000 */
[C---:B------:R-:W-:Y:S02]  /*260c90*/  VIADD R15, R11.reuse, 0x3 ;  /* 0x000000030b0f7836 */ /* 0x040fe40000000000 */
[----:B------:R-:W-:Y:S02]  /*260ca0*/  VIADD R20, R11, 0x1 ;  /* 0x000000010b147836 */ /* 0x000fe40000000000 */
[----:B------:R-:W-:Y:S02]  /*260cb0*/  @!P0 IMAD.MOV.U32 R20, RZ, RZ, R14 ;  /* 0x000000ffff148224 */ /* 0x000fe400078e000e */
[----:B------:R-:W-:Y:S01]  /*260cc0*/  @!P0 IMAD.MOV.U32 R14, RZ, RZ, R15 ;  /* 0x000000ffff0e8224 */ /* 0x000fe200078e000f */
[----:B--2---:R-:W-:-:S04]  /*260cd0*/  LOP3.LUT R12, R12, 0xffff, RZ, 0xc0, !PT ;  /* 0x0000ffff0c0c7812 */ /* 0x004fc800078ec0ff */
[----:B------:R-:W-:-:S05]  /*260ce0*/  PRMT R12, R12, 0x8880, RZ ;  /* 0x000088800c0c7816 */ /* 0x000fca00000000ff */
[----:B------:R-:W-:Y:S02]  /*260cf0*/  IMAD R12, R13, 0xa, R12 ;  /* 0x0000000a0d0c7824 */ /* 0x000fe400078e020c */
[----:B------:R-:W-:-:S04]  /*260d00*/  @!P0 VIADD R13, R11, 0x4 ;  /* 0x000000040b0d8836 */ /* 0x000fc80000000000 */
[----:B------:R-:W-:Y:S02]  /*260d10*/  @!P0 IMAD.MOV.U32 R15, RZ, RZ, R13 ;  /* 0x000000ffff0f8224 */ /* 0x000fe400078e000d */
[----:B------:R-:W-:Y:S01]  /*260d20*/  VIADD R13, R12, 0xffffffd0 ;  /* 0xffffffd00c0d7836 */ /* 0x000fe20000000000 */
[----:B------:R-:W-:Y:S06]  /*260d30*/  @!P1 BRA `(.L_x_12582) ;  /* 0x00000000005c9947 */ /* 0x000fec0003800000 */
[----:B------:R-:W2:Y:S01]  /*260d40*/  LDL.U8 R11, [R20] ;  /* 0x00000000140b7983 */ /* 0x000ea20000100000 */
[----:B------:R-:W-:Y:S01]  /*260d50*/  BSSY.RECONVERGENT B3, `(.L_x_12587) ;  /* 0x0000005000037945 */ /* 0x000fe20003800200 */
[----:B--2---:R-:W-:-:S13]  /*260d60*/  ISETP.NE.AND P0, PT, R11, 0x2e, PT ;  /* 0x0000002e0b00780c */ /* 0x004fda0003f05270 */
[----:B------:R-:W-:Y:S05]  /*260d70*/  @P0 BRA `(.L_x_12588) ;  /* 0x0000000000080947 */ /* 0x000fea0003800000 */
[----:B------:R0:W5:Y:S02]  /*260d80*/  LDL.U8 R11, [R14] ;  /* 0x000000000e0b7983 */ /* 0x0001640000100000 */
[----:B0-----:R-:W-:-:S07]  /*260d90*/  IMAD.MOV.U32 R14, RZ, RZ, R15 ;  /* 0x000000ffff0e7224 */ /* 0x001fce00078e000f */
.L_x_12588:
[----:B------:R-:W-:Y:S05]  /*260da0*/  BSYNC.RECONVERGENT B3 ;  /* 0x0000000000037941 */ /* 0x000fea0003800200 */
.L_x_12587:
[----:B------:R-:W-:Y:S02]  /*260db0*/  ISETP.NE.AND P0, PT, R42, 0x2, PT ;  /* 0x000000022a00780c */ /* 0x000fe40003f05270 */
[----:B-----5:R-:W-:-:S04]  /*260dc0*/  LOP3.LUT R11, R11, 0xffff, RZ, 0xc0, !PT ;  /* 0x0000ffff0b0b7812 */ /* 0x020fc800078ec0ff */
[----:B------:R-:W-:-:S05]  /*260dd0*/  PRMT R12, R11, 0x8880, RZ ;  /* 0x000088800b0c7816 */ /* 0x000fca00000000ff */
[----:B------:R-:W-:-:S04]  /*260de0*/  IMAD R12, R13, 0xa, R12 ;  /* 0x0000000a0d0c7824 */ /* 0x000fc800078e020c */
[----:B------:R-:W-:Y:S01]  /*260df0*/  VIADD R13, R12, 0xffffffd0 ;  /* 0xffffffd00c0d7836 */ /* 0x000fe20000000000 */
[----:B------:R-:W-:Y:S06]  /*260e00*/  @!P0 BRA `(.L_x_12582) ;  /* 0x0000000000288947 */ /* 0x000fec0003800000 */
[----:B------:R-:W2:Y:S01]  /*260e10*/  LDL.U8 R11, [R14] ;  /* 0x000000000e0b7983 */ /* 0x000ea20000100000 */
[----:B------:R-:W-:Y:S01]  /*260e20*/  BSSY.RECONVERGENT B3, `(.L_x_12589) ;  /* 0x0000004000037945 */ /* 0x000fe20003800200 */
[----:B--2---:R-:W-:-:S13]  /*260e30*/  ISETP.NE.AND P0, PT, R11, 0x2e, PT ;  /* 0x0000002e0b00780c */ /* 0x004fda0003f05270 */
[----:B------:R-:W-:Y:S05]  /*260e40*/  @P0 BRA `(.L_x_12590) ;  /* 0x0000000000040947 */ /* 0x000fea0003800000 */
[----:B------:R0:W5:Y:S02]  /*260e50*/  LDL.U8 R11, [R14+0x1] ;  /* 0x000001000e0b7983 */ /* 0x0001640000100000 */
.L_x_12590:
[----:B------:R-:W-:Y:S05]  /*260e60*/  BSYNC.RECONVERGENT B3 ;  /* 0x0000000000037941 */ /* 0x000fea0003800200 */
.L_x_12589:
[----:B-----5:R-:W-:-:S04]  /*260e70*/  LOP3.LUT R11, R11, 0xffff, RZ, 0xc0, !PT ;  /* 0x0000ffff0b0b7812 */ /* 0x020fc800078ec0ff */
[----:B------:R-:W-:-:S05]  /*260e80*/  PRMT R12, R11, 0x8880, RZ ;  /* 0x000088800b0c7816 */ /* 0x000fca00000000ff */
[----:B------:R-:W-:-:S04]  /*260e90*/  IMAD R12, R13, 0xa, R12 ;  /* 0x0000000a0d0c7824 */ /* 0x000fc800078e020c */
[----:B------:R-:W-:-:S07]  /*260ea0*/  VIADD R13, R12, 0xffffffd0 ;  /* 0xffffffd00c0d7836 */ /* 0x000fce0000000000 */
.L_x_12582:
[----:B------:R-:W-:Y:S05]  /*260eb0*/  BSYNC.RECONVERGENT B2 ;  /* 0x0000000000027941 */ /* 0x000fea0003800200 */
.L_x_12581:
[----:B0-----:R0:W1:Y:S02]  /*260ec0*/  I2F.F64 R14, R13 ;  /* 0x0000000d000e7312 */ /* 0x0010640000201c00 */
.L_x_12578:
[----:B------:R-:W-:Y:S05]  /*260ed0*/  BSYNC.RECONVERGENT B1 ;  /* 0x0000000000017941 */ /* 0x000fea0003800200 */
.L_x_12577:
[----:B------:R-:W-:Y:S01]  /*260ee0*/  LOP3.LUT R6, R6, 0x20, RZ, 0xfc, !PT ;  /* 0x0000002006067812 */ /* 0x000fe200078efcff */
[----:B01----:R-:W-:Y:S01]  /*260ef0*/  DADD R12, R14, R4 ;  /* 0x000000000e0c7229 */ /* 0x003fe20000000004 */
        /* <DEDUP_REMOVED lines=18> */
.L_x_12592:
        /* <DEDUP_REMOVED lines=10> */
.L_x_12591:
[----:B------:R-:W-:Y:S01]  /*2610c0*/  IMAD.MOV R5, RZ, RZ, -R7 ;  /* 0x000000ffff057224 */ /* 0x000fe200078e0a07 */
[----:B------:R-:W-:Y:S01]  /*2610d0*/  ISETP.GT.AND P1, PT, R7, 0x12, PT ;  /* 0x000000120700780c */ /* 0x000fe20003f24270 */
[----:B------:R-:W-:Y:S01]  /*2610e0*/  @!P0 IMAD.MOV R4, RZ, RZ, -R4 ;  /* 0x000000ffff048224 */ /* 0x000fe200078e0a04 */
[----:B------:R-:W-:Y:S01]  /*2610f0*/  BSSY.RECONVERGENT B1, `(.L_x_12593) ;  /* 0x0000017000017945 */ /* 0x000fe20003800200 */
[----:B------:R-:W-:Y:S01]  /*261100*/  IMAD.MOV.U32 R6, RZ, RZ, 0x0 ;  /* 0x00000000ff067424 */ /* 0x000fe200078e00ff */
[----:B------:R-:W-:Y:S01]  /*261110*/  SEL R5, R5, 0xffffffee, !P1 ;  /* 0xffffffee05057807 */ /* 0x000fe20004800000 */
[----:B------:R-:W-:-:S03]  /*261120*/  IMAD.MOV.U32 R7, RZ, RZ, 0x3ff00000 ;  /* 0x3ff00000ff077424 */ /* 0x000fc600078e00ff */
[----:B------:R-:W-:-:S04]  /*261130*/  IADD3 R11, PT, PT, R4, R5, R10 ;  /* 0x00000005040b7210 */ /* 0x000fc80007ffe00a */
[----:B------:R-:W-:-:S13]  /*261140*/  ISETP.NE.AND P0, PT, R11, RZ, PT ;  /* 0x000000ff0b00720c */ /* 0x000fda0003f05270 */
[----:B------:R-:W-:Y:S05]  /*261150*/  @!P0 BRA `(.L_x_12594) ;  /* 0x0000000000408947 */ /* 0x000fea0003800000 */
[----:B------:R-:W-:Y:S01]  /*261160*/  IABS R0, R11 ;  /* 0x0000000b00007213 */ /* 0x000fe20000000000 */
[----:B------:R-:W-:Y:S02]  /*261170*/  IMAD.MOV.U32 R10, RZ, RZ, R26 ;  /* 0x000000ffff0a7224 */ /* 0x000fe400078e001a */
[----:B------:R-:W-:Y:S01]  /*261180*/  IMAD.MOV.U32 R6, RZ, RZ, 0x0 ;  /* 0x00000000ff067424 */ /* 0x000fe200078e00ff */
[----:B------:R-:W-:Y:S01]  /*261190*/  VIMNMX.U32 R0, PT, PT, R0, 0x1ff, PT ;  /* 0x000001ff00007848 */ /* 0x000fe20003fe0000 */
[----:B------:R-:W-:-:S07]  /*2611a0*/  IMAD.MOV.U32 R7, RZ, RZ, 0x3ff00000 ;  /* 0x3ff00000ff077424 */ /* 0x000fce00078e00ff */
.L_x_12597:
[C---:B------:R-:W-:Y:S01]  /*2611b0*/  LOP3.LUT R4, R0.reuse, 0x1, RZ, 0xc0, !PT ;  /* 0x0000000100047812 */ /* 0x040fe200078ec0ff */
[----:B------:R-:W-:Y:S01]  /*2611c0*/  BSSY.RECONVERGENT B2, `(.L_x_12595) ;  /* 0x0000007000027945 */ /* 0x000fe20003800200 */
[----:B------:R-:W-:Y:S02]  /*2611d0*/  ISETP.GT.U32.AND P1, PT, R0, 0x1, PT ;  /* 0x000000010000780c */ /* 0x000fe40003f24070 */
[----:B------:R-:W-:Y:S02]  /*2611e0*/  ISETP.NE.U32.AND P0, PT, R4, 0x1, PT ;  /* 0x000000010400780c */ /* 0x000fe40003f05070 */
[----:B------:R-:W-:-:S11]  /*2611f0*/  SHF.R.U32.HI R0, RZ, 0x1, R0 ;  /* 0x00000001ff007819 */ /* 0x000fd60000011600 */
[----:B------:R-:W-:Y:S05]  /*261200*/  @P0 BRA `(.L_x_12596) ;  /* 0x0000000000080947 */ /* 0x000fea0003800000 */
[----:B------:R-:W2:Y:S02]  /*261210*/  LDL.64 R4, [R10] ;  /* 0x000000000a047983 */ /* 0x000ea40000100a00 */
[----:B--2---:R-:W-:-:S11]  /*261220*/  DMUL R6, R6, R4 ;  /* 0x0000000406067228 */ /* 0x004fd60000000000 */
.L_x_12596:
[----:B------:R-:W-:Y:S05]  /*261230*/  BSYNC.RECONVERGENT B2 ;  /* 0x0000000000027941 */ /* 0x000fea0003800200 */
.L_x_12595:
[----:B------:R-:W-:Y:S01]  /*261240*/  VIADD R10, R10, 0x8 ;  /* 0x000000080a0a7836 */ /* 0x000fe20000000000 */
[----:B------:R-:W-:Y:S06]  /*261250*/  @P1 BRA `(.L_x_12597) ;  /* 0xfffffffc00d41947 */ /* 0x000fec000383ffff */
.L_x_12594:
[----:B------:R-:W-:Y:S05]  /*261260*/  BSYNC.RECONVERGENT B1 ;  /* 0x0000000000017941 */ /* 0x000fea0003800200 */
.L_x_12593:
[----:B------:R-:W-:-:S13]  /*261270*/  ISETP.GT.AND P0, PT, R11, -0x1, PT ;  /* 0xffffffff0b00780c */ /* 0x000fda0003f04270 */
[----:B------:R-:W-:Y:S05]  /*261280*/  @P0 BRA `(.L_x_12598) ;  /* 0x0000000000700947 */ /* 0x000fea0003800000 */
[----:B------:R-:W0:Y:S01]  /*261290*/  MUFU.RCP64H R5, R7 ;  /* 0x0000000700057308 */ /* 0x000e220000001800 */
[----:B------:R-:W-:Y:S01]  /*2612a0*/  IMAD.MOV.U32 R4, RZ, RZ, 0x1 ;  /* 0x00000001ff047424 */ /* 0x000fe200078e00ff */
[----:B------:R-:W-:Y:S01]  /*2612b0*/  FSETP.GEU.AND P1, PT, |R13|, 6.5827683646048100446e-37, PT ;  /* 0x036000000d00780b */ /* 0x000fe20003f2e200 */
[----:B------:R-:W-:Y:S04]  /*2612c0*/  BSSY.RECONVERGENT B2, `(.L_x_12599) ;  /* 0x0000015000027945 */ /* 0x000fe80003800200 */
        /* <DEDUP_REMOVED lines=11> */
[----:B------:R-:W-:Y:S05]  /*261380*/  BMOV.32.CLEAR RZ, B11 ;  /* 0x000000000bff7355 */ /* 0x000fea0000100000 */
[----:B------:R-:W-:Y:S01]  /*261390*/  IMAD.MOV.U32 R14, RZ, RZ, R12 ;  /* 0x000000ffff0e7224 */ /* 0x000fe200078e000c */
[----:B------:R-:W-:Y:S01]  /*2613a0*/  MOV R44, 0x2613f0 ;  /* 0x002613f0002c7802 */ /* 0x000fe20000000f00 */
[----:B------:R-:W-:Y:S02]  /*2613b0*/  IMAD.MOV.U32 R15, RZ, RZ, R13 ;  /* 0x000000ffff0f7224 */ /* 0x000fe400078e000d */
[----:B------:R-:W-:Y:S02]  /*2613c0*/  IMAD.MOV.U32 R10, RZ, RZ, R6 ;  /* 0x000000ffff0a7224 */ /* 0x000fe400078e0006 */
[----:B------:R-:W-:-:S07]  /*2613d0*/  IMAD.MOV.U32 R11, RZ, RZ, R7 ;  /* 0x000000ffff0b7224 */ /* 0x000fce00078e0007 */
[----:B------:R-:W-:Y:S05]  /*2613e0*/  CALL.REL.NOINC `($__internal_0_$__cuda_sm20_div_rn_f64_full) ;  /* 0x000007d800047944 */ /* 0x000fea0003c00000 */
[----:B------:R-:W-:Y:S02]  /*2613f0*/  IMAD.MOV.U32 R4, RZ, RZ, R40 ;  /* 0x000000ffff047224 */ /* 0x000fe400078e0028 */
[----:B------:R-:W-:-:S07]  /*261400*/  IMAD.MOV.U32 R5, RZ, RZ, R41 ;  /* 0x000000ffff057224 */ /* 0x000fce00078e0029 */
.L_x_12600:
[----:B------:R-:W-:Y:S05]  /*261410*/  BSYNC.RECONVERGENT B2 ;  /* 0x0000000000027941 */ /* 0x000fea0003800200 */
.L_x_12599:
[----:B------:R-:W-:Y:S02]  /*261420*/  IMAD.MOV.U32 R12, RZ, RZ, R4 ;  /* 0x000000ffff0c7224 */ /* 0x000fe400078e0004 */
[----:B------:R-:W-:Y:S01]  /*261430*/  IMAD.MOV.U32 R13, RZ, RZ, R5 ;  /* 0x000000ffff0d7224 */ /* 0x000fe200078e0005 */
[----:B------:R-:W-:Y:S06]  /*261440*/  BRA `(.L_x_12562) ;  /* 0x0000000000047947 */ /* 0x000fec0003800000 */
.L_x_12598:
[----:B------:R-:W-:-:S11]  /*261450*/  DMUL R12, R12, R6 ;  /* 0x000000060c0c7228 */ /* 0x000fd60000000000 */
.L_x_12562:
[----:B------:R-:W-:Y:S05]  /*261460*/  BSYNC.RECONVERGENT B0 ;  /* 0x0000000000007941 */ /* 0x000fea0003800200 */
.L_x_12561:
[----:B------:R-:W-:Y:S01]  /*261470*/  ISETP.NE.AND P0, PT, R8, RZ, PT ;  /* 0x000000ff0800720c */ /* 0x000fe20003f05270 */
[----:B------:R-:W-:Y:S01]  /*261480*/  DADD R4, -RZ, -R12 ;  /* 0x00000000ff047229 */ /* 0x000fe2000000090c */
[----:B------:R-:W-:-:S09]  /*261490*/  ISETP.NE.AND P1, PT, R45, RZ, PT ;  /* 0x000000ff2d00720c */ /* 0x000fd20003f25270 */
[----:B------:R-:W-:Y:S02]  /*2614a0*/  FSEL R10, R4, R12, !P1 ;  /* 0x0000000c040a7208 */ /* 0x000fe40004800000 */
[----:B------:R-:W-:Y:S01]  /*2614b0*/  FSEL R11, R5, R13, !P1 ;  /* 0x0000000d050b7208 */ /* 0x000fe20004800000 */
[----:B------:R-:W-:Y:S06]  /*2614c0*/  @P0 BRA `(.L_x_12521) ;  /* 0x0000000400b00947 */ /* 0x000fec0003800000 */
[----:B------:R-:W-:Y:S01]  /*2614d0*/  ISETP.NE.AND P0, PT, R49, -0x1, PT ;  /* 0xffffffff3100780c */ /* 0x000fe20003f05270 */
[----:B------:R-:W-:-:S12]  /*2614e0*/  BSSY.RECONVERGENT B0, `(.L_x_12601) ;  /* 0x0000059000007945 */ /* 0x000fd80003800200 */
[----:B------:R-:W-:Y:S02]  /*2614f0*/  @!P0 IMAD.MOV.U32 R0, RZ, RZ, 0x5368 ;  /* 0x00005368ff008424 */ /* 0x000fe400078e00ff */
[----:B------:R-:W-:-:S03]  /*261500*/  @!P0 IMAD.MOV.U32 R8, RZ, RZ, 0x5368 ;  /* 0x00005368ff088424 */ /* 0x000fc600078e00ff */
[----:B------:R0:W-:Y:S01]  /*261510*/  @!P0 STL [UR45], R0 ;  /* 0x00000000ff008987 */ /* 0x0001e2000810082d */
[----:B------:R-:W-:Y:S05]  /*261520*/  @!P0 BRA `(.L_x_12602) ;  /* 0x0000000400508947 */ /* 0x000fea0003800000 */
[----:B------:R-:W1:Y:S01]  /*261530*/  S2R R5, SR_CgaCtaId ;  /* 0x0000000000057919 */ /* 0x000e620000008800 */
        /* <DEDUP_REMOVED lines=49> */
.L_x_12605:
[----:B------:R-:W-:Y:S05]  /*261850*/  BSYNC.RECONVERGENT B1 ;  /* 0x0000000000017941 */ /* 0x000fea0003800200 */
.L_x_12604:
        /* <DEDUP_REMOVED lines=26> */
.L_x_12607:
[----:B------:R-:W-:Y:S05]  /*261a00*/  BSYNC.RECONVERGENT B1 ;  /* 0x0000000000017941 */ /* 0x000fea0003800200 */
.L_x_12606:
[----:B------:R2:W-:Y:S01]  /*261a10*/  STL [UR45], R8 ;  /* 0x00000008ff007987 */ /* 0x0005e2000810082d */
[----:B------:R-:W-:Y:S05]  /*261a20*/  BRA `(.L_x_12602) ;  /* 0x0000000000107947 */ /* 0x000fea0003800000 */
.L_x_12603:
[----:B------:R-:W-:-:S05]  /*261a30*/  LEA R4, P0, R39, R12, 0x3 ;  /* 0x0000000c27047211 */ /* 0x000fca00078018ff */
[----:B------:R-:W-:-:S05]  /*261a40*/  IMAD.X R5, RZ, RZ, R13, P0 ;  /* 0x000000ffff057224 */ /* 0x000fca00000e060d */
[----:B------:R3:W-:Y:S04]  /*261a50*/  ST.E.64 desc[UR36][R4.64+0x20], R10 ;  /* 0x0000200a04007985 */ /* 0x0007e8000c101b24 */
[----:B------:R-:W5:Y:S02]  /*261a60*/  LDL R8, [UR45] ;  /* 0x0000002dff087983 */ /* 0x000f640008100800 */
.L_x_12602:
[----:B------:R-:W-:Y:S05]  /*261a70*/  BSYNC.RECONVERGENT B0 ;  /* 0x0000000000007941 */ /* 0x000fea0003800200 */
.L_x_12601:
[----:B-----5:R-:W-:-:S13]  /*261a80*/  ISETP.NE.AND P0, PT, R8, RZ, PT ;  /* 0x000000ff0800720c */ /* 0x020fda0003f05270 */
[----:B------:R-:W-:Y:S05]  /*261a90*/  @P0 BRA `(.L_x_12521) ;  /* 0x00000000003c0947 */ /* 0x000fea0003800000 */
[----:B------:R-:W4:Y:S01]  /*261aa0*/  S2UR UR5, SR_CgaCtaId ;  /* 0x00000000000579c3 */ /* 0x000f220000008800 */
[----:B------:R-:W-:Y:S02]  /*261ab0*/  UMOV UR4, 0x400 ;  /* 0x0000040000047882 */ /* 0x000fe40000000000 */
[----:B----4-:R-:W-:-:S09]  /*261ac0*/  ULEA UR4, UR5, UR4, 0x18 ;  /* 0x0000000405047291 */ /* 0x010fd2000f8ec0ff */
[----:B---3--:R-:W3:Y:S02]  /*261ad0*/  LDS.64 R10, [UR4] ;  /* 0x00000004ff0a7984 */ /* 0x008ee40008000a00 */
[----:B---3--:R-:W-:-:S05]  /*261ae0*/  IMAD.WIDE R4, R3, 0x10, R10 ;  /* 0x0000001003047825 */ /* 0x008fca00078e020a */
[----:B01----:R-:W3:Y:S01]  /*261af0*/  LD.E R0, desc[UR36][R4.64+0xc] ;  /* 0x00000c2404007980 */ /* 0x003ee2000c101900 */
[----:B------:R-:W-:-:S05]  /*261b00*/  VIADD R39, R39, 0x1 ;  /* 0x0000000127277836 */ /* 0x000fca0000000000 */
[----:B---3--:R-:W-:-:S13]  /*261b10*/  ISETP.GE.AND P0, PT, R39, R0, PT ;  /* 0x000000002700720c */ /* 0x008fda0003f06270 */
[----:B------:R-:W-:Y:S05]  /*261b20*/  @!P0 BRA `(.L_x_12608) ;  /* 0xffffffb000b08947 */ /* 0x000fea000383ffff */
.L_x_12513:
[----:B------:R-:W-:-:S05]  /*261b30*/  IMAD.WIDE R10, R35, 0x10, R10 ;  /* 0x00000010230a7825 */ /* 0x000fca00078e020a */
[----:B------:R0:W-:Y:S04]  /*261b40*/  ST.E desc[UR36][R10.64+0x28], R0 ;  /* 0x000028000a007985 */ /* 0x0001e8000c101924 */
[----:B--2---:R-:W2:Y:S02]  /*261b50*/  LDL R8, [UR45] ;  /* 0x0000002dff087983 */ /* 0x004ea40008100800 */
[----:B--2---:R-:W-:-:S13]  /*261b60*/  ISETP.NE.AND P0, PT, R8, RZ, PT ;  /* 0x000000ff0800720c */ /* 0x004fda0003f05270 */
[----:B0-----:R-:W-:Y:S05]  /*261b70*/  @!P0 BRA `(.L_x_12609) ;  /* 0x0000005400708947 */ /* 0x001fea0003800000 */
[----:B------:R-:W-:Y:S05]  /*261b80*/  BRA `(.L_x_12129) ;  /* 0x00000054007c7947 */ /* 0x000fea0003800000 */
.L_x_12521:
[----:B------:R-:W-:Y:S01]  /*261b90*/  ISETP.EQ.AND P0, PT, R8, RZ, PT ;  /* 0x000000ff0800720c */ /* 0x000fe20003f02270 */
[----:B------:R-:W-:-:S03]  /*261ba0*/  IMAD.MOV.U32 R9, RZ, RZ, RZ ;  /* 0x000000ffff097224 */ /* 0x000fc600078e00ff */
[----:B------:R-:W-:Y:S01]  /*261bb0*/  P2R R16, PR, RZ, 0x1 ;  /* 0x00000001ff107803 */ /* 0x000fe20000000000 */
[----:B------:R-:W-:Y:S08]  /*261bc0*/  BRA `(.L_x_12129) ;  /* 0x00000054006c7947 */ /* 0x000ff00003800000 */
.L_x_12486:
[----:B-1----:R-:W-:Y:S02]  /*261bd0*/  IMAD.MOV.U32 R10, RZ, RZ, 0xb0 ;  /* 0x000000b0ff0a7424 */ /* 0x002fe400078e00ff */
[----:B------:R-:W-:-:S06]  /*261be0*/  IMAD.MOV.U32 R11, RZ, RZ, 0x0 ;  /* 0x00000000ff0b7424 */ /* 0x000fcc00078e00ff */
[----:B------:R-:W2:Y:S01]  /*261bf0*/  ATOMG.E.ADD.64.STRONG.GPU PT, R10, desc[UR36][R46.64+0x8], R10 ;  /* 0x8000080a2e0a79a8 */ /* 0x000ea200081ef524 */
[----:B------:R-:W0:Y:S01]  /*261c00*/  S2UR UR5, SR_CgaCtaId ;  /* 0x00000000000579c3 */ /* 0x000e220000008800 */
[----:B------:R-:W-:Y:S01]  /*261c10*/  UMOV UR4, 0x400 ;  /* 0x0000040000047882 */ /* 0x000fe20000000000 */
[----:B------:R-:W-:Y:S01]  /*261c20*/  BSSY B0, `(.L_x_12610) ;  /* 0x00000ce000007945 */ /* 0x000fe20003800000 */
[----:B0-----:R-:W-:-:S06]  /*261c30*/  ULEA UR4, UR5, UR4, 0x18 ;  /* 0x0000000405047291 */ /* 0x001fcc000f8ec0ff */
[----:B------:R-:W-:-:S05]  /*261c40*/  IMAD.U32 R8, RZ, RZ, UR4 ;  /* 0x00000004ff087e24 */ /* 0x000fca000f8e00ff */
[----:B---34-:R-:W0:Y:S01]  /*261c50*/  LDS.128 R4, [R8] ;  /* 0x0000000008047984 */ /* 0x018e220000000c00 */
        /* <DEDUP_REMOVED lines=12> */
[----:B------:R1:W-:Y:S01]  /*261d20*/  ST.E.U8 desc[UR36][R4.64], RZ ;  /* 0x000000ff04007985 */ /* 0x0003e2000c101124 */
[----:B------:R-:W-:Y:S02]  /*261d30*/  IMAD.MOV.U32 R6, RZ, RZ, 0x1 ;  /* 0x00000001ff067424 */ /* 0x000fe400078e00ff */
[----:B------:R-:W-:Y:S01]  /*261d40*/  IMAD.MOV.U32 R7, RZ, RZ, 0xa8 ;  /* 0x000000a8ff077424 */ /* 0x000fe200078e00ff */
[----:B------:R1:W-:Y:S01]  /*261d50*/  ST.E desc[UR36][R4.64+0x4], R11 ;  /* 0x0000040b04007985 */ /* 0x0003e2000c101924 */
[----:B------:R-:W-:Y:S02]  /*261d60*/  IMAD.MOV.U32 R9, RZ, RZ, 0x22 ;  /* 0x00000022ff097424 */ /* 0x000fe400078e00ff */
[----:B0-----:R-:W-:Y:S01]  /*261d70*/  IMAD.MOV.U32 R0, RZ, RZ, RZ ;  /* 0x000000ffff007224 */ /* 0x001fe200078e00ff */
[----:B------:R1:W-:Y:S04]  /*261d80*/  ST.E desc[UR36][R4.64+0x8], R7 ;  /* 0x0000080704007985 */ /* 0x0003e8000c101924 */
[----:B------:R1:W-:Y:S04]  /*261d90*/  ST.E desc[UR36][R4.64+0xc], R9 ;  /* 0x00000c0904007985 */ /* 0x0003e8000c101924 */
[----:B------:R1:W-:Y:S04]  /*261da0*/  ST.E.U8 desc[UR36][R4.64+0x1], RZ ;  /* 0x000001ff04007985 */ /* 0x0003e8000c101124 */
[----:B------:R1:W-:Y:S02]  /*261db0*/  ST.E.U8 desc[UR36][R4.64+0x3], R6 ;  /* 0x0000030604007985 */ /* 0x0003e4000c101124 */
.L_x_12627:
        /* <DEDUP_REMOVED lines=52> */
.L_x_12615:
[----:B------:R-:W-:Y:S05]  /*262100*/  BSYNC.RECONVERGENT B2 ;  /* 0x0000000000027941 */ /* 0x000fea0003800200 */
.L_x_12614:
        /* <DEDUP_REMOVED lines=26> */
.L_x_12617:
[----:B------:R-:W-:Y:S05]  /*2622b0*/  BSYNC.RECONVERGENT B2 ;  /* 0x0000000000027941 */ /* 0x000fea0003800200 */
.L_x_12616:
[----:B------:R2:W-:Y:S01]  /*2622c0*/  STL [UR45], R6 ;  /* 0x00000006ff007987 */ /* 0x0005e2000810082d */
[----:B------:R-:W-:Y:S05]  /*2622d0*/  BRA `(.L_x_12618) ;  /* 0x0000000000107947 */ /* 0x000fea0003800000 */
.L_x_12613:
[----:B------:R-:W-:-:S05]  /*2622e0*/  LEA R4, P0, R0, R10, 0x2 ;  /* 0x0000000a00047211 */ /* 0x000fca00078010ff */
[----:B------:R-:W-:-:S05]  /*2622f0*/  IMAD.X R5, RZ, RZ, R11, P0 ;  /* 0x000000ffff057224 */ /* 0x000fca00000e060b */
[----:B------:R3:W-:Y:S04]  /*262300*/  ST.E desc[UR36][R4.64+0x20], RZ ;  /* 0x000020ff04007985 */ /* 0x0007e8000c101924 */
[----:B------:R3:W-:Y:S02]  /*262310*/  ST.E.U8 desc[UR36][R4.64+0x20], RZ ;  /* 0x000020ff04007985 */ /* 0x0007e4000c101124 */
.L_x_12618:
[----:B------:R-:W-:Y:S05]  /*262320*/  BSYNC.RECONVERGENT B1 ;  /* 0x0000000000017941 */ /* 0x000fea0003800200 */
.L_x_12612:
        /* <DEDUP_REMOVED lines=52> */
.L_x_12622:
[----:B------:R-:W-:Y:S01]  /*262670*/  IMAD.MOV.U32 R4, RZ, RZ, 0x5272 ;  /* 0x00005272ff047424 */ /* 0x000fe200078e00ff */
[----:B------:R-:W-:Y:S01]  /*262680*/  PLOP3.LUT P0, PT, PT, PT, PT, 0x8, 0x80 ;  /* 0x000000000080781c */ /* 0x000fe20003f0e170 */
[----:B------:R-:W-:-:S03]  /*262690*/  IMAD.MOV.U32 R11, RZ, RZ, -0x1 ;  /* 0xffffffffff0b7424 */ /* 0x000fc600078e00ff */
[----:B------:R0:W-:Y:S09]  /*2626a0*/  STL [UR45], R4 ;  /* 0x00000004ff007987 */ /* 0x0001f2000810082d */
.L_x_12623:
[----:B------:R-:W-:Y:S05]  /*2626b0*/  BSYNC.RECONVERGENT B2 ;  /* 0x0000000000027941 */ /* 0x000fea0003800200 */
.L_x_12621:
        /* <DEDUP_REMOVED lines=25> */
.L_x_12625:
[----:B------:R-:W-:Y:S05]  /*262850*/  BSYNC.RECONVERGENT B2 ;  /* 0x0000000000027941 */ /* 0x000fea0003800200 */
.L_x_12624:
[----:B------:R2:W-:Y:S01]  /*262860*/  STL [UR45], R6 ;  /* 0x00000006ff007987 */ /* 0x0005e2000810082d */
[----:B------:R-:W-:Y:S05]  /*262870*/  BRA `(.L_x_12626) ;  /* 0x0000000000107947 */ /* 0x000fea0003800000 */
.L_x_12620:
[----:B------:R-:W-:-:S05]  /*262880*/  LEA R4, P0, R39, R10, 0x2 ;  /* 0x0000000a27047211 */ /* 0x000fca00078010ff */
[----:B------:R-:W-:-:S05]  /*262890*/  IMAD.X R5, RZ, RZ, R11, P0 ;  /* 0x000000ffff057224 */ /* 0x000fca00000e060b */
[----:B------:R3:W-:Y:S04]  /*2628a0*/  ST.E desc[UR36][R4.64+0x20], RZ ;  /* 0x000020ff04007985 */ /* 0x0007e8000c101924 */
[----:B------:R3:W-:Y:S02]  /*2628b0*/  ST.E.U8 desc[UR36][R4.64+0x20], RZ ;  /* 0x000020ff04007985 */ /* 0x0007e4000c101124 */
.L_x_12626:
[----:B------:R-:W-:Y:S05]  /*2628c0*/  BSYNC.RECONVERGENT B1 ;  /* 0x0000000000017941 */ /* 0x000fea0003800200 */
.L_x_12619:
[----:B------:R-:W-:-:S05]  /*2628d0*/  VIADD R0, R0, 0x2 ;  /* 0x0000000200007836 */ /* 0x000fca0000000000 */
[----:B------:R-:W-:-:S13]  /*2628e0*/  ISETP.NE.AND P0, PT, R0, 0x22, PT ;  /* 0x000000220000780c */ /* 0x000fda0003f05270 */
[----:B------:R-:W-:Y:S05]  /*2628f0*/  @P0 BRA `(.L_x_12627) ;  /* 0xfffffff400300947 */ /* 0x000fea000383ffff */
.L_x_12611:
[----:B------:R-:W-:Y:S05]  /*262900*/  BSYNC B0 ;  /* 0x0000000000007941 */ /* 0x000fea0003800000 */
.L_x_12610:
[----:B------:R-:W-:Y:S01]  /*262910*/  BSSY B0, `(.L_x_12628) ;  /* 0x00000c3000007945 */ /* 0x000fe20003800000 */
[----:B------:R-:W-:Y:S01]  /*262920*/  ISETP.NE.AND P1, PT, R3, -0x1, PT ;  /* 0xffffffff0300780c */ /* 0x000fe20003f25270 */
[----:B0-----:R-:W-:-:S12]  /*262930*/  IMAD.MOV.U32 R0, RZ, RZ, RZ ;  /* 0x000000ffff007224 */ /* 0x001fd800078e00ff */
.L_x_12645:
        /* <DEDUP_REMOVED lines=58> */
.L_x_12633:
[----:B------:R-:W-:Y:S05]  /*262ce0*/  BSYNC.RECONVERGENT B2 ;  /* 0x0000000000027941 */ /* 0x000fea0003800200 */
.L_x_12632:
        /* <DEDUP_REMOVED lines=26> */
.L_x_12635:
[----:B------:R-:W-:Y:S05]  /*262e90*/  BSYNC.RECONVERGENT B2 ;  /* 0x0000000000027941 */ /* 0x000fea0003800200 */
.L_x_12634:
[----:B------:R1:W-:Y:S01]  /*262ea0*/  STL [UR45], R6 ;  /* 0x00000006ff007987 */ /* 0x0003e2000810082d */
[----:B------:R-:W-:Y:S05]  /*262eb0*/  BRA `(.L_x_12630) ;  /* 0x0000000000147947 */ /* 0x000fea0003800000 */
.L_x_12631:
[----:B------:R-:W2:Y:S01]  /*262ec0*/  LDG.E.U8.CONSTANT R7, desc[UR36][R8.64] ;  /* 0x0000002408077981 */ /* 0x000ea2000c1e9100 */
[----:B------:R-:W-:-:S05]  /*262ed0*/  LEA R4, P0, R0, R10, 0x2 ;  /* 0x0000000a00047211 */ /* 0x000fca00078010ff */
[----:B------:R-:W-:-:S05]  /*262ee0*/  IMAD.X R5, RZ, RZ, R11, P0 ;  /* 0x000000ffff057224 */ /* 0x000fca00000e060b */
[----:B------:R3:W-:Y:S04]  /*262ef0*/  ST.E desc[UR36][R4.64+0x20], RZ ;  /* 0x000020ff04007985 */ /* 0x0007e8000c101924 */
[----:B--2---:R3:W-:Y:S02]  /*262f00*/  ST.E.U8 desc[UR36][R4.64+0x20], R7 ;  /* 0x0000200704007985 */ /* 0x0047e4000c101124 */
.L_x_12630:
[----:B------:R-:W-:Y:S05]  /*262f10*/  BSYNC.RECONVERGENT B1 ;  /* 0x0000000000017941 */ /* 0x000fea0003800200 */
.L_x_12629:
[----:B------:R-:W-:Y:S01]  /*262f20*/  ISETP.NE.AND P0, PT, R3, -0x1, PT ;  /* 0xffffffff0300780c */ /* 0x000fe20003f05270 */
[----:B------:R-:W-:-:S12]  /*262f30*/  BSSY.RECONVERGENT B1, `(.L_x_12636) ;  /* 0x000005d000017945 */ /* 0x000fd80003800200 */
[----:B------:R-:W-:Y:S05]  /*262f40*/  @!P0 BRA `(.L_x_12637) ;  /* 0x0000000400648947 */ /* 0x000fea0003800000 */
[----:B---3--:R-:W3:Y:S01]  /*262f50*/  S2R R5, SR_CgaCtaId ;  /* 0x0000000000057919 */ /* 0x008ee20000008800 */
[----:B0-----:R-:W-:Y:S01]  /*262f60*/  MOV R4, 0x400 ;  /* 0x0000040000047802 */ /* 0x001fe20000000f00 */
[----:B------:R0:W5:Y:S03]  /*262f70*/  LDG.E.U8.CONSTANT R9, desc[UR36][R8.64+0x1] ;  /* 0x0000012408097981 */ /* 0x000166000c1e9100 */
[----:B---3--:R-:W-:-:S05]  /*262f80*/  LEA R14, R5, R4, 0x18 ;  /* 0x00000004050e7211 */ /* 0x008fca00078ec0ff */
[----:B-12---:R-:W1:Y:S02]  /*262f90*/  LDS.128 R4, [R14] ;  /* 0x000000000e047984 */ /* 0x006e640000000c00 */
[----:B-1----:R-:W-:-:S05]  /*262fa0*/  IMAD.WIDE R10, R3, 0x10, R4 ;  /* 0x00000010030a7825 */ /* 0x002fca00078e0204 */
[----:B------:R-:W2:Y:S01]  /*262fb0*/  LD.E R13, desc[UR36][R10.64+0xc] ;  /* 0x00000c240a0d7980 */ /* 0x000ea2000c101900 */
[----:B------:R-:W-:-:S05]  /*262fc0*/  VIADD R39, R0, 0x1 ;  /* 0x0000000100277836 */ /* 0x000fca0000000000 */
[----:B--2---:R-:W-:-:S13]  /*262fd0*/  ISETP.GE.AND P0, PT, R39, R13, PT ;  /* 0x0000000d2700720c */ /* 0x004fda0003f06270 */
[----:B0-----:R-:W-:Y:S05]  /*262fe0*/  @!P0 BRA `(.L_x_12638) ;  /* 0x0000000400288947 */ /* 0x001fea0003800000 */
        /* <DEDUP_REMOVED lines=41> */
.L_x_12640:
[----:B------:R-:W-:Y:S01]  /*263280*/  IMAD.MOV.U32 R4, RZ, RZ, 0x5272 ;  /* 0x00005272ff047424 */ /* 0x000fe200078e00ff */
[----:B------:R-:W-:Y:S01]  /*263290*/  PLOP3.LUT P0, PT, PT, PT, PT, 0x8, 0x80 ;  /* 0x000000000080781c */ /* 0x000fe20003f0e170 */
[----:B------:R-:W-:-:S03]  /*2632a0*/  IMAD.MOV.U32 R9, RZ, RZ, -0x1 ;  /* 0xffffffffff097424 */ /* 0x000fc600078e00ff */
[----:B------:R0:W-:Y:S09]  /*2632b0*/  STL [UR45], R4 ;  /* 0x00000004ff007987 */ /* 0x0001f2000810082d */
.L_x_12641:
[----:B------:R-:W-:Y:S05]  /*2632c0*/  BSYNC.RECONVERGENT B2 ;  /* 0x0000000000027941 */ /* 0x000fea0003800200 */
.L_x_12639:
        /* <DEDUP_REMOVED lines=25> */
.L_x_12643:
[----:B------:R-:W-:Y:S05]  /*263460*/  BSYNC.RECONVERGENT B2 ;  /* 0x0000000000027941 */ /* 0x000fea0003800200 */
.L_x_12642:
[----:B------:R2:W-:Y:S01]  /*263470*/  STL [UR45], R6 ;  /* 0x00000006ff007987 */ /* 0x0005e2000810082d */
[----:B------:R-:W-:Y:S05]  /*263480*/  BRA `(.L_x_12644) ;  /* 0x00000000001c7947 */ /* 0x000fea0003800000 */
.L_x_12638:
[----:B------:R-:W-:-:S05]  /*263490*/  LEA R4, P0, R39, R10, 0x2 ;  /* 0x0000000a27047211 */ /* 0x000fca00078010ff */
[----:B------:R-:W-:-:S05]  /*2634a0*/  IMAD.X R5, RZ, RZ, R11, P0 ;  /* 0x000000ffff057224 */ /* 0x000fca00000e060b */
[----:B------:R3:W-:Y:S04]  /*2634b0*/  ST.E desc[UR36][R4.64+0x20], RZ ;  /* 0x000020ff04007985 */ /* 0x0007e8000c101924 */
[----:B-----5:R3:W-:Y:S01]  /*2634c0*/  ST.E.U8 desc[UR36][R4.64+0x20], R9 ;  /* 0x0000200904007985 */ /* 0x0207e2000c101124 */
[----:B------:R-:W-:Y:S05]  /*2634d0*/  BRA `(.L_x_12644) ;  /* 0x0000000000087947 */ /* 0x000fea0003800000 */
.L_x_12637:
[----:B0--3--:R-:W-:-:S05]  /*2634e0*/  IMAD.MOV.U32 R4, RZ, RZ, 0x5368 ;  /* 0x00005368ff047424 */ /* 0x009fca00078e00ff */
[----:B------:R4:W-:Y:S02]  /*2634f0*/  STL [UR45], R4 ;  /* 0x00000004ff007987 */ /* 0x0009e4000810082d */
.L_x_12644:
[----:B------:R-:W-:Y:S05]  /*263500*/  BSYNC.RECONVERGENT B1 ;  /* 0x0000000000017941 */ /* 0x000fea0003800200 */
.L_x_12636:
[----:B------:R-:W-:-:S05]  /*263510*/  VIADD R0, R0, 0x2 ;  /* 0x0000000200007836 */ /* 0x000fca0000000000 */
[----:B------:R-:W-:-:S13]  /*263520*/  ISETP.NE.AND P0, PT, R0, 0x22, PT ;  /* 0x000000220000780c */ /* 0x000fda0003f05270 */
[----:B------:R-:W-:Y:S05]  /*263530*/  @P0 BRA `(.L_x_12645) ;  /* 0xfffffff400000947 */ /* 0x000fea000383ffff */
[----:B------:R-:W-:Y:S05]  /*263540*/  BSYNC B0 ;  /* 0x0000000000007941 */ /* 0x000fea0003800000 */
.L_x_12628:
        /* <DEDUP_REMOVED lines=8> */
[----:B-1234-:R-:W0:Y:S01]  /*2635d0*/  LDS.128 R4, [R42] ;  /* 0x000000002a047984 */ /* 0x01ee220000000c00 */
[C---:B-----5:R-:W-:Y:S02]  /*2635e0*/  LOP3.LUT R0, R12.reuse, 0xfffffff0, RZ, 0xc0, !PT ;  /* 0xfffffff00c007812 */ /* 0x060fe400078ec0ff */
        /* <DEDUP_REMOVED lines=80> */
.L_x_12669:
        /* <DEDUP_REMOVED lines=52> */
.L_x_12657:
[----:B------:R-:W-:Y:S05]  /*263e30*/  BSYNC.RECONVERGENT B5 ;  /* 0x0000000000057941 */ /* 0x000fea0003800200 */
.L_x_12656:
        /* <DEDUP_REMOVED lines=26> */
.L_x_12659:
[----:B------:R-:W-:Y:S05]  /*263fe0*/  BSYNC.RECONVERGENT B5 ;  /* 0x0000000000057941 */ /* 0x000fea0003800200 */
.L_x_12658:
[----:B------:R2:W-:Y:S01]  /*263ff0*/  STL [UR45], R6 ;  /* 0x00000006ff007987 */ /* 0x0005e2000810082d */
[----:B------:R-:W-:Y:S05]  /*264000*/  BRA `(.L_x_12660) ;  /* 0x0000000000107947 */ /* 0x000fea0003800000 */
.L_x_12655:
[----:B------:R-:W-:-:S05]  /*264010*/  LEA R4, P1, R15, R20, 0x2 ;  /* 0x000000140f047211 */ /* 0x000fca00078210ff */
[----:B------:R-:W-:-:S05]  /*264020*/  IMAD.X R5, RZ, RZ, R21, P1 ;  /* 0x000000ffff057224 */ /* 0x000fca00008e0615 */
[----:B------:R0:W-:Y:S04]  /*264030*/  ST.E desc[UR36][R4.64+0x20], RZ ;  /* 0x000020ff04007985 */ /* 0x0001e8000c101924 */
[----:B------:R0:W-:Y:S02]  /*264040*/  ST.E.U8 desc[UR36][R4.64+0x20], RZ ;  /* 0x000020ff04007985 */ /* 0x0001e4000c101124 */
.L_x_12660:
[----:B------:R-:W-:Y:S05]  /*264050*/  BSYNC.RECONVERGENT B4 ;  /* 0x0000000000047941 */ /* 0x000fea0003800200 */
.L_x_12654:
        /* <DEDUP_REMOVED lines=52> */
.L_x_12664:
[----:B------:R-:W-:Y:S01]  /*2643a0*/  IMAD.MOV.U32 R4, RZ, RZ, 0x5272 ;  /* 0x00005272ff047424 */ /* 0x000fe200078e00ff */
[----:B------:R-:W-:Y:S01]  /*2643b0*/  PLOP3.LUT P1, PT, PT, PT, PT, 0x8, 0x80 ;  /* 0x000000000080781c */ /* 0x000fe20003f2e170 */
[----:B------:R-:W-:-:S03]  /*2643c0*/  IMAD.MOV.U32 R21, RZ, RZ, -0x1 ;  /* 0xffffffffff157424 */ /* 0x000fc600078e00ff */
[----:B------:R0:W-:Y:S09]  /*2643d0*/  STL [UR45], R4 ;  /* 0x00000004ff007987 */ /* 0x0001f2000810082d */
.L_x_12665:
[----:B------:R-:W-:Y:S05]  /*2643e0*/  BSYNC.RECONVERGENT B5 ;  /* 0x0000000000057941 */ /* 0x000fea0003800200 */
.L_x_12663:
        /* <DEDUP_REMOVED lines=25> */
.L_x_12667:
[----:B------:R-:W-:Y:S05]  /*264580*/  BSYNC.RECONVERGENT B5 ;  /* 0x0000000000057941 */ /* 0x000fea0003800200 */
.L_x_12666:
[----:B------:R2:W-:Y:S01]  /*264590*/  STL [UR45], R6 ;  /* 0x00000006ff007987 */ /* 0x0005e2000810082d */
[----:B------:R-:W-:Y:S05]  /*2645a0*/  BRA `(.L_x_12668) ;  /* 0x0000000000107947 */ /* 0x000fea0003800000 */
.L_x_12662:
[----:B------:R-:W-:-:S05]  /*2645b0*/  LEA R4, P1, R45, R20, 0x2 ;  /* 0x000000142d047211 */ /* 0x000fca00078210ff */
[----:B------:R-:W-:-:S05]  /*2645c0*/  IMAD.X R5, RZ, RZ, R21, P1 ;  /* 0x000000ffff057224 */ /* 0x000fca00008e0615 */
[----:B------:R0:W-:Y:S04]  /*2645d0*/  ST.E desc[UR36][R4.64+0x20], RZ ;  /* 0x000020ff04007985 */ /* 0x0001e8000c101924 */
[----:B------:R0:W-:Y:S02]  /*2645e0*/  ST.E.U8 desc[UR36][R4.64+0x20], RZ ;  /* 0x000020ff04007985 */ /* 0x0001e4000c101124 */
.L_x_12668:
[----:B------:R-:W-:Y:S05]  /*2645f0*/  BSYNC.RECONVERGENT B4 ;  /* 0x0000000000047941 */ /* 0x000fea0003800200 */
.L_x_12661:
[----:B------:R-:W-:-:S05]  /*264600*/  VIADD R15, R15, 0x2 ;  /* 0x000000020f0f7836 */ /* 0x000fca0000000000 */
[----:B------:R-:W-:-:S13]  /*264610*/  ISETP.NE.AND P1, PT, R15, R8, PT ;  /* 0x000000080f00720c */ /* 0x000fda0003f25270 */
[----:B------:R-:W-:Y:S05]  /*264620*/  @P1 BRA `(.L_x_12669) ;  /* 0xfffffff400301947 */ /* 0x000fea000383ffff */
.L_x_12653:
[----:B------:R-:W-:Y:S05]  /*264630*/  BSYNC B0 ;  /* 0x0000000000007941 */ /* 0x000fea0003800000 */
.L_x_12652:
        /* <DEDUP_REMOVED lines=50> */
.L_x_12673:
[----:B------:R-:W-:Y:S01]  /*264960*/  IMAD.MOV.U32 R4, RZ, RZ, 0x5272 ;  /* 0x00005272ff047424 */ /* 0x000fe200078e00ff */
[----:B------:R-:W-:Y:S01]  /*264970*/  PLOP3.LUT P1, PT, PT, PT, PT, 0x8, 0x80 ;  /* 0x000000000080781c */ /* 0x000fe20003f2e170 */
[----:B------:R-:W-:-:S03]  /*264980*/  IMAD.MOV.U32 R15, RZ, RZ, -0x1 ;  /* 0xffffffffff0f7424 */ /* 0x000fc600078e00ff */
[----:B------:R0:W-:Y:S09]  /*264990*/  STL [UR45], R4 ;  /* 0x00000004ff007987 */ /* 0x0001f2000810082d */
.L_x_12674:
[----:B------:R-:W-:Y:S05]  /*2649a0*/  BSYNC.RECONVERGENT B4 ;  /* 0x0000000000047941 */ /* 0x000fea0003800200 */
.L_x_12672:
        /* <DEDUP_REMOVED lines=25> */
.L_x_12676:
[----:B------:R-:W-:Y:S05]  /*264b40*/  BSYNC.RECONVERGENT B4 ;  /* 0x0000000000047941 */ /* 0x000fea0003800200 */
.L_x_12675:
[----:B------:R3:W-:Y:S01]  /*264b50*/  STL [UR45], R6 ;  /* 0x00000006ff007987 */ /* 0x0007e2000810082d */
[----:B------:R-:W-:Y:S05]  /*264b60*/  BRA `(.L_x_12670) ;  /* 0x0000000000107947 */ /* 0x000fea0003800000 */
.L_x_12671:
[----:B------:R-:W-:-:S05]  /*264b70*/  LEA R4, P1, R8, R14, 0x2 ;  /* 0x0000000e08047211 */ /* 0x000fca00078210ff */
[----:B------:R-:W-:-:S05]  /*264b80*/  IMAD.X R5, RZ, RZ, R15, P1 ;  /* 0x000000ffff057224 */ /* 0x000fca00008e060f */
[----:B------:R0:W-:Y:S04]  /*264b90*/  ST.E desc[UR36][R4.64+0x20], RZ ;  /* 0x000020ff04007985 */ /* 0x0001e8000c101924 */
[----:B------:R0:W-:Y:S02]  /*264ba0*/  ST.E.U8 desc[UR36][R4.64+0x20], RZ ;  /* 0x000020ff04007985 */ /* 0x0001e4000c101124 */
.L_x_12670:
[----:B------:R-:W-:Y:S05]  /*264bb0*/  BSYNC.RECONVERGENT B0 ;  /* 0x0000000000007941 */ /* 0x000fea0003800200 */
.L_x_12650:
[----:B------:R-:W-:-:S13]  /*264bc0*/  ISETP.GE.AND P1, PT, R0, 0x1, PT ;  /* 0x000000010000780c */ /* 0x000fda0003f26270 */
[----:B------:R-:W-:Y:S05]  /*264bd0*/  @!P1 BREAK B1 ;  /* 0x0000000000019942 */ /* 0x000fea0003800000 */
[----:B------:R-:W-:Y:S05]  /*264be0*/  @!P1 BRA `(.L_x_12651) ;  /* 0x0000000800f09947 */ /* 0x000fea0003800000 */
[----:B------:R-:W-:Y:S05]  /*264bf0*/  BSYNC B1 ;  /* 0x0000000000017941 */ /* 0x000fea0003800000 */
.L_x_12649:
[----:B------:R-:W-:Y:S01]  /*264c00*/  ISETP.NE.AND P2, PT, R3, -0x1, PT ;  /* 0xffffffff0300780c */ /* 0x000fe20003f45270 */
[----:B------:R-:W-:-:S12]  /*264c10*/  IMAD.MOV.U32 R15, RZ, RZ, RZ ;  /* 0x000000ffff0f7224 */ /* 0x000fd800078e00ff */
.L_x_12691:
        /* <DEDUP_REMOVED lines=57> */
.L_x_12681:
[----:B------:R-:W-:Y:S05]  /*264fb0*/  BSYNC.RECONVERGENT B1 ;  /* 0x0000000000017941 */ /* 0x000fea0003800200 */
.L_x_12680:
        /* <DEDUP_REMOVED lines=26> */
.L_x_12683:
[----:B------:R-:W-:Y:S05]  /*265160*/  BSYNC.RECONVERGENT B1 ;  /* 0x0000000000017941 */ /* 0x000fea0003800200 */
.L_x_12682:
[----:B------:R4:W-:Y:S01]  /*265170*/  STL [UR45], R6 ;  /* 0x00000006ff007987 */ /* 0x0009e2000810082d */
[----:B------:R-:W-:Y:S01]  /*265180*/  PRMT R39, RZ, 0x7610, R39 ;  /* 0x00007610ff277816 */ /* 0x000fe20000000027 */
[----:B------:R-:W-:Y:S06]  /*265190*/  BRA `(.L_x_12678) ;  /* 0x00000000000c7947 */ /* 0x000fec0003800000 */
.L_x_12679:
[----:B------:R-:W-:-:S05]  /*2651a0*/  IADD3 R4, P1, PT, R8, R20, RZ ;  /* 0x0000001408047210 */ /* 0x000fca0007f3e0ff */
[----:B------:R-:W-:-:S05]  /*2651b0*/  IMAD.X R5, RZ, RZ, R21, P1 ;  /* 0x000000ffff057224 */ /* 0x000fca00008e0615 */
[----:B------:R1:W5:Y:S03]  /*2651c0*/  LD.E.U8 R39, desc[UR36][R4.64+0x20] ;  /* 0x0000202404277980 */ /* 0x000366000c101100 */
.L_x_12678:
[----:B------:R-:W-:Y:S05]  /*2651d0*/  BSYNC.RECONVERGENT B0 ;  /* 0x0000000000007941 */ /* 0x000fea0003800200 */
.L_x_12677:
        /* <DEDUP_REMOVED lines=55> */
.L_x_12688:
[----:B------:R-:W-:Y:S05]  /*265550*/  BSYNC.RECONVERGENT B1 ;  /* 0x0000000000017941 */ /* 0x000fea0003800200 */
.L_x_12687:
        /* <DEDUP_REMOVED lines=26> */
.L_x_12690:
[----:B------:R-:W-:Y:S05]  /*265700*/  BSYNC.RECONVERGENT B1 ;  /* 0x0000000000017941 */ /* 0x000fea0003800200 */
.L_x_12689:
[----:B------:R1:W-:Y:S01]  /*265710*/  STL [UR45], R6 ;  /* 0x00000006ff007987 */ /* 0x0003e2000810082d */
[----:B------:R-:W-:Y:S05]  /*265720*/  BRA `(.L_x_12685) ;  /* 0x0000000000107947 */ /* 0x000fea0003800000 */
.L_x_12686:
[----:B------:R-:W-:-:S05]  /*265730*/  IADD3 R4, P1, PT, R8, R20, RZ ;  /* 0x0000001408047210 */ /* 0x000fca0007f3e0ff */
[----:B------:R-:W-:-:S05]  /*265740*/  IMAD.X R5, RZ, RZ, R21, P1 ;  /* 0x000000ffff057224 */ /* 0x000fca00008e0615 */
[----:B------:R1:W-:Y:S04]  /*265750*/  ST.E desc[UR36][R4.64+0x20], RZ ;  /* 0x000020ff04007985 */ /* 0x0003e8000c101924 */
[----:B-----5:R1:W-:Y:S02]  /*265760*/  ST.E.U8 desc[UR36][R4.64+0x20], R39 ;  /* 0x0000202704007985 */ /* 0x0203e4000c101124 */
.L_x_12685:
[----:B------:R-:W-:Y:S05]  /*265770*/  BSYNC.RECONVERGENT B0 ;  /* 0x0000000000007941 */ /* 0x000fea0003800200 */
.L_x_12684:
[----:B------:R-:W-:-:S05]  /*265780*/  VIADD R15, R15, 0x1 ;  /* 0x000000010f0f7836 */ /* 0x000fca0000000000 */
[----:B------:R-:W-:-:S13]  /*265790*/  ISETP.NE.AND P1, PT, R15, R0, PT ;  /* 0x000000000f00720c */ /* 0x000fda0003f25270 */
[----:B------:R-:W-:Y:S05]  /*2657a0*/  @P1 BRA `(.L_x_12691) ;  /* 0xfffffff4001c1947 */ /* 0x000fea000383ffff */
.L_x_12651:
[----:B------:R-:W-:Y:S05]  /*2657b0*/  BSYNC B2 ;  /* 0x0000000000027941 */ /* 0x000fea0003800000 */
.L_x_12648:
        /* <DEDUP_REMOVED lines=22> */
.L_x_12647:
[----:B------:R-:W-:Y:S05]  /*265920*/  BSYNC B3 ;  /* 0x0000000000037941 */ /* 0x000fea0003800000 */
.L_x_12646:
        /* <DEDUP_REMOVED lines=14> */
.L_x_12695:
[----:B------:R-:W-:Y:S05]  /*265a10*/  BSYNC.RECONVERGENT B0 ;  /* 0x0000000000007941 */ /* 0x000fea0003800200 */
.L_x_12694:
[----:B------:R-:W-:Y:S05]  /*265a20*/  @!P0 BRA `(.L_x_12693) ;  /* 0x0000000800388947 */ /* 0x000fea0003800000 */
[----:B------:R-:W2:Y:S02]  /*265a30*/  LDS.64 R42, [R42] ;  /* 0x000000002a2a7984 */ /* 0x000ea40000000a00 */
[----:B--2---:R-:W-:-:S05]  /*265a40*/  IADD3 R4, P0, PT, R42, R9, RZ ;  /* 0x000000092a047210 */ /* 0x004fca0007f1e0ff */
[----:B------:R-:W-:-:S05]  /*265a50*/  IMAD.X R5, R43, 0x1, R11, P0 ;  /* 0x000000012b057824 */ /* 0x000fca00000e060b */
[----:B------:R-:W2:Y:S01]  /*265a60*/  LD.E R51, desc[UR36][R4.64+0x30] ;  /* 0x0000302404337980 */ /* 0x000ea2000c101900 */
[----:B------:R-:W-:Y:S01]  /*265a70*/  BSSY.RECONVERGENT B10, `(.L_x_12696) ;  /* 0x00000800000a7945 */ /* 0x000fe20003800200 */
[----:B--2--5:R-:W-:-:S13]  /*265a80*/  ISETP.GE.AND P0, PT, R51, R48, PT ;  /* 0x000000303300720c */ /* 0x024fda0003f06270 */
[----:B------:R-:W-:Y:S05]  /*265a90*/  @P0 BRA `(.L_x_12697) ;  /* 0x0000000400f40947 */ /* 0x000fea0003800000 */
[--C-:B0-----:R-:W-:Y:S01]  /*265aa0*/  IMAD.IADD R0, R48, 0x1, -R51.reuse ;  /* 0x0000000130007824 */ /* 0x101fe200078e0a33 */
[----:B------:R-:W-:Y:S01]  /*265ab0*/  BSSY.RECONVERGENT B11, `(.L_x_12698) ;  /* 0x00000390000b7945 */ /* 0x000fe20003800200 */
[----:B-1----:R-:W-:-:S03]  /*265ac0*/  IMAD.MOV.U32 R49, RZ, RZ, R51 ;  /* 0x000000ffff317224 */ /* 0x002fc600078e0033 */
[----:B------:R-:W-:-:S13]  /*265ad0*/  LOP3.LUT P0, R50, R0, 0x3, RZ, 0xc0, !PT ;  /* 0x0000000300327812 */ /* 0x000fda000780c0ff */
        /* <DEDUP_REMOVED lines=9> */
[----:B------:R-:W-:Y:S02]  /*265b70*/  IMAD.U32 R39, RZ, RZ, UR42 ;  /* 0x0000002aff277e24 */ /* 0x000fe4000f8e00ff */
[----:B0-----:R-:W-:Y:S02]  /*265b80*/  IMAD.U32 R4, RZ, RZ, UR4 ;  /* 0x00000004ff047e24 */ /* 0x001fe4000f8e00ff */
[----:B------:R-:W-:Y:S01]  /*265b90*/  IMAD.U32 R5, RZ, RZ, UR5 ;  /* 0x00000005ff057e24 */ /* 0x000fe2000f8e00ff */
[----:B------:R-:W-:-:S05]  /*265ba0*/  IADD3 R39, P0, PT, R39, 0x58, RZ ;  /* 0x0000005827277810 */ /* 0x000fca0007f1e0ff */
[----:B------:R-:W-:Y:S02]  /*265bb0*/  IMAD.X R44, RZ, RZ, UR43, P0 ;  /* 0x0000002bff2c7e24 */ /* 0x000fe400080e06ff */
[----:B------:R-:W-:Y:S02]  /*265bc0*/  IMAD.MOV.U32 R6, RZ, RZ, R39 ;  /* 0x000000ffff067224 */ /* 0x000fe400078e0027 */
[----:B------:R-:W-:Y:S01]  /*265bd0*/  IMAD.MOV.U32 R7, RZ, RZ, R44 ;  /* 0x000000ffff077224 */ /* 0x000fe200078e002c */
[----:B--23--:R1:W-:Y:S06]  /*265be0*/  STL [R1+0x60], R0 ;  /* 0x0000600001007387 */ /* 0x00c3ec0000100800 */
[----:B------:R-:W-:-:S07]  /*265bf0*/  LEPC R20, `(.L_x_12700) ;  /* 0x000000001014794e */ /* 0x000fce0000000000 */
[----:B-1----:R-:W-:Y:S05]  /*265c00*/  CALL.ABS.NOINC R10 ;  /* 0x000000000a007343 */ /* 0x002fea0003c00000 */
.L_x_12700:
        /* <DEDUP_REMOVED lines=17> */
.L_x_12701:
        /* <DEDUP_REMOVED lines=17> */
.L_x_12702:
[----:B------:R-:W-:-:S07]  /*265e30*/  VIADD R49, R51, 0x3 ;  /* 0x0000000333317836 */ /* 0x000fce0000000000 */
.L_x_12699:
[----:B------:R-:W-:Y:S05]  /*265e40*/  BSYNC.RECONVERGENT B11 ;  /* 0x00000000000b7941 */ /* 0x000fea0003800200 */
.L_x_12698:
[----:B------:R-:W-:-:S05]  /*265e50*/  IMAD.IADD R0, R51, 0x1, -R48 ;  /* 0x0000000133007824 */ /* 0x000fca00078e0a30 */
[----:B------:R-:W-:-:S13]  /*265e60*/  ISETP.GT.U32.AND P0, PT, R0, -0x4, PT ;  /* 0xfffffffc0000780c */ /* 0x000fda0003f04070 */
[----:B------:R-:W-:Y:S05]  /*265e70*/  @P0 BRA `(.L_x_12697) ;  /* 0x0000000000fc0947 */ /* 0x000fea0003800000 */
.L_x_12707:
        /* <DEDUP_REMOVED lines=18> */
.L_x_12703:
        /* <DEDUP_REMOVED lines=14> */
.L_x_12704:
        /* <DEDUP_REMOVED lines=14> */
.L_x_12705:
        /* <DEDUP_REMOVED lines=14> */
.L_x_12706:
[----:B------:R-:W-:-:S05]  /*266240*/  VIADD R49, R49, 0x4 ;  /* 0x0000000431317836 */ /* 0x000fca0000000000 */
[----:B------:R-:W-:-:S13]  /*266250*/  ISETP.NE.AND P0, PT, R49, R48, PT ;  /* 0x000000303100720c */ /* 0x000fda0003f05270 */
[----:B------:R-:W-:Y:S05]  /*266260*/  @P0 BRA `(.L_x_12707) ;  /* 0xfffffffc00040947 */ /* 0x000fea000383ffff */
.L_x_12697:
[----:B------:R-:W-:Y:S05]  /*266270*/  BSYNC.RECONVERGENT B10 ;  /* 0x00000000000a7941 */ /* 0x000fea0003800200 */
.L_x_12696:
[----:B0-----:R-:W-:Y:S01]  /*266280*/  MOV R0, 0x0 ;  /* 0x0000000000007802 */ /* 0x001fe20000000f00 */
[----:B------:R-:W0:Y:S01]  /*266290*/  LDCU.64 UR4, c[0x4][0x20] ;  /* 0x01000400ff0477ac */ /* 0x000e220008000a00 */
[----:B------:R-:W-:Y:S02]  /*2662a0*/  CS2R R6, SRZ ;  /* 0x0000000000067805 */ /* 0x000fe4000001ff00 */
[----:B------:R2:W3:Y:S01]  /*2662b0*/  LDC.64 R8, c[0x4][R0] ;  /* 0x0100000000087b82 */ /* 0x0004e20000000a00 */
[----:B0-----:R-:W-:Y:S02]  /*2662c0*/  IMAD.U32 R4, RZ, RZ, UR4 ;  /* 0x00000004ff047e24 */ /* 0x001fe4000f8e00ff */
[----:B--2---:R-:W-:-:S07]  /*2662d0*/  IMAD.U32 R5, RZ, RZ, UR5 ;  /* 0x00000005ff057e24 */ /* 0x004fce000f8e00ff */
[----:B------:R-:W-:-:S07]  /*2662e0*/  LEPC R20, `(.L_x_12708) ;  /* 0x000000001014794e */ /* 0x000fce0000000000 */
[----:B-1-3--:R-:W-:Y:S05]  /*2662f0*/  CALL.ABS.NOINC R8 ;  /* 0x0000000008007343 */ /* 0x00afea0003c00000 */
.L_x_12708:
[----:B------:R-:W5:Y:S02]  /*266300*/  LDL R8, [UR45] ;  /* 0x0000002dff087983 */ /* 0x000f640008100800 */
.L_x_12693:
[----:B------:R-:W-:Y:S05]  /*266310*/  BSYNC.RECONVERGENT B9 ;  /* 0x0000000000097941 */ /* 0x000fea0003800200 */
.L_x_12692:
[----:B-----5:R-:W-:Y:S01]  /*266320*/  ISETP.NE.AND P0, PT, R8, RZ, PT ;  /* 0x000000ff0800720c */ /* 0x020fe20003f05270 */
[----:B------:R-:W-:-:S12]  /*266330*/  IMAD.MOV.U32 R9, RZ, RZ, RZ ;  /* 0x000000ffff097224 */ /* 0x000fd800078e00ff */
[----:B------:R-:W-:Y:S05]  /*266340*/  @P0 BRA `(.L_x_12129) ;  /* 0x0000000c008c0947 */ /* 0x000fea0003800000 */
[----:B------:R-:W-:Y:S02]  /*266350*/  IMAD.MOV.U32 R12, RZ, RZ, 0x420 ;  /* 0x00000420ff0c7424 */ /* 0x000fe400078e00ff */
[----:B------:R-:W-:-:S06]  /*266360*/  IMAD.MOV.U32 R13, RZ, RZ, 0x0 ;  /* 0x00000000ff0d7424 */ /* 0x000fcc00078e00ff */
[----:B------:R-:W2:Y:S01]  /*266370*/  ATOMG.E.ADD.64.STRONG.GPU PT, R12, desc[UR36][R46.64+0x8], R12 ;  /* 0x8000080c2e0c79a8 */ /* 0x000ea200081ef524 */
[----:B------:R-:W3:Y:S01]  /*266380*/  S2UR UR5, SR_CgaCtaId ;  /* 0x00000000000579c3 */ /* 0x000ee20000008800 */
[----:B------:R-:W-:Y:S01]  /*266390*/  UMOV UR4, 0x400 ;  /* 0x0000040000047882 */ /* 0x000fe20000000000 */
[----:B------:R-:W-:Y:S01]  /*2663a0*/  BSSY B0, `(.L_x_12709) ;  /* 0x00000cc000007945 */ /* 0x000fe20003800000 */
[----:B---3--:R-:W-:-:S06]  /*2663b0*/  ULEA UR4, UR5, UR4, 0x18 ;  /* 0x0000000405047291 */ /* 0x008fcc000f8ec0ff */
[----:B------:R-:W-:-:S05]  /*2663c0*/  IMAD.U32 R10, RZ, RZ, UR4 ;  /* 0x00000004ff0a7e24 */ /* 0x000fca000f8e00ff */
[----:B------:R-:W3:Y:S01]  /*2663d0*/  LDS.128 R4, [R10] ;  /* 0x000000000a047984 */ /* 0x000ee20000000c00 */
[----:B--2---:R-:W-:-:S05]  /*2663e0*/  IADD3 R3, P0, PT, R12, 0x428, RZ ;  /* 0x000004280c037810 */ /* 0x004fca0007f1e0ff */
[--C-:B------:R-:W-:Y:S01]  /*2663f0*/  IMAD.X R11, RZ, RZ, R13.reuse, P0 ;  /* 0x000000ffff0b7224 */ /* 0x100fe200000e060d */
[----:B---3--:R-:W-:Y:S02]  /*266400*/  ISETP.GE.U32.AND P0, PT, R3, R6, PT ;  /* 0x000000060300720c */ /* 0x008fe40003f06070 */
[----:B------:R-:W-:Y:S02]  /*266410*/  SHF.R.U64 R3, R12, 0x4, R13 ;  /* 0x000000040c037819 */ /* 0x000fe4000000120d */
[----:B------:R-:W-:-:S04]  /*266420*/  ISETP.GE.U32.AND.EX P0, PT, R11, R7, PT, P0 ;  /* 0x000000070b00720c */ /* 0x000fc80003f06100 */
[----:B------:R-:W-:-:S04]  /*266430*/  SEL R3, R3, 0xffffffff, !P0 ;  /* 0xffffffff03037807 */ /* 0x000fc80004000000 */
[----:B------:R-:W-:-:S13]  /*266440*/  ISETP.NE.AND P0, PT, R3, -0x1, PT ;  /* 0xffffffff0300780c */ /* 0x000fda0003f05270 */
[----:B0-----:R-:W-:-:S05]  /*266450*/  @!P0 IMAD.MOV.U32 R0, RZ, RZ, 0x5368 ;  /* 0x00005368ff008424 */ /* 0x001fca00078e00ff */
        /* <DEDUP_REMOVED lines=14> */
.L_x_12726:
[----:B0-23--:R-:W0:Y:S02]  /*266540*/  LDS.128 R4, [R10] ;  /* 0x000000000a047984 */ /* 0x00de240000000c00 */
        /* <DEDUP_REMOVED lines=51> */
.L_x_12714:
[----:B------:R-:W-:Y:S05]  /*266880*/  BSYNC.RECONVERGENT B2 ;  /* 0x0000000000027941 */ /* 0x000fea0003800200 */
.L_x_12713:
        /* <DEDUP_REMOVED lines=8> */
[----:B--2---:R-:W2:Y:S02]  /*266910*/  LDS.64 R4, [R8] ;  /* 0x0000000008047984 */ /* 0x004ea40000000a00 */
[----:B--2---:R-:W-:-:S05]  /*266920*/  IMAD.WIDE R4, R21, 0x10, R4 ;  /* 0x0000001015047825 */ /* 0x004fca00078e0204 */
        /* <DEDUP_REMOVED lines=16> */
.L_x_12716:
[----:B------:R-:W-:Y:S05]  /*266a30*/  BSYNC.RECONVERGENT B2 ;  /* 0x0000000000027941 */ /* 0x000fea0003800200 */
.L_x_12715:
[----:B------:R3:W-:Y:S01]  /*266a40*/  STL [UR45], R6 ;  /* 0x00000006ff007987 */ /* 0x0007e2000810082d */
[----:B------:R-:W-:Y:S05]  /*266a50*/  BRA `(.L_x_12717) ;  /* 0x00000000000c7947 */ /* 0x000fea0003800000 */
.L_x_12712:
[----:B------:R-:W-:-:S05]  /*266a60*/  LEA R4, P0, R0, R12, 0x3 ;  /* 0x0000000c00047211 */ /* 0x000fca00078018ff */
[----:B------:R-:W-:-:S05]  /*266a70*/  IMAD.X R5, RZ, RZ, R13, P0 ;  /* 0x000000ffff057224 */ /* 0x000fca00000e060d */
[----:B------:R4:W-:Y:S03]  /*266a80*/  ST.E.64 desc[UR36][R4.64+0x20], RZ ;  /* 0x000020ff04007985 */ /* 0x0009e6000c101b24 */
.L_x_12717:
[----:B------:R-:W-:Y:S05]  /*266a90*/  BSYNC.RECONVERGENT B1 ;  /* 0x0000000000017941 */ /* 0x000fea0003800200 */
.L_x_12711:
[----:B------:R-:W5:Y:S01]  /*266aa0*/  S2UR UR5, SR_CgaCtaId ;  /* 0x00000000000579c3 */ /* 0x000f620000008800 */
[----:B------:R-:W-:Y:S02]  /*266ab0*/  UMOV UR4, 0x400 ;  /* 0x0000040000047882 */ /* 0x000fe40000000000 */
[----:B-----5:R-:W-:-:S06]  /*266ac0*/  ULEA UR4, UR5, UR4, 0x18 ;  /* 0x0000000405047291 */ /* 0x020fcc000f8ec0ff */
[----:B------:R-:W-:-:S05]  /*266ad0*/  IMAD.U32 R10, RZ, RZ, UR4 ;  /* 0x00000004ff0a7e24 */ /* 0x000fca000f8e00ff */
[----:B0-234-:R-:W0:Y:S02]  /*266ae0*/  LDS.128 R4, [R10] ;  /* 0x000000000a047984 */ /* 0x01de240000000c00 */
        /* <DEDUP_REMOVED lines=43> */
[----:B------:R-:W3:Y:S01]  /*266da0*/  LDL R4, [UR45] ;  /* 0x0000002dff047983 */ /* 0x000ee20008100800 */
[----:B------:R-:W-:Y:S01]  /*266db0*/  IMAD.MOV.U32 R13, RZ, RZ, R8 ;  /* 0x000000ffff0d7224 */ /* 0x000fe200078e0008 */
[----:B---3--:R-:W-:Y:S01]  /*266dc0*/  ISETP.EQ.AND P0, PT, R4, RZ, PT ;  /* 0x000000ff0400720c */ /* 0x008fe20003f02270 */
[----:B--2---:R-:W-:-:S12]  /*266dd0*/  BRA `(.L_x_12722) ;  /* 0x0000000000107947 */ /* 0x004fd80003800000 */
.L_x_12721:
[----:B------:R-:W-:Y:S01]  /*266de0*/  IMAD.MOV.U32 R4, RZ, RZ, 0x5272 ;  /* 0x00005272ff047424 */ /* 0x000fe200078e00ff */
[----:B------:R-:W-:Y:S01]  /*266df0*/  PLOP3.LUT P0, PT, PT, PT, PT, 0x8, 0x80 ;  /* 0x000000000080781c */ /* 0x000fe20003f0e170 */
[----:B------:R-:W-:-:S03]  /*266e00*/  IMAD.MOV.U32 R13, RZ, RZ, -0x1 ;  /* 0xffffffffff0d7424 */ /* 0x000fc600078e00ff */
[----:B------:R0:W-:Y:S09]  /*266e10*/  STL [UR45], R4 ;  /* 0x00000004ff007987 */ /* 0x0001f2000810082d */
.L_x_12722:
[----:B------:R-:W-:Y:S05]  /*266e20*/  BSYNC.RECONVERGENT B2 ;  /* 0x0000000000027941 */ /* 0x000fea0003800200 */
.L_x_12720:
[----:B------:R-:W-:Y:S01]  /*266e30*/  BSSY.RECONVERGENT B2, `(.L_x_12723) ;  /* 0x0000019000027945 */ /* 0x000fe20003800200 */
[----:B------:R-:W-:-:S03]  /*266e40*/  IMAD.MOV.U32 R6, RZ, RZ, RZ ;  /* 0x000000ffff067224 */ /* 0x000fc600078e00ff */
[----:B------:R-:W-:Y:S05]  /*266e50*/  @!P0 BRA `(.L_x_12724) ;  /* 0x0000000000588947 */ /* 0x000fea0003800000 */
[----:B------:R-:W-:-:S13]  /*266e60*/  ISETP.NE.AND P0, PT, R13, -0x1, PT ;  /* 0xffffffff0d00780c */ /* 0x000fda0003f05270 */
[----:B0-----:R-:W-:-:S05]  /*266e70*/  @!P0 IMAD.MOV.U32 R4, RZ, RZ, 0x5368 ;  /* 0x00005368ff048424 */ /* 0x001fca00078e00ff */
[----:B------:R2:W-:Y:S01]  /*266e80*/  @!P0 STL [UR45], R4 ;  /* 0x00000004ff008987 */ /* 0x0005e2000810082d */
[----:B------:R-:W-:Y:S05]  /*266e90*/  @!P0 BRA `(.L_x_12724) ;  /* 0x0000000000488947 */ /* 0x000fea0003800000 */
[----:B--2---:R-:W0:Y:S02]  /*266ea0*/  LDS.64 R4, [R10] ;  /* 0x000000000a047984 */ /* 0x004e240000000a00 */
        /* <DEDUP_REMOVED lines=17> */
.L_x_12724:
[----:B------:R-:W-:Y:S05]  /*266fc0*/  BSYNC.RECONVERGENT B2 ;  /* 0x0000000000027941 */ /* 0x000fea0003800200 */
.L_x_12723:
[----:B------:R3:W-:Y:S01]  /*266fd0*/  STL [UR45], R6 ;  /* 0x00000006ff007987 */ /* 0x0007e2000810082d */
[----:B------:R-:W-:Y:S05]  /*266fe0*/  BRA `(.L_x_12725) ;  /* 0x00000000000c7947 */ /* 0x000fea0003800000 */
.L_x_12719:
[----:B------:R-:W-:-:S05]  /*266ff0*/  LEA R4, P0, R41, R12, 0x3 ;  /* 0x0000000c29047211 */ /* 0x000fca00078018ff */
[----:B------:R-:W-:-:S05]  /*267000*/  IMAD.X R5, RZ, RZ, R13, P0 ;  /* 0x000000ffff057224 */ /* 0x000fca00000e060d */
[----:B------:R0:W-:Y:S03]  /*267010*/  ST.E.64 desc[UR36][R4.64+0x20], RZ ;  /* 0x000020ff04007985 */ /* 0x0001e6000c101b24 */
.L_x_12725:
[----:B------:R-:W-:Y:S05]  /*267020*/  BSYNC.RECONVERGENT B1 ;  /* 0x0000000000017941 */ /* 0x000fea0003800200 */
.L_x_12718:
[----:B------:R-:W-:-:S05]  /*267030*/  VIADD R0, R0, 0x2 ;  /* 0x0000000200007836 */ /* 0x000fca0000000000 */
[----:B------:R-:W-:-:S13]  /*267040*/  ISETP.NE.AND P0, PT, R0, 0x80, PT ;  /* 0x000000800000780c */ /* 0x000fda0003f05270 */
[----:B------:R-:W-:Y:S05]  /*267050*/  @P0 BRA `(.L_x_12726) ;  /* 0xfffffff400380947 */ /* 0x000fea000383ffff */
.L_x_12710:
[----:B------:R-:W-:Y:S05]  /*267060*/  BSYNC B0 ;  /* 0x0000000000007941 */ /* 0x000fea0003800000 */
.L_x_12709:
[----:B0-2---:R-:W0:Y:S02]  /*267070*/  LDS.64 R4, [R10] ;  /* 0x000000000a047984 */ /* 0x005e240000000a00 */
[----:B0-----:R-:W-:-:S05]  /*267080*/  IMAD.WIDE R4, R35, 0x10, R4 ;  /* 0x0000001023047825 */ /* 0x001fca00078e0204 */
[----:B------:R2:W-:Y:S04]  /*267090*/  ST.E desc[UR36][R4.64+0x20], R3 ;  /* 0x0000200304007985 */ /* 0x0005e8000c101924 */
[----:B------:R-:W4:Y:S02]  /*2670a0*/  LDL R8, [UR45] ;  /* 0x0000002dff087983 */ /* 0x000f240008100800 */
[----:B----4-:R-:W-:-:S13]  /*2670b0*/  ISETP.NE.AND P0, PT, R8, RZ, PT ;  /* 0x000000ff0800720c */ /* 0x010fda0003f05270 */
[----:B--2---:R-:W-:Y:S05]  /*2670c0*/  @P0 BRA `(.L_x_12129) ;  /* 0x00000000002c0947 */ /* 0x004fea0003800000 */
[----:B------:R-:W0:Y:S02]  /*2670d0*/  LDS.64 R10, [R10] ;  /* 0x000000000a0a7984 */ /* 0x000e240000000a00 */
[----:B0-----:R-:W-:-:S05]  /*2670e0*/  IMAD.WIDE R4, R35, 0x10, R10 ;  /* 0x0000001023047825 */ /* 0x001fca00078e020a */
[----:B------:R2:W-:Y:S04]  /*2670f0*/  ST.E desc[UR36][R4.64+0x28], RZ ;  /* 0x000028ff04007985 */ /* 0x0005e8000c101924 */
[----:B------:R-:W4:Y:S01]  /*267100*/  LDL R8, [UR45] ;  /* 0x0000002dff087983 */ /* 0x000f220008100800 */
[----:B------:R-:W-:Y:S01]  /*267110*/  IMAD.MOV.U32 R9, RZ, RZ, RZ ;  /* 0x000000ffff097224 */ /* 0x000fe200078e00ff */
[----:B----4-:R-:W-:-:S13]  /*267120*/  ISETP.NE.AND P0, PT, R8, RZ, PT ;  /* 0x000000ff0800720c */ /* 0x010fda0003f05270 */
[----:B--2---:R-:W-:Y:S05]  /*267130*/  @P0 BRA `(.L_x_12129) ;  /* 0x0000000000100947 */ /* 0x004fea0003800000 */
.L_x_12609:
[----:B------:R-:W-:Y:S01]  /*267140*/  PLOP3.LUT P0, PT, PT, PT, PT, 0x80, 0x8 ;  /* 0x000000000008781c */ /* 0x000fe20003f0f070 */
[----:B------:R-:W-:Y:S02]  /*267150*/  IMAD.MOV.U32 R9, RZ, RZ, R35 ;  /* 0x000000ffff097224 */ /* 0x000fe400078e0023 */
[----:B------:R-:W-:Y:S01]  /*267160*/  IMAD.MOV.U32 R8, RZ, RZ, RZ ;  /* 0x000000ffff087224 */ /* 0x000fe200078e00ff */
[----:B------:R-:W-:-:S09]  /*267170*/  P2R R16, PR, RZ, 0x1 ;  /* 0x00000001ff107803 */ /* 0x000fd20000000000 */
.L_x_12129:
[----:B------:R-:W-:Y:S05]  /*267180*/  BSYNC B7 ;  /* 0x0000000000077941 */ /* 0x000fea0003800000 */
.L_x_12128:
[----:B------:R-:W-:Y:S01]  /*267190*/  ISETP.NE.AND P0, PT, R16, RZ, PT ;  /* 0x000000ff1000720c */ /* 0x000fe20003f05270 */
[----:B01-34-:R-:W-:Y:S02]  /*2671a0*/  IMAD.MOV.U32 R4, RZ, RZ, R28 ;  /* 0x000000ffff047224 */ /* 0x01bfe400078e001c */
[----:B------:R-:W-:-:S10]  /*2671b0*/  IMAD.MOV.U32 R5, RZ, RZ, 0x0 ;  /* 0x00000000ff057424 */ /* 0x000fd400078e00ff */
[----:B------:R-:W-:Y:S05]  /*2671c0*/  @!P0 BREAK B6 ;  /* 0x0000000000068942 */ /* 0x000fea0003800000 */
[----:B------:R-:W-:Y:S05]  /*2671d0*/  @!P0 BREAK B8 ;  /* 0x0000000000088942 */ /* 0x000fea0003800000 */
[----:B--2--5:R-:W-:Y:S05]  /*2671e0*/  @!P0 RET.REL.NODEC R4 `(_Z5entryPcS_PiPxS1_S0_S0_P19HostDeviceInterfacei) ;  /* 0xffffd98c04848950 */ /* 0x024fea0003c3ffff */
[----:B------:R-:W0:Y:S01]  /*2671f0*/  S2UR UR5, SR_CgaCtaId ;  /* 0x00000000000579c3 */ /* 0x000e220000008800 */
[----:B------:R-:W-:Y:S02]  /*267200*/  UMOV UR4, 0x400 ;  /* 0x0000040000047882 */ /* 0x000fe40000000000 */
[----:B0-----:R-:W-:-:S06]  /*267210*/  ULEA UR4, UR5, UR4, 0x18 ;  /* 0x0000000405047291 */ /* 0x001fcc000f8ec0ff */
[----:B------:R-:W-:-:S05]  /*267220*/  IMAD.U32 R0, RZ, RZ, UR4 ;  /* 0x00000004ff007e24 */ /* 0x000fca000f8e00ff */
[----:B------:R-:W0:Y:S02]  /*267230*/  LDS.128 R4, [R0] ;  /* 0x0000000000047984 */ /* 0x000e240000000c00 */
[----:B0-----:R-:W-:-:S05]  /*267240*/  IMAD.WIDE R10, R31, 0x10, R4 ;  /* 0x000000101f0a7825 */ /* 0x001fca00078e0204 */
        /* <DEDUP_REMOVED lines=12> */
.L_x_12728:
[----:B------:R-:W-:Y:S05]  /*267310*/  BSYNC.RECONVERGENT B0 ;  /* 0x0000000000007941 */ /* 0x000fea0003800200 */
.L_x_12727:
[----:B------:R-:W-:Y:S01]  /*267320*/  BSSY B0, `(.L_x_12729) ;  /* 0x000021f000007945 */ /* 0x000fe20003800000 */
[----:B------:R-:W-:-:S03]  /*267330*/  @!P0 IMAD.MOV.U32 R8, RZ, RZ, 0x5368 ;  /* 0x00005368ff088424 */ /* 0x000fc600078e00ff */
[----:B------:R-:W-:Y:S05]  /*267340*/  @!P1 BRA `(.L_x_12730) ;  /* 0x0000002000709947 */ /* 0x000fea0003800000 */
[----:B-----5:R-:W-:Y:S01]  /*267350*/  ISETP.NE.AND P0, PT, R15, -0x1, PT ;  /* 0xffffffff0f00780c */ /* 0x020fe20003f05270 */
[----:B-1----:R-:W-:-:S05]  /*267360*/  IMAD.WIDE R10, R3, 0x10, R4 ;  /* 0x00000010030a7825 */ /* 0x002fca00078e0204 */
[----:B------:R1:W5:Y:S01]  /*267370*/  LD.E R21, desc[UR36][R10.64+0x28] ;  /* 0x000028240a157980 */ /* 0x000362000c101900 */
[----:B------:R-:W-:Y:S06]  /*267380*/  BSSY.RECONVERGENT B1, `(.L_x_12731) ;  /* 0x0000056000017945 */ /* 0x000fec0003800200 */
[----:B0-----:R-:W-:Y:S02]  /*267390*/  @!P0 IMAD.MOV.U32 R12, RZ, RZ, 0x5368 ;  /* 0x00005368ff0c8424 */ /* 0x001fe400078e00ff */
[----:B------:R-:W-:-:S03]  /*2673a0*/  @!P0 IMAD.MOV.U32 R8, RZ, RZ, 0x5368 ;  /* 0x00005368ff088424 */ /* 0x000fc600078e00ff */
[----:B------:R1:W-:Y:S01]  /*2673b0*/  @!P0 STL [UR45], R12 ;  /* 0x0000000cff008987 */ /* 0x0003e2000810082d */
[----:B------:R-:W-:Y:S05]  /*2673c0*/  @!P0 BRA `(.L_x_12732) ;  /* 0x0000000400448947 */ /* 0x000fea0003800000 */
[----:B-1----:R-:W-:-:S05]  /*2673d0*/  IMAD.WIDE R10, R15, 0x10, R4 ;  /* 0x000000100f0a7825 */ /* 0x002fca00078e0204 */
[----:B------:R-:W2:Y:S01]  /*2673e0*/  LD.E R14, desc[UR36][R10.64+0xc] ;  /* 0x00000c240a0e7980 */ /* 0x000ea2000c101900 */
[C---:B-----5:R-:W-:Y:S02]  /*2673f0*/  ISETP.GT.AND P1, PT, R21.reuse, -0x1, PT ;  /* 0xffffffff1500780c */ /* 0x060fe40003f24270 */
        /* <DEDUP_REMOVED lines=44> */
.L_x_12735:
[----:B------:R-:W-:Y:S05]  /*2676c0*/  BSYNC.RECONVERGENT B2 ;  /* 0x0000000000027941 */ /* 0x000fea0003800200 */
.L_x_12734:
        /* <DEDUP_REMOVED lines=26> */
.L_x_12737:
[----:B------:R-:W-:Y:S05]  /*267870*/  BSYNC.RECONVERGENT B2 ;  /* 0x0000000000027941 */ /* 0x000fea0003800200 */
.L_x_12736:
[----:B------:R2:W-:Y:S01]  /*267880*/  STL [UR45], R8 ;  /* 0x00000008ff007987 */ /* 0x0005e2000810082d */
[----:B------:R-:W-:Y:S05]  /*267890*/  BRA `(.L_x_12732) ;  /* 0x0000000000107947 */ /* 0x000fea0003800000 */
.L_x_12733:
[----:B------:R-:W-:-:S05]  /*2678a0*/  LEA R4, P0, R21, R10, 0x2 ;  /* 0x0000000a15047211 */ /* 0x000fca00078010ff */
[----:B------:R-:W-:-:S05]  /*2678b0*/  IMAD.X R5, RZ, RZ, R11, P0 ;  /* 0x000000ffff057224 */ /* 0x000fca00000e060b */
[----:B------:R3:W-:Y:S04]  /*2678c0*/  ST.E desc[UR36][R4.64+0x20], R9 ;  /* 0x0000200904007985 */ /* 0x0007e8000c101924 */
[----:B------:R-:W5:Y:S02]  /*2678d0*/  LDL R8, [UR45] ;  /* 0x0000002dff087983 */ /* 0x000f640008100800 */
.L_x_12732:
[----:B------:R-:W-:Y:S05]  /*2678e0*/  BSYNC.RECONVERGENT B1 ;  /* 0x0000000000017941 */ /* 0x000fea0003800200 */
.L_x_12731:
[----:B-----5:R-:W-:Y:S01]  /*2678f0*/  ISETP.NE.AND P0, PT, R8, RZ, PT ;  /* 0x000000ff0800720c */ /* 0x020fe20003f05270 */
[----:B------:R-:W-:-:S12]  /*267900*/  IMAD.MOV.U32 R16, RZ, RZ, R8 ;  /* 0x000000ffff107224 */ /* 0x000fd800078e0008 */
[----:B------:R-:W-:Y:S05]  /*267910*/  @P0 BRA `(.L_x_12730) ;  /* 0x0000001800fc0947 */ /* 0x000fea0003800000 */
[----:B-1-3--:R-:W1:Y:S02]  /*267920*/  LDS.64 R4, [R0] ;  /* 0x0000000000047984 */ /* 0x00ae640000000a00 */
[----:B-1----:R-:W-:-:S05]  /*267930*/  IMAD.WIDE R4, R3, 0x10, R4 ;  /* 0x0000001003047825 */ /* 0x002fca00078e0204 */
[----:B0-----:R-:W3:Y:S02]  /*267940*/  LD.E R6, desc[UR36][R4.64+0x28] ;  /* 0x0000282404067980 */ /* 0x001ee4000c101900 */
[----:B---3--:R-:W-:-:S05]  /*267950*/  VIADD R7, R6, 0x1 ;  /* 0x0000000106077836 */ /* 0x008fca0000000000 */
[----:B------:R4:W-:Y:S04]  /*267960*/  ST.E desc[UR36][R4.64+0x28], R7 ;  /* 0x0000280704007985 */ /* 0x0009e8000c101924 */
[----:B------:R-:W3:Y:S02]  /*267970*/  LDL R16, [UR45] ;  /* 0x0000002dff107983 */ /* 0x000ee40008100800 */
[----:B---3--:R-:W-:Y:S01]  /*267980*/  ISETP.NE.AND P0, PT, R16, RZ, PT ;  /* 0x000000ff1000720c */ /* 0x008fe20003f05270 */
[----:B--2---:R-:W-:-:S12]  /*267990*/  IMAD.MOV.U32 R8, RZ, RZ, R16 ;  /* 0x000000ffff087224 */ /* 0x004fd800078e0010 */
[----:B----4-:R-:W-:Y:S05]  /*2679a0*/  @P0 BRA `(.L_x_12730) ;  /* 0x0000001800d80947 */ /* 0x010fea0003800000 */
[----:B------:R-:W0:Y:S02]  /*2679b0*/  LDS.128 R4, [R0] ;  /* 0x0000000000047984 */ /* 0x000e240000000c00 */
[----:B0-----:R-:W-:-:S05]  /*2679c0*/  IMAD.WIDE R10, R3, 0x10, R4 ;  /* 0x00000010030a7825 */ /* 0x001fca00078e0204 */
[----:B------:R-:W2:Y:S04]  /*2679d0*/  LD.E R13, desc[UR36][R10.64+0x20] ;  /* 0x000020240a0d7980 */ /* 0x000ea8000c101900 */
[----:B------:R-:W3:Y:S01]  /*2679e0*/  LD.E R14, desc[UR36][R10.64+0x28] ;  /* 0x000028240a0e7980 */ /* 0x000ee2000c101900 */
[----:B--2---:R-:W-:-:S06]  /*2679f0*/  IMAD.WIDE R12, R13, 0x10, R4 ;  /* 0x000000100d0c7825 */ /* 0x004fcc00078e0204 */
[----:B------:R-:W3:Y:S01]  /*267a00*/  LD.E R13, desc[UR36][R12.64+0xc] ;  /* 0x00000c240c0d7980 */ /* 0x000ee2000c101900 */
[----:B------:R-:W-:Y:S02]  /*267a10*/  IMAD.MOV.U32 R8, RZ, RZ, RZ ;  /* 0x000000ffff087224 */ /* 0x000fe400078e00ff */
[----:B------:R-:W-:Y:S01]  /*267a20*/  IMAD.MOV.U32 R16, RZ, RZ, RZ ;  /* 0x000000ffff107224 */ /* 0x000fe200078e00ff */
[----:B---3--:R-:W-:-:S13]  /*267a30*/  ISETP.NE.AND P0, PT, R14, R13, PT ;  /* 0x0000000d0e00720c */ /* 0x008fda0003f05270 */
[----:B------:R-:W-:Y:S05]  /*267a40*/  @P0 BRA `(.L_x_12730) ;  /* 0x0000001800b00947 */ /* 0x000fea0003800000 */
[C---:B------:R-:W-:Y:S01]  /*267a50*/  LOP3.LUT R8, R14.reuse, 0x1, RZ, 0xc0, !PT ;  /* 0x000000010e087812 */ /* 0x040fe200078ec0ff */
[----:B------:R-:W-:-:S03]  /*267a60*/  IMAD.SHL.U32 R11, R14, 0x8, RZ ;  /* 0x000000080e0b7824 */ /* 0x000fc600078e00ff */
[----:B------:R-:W-:Y:S01]  /*267a70*/  ISETP.NE.U32.AND P0, PT, R8, 0x1, PT ;  /* 0x000000010800780c */ /* 0x000fe20003f05070 */
[----:B------:R-:W-:-:S04]  /*267a80*/  VIADD R10, R11, 0x20 ;  /* 0x000000200b0a7836 */ /* 0x000fc80000000000 */
[----:B------:R-:W-:-:S08]  /*267a90*/  IMAD.MOV.U32 R12, RZ, RZ, R10 ;  /* 0x000000ffff0c7224 */ /* 0x000fd000078e000a */
[----:B------:R-:W-:-:S04]  /*267aa0*/  @!P0 SHF.R.S32.HI R13, RZ, 0x1f, R10 ;  /* 0x0000001fff0d8819 */ /* 0x000fc8000001140a */
[----:B------:R-:W-:-:S04]  /*267ab0*/  @!P0 LEA.HI R13, R13, R10, RZ, 0x4 ;  /* 0x0000000a0d0d8211 */ /* 0x000fc800078f20ff */
[----:B------:R-:W-:-:S04]  /*267ac0*/  @!P0 LOP3.LUT R13, R13, 0xfffffff0, RZ, 0xc0, !PT ;  /* 0xfffffff00d0d8812 */ /* 0x000fc800078ec0ff */
[----:B------:R-:W-:-:S05]  /*267ad0*/  @!P0 IADD3 R13, PT, PT, R11, R13, -R10 ;  /* 0x0000000d0b0d8210 */ /* 0x000fca0007ffe80a */
[----:B------:R-:W-:-:S05]  /*267ae0*/  @!P0 VIADD R12, R13, 0x30 ;  /* 0x000000300d0c8836 */ /* 0x000fca0000000000 */
        /* <DEDUP_REMOVED lines=18> */
[----:B0-----:R-:W-:Y:S02]  /*267c10*/  IMAD.MOV.U32 R6, RZ, RZ, 0x1 ;  /* 0x00000001ff067424 */ /* 0x001fe400078e00ff */
[----:B------:R-:W-:Y:S01]  /*267c20*/  IMAD.SHL.U32 R8, R14, 0x2, RZ ;  /* 0x000000020e087824 */ /* 0x000fe200078e00ff */
[----:B------:R1:W-:Y:S04]  /*267c30*/  ST.E desc[UR36][R4.64+0x4], R7 ;  /* 0x0000040704007985 */ /* 0x0003e8000c101924 */
[----:B------:R1:W-:Y:S04]  /*267c40*/  ST.E.U8 desc[UR36][R4.64], RZ ;  /* 0x000000ff04007985 */ /* 0x0003e8000c101124 */
[----:B------:R1:W-:Y:S04]  /*267c50*/  ST.E.U8 desc[UR36][R4.64+0x1], RZ ;  /* 0x000001ff04007985 */ /* 0x0003e8000c101124 */
[----:B------:R1:W-:Y:S04]  /*267c60*/  ST.E desc[UR36][R4.64+0xc], R8 ;  /* 0x00000c0804007985 */ /* 0x0003e8000c101924 */
[----:B------:R1:W-:Y:S01]  /*267c70*/  ST.E.U8 desc[UR36][R4.64+0x3], R6 ;  /* 0x0000030604007985 */ /* 0x0003e2000c101124 */
[----:B------:R-:W-:Y:S05]  /*267c80*/  @!P0 BRA `(.L_x_12739) ;  /* 0x0000000800d48947 */ /* 0x000fea0003800000 */
[----:B------:R-:W-:-:S07]  /*267c90*/  IMAD.MOV.U32 R13, RZ, RZ, RZ ;  /* 0x000000ffff0d7224 */ /* 0x000fce00078e00ff */
.L_x_12755:
        /* <DEDUP_REMOVED lines=52> */
.L_x_12743:
[----:B------:R-:W-:Y:S05]  /*267fe0*/  BSYNC.RECONVERGENT B3 ;  /* 0x0000000000037941 */ /* 0x000fea0003800200 */
.L_x_12742:
        /* <DEDUP_REMOVED lines=26> */
.L_x_12745:
[----:B------:R-:W-:Y:S05]  /*268190*/  BSYNC.RECONVERGENT B3 ;  /* 0x0000000000037941 */ /* 0x000fea0003800200 */
.L_x_12744:
[----:B------:R2:W-:Y:S01]  /*2681a0*/  STL [UR45], R0 ;  /* 0x00000000ff007987 */ /* 0x0005e2000810082d */
[----:B------:R-:W-:Y:S05]  /*2681b0*/  BRA `(.L_x_12746) ;  /* 0x0000000000107947 */ /* 0x000fea0003800000 */
.L_x_12741:
[----:B------:R-:W-:Y:S01]  /*2681c0*/  LEA R4, P0, R13, R14, 0x2 ;  /* 0x0000000e0d047211 */ /* 0x000fe200078010ff */
[----:B------:R-:W-:-:S04]  /*2681d0*/  IMAD.MOV.U32 R7, RZ, RZ, -0x1 ;  /* 0xffffffffff077424 */ /* 0x000fc800078e00ff */
[----:B------:R-:W-:-:S05]  /*2681e0*/  IMAD.X R5, RZ, RZ, R15, P0 ;  /* 0x000000ffff057224 */ /* 0x000fca00000e060f */
[----:B------:R0:W-:Y:S03]  /*2681f0*/  ST.E desc[UR36][R4.64+0x20], R7 ;  /* 0x0000200704007985 */ /* 0x0001e6000c101924 */
.L_x_12746:
[----:B------:R-:W-:Y:S05]  /*268200*/  BSYNC.RECONVERGENT B2 ;  /* 0x0000000000027941 */ /* 0x000fea0003800200 */
.L_x_12740:
        /* <DEDUP_REMOVED lines=52> */
.L_x_12750:
[----:B------:R-:W-:Y:S01]  /*268550*/  IMAD.MOV.U32 R4, RZ, RZ, 0x5272 ;  /* 0x00005272ff047424 */ /* 0x000fe200078e00ff */
[----:B------:R-:W-:Y:S01]  /*268560*/  PLOP3.LUT P0, PT, PT, PT, PT, 0x8, 0x80 ;  /* 0x000000000080781c */ /* 0x000fe20003f0e170 */
[----:B------:R-:W-:-:S03]  /*268570*/  IMAD.MOV.U32 R15, RZ, RZ, -0x1 ;  /* 0xffffffffff0f7424 */ /* 0x000fc600078e00ff */
[----:B------:R0:W-:Y:S09]  /*268580*/  STL [UR45], R4 ;  /* 0x00000004ff007987 */ /* 0x0001f2000810082d */
.L_x_12751:
[----:B------:R-:W-:Y:S05]  /*268590*/  BSYNC.RECONVERGENT B3 ;  /* 0x0000000000037941 */ /* 0x000fea0003800200 */
.L_x_12749:
        /* <DEDUP_REMOVED lines=25> */
.L_x_12753:
[----:B------:R-:W-:Y:S05]  /*268730*/  BSYNC.RECONVERGENT B3 ;  /* 0x0000000000037941 */ /* 0x000fea0003800200 */
.L_x_12752:
[----:B------:R2:W-:Y:S01]  /*268740*/  STL [UR45], R6 ;  /* 0x00000006ff007987 */ /* 0x0005e2000810082d */
[----:B------:R-:W-:Y:S05]  /*268750*/  BRA `(.L_x_12754) ;  /* 0x0000000000107947 */ /* 0x000fea0003800000 */
.L_x_12748:
[----:B------:R-:W-:Y:S01]  /*268760*/  LEA R4, P0, R41, R14, 0x2 ;  /* 0x0000000e29047211 */ /* 0x000fe200078010ff */
[----:B------:R-:W-:-:S04]  /*268770*/  IMAD.MOV.U32 R7, RZ, RZ, -0x1 ;  /* 0xffffffffff077424 */ /* 0x000fc800078e00ff */
[----:B------:R-:W-:-:S05]  /*268780*/  IMAD.X R5, RZ, RZ, R15, P0 ;  /* 0x000000ffff057224 */ /* 0x000fca00000e060f */
[----:B------:R3:W-:Y:S03]  /*268790*/  ST.E desc[UR36][R4.64+0x20], R7 ;  /* 0x0000200704007985 */ /* 0x0007e6000c101924 */
.L_x_12754:
[----:B------:R-:W-:Y:S05]  /*2687a0*/  BSYNC.RECONVERGENT B2 ;  /* 0x0000000000027941 */ /* 0x000fea0003800200 */
.L_x_12747:
[----:B------:R-:W-:-:S05]  /*2687b0*/  VIADD R13, R13, 0x2 ;  /* 0x000000020d0d7836 */ /* 0x000fca0000000000 */
[----:B------:R-:W-:-:S13]  /*2687c0*/  ISETP.NE.AND P0, PT, R13, R8, PT ;  /* 0x000000080d00720c */ /* 0x000fda0003f05270 */
[----:B------:R-:W-:Y:S05]  /*2687d0*/  @P0 BRA `(.L_x_12755) ;  /* 0xfffffff400300947 */ /* 0x000fea000383ffff */
.L_x_12739:
[----:B------:R-:W-:Y:S05]  /*2687e0*/  BSYNC B1 ;  /* 0x0000000000017941 */ /* 0x000fea0003800000 */
.L_x_12738:
[----:B------:R-:W5:Y:S01]  /*2687f0*/  LDL R16, [UR45] ;  /* 0x0000002dff107983 */ /* 0x000f620008100800 */
[----:B-1----:R-:W-:-:S07]  /*268800*/  IMAD.MOV.U32 R10, RZ, RZ, RZ ;  /* 0x000000ffff0a7224 */ /* 0x002fce00078e00ff */
.L_x_12771:
[----:B-----5:R-:W-:Y:S01]  /*268810*/  ISETP.NE.AND P0, PT, R16, RZ, PT ;  /* 0x000000ff1000720c */ /* 0x020fe20003f05270 */
[----:B------:R-:W-:Y:S05]  /*268820*/  YIELD ;  /* 0x0000000000007946 */ /* 0x000fea0003800000 */
[----:B--2---:R-:W-:-:S07]  /*268830*/  IMAD.MOV.U32 R8, RZ, RZ, R16 ;  /* 0x000000ffff087224 */ /* 0x004fce00078e0010 */
[----:B-1----:R-:W-:Y:S05]  /*268840*/  @P0 BRA `(.L_x_12730) ;  /* 0x0000000c00300947 */ /* 0x002fea0003800000 */
[----:B0-23--:R-:W0:Y:S02]  /*268850*/  LDS.128 R4, [R0] ;  /* 0x0000000000047984 */ /* 0x00de240000000c00 */
[----:B0-----:R-:W-:-:S05]  /*268860*/  IMAD.WIDE R14, R3, 0x10, R4 ;  /* 0x00000010030e7825 */ /* 0x001fca00078e0204 */
[----:B------:R-:W2:Y:S02]  /*268870*/  LD.E R13, desc[UR36][R14.64+0x28] ;  /* 0x000028240e0d7980 */ /* 0x000ea4000c101900 */
[----:B--2---:R-:W-:-:S13]  /*268880*/  ISETP.GE.AND P0, PT, R10, R13, PT ;  /* 0x0000000d0a00720c */ /* 0x004fda0003f06270 */
[----:B------:R-:W-:Y:S05]  /*268890*/  @P0 BRA `(.L_x_12756) ;  /* 0x0000000c00100947 */ /* 0x000fea0003800000 */
[----:B------:R-:W2:Y:S01]  /*2688a0*/  LD.E R13, desc[UR36][R14.64+0x20] ;  /* 0x000020240e0d7980 */ /* 0x000ea2000c101900 */
[----:B------:R-:W-:Y:S01]  /*2688b0*/  BSSY.RECONVERGENT B1, `(.L_x_12757) ;  /* 0x000005d000017945 */ /* 0x000fe20003800200 */
[----:B------:R-:W-:Y:S01]  /*2688c0*/  IMAD.SHL.U32 R12, R10, 0x4, RZ ;  /* 0x000000040a0c7824 */ /* 0x000fe200078e00ff */
[----:B--2---:R-:W-:-:S13]  /*2688d0*/  ISETP.NE.AND P0, PT, R13, -0x1, PT ;  /* 0xffffffff0d00780c */ /* 0x004fda0003f05270 */
[----:B------:R-:W-:Y:S02]  /*2688e0*/  @!P0 IMAD.MOV.U32 R16, RZ, RZ, 0x5368 ;  /* 0x00005368ff108424 */ /* 0x000fe400078e00ff */
[----:B------:R-:W-:Y:S02]  /*2688f0*/  @!P0 IMAD.MOV.U32 R8, RZ, RZ, 0x5368 ;  /* 0x00005368ff088424 */ /* 0x000fe400078e00ff */
[----:B------:R-:W-:Y:S01]  /*268900*/  @!P0 IMAD.MOV.U32 R21, RZ, RZ, RZ ;  /* 0x000000ffff158224 */ /* 0x000fe200078e00ff */
[----:B------:R0:W-:Y:S01]  /*268910*/  @!P0 STL [UR45], R16 ;  /* 0x00000010ff008987 */ /* 0x0001e2000810082d */
[----:B------:R-:W-:Y:S05]  /*268920*/  @!P0 BRA `(.L_x_12758) ;  /* 0x0000000400548947 */ /* 0x000fea0003800000 */
[----:B------:R-:W-:-:S05]  /*268930*/  IMAD.WIDE R14, R13, 0x10, R4 ;  /* 0x000000100d0e7825 */ /* 0x000fca00078e0204 */
[----:B------:R-:W2:Y:S02]  /*268940*/  LD.E R35, desc[UR36][R14.64+0xc] ;  /* 0x00000c240e237980 */ /* 0x000ea4000c101900 */
[----:B--2---:R-:W-:-:S13]  /*268950*/  ISETP.GE.AND P0, PT, R10, R35, PT ;  /* 0x000000230a00720c */ /* 0x004fda0003f06270 */
[----:B------:R-:W-:Y:S05]  /*268960*/  @!P0 BRA `(.L_x_12759) ;  /* 0x0000000400348947 */ /* 0x000fea0003800000 */
[----:B------:R-:W-:Y:S02]  /*268970*/  IMAD.MOV.U32 R14, RZ, RZ, 0x30 ;  /* 0x00000030ff0e7424 */ /* 0x000fe400078e00ff */
[----:B------:R-:W-:-:S06]  /*268980*/  IMAD.MOV.U32 R15, RZ, RZ, 0x0 ;  /* 0x00000000ff0f7424 */ /* 0x000fcc00078e00ff */
[----:B------:R-:W2:Y:S01]  /*268990*/  ATOMG.E.ADD.64.STRONG.GPU PT, R14, desc[UR36][R46.64+0x8], R14 ;  /* 0x8000080e2e0e79a8 */ /* 0x000ea200081ef524 */
[----:B------:R-:W1:Y:S01]  /*2689a0*/  S2UR UR5, SR_CgaCtaId ;  /* 0x00000000000579c3 */ /* 0x000e620000008800 */
[----:B------:R-:W-:Y:S01]  /*2689b0*/  UMOV UR4, 0x400 ;  /* 0x0000040000047882 */ /* 0x000fe20000000000 */
[----:B------:R-:W-:Y:S01]  /*2689c0*/  BSSY.RECONVERGENT B2, `(.L_x_12760) ;  /* 0x0000029000027945 */ /* 0x000fe20003800200 */
[----:B-1----:R-:W-:-:S06]  /*2689d0*/  ULEA UR4, UR5, UR4, 0x18 ;  /* 0x0000000405047291 */ /* 0x002fcc000f8ec0ff */
        /* <DEDUP_REMOVED lines=37> */
[----:B------:R-:W3:Y:S02]  /*268c30*/  LDL R4, [UR45] ;  /* 0x0000002dff047983 */ /* 0x000ee40008100800 */
[----:B--23--:R-:W-:-:S13]  /*268c40*/  ISETP.EQ.AND P1, PT, R4, RZ, PT ;  /* 0x000000ff0400720c */ /* 0x00cfda0003f22270 */
.L_x_12761:
[----:B------:R-:W-:Y:S05]  /*268c50*/  BSYNC.RECONVERGENT B2 ;  /* 0x0000000000027941 */ /* 0x000fea0003800200 */
.L_x_12760:
        /* <DEDUP_REMOVED lines=11> */
[----:B-1----:R-:W2:Y:S02]  /*268d10*/  LDL R6, [UR45] ;  /* 0x0000002dff067983 */ /* 0x002ea40008100800 */
[----:B--2---:R-:W-:-:S13]  /*268d20*/  ISETP.NE.AND P0, PT, R6, RZ, PT ;  /* 0x000000ff0600720c */ /* 0x004fda0003f05270 */
[----:B---3--:R-:W-:Y:S05]  /*268d30*/  @P0 BRA `(.L_x_12763) ;  /* 0x0000000000300947 */ /* 0x008fea0003800000 */
[----:B------:R-:W1:Y:S02]  /*268d40*/  LDS.64 R4, [R0] ;  /* 0x0000000000047984 */ /* 0x000e640000000a00 */
[----:B-1----:R-:W-:-:S05]  /*268d50*/  IMAD.WIDE R4, R39, 0x10, R4 ;  /* 0x0000001027047825 */ /* 0x002fca00078e0204 */
[----:B------:R3:W-:Y:S04]  /*268d60*/  ST.E desc[UR36][R4.64+0x24], R10 ;  /* 0x0000240a04007985 */ /* 0x0007e8000c101924 */
[----:B------:R-:W2:Y:S02]  /*268d70*/  LDL R6, [UR45] ;  /* 0x0000002dff067983 */ /* 0x000ea40008100800 */
[----:B--2---:R-:W-:-:S13]  /*268d80*/  ISETP.NE.AND P0, PT, R6, RZ, PT ;  /* 0x000000ff0600720c */ /* 0x004fda0003f05270 */
[----:B---3--:R-:W-:Y:S05]  /*268d90*/  @P0 BRA `(.L_x_12763) ;  /* 0x0000000000180947 */ /* 0x008fea0003800000 */
[----:B------:R-:W1:Y:S02]  /*268da0*/  LDS.64 R4, [R0] ;  /* 0x0000000000047984 */ /* 0x000e640000000a00 */
[----:B-1----:R-:W-:-:S05]  /*268db0*/  IMAD.WIDE R4, R39, 0x10, R4 ;  /* 0x0000001027047825 */ /* 0x002fca00078e0204 */
[----:B------:R3:W-:Y:S04]  /*268dc0*/  ST.E desc[UR36][R4.64+0x20], R13 ;  /* 0x0000200d04007985 */ /* 0x0007e8000c101924 */
[----:B------:R-:W2:Y:S02]  /*268dd0*/  LDL R6, [UR45] ;  /* 0x0000002dff067983 */ /* 0x000ea40008100800 */
[----:B--2---:R-:W-:-:S04]  /*268de0*/  ISETP.NE.AND P0, PT, R6, RZ, PT ;  /* 0x000000ff0600720c */ /* 0x004fc80003f05270 */
[----:B---3--:R-:W-:-:S09]  /*268df0*/  SEL R8, R39, RZ, !P0 ;  /* 0x000000ff27087207 */ /* 0x008fd20004000000 */
.L_x_12763:
[----:B------:R-:W-:Y:S05]  /*268e00*/  BSYNC.RECONVERGENT B2 ;  /* 0x0000000000027941 */ /* 0x000fea0003800200 */
.L_x_12762:
[----:B------:R3:W-:Y:S01]  /*268e10*/  STL [UR45], R8 ;  /* 0x00000008ff007987 */ /* 0x0007e2000810082d */
[----:B------:R-:W-:Y:S01]  /*268e20*/  IMAD.MOV.U32 R21, RZ, RZ, RZ ;  /* 0x000000ffff157224 */ /* 0x000fe200078e00ff */
[----:B------:R-:W-:Y:S06]  /*268e30*/  BRA `(.L_x_12758) ;  /* 0x0000000000107947 */ /* 0x000fec0003800000 */
.L_x_12759:
[----:B------:R-:W-:-:S05]  /*268e40*/  IADD3 R4, P0, PT, R12, R14, RZ ;  /* 0x0000000e0c047210 */ /* 0x000fca0007f1e0ff */
[----:B------:R-:W-:-:S05]  /*268e50*/  IMAD.X R5, RZ, RZ, R15, P0 ;  /* 0x000000ffff057224 */ /* 0x000fca00000e060f */
[----:B------:R1:W5:Y:S01]  /*268e60*/  LD.E R21, desc[UR36][R4.64+0x20] ;  /* 0x0000202404157980 */ /* 0x000362000c101900 */
[----:B------:R-:W-:-:S07]  /*268e70*/  IMAD.MOV.U32 R8, RZ, RZ, RZ ;  /* 0x000000ffff087224 */ /* 0x000fce00078e00ff */
.L_x_12758:
[----:B------:R-:W-:Y:S05]  /*268e80*/  BSYNC.RECONVERGENT B1 ;  /* 0x0000000000017941 */ /* 0x000fea0003800200 */
.L_x_12757:
[----:B------:R-:W-:Y:S01]  /*268e90*/  ISETP.NE.AND P0, PT, R8, RZ, PT ;  /* 0x000000ff0800720c */ /* 0x000fe20003f05270 */
[----:B0-----:R-:W-:-:S12]  /*268ea0*/  IMAD.MOV.U32 R16, RZ, RZ, R8 ;  /* 0x000000ffff107224 */ /* 0x001fd800078e0008 */
[----:B------:R-:W-:Y:S05]  /*268eb0*/  @P0 BRA `(.L_x_12730) ;  /* 0x0000000400940947 */ /* 0x000fea0003800000 */
[----:B------:R-:W-:Y:S01]  /*268ec0*/  ISETP.NE.AND P0, PT, R11, -0x1, PT ;  /* 0xffffffff0b00780c */ /* 0x000fe20003f05270 */
[----:B------:R-:W-:-:S12]  /*268ed0*/  BSSY.RECONVERGENT B1, `(.L_x_12764) ;  /* 0x000005a000017945 */ /* 0x000fd80003800200 */
[----:B-12---:R-:W-:Y:S02]  /*268ee0*/  @!P0 IMAD.MOV.U32 R4, RZ, RZ, 0x5368 ;  /* 0x00005368ff048424 */ /* 0x006fe400078e00ff */
[----:B---3--:R-:W-:-:S03]  /*268ef0*/  @!P0 IMAD.MOV.U32 R8, RZ, RZ, 0x5368 ;  /* 0x00005368ff088424 */ /* 0x008fc600078e00ff */
        /* <DEDUP_REMOVED lines=53> */
.L_x_12768:
[----:B------:R-:W-:Y:S05]  /*269250*/  BSYNC.RECONVERGENT B2 ;  /* 0x0000000000027941 */ /* 0x000fea0003800200 */
.L_x_12767:
        /* <DEDUP_REMOVED lines=26> */
.L_x_12770:
[----:B------:R-:W-:Y:S05]  /*269400*/  BSYNC.RECONVERGENT B2 ;  /* 0x0000000000027941 */ /* 0x000fea0003800200 */
.L_x_12769:
[----:B------:R2:W-:Y:S01]  /*269410*/  STL [UR45], R8 ;  /* 0x00000008ff007987 */ /* 0x0005e2000810082d */
[----:B------:R-:W-:Y:S05]  /*269420*/  BRA `(.L_x_12765) ;  /* 0x0000000000107947 */ /* 0x000fea0003800000 */
.L_x_12766:
[----:B------:R-:W-:-:S05]  /*269430*/  IADD3 R12, P0, PT, R12, R14, RZ ;  /* 0x0000000e0c0c7210 */ /* 0x000fca0007f1e0ff */
[----:B------:R-:W-:-:S05]  /*269440*/  IMAD.X R13, RZ, RZ, R15, P0 ;  /* 0x000000ffff0d7224 */ /* 0x000fca00000e060f */
[----:B-----5:R1:W-:Y:S04]  /*269450*/  ST.E desc[UR36][R12.64+0x20], R21 ;  /* 0x000020150c007985 */ /* 0x0203e8000c101924 */
[----:B------:R-:W5:Y:S02]  /*269460*/  LDL R8, [UR45] ;  /* 0x0000002dff087983 */ /* 0x000f640008100800 */
.L_x_12765:
[----:B------:R-:W-:Y:S05]  /*269470*/  BSYNC.RECONVERGENT B1 ;  /* 0x0000000000017941 */ /* 0x000fea0003800200 */
.L_x_12764:
[----:B-----5:R-:W-:Y:S01]  /*269480*/  ISETP.NE.AND P0, PT, R8, RZ, PT ;  /* 0x000000ff0800720c */ /* 0x020fe20003f05270 */
[----:B------:R-:W-:Y:S02]  /*269490*/  VIADD R10, R10, 0x1 ;  /* 0x000000010a0a7836 */ /* 0x000fe40000000000 */
[----:B------:R-:W-:-:S10]  /*2694a0*/  IMAD.MOV.U32 R16, RZ, RZ, RZ ;  /* 0x000000ffff107224 */ /* 0x000fd400078e00ff */
[----:B------:R-:W-:Y:S05]  /*2694b0*/  @!P0 BRA `(.L_x_12771) ;  /* 0xfffffff000d48947 */ /* 0x000fea000383ffff */
[----:B------:R-:W-:Y:S01]  /*2694c0*/  IMAD.MOV.U32 R16, RZ, RZ, R8 ;  /* 0x000000ffff107224 */ /* 0x000fe200078e0008 */
[----:B------:R-:W-:Y:S06]  /*2694d0*/  BRA `(.L_x_12730) ;  /* 0x00000000000c7947 */ /* 0x000fec0003800000 */
.L_x_12756:
[----:B------:R4:W-:Y:S04]  /*2694e0*/  ST.E desc[UR36][R14.64+0x20], R11 ;  /* 0x0000200b0e007985 */ /* 0x0009e8000c101924 */
[----:B------:R-:W2:Y:S02]  /*2694f0*/  LDL R8, [UR45] ;  /* 0x0000002dff087983 */ /* 0x000ea40008100800 */
[----:B--2-4-:R-:W-:-:S07]  /*269500*/  IMAD.MOV.U32 R16, RZ, RZ, R8 ;  /* 0x000000ffff107224 */ /* 0x014fce00078e0008 */
.L_x_12730:
[----:B------:R-:W-:Y:S05]  /*269510*/  BSYNC B0 ;  /* 0x0000000000007941 */ /* 0x000fea0003800000 */
.L_x_12729:
[----:B------:R-:W-:Y:S01]  /*269520*/  ISETP.NE.AND P0, PT, R16, RZ, PT ;  /* 0x000000ff1000720c */ /* 0x000fe20003f05270 */
[----:B0123--:R-:W-:Y:S02]  /*269530*/  IMAD.MOV.U32 R4, RZ, RZ, R28 ;  /* 0x000000ffff047224 */ /* 0x00ffe400078e001c */
[----:B------:R-:W-:-:S10]  /*269540*/  IMAD.MOV.U32 R5, RZ, RZ, 0x0 ;  /* 0x00000000ff057424 */ /* 0x000fd400078e00ff */
[----:B------:R-:W-:Y:S05]  /*269550*/  @P0 BREAK B6 ;  /* 0x0000000000060942 */ /* 0x000fea0003800000 */
[----:B------:R-:W-:Y:S05]  /*269560*/  @P0 BREAK B8 ;  /* 0x0000000000080942 */ /* 0x000fea0003800000 */
[----:B-----5:R-:W-:Y:S05]  /*269570*/  @P0 RET.REL.NODEC R4 `(_Z5entryPcS_PiPxS1_S0_S0_P19HostDeviceInterfacei) ;  /* 0xffffd96804a00950 */ /* 0x020fea0003c3ffff */
        /* <DEDUP_REMOVED lines=13> */
.L_x_12773:
[----:B------:R-:W-:Y:S05]  /*269650*/  BSYNC.RECONVERGENT B0 ;  /* 0x0000000000007941 */ /* 0x000fea0003800200 */
.L_x_12772:
        /* <DEDUP_REMOVED lines=49> */
.L_x_12795:
        /* <DEDUP_REMOVED lines=52> */
.L_x_12783:
[----:B------:R-:W-:Y:S05]  /*269cb0*/  BSYNC.RECONVERGENT B4 ;  /* 0x0000000000047941 */ /* 0x000fea0003800200 */
.L_x_12782:
        /* <DEDUP_REMOVED lines=26> */
.L_x_12785:
[----:B------:R-:W-:Y:S05]  /*269e60*/  BSYNC.RECONVERGENT B4 ;  /* 0x0000000000047941 */ /* 0x000fea0003800200 */
.L_x_12784:
[----:B------:R2:W-:Y:S01]  /*269e70*/  STL [UR45], R6 ;  /* 0x00000006ff007987 */ /* 0x0005e2000810082d */
[----:B------:R-:W-:Y:S05]  /*269e80*/  BRA `(.L_x_12786) ;  /* 0x00000000000c7947 */ /* 0x000fea0003800000 */
.L_x_12781:
[----:B------:R-:W-:-:S05]  /*269e90*/  LEA R4, P0, R11, R12, 0x3 ;  /* 0x0000000c0b047211 */ /* 0x000fca00078018ff */
[----:B------:R-:W-:-:S05]  /*269ea0*/  IMAD.X R5, RZ, RZ, R13, P0 ;  /* 0x000000ffff057224 */ /* 0x000fca00000e060d */
[----:B------:R0:W-:Y:S03]  /*269eb0*/  ST.E.64 desc[UR36][R4.64+0x20], RZ ;  /* 0x000020ff04007985 */ /* 0x0001e6000c101b24 */
.L_x_12786:
[----:B------:R-:W-:Y:S05]  /*269ec0*/  BSYNC.RECONVERGENT B3 ;  /* 0x0000000000037941 */ /* 0x000fea0003800200 */
.L_x_12780:
        /* <DEDUP_REMOVED lines=52> */
.L_x_12790:
[----:B------:R-:W-:Y:S01]  /*26a210*/  IMAD.MOV.U32 R4, RZ, RZ, 0x5272 ;  /* 0x00005272ff047424 */ /* 0x000fe200078e00ff */
[----:B------:R-:W-:Y:S01]  /*26a220*/  PLOP3.LUT P0, PT, PT, PT, PT, 0x8, 0x80 ;  /* 0x000000000080781c */ /* 0x000fe20003f0e170 */
[----:B------:R-:W-:-:S03]  /*26a230*/  IMAD.MOV.U32 R13, RZ, RZ, -0x1 ;  /* 0xffffffffff0d7424 */ /* 0x000fc600078e00ff */
[----:B------:R0:W-:Y:S09]  /*26a240*/  STL [UR45], R4 ;  /* 0x00000004ff007987 */ /* 0x0001f2000810082d */
.L_x_12791:
[----:B------:R-:W-:Y:S05]  /*26a250*/  BSYNC.RECONVERGENT B4 ;  /* 0x0000000000047941 */ /* 0x000fea0003800200 */
.L_x_12789:
        /* <DEDUP_REMOVED lines=25> */
.L_x_12793:
[----:B------:R-:W-:Y:S05]  /*26a3f0*/  BSYNC.RECONVERGENT B4 ;  /* 0x0000000000047941 */ /* 0x000fea0003800200 */
.L_x_12792:
[----:B------:R2:W-:Y:S01]  /*26a400*/  STL [UR45], R6 ;  /* 0x00000006ff007987 */ /* 0x0005e2000810082d */
[----:B------:R-:W-:Y:S05]  /*26a410*/  BRA `(.L_x_12794) ;  /* 0x00000000000c7947 */ /* 0x000fea0003800000 */
.L_x_12788:
[----:B------:R-:W-:-:S05]  /*26a420*/  LEA R4, P0, R39, R12, 0x3 ;  /* 0x0000000c27047211 */ /* 0x000fca00078018ff */
[----:B------:R-:W-:-:S05]  /*26a430*/  IMAD.X R5, RZ, RZ, R13, P0 ;  /* 0x000000ffff057224 */ /* 0x000fca00000e060d */
[----:B------:R3:W-:Y:S03]  /*26a440*/  ST.E.64 desc[UR36][R4.64+0x20], RZ ;  /* 0x000020ff04007985 */ /* 0x0007e6000c101b24 */
.L_x_12794:
[----:B------:R-:W-:Y:S05]  /*26a450*/  BSYNC.RECONVERGENT B3 ;  /* 0x0000000000037941 */ /* 0x000fea0003800200 */
.L_x_12787:
[----:B------:R-:W-:-:S05]  /*26a460*/  VIADD R11, R11, 0x2 ;  /* 0x000000020b0b7836 */ /* 0x000fca0000000000 */
[----:B------:R-:W-:-:S13]  /*26a470*/  ISETP.NE.AND P0, PT, R11, R0, PT ;  /* 0x000000000b00720c */ /* 0x000fda0003f05270 */
[----:B------:R-:W-:Y:S05]  /*26a480*/  @P0 BRA `(.L_x_12795) ;  /* 0xfffffff400380947 */ /* 0x000fea000383ffff */
.L_x_12779:
[----:B------:R-:W-:Y:S05]  /*26a490*/  BSYNC B2 ;  /* 0x0000000000027941 */ /* 0x000fea0003800000 */
.L_x_12778:
        /* <DEDUP_REMOVED lines=48> */
.L_x_12798:
[----:B------:R-:W-:Y:S01]  /*26a7a0*/  IMAD.MOV.U32 R4, RZ, RZ, 0x5272 ;  /* 0x00005272ff047424 */ /* 0x000fe200078e00ff */
[----:B------:R-:W-:Y:S01]  /*26a7b0*/  PLOP3.LUT P0, PT, PT, PT, PT, 0x8, 0x80 ;  /* 0x000000000080781c */ /* 0x000fe20003f0e170 */
[----:B------:R-:W-:-:S03]  /*26a7c0*/  IMAD.MOV.U32 R11, RZ, RZ, -0x1 ;  /* 0xffffffffff0b7424 */ /* 0x000fc600078e00ff */
[----:B------:R0:W-:Y:S09]  /*26a7d0*/  STL [UR45], R4 ;  /* 0x00000004ff007987 */ /* 0x0001f2000810082d */
.L_x_12799:
[----:B------:R-:W-:Y:S05]  /*26a7e0*/  BSYNC.RECONVERGENT B2 ;  /* 0x0000000000027941 */ /* 0x000fea0003800200 */
.L_x_12797:
        /* <DEDUP_REMOVED lines=25> */
.L_x_12801:
[----:B------:R-:W-:Y:S05]  /*26a980*/  BSYNC.RECONVERGENT B2 ;  /* 0x0000000000027941 */ /* 0x000fea0003800200 */
.L_x_12800:
[----:B------:R4:W-:Y:S01]  /*26a990*/  STL [UR45], R6 ;  /* 0x00000006ff007987 */ /* 0x0009e2000810082d */
[----:B------:R-:W-:Y:S05]  /*26a9a0*/  BRA `(.L_x_12777) ;  /* 0x00000000000c7947 */ /* 0x000fea0003800000 */
.L_x_12796:
[----:B------:R-:W-:-:S05]  /*26a9b0*/  LEA R4, P0, R0, R12, 0x3 ;  /* 0x0000000c00047211 */ /* 0x000fca00078018ff */
[----:B------:R-:W-:-:S05]  /*26a9c0*/  IMAD.X R5, RZ, RZ, R13, P0 ;  /* 0x000000ffff057224 */ /* 0x000fca00000e060d */
[----:B------:R0:W-:Y:S03]  /*26a9d0*/  ST.E.64 desc[UR36][R4.64+0x20], RZ ;  /* 0x000020ff04007985 */ /* 0x0001e6000c101b24 */
.L_x_12777:
[----:B------:R-:W-:Y:S05]  /*26a9e0*/  BSYNC B0 ;  /* 0x0000000000007941 */ /* 0x000fea0003800000 */
.L_x_12776:
[----:B------:R-:W5:Y:S01]  /*26a9f0*/  LDL R11, [UR45] ;  /* 0x0000002dff0b7983 */ /* 0x000f620008100800 */
[----:B01----:R-:W-:-:S07]  /*26aa00*/  IMAD.MOV.U32 R0, RZ, RZ, RZ ;  /* 0x000000ffff007224 */ /* 0x003fce00078e00ff */
.L_x_12816:
[----:B-----5:R-:W-:Y:S01]  /*26aa10*/  ISETP.NE.AND P0, PT, R11, RZ, PT ;  /* 0x000000ff0b00720c */ /* 0x020fe20003f05270 */
[----:B------:R-:W-:Y:S05]  /*26aa20*/  YIELD ;  /* 0x0000000000007946 */ /* 0x000fea0003800000 */
[----:B--2---:R-:W-:Y:S02]  /*26aa30*/  IMAD.MOV.U32 R8, RZ, RZ, R11 ;  /* 0x000000ffff087224 */ /* 0x004fe400078e000b */
[----:B------:R-:W-:-:S05]  /*26aa40*/  IMAD.MOV.U32 R11, RZ, RZ, RZ ;  /* 0x000000ffff0b7224 */ /* 0x000fca00078e00ff */
[----:B01----:R-:W-:Y:S05]  /*26aa50*/  @P0 BRA `(.L_x_12775) ;  /* 0x0000000c002c0947 */ /* 0x003fea0003800000 */
[----:B--234-:R-:W0:Y:S02]  /*26aa60*/  LDS.128 R4, [R10] ;  /* 0x000000000a047984 */ /* 0x01ce240000000c00 */
[----:B0-----:R-:W-:-:S05]  /*26aa70*/  IMAD.WIDE R20, R9, 0x10, R4 ;  /* 0x0000001009147825 */ /* 0x001fca00078e0204 */
[----:B------:R-:W2:Y:S01]  /*26aa80*/  LD.E R11, desc[UR36][R20.64+0x28] ;  /* 0x00002824140b7980 */ /* 0x000ea2000c101900 */
        /* <DEDUP_REMOVED lines=9> */
[----:B------:R-:W-:Y:S01]  /*26ab20*/  @!P1 IMAD.MOV.U32 R11, RZ, RZ, 0x5368 ;  /* 0x00005368ff0b9424 */ /* 0x000fe200078e00ff */
[----:B------:R-:W-:Y:S01]  /*26ab30*/  @!P1 PLOP3.LUT P0, PT, PT, PT, PT, 0x8, 0x80 ;  /* 0x000000000080981c */ /* 0x000fe20003f0e170 */
[----:B------:R-:W-:-:S03]  /*26ab40*/  @!P1 IMAD.MOV.U32 R8, RZ, RZ, 0x5368 ;  /* 0x00005368ff089424 */ /* 0x000fc600078e00ff */
[----:B------:R0:W-:Y:S01]  /*26ab50*/  @!P1 STL [UR45], R11 ;  /* 0x0000000bff009987 */ /* 0x0001e2000810082d */
[----:B------:R-:W-:Y:S08]  /*26ab60*/  @!P1 BRA `(.L_x_12803) ;  /* 0x00000004005c9947 */ /* 0x000ff00003800000 */
        /* <DEDUP_REMOVED lines=10> */
[----:B0-----:R-:W-:Y:S01]  /*26ac10*/  ULEA UR4, UR5, UR4, 0x18 ;  /* 0x0000000405047291 */ /* 0x001fe2000f8ec0ff */
[C---:B--2---:R-:W-:Y:S02]  /*26ac20*/  IADD3 R15, P0, PT, R10.reuse, 0x38, RZ ;  /* 0x000000380a0f7810 */ /* 0x044fe40007f1e0ff */
[----:B------:R-:W-:-:S03]  /*26ac30*/  SHF.R.U64 R8, R10, 0x4, R11 ;  /* 0x000000040a087819 */ /* 0x000fc6000000120b */
[----:B------:R-:W-:Y:S01]  /*26ac40*/  IMAD.U32 R10, RZ, RZ, UR4 ;  /* 0x00000004ff0a7e24 */ /* 0x000fe2000f8e00ff */
[----:B------:R-:W-:Y:S01]  /*26ac50*/  ISETP.LT.U32.AND P1, PT, R15, R6, PT ;  /* 0x000000060f00720c */ /* 0x000fe20003f21070 */
[----:B------:R-:W-:Y:S01]  /*26ac60*/  IMAD.X R6, RZ, RZ, R11, P0 ;  /* 0x000000ffff067224 */ /* 0x000fe200000e060b */
[----:B------:R-:W-:Y:S01]  /*26ac70*/  ISETP.NE.AND P0, PT, R8, -0x1, PT ;  /* 0xffffffff0800780c */ /* 0x000fe20003f05270 */
[----:B------:R-:W-:-:S03]  /*26ac80*/  IMAD.MOV.U32 R11, RZ, RZ, R8 ;  /* 0x000000ffff0b7224 */ /* 0x000fc600078e0008 */
        /* <DEDUP_REMOVED lines=33> */
.L_x_12806:
[----:B------:R-:W-:Y:S05]  /*26aea0*/  BSYNC.RECONVERGENT B2 ;  /* 0x0000000000027941 */ /* 0x000fea0003800200 */
.L_x_12805:
        /* <DEDUP_REMOVED lines=26> */
.L_x_12808:
[----:B------:R-:W-:Y:S05]  /*26b050*/  BSYNC.RECONVERGENT B2 ;  /* 0x0000000000027941 */ /* 0x000fea0003800200 */
.L_x_12807:
[----:B------:R2:W-:Y:S01]  /*26b060*/  STL [UR45], R8 ;  /* 0x00000008ff007987 */ /* 0x0005e2000810082d */
[----:B------:R-:W-:Y:S01]  /*26b070*/  ISETP.EQ.AND P0, PT, R8, RZ, PT ;  /* 0x000000ff0800720c */ /* 0x000fe20003f02270 */
[----:B------:R-:W-:-:S12]  /*26b080*/  BRA `(.L_x_12803) ;  /* 0x0000000000147947 */ /* 0x000fd80003800000 */
.L_x_12804:
[----:B------:R-:W-:-:S05]  /*26b090*/  IADD3 R12, P0, PT, R14, R20, RZ ;  /* 0x000000140e0c7210 */ /* 0x000fca0007f1e0ff */
[----:B------:R-:W-:-:S06]  /*26b0a0*/  IMAD.X R13, RZ, RZ, R21, P0 ;  /* 0x000000ffff0d7224 */ /* 0x000fcc00000e0615 */
[----:B------:R-:W5:Y:S01]  /*26b0b0*/  LD.E.64 R12, desc[UR36][R12.64+0x20] ;  /* 0x000020240c0c7980 */ /* 0x000f62000c101b00 */
[----:B------:R-:W-:Y:S01]  /*26b0c0*/  PLOP3.LUT P0, PT, PT, PT, PT, 0x80, 0x8 ;  /* 0x000000000008781c */ /* 0x000fe20003f0f070 */
[----:B------:R-:W-:-:S12]  /*26b0d0*/  IMAD.MOV.U32 R8, RZ, RZ, RZ ;  /* 0x000000ffff087224 */ /* 0x000fd800078e00ff */
.L_x_12803:
[----:B------:R-:W-:Y:S05]  /*26b0e0*/  BSYNC.RECONVERGENT B0 ;  /* 0x0000000000007941 */ /* 0x000fea0003800200 */
.L_x_12802:
[----:B0-----:R-:W-:Y:S01]  /*26b0f0*/  IMAD.MOV.U32 R11, RZ, RZ, RZ ;  /* 0x000000ffff0b7224 */ /* 0x001fe200078e00ff */
[----:B------:R-:W-:Y:S06]  /*26b100*/  @!P0 BRA `(.L_x_12775) ;  /* 0x0000000400808947 */ /* 0x000fec0003800000 */
        /* <DEDUP_REMOVED lines=15> */
[----:B-----5:R-:W-:Y:S02]  /*26b200*/  IMAD.MOV.U32 R12, RZ, RZ, 0x30 ;  /* 0x00000030ff0c7424 */ /* 0x020fe400078e00ff */
        /* <DEDUP_REMOVED lines=41> */
.L_x_12813:
[----:B------:R-:W-:Y:S05]  /*26b4a0*/  BSYNC.RECONVERGENT B2 ;  /* 0x0000000000027941 */ /* 0x000fea0003800200 */
.L_x_12812:
        /* <DEDUP_REMOVED lines=26> */
.L_x_12815:
[----:B------:R-:W-:Y:S05]  /*26b650*/  BSYNC.RECONVERGENT B2 ;  /* 0x0000000000027941 */ /* 0x000fea0003800200 */
.L_x_12814:
[----:B------:R2:W-:Y:S01]  /*26b660*/  STL [UR45], R8 ;  /* 0x00000008ff007987 */ /* 0x0005e2000810082d */
[----:B------:R-:W-:Y:S05]  /*26b670*/  BRA `(.L_x_12810) ;  /* 0x0000000000107947 */ /* 0x000fea0003800000 */
.L_x_12811:
[----:B------:R-:W-:-:S05]  /*26b680*/  IADD3 R14, P0, PT, R14, R20, RZ ;  /* 0x000000140e0e7210 */ /* 0x000fca0007f1e0ff */
[----:B------:R-:W-:-:S05]  /*26b690*/  IMAD.X R15, RZ, RZ, R21, P0 ;  /* 0x000000ffff0f7224 */ /* 0x000fca00000e0615 */
[----:B-----5:R1:W-:Y:S04]  /*26b6a0*/  ST.E.64 desc[UR36][R14.64+0x20], R12 ;  /* 0x0000200c0e007985 */ /* 0x0203e8000c101b24 */
[----:B------:R-:W5:Y:S02]  /*26b6b0*/  LDL R8, [UR45] ;  /* 0x0000002dff087983 */ /* 0x000f640008100800 */
.L_x_12810:
[----:B------:R-:W-:Y:S05]  /*26b6c0*/  BSYNC.RECONVERGENT B0 ;  /* 0x0000000000007941 */ /* 0x000fea0003800200 */
.L_x_12809:
[----:B-----5:R-:W-:Y:S01]  /*26b6d0*/  ISETP.NE.AND P0, PT, R8, RZ, PT ;  /* 0x000000ff0800720c */ /* 0x020fe20003f05270 */
[----:B------:R-:W-:Y:S02]  /*26b6e0*/  VIADD R0, R0, 0x1 ;  /* 0x0000000100007836 */ /* 0x000fe40000000000 */
[----:B------:R-:W-:-:S10]  /*26b6f0*/  IMAD.MOV.U32 R11, RZ, RZ, RZ ;  /* 0x000000ffff0b7224 */ /* 0x000fd400078e00ff */
[----:B------:R-:W-:Y:S05]  /*26b700*/  @!P0 BRA `(.L_x_12816) ;  /* 0xfffffff000c08947 */ /* 0x000fea000383ffff */
.L_x_12775:
[----:B------:R-:W-:Y:S05]  /*26b710*/  BSYNC B1 ;  /* 0x0000000000017941 */ /* 0x000fea0003800000 */
.L_x_12774:
        /* <DEDUP_REMOVED lines=12> */
.L_x_12833:
[----:B------:R-:W-:Y:S01]  /*26b7e0*/  @!P1 IMAD.MOV.U32 R6, RZ, RZ, 0x5368 ;  /* 0x00005368ff069424 */ /* 0x000fe200078e00ff */
[----:B------:R-:W-:Y:S05]  /*26b7f0*/  YIELD ;  /* 0x0000000000007946 */ /* 0x000fea0003800000 */
[----:B------:R0:W-:Y:S01]  /*26b800*/  @!P1 STL [UR45], R6 ;  /* 0x00000006ff009987 */ /* 0x0001e2000810082d */
[----:B------:R-:W-:Y:S01]  /*26b810*/  IMAD.IADD R7, R0, 0x1, R3 ;  /* 0x0000000100077824 */ /* 0x000fe200078e0203 */
[----:B------:R-:W-:Y:S01]  /*26b820*/  BSSY.RECONVERGENT B1, `(.L_x_12819) ;  /* 0x000005d000017945 */ /* 0x000fe20003800200 */
[----:B------:R-:W-:Y:S01]  /*26b830*/  @!P1 PLOP3.LUT P0, PT, PT, PT, PT, 0x8, 0x80 ;  /* 0x000000000080981c */ /* 0x000fe20003f0e170 */
[----:B------:R-:W-:Y:S01]  /*26b840*/  @!P1 IMAD.MOV.U32 R9, RZ, RZ, 0x5368 ;  /* 0x00005368ff099424 */ /* 0x000fe200078e00ff */
[----:B------:R-:W-:Y:S01]  /*26b850*/  @!P1 CS2R R4, SRZ ;  /* 0x0000000000049805 */ /* 0x000fe2000001ff00 */
[----:B------:R-:W-:Y:S01]  /*26b860*/  IMAD R8, R7, 0x8, R22 ;  /* 0x0000000807087824 */ /* 0x000fe200078e0216 */
[----:B------:R-:W-:Y:S09]  /*26b870*/  @!P1 BRA `(.L_x_12820) ;  /* 0x00000004005c9947 */ /* 0x000ff20003800000 */
[----:B------:R-:W1:Y:S01]  /*26b880*/  S2R R5, SR_CgaCtaId ;  /* 0x0000000000057919 */ /* 0x000e620000008800 */
[----:B------:R-:W-:-:S04]  /*26b890*/  MOV R4, 0x400 ;  /* 0x0000040000047802 */ /* 0x000fc80000000f00 */
[----:B-1----:R-:W-:-:S05]  /*26b8a0*/  LEA R16, R5, R4, 0x18 ;  /* 0x0000000405107211 */ /* 0x002fca00078ec0ff */
        /* <DEDUP_REMOVED lines=47> */
.L_x_12823:
[----:B------:R-:W-:Y:S05]  /*26bba0*/  BSYNC.RECONVERGENT B2 ;  /* 0x0000000000027941 */ /* 0x000fea0003800200 */
.L_x_12822:
        /* <DEDUP_REMOVED lines=26> */
.L_x_12825:
[----:B------:R-:W-:Y:S05]  /*26bd50*/  BSYNC.RECONVERGENT B2 ;  /* 0x0000000000027941 */ /* 0x000fea0003800200 */
.L_x_12824:
[----:B------:R2:W-:Y:S01]  /*26bd60*/  STL [UR45], R9 ;  /* 0x00000009ff007987 */ /* 0x0005e2000810082d */
[----:B------:R-:W-:Y:S02]  /*26bd70*/  ISETP.EQ.AND P0, PT, R9, RZ, PT ;  /* 0x000000ff0900720c */ /* 0x000fe40003f02270 */
[----:B-1----:R-:W-:Y:S01]  /*26bd80*/  CS2R R4, SRZ ;  /* 0x0000000000047805 */ /* 0x002fe2000001ff00 */
[----:B------:R-:W-:Y:S10]  /*26bd90*/  BRA `(.L_x_12820) ;  /* 0x0000000000147947 */ /* 0x000ff40003800000 */
.L_x_12821:
[----:B------:R-:W-:-:S05]  /*26bda0*/  LEA R4, P0, R3, R12, 0x3 ;  /* 0x0000000c03047211 */ /* 0x000fca00078018ff */
[----:B------:R-:W-:-:S06]  /*26bdb0*/  IMAD.X R5, RZ, RZ, R13, P0 ;  /* 0x000000ffff057224 */ /* 0x000fcc00000e060d */
[----:B------:R-:W5:Y:S01]  /*26bdc0*/  LD.E.64 R4, desc[UR36][R4.64+0x20] ;  /* 0x0000202404047980 */ /* 0x000f62000c101b00 */
[----:B------:R-:W-:Y:S01]  /*26bdd0*/  PLOP3.LUT P0, PT, PT, PT, PT, 0x80, 0x8 ;  /* 0x000000000008781c */ /* 0x000fe20003f0f070 */
[----:B------:R-:W-:-:S12]  /*26bde0*/  IMAD.MOV.U32 R9, RZ, RZ, RZ ;  /* 0x000000ffff097224 */ /* 0x000fd800078e00ff */
.L_x_12820:
[----:B------:R-:W-:Y:S05]  /*26bdf0*/  BSYNC.RECONVERGENT B1 ;  /* 0x0000000000017941 */ /* 0x000fea0003800200 */
.L_x_12819:
        /* <DEDUP_REMOVED lines=58> */
.L_x_12829:
[----:B------:R-:W-:Y:S05]  /*26c1a0*/  BSYNC.RECONVERGENT B2 ;  /* 0x0000000000027941 */ /* 0x000fea0003800200 */
.L_x_12828:
        /* <DEDUP_REMOVED lines=27> */
.L_x_12831:
[----:B------:R-:W-:Y:S05]  /*26c360*/  BSYNC.RECONVERGENT B2 ;  /* 0x0000000000027941 */ /* 0x000fea0003800200 */
.L_x_12830:
[----:B------:R2:W-:Y:S01]  /*26c370*/  STL [UR45], R9 ;  /* 0x00000009ff007987 */ /* 0x0005e2000810082d */
[----:B------:R-:W-:Y:S05]  /*26c380*/  BRA `(.L_x_12832) ;  /* 0x0000000000487947 */ /* 0x000fea0003800000 */
.L_x_12827:
        /* <DEDUP_REMOVED lines=18> */
.L_x_12832:
[----:B------:R-:W-:Y:S05]  /*26c4b0*/  BSYNC.RECONVERGENT B1 ;  /* 0x0000000000017941 */ /* 0x000fea0003800200 */
.L_x_12826:
[----:B------:R-:W-:Y:S01]  /*26c4c0*/  ISETP.NE.AND P0, PT, R9, RZ, PT ;  /* 0x000000ff0900720c */ /* 0x000fe20003f05270 */
[----:B-1----:R-:W-:Y:S02]  /*26c4d0*/  IMAD.MOV.U32 R4, RZ, RZ, R28 ;  /* 0x000000ffff047224 */ /* 0x002fe400078e001c */
[----:B0-----:R-:W-:-:S10]  /*26c4e0*/  IMAD.MOV.U32 R5, RZ, RZ, 0x0 ;  /* 0x00000000ff057424 */ /* 0x001fd400078e00ff */
[----:B------:R-:W-:Y:S05]  /*26c4f0*/  @P0 BREAK B0 ;  /* 0x0000000000000942 */ /* 0x000fea0003800000 */
[----:B------:R-:W-:Y:S05]  /*26c500*/  @P0 BREAK B6 ;  /* 0x0000000000060942 */ /* 0x000fea0003800000 */
[----:B------:R-:W-:Y:S05]  /*26c510*/  @P0 BREAK B8 ;  /* 0x0000000000080942 */ /* 0x000fea0003800000 */
[----:B--2---:R-:W-:Y:S05]  /*26c520*/  @P0 RET.REL.NODEC R4 `(_Z5entryPcS_PiPxS1_S0_S0_P19HostDeviceInterfacei) ;  /* 0xffffd93804b40950 */ /* 0x004fea0003c3ffff */
[----:B------:R-:W-:-:S05]  /*26c530*/  VIADD R3, R3, 0x1 ;  /* 0x0000000103037836 */ /* 0x000fca0000000000 */
[----:B------:R-:W-:-:S13]  /*26c540*/  ISETP.NE.AND P0, PT, R3, R24, PT ;  /* 0x000000180300720c */ /* 0x000fda0003f05270 */
[----:B------:R-:W-:Y:S05]  /*26c550*/  @P0 BRA `(.L_x_12833) ;  /* 0xfffffff000a00947 */ /* 0x000fea000383ffff */
.L_x_12818:
[----:B------:R-:W-:Y:S05]  /*26c560*/  BSYNC B0 ;  /* 0x0000000000007941 */ /* 0x000fea0003800000 */
.L_x_12817:
[----:B------:R-:W-:-:S05]  /*26c570*/  VIADD R33, R33, 0x1 ;  /* 0x0000000121217836 */ /* 0x000fca0000000000 */
[----:B------:R-:W-:-:S13]  /*26c580*/  ISETP.NE.AND P0, PT, R33, UR48, PT ;  /* 0x0000003021007c0c */ /* 0x000fda000bf05270 */
[----:B------:R-:W-:Y:S05]  /*26c590*/  @P0 BRA `(.L_x_12834) ;  /* 0xfffffd94007c0947 */ /* 0x000fea000383ffff */
[----:B------:R-:W-:Y:S02]  /*26c5a0*/  IMAD.MOV.U32 R10, RZ, RZ, 0x1 ;  /* 0x00000001ff0a7424 */ /* 0x000fe400078e00ff */
[----:B------:R-:W-:Y:S02]  /*26c5b0*/  IMAD.MOV.U32 R3, RZ, RZ, 0x1 ;  /* 0x00000001ff037424 */ /* 0x000fe400078e00ff */
[----:B------:R-:W-:-:S07]  /*26c5c0*/  IMAD.MOV.U32 R0, RZ, RZ, R34 ;  /* 0x000000ffff007224 */ /* 0x000fce00078e0022 */
.L_x_11863:
[----:B------:R-:W-:Y:S05]  /*26c5d0*/  BSYNC B6 ;  /* 0x0000000000067941 */ /* 0x000fea0003800000 */
.L_x_11862:
[----:B------:R-:W2:Y:S01]  /*26c5e0*/  LDL R4, [UR45] ;  /* 0x0000002dff047983 */ /* 0x000ea20008100800 */
[----:B------:R-:W-:Y:S05]  /*26c5f0*/  WARPSYNC.ALL ;  /* 0x0000000000007948 */ /* 0x000fea0003800000 */
[----:B------:R-:W-:Y:S01]  /*26c600*/  IMAD.MOV.U32 R5, RZ, RZ, 0x0 ;  /* 0x00000000ff057424 */ /* 0x000fe200078e00ff */
[----:B------:R-:W-:Y:S01]  /*26c610*/  BAR.SYNC.DEFER_BLOCKING 0x0 ;  /* 0x0000000000007b1d */ /* 0x000fe20000010000 */
[----:B--2---:R-:W-:Y:S01]  /*26c620*/  ISETP.NE.AND P0, PT, R4, RZ, PT ;  /* 0x000000ff0400720c */ /* 0x004fe20003f05270 */
[----:B------:R-:W-:-:S12]  /*26c630*/  IMAD.MOV.U32 R4, RZ, RZ, R28 ;  /* 0x000000ffff047224 */ /* 0x000fd800078e001c */
[----:B------:R-:W-:Y:S05]  /*26c640*/  @P0 BREAK B8 ;  /* 0x0000000000080942 */ /* 0x000fea0003800000 */
[----:B------:R-:W-:Y:S05]  /*26c650*/  @P0 RET.REL.NODEC R4 `(_Z5entryPcS_PiPxS1_S0_S0_P19HostDeviceInterfacei) ;  /* 0xffffd93804680950 */ /* 0x000fea0003c3ffff */
[----:B------:R-:W-:Y:S01]  /*26c660*/  ISETP.GE.AND P1, PT, R25, 0x1, PT ;  /* 0x000000011900780c */ /* 0x000fe20003f26270 */
[----:B------:R-:W-:Y:S01]  /*26c670*/  BSSY B4, `(.L_x_12835) ;  /* 0x0000132000047945 */ /* 0x000fe20003800000 */
[----:B------:R-:W-:Y:S01]  /*26c680*/  PLOP3.LUT P0, PT, PT, PT, PT, 0x80, 0x8 ;  /* 0x000000000008781c */ /* 0x000fe20003f0f070 */
[----:B------:R-:W-:-:S10]  /*26c690*/  IMAD.MOV.U32 R21, RZ, RZ, RZ ;  /* 0x000000ffff157224 */ /* 0x000fd400078e00ff */
[----:B------:R-:W-:Y:S05]  /*26c6a0*/  @!P1 BRA `(.L_x_12836) ;  /* 0x0000001000b89947 */ /* 0x000fea0003800000 */
[----:B------:R-:W-:Y:S01]  /*26c6b0*/  BSSY B3, `(.L_x_12837) ;  /* 0x000012c000037945 */ /* 0x000fe20003800000 */
[----:B------:R-:W-:Y:S02]  /*26c6c0*/  IMAD.MOV.U32 R4, RZ, RZ, RZ ;  /* 0x000000ffff047224 */ /* 0x000fe400078e00ff */
[----:B------:R-:W-:Y:S02]  /*26c6d0*/  IMAD.MOV.U32 R16, RZ, RZ, RZ ;  /* 0x000000ffff107224 */ /* 0x000fe400078e00ff */
[----:B------:R-:W-:Y:S02]  /*26c6e0*/  IMAD.MOV.U32 R21, RZ, RZ, RZ ;  /* 0x000000ffff157224 */ /* 0x000fe400078e00ff */
[----:B------:R-:W-:Y:S02]  /*26c6f0*/  IMAD.MOV.U32 R8, RZ, RZ, -0x1 ;  /* 0xffffffffff087424 */ /* 0x000fe400078e00ff */
[----:B------:R-:W-:-:S07]  /*26c700*/  IMAD.MOV.U32 R9, RZ, RZ, 0x7fefffff ;  /* 0x7fefffffff097424 */ /* 0x000fce00078e00ff */
.L_x_12863:
[----:B------:R-:W-:Y:S01]  /*26c710*/  ISETP.GE.AND P1, PT, R24, 0x1, PT ;  /* 0x000000011800780c */ /* 0x000fe20003f26270 */
[----:B------:R-:W-:Y:S04]  /*26c720*/  BSSY B2, `(.L_x_12838) ;  /* 0x0000115000027945 */ /* 0x000fe80003800000 */
[----:B------:R-:W-:Y:S01]  /*26c730*/  BSSY B1, `(.L_x_12839) ;  /* 0x00000fc000017945 */ /* 0x000fe20003800000 */
[----:B------:R-:W-:Y:S01]  /*26c740*/  PLOP3.LUT P0, PT, PT, PT, PT, 0x80, 0x8 ;  /* 0x000000000008781c */ /* 0x000fe20003f0f070 */
[----:B------:R-:W-:Y:S01]  /*26c750*/  IMAD.MOV.U32 R11, RZ, RZ, R21 ;  /* 0x000000ffff0b7224 */ /* 0x000fe200078e0015 */
[----:B------:R-:W-:Y:S01]  /*26c760*/  CS2R R12, SRZ ;  /* 0x00000000000c7805 */ /* 0x000fe2000001ff00 */
[----:B------:R-:W-:-:S04]  /*26c770*/  IMAD.MOV.U32 R5, RZ, RZ, RZ ;  /* 0x000000ffff057224 */ /* 0x000fc800078e00ff */
[----:B0-2---:R-:W-:Y:S06]  /*26c780*/  @!P1 BRA `(.L_x_12840) ;  /* 0x0000000c00d89947 */ /* 0x005fec0003800000 */
[----:B------:R-:W-:Y:S01]  /*26c790*/  BSSY B0, `(.L_x_12841) ;  /* 0x00000f4000007945 */ /* 0x000fe20003800000 */
[----:B------:R-:W-:Y:S01]  /*26c7a0*/  IMAD R20, R24, R16, RZ ;  /* 0x0000001018147224 */ /* 0x000fe200078e02ff */
[----:B------:R-:W-:Y:S01]  /*26c7b0*/  CS2R R12, SRZ ;  /* 0x00000000000c7805 */ /* 0x000fe2000001ff00 */
[----:B------:R-:W-:Y:S02]  /*26c7c0*/  IMAD.MOV.U32 R5, RZ, RZ, RZ ;  /* 0x000000ffff057224 */ /* 0x000fe400078e00ff */
[----:B------:R-:W-:-:S07]  /*26c7d0*/  IMAD.MOV.U32 R21, RZ, RZ, RZ ;  /* 0x000000ffff157224 */ /* 0x000fce00078e00ff */
.L_x_12857:
[----:B------:R-:W-:Y:S01]  /*26c7e0*/  IMAD.IADD R7, R19, 0x1, R21 ;  /* 0x0000000113077824 */ /* 0x000fe200078e0215 */
[----:B------:R-:W-:Y:S05]  /*26c7f0*/  YIELD ;  /* 0x0000000000007946 */ /* 0x000fea0003800000 */
[----:B------:R-:W-:Y:S01]  /*26c800*/  IMAD R45, R7, 0x8, R22 ;  /* 0x00000008072d7824 */ /* 0x000fe200078e0216 */
[----:B------:R-:W-:Y:S04]  /*26c810*/  BSSY.RECONVERGENT B5, `(.L_x_12842) ;  /* 0x0000072000057945 */ /* 0x000fe80003800200 */
[----:B------:R-:W-:-:S13]  /*26c820*/  ISETP.GE.U32.AND P0, PT, R45, 0x9ff8, PT ;  /* 0x00009ff82d00780c */ /* 0x000fda0003f06070 */
[----:B--2---:R-:W-:Y:S05]  /*26c830*/  @!P0 BRA `(.L_x_12843) ;  /* 0x0000000400488947 */ /* 0x004fea0003800000 */
        /* <DEDUP_REMOVED lines=48> */
.L_x_12845:
[----:B------:R-:W-:Y:S05]  /*26cb40*/  BSYNC.RECONVERGENT B6 ;  /* 0x0000000000067941 */ /* 0x000fea0003800200 */
.L_x_12844:
        /* <DEDUP_REMOVED lines=8> */
[----:B0-----:R-:W0:Y:S01]  /*26cbd0*/  LDS.64 R6, [R40] ;  /* 0x0000000028067984 */ /* 0x001e220000000a00 */
[----:B------:R-:W-:Y:S02]  /*26cbe0*/  IMAD.MOV.U32 R15, RZ, RZ, 0xa000 ;  /* 0x0000a000ff0f7424 */ /* 0x000fe400078e00ff */
        /* <DEDUP_REMOVED lines=17> */
.L_x_12847:
[----:B------:R-:W-:Y:S05]  /*26cd00*/  BSYNC.RECONVERGENT B6 ;  /* 0x0000000000067941 */ /* 0x000fea0003800200 */
.L_x_12846:
[----:B------:R2:W-:Y:S01]  /*26cd10*/  STL [UR45], R4 ;  /* 0x00000004ff007987 */ /* 0x0005e2000810082d */
[----:B------:R-:W-:Y:S02]  /*26cd20*/  ISETP.EQ.AND P0, PT, R4, RZ, PT ;  /* 0x000000ff0400720c */ /* 0x000fe40003f02270 */
[----:B------:R-:W-:Y:S01]  /*26cd30*/  CS2R R32, SRZ ;  /* 0x0000000000207805 */ /* 0x000fe2000001ff00 */
[----:B-1----:R-:W-:Y:S01]  /*26cd40*/  IMAD.MOV.U32 R5, RZ, RZ, R4 ;  /* 0x000000ffff057224 */ /* 0x002fe200078e0004 */
[----:B------:R-:W-:Y:S09]  /*26cd50*/  BRA `(.L_x_12848) ;  /* 0x0000000000747947 */ /* 0x000ff20003800000 */
.L_x_12843:
[----:B------:R-:W0:Y:S01]  /*26cd60*/  S2UR UR5, SR_CgaCtaId ;  /* 0x00000000000579c3 */ /* 0x000e220000008800 */
[----:B------:R-:W-:Y:S01]  /*26cd70*/  UMOV UR4, 0x400 ;  /* 0x0000040000047882 */ /* 0x000fe20000000000 */
[----:B------:R-:W-:Y:S01]  /*26cd80*/  PLOP3.LUT P0, PT, PT, PT, PT, 0x80, 0x8 ;  /* 0x000000000008781c */ /* 0x000fe20003f0f070 */
[----:B------:R-:W-:-:S04]  /*26cd90*/  IMAD.U32 R34, RZ, RZ, UR4 ;  /* 0x00000004ff227e24 */ /* 0x000fc8000f8e00ff */
[----:B------:R-:W-:Y:S02]  /*26cda0*/  VIADD R6, R34, 0x18 ;  /* 0x0000001822067836 */ /* 0x000fe40000000000 */
[----:B0-----:R-:W-:-:S05]  /*26cdb0*/  IMAD.U32 R35, RZ, RZ, UR5 ;  /* 0x00000005ff237e24 */ /* 0x001fca000f8e00ff */
[----:B------:R-:W-:-:S05]  /*26cdc0*/  LEA R6, R35, R6, 0x18 ;  /* 0x0000000623067211 */ /* 0x000fca00078ec0ff */
[----:B------:R-:W-:-:S05]  /*26cdd0*/  IMAD.IADD R6, R6, 0x1, R45 ;  /* 0x0000000106067824 */ /* 0x000fca00078e022d */
[----:B------:R-:W0:Y:S04]  /*26cde0*/  LDS.U8 R14, [R6+0x1] ;  /* 0x00000100060e7984 */ /* 0x000e280000000000 */
[----:B------:R-:W1:Y:S04]  /*26cdf0*/  LDS.U8 R39, [R6+0x5] ;  /* 0x0000050006277984 */ /* 0x000e680000000000 */
[----:B------:R-:W2:Y:S04]  /*26ce00*/  LDS.U8 R33, [R6+0x4] ;  /* 0x0000040006217984 */ /* 0x000ea80000000000 */
[----:B------:R-:W3:Y:S04]  /*26ce10*/  LDS.U8 R15, [R6+0x2] ;  /* 0x00000200060f7984 */ /* 0x000ee80000000000 */
[----:B------:R-:W4:Y:S04]  /*26ce20*/  LDS.U8 R40, [R6+0x6] ;  /* 0x0000060006287984 */ /* 0x000f280000000000 */
[----:B------:R-:W5:Y:S04]  /*26ce30*/  LDS.U8 R7, [R6] ;  /* 0x0000000006077984 */ /* 0x000f680000000000 */
[----:B------:R-:W5:Y:S04]  /*26ce40*/  LDS.U8 R32, [R6+0x3] ;  /* 0x0000030006207984 */ /* 0x000f680000000000 */
[----:B------:R-:W5:Y:S01]  /*26ce50*/  LDS.U8 R41, [R6+0x7] ;  /* 0x0000070006297984 */ /* 0x000f620000000000 */
[----:B0-----:R-:W-:-:S02]  /*26ce60*/  IMAD.SHL.U32 R14, R14, 0x100, RZ ;  /* 0x000001000e0e7824 */ /* 0x001fc400078e00ff */
[----:B-1----:R-:W-:Y:S01]  /*26ce70*/  IMAD.SHL.U32 R39, R39, 0x100, RZ ;  /* 0x0000010027277824 */ /* 0x002fe200078e00ff */
[----:B--2---:R-:W-:Y:S01]  /*26ce80*/  LOP3.LUT R42, R33, 0xff, RZ, 0xc0, !PT ;  /* 0x000000ff212a7812 */ /* 0x004fe200078ec0ff */
[----:B---3--:R-:W-:-:S03]  /*26ce90*/  IMAD.U32 R15, R15, 0x10000, RZ ;  /* 0x000100000f0f7824 */ /* 0x008fc600078e00ff */
[----:B------:R-:W-:Y:S01]  /*26cea0*/  LOP3.LUT R39, R42, 0xff00, R39, 0xf8, !PT ;  /* 0x0000ff002a277812 */ /* 0x000fe200078ef827 */
[----:B----4-:R-:W-:Y:S01]  /*26ceb0*/  IMAD.U32 R40, R40, 0x10000, RZ ;  /* 0x0001000028287824 */ /* 0x010fe200078e00ff */
[----:B-----5:R-:W-:-:S04]  /*26cec0*/  LOP3.LUT R14, R7, 0xff00, R14, 0xf8, !PT ;  /* 0x0000ff00070e7812 */ /* 0x020fc800078ef80e */
[----:B------:R-:W-:Y:S01]  /*26ced0*/  LOP3.LUT R40, R39, 0xff0000, R40, 0xf8, !PT ;  /* 0x00ff000027287812 */ /* 0x000fe200078ef828 */
[----:B------:R-:W-:Y:S01]  /*26cee0*/  IMAD.SHL.U32 R32, R32, 0x1000000, RZ ;  /* 0x0100000020207824 */ /* 0x000fe200078e00ff */
[----:B------:R-:W-:Y:S01]  /*26cef0*/  LOP3.LUT R15, R14, 0xff0000, R15, 0xf8, !PT ;  /* 0x00ff00000e0f7812 */ /* 0x000fe200078ef80f */
[----:B------:R-:W-:-:S03]  /*26cf00*/  IMAD.SHL.U32 R41, R41, 0x1000000, RZ ;  /* 0x0100000029297824 */ /* 0x000fc600078e00ff */
[----:B------:R-:W-:Y:S02]  /*26cf10*/  LOP3.LUT R32, R15, 0xff000000, R32, 0xf8, !PT ;  /* 0xff0000000f207812 */ /* 0x000fe400078ef820 */
[----:B------:R-:W-:-:S07]  /*26cf20*/  LOP3.LUT R33, R40, R41, RZ, 0xfc, !PT ;  /* 0x0000002928217212 */ /* 0x000fce00078efcff */
.L_x_12848:
[----:B------:R-:W-:Y:S05]  /*26cf30*/  BSYNC.RECONVERGENT B5 ;  /* 0x0000000000057941 */ /* 0x000fea0003800200 */
.L_x_12842:
[----:B------:R-:W-:Y:S05]  /*26cf40*/  @!P0 BREAK B0 ;  /* 0x0000000000008942 */ /* 0x000fea0003800000 */
[----:B------:R-:W-:Y:S05]  /*26cf50*/  @!P0 BREAK B1 ;  /* 0x0000000000018942 */ /* 0x000fea0003800000 */
[----:B------:R-:W-:Y:S01]  /*26cf60*/  CS2R R14, SRZ ;  /* 0x00000000000e7805 */ /* 0x000fe2000001ff00 */
[----:B------:R-:W-:Y:S06]  /*26cf70*/  @!P0 BRA `(.L_x_12849) ;  /* 0x00000008003c8947 */ /* 0x000fec0003800000 */
[----:B0-----:R-:W-:Y:S01]  /*26cf80*/  IMAD.IADD R6, R20, 0x1, R21 ;  /* 0x0000000114067824 */ /* 0x001fe200078e0215 */
[----:B------:R-:W-:Y:S03]  /*26cf90*/  BSSY.RECONVERGENT B5, `(.L_x_12850) ;  /* 0x000006b000057945 */ /* 0x000fe60003800200 */
[----:B------:R-:W-:-:S05]  /*26cfa0*/  IMAD.SHL.U32 R49, R6, 0x8, RZ ;  /* 0x0000000806317824 */ /* 0x000fca00078e00ff */
[----:B------:R-:W-:-:S13]  /*26cfb0*/  ISETP.GE.U32.AND P0, PT, R49, 0x9ff8, PT ;  /* 0x00009ff83100780c */ /* 0x000fda0003f06070 */
[----:B------:R-:W-:Y:S05]  /*26cfc0*/  @!P0 BRA `(.L_x_12851) ;  /* 0x0000000400388947 */ /* 0x000fea0003800000 */
[----:B------:R-:W-:Y:S02]  /*26cfd0*/  IMAD.MOV.U32 R40, RZ, RZ, 0x30 ;  /* 0x00000030ff287424 */ /* 0x000fe400078e00ff */
[----:B------:R-:W-:-:S06]  /*26cfe0*/  IMAD.MOV.U32 R41, RZ, RZ, 0x0 ;  /* 0x00000000ff297424 */ /* 0x000fcc00078e00ff */
[----:B------:R-:W3:Y:S01]  /*26cff0*/  ATOMG.E.ADD.64.STRONG.GPU PT, R40, desc[UR36][R46.64+0x8], R40 ;  /* 0x800008282e2879a8 */ /* 0x000ee200081ef524 */
[----:B------:R-:W-:Y:S01]  /*26d000*/  LEA R42, R35, R34, 0x18 ;  /* 0x00000022232a7211 */ /* 0x000fe200078ec0ff */
[----:B------:R-:W-:Y:S04]  /*26d010*/  BSSY.RECONVERGENT B6, `(.L_x_12852) ;  /* 0x0000028000067945 */ /* 0x000fe80003800200 */
[----:B--2---:R-:W0:Y:S01]  /*26d020*/  LDS.128 R4, [R42] ;  /* 0x000000002a047984 */ /* 0x004e220000000c00 */
[C---:B---3--:R-:W-:Y:S02]  /*26d030*/  IADD3 R35, P0, PT, R40.reuse, 0x38, RZ ;  /* 0x0000003828237810 */ /* 0x048fe40007f1e0ff */
        /* <DEDUP_REMOVED lines=37> */
.L_x_12853:
[----:B------:R-:W-:Y:S05]  /*26d290*/  BSYNC.RECONVERGENT B6 ;  /* 0x0000000000067941 */ /* 0x000fea0003800200 */
.L_x_12852:
        /* <DEDUP_REMOVED lines=27> */
.L_x_12855:
[----:B------:R-:W-:Y:S05]  /*26d450*/  BSYNC.RECONVERGENT B6 ;  /* 0x0000000000067941 */ /* 0x000fea0003800200 */
.L_x_12854:
[----:B------:R2:W-:Y:S01]  /*26d460*/  STL [UR45], R4 ;  /* 0x00000004ff007987 */ /* 0x0005e2000810082d */
[----:B------:R-:W-:Y:S02]  /*26d470*/  ISETP.EQ.AND P0, PT, R4, RZ, PT ;  /* 0x000000ff0400720c */ /* 0x000fe40003f02270 */
[----:B0-----:R-:W-:Y:S01]  /*26d480*/  CS2R R6, SRZ ;  /* 0x0000000000067805 */ /* 0x001fe2000001ff00 */
[----:B-1----:R-:W-:Y:S01]  /*26d490*/  IMAD.MOV.U32 R5, RZ, RZ, R4 ;  /* 0x000000ffff057224 */ /* 0x002fe200078e0004 */
[----:B------:R-:W-:Y:S09]  /*26d4a0*/  BRA `(.L_x_12856) ;  /* 0x0000000000647947 */ /* 0x000ff20003800000 */
.L_x_12851:
[----:B------:R-:W-:Y:S01]  /*26d4b0*/  VIADD R34, R34, 0x18 ;  /* 0x0000001822227836 */ /* 0x000fe20000000000 */
[----:B------:R-:W-:-:S04]  /*26d4c0*/  PLOP3.LUT P0, PT, PT, PT, PT, 0x80, 0x8 ;  /* 0x000000000008781c */ /* 0x000fc80003f0f070 */
[----:B------:R-:W-:-:S05]  /*26d4d0*/  LEA R6, R35, R34, 0x18 ;  /* 0x0000002223067211 */ /* 0x000fca00078ec0ff */
[----:B------:R-:W-:-:S05]  /*26d4e0*/  IMAD.IADD R6, R6, 0x1, R49 ;  /* 0x0000000106067824 */ /* 0x000fca00078e0231 */
[----:B------:R-:W0:Y:S04]  /*26d4f0*/  LDS.U8 R34, [R6+0x1] ;  /* 0x0000010006227984 */ /* 0x000e280000000000 */
[----:B------:R-:W1:Y:S04]  /*26d500*/  LDS.U8 R41, [R6+0x5] ;  /* 0x0000050006297984 */ /* 0x000e680000000000 */
[----:B------:R-:W3:Y:S04]  /*26d510*/  LDS.U8 R40, [R6+0x4] ;  /* 0x0000040006287984 */ /* 0x000ee80000000000 */
[----:B------:R-:W4:Y:S04]  /*26d520*/  LDS.U8 R35, [R6+0x2] ;  /* 0x0000020006237984 */ /* 0x000f280000000000 */
[----:B------:R-:W5:Y:S04]  /*26d530*/  LDS.U8 R42, [R6+0x6] ;  /* 0x00000600062a7984 */ /* 0x000f680000000000 */
[----:B------:R-:W2:Y:S04]  /*26d540*/  LDS.U8 R7, [R6] ;  /* 0x0000000006077984 */ /* 0x000ea80000000000 */
[----:B------:R-:W2:Y:S04]  /*26d550*/  LDS.U8 R39, [R6+0x3] ;  /* 0x0000030006277984 */ /* 0x000ea80000000000 */
[----:B------:R-:W2:Y:S01]  /*26d560*/  LDS.U8 R43, [R6+0x7] ;  /* 0x00000700062b7984 */ /* 0x000ea20000000000 */
[----:B0-----:R-:W-:-:S02]  /*26d570*/  IMAD.SHL.U32 R34, R34, 0x100, RZ ;  /* 0x0000010022227824 */ /* 0x001fc400078e00ff */
[----:B-1----:R-:W-:Y:S01]  /*26d580*/  IMAD.SHL.U32 R41, R41, 0x100, RZ ;  /* 0x0000010029297824 */ /* 0x002fe200078e00ff */
[----:B---3--:R-:W-:Y:S01]  /*26d590*/  LOP3.LUT R40, R40, 0xff, RZ, 0xc0, !PT ;  /* 0x000000ff28287812 */ /* 0x008fe200078ec0ff */
[----:B----4-:R-:W-:-:S03]  /*26d5a0*/  IMAD.U32 R35, R35, 0x10000, RZ ;  /* 0x0001000023237824 */ /* 0x010fc600078e00ff */
[----:B------:R-:W-:Y:S01]  /*26d5b0*/  LOP3.LUT R41, R40, 0xff00, R41, 0xf8, !PT ;  /* 0x0000ff0028297812 */ /* 0x000fe200078ef829 */
[----:B-----5:R-:W-:Y:S01]  /*26d5c0*/  IMAD.U32 R42, R42, 0x10000, RZ ;  /* 0x000100002a2a7824 */ /* 0x020fe200078e00ff */
[----:B--2---:R-:W-:-:S04]  /*26d5d0*/  LOP3.LUT R34, R7, 0xff00, R34, 0xf8, !PT ;  /* 0x0000ff0007227812 */ /* 0x004fc800078ef822 */
[----:B------:R-:W-:Y:S01]  /*26d5e0*/  LOP3.LUT R42, R41, 0xff0000, R42, 0xf8, !PT ;  /* 0x00ff0000292a7812 */ /* 0x000fe200078ef82a */
[----:B------:R-:W-:Y:S01]  /*26d5f0*/  IMAD.SHL.U32 R39, R39, 0x1000000, RZ ;  /* 0x0100000027277824 */ /* 0x000fe200078e00ff */
[----:B------:R-:W-:Y:S01]  /*26d600*/  LOP3.LUT R34, R34, 0xff0000, R35, 0xf8, !PT ;  /* 0x00ff000022227812 */ /* 0x000fe200078ef823 */
[----:B------:R-:W-:-:S03]  /*26d610*/  IMAD.SHL.U32 R43, R43, 0x1000000, RZ ;  /* 0x010000002b2b7824 */ /* 0x000fc600078e00ff */
[----:B------:R-:W-:Y:S02]  /*26d620*/  LOP3.LUT R6, R34, 0xff000000, R39, 0xf8, !PT ;  /* 0xff00000022067812 */ /* 0x000fe400078ef827 */
[----:B------:R-:W-:-:S07]  /*26d630*/  LOP3.LUT R7, R42, R43, RZ, 0xfc, !PT ;  /* 0x0000002b2a077212 */ /* 0x000fce00078efcff */
.L_x_12856:
[----:B------:R-:W-:Y:S05]  /*26d640*/  BSYNC.RECONVERGENT B5 ;  /* 0x0000000000057941 */ /* 0x000fea0003800200 */
.L_x_12850:
[----:B------:R-:W-:Y:S05]  /*26d650*/  @!P0 BREAK B0 ;  /* 0x0000000000008942 */ /* 0x000fea0003800000 */
[----:B------:R-:W-:Y:S05]  /*26d660*/  @!P0 BREAK B1 ;  /* 0x0000000000018942 */ /* 0x000fea0003800000 */
[----:B------:R-:W-:Y:S05]  /*26d670*/  @!P0 BRA `(.L_x_12849) ;  /* 0x00000000007c8947 */ /* 0x000fea0003800000 */
[----:B------:R-:W-:Y:S01]  /*26d680*/  VIADD R21, R21, 0x1 ;  /* 0x0000000115157836 */ /* 0x000fe20000000000 */
[----:B------:R-:W-:-:S04]  /*26d690*/  DADD R32, -R6, R32 ;  /* 0x0000000006207229 */ /* 0x000fc80000000120 */
[----:B------:R-:W-:-:S04]  /*26d6a0*/  ISETP.NE.AND P0, PT, R21, R24, PT ;  /* 0x000000181500720c */ /* 0x000fc80003f05270 */
[----:B------:R-:W-:-:S09]  /*26d6b0*/  DFMA R12, R32, R32, R12 ;  /* 0x00000020200c722b */ /* 0x000fd2000000000c */
[----:B------:R-:W-:Y:S05]  /*26d6c0*/  @P0 BRA `(.L_x_12857) ;  /* 0xfffffff000440947 */ /* 0x000fea000383ffff */
[----:B------:R-:W-:Y:S05]  /*26d6d0*/  BSYNC B0 ;  /* 0x0000000000007941 */ /* 0x000fea0003800000 */
.L_x_12841:
[----:B------:R-:W-:-:S13]  /*26d6e0*/  ISETP.EQ.AND P0, PT, R5, RZ, PT ;  /* 0x000000ff0500720c */ /* 0x000fda0003f02270 */
.L_x_12840:
[----:B------:R-:W-:Y:S05]  /*26d6f0*/  BSYNC B1 ;  /* 0x0000000000017941 */ /* 0x000fea0003800000 */
.L_x_12839:
[----:B------:R-:W0:Y:S01]  /*26d700*/  MUFU.RSQ64H R7, R13 ;  /* 0x0000000d00077308 */ /* 0x000e220000001c00 */
[----:B------:R-:W-:Y:S01]  /*26d710*/  VIADD R6, R13, 0xfcb00000 ;  /* 0xfcb000000d067836 */ /* 0x000fe20000000000 */
[----:B------:R-:W-:Y:S01]  /*26d720*/  BSSY.RECONVERGENT B0, `(.L_x_12858) ;  /* 0x0000012000007945 */ /* 0x000fe20003800200 */
[----:B------:R-:W-:Y:S02]  /*26d730*/  IMAD.MOV.U32 R20, RZ, RZ, 0x0 ;  /* 0x00000000ff147424 */ /* 0x000fe400078e00ff */
[----:B------:R-:W-:Y:S01]  /*26d740*/  IMAD.MOV.U32 R21, RZ, RZ, 0x3fd80000 ;  /* 0x3fd80000ff157424 */ /* 0x000fe200078e00ff */
[----:B------:R-:W-:Y:S01]  /*26d750*/  ISETP.GE.U32.AND P1, PT, R6, 0x7ca00000, PT ;  /* 0x7ca000000600780c */ /* 0x000fe20003f26070 */
[----:B0-----:R-:W-:-:S08]  /*26d760*/  DMUL R14, R6, R6 ;  /* 0x00000006060e7228 */ /* 0x001fd00000000000 */
[----:B------:R-:W-:-:S08]  /*26d770*/  DFMA R14, -R14, R12, 1 ;  /* 0x3ff000000e0e742b */ /* 0x000fd0000000010c */
[----:B------:R-:W-:Y:S02]  /*26d780*/  DFMA R20, R14, R20, 0.5 ;  /* 0x3fe000000e14742b */ /* 0x000fe40000000014 */
[----:B------:R-:W-:-:S08]  /*26d790*/  DMUL R14, R6, R14 ;  /* 0x0000000e060e7228 */ /* 0x000fd00000000000 */
[----:B------:R-:W-:-:S08]  /*26d7a0*/  DFMA R32, R20, R14, R6 ;  /* 0x0000000e1420722b */ /* 0x000fd00000000006 */
[----:B------:R-:W-:Y:S02]  /*26d7b0*/  DMUL R34, R32, R12 ;  /* 0x0000000c20227228 */ /* 0x000fe40000000000 */
[----:B------:R-:W-:Y:S02]  /*26d7c0*/  VIADD R21, R33, 0xfff00000 ;  /* 0xfff0000021157836 */ /* 0x000fe40000000000 */
[----:B------:R-:W-:-:S04]  /*26d7d0*/  IMAD.MOV.U32 R20, RZ, RZ, R32 ;  /* 0x000000ffff147224 */ /* 0x000fc800078e0020 */
[----:B------:R-:W-:-:S08]  /*26d7e0*/  DFMA R40, R34, -R34, R12 ;  /* 0x800000222228722b */ /* 0x000fd0000000000c */
[----:B------:R-:W-:Y:S01]  /*26d7f0*/  DFMA R14, R40, R20, R34 ;  /* 0x00000014280e722b */ /* 0x000fe20000000022 */
[----:B------:R-:W-:Y:S10]  /*26d800*/  @!P1 BRA `(.L_x_12859) ;  /* 0x00000000000c9947 */ /* 0x000ff40003800000 */
[----:B------:R-:W-:Y:S05]  /*26d810*/  BMOV.32.CLEAR RZ, B11 ;  /* 0x000000000bff7355 */ /* 0x000fea0000100000 */
[----:B------:R-:W-:-:S07]  /*26d820*/  MOV R39, 0x26d840 ;  /* 0x0026d84000277802 */ /* 0x000fce0000000f00 */
[----:B--2---:R-:W-:Y:S05]  /*26d830*/  CALL.REL.NOINC `($__internal_1_$__cuda_sm20_dsqrt_rn_f64_mediumpath_v1) ;  /* 0x00000718005c7944 */ /* 0x004fea0003c00000 */
.L_x_12859:
[----:B------:R-:W-:Y:S05]  /*26d840*/  BSYNC.RECONVERGENT B0 ;  /* 0x0000000000007941 */ /* 0x000fea0003800200 */
.L_x_12858:
[----:B------:R-:W-:Y:S02]  /*26d850*/  FSEL R14, R14, RZ, P0 ;  /* 0x000000ff0e0e7208 */ /* 0x000fe40000000000 */
[----:B------:R-:W-:-:S07]  /*26d860*/  FSEL R15, R15, RZ, P0 ;  /* 0x000000ff0f0f7208 */ /* 0x000fce0000000000 */
.L_x_12849:
[----:B------:R-:W-:Y:S05]  /*26d870*/  BSYNC B2 ;  /* 0x0000000000027941 */ /* 0x000fea0003800000 */
.L_x_12838:
[----:B------:R-:W-:Y:S01]  /*26d880*/  ISETP.NE.AND P0, PT, R5, RZ, PT ;  /* 0x000000ff0500720c */ /* 0x000fe20003f05270 */
[----:B------:R-:W-:-:S12]  /*26d890*/  IMAD.MOV.U32 R21, RZ, RZ, RZ ;  /* 0x000000ffff157224 */ /* 0x000fd800078e00ff */
[----:B------:R-:W-:Y:S05]  /*26d8a0*/  @P0 BRA `(.L_x_12860) ;  /* 0x0000000000300947 */ /* 0x000fea0003800000 */
[----:B------:R-:W-:Y:S01]  /*26d8b0*/  DSETP.GT.AND P1, PT, R14, R8, PT ;  /* 0x000000080e00722a */ /* 0x000fe20003f24000 */
[----:B------:R-:W-:Y:S01]  /*26d8c0*/  BSSY.RECONVERGENT B0, `(.L_x_12861) ;  /* 0x0000004000007945 */ /* 0x000fe20003800200 */
[----:B------:R-:W-:-:S12]  /*26d8d0*/  PLOP3.LUT P0, PT, PT, PT, PT, 0x80, 0x8 ;  /* 0x000000000008781c */ /* 0x000fd80003f0f070 */
[----:B------:R-:W-:Y:S05]  /*26d8e0*/  @P1 BRA `(.L_x_12862) ;  /* 0x0000000000041947 */ /* 0x000fea0003800000 */
[----:B------:R-:W-:-:S14]  /*26d8f0*/  DSETP.GEU.AND P0, PT, R14, R8, PT ;  /* 0x000000080e00722a */ /* 0x000fdc0003f0e000 */
.L_x_12862:
[----:B------:R-:W-:Y:S05]  /*26d900*/  BSYNC.RECONVERGENT B0 ;  /* 0x0000000000007941 */ /* 0x000fea0003800200 */
.L_x_12861:
[----:B------:R-:W-:Y:S01]  /*26d910*/  SEL R21, R11, R16, P0 ;  /* 0x000000100b157207 */ /* 0x000fe20000000000 */
[----:B------:R-:W-:Y:S01]  /*26d920*/  VIADD R16, R16, 0x1 ;  /* 0x0000000110107836 */ /* 0x000fe20000000000 */
[----:B------:R-:W-:Y:S02]  /*26d930*/  FSEL R8, R8, R14, P0 ;  /* 0x0000000e08087208 */ /* 0x000fe40000000000 */
[----:B------:R-:W-:Y:S02]  /*26d940*/  FSEL R9, R9, R15, P0 ;  /* 0x0000000f09097208 */ /* 0x000fe40000000000 */
[----:B------:R-:W-:-:S13]  /*26d950*/  ISETP.NE.AND P1, PT, R16, R25, PT ;  /* 0x000000191000720c */ /* 0x000fda0003f25270 */
[----:B------:R-:W-:Y:S05]  /*26d960*/  @P1 BRA `(.L_x_12863) ;  /* 0xffffffec00681947 */ /* 0x000fea000383ffff */
.L_x_12860:
[----:B------:R-:W-:Y:S05]  /*26d970*/  BSYNC B3 ;  /* 0x0000000000037941 */ /* 0x000fea0003800000 */
.L_x_12837:
[----:B------:R-:W-:-:S13]  /*26d980*/  ISETP.EQ.AND P0, PT, R4, RZ, PT ;  /* 0x000000ff0400720c */ /* 0x000fda0003f02270 */
.L_x_12836:
[----:B------:R-:W-:Y:S05]  /*26d990*/  BSYNC B4 ;  /* 0x0000000000047941 */ /* 0x000fea0003800000 */
.L_x_12835:
[----:B--2---:R-:W-:Y:S01]  /*26d9a0*/  IMAD.MOV.U32 R4, RZ, RZ, R28 ;  /* 0x000000ffff047224 */ /* 0x004fe200078e001c */
[----:B------:R-:W-:Y:S05]  /*26d9b0*/  @!P0 BREAK B8 ;  /* 0x0000000000088942 */ /* 0x000fea0003800000 */
[----:B------:R-:W-:-:S04]  /*26d9c0*/  IMAD.MOV.U32 R5, RZ, RZ, 0x0 ;  /* 0x00000000ff057424 */ /* 0x000fc800078e00ff */
[----:B0-----:R-:W-:Y:S05]  /*26d9d0*/  @!P0 RET.REL.NODEC R4 `(_Z5entryPcS_PiPxS1_S0_S0_P19HostDeviceInterfacei) ;  /* 0xffffd92404888950 */ /* 0x001fea0003c3ffff */
[----:B------:R-:W0:Y:S01]  /*26d9e0*/  S2R R13, SR_CgaCtaId ;  /* 0x00000000000d7919 */ /* 0x000e220000008800 */
[----:B------:R-:W-:Y:S01]  /*26d9f0*/  MOV R12, 0x400 ;  /* 0x00000400000c7802 */ /* 0x000fe20000000f00 */
[----:B------:R-:W-:-:S03]  /*26da00*/  IMAD.MOV.U32 R16, RZ, RZ, -0x1 ;  /* 0xffffffffff107424 */ /* 0x000fc600078e00ff */
[----:B0-----:R-:W-:-:S05]  /*26da10*/  LEA R14, R13, R12, 0x18 ;  /* 0x0000000c0d0e7211 */ /* 0x001fca00078ec0ff */
[----:B------:R-:W0:Y:S02]  /*26da20*/  LDS.64 R4, [R14] ;  /* 0x000000000e047984 */ /* 0x000e240000000a00 */
[----:B0-----:R-:W-:-:S05]  /*26da30*/  IMAD.WIDE R8, R31, 0x10, R4 ;  /* 0x000000101f087825 */ /* 0x001fca00078e0204 */
[----:B------:R-:W2:Y:S01]  /*26da40*/  ATOM.E.CAS.STRONG.GPU PT, R6, [R8+0x10], R16, R17 ;  /* 0x000010100806738b */ /* 0x000ea200001ee111 */
[----:B------:R-:W-:Y:S03]  /*26da50*/  BSSY B0, `(.L_x_12864) ;  /* 0x0000010000007945 */ /* 0x000fe60003800000 */
[----:B--2---:R0:W-:Y:S01]  /*26da60*/  ST.E desc[UR36][R4.64+0xdc], R6 ;  /* 0x0000dc0604007985 */ /* 0x0041e2000c101924 */
[----:B------:R-:W-:-:S04]  /*26da70*/  ISETP.NE.AND P1, PT, R6, -0x1, PT ;  /* 0xffffffff0600780c */ /* 0x000fc80003f25270 */
[----:B------:R-:W-:Y:S02]  /*26da80*/  ISETP.EQ.OR P0, PT, R6, R17, !P1 ;  /* 0x000000110600720c */ /* 0x000fe40004f02670 */
[----:B------:R-:W-:-:S11]  /*26da90*/  PLOP3.LUT P1, PT, P1, PT, PT, 0x8, 0x80 ;  /* 0x000000000080781c */ /* 0x000fd60000f2e170 */
[----:B0-----:R-:W-:Y:S05]  /*26daa0*/  @P0 BRA `(.L_x_12865) ;  /* 0x0000000000280947 */ /* 0x001fea0003800000 */
[----:B------:R-:W-:Y:S01]  /*26dab0*/  BSSY B1, `(.L_x_12866) ;  /* 0x0000007000017945 */ /* 0x000fe20003800000 */
.L_x_12867:
[----:B------:R-:W-:Y:S01]  /*26dac0*/  IMAD.MOV.U32 R16, RZ, RZ, -0x1 ;  /* 0xffffffffff107424 */ /* 0x000fe200078e00ff */
[----:B------:R-:W-:Y:S05]  /*26dad0*/  YIELD ;  /* 0x0000000000007946 */ /* 0x000fea0003800000 */
[----:B------:R-:W2:Y:S02]  /*26dae0*/  ATOM.E.CAS.STRONG.GPU PT, R6, [R8+0x10], R16, R17 ;  /* 0x000010100806738b */ /* 0x000ea400001ee111 */
[----:B--2---:R-:W-:-:S04]  /*26daf0*/  ISETP.NE.AND P1, PT, R6, -0x1, PT ;  /* 0xffffffff0600780c */ /* 0x004fc80003f25270 */
[----:B------:R-:W-:-:S13]  /*26db00*/  ISETP.EQ.OR P0, PT, R6, R17, !P1 ;  /* 0x000000110600720c */ /* 0x000fda0004f02670 */
[----:B------:R-:W-:Y:S05]  /*26db10*/  @!P0 BRA `(.L_x_12867) ;  /* 0xfffffffc00e88947 */ /* 0x000fea000383ffff */
[----:B------:R-:W-:Y:S05]  /*26db20*/  BSYNC B1 ;  /* 0x0000000000017941 */ /* 0x000fea0003800000 */
.L_x_12866:
[----:B------:R0:W-:Y:S01]  /*26db30*/  ST.E desc[UR36][R4.64+0xdc], R6 ;  /* 0x0000dc0604007985 */ /* 0x0001e2000c101924 */
[----:B------:R-:W-:-:S13]  /*26db40*/  PLOP3.LUT P1, PT, P1, PT, PT, 0x8, 0x80 ;  /* 0x000000000080781c */ /* 0x000fda0000f2e170 */
.L_x_12865:
[----:B------:R-:W-:Y:S05]  /*26db50*/  BSYNC B0 ;  /* 0x0000000000007941 */ /* 0x000fea0003800000 */
.L_x_12864:
[----:B0-----:R-:W2:Y:S01]  /*26db60*/  LDL R4, [UR45] ;  /* 0x0000002dff047983 */ /* 0x001ea20008100800 */
[----:B------:R-:W-:Y:S01]  /*26db70*/  BSSY B0, `(.L_x_12868) ;  /* 0x00003c5000007945 */ /* 0x000fe20003800000 */
[----:B--2---:R-:W-:-:S13]  /*26db80*/  ISETP.NE.AND P0, PT, R4, RZ, PT ;  /* 0x000000ff0400720c */ /* 0x004fda0003f05270 */
[----:B------:R-:W-:Y:S05]  /*26db90*/  @!P0 BRA `(.L_x_12869) ;  /* 0x0000000000348947 */ /* 0x000fea0003800000 */
[----:B------:R-:W-:Y:S05]  /*26dba0*/  @!P1 BRA `(.L_x_12870) ;  /* 0x0000003c00049947 */ /* 0x000fea0003800000 */
[----:B------:R-:W-:Y:S01]  /*26dbb0*/  IMAD.MOV.U32 R5, RZ, RZ, -0x1 ;  /* 0xffffffffff057424 */ /* 0x000fe200078e00ff */
[----:B------:R-:W-:Y:S01]  /*26dbc0*/  @!PT LDS RZ, [RZ] ;  /* 0x00000000fffff984 */ /* 0x000fe20000000800 */
[----:B------:R-:W-:Y:S01]  /*26dbd0*/  @!PT LDS RZ, [RZ] ;  /* 0x00000000fffff984 */ /* 0x000fe20000000800 */
[----:B------:R-:W-:Y:S01]  /*26dbe0*/  @!PT LDS RZ, [RZ] ;  /* 0x00000000fffff984 */ /* 0x000fe20000000800 */
[----:B------:R-:W-:Y:S01]  /*26dbf0*/  @!PT LDS RZ, [RZ] ;  /* 0x00000000fffff984 */ /* 0x000fe20000000800 */
[----:B------:R-:W-:-:S00]  /*26dc00*/  MEMBAR.ALL.CTA ;  /* 0x0000000000007992 */ /* 0x000fc00000008000 */
[----:B------:R-:W-:Y:S06]  /*26dc10*/  MEMBAR.SC.GPU ;  /* 0x0000000000007992 */ /* 0x000fec0000002000 */
[----:B------:R-:W-:-:S00]  /*26dc20*/  ERRBAR ;  /* 0x00000000000079ab */ /* 0x000fc00000000000 */
[----:B------:R-:W-:Y:S06]  /*26dc30*/  CGAERRBAR ;  /* 0x00000000000075ab */ /* 0x000fec0000000000 */
[----:B------:R-:W-:Y:S04]  /*26dc40*/  CCTL.IVALL ;  /* 0x00000000ff00798f */ /* 0x000fe80002000000 */
[----:B------:R0:W-:Y:S01]  /*26dc50*/  ATOM.E.EXCH.STRONG.GPU PT, RZ, desc[UR36][R8.64+0x10], R5 ;  /* 0x8000100508ff798a */ /* 0x0001e2000c1ef124 */
[----:B------:R-:W-:Y:S05]  /*26dc60*/  BRA `(.L_x_12870) ;  /* 0x0000003800d47947 */ /* 0x000fea0003800000 */
.L_x_12869:
[----:B------:R-:W0:Y:S01]  /*26dc70*/  LDS.64 R4, [R14] ;  /* 0x000000000e047984 */ /* 0x000e220000000a00 */
[----:B------:R-:W-:Y:S01]  /*26dc80*/  IMAD.MOV.U32 R7, RZ, RZ, 0x14 ;  /* 0x00000014ff077424 */ /* 0x000fe200078e00ff */
[----:B------:R-:W-:Y:S01]  /*26dc90*/  BSSY.RECONVERGENT B1, `(.L_x_12871) ;  /* 0x000005e000017945 */ /* 0x000fe20003800200 */
[----:B------:R-:W-:Y:S02]  /*26dca0*/  IMAD R11, R21, 0x4, R23 ;  /* 0x00000004150b7824 */ /* 0x000fe400078e0217 */
[----:B------:R-:W-:-:S03]  /*26dcb0*/  VIADD R12, R12, 0x18 ;  /* 0x000000180c0c7836 */ /* 0x000fc60000000000 */
[----:B------:R-:W-:Y:S02]  /*26dcc0*/  ISETP.GE.U32.AND P0, PT, R11, 0x9ffc, PT ;  /* 0x00009ffc0b00780c */ /* 0x000fe40003f06070 */
[----:B------:R-:W-:-:S05]  /*26dcd0*/  LEA R12, R13, R12, 0x18 ;  /* 0x0000000c0d0c7211 */ /* 0x000fca00078ec0ff */
[----:B------:R-:W-:Y:S02]  /*26dce0*/  IMAD.IADD R13, R12, 0x1, R11 ;  /* 0x000000010c0d7824 */ /* 0x000fe400078e020b */
[----:B0-----:R-:W-:-:S05]  /*26dcf0*/  IMAD.WIDE R4, R31, 0x10, R4 ;  /* 0x000000101f047825 */ /* 0x001fca00078e0204 */
[----:B------:R0:W-:Y:S01]  /*26dd00*/  ST.E desc[UR36][R4.64+0x14], R7 ;  /* 0x0000140704007985 */ /* 0x0001e2000c101924 */
[----:B------:R-:W-:Y:S05]  /*26dd10*/  @!P0 BRA `(.L_x_12872) ;  /* 0x00000004002c8947 */ /* 0x000fea0003800000 */
[----:B------:R-:W-:Y:S01]  /*26dd20*/  IMAD.MOV.U32 R32, RZ, RZ, 0x30 ;  /* 0x00000030ff207424 */ /* 0x000fe200078e00ff */
[----:B0-----:R-:W0:Y:S01]  /*26dd30*/  LDS.128 R4, [R14] ;  /* 0x000000000e047984 */ /* 0x001e220000000c00 */
        /* <DEDUP_REMOVED lines=41> */
.L_x_12874:
[----:B------:R-:W-:Y:S05]  /*26dfd0*/  BSYNC.RECONVERGENT B2 ;  /* 0x0000000000027941 */ /* 0x000fea0003800200 */
.L_x_12873:
        /* <DEDUP_REMOVED lines=25> */
[----:B--2---:R-:W-:-:S04]  /*26e170*/  ISETP.NE.AND P0, PT, R6, RZ, PT ;  /* 0x000000ff0600720c */ /* 0x004fc80003f05270 */
[----:B-1----:R-:W-:-:S09]  /*26e180*/  SEL R6, R39, RZ, !P0 ;  /* 0x000000ff27067207 */ /* 0x002fd20004000000 */
.L_x_12876:
[----:B------:R-:W-:Y:S05]  /*26e190*/  BSYNC.RECONVERGENT B2 ;  /* 0x0000000000027941 */ /* 0x000fea0003800200 */
.L_x_12875:
[----:B------:R1:W-:Y:S01]  /*26e1a0*/  STL [UR45], R6 ;  /* 0x00000006ff007987 */ /* 0x0003e2000810082d */
[----:B------:R-:W-:Y:S01]  /*26e1b0*/  IMAD.MOV.U32 R14, RZ, RZ, RZ ;  /* 0x000000ffff0e7224 */ /* 0x000fe200078e00ff */
[----:B------:R-:W-:Y:S06]  /*26e1c0*/  BRA `(.L_x_12877) ;  /* 0x0000000000287947 */ /* 0x000fec0003800000 */
.L_x_12872:
[----:B------:R-:W5:Y:S04]  /*26e1d0*/  LDL R6, [UR45] ;  /* 0x0000002dff067983 */ /* 0x000f680008100800 */
[----:B0-----:R-:W0:Y:S04]  /*26e1e0*/  LDS.U8 R5, [R13+0x1] ;  /* 0x000001000d057984 */ /* 0x001e280000000000 */
[----:B------:R-:W1:Y:S04]  /*26e1f0*/  LDS.U8 R7, [R13+0x2] ;  /* 0x000002000d077984 */ /* 0x000e680000000000 */
[----:B------:R-:W2:Y:S04]  /*26e200*/  LDS.U8 R4, [R13] ;  /* 0x000000000d047984 */ /* 0x000ea80000000000 */
[----:B------:R-:W3:Y:S01]  /*26e210*/  LDS.U8 R15, [R13+0x3] ;  /* 0x000003000d0f7984 */ /* 0x000ee20000000000 */
[----:B0-----:R-:W-:-:S02]  /*26e220*/  IMAD.SHL.U32 R5, R5, 0x100, RZ ;  /* 0x0000010005057824 */ /* 0x001fc400078e00ff */
[----:B-1----:R-:W-:-:S03]  /*26e230*/  IMAD.U32 R7, R7, 0x10000, RZ ;  /* 0x0001000007077824 */ /* 0x002fc600078e00ff */
[----:B--2---:R-:W-:-:S04]  /*26e240*/  LOP3.LUT R4, R4, 0xff00, R5, 0xf8, !PT ;  /* 0x0000ff0004047812 */ /* 0x004fc800078ef805 */
[----:B------:R-:W-:-:S05]  /*26e250*/  LOP3.LUT R4, R4, 0xff0000, R7, 0xf8, !PT ;  /* 0x00ff000004047812 */ /* 0x000fca00078ef807 */
[----:B---3--:R-:W-:-:S07]  /*26e260*/  IMAD R14, R15, 0x1000000, R4 ;  /* 0x010000000f0e7824 */ /* 0x008fce00078e0204 */
.L_x_12877:
[----:B------:R-:W-:Y:S05]  /*26e270*/  BSYNC.RECONVERGENT B1 ;  /* 0x0000000000017941 */ /* 0x000fea0003800200 */
.L_x_12871:
[----:B-----5:R-:W-:-:S13]  /*26e280*/  ISETP.NE.AND P0, PT, R6, RZ, PT ;  /* 0x000000ff0600720c */ /* 0x020fda0003f05270 */
        /* <DEDUP_REMOVED lines=14> */
.L_x_12878:
[----:B------:R-:W-:-:S13]  /*26e370*/  ISETP.NE.AND P0, PT, R14, -0x1, PT ;  /* 0xffffffff0e00780c */ /* 0x000fda0003f05270 */
[----:B------:R-:W-:Y:S05]  /*26e380*/  @!P0 BRA `(.L_x_12879) ;  /* 0x0000001c00688947 */ /* 0x000fea0003800000 */
[----:B------:R-:W-:Y:S01]  /*26e390*/  ISETP.GE.AND P0, PT, R24, 0x1, PT ;  /* 0x000000011800780c */ /* 0x000fe20003f06270 */
[----:B0-----:R-:W-:-:S12]  /*26e3a0*/  IMAD.MOV.U32 R4, RZ, RZ, RZ ;  /* 0x000000ffff047224 */ /* 0x001fd800078e00ff */
[----:B------:R-:W-:Y:S05]  /*26e3b0*/  @!P0 BRA `(.L_x_12880) ;  /* 0x0000001400208947 */ /* 0x000fea0003800000 */
[----:B------:R-:W-:Y:S02]  /*26e3c0*/  IMAD R15, R24, R21, RZ ;  /* 0x00000015180f7224 */ /* 0x000fe400078e02ff */
[----:B------:R-:W-:Y:S02]  /*26e3d0*/  IMAD.MOV.U32 R4, RZ, RZ, RZ ;  /* 0x000000ffff047224 */ /* 0x000fe400078e00ff */
[----:B------:R-:W-:-:S07]  /*26e3e0*/  IMAD.MOV.U32 R16, RZ, RZ, RZ ;  /* 0x000000ffff107224 */ /* 0x000fce00078e00ff */
.L_x_12905:
[----:B0-----:R-:W-:Y:S01]  /*26e3f0*/  IMAD.IADD R21, R15, 0x1, R16 ;  /* 0x000000010f157824 */ /* 0x001fe200078e0210 */
[----:B------:R-:W-:Y:S05]  /*26e400*/  YIELD ;  /* 0x0000000000007946 */ /* 0x000fea0003800000 */
[----:B------:R-:W-:Y:S01]  /*26e410*/  IMAD R21, R21, 0x8, R18 ;  /* 0x0000000815157824 */ /* 0x000fe200078e0212 */
[----:B------:R-:W-:Y:S01]  /*26e420*/  BSSY.RECONVERGENT B1, `(.L_x_12881) ;  /* 0x000006d000017945 */ /* 0x000fe20003800200 */
[----:B------:R-:W-:Y:S02]  /*26e430*/  IMAD.IADD R35, R19, 0x1, R16 ;  /* 0x0000000113237824 */ /* 0x000fe400078e0210 */
[----:B------:R-:W-:Y:S01]  /*26e440*/  IMAD.IADD R20, R12, 0x1, R21 ;  /* 0x000000010c147824 */ /* 0x000fe200078e0215 */
[----:B------:R-:W-:Y:S01]  /*26e450*/  ISETP.GE.U32.AND P2, PT, R21, 0x9ff8, PT ;  /* 0x00009ff81500780c */ /* 0x000fe20003f46070 */
[----:B------:R-:W-:-:S12]  /*26e460*/  IMAD R35, R35, 0x8, R22 ;  /* 0x0000000823237824 */ /* 0x000fd800078e0216 */
[----:B--23--:R-:W-:Y:S05]  /*26e470*/  @!P2 BRA `(.L_x_12882) ;  /* 0x000000040040a947 */ /* 0x00cfea0003800000 */
[----:B------:R-:W-:Y:S02]  /*26e480*/  IMAD.MOV.U32 R32, RZ, RZ, 0x30 ;  /* 0x00000030ff207424 */ /* 0x000fe400078e00ff */
[----:B------:R-:W-:-:S06]  /*26e490*/  IMAD.MOV.U32 R33, RZ, RZ, 0x0 ;  /* 0x00000000ff217424 */ /* 0x000fcc00078e00ff */
[----:B------:R-:W2:Y:S01]  /*26e4a0*/  ATOMG.E.ADD.64.STRONG.GPU PT, R32, desc[UR36][R46.64+0x8], R32 ;  /* 0x800008202e2079a8 */ /* 0x000ea200081ef524 */
[----:B------:R-:W-:Y:S01]  /*26e4b0*/  MOV R4, 0x400 ;  /* 0x0000040000047802 */ /* 0x000fe20000000f00 */
[----:B------:R-:W-:Y:S01]  /*26e4c0*/  BSSY.RECONVERGENT B2, `(.L_x_12883) ;  /* 0x000002a000027945 */ /* 0x000fe20003800200 */
[----:B------:R-:W0:Y:S02]  /*26e4d0*/  S2R R5, SR_CgaCtaId ;  /* 0x0000000000057919 */ /* 0x000e240000008800 */
[----:B0-----:R-:W-:-:S05]  /*26e4e0*/  LEA R34, R5, R4, 0x18 ;  /* 0x0000000405227211 */ /* 0x001fca00078ec0ff */
[----:B-1----:R-:W0:Y:S01]  /*26e4f0*/  LDS.128 R4, [R34] ;  /* 0x0000000022047984 */ /* 0x002e220000000c00 */
        /* <DEDUP_REMOVED lines=38> */
.L_x_12884:
[----:B------:R-:W-:Y:S05]  /*26e760*/  BSYNC.RECONVERGENT B2 ;  /* 0x0000000000027941 */ /* 0x000fea0003800200 */
.L_x_12883:
        /* <DEDUP_REMOVED lines=27> */
.L_x_12886:
[----:B------:R-:W-:Y:S05]  /*26e920*/  BSYNC.RECONVERGENT B2 ;  /* 0x0000000000027941 */ /* 0x000fea0003800200 */
.L_x_12885:
[----:B------:R2:W-:Y:S01]  /*26e930*/  STL [UR45], R4 ;  /* 0x00000004ff007987 */ /* 0x0005e2000810082d */
[----:B------:R-:W-:Y:S02]  /*26e940*/  ISETP.EQ.AND P0, PT, R4, RZ, PT ;  /* 0x000000ff0400720c */ /* 0x000fe40003f02270 */
[----:B------:R-:W-:Y:S01]  /*26e950*/  CS2R R32, SRZ ;  /* 0x0000000000207805 */ /* 0x000fe2000001ff00 */
[----:B-1----:R-:W-:Y:S01]  /*26e960*/  IMAD.MOV.U32 R5, RZ, RZ, R4 ;  /* 0x000000ffff057224 */ /* 0x002fe200078e0004 */
[----:B------:R-:W-:Y:S09]  /*26e970*/  BRA `(.L_x_12887) ;  /* 0x00000000005c7947 */ /* 0x000ff20003800000 */
.L_x_12882:
[----:B-1----:R-:W0:Y:S01]  /*26e980*/  LDS.U8 R6, [R20+0x1] ;  /* 0x0000010014067984 */ /* 0x002e220000000000 */
[----:B------:R-:W-:-:S03]  /*26e990*/  PLOP3.LUT P0, PT, PT, PT, PT, 0x80, 0x8 ;  /* 0x000000000008781c */ /* 0x000fc60003f0f070 */
        /* <DEDUP_REMOVED lines=13> */
[----:B-----5:R-:W-:Y:S01]  /*26ea70*/  LOP3.LUT R6, R5, 0xff00, R6, 0xf8, !PT ;  /* 0x0000ff0005067812 */ /* 0x020fe200078ef806 */
[----:B------:R-:W-:-:S03]  /*26ea80*/  IMAD.MOV.U32 R5, RZ, RZ, RZ ;  /* 0x000000ffff057224 */ /* 0x000fc600078e00ff */
[----:B------:R-:W-:Y:S01]  /*26ea90*/  LOP3.LUT R39, R34, 0xff0000, R39, 0xf8, !PT ;  /* 0x00ff000022277812 */ /* 0x000fe200078ef827 */
[----:B------:R-:W-:Y:S01]  /*26eaa0*/  IMAD.SHL.U32 R32, R32, 0x1000000, RZ ;  /* 0x0100000020207824 */ /* 0x000fe200078e00ff */
[----:B------:R-:W-:Y:S01]  /*26eab0*/  LOP3.LUT R7, R6, 0xff0000, R7, 0xf8, !PT ;  /* 0x00ff000006077812 */ /* 0x000fe200078ef807 */
[----:B------:R-:W-:-:S03]  /*26eac0*/  IMAD.SHL.U32 R40, R40, 0x1000000, RZ ;  /* 0x0100000028287824 */ /* 0x000fc600078e00ff */
[----:B------:R-:W-:Y:S02]  /*26ead0*/  LOP3.LUT R32, R7, 0xff000000, R32, 0xf8, !PT ;  /* 0xff00000007207812 */ /* 0x000fe400078ef820 */
[----:B------:R-:W-:-:S07]  /*26eae0*/  LOP3.LUT R33, R39, R40, RZ, 0xfc, !PT ;  /* 0x0000002827217212 */ /* 0x000fce00078efcff */
.L_x_12887:
[----:B------:R-:W-:Y:S05]  /*26eaf0*/  BSYNC.RECONVERGENT B1 ;  /* 0x0000000000017941 */ /* 0x000fea0003800200 */
.L_x_12881:
[----:B------:R-:W-:Y:S05]  /*26eb00*/  @!P0 BRA `(.L_x_12888) ;  /* 0x0000001400548947 */ /* 0x000fea0003800000 */
[----:B------:R-:W-:Y:S01]  /*26eb10*/  ISETP.GE.U32.AND P0, PT, R35, 0x9ff8, PT ;  /* 0x00009ff82300780c */ /* 0x000fe20003f06070 */
[----:B------:R-:W-:-:S12]  /*26eb20*/  BSSY.RECONVERGENT B1, `(.L_x_12889) ;  /* 0x0000069000017945 */ /* 0x000fd80003800200 */
[----:B------:R-:W-:Y:S05]  /*26eb30*/  @!P0 BRA `(.L_x_12890) ;  /* 0x0000000400408947 */ /* 0x000fea0003800000 */
[----:B------:R-:W-:Y:S02]  /*26eb40*/  IMAD.MOV.U32 R40, RZ, RZ, 0x30 ;  /* 0x00000030ff287424 */ /* 0x000fe400078e00ff */
[----:B------:R-:W-:-:S06]  /*26eb50*/  IMAD.MOV.U32 R41, RZ, RZ, 0x0 ;  /* 0x00000000ff297424 */ /* 0x000fcc00078e00ff */
[----:B------:R-:W3:Y:S01]  /*26eb60*/  ATOMG.E.ADD.64.STRONG.GPU PT, R40, desc[UR36][R46.64+0x8], R40 ;  /* 0x800008282e2879a8 */ /* 0x000ee200081ef524 */
[----:B--2---:R-:W-:Y:S01]  /*26eb70*/  MOV R4, 0x400 ;  /* 0x0000040000047802 */ /* 0x004fe20000000f00 */
[----:B------:R-:W-:Y:S01]  /*26eb80*/  BSSY.RECONVERGENT B2, `(.L_x_12891) ;  /* 0x000002a000027945 */ /* 0x000fe20003800200 */
[----:B------:R-:W1:Y:S02]  /*26eb90*/  S2R R5, SR_CgaCtaId ;  /* 0x0000000000057919 */ /* 0x000e640000008800 */
[----:B-1----:R-:W-:-:S05]  /*26eba0*/  LEA R34, R5, R4, 0x18 ;  /* 0x0000000405227211 */ /* 0x002fca00078ec0ff */
[----:B0-----:R-:W0:Y:S01]  /*26ebb0*/  LDS.128 R4, [R34] ;  /* 0x0000000022047984 */ /* 0x001e220000000c00 */
        /* <DEDUP_REMOVED lines=38> */
.L_x_12892:
[----:B------:R-:W-:Y:S05]  /*26ee20*/  BSYNC.RECONVERGENT B2 ;  /* 0x0000000000027941 */ /* 0x000fea0003800200 */
.L_x_12891:
        /* <DEDUP_REMOVED lines=27> */
.L_x_12894:
[----:B------:R-:W-:Y:S05]  /*26efe0*/  BSYNC.RECONVERGENT B2 ;  /* 0x0000000000027941 */ /* 0x000fea0003800200 */
.L_x_12893:
[----:B------:R2:W-:Y:S01]  /*26eff0*/  STL [UR45], R4 ;  /* 0x00000004ff007987 */ /* 0x0005e2000810082d */
[----:B------:R-:W-:Y:S02]  /*26f000*/  ISETP.EQ.AND P0, PT, R4, RZ, PT ;  /* 0x000000ff0400720c */ /* 0x000fe40003f02270 */
[----:B0-----:R-:W-:Y:S01]  /*26f010*/  CS2R R6, SRZ ;  /* 0x0000000000067805 */ /* 0x001fe2000001ff00 */
[----:B-1----:R-:W-:Y:S01]  /*26f020*/  IMAD.MOV.U32 R5, RZ, RZ, R4 ;  /* 0x000000ffff057224 */ /* 0x002fe200078e0004 */
[----:B------:R-:W-:Y:S09]  /*26f030*/  BRA `(.L_x_12895) ;  /* 0x00000000005c7947 */ /* 0x000ff20003800000 */
.L_x_12890:
[----:B------:R-:W-:Y:S01]  /*26f040*/  IMAD.IADD R35, R12, 0x1, R35 ;  /* 0x000000010c237824 */ /* 0x000fe200078e0223 */
[----:B------:R-:W-:-:S04]  /*26f050*/  PLOP3.LUT P0, PT, PT, PT, PT, 0x80, 0x8 ;  /* 0x000000000008781c */ /* 0x000fc80003f0f070 */
[----:B------:R-:W1:Y:S04]  /*26f060*/  LDS.U8 R7, [R35+0x1] ;  /* 0x0000010023077984 */ /* 0x000e680000000000 */
[----:B------:R-:W3:Y:S04]  /*26f070*/  LDS.U8 R41, [R35+0x5] ;  /* 0x0000050023297984 */ /* 0x000ee80000000000 */
[----:B------:R-:W4:Y:S04]  /*26f080*/  LDS.U8 R40, [R35+0x4] ;  /* 0x0000040023287984 */ /* 0x000f280000000000 */
[----:B------:R-:W5:Y:S04]  /*26f090*/  LDS.U8 R34, [R35+0x2] ;  /* 0x0000020023227984 */ /* 0x000f680000000000 */
[----:B------:R-:W2:Y:S04]  /*26f0a0*/  LDS.U8 R42, [R35+0x6] ;  /* 0x00000600232a7984 */ /* 0x000ea80000000000 */
[----:B0-----:R-:W0:Y:S04]  /*26f0b0*/  LDS.U8 R6, [R35] ;  /* 0x0000000023067984 */ /* 0x001e280000000000 */
[----:B------:R-:W0:Y:S04]  /*26f0c0*/  LDS.U8 R39, [R35+0x3] ;  /* 0x0000030023277984 */ /* 0x000e280000000000 */
[----:B------:R-:W0:Y:S01]  /*26f0d0*/  LDS.U8 R43, [R35+0x7] ;  /* 0x00000700232b7984 */ /* 0x000e220000000000 */
[----:B-1----:R-:W-:-:S02]  /*26f0e0*/  IMAD.SHL.U32 R7, R7, 0x100, RZ ;  /* 0x0000010007077824 */ /* 0x002fc400078e00ff */
[----:B---3--:R-:W-:Y:S01]  /*26f0f0*/  IMAD.SHL.U32 R41, R41, 0x100, RZ ;  /* 0x0000010029297824 */ /* 0x008fe200078e00ff */
[----:B----4-:R-:W-:Y:S01]  /*26f100*/  LOP3.LUT R40, R40, 0xff, RZ, 0xc0, !PT ;  /* 0x000000ff28287812 */ /* 0x010fe200078ec0ff */
[----:B-----5:R-:W-:-:S03]  /*26f110*/  IMAD.U32 R34, R34, 0x10000, RZ ;  /* 0x0001000022227824 */ /* 0x020fc600078e00ff */
[----:B------:R-:W-:Y:S01]  /*26f120*/  LOP3.LUT R41, R40, 0xff00, R41, 0xf8, !PT ;  /* 0x0000ff0028297812 */ /* 0x000fe200078ef829 */
[----:B--2---:R-:W-:Y:S01]  /*26f130*/  IMAD.U32 R42, R42, 0x10000, RZ ;  /* 0x000100002a2a7824 */ /* 0x004fe200078e00ff */
[----:B0-----:R-:W-:-:S04]  /*26f140*/  LOP3.LUT R7, R6, 0xff00, R7, 0xf8, !PT ;  /* 0x0000ff0006077812 */ /* 0x001fc800078ef807 */
[----:B------:R-:W-:Y:S01]  /*26f150*/  LOP3.LUT R42, R41, 0xff0000, R42, 0xf8, !PT ;  /* 0x00ff0000292a7812 */ /* 0x000fe200078ef82a */
[----:B------:R-:W-:Y:S01]  /*26f160*/  IMAD.SHL.U32 R39, R39, 0x1000000, RZ ;  /* 0x0100000027277824 */ /* 0x000fe200078e00ff */
[----:B------:R-:W-:Y:S01]  /*26f170*/  LOP3.LUT R34, R7, 0xff0000, R34, 0xf8, !PT ;  /* 0x00ff000007227812 */ /* 0x000fe200078ef822 */
[----:B------:R-:W-:-:S03]  /*26f180*/  IMAD.SHL.U32 R43, R43, 0x1000000, RZ ;  /* 0x010000002b2b7824 */ /* 0x000fc600078e00ff */
[----:B------:R-:W-:Y:S02]  /*26f190*/  LOP3.LUT R6, R34, 0xff000000, R39, 0xf8, !PT ;  /* 0xff00000022067812 */ /* 0x000fe400078ef827 */
[----:B------:R-:W-:-:S07]  /*26f1a0*/  LOP3.LUT R7, R42, R43, RZ, 0xfc, !PT ;  /* 0x0000002b2a077212 */ /* 0x000fce00078efcff */
.L_x_12895:
[----:B------:R-:W-:Y:S05]  /*26f1b0*/  BSYNC.RECONVERGENT B1 ;  /* 0x0000000000017941 */ /* 0x000fea0003800200 */
.L_x_12889:
[----:B------:R-:W-:Y:S05]  /*26f1c0*/  @!P0 BRA `(.L_x_12896) ;  /* 0x0000000c00708947 */ /* 0x000fea0003800000 */
[----:B------:R-:W-:Y:S01]  /*26f1d0*/  BSSY.RECONVERGENT B1, `(.L_x_12897) ;  /* 0x0000061000017945 */ /* 0x000fe20003800200 */
[----:B------:R-:W-:-:S03]  /*26f1e0*/  DADD R6, R6, R32 ;  /* 0x0000000006067229 */ /* 0x000fc60000000020 */
[----:B------:R-:W-:Y:S08]  /*26f1f0*/  @!P2 BRA `(.L_x_12898) ;  /* 0x000000040038a947 */ /* 0x000ff00003800000 */
[----:B------:R-:W-:Y:S02]  /*26f200*/  IMAD.MOV.U32 R32, RZ, RZ, 0x30 ;  /* 0x00000030ff207424 */ /* 0x000fe400078e00ff */
[----:B------:R-:W-:-:S06]  /*26f210*/  IMAD.MOV.U32 R33, RZ, RZ, 0x0 ;  /* 0x00000000ff217424 */ /* 0x000fcc00078e00ff */
[----:B------:R-:W3:Y:S01]  /*26f220*/  ATOMG.E.ADD.64.STRONG.GPU PT, R32, desc[UR36][R46.64+0x8], R32 ;  /* 0x800008202e2079a8 */ /* 0x000ee200081ef524 */
[----:B--2---:R-:W-:Y:S01]  /*26f230*/  MOV R4, 0x400 ;  /* 0x0000040000047802 */ /* 0x004fe20000000f00 */
[----:B------:R-:W-:Y:S01]  /*26f240*/  BSSY.RECONVERGENT B2, `(.L_x_12899) ;  /* 0x000002a000027945 */ /* 0x000fe20003800200 */
[----:B------:R-:W0:Y:S02]  /*26f250*/  S2R R5, SR_CgaCtaId ;  /* 0x0000000000057919 */ /* 0x000e240000008800 */
[----:B0-----:R-:W-:-:S05]  /*26f260*/  LEA R20, R5, R4, 0x18 ;  /* 0x0000000405147211 */ /* 0x001fca00078ec0ff */
[----:B------:R-:W0:Y:S01]  /*26f270*/  LDS.128 R4, [R20] ;  /* 0x0000000014047984 */ /* 0x000e220000000c00 */
        /* <DEDUP_REMOVED lines=38> */
.L_x_12900:
[----:B------:R-:W-:Y:S05]  /*26f4e0*/  BSYNC.RECONVERGENT B2 ;  /* 0x0000000000027941 */ /* 0x000fea0003800200 */
.L_x_12899:
        /* <DEDUP_REMOVED lines=27> */
.L_x_12902:
[----:B------:R-:W-:Y:S05]  /*26f6a0*/  BSYNC.RECONVERGENT B2 ;  /* 0x0000000000027941 */ /* 0x000fea0003800200 */
.L_x_12901:
[----:B------:R3:W-:Y:S01]  /*26f6b0*/  STL [UR45], R4 ;  /* 0x00000004ff007987 */ /* 0x0007e2000810082d */
[----:B-1----:R-:W-:Y:S01]  /*26f6c0*/  IMAD.MOV.U32 R5, RZ, RZ, R4 ;  /* 0x000000ffff057224 */ /* 0x002fe200078e0004 */
[----:B------:R-:W-:Y:S06]  /*26f6d0*/  BRA `(.L_x_12903) ;  /* 0x0000000000407947 */ /* 0x000fec0003800000 */
.L_x_12898:
[C-C-:B------:R-:W-:Y:S01]  /*26f6e0*/  SHF.R.U64 R45, R6.reuse, 0x8, R7.reuse ;  /* 0x00000008062d7819 */ /* 0x140fe20000001207 */
[--C-:B------:R-:W-:Y:S01]  /*26f6f0*/  IMAD.MOV.U32 R33, RZ, RZ, R7.reuse ;  /* 0x000000ffff217224 */ /* 0x100fe200078e0007 */
[C-C-:B------:R-:W-:Y:S01]  /*26f700*/  SHF.R.U64 R43, R6.reuse, 0x10, R7.reuse ;  /* 0x00000010062b7819 */ /* 0x140fe20000001207 */
[----:B------:R-:W-:Y:S01]  /*26f710*/  IMAD.MOV.U32 R21, RZ, RZ, R6 ;  /* 0x000000ffff157224 */ /* 0x000fe200078e0006 */
[--C-:B------:R-:W-:Y:S01]  /*26f720*/  SHF.R.U64 R41, R6, 0x18, R7.reuse ;  /* 0x0000001806297819 */ /* 0x100fe20000001207 */
[----:B------:R0:W-:Y:S01]  /*26f730*/  STS.U8 [R20+0x1], R45 ;  /* 0x0000012d14007388 */ /* 0x0001e20000000000 */
[--C-:B------:R-:W-:Y:S02]  /*26f740*/  SHF.R.U32.HI R39, RZ, 0x8, R7.reuse ;  /* 0x00000008ff277819 */ /* 0x100fe40000011607 */
[--C-:B------:R-:W-:Y:S01]  /*26f750*/  SHF.R.U32.HI R35, RZ, 0x10, R7.reuse ;  /* 0x00000010ff237819 */ /* 0x100fe20000011607 */
[----:B------:R0:W-:Y:S01]  /*26f760*/  STS.U8 [R20], R21 ;  /* 0x0000001514007388 */ /* 0x0001e20000000000 */
[----:B------:R-:W-:-:S03]  /*26f770*/  SHF.R.U32.HI R7, RZ, 0x18, R7 ;  /* 0x00000018ff077819 */ /* 0x000fc60000011607 */
[----:B------:R0:W-:Y:S04]  /*26f780*/  STS.U8 [R20+0x2], R43 ;  /* 0x0000022b14007388 */ /* 0x0001e80000000000 */
[----:B------:R0:W-:Y:S04]  /*26f790*/  STS.U8 [R20+0x3], R41 ;  /* 0x0000032914007388 */ /* 0x0001e80000000000 */
[----:B------:R0:W-:Y:S04]  /*26f7a0*/  STS.U8 [R20+0x4], R33 ;  /* 0x0000042114007388 */ /* 0x0001e80000000000 */
[----:B------:R0:W-:Y:S04]  /*26f7b0*/  STS.U8 [R20+0x5], R39 ;  /* 0x0000052714007388 */ /* 0x0001e80000000000 */
[----:B------:R0:W-:Y:S04]  /*26f7c0*/  STS.U8 [R20+0x6], R35 ;  /* 0x0000062314007388 */ /* 0x0001e80000000000 */
[----:B------:R0:W-:Y:S02]  /*26f7d0*/  STS.U8 [R20+0x7], R7 ;  /* 0x0000070714007388 */ /* 0x0001e40000000000 */
.L_x_12903:
[----:B------:R-:W-:Y:S05]  /*26f7e0*/  BSYNC.RECONVERGENT B1 ;  /* 0x0000000000017941 */ /* 0x000fea0003800200 */
.L_x_12897:
[----:B------:R-:W-:-:S13]  /*26f7f0*/  ISETP.NE.AND P0, PT, R5, RZ, PT ;  /* 0x000000ff0500720c */ /* 0x000fda0003f05270 */
[----:B------:R-:W-:Y:S05]  /*26f800*/  @P0 BRA `(.L_x_12904) ;  /* 0x0000000400ac0947 */ /* 0x000fea0003800000 */
[----:B------:R-:W-:-:S05]  /*26f810*/  VIADD R16, R16, 0x1 ;  /* 0x0000000110107836 */ /* 0x000fca0000000000 */
[----:B------:R-:W-:-:S13]  /*26f820*/  ISETP.NE.AND P0, PT, R16, R24, PT ;  /* 0x000000181000720c */ /* 0x000fda0003f05270 */
[----:B------:R-:W-:Y:S05]  /*26f830*/  @P0 BRA `(.L_x_12905) ;  /* 0xffffffe800ec0947 */ /* 0x000fea000383ffff */
.L_x_12880:
[----:B------:R-:W-:Y:S01]  /*26f840*/  ISETP.GE.U32.AND P0, PT, R11, 0x9ffc, PT ;  /* 0x00009ffc0b00780c */ /* 0x000fe20003f06070 */
[----:B------:R-:W-:-:S12]  /*26f850*/  BSSY.RECONVERGENT B1, `(.L_x_12906) ;  /* 0x0000057000017945 */ /* 0x000fd80003800200 */
[----:B------:R-:W-:Y:S05]  /*26f860*/  @!P0 BRA `(.L_x_12907) ;  /* 0x0000000400348947 */ /* 0x000fea0003800000 */
[----:B------:R-:W-:Y:S02]  /*26f870*/  IMAD.MOV.U32 R12, RZ, RZ, 0x30 ;  /* 0x00000030ff0c7424 */ /* 0x000fe400078e00ff */
[----:B------:R-:W-:-:S06]  /*26f880*/  IMAD.MOV.U32 R13, RZ, RZ, 0x0 ;  /* 0x00000000ff0d7424 */ /* 0x000fcc00078e00ff */
[----:B------:R-:W4:Y:S01]  /*26f890*/  ATOMG.E.ADD.64.STRONG.GPU PT, R12, desc[UR36][R46.64+0x8], R12 ;  /* 0x8000080c2e0c79a8 */ /* 0x000f2200081ef524 */
[----:B--23--:R-:W-:Y:S01]  /*26f8a0*/  MOV R4, 0x400 ;  /* 0x0000040000047802 */ /* 0x00cfe20000000f00 */
[----:B------:R-:W-:Y:S01]  /*26f8b0*/  BSSY.RECONVERGENT B2, `(.L_x_12908) ;  /* 0x000002a000027945 */ /* 0x000fe20003800200 */
[----:B------:R-:W2:Y:S02]  /*26f8c0*/  S2R R5, SR_CgaCtaId ;  /* 0x0000000000057919 */ /* 0x000ea40000008800 */
[----:B--2---:R-:W-:-:S05]  /*26f8d0*/  LEA R16, R5, R4, 0x18 ;  /* 0x0000000405107211 */ /* 0x004fca00078ec0ff */
[----:B01----:R-:W0:Y:S01]  /*26f8e0*/  LDS.128 R4, [R16] ;  /* 0x0000000010047984 */ /* 0x003e220000000c00 */
[C---:B----4-:R-:W-:Y:S02]  /*26f8f0*/  IADD3 R15, P0, PT, R12.reuse, 0x38, RZ ;  /* 0x000000380c0f7810 */ /* 0x050fe40007f1e0ff */
        /* <DEDUP_REMOVED lines=37> */
.L_x_12909:
[----:B------:R-:W-:Y:S05]  /*26fb50*/  BSYNC.RECONVERGENT B2 ;  /* 0x0000000000027941 */ /* 0x000fea0003800200 */
.L_x_12908:
        /* <DEDUP_REMOVED lines=27> */
.L_x_12911:
[----:B------:R-:W-:Y:S05]  /*26fd10*/  BSYNC.RECONVERGENT B2 ;  /* 0x0000000000027941 */ /* 0x000fea0003800200 */
.L_x_12910:
[----:B------:R4:W-:Y:S01]  /*26fd20*/  STL [UR45], R4 ;  /* 0x00000004ff007987 */ /* 0x0009e2000810082d */
[----:B------:R-:W-:Y:S05]  /*26fd30*/  BRA `(.L_x_12912) ;  /* 0x0000000000207947 */ /* 0x000fea0003800000 */
.L_x_12907:
[----:B------:R-:W-:-:S05]  /*26fd40*/  VIADD R14, R14, 0x1 ;  /* 0x000000010e0e7836 */ /* 0x000fca0000000000 */
[--C-:B01----:R-:W-:Y:S01]  /*26fd50*/  SHF.R.U32.HI R6, RZ, 0x8, R14.reuse ;  /* 0x00000008ff067819 */ /* 0x103fe2000001160e */
[----:B------:R0:W-:Y:S01]  /*26fd60*/  STS.U8 [R13], R14 ;  /* 0x0000000e0d007388 */ /* 0x0001e20000000000 */
[--C-:B------:R-:W-:Y:S02]  /*26fd70*/  SHF.R.U32.HI R12, RZ, 0x10, R14.reuse ;  /* 0x00000010ff0c7819 */ /* 0x100fe4000001160e */
[----:B------:R-:W-:Y:S01]  /*26fd80*/  SHF.R.U32.HI R16, RZ, 0x18, R14 ;  /* 0x00000018ff107819 */ /* 0x000fe2000001160e */
[----:B------:R0:W-:Y:S04]  /*26fd90*/  STS.U8 [R13+0x1], R6 ;  /* 0x000001060d007388 */ /* 0x0001e80000000000 */
[----:B------:R0:W-:Y:S04]  /*26fda0*/  STS.U8 [R13+0x2], R12 ;  /* 0x0000020c0d007388 */ /* 0x0001e80000000000 */
[----:B------:R0:W-:Y:S02]  /*26fdb0*/  STS.U8 [R13+0x3], R16 ;  /* 0x000003100d007388 */ /* 0x0001e40000000000 */
.L_x_12912:
[----:B------:R-:W-:Y:S05]  /*26fdc0*/  BSYNC.RECONVERGENT B1 ;  /* 0x0000000000017941 */ /* 0x000fea0003800200 */
.L_x_12906:
[----:B------:R-:W-:-:S13]  /*26fdd0*/  ISETP.NE.AND P0, PT, R4, RZ, PT ;  /* 0x000000ff0400720c */ /* 0x000fda0003f05270 */
[----:B------:R-:W-:Y:S05]  /*26fde0*/  @!P0 BRA `(.L_x_12913) ;  /* 0x0000001400dc8947 */ /* 0x000fea0003800000 */
[----:B------:R-:W-:Y:S05]  /*26fdf0*/  @!P1 BRA `(.L_x_12870) ;  /* 0x0000001800709947 */ /* 0x000fea0003800000 */
[----:B-1----:R-:W-:Y:S01]  /*26fe00*/  IMAD.MOV.U32 R5, RZ, RZ, -0x1 ;  /* 0xffffffffff057424 */ /* 0x002fe200078e00ff */
        /* <DEDUP_REMOVED lines=11> */
.L_x_12904:
        /* <DEDUP_REMOVED lines=13> */
.L_x_12896:
        /* <DEDUP_REMOVED lines=13> */
.L_x_12888:
        /* <DEDUP_REMOVED lines=13> */
.L_x_12879:
[----:B------:R-:W-:Y:S01]  /*270130*/  ISETP.GE.AND P0, PT, R24, 0x1, PT ;  /* 0x000000011800780c */ /* 0x000fe20003f06270 */
[----:B0-----:R-:W-:-:S12]  /*270140*/  IMAD.MOV.U32 R4, RZ, RZ, RZ ;  /* 0x000000ffff047224 */ /* 0x001fd800078e00ff */
[----:B------:R-:W-:Y:S05]  /*270150*/  @!P0 BRA `(.L_x_12914) ;  /* 0x0000000c00708947 */ /* 0x000fea0003800000 */
[----:B------:R-:W-:Y:S02]  /*270160*/  IMAD R14, R24, R21, RZ ;  /* 0x00000015180e7224 */ /* 0x000fe400078e02ff */
[----:B------:R-:W-:Y:S02]  /*270170*/  IMAD.MOV.U32 R4, RZ, RZ, RZ ;  /* 0x000000ffff047224 */ /* 0x000fe400078e00ff */
[----:B------:R-:W-:-:S07]  /*270180*/  IMAD.MOV.U32 R15, RZ, RZ, RZ ;  /* 0x000000ffff0f7224 */ /* 0x000fce00078e00ff */
.L_x_12931:
[--C-:B------:R-:W-:Y:S01]  /*270190*/  IMAD.IADD R5, R19, 0x1, R15.reuse ;  /* 0x0000000113057824 */ /* 0x100fe200078e020f */
[----:B------:R-:W-:Y:S05]  /*2701a0*/  YIELD ;  /* 0x0000000000007946 */ /* 0x000fea0003800000 */
[----:B------:R-:W-:Y:S01]  /*2701b0*/  IMAD R45, R5, 0x8, R22 ;  /* 0x00000008052d7824 */ /* 0x000fe200078e0216 */
[----:B------:R-:W-:Y:S01]  /*2701c0*/  BSSY.RECONVERGENT B1, `(.L_x_12915) ;  /* 0x000006e000017945 */ /* 0x000fe20003800200 */
[----:B-1----:R-:W-:-:S03]  /*2701d0*/  IMAD.IADD R21, R14, 0x1, R15 ;  /* 0x000000010e157824 */ /* 0x002fc600078e020f */
[----:B------:R-:W-:Y:S01]  /*2701e0*/  ISETP.GE.U32.AND P0, PT, R45, 0x9ff8, PT ;  /* 0x00009ff82d00780c */ /* 0x000fe20003f06070 */
[----:B------:R-:W-:-:S12]  /*2701f0*/  IMAD R21, R21, 0x8, R18 ;  /* 0x0000000815157824 */ /* 0x000fd800078e0212 */
[----:B0-23--:R-:W-:Y:S05]  /*270200*/  @!P0 BRA `(.L_x_12916) ;  /* 0x0000000400448947 */ /* 0x00dfea0003800000 */
        /* <DEDUP_REMOVED lines=46> */
.L_x_12918:
[----:B------:R-:W-:Y:S05]  /*2704f0*/  BSYNC.RECONVERGENT B2 ;  /* 0x0000000000027941 */ /* 0x000fea0003800200 */
.L_x_12917:
        /* <DEDUP_REMOVED lines=27> */
.L_x_12920:
[----:B------:R-:W-:Y:S05]  /*2706b0*/  BSYNC.RECONVERGENT B2 ;  /* 0x0000000000027941 */ /* 0x000fea0003800200 */
.L_x_12919:
[----:B------:R2:W-:Y:S01]  /*2706c0*/  STL [UR45], R4 ;  /* 0x00000004ff007987 */ /* 0x0005e2000810082d */
[----:B------:R-:W-:Y:S01]  /*2706d0*/  ISETP.EQ.AND P0, PT, R4, RZ, PT ;  /* 0x000000ff0400720c */ /* 0x000fe20003f02270 */
[----:B------:R-:W-:Y:S02]  /*2706e0*/  IMAD.MOV.U32 R42, RZ, RZ, RZ ;  /* 0x000000ffff2a7224 */ /* 0x000fe400078e00ff */
[----:B------:R-:W-:Y:S02]  /*2706f0*/  IMAD.MOV.U32 R35, RZ, RZ, RZ ;  /* 0x000000ffff237224 */ /* 0x000fe400078e00ff */
[----:B-1----:R-:W-:Y:S01]  /*270700*/  IMAD.MOV.U32 R5, RZ, RZ, R4 ;  /* 0x000000ffff057224 */ /* 0x002fe200078e0004 */
[----:B------:R-:W-:Y:S07]  /*270710*/  BRA `(.L_x_12921) ;  /* 0x0000000000607947 */ /* 0x000fee0003800000 */
.L_x_12916:
[----:B------:R-:W-:Y:S01]  /*270720*/  IMAD.IADD R5, R12, 0x1, R45 ;  /* 0x000000010c057824 */ /* 0x000fe200078e022d */
[----:B------:R-:W-:-:S04]  /*270730*/  PLOP3.LUT P0, PT, PT, PT, PT, 0x80, 0x8 ;  /* 0x000000000008781c */ /* 0x000fc80003f0f070 */
[----:B------:R-:W0:Y:S04]  /*270740*/  LDS.U8 R7, [R5+0x1] ;  /* 0x0000010005077984 */ /* 0x000e280000000000 */
[----:B------:R-:W2:Y:S04]  /*270750*/  LDS.U8 R33, [R5+0x5] ;  /* 0x0000050005217984 */ /* 0x000ea80000000000 */
[----:B------:R-:W3:Y:S04]  /*270760*/  LDS.U8 R32, [R5+0x4] ;  /* 0x0000040005207984 */ /* 0x000ee80000000000 */
[----:B------:R-:W4:Y:S04]  /*270770*/  LDS.U8 R16, [R5+0x2] ;  /* 0x0000020005107984 */ /* 0x000f280000000000 */
[----:B------:R-:W5:Y:S04]  /*270780*/  LDS.U8 R34, [R5+0x6] ;  /* 0x0000060005227984 */ /* 0x000f680000000000 */
[----:B-1----:R-:W1:Y:S04]  /*270790*/  LDS.U8 R6, [R5] ;  /* 0x0000000005067984 */ /* 0x002e680000000000 */
[----:B------:R-:W1:Y:S04]  /*2707a0*/  LDS.U8 R20, [R5+0x3] ;  /* 0x0000030005147984 */ /* 0x000e680000000000 */
[----:B------:R0:W1:Y:S02]  /*2707b0*/  LDS.U8 R35, [R5+0x7] ;  /* 0x0000070005237984 */ /* 0x0000640000000000 */
[----:B0-----:R-:W-:-:S02]  /*2707c0*/  IMAD.MOV.U32 R5, RZ, RZ, RZ ;  /* 0x000000ffff057224 */ /* 0x001fc400078e00ff */
[----:B------:R-:W-:Y:S02]  /*2707d0*/  IMAD.SHL.U32 R7, R7, 0x100, RZ ;  /* 0x0000010007077824 */ /* 0x000fe400078e00ff */
[----:B--2---:R-:W-:Y:S01]  /*2707e0*/  IMAD.SHL.U32 R33, R33, 0x100, RZ ;  /* 0x0000010021217824 */ /* 0x004fe200078e00ff */
[----:B---3--:R-:W-:Y:S01]  /*2707f0*/  LOP3.LUT R32, R32, 0xff, RZ, 0xc0, !PT ;  /* 0x000000ff20207812 */ /* 0x008fe200078ec0ff */
[----:B----4-:R-:W-:-:S03]  /*270800*/  IMAD.U32 R16, R16, 0x10000, RZ ;  /* 0x0001000010107824 */ /* 0x010fc600078e00ff */
[----:B------:R-:W-:Y:S01]  /*270810*/  LOP3.LUT R33, R32, 0xff00, R33, 0xf8, !PT ;  /* 0x0000ff0020217812 */ /* 0x000fe200078ef821 */
[----:B-----5:R-:W-:Y:S01]  /*270820*/  IMAD.U32 R34, R34, 0x10000, RZ ;  /* 0x0001000022227824 */ /* 0x020fe200078e00ff */
[----:B-1----:R-:W-:-:S04]  /*270830*/  LOP3.LUT R7, R6, 0xff00, R7, 0xf8, !PT ;  /* 0x0000ff0006077812 */ /* 0x002fc800078ef807 */
[----:B------:R-:W-:Y:S01]  /*270840*/  LOP3.LUT R34, R33, 0xff0000, R34, 0xf8, !PT ;  /* 0x00ff000021227812 */ /* 0x000fe200078ef822 */
[----:B------:R-:W-:Y:S01]  /*270850*/  IMAD.SHL.U32 R20, R20, 0x1000000, RZ ;  /* 0x0100000014147824 */ /* 0x000fe200078e00ff */
[----:B------:R-:W-:Y:S01]  /*270860*/  LOP3.LUT R7, R7, 0xff0000, R16, 0xf8, !PT ;  /* 0x00ff000007077812 */ /* 0x000fe200078ef810 */
[----:B------:R-:W-:-:S03]  /*270870*/  IMAD.SHL.U32 R35, R35, 0x1000000, RZ ;  /* 0x0100000023237824 */ /* 0x000fc600078e00ff */
[----:B------:R-:W-:Y:S02]  /*270880*/  LOP3.LUT R42, R7, 0xff000000, R20, 0xf8, !PT ;  /* 0xff000000072a7812 */ /* 0x000fe400078ef814 */
[----:B------:R-:W-:-:S07]  /*270890*/  LOP3.LUT R35, R34, R35, RZ, 0xfc, !PT ;  /* 0x0000002322237212 */ /* 0x000fce00078efcff */
.L_x_12921:
[----:B------:R-:W-:Y:S05]  /*2708a0*/  BSYNC.RECONVERGENT B1 ;  /* 0x0000000000017941 */ /* 0x000fea0003800200 */
.L_x_12915:
        /* <DEDUP_REMOVED lines=50> */
.L_x_12926:
[----:B------:R-:W-:Y:S05]  /*270bd0*/  BSYNC.RECONVERGENT B2 ;  /* 0x0000000000027941 */ /* 0x000fea0003800200 */
.L_x_12925:
        /* <DEDUP_REMOVED lines=27> */
.L_x_12928:
[----:B------:R-:W-:Y:S05]  /*270d90*/  BSYNC.RECONVERGENT B2 ;  /* 0x0000000000027941 */ /* 0x000fea0003800200 */
.L_x_12927:
[----:B------:R3:W-:Y:S01]  /*270da0*/  STL [UR45], R4 ;  /* 0x00000004ff007987 */ /* 0x0007e2000810082d */
[----:B-1----:R-:W-:Y:S01]  /*270db0*/  IMAD.MOV.U32 R5, RZ, RZ, R4 ;  /* 0x000000ffff057224 */ /* 0x002fe200078e0004 */
[----:B------:R-:W-:Y:S06]  /*270dc0*/  BRA `(.L_x_12929) ;  /* 0x00000000003c7947 */ /* 0x000fec0003800000 */
.L_x_12924:
[----:B------:R-:W-:Y:S01]  /*270dd0*/  IMAD.IADD R21, R12, 0x1, R21 ;  /* 0x000000010c157824 */ /* 0x000fe200078e0215 */
[C-C-:B------:R-:W-:Y:S02]  /*270de0*/  SHF.R.U64 R40, R42.reuse, 0x8, R35.reuse ;  /* 0x000000082a287819 */ /* 0x140fe40000001223 */
[C-C-:B------:R-:W-:Y:S02]  /*270df0*/  SHF.R.U64 R34, R42.reuse, 0x10, R35.reuse ;  /* 0x000000102a227819 */ /* 0x140fe40000001223 */
[--C-:B------:R-:W-:Y:S01]  /*270e00*/  SHF.R.U64 R32, R42, 0x18, R35.reuse ;  /* 0x000000182a207819 */ /* 0x100fe20000001223 */
[----:B------:R1:W-:Y:S01]  /*270e10*/  STS.U8 [R21+0x1], R40 ;  /* 0x0000012815007388 */ /* 0x0003e20000000000 */
[--C-:B------:R-:W-:Y:S02]  /*270e20*/  SHF.R.U32.HI R20, RZ, 0x8, R35.reuse ;  /* 0x00000008ff147819 */ /* 0x100fe40000011623 */
[--C-:B------:R-:W-:Y:S01]  /*270e30*/  SHF.R.U32.HI R16, RZ, 0x10, R35.reuse ;  /* 0x00000010ff107819 */ /* 0x100fe20000011623 */
[----:B------:R1:W-:Y:S01]  /*270e40*/  STS.U8 [R21], R42 ;  /* 0x0000002a15007388 */ /* 0x0003e20000000000 */
[----:B0-----:R-:W-:-:S03]  /*270e50*/  SHF.R.U32.HI R6, RZ, 0x18, R35 ;  /* 0x00000018ff067819 */ /* 0x001fc60000011623 */
[----:B------:R1:W-:Y:S04]  /*270e60*/  STS.U8 [R21+0x2], R34 ;  /* 0x0000022215007388 */ /* 0x0003e80000000000 */
[----:B------:R1:W-:Y:S04]  /*270e70*/  STS.U8 [R21+0x3], R32 ;  /* 0x0000032015007388 */ /* 0x0003e80000000000 */
[----:B------:R1:W-:Y:S04]  /*270e80*/  STS.U8 [R21+0x4], R35 ;  /* 0x0000042315007388 */ /* 0x0003e80000000000 */
[----:B------:R1:W-:Y:S04]  /*270e90*/  STS.U8 [R21+0x5], R20 ;  /* 0x0000051415007388 */ /* 0x0003e80000000000 */
[----:B------:R1:W-:Y:S04]  /*270ea0*/  STS.U8 [R21+0x6], R16 ;  /* 0x0000061015007388 */ /* 0x0003e80000000000 */
[----:B------:R1:W-:Y:S02]  /*270eb0*/  STS.U8 [R21+0x7], R6 ;  /* 0x0000070615007388 */ /* 0x0003e40000000000 */
.L_x_12929:
[----:B------:R-:W-:Y:S05]  /*270ec0*/  BSYNC.RECONVERGENT B1 ;  /* 0x0000000000017941 */ /* 0x000fea0003800200 */
.L_x_12923:
[----:B------:R-:W-:-:S13]  /*270ed0*/  ISETP.NE.AND P0, PT, R5, RZ, PT ;  /* 0x000000ff0500720c */ /* 0x000fda0003f05270 */
[----:B------:R-:W-:Y:S05]  /*270ee0*/  @P0 BRA `(.L_x_12930) ;  /* 0x0000000400d00947 */ /* 0x000fea0003800000 */
[----:B------:R-:W-:-:S05]  /*270ef0*/  VIADD R15, R15, 0x1 ;  /* 0x000000010f0f7836 */ /* 0x000fca0000000000 */
[----:B------:R-:W-:-:S13]  /*270f00*/  ISETP.NE.AND P0, PT, R15, R24, PT ;  /* 0x000000180f00720c */ /* 0x000fda0003f05270 */
[----:B------:R-:W-:Y:S05]  /*270f10*/  @P0 BRA `(.L_x_12931) ;  /* 0xfffffff0009c0947 */ /* 0x000fea000383ffff */
.L_x_12914:
        /* <DEDUP_REMOVED lines=8> */
[----:B------:R-:W1:Y:S02]  /*270fa0*/  S2R R5, SR_CgaCtaId ;  /* 0x0000000000057919 */ /* 0x000e640000008800 */
[----:B-1----:R-:W-:-:S05]  /*270fb0*/  LEA R16, R5, R4, 0x18 ;  /* 0x0000000405107211 */ /* 0x002fca00078ec0ff */
[----:B0-----:R-:W0:Y:S01]  /*270fc0*/  LDS.128 R4, [R16] ;  /* 0x0000000010047984 */ /* 0x001e220000000c00 */
        /* <DEDUP_REMOVED lines=38> */
.L_x_12935:
[----:B------:R-:W-:Y:S05]  /*271230*/  BSYNC.RECONVERGENT B2 ;  /* 0x0000000000027941 */ /* 0x000fea0003800200 */
.L_x_12934:
        /* <DEDUP_REMOVED lines=27> */
.L_x_12937:
[----:B------:R-:W-:Y:S05]  /*2713f0*/  BSYNC.RECONVERGENT B2 ;  /* 0x0000000000027941 */ /* 0x000fea0003800200 */
.L_x_12936:
[----:B------:R2:W-:Y:S01]  /*271400*/  STL [UR45], R4 ;  /* 0x00000004ff007987 */ /* 0x0005e2000810082d */
[----:B------:R-:W-:Y:S05]  /*271410*/  BRA `(.L_x_12938) ;  /* 0x0000000000107947 */ /* 0x000fea0003800000 */
.L_x_12933:
[----:B------:R4:W-:Y:S04]  /*271420*/  STS.U8 [R13], RZ ;  /* 0x000000ff0d007388 */ /* 0x0009e80000000000 */
[----:B------:R4:W-:Y:S04]  /*271430*/  STS.U8 [R13+0x1], RZ ;  /* 0x000001ff0d007388 */ /* 0x0009e80000000000 */
[----:B------:R4:W-:Y:S04]  /*271440*/  STS.U8 [R13+0x2], RZ ;  /* 0x000002ff0d007388 */ /* 0x0009e80000000000 */
[----:B------:R4:W-:Y:S02]  /*271450*/  STS.U8 [R13+0x3], RZ ;  /* 0x000003ff0d007388 */ /* 0x0009e40000000000 */
.L_x_12938:
[----:B------:R-:W-:Y:S05]  /*271460*/  BSYNC.RECONVERGENT B1 ;  /* 0x0000000000017941 */ /* 0x000fea0003800200 */
.L_x_12932:
        /* <DEDUP_REMOVED lines=15> */
.L_x_12913:
        /* <DEDUP_REMOVED lines=13> */
.L_x_12930:
        /* <DEDUP_REMOVED lines=13> */
.L_x_12922:
        /* <DEDUP_REMOVED lines=11> */
[----:B------:R3:W-:Y:S02]  /*2717b0*/  ATOM.E.EXCH.STRONG.GPU PT, RZ, desc[UR36][R8.64+0x10], R5 ;  /* 0x8000100508ff798a */ /* 0x0007e4000c1ef124 */
.L_x_12870:
[----:B------:R-:W-:Y:S05]  /*2717c0*/  BSYNC B0 ;  /* 0x0000000000007941 */ /* 0x000fea0003800000 */
.L_x_12868:
[----:B0-234-:R-:W2:Y:S01]  /*2717d0*/  LDL R4, [UR45] ;  /* 0x0000002dff047983 */ /* 0x01dea20008100800 */
[----:B-1----:R-:W-:Y:S01]  /*2717e0*/  IMAD.MOV.U32 R5, RZ, RZ, 0x0 ;  /* 0x00000000ff057424 */ /* 0x002fe200078e00ff */
[----:B--2---:R-:W-:Y:S01]  /*2717f0*/  ISETP.NE.AND P0, PT, R4, RZ, PT ;  /* 0x000000ff0400720c */ /* 0x004fe20003f05270 */
[----:B------:R-:W-:-:S12]  /*271800*/  IMAD.MOV.U32 R4, RZ, RZ, R28 ;  /* 0x000000ffff047224 */ /* 0x000fd800078e001c */
[----:B------:R-:W-:Y:S05]  /*271810*/  @P0 BREAK B8 ;  /* 0x0000000000080942 */ /* 0x000fea0003800000 */
[----:B------:R-:W-:Y:S05]  /*271820*/  @P0 RET.REL.NODEC R4 `(_Z5entryPcS_PiPxS1_S0_S0_P19HostDeviceInterfacei) ;  /* 0xffffd8e404f40950 */ /* 0x000fea0003c3ffff */
[----:B------:R-:W2:Y:S01]  /*271830*/  LDL R4, [UR45] ;  /* 0x0000002dff047983 */ /* 0x000ea20008100800 */
[----:B------:R-:W-:Y:S05]  /*271840*/  WARPSYNC.ALL ;  /* 0x0000000000007948 */ /* 0x000fea0003800000 */
[----:B------:R-:W-:Y:S01]  /*271850*/  IMAD.MOV.U32 R34, RZ, RZ, R0 ;  /* 0x000000ffff227224 */ /* 0x000fe200078e0000 */
[----:B------:R-:W-:Y:S01]  /*271860*/  BAR.SYNC.DEFER_BLOCKING 0x0 ;  /* 0x0000000000007b1d */ /* 0x000fe20000010000 */
[----:B--2---:R-:W-:-:S13]  /*271870*/  ISETP.NE.AND P0, PT, R4, RZ, PT ;  /* 0x000000ff0400720c */ /* 0x004fda0003f05270 */
[----:B------:R-:W-:Y:S05]  /*271880*/  @P0 BREAK B8 ;  /* 0x0000000000080942 */ /* 0x000fea0003800000 */
[----:B------:R-:W-:Y:S05]  /*271890*/  @!P0 BRA `(.L_x_12939) ;  /* 0xfffffccc006c8947 */ /* 0x000fea000383ffff */
[----:B------:R-:W-:-:S04]  /*2718a0*/  IMAD.MOV.U32 R29, RZ, RZ, 0x0 ;  /* 0x00000000ff1d7424 */ /* 0x000fc800078e00ff */
[----:B------:R-:W-:Y:S05]  /*2718b0*/  RET.REL.NODEC R28 `(_Z5entryPcS_PiPxS1_S0_S0_P19HostDeviceInterfacei) ;  /* 0xffffd8e41cd07950 */ /* 0x000fea0003c3ffff */
.L_x_11861:
[----:B------:R-:W-:Y:S01]  /*2718c0*/  ISETP.NE.AND P0, PT, R29, RZ, PT ;  /* 0x000000ff1d00720c */ /* 0x000fe20003f05270 */
[----:B------:R-:W-:-:S12]  /*2718d0*/  BSSY B9, `(.L_x_12940) ;  /* 0x000598a000097945 */ /* 0x000fd80003800000 */
[----:B------:R-:W-:Y:S05]  /*2718e0*/  @P0 BRA `(.L_x_12941) ;  /* 0x0000059800200947 */ /* 0x000fea0003800000 */
[----:B------:R-:W-:Y:S01]  /*2718f0*/  BSSY B11, `(.L_x_12942) ;  /* 0x0000f6e0000b7945 */ /* 0x000fe20003800000 */
[----:B------:R-:W-:Y:S02]  /*271900*/  CS2R R32, SRZ ;  /* 0x0000000000207805 */ /* 0x000fe4000001ff00 */
[----:B------:R-:W-:Y:S01]  /*271910*/  PRMT R0, RZ, 0x7610, R0 ;  /* 0x00007610ff007816 */ /* 0x000fe20000000000 */
[----:B------:R-:W-:-:S07]  /*271920*/  IMAD.MOV.U32 R45, RZ, RZ, RZ ;  /* 0x000000ffff2d7224 */ /* 0x000fce00078e00ff */
.L_x_13284:
[----:B------:R-:W-:Y:S01]  /*271930*/  ISETP.NE.AND P0, PT, R33, 0x186a0, PT ;  /* 0x000186a02100780c */ /* 0x000fe20003f05270 */
[----:B------:R-:W-:-:S12]  /*271940*/  YIELD ;  /* 0x0000000000007946 */ /* 0x000fd80003800000 */
[----:B--2-4-:R-:W-:Y:S05]  /*271950*/  @!P0 BRA `(.L_x_12943) ;  /* 0x000000f4009c8947 */ /* 0x014fea0003800000 */
        /* <DEDUP_REMOVED lines=31> */
.L_x_12948:
[----:B------:R0:W5:Y:S02]  /*271b50*/  LDG.E.64 R8, desc[UR36][R40.64] ;  /* 0x0000002428087981 */ /* 0x000164000c1e1b00 */
.L_x_12947:
[----:B------:R-:W-:Y:S05]  /*271b60*/  BSYNC.RECONVERGENT B6 ;  /* 0x0000000000067941 */ /* 0x000fea0003800200 */
.L_x_12946:
[----:B------:R-:W-:Y:S01]  /*271b70*/  BSSY B0, `(.L_x_12949) ;  /* 0x0000009000007945 */ /* 0x000fe20003800000 */
[----:B------:R-:W-:-:S07]  /*271b80*/  IMAD.MOV.U32 R0, RZ, RZ, RZ ;  /* 0x000000ffff007224 */ /* 0x000fce00078e00ff */
.L_x_12950:
        /* <DEDUP_REMOVED lines=8> */
.L_x_12949:
[----:B------:R-:W-:Y:S02]  /*271c10*/  IMAD.MOV.U32 R3, RZ, RZ, 0xc ;  /* 0x0000000cff037424 */ /* 0x000fe400078e00ff */
[----:B------:R-:W-:Y:S02]  /*271c20*/  IMAD.MOV.U32 R5, RZ, RZ, 0x5 ;  /* 0x00000005ff057424 */ /* 0x000fe400078e00ff */
[----:B------:R-:W-:Y:S01]  /*271c30*/  IMAD.MOV.U32 R7, RZ, RZ, 0x8 ;  /* 0x00000008ff077424 */ /* 0x000fe200078e00ff */
[----:B------:R1:W-:Y:S01]  /*271c40*/  ST.E.STRONG.SYS desc[UR36][R8.64+0xc], R3 ;  /* 0x00000c0308007985 */ /* 0x0003e2000c115924 */
[----:B------:R-:W-:-:S03]  /*271c50*/  IMAD.MOV.U32 R4, RZ, RZ, 0x1 ;  /* 0x00000001ff047424 */ /* 0x000fc600078e00ff */
        /* <DEDUP_REMOVED lines=19> */
.L_x_12953:
[----:B------:R-:W0:Y:S01]  /*271d90*/  LDC.64 R4, c[0x4][0x10] ;  /* 0x01000400ff047b82 */ /* 0x000e220000000a00 */
        /* <DEDUP_REMOVED lines=10> */
[----:B0-----:R0:W5:Y:S01]  /*271e40*/  LDG.E.64 R40, desc[UR36][R4.64] ;  /* 0x0000002404287981 */ /* 0x001162000c1e1b00 */
[----:B------:R-:W-:-:S13]  /*271e50*/  ISETP.NE.AND P0, PT, R0, 0x7530, PT ;  /* 0x000075300000780c */ /* 0x000fda0003f05270 */
[----:B0-----:R-:W-:Y:S05]  /*271e60*/  @!P0 BRA `(.L_x_12952) ;  /* 0x0000000000ac8947 */ /* 0x001fea0003800000 */
[----:B-----5:R-:W2:Y:S02]  /*271e70*/  LD.E.U8.STRONG.SYS R3, desc[UR36][R40.64+0x95d] ;  /* 0x00095d2428037980 */ /* 0x020ea4000c115100 */
        /* <DEDUP_REMOVED lines=42> */
.L_x_12952:
[----:B------:R-:W-:Y:S05]  /*272120*/  BSYNC B0 ;  /* 0x0000000000007941 */ /* 0x000fea0003800000 */
.L_x_12951:
[----:B-----5:R-:W2:Y:S01]  /*272130*/  LD.E.STRONG.SYS R16, desc[UR36][R40.64+0x1c] ;  /* 0x00001c2428107980 */ /* 0x020ea2000c115900 */
[----:B------:R-:W-:Y:S01]  /*272140*/  BSSY B0, `(.L_x_12954) ;  /* 0x0000ec4000007945 */ /* 0x000fe20003800000 */
[----:B------:R-:W-:-:S03]  /*272150*/  IMAD.MOV.U32 R45, RZ, RZ, RZ ;  /* 0x000000ffff2d7224 */ /* 0x000fc600078e00ff */
[----:B------:R-:W0:Y:S05]  /*272160*/  BMOV.32.CLEAR R34, B0 ;  /* 0x0000000000227355 */ /* 0x000e2a0000100000 */
[----:B--2---:R-:W-:-:S13]  /*272170*/  ISETP.GE.AND P0, PT, R16, 0x1, PT ;  /* 0x000000011000780c */ /* 0x004fda0003f06270 */
[----:B0-----:R-:W-:Y:S05]  /*272180*/  @!P0 BRA `(.L_x_12955) ;  /* 0x000000e800f88947 */ /* 0x001fea0003800000 */
[C---:B------:R-:W-:Y:S01]  /*272190*/  LOP3.LUT P0, R12, R16.reuse, 0x1, RZ, 0xc0, !PT ;  /* 0x00000001100c7812 */ /* 0x040fe2000780c0ff */
[----:B------:R-:W-:-:S04]  /*2721a0*/  IMAD.SHL.U32 R0, R16, 0x4, RZ ;  /* 0x0000000410007824 */ /* 0x000fc800078e00ff */
        /* <DEDUP_REMOVED lines=26> */
[----:B------:R0:W-:Y:S01]  /*272350*/  @!P0 STL [UR45], R0 ;  /* 0x00000000ff008987 */ /* 0x0001e2000810082d */
[----:B------:R-:W-:Y:S05]  /*272360*/  @!P0 BRA `(.L_x_12957) ;  /* 0x0000001000708947 */ /* 0x000fea0003800000 */
[----:B------:R-:W-:Y:S01]  /*272370*/  IMAD.WIDE R4, R45, 0x10, R4 ;  /* 0x000000102d047825 */ /* 0x000fe200078e0204 */
[----:B------:R-:W-:Y:S01]  /*272380*/  ISETP.NE.AND P0, PT, R16, 0x1, PT ;  /* 0x000000011000780c */ /* 0x000fe20003f05270 */
[----:B------:R-:W-:Y:S05]  /*272390*/  BMOV.32.CLEAR RZ, B0 ;  /* 0x0000000000ff7355 */ /* 0x000fea0000100000 */
[----:B------:R-:W-:Y:S01]  /*2723a0*/  IMAD.MOV.U32 R3, RZ, RZ, 0xb56 ;  /* 0x00000b56ff037424 */ /* 0x000fe200078e00ff */
[----:B------:R1:W-:Y:S01]  /*2723b0*/  ST.E desc[UR36][R4.64+0x8], R13 ;  /* 0x0000080d04007985 */ /* 0x0003e2000c101924 */
[----:B------:R-:W-:Y:S01]  /*2723c0*/  IMAD.MOV.U32 R6, RZ, RZ, 0x1 ;  /* 0x00000001ff067424 */ /* 0x000fe200078e00ff */
[----:B------:R-:W-:Y:S01]  /*2723d0*/  BSSY B0, `(.L_x_12958) ;  /* 0x00000be000007945 */ /* 0x000fe20003800000 */
[----:B0-----:R-:W-:Y:S01]  /*2723e0*/  IMAD.MOV.U32 R0, RZ, RZ, RZ ;  /* 0x000000ffff007224 */ /* 0x001fe200078e00ff */
[----:B------:R1:W-:Y:S04]  /*2723f0*/  ST.E desc[UR36][R4.64+0x4], R3 ;  /* 0x0000040304007985 */ /* 0x0003e8000c101924 */
[----:B------:R1:W-:Y:S04]  /*272400*/  ST.E.U8 desc[UR36][R4.64], RZ ;  /* 0x000000ff04007985 */ /* 0x0003e8000c101124 */
[----:B------:R1:W-:Y:S04]  /*272410*/  ST.E.U8 desc[UR36][R4.64+0x1], RZ ;  /* 0x000001ff04007985 */ /* 0x0003e8000c101124 */
[----:B------:R1:W-:Y:S04]  /*272420*/  ST.E desc[UR36][R4.64+0xc], R16 ;  /* 0x00000c1004007985 */ /* 0x0003e8000c101924 */
[----:B------:R1:W-:Y:S01]  /*272430*/  ST.E.U8 desc[UR36][R4.64+0x3], R6 ;  /* 0x0000030604007985 */ /* 0x0003e2000c101124 */
[----:B------:R-:W-:Y:S05]  /*272440*/  @!P0 BRA `(.L_x_12959) ;  /* 0x0000000800d88947 */ /* 0x000fea0003800000 */
[----:B------:R-:W-:Y:S01]  /*272450*/  LOP3.LUT R0, R16, 0x7ffffffe, RZ, 0xc0, !PT ;  /* 0x7ffffffe10007812 */ /* 0x000fe200078ec0ff */
[----:B-1----:R-:W-:-:S07]  /*272460*/  IMAD.MOV.U32 R3, RZ, RZ, RZ ;  /* 0x000000ffff037224 */ /* 0x002fce00078e00ff */
.L_x_12975:
        /* <DEDUP_REMOVED lines=52> */
.L_x_12963:
[----:B------:R-:W-:Y:S05]  /*2727b0*/  BSYNC.RECONVERGENT B3 ;  /* 0x0000000000037941 */ /* 0x000fea0003800200 */
.L_x_12962:
        /* <DEDUP_REMOVED lines=26> */
.L_x_12965:
[----:B------:R-:W-:Y:S05]  /*272960*/  BSYNC.RECONVERGENT B3 ;  /* 0x0000000000037941 */ /* 0x000fea0003800200 */
.L_x_12964:
[----:B------:R2:W-:Y:S01]  /*272970*/  STL [UR45], R6 ;  /* 0x00000006ff007987 */ /* 0x0005e2000810082d */
[----:B------:R-:W-:Y:S05]  /*272980*/  BRA `(.L_x_12966) ;  /* 0x0000000000107947 */ /* 0x000fea0003800000 */
.L_x_12961:
[----:B------:R-:W-:Y:S01]  /*272990*/  LEA R4, P0, R3, R10, 0x2 ;  /* 0x0000000a03047211 */ /* 0x000fe200078010ff */
[----:B------:R-:W-:-:S04]  /*2729a0*/  IMAD.MOV.U32 R7, RZ, RZ, -0x1 ;  /* 0xffffffffff077424 */ /* 0x000fc800078e00ff */
[----:B------:R-:W-:-:S05]  /*2729b0*/  IMAD.X R5, RZ, RZ, R11, P0 ;  /* 0x000000ffff057224 */ /* 0x000fca00000e060b */
[----:B------:R0:W-:Y:S03]  /*2729c0*/  ST.E desc[UR36][R4.64+0x20], R7 ;  /* 0x0000200704007985 */ /* 0x0001e6000c101924 */
.L_x_12966:
[----:B------:R-:W-:Y:S05]  /*2729d0*/  BSYNC.RECONVERGENT B2 ;  /* 0x0000000000027941 */ /* 0x000fea0003800200 */
.L_x_12960:
        /* <DEDUP_REMOVED lines=52> */
.L_x_12970:
[----:B------:R-:W-:Y:S01]  /*272d20*/  IMAD.MOV.U32 R4, RZ, RZ, 0x5272 ;  /* 0x00005272ff047424 */ /* 0x000fe200078e00ff */
[----:B------:R-:W-:Y:S01]  /*272d30*/  PLOP3.LUT P0, PT, PT, PT, PT, 0x8, 0x80 ;  /* 0x000000000080781c */ /* 0x000fe20003f0e170 */
[----:B------:R-:W-:-:S03]  /*272d40*/  IMAD.MOV.U32 R9, RZ, RZ, -0x1 ;  /* 0xffffffffff097424 */ /* 0x000fc600078e00ff */
[----:B------:R0:W-:Y:S09]  /*272d50*/  STL [UR45], R4 ;  /* 0x00000004ff007987 */ /* 0x0001f2000810082d */
.L_x_12971:
[----:B------:R-:W-:Y:S05]  /*272d60*/  BSYNC.RECONVERGENT B3 ;  /* 0x0000000000037941 */ /* 0x000fea0003800200 */
.L_x_12969:
        /* <DEDUP_REMOVED lines=25> */
.L_x_12973:
[----:B------:R-:W-:Y:S05]  /*272f00*/  BSYNC.RECONVERGENT B3 ;  /* 0x0000000000037941 */ /* 0x000fea0003800200 */
.L_x_12972:
[----:B------:R2:W-:Y:S01]  /*272f10*/  STL [UR45], R6 ;  /* 0x00000006ff007987 */ /* 0x0005e2000810082d */
[----:B------:R-:W-:Y:S05]  /*272f20*/  BRA `(.L_x_12974) ;  /* 0x0000000000107947 */ /* 0x000fea0003800000 */
.L_x_12968:
[----:B------:R-:W-:Y:S01]  /*272f30*/  LEA R4, P0, R21, R10, 0x2 ;  /* 0x0000000a15047211 */ /* 0x000fe200078010ff */
[----:B------:R-:W-:-:S04]  /*272f40*/  IMAD.MOV.U32 R7, RZ, RZ, -0x1 ;  /* 0xffffffffff077424 */ /* 0x000fc800078e00ff */
[----:B------:R-:W-:-:S05]  /*272f50*/  IMAD.X R5, RZ, RZ, R11, P0 ;  /* 0x000000ffff057224 */ /* 0x000fca00000e060b */
[----:B------:R0:W-:Y:S03]  /*272f60*/  ST.E desc[UR36][R4.64+0x20], R7 ;  /* 0x0000200704007985 */ /* 0x0001e6000c101924 */
.L_x_12974:
[----:B------:R-:W-:Y:S05]  /*272f70*/  BSYNC.RECONVERGENT B2 ;  /* 0x0000000000027941 */ /* 0x000fea0003800200 */
.L_x_12967:
[----:B------:R-:W-:-:S05]  /*272f80*/  VIADD R3, R3, 0x2 ;  /* 0x0000000203037836 */ /* 0x000fca0000000000 */
[----:B------:R-:W-:-:S13]  /*272f90*/  ISETP.NE.AND P0, PT, R3, R0, PT ;  /* 0x000000000300720c */ /* 0x000fda0003f05270 */
[----:B------:R-:W-:Y:S05]  /*272fa0*/  @P0 BRA `(.L_x_12975) ;  /* 0xfffffff400300947 */ /* 0x000fea000383ffff */
.L_x_12959:
[----:B------:R-:W-:Y:S05]  /*272fb0*/  BSYNC B0 ;  /* 0x0000000000007941 */ /* 0x000fea0003800000 */
.L_x_12958:
        /* <DEDUP_REMOVED lines=10> */
[----:B------:R-:W-:Y:S05]  /*273060*/  BMOV.32.CLEAR RZ, B0 ;  /* 0x0000000000ff7355 */ /* 0x000fea0000100000 */
        /* <DEDUP_REMOVED lines=35> */
[----:B--2---:R-:W-:Y:S01]  /*2732a0*/  ISETP.EQ.AND P0, PT, R3, RZ, PT ;  /* 0x000000ff0300720c */ /* 0x004fe20003f02270 */
[----:B------:R-:W-:Y:S01]  /*2732b0*/  IMAD.MOV.U32 R3, RZ, RZ, R14 ;  /* 0x000000ffff037224 */ /* 0x000fe200078e000e */
[----:B0-----:R-:W-:Y:S11]  /*2732c0*/  BRA `(.L_x_12979) ;  /* 0x0000000000107947 */ /* 0x001ff60003800000 */
.L_x_12978:
[----:B------:R-:W-:Y:S01]  /*2732d0*/  IMAD.MOV.U32 R4, RZ, RZ, 0x5272 ;  /* 0x00005272ff047424 */ /* 0x000fe200078e00ff */
[----:B------:R-:W-:Y:S01]  /*2732e0*/  PLOP3.LUT P0, PT, PT, PT, PT, 0x8, 0x80 ;  /* 0x000000000080781c */ /* 0x000fe20003f0e170 */
[----:B------:R-:W-:-:S03]  /*2732f0*/  IMAD.MOV.U32 R3, RZ, RZ, -0x1 ;  /* 0xffffffffff037424 */ /* 0x000fc600078e00ff */
[----:B------:R0:W-:Y:S09]  /*273300*/  STL [UR45], R4 ;  /* 0x00000004ff007987 */ /* 0x0001f2000810082d */
.L_x_12979:
[----:B------:R-:W-:Y:S05]  /*273310*/  BSYNC.RECONVERGENT B0 ;  /* 0x0000000000007941 */ /* 0x000fea0003800200 */
.L_x_12977:
[----:B------:R-:W-:Y:S05]  /*273320*/  BMOV.32.CLEAR RZ, B0 ;  /* 0x0000000000ff7355 */ /* 0x000fea0000100000 */
        /* <DEDUP_REMOVED lines=25> */
.L_x_12981:
[----:B------:R-:W-:Y:S05]  /*2734c0*/  BSYNC.RECONVERGENT B0 ;  /* 0x0000000000007941 */ /* 0x000fea0003800200 */
.L_x_12980:
[----:B------:R4:W-:Y:S01]  /*2734d0*/  STL [UR45], R6 ;  /* 0x00000006ff007987 */ /* 0x0009e2000810082d */
[----:B------:R-:W-:Y:S05]  /*2734e0*/  BRA `(.L_x_12957) ;  /* 0x0000000000107947 */ /* 0x000fea0003800000 */
.L_x_12976:
[----:B------:R-:W-:Y:S01]  /*2734f0*/  LEA R4, P0, R0, R10, 0x2 ;  /* 0x0000000a00047211 */ /* 0x000fe200078010ff */
[----:B------:R-:W-:-:S04]  /*273500*/  IMAD.MOV.U32 R3, RZ, RZ, -0x1 ;  /* 0xffffffffff037424 */ /* 0x000fc800078e00ff */
[----:B------:R-:W-:-:S05]  /*273510*/  IMAD.X R5, RZ, RZ, R11, P0 ;  /* 0x000000ffff057224 */ /* 0x000fca00000e060b */
[----:B------:R3:W-:Y:S03]  /*273520*/  ST.E desc[UR36][R4.64+0x20], R3 ;  /* 0x0000200304007985 */ /* 0x0007e6000c101924 */
.L_x_12957:
[----:B------:R-:W-:Y:S05]  /*273530*/  BSYNC B1 ;  /* 0x0000000000017941 */ /* 0x000fea0003800000 */
.L_x_12956:
[----:B------:R-:W5:Y:S02]  /*273540*/  LDC.64 R40, c[0x4][0x10] ;  /* 0x01000400ff287b82 */ /* 0x000f640000000a00 */
[----:B-----5:R-:W0:Y:S04]  /*273550*/  LDG.E.64 R40, desc[UR36][R40.64] ;  /* 0x0000002428287981 */ /* 0x020e28000c1e1b00 */
[----:B0-----:R-:W5:Y:S02]  /*273560*/  LD.E.U8.STRONG.SYS R0, desc[UR36][R40.64+0x10] ;  /* 0x0000102428007980 */ /* 0x001f64000c115100 */
[----:B-----5:R-:W-:-:S13]  /*273570*/  ISETP.NE.AND P0, PT, R0, RZ, PT ;  /* 0x000000ff0000720c */ /* 0x020fda0003f05270 */
[----:B------:R-:W-:Y:S05]  /*273580*/  @!P0 BRA `(.L_x_12955) ;  /* 0x000000d400f88947 */ /* 0x000fea0003800000 */
[----:B------:R-:W-:-:S07]  /*273590*/  IMAD.MOV.U32 R35, RZ, RZ, RZ ;  /* 0x000000ffff237224 */ /* 0x000fce00078e00ff */
.L_x_13282:
[----:B------:R-:W5:Y:S01]  /*2735a0*/  LD.E.U8.STRONG.SYS R0, desc[UR36][R40.64+0x19] ;  /* 0x0000192428007980 */ /* 0x000f62000c115100 */
[----:B------:R-:W-:Y:S05]  /*2735b0*/  YIELD ;  /* 0x0000000000007946 */ /* 0x000fea0003800000 */
[----:B------:R-:W-:Y:S01]  /*2735c0*/  BSSY B7, `(.L_x_12982) ;  /* 0x0000473000077945 */ /* 0x000fe20003800000 */
[----:B-----5:R-:W-:-:S13]  /*2735d0*/  ISETP.NE.AND P0, PT, R0, RZ, PT ;  /* 0x000000ff0000720c */ /* 0x020fda0003f05270 */
[----:B--2---:R-:W-:Y:S05]  /*2735e0*/  @!P0 BRA `(.L_x_12983) ;  /* 0x0000004400c08947 */ /* 0x004fea0003800000 */
[----:B------:R-:W-:Y:S05]  /*2735f0*/  BMOV.32.CLEAR RZ, B0 ;  /* 0x0000000000ff7355 */ /* 0x000fea0000100000 */
[----:B------:R-:W-:Y:S01]  /*273600*/  BSSY B0, `(.L_x_12984) ;  /* 0x000000a000007945 */ /* 0x000fe20003800000 */
[----:B-1-3--:R-:W-:-:S07]  /*273610*/  IMAD.MOV.U32 R3, RZ, RZ, RZ ;  /* 0x000000ffff037224 */ /* 0x00afce00078e00ff */
.L_x_12985:
[----:B------:R-:W-:-:S05]  /*273620*/  IADD3 R4, P0, PT, R40, R3, RZ ;  /* 0x0000000328047210 */ /* 0x000fca0007f1e0ff */
[----:B------:R-:W-:-:S05]  /*273630*/  IMAD.X R5, RZ, RZ, R41, P0 ;  /* 0x000000ffff057224 */ /* 0x000fca00000e0629 */
[----:B------:R-:W3:Y:S01]  /*273640*/  LD.E.U8.STRONG.SYS R4, desc[UR36][R4.64+0x50] ;  /* 0x0000502404047980 */ /* 0x000ee2000c115100 */
[----:B------:R-:W-:Y:S05]  /*273650*/  YIELD ;  /* 0x0000000000007946 */ /* 0x000fea0003800000 */
[----:B------:R-:W-:Y:S02]  /*273660*/  IMAD.MOV.U32 R42, RZ, RZ, R3 ;  /* 0x000000ffff2a7224 */ /* 0x000fe400078e0003 */
[----:B------:R-:W-:Y:S01]  /*273670*/  VIADD R3, R3, 0x1 ;  /* 0x0000000103037836 */ /* 0x000fe20000000000 */
[----:B---3--:R-:W-:-:S13]  /*273680*/  ISETP.NE.AND P0, PT, R4, RZ, PT ;  /* 0x000000ff0400720c */ /* 0x008fda0003f05270 */
[----:B------:R-:W-:Y:S05]  /*273690*/  @P0 BRA `(.L_x_12985) ;  /* 0xfffffffc00e00947 */ /* 0x000fea000383ffff */
[----:B------:R-:W-:Y:S05]  /*2736a0*/  BSYNC B0 ;  /* 0x0000000000007941 */ /* 0x000fea0003800000 */
.L_x_12984:
        /* <DEDUP_REMOVED lines=12> */
[----:B------:R-:W3:Y:S01]  /*273770*/  ATOMG.E.ADD.64.STRONG.GPU PT, R10, desc[UR36][R46.64+0x8], R10 ;  /* 0x8000080a2e0a79a8 */ /* 0x000ee200081ef524 */
[----:B------:R-:W0:Y:S01]  /*273780*/  S2UR UR5, SR_CgaCtaId ;  /* 0x00000000000579c3 */ /* 0x000e220000008800 */
[----:B------:R-:W-:Y:S01]  /*273790*/  UMOV UR4, 0x400 ;  /* 0x0000040000047882 */ /* 0x000fe20000000000 */
[----:B------:R-:W-:Y:S01]  /*2737a0*/  SHF.R.S32.HI R3, RZ, 0x1f, R13 ;  /* 0x0000001fff037819 */ /* 0x000fe2000001140d */
[----:B------:R-:W-:Y:S01]  /*2737b0*/  BSSY B1, `(.L_x_12986) ;  /* 0x000012c000017945 */ /* 0x000fe20003800000 */
[----:B0-----:R-:W-:-:S06]  /*2737c0*/  ULEA UR4, UR5, UR4, 0x18 ;  /* 0x0000000405047291 */ /* 0x001fcc000f8ec0ff */
[----:B------:R-:W-:-:S05]  /*2737d0*/  IMAD.U32 R8, RZ, RZ, UR4 ;  /* 0x00000004ff087e24 */ /* 0x000fca000f8e00ff */
[----:B--2-4-:R-:W0:Y:S01]  /*2737e0*/  LDS.128 R4, [R8] ;  /* 0x0000000008047984 */ /* 0x014e220000000c00 */
[----:B---3--:R-:W-:Y:S02]  /*2737f0*/  IADD3 R9, P1, P2, R13, 0x8, R10 ;  /* 0x000000080d097810 */ /* 0x008fe40007a3e00a */
        /* <DEDUP_REMOVED lines=10> */
[----:B------:R-:W-:-:S03]  /*2738a0*/  ISETP.NE.AND P0, PT, R42, RZ, PT ;  /* 0x000000ff2a00720c */ /* 0x000fc60003f05270 */
        /* <DEDUP_REMOVED lines=10> */
[----:B------:R-:W-:Y:S05]  /*273950*/  BMOV.32.CLEAR RZ, B0 ;  /* 0x0000000000ff7355 */ /* 0x000fea0000100000 */
[----:B------:R-:W-:Y:S01]  /*273960*/  BSSY B0, `(.L_x_12988) ;  /* 0x00000b9000007945 */ /* 0x000fe20003800000 */
[----:B-1----:R-:W-:-:S06]  /*273970*/  IMAD.MOV.U32 R0, RZ, RZ, RZ ;  /* 0x000000ffff007224 */ /* 0x002fcc00078e00ff */
[----:B------:R-:W-:Y:S05]  /*273980*/  @!P0 BRA `(.L_x_12989) ;  /* 0x0000000800d88947 */ /* 0x000fea0003800000 */
[----:B------:R-:W-:Y:S01]  /*273990*/  LOP3.LUT R0, R42, 0x7ffffffe, RZ, 0xc0, !PT ;  /* 0x7ffffffe2a007812 */ /* 0x000fe200078ec0ff */
[----:B------:R-:W-:-:S07]  /*2739a0*/  IMAD.MOV.U32 R3, RZ, RZ, RZ ;  /* 0x000000ffff037224 */ /* 0x000fce00078e00ff */
.L_x_13005:
        /* <DEDUP_REMOVED lines=52> */
.L_x_12993:
[----:B------:R-:W-:Y:S05]  /*273cf0*/  BSYNC.RECONVERGENT B3 ;  /* 0x0000000000037941 */ /* 0x000fea0003800200 */
.L_x_12992:
        /* <DEDUP_REMOVED lines=26> */
.L_x_12995:
[----:B------:R-:W-:Y:S05]  /*273ea0*/  BSYNC.RECONVERGENT B3 ;  /* 0x0000000000037941 */ /* 0x000fea0003800200 */
.L_x_12994:
[----:B------:R2:W-:Y:S01]  /*273eb0*/  STL [UR45], R6 ;  /* 0x00000006ff007987 */ /* 0x0005e2000810082d */
[----:B------:R-:W-:Y:S05]  /*273ec0*/  BRA `(.L_x_12996) ;  /* 0x0000000000107947 */ /* 0x000fea0003800000 */
.L_x_12991:
[----:B------:R-:W-:-:S05]  /*273ed0*/  LEA R4, P0, R3, R10, 0x2 ;  /* 0x0000000a03047211 */ /* 0x000fca00078010ff */
[----:B------:R-:W-:-:S05]  /*273ee0*/  IMAD.X R5, RZ, RZ, R11, P0 ;  /* 0x000000ffff057224 */ /* 0x000fca00000e060b */
[----:B------:R3:W-:Y:S04]  /*273ef0*/  ST.E desc[UR36][R4.64+0x20], RZ ;  /* 0x000020ff04007985 */ /* 0x0007e8000c101924 */
[----:B------:R3:W-:Y:S02]  /*273f00*/  ST.E.U8 desc[UR36][R4.64+0x20], RZ ;  /* 0x000020ff04007985 */ /* 0x0007e4000c101124 */
.L_x_12996:
[----:B------:R-:W-:Y:S05]  /*273f10*/  BSYNC.RECONVERGENT B2 ;  /* 0x0000000000027941 */ /* 0x000fea0003800200 */
.L_x_12990:
        /* <DEDUP_REMOVED lines=52> */
.L_x_13000:
[----:B------:R-:W-:Y:S01]  /*274260*/  IMAD.MOV.U32 R4, RZ, RZ, 0x5272 ;  /* 0x00005272ff047424 */ /* 0x000fe200078e00ff */
[----:B------:R-:W-:Y:S01]  /*274270*/  PLOP3.LUT P0, PT, PT, PT, PT, 0x8, 0x80 ;  /* 0x000000000080781c */ /* 0x000fe20003f0e170 */
[----:B------:R-:W-:-:S03]  /*274280*/  IMAD.MOV.U32 R9, RZ, RZ, -0x1 ;  /* 0xffffffffff097424 */ /* 0x000fc600078e00ff */
[----:B------:R0:W-:Y:S09]  /*274290*/  STL [UR45], R4 ;  /* 0x00000004ff007987 */ /* 0x0001f2000810082d */
.L_x_13001:
[----:B------:R-:W-:Y:S05]  /*2742a0*/  BSYNC.RECONVERGENT B3 ;  /* 0x0000000000037941 */ /* 0x000fea0003800200 */
.L_x_12999:
        /* <DEDUP_REMOVED lines=25> */
.L_x_13003:
[----:B------:R-:W-:Y:S05]  /*274440*/  BSYNC.RECONVERGENT B3 ;  /* 0x0000000000037941 */ /* 0x000fea0003800200 */
.L_x_13002:
[----:B------:R2:W-:Y:S01]  /*274450*/  STL [UR45], R6 ;  /* 0x00000006ff007987 */ /* 0x0005e2000810082d */
[----:B------:R-:W-:Y:S05]  /*274460*/  BRA `(.L_x_13004) ;  /* 0x0000000000107947 */ /* 0x000fea0003800000 */
.L_x_12998:
[----:B------:R-:W-:-:S05]  /*274470*/  LEA R4, P0, R21, R10, 0x2 ;  /* 0x0000000a15047211 */ /* 0x000fca00078010ff */
[----:B------:R-:W-:-:S05]  /*274480*/  IMAD.X R5, RZ, RZ, R11, P0 ;  /* 0x000000ffff057224 */ /* 0x000fca00000e060b */
[----:B------:R0:W-:Y:S04]  /*274490*/  ST.E desc[UR36][R4.64+0x20], RZ ;  /* 0x000020ff04007985 */ /* 0x0001e8000c101924 */
[----:B------:R0:W-:Y:S02]  /*2744a0*/  ST.E.U8 desc[UR36][R4.64+0x20], RZ ;  /* 0x000020ff04007985 */ /* 0x0001e4000c101124 */
.L_x_13004:
[----:B------:R-:W-:Y:S05]  /*2744b0*/  BSYNC.RECONVERGENT B2 ;  /* 0x0000000000027941 */ /* 0x000fea0003800200 */
.L_x_12997:
[----:B------:R-:W-:-:S05]  /*2744c0*/  VIADD R3, R3, 0x2 ;  /* 0x0000000203037836 */ /* 0x000fca0000000000 */
[----:B------:R-:W-:-:S13]  /*2744d0*/  ISETP.NE.AND P0, PT, R3, R0, PT ;  /* 0x000000000300720c */ /* 0x000fda0003f05270 */
[----:B------:R-:W-:Y:S05]  /*2744e0*/  @P0 BRA `(.L_x_13005) ;  /* 0xfffffff400300947 */ /* 0x000fea000383ffff */
.L_x_12989:
[----:B------:R-:W-:Y:S05]  /*2744f0*/  BSYNC B0 ;  /* 0x0000000000007941 */ /* 0x000fea0003800000 */
.L_x_12988:
        /* <DEDUP_REMOVED lines=48> */
[----:B-1----:R-:W-:Y:S11]  /*274800*/  BRA `(.L_x_13009) ;  /* 0x0000000000107947 */ /* 0x002ff60003800000 */
.L_x_13008:
[----:B------:R-:W-:Y:S01]  /*274810*/  IMAD.MOV.U32 R4, RZ, RZ, 0x5272 ;  /* 0x00005272ff047424 */ /* 0x000fe200078e00ff */
[----:B------:R-:W-:Y:S01]  /*274820*/  PLOP3.LUT P0, PT, PT, PT, PT, 0x8, 0x80 ;  /* 0x000000000080781c */ /* 0x000fe20003f0e170 */
[----:B------:R-:W-:-:S03]  /*274830*/  IMAD.MOV.U32 R3, RZ, RZ, -0x1 ;  /* 0xffffffffff037424 */ /* 0x000fc600078e00ff */
[----:B------:R0:W-:Y:S09]  /*274840*/  STL [UR45], R4 ;  /* 0x00000004ff007987 */ /* 0x0001f2000810082d */
.L_x_13009:
[----:B------:R-:W-:Y:S05]  /*274850*/  BSYNC.RECONVERGENT B0 ;  /* 0x0000000000007941 */ /* 0x000fea0003800200 */
.L_x_13007:
        /* <DEDUP_REMOVED lines=26> */
.L_x_13011:
[----:B------:R-:W-:Y:S05]  /*274a00*/  BSYNC.RECONVERGENT B0 ;  /* 0x0000000000007941 */ /* 0x000fea0003800200 */
.L_x_13010:
[----:B------:R4:W-:Y:S01]  /*274a10*/  STL [UR45], R6 ;  /* 0x00000006ff007987 */ /* 0x0009e2000810082d */
[----:B------:R-:W-:Y:S05]  /*274a20*/  BRA `(.L_x_12987) ;  /* 0x0000000000107947 */ /* 0x000fea0003800000 */
.L_x_13006:
[----:B------:R-:W-:-:S05]  /*274a30*/  LEA R4, P0, R0, R10, 0x2 ;  /* 0x0000000a00047211 */ /* 0x000fca00078010ff */
[----:B------:R-:W-:-:S05]  /*274a40*/  IMAD.X R5, RZ, RZ, R11, P0 ;  /* 0x000000ffff057224 */ /* 0x000fca00000e060b */
[----:B------:R3:W-:Y:S04]  /*274a50*/  ST.E desc[UR36][R4.64+0x20], RZ ;  /* 0x000020ff04007985 */ /* 0x0007e8000c101924 */
[----:B------:R3:W-:Y:S02]  /*274a60*/  ST.E.U8 desc[UR36][R4.64+0x20], RZ ;  /* 0x000020ff04007985 */ /* 0x0007e4000c101124 */
.L_x_12987:
[----:B------:R-:W-:Y:S05]  /*274a70*/  BSYNC B1 ;  /* 0x0000000000017941 */ /* 0x000fea0003800000 */
.L_x_12986:
[----:B01-3--:R-:W0:Y:S02]  /*274a80*/  LDC.64 R4, c[0x4][0x10] ;  /* 0x01000400ff047b82 */ /* 0x00be240000000a00 */
[----:B0-----:R-:W3:Y:S04]  /*274a90*/  LDG.E.64 R4, desc[UR36][R4.64] ;  /* 0x0000002404047981 */ /* 0x001ee8000c1e1b00 */
[----:B---3--:R-:W3:Y:S01]  /*274aa0*/  LD.E.U8.STRONG.SYS R0, desc[UR36][R4.64] ;  /* 0x0000002404007980 */ /* 0x008ee2000c115100 */
[----:B------:R-:W-:Y:S01]  /*274ab0*/  BSSY.RECONVERGENT B6, `(.L_x_13012) ;  /* 0x000000c000067945 */ /* 0x000fe20003800200 */
[----:B---3--:R-:W-:-:S13]  /*274ac0*/  ISETP.NE.AND P0, PT, R0, RZ, PT ;  /* 0x000000ff0000720c */ /* 0x008fda0003f05270 */
[----:B------:R-:W-:Y:S05]  /*274ad0*/  @!P0 BRA `(.L_x_13013) ;  /* 0x0000000000248947 */ /* 0x000fea0003800000 */
[----:B------:R-:W-:Y:S01]  /*274ae0*/  MOV R0, 0x0 ;  /* 0x0000000000007802 */ /* 0x000fe20000000f00 */
[----:B------:R-:W0:Y:S01]  /*274af0*/  LDCU.64 UR4, c[0x4][0x40] ;  /* 0x01000800ff0477ac */ /* 0x000e220008000a00 */
[----:B--2-4-:R-:W-:Y:S02]  /*274b00*/  CS2R R6, SRZ ;  /* 0x0000000000067805 */ /* 0x014fe4000001ff00 */
[----:B------:R1:W2:Y:S01]  /*274b10*/  LDC.64 R8, c[0x4][R0] ;  /* 0x0100000000087b82 */ /* 0x0002a20000000a00 */
[----:B0-----:R-:W-:Y:S02]  /*274b20*/  IMAD.U32 R4, RZ, RZ, UR4 ;  /* 0x00000004ff047e24 */ /* 0x001fe4000f8e00ff */
[----:B------:R-:W-:Y:S01]  /*274b30*/  IMAD.U32 R5, RZ, RZ, UR5 ;  /* 0x00000005ff057e24 */ /* 0x000fe2000f8e00ff */
[----:B-1----:R-:W-:Y:S06]  /*274b40*/  BMOV.32.CLEAR RZ, B0 ;  /* 0x0000000000ff7355 */ /* 0x002fec0000100000 */
[----:B------:R-:W-:-:S07]  /*274b50*/  LEPC R20, `(.L_x_13013) ;  /* 0x000000001014794e */ /* 0x000fce0000000000 */
[----:B--2---:R-:W-:Y:S05]  /*274b60*/  CALL.ABS.NOINC R8 ;  /* 0x0000000008007343 */ /* 0x004fea0003c00000 */
.L_x_13013:
[----:B------:R-:W-:Y:S05]  /*274b70*/  BSYNC.RECONVERGENT B6 ;  /* 0x0000000000067941 */ /* 0x000fea0003800200 */
.L_x_13012:
[----:B------:R-:W-:Y:S01]  /*274b80*/  ISETP.NE.AND P0, PT, R42, RZ, PT ;  /* 0x000000ff2a00720c */ /* 0x000fe20003f05270 */
[----:B------:R-:W-:-:S12]  /*274b90*/  BSSY B6, `(.L_x_13014) ;  /* 0x000007b000067945 */ /* 0x000fd80003800000 */
[----:B------:R-:W-:Y:S05]  /*274ba0*/  @!P0 BRA `(.L_x_13015) ;  /* 0x0000000400e48947 */ /* 0x000fea0003800000 */
[----:B------:R-:W-:-:S07]  /*274bb0*/  IMAD.MOV.U32 R43, RZ, RZ, RZ ;  /* 0x000000ffff2b7224 */ /* 0x000fce00078e00ff */
.L_x_13025:
[----:B------:R-:W-:-:S05]  /*274bc0*/  IADD3 R8, P0, PT, R40, R43, RZ ;  /* 0x0000002b28087210 */ /* 0x000fca0007f1e0ff */
[----:B------:R-:W-:Y:S01]  /*274bd0*/  IMAD.X R9, RZ, RZ, R41, P0 ;  /* 0x000000ffff097224 */ /* 0x000fe200000e0629 */
[----:B------:R-:W-:-:S04]  /*274be0*/  ISETP.NE.AND P0, PT, R39, -0x1, PT ;  /* 0xffffffff2700780c */ /* 0x000fc80003f05270 */
[----:B0----5:R0:W5:Y:S01]  /*274bf0*/  LD.E.U8.STRONG.SYS R3, desc[UR36][R8.64+0x50] ;  /* 0x0000502408037980 */ /* 0x021162000c115100 */
[----:B------:R-:W-:Y:S05]  /*274c00*/  YIELD ;  /* 0x0000000000007946 */ /* 0x000fea0003800000 */
[----:B------:R-:W-:Y:S05]  /*274c10*/  BMOV.32.CLEAR RZ, B0 ;  /* 0x0000000000ff7355 */ /* 0x000fea0000100000 */
[----:B------:R-:W-:Y:S01]  /*274c20*/  @!P0 IMAD.MOV.U32 R0, RZ, RZ, 0x5368 ;  /* 0x00005368ff008424 */ /* 0x000fe200078e00ff */
[----:B------:R-:W-:Y:S04]  /*274c30*/  BSSY.RECONVERGENT B0, `(.L_x_13016) ;  /* 0x0000057000007945 */ /* 0x000fe80003800200 */
[----:B------:R0:W-:Y:S01]  /*274c40*/  @!P0 STL [UR45], R0 ;  /* 0x00000000ff008987 */ /* 0x0001e2000810082d */
[----:B------:R-:W-:Y:S05]  /*274c50*/  @!P0 BRA `(.L_x_13017) ;  /* 0x0000000400508947 */ /* 0x000fea0003800000 */
[----:B------:R-:W1:Y:S01]  /*274c60*/  S2R R5, SR_CgaCtaId ;  /* 0x0000000000057919 */ /* 0x000e620000008800 */
[----:B0-----:R-:W-:-:S04]  /*274c70*/  MOV R0, 0x400 ;  /* 0x0000040000007802 */ /* 0x001fc80000000f00 */
[----:B-1----:R-:W-:-:S05]  /*274c80*/  LEA R20, R5, R0, 0x18 ;  /* 0x0000000005147211 */ /* 0x002fca00078ec0ff */
[----:B--2-4-:R-:W0:Y:S02]  /*274c90*/  LDS.128 R4, [R20] ;  /* 0x0000000014047984 */ /* 0x014e240000000c00 */
        /* <DEDUP_REMOVED lines=46> */
.L_x_13020:
[----:B------:R-:W-:Y:S05]  /*274f80*/  BSYNC.RECONVERGENT B1 ;  /* 0x0000000000017941 */ /* 0x000fea0003800200 */
.L_x_13019:
        /* <DEDUP_REMOVED lines=26> */
.L_x_13022:
[----:B------:R-:W-:Y:S05]  /*275130*/  BSYNC.RECONVERGENT B1 ;  /* 0x0000000000017941 */ /* 0x000fea0003800200 */
.L_x_13021:
[----:B------:R1:W-:Y:S01]  /*275140*/  STL [UR45], R0 ;  /* 0x00000000ff007987 */ /* 0x0003e2000810082d */
[----:B------:R-:W-:Y:S05]  /*275150*/  BRA `(.L_x_13017) ;  /* 0x0000000000107947 */ /* 0x000fea0003800000 */
.L_x_13018:
[----:B------:R-:W-:-:S05]  /*275160*/  LEA R4, P0, R43, R10, 0x2 ;  /* 0x0000000a2b047211 */ /* 0x000fca00078010ff */
[----:B------:R-:W-:-:S05]  /*275170*/  IMAD.X R5, RZ, RZ, R11, P0 ;  /* 0x000000ffff057224 */ /* 0x000fca00000e060b */
[----:B------:R3:W-:Y:S04]  /*275180*/  ST.E desc[UR36][R4.64+0x20], RZ ;  /* 0x000020ff04007985 */ /* 0x0007e8000c101924 */
[----:B-----5:R3:W-:Y:S02]  /*275190*/  ST.E.U8 desc[UR36][R4.64+0x20], R3 ;  /* 0x0000200304007985 */ /* 0x0207e4000c101124 */
.L_x_13017:
[----:B------:R-:W-:Y:S05]  /*2751a0*/  BSYNC.RECONVERGENT B0 ;  /* 0x0000000000007941 */ /* 0x000fea0003800200 */
.L_x_13016:
[----:B0--3--:R-:W0:Y:S02]  /*2751b0*/  LDC.64 R4, c[0x4][0x10] ;  /* 0x01000400ff047b82 */ /* 0x009e240000000a00 */
[----:B0-----:R-:W1:Y:S04]  /*2751c0*/  LDG.E.64 R4, desc[UR36][R4.64] ;  /* 0x0000002404047981 */ /* 0x001e68000c1e1b00 */
[----:B-1----:R-:W3:Y:S01]  /*2751d0*/  LD.E.U8.STRONG.SYS R0, desc[UR36][R4.64] ;  /* 0x0000002404007980 */ /* 0x002ee2000c115100 */
[----:B------:R-:W-:Y:S05]  /*2751e0*/  BMOV.32.CLEAR RZ, B0 ;  /* 0x0000000000ff7355 */ /* 0x000fea0000100000 */
[----:B------:R-:W-:Y:S04]  /*2751f0*/  BSSY.RECONVERGENT B0, `(.L_x_13023) ;  /* 0x0000011000007945 */ /* 0x000fe80003800200 */
[----:B------:R-:W0:Y:S05]  /*275200*/  BMOV.32.CLEAR R44, B0 ;  /* 0x00000000002c7355 */ /* 0x000e2a0000100000 */
[----:B---3--:R-:W-:-:S13]  /*275210*/  ISETP.NE.AND P0, PT, R0, RZ, PT ;  /* 0x000000ff0000720c */ /* 0x008fda0003f05270 */
[----:B0-----:R-:W-:Y:S05]  /*275220*/  @!P0 BRA `(.L_x_13024) ;  /* 0x0000000000308947 */ /* 0x001fea0003800000 */
[----:B------:R-:W3:Y:S01]  /*275230*/  LD.E.S8.STRONG.SYS R8, desc[UR36][R8.64+0x50] ;  /* 0x0000502408087980 */ /* 0x000ee2000c115300 */
[----:B------:R-:W-:Y:S01]  /*275240*/  MOV R0, 0x0 ;  /* 0x0000000000007802 */ /* 0x000fe20000000f00 */
[----:B------:R-:W0:Y:S01]  /*275250*/  LDCU.64 UR4, c[0x4][0x18] ;  /* 0x01000300ff0477ac */ /* 0x000e220008000a00 */
[----:B--2-4-:R-:W-:Y:S02]  /*275260*/  IMAD.U32 R6, RZ, RZ, UR42 ;  /* 0x0000002aff067e24 */ /* 0x014fe4000f8e00ff */
[----:B------:R1:W2:Y:S01]  /*275270*/  LDC.64 R10, c[0x4][R0] ;  /* 0x01000000000a7b82 */ /* 0x0002a20000000a00 */
[----:B------:R-:W-:Y:S02]  /*275280*/  IMAD.U32 R7, RZ, RZ, UR43 ;  /* 0x0000002bff077e24 */ /* 0x000fe4000f8e00ff */
[----:B0-----:R-:W-:Y:S02]  /*275290*/  IMAD.U32 R4, RZ, RZ, UR4 ;  /* 0x00000004ff047e24 */ /* 0x001fe4000f8e00ff */
[----:B------:R-:W-:Y:S01]  /*2752a0*/  IMAD.U32 R5, RZ, RZ, UR5 ;  /* 0x00000005ff057e24 */ /* 0x000fe2000f8e00ff */
[----:B---3--:R1:W-:Y:S01]  /*2752b0*/  STL [R1+0x8], R8 ;  /* 0x0000080801007387 */ /* 0x0083e20000100800 */
[----:B--2---:R-:W-:Y:S05]  /*2752c0*/  BMOV.32.CLEAR RZ, B0 ;  /* 0x0000000000ff7355 */ /* 0x004fea0000100000 */
[----:B------:R-:W-:-:S07]  /*2752d0*/  LEPC R20, `(.L_x_13024) ;  /* 0x000000001014794e */ /* 0x000fce0000000000 */
[----:B-1---5:R-:W-:Y:S05]  /*2752e0*/  CALL.ABS.NOINC R10 ;  /* 0x000000000a007343 */ /* 0x022fea0003c00000 */
.L_x_13024:
[----:B------:R0:W-:Y:S05]  /*2752f0*/  BMOV.32 B0, R44 ;  /* 0x0000002c00007356 */ /* 0x0001ea0000000000 */
[----:B------:R-:W-:Y:S05]  /*275300*/  BSYNC.RECONVERGENT B0 ;  /* 0x0000000000007941 */ /* 0x000fea0003800200 */
.L_x_13023:
[----:B------:R-:W-:-:S05]  /*275310*/  VIADD R43, R43, 0x1 ;  /* 0x000000012b2b7836 */ /* 0x000fca0000000000 */
[----:B------:R-:W-:-:S13]  /*275320*/  ISETP.NE.AND P0, PT, R43, R42, PT ;  /* 0x0000002a2b00720c */ /* 0x000fda0003f05270 */
[----:B------:R-:W-:Y:S05]  /*275330*/  @P0 BRA `(.L_x_13025) ;  /* 0xfffffff800200947 */ /* 0x000fea000383ffff */
.L_x_13015:
[----:B------:R-:W-:Y:S05]  /*275340*/  BSYNC B6 ;  /* 0x0000000000067941 */ /* 0x000fea0003800000 */
.L_x_13014:
[----:B------:R-:W1:Y:S02]  /*275350*/  LDC.64 R4, c[0x4][0x10] ;  /* 0x01000400ff047b82 */ /* 0x000e640000000a00 */
[----:B-1----:R-:W3:Y:S04]  /*275360*/  LDG.E.64 R4, desc[UR36][R4.64] ;  /* 0x0000002404047981 */ /* 0x002ee8000c1e1b00 */
[----:B---3--:R-:W3:Y:S01]  /*275370*/  LD.E.U8.STRONG.SYS R0, desc[UR36][R4.64] ;  /* 0x0000002404007980 */ /* 0x008ee2000c115100 */
[----:B------:R-:W-:Y:S01]  /*275380*/  BSSY.RECONVERGENT B6, `(.L_x_13026) ;  /* 0x000000c000067945 */ /* 0x000fe20003800200 */
[----:B---3--:R-:W-:-:S13]  /*275390*/  ISETP.NE.AND P0, PT, R0, RZ, PT ;  /* 0x000000ff0000720c */ /* 0x008fda0003f05270 */
[----:B------:R-:W-:Y:S05]  /*2753a0*/  @!P0 BRA `(.L_x_13027) ;  /* 0x0000000000248947 */ /* 0x000fea0003800000 */
[----:B------:R-:W-:Y:S01]  /*2753b0*/  MOV R0, 0x0 ;  /* 0x0000000000007802 */ /* 0x000fe20000000f00 */
[----:B------:R-:W1:Y:S01]  /*2753c0*/  LDCU.64 UR4, c[0x4][0x48] ;  /* 0x01000900ff0477ac */ /* 0x000e620008000a00 */
[----:B--2-4-:R-:W-:Y:S02]  /*2753d0*/  CS2R R6, SRZ ;  /* 0x0000000000067805 */ /* 0x014fe4000001ff00 */
[----:B------:R2:W3:Y:S01]  /*2753e0*/  LDC.64 R8, c[0x4][R0] ;  /* 0x0100000000087b82 */ /* 0x0004e20000000a00 */
[----:B-1----:R-:W-:Y:S02]  /*2753f0*/  IMAD.U32 R4, RZ, RZ, UR4 ;  /* 0x00000004ff047e24 */ /* 0x002fe4000f8e00ff */
[----:B------:R-:W-:Y:S01]  /*275400*/  IMAD.U32 R5, RZ, RZ, UR5 ;  /* 0x00000005ff057e24 */ /* 0x000fe2000f8e00ff */
[----:B--2---:R-:W-:Y:S06]  /*275410*/  BMOV.32.CLEAR RZ, B0 ;  /* 0x0000000000ff7355 */ /* 0x004fec0000100000 */
[----:B------:R-:W-:-:S07]  /*275420*/  LEPC R20, `(.L_x_13027) ;  /* 0x000000001014794e */ /* 0x000fce0000000000 */
[----:B0--3-5:R-:W-:Y:S05]  /*275430*/  CALL.ABS.NOINC R8 ;  /* 0x0000000008007343 */ /* 0x029fea0003c00000 */
.L_x_13027:
[----:B------:R-:W-:Y:S05]  /*275440*/  BSYNC.RECONVERGENT B6 ;  /* 0x0000000000067941 */ /* 0x000fea0003800200 */
.L_x_13026:
[----:B------:R-:W-:Y:S02]  /*275450*/  IMAD.MOV.U32 R8, RZ, RZ, 0x30 ;  /* 0x00000030ff087424 */ /* 0x000fe400078e00ff */
[----:B------:R-:W-:-:S06]  /*275460*/  IMAD.MOV.U32 R9, RZ, RZ, 0x0 ;  /* 0x00000000ff097424 */ /* 0x000fcc00078e00ff */
[----:B------:R-:W3:Y:S01]  /*275470*/  ATOMG.E.ADD.64.STRONG.GPU PT, R8, desc[UR36][R46.64+0x8], R8 ;  /* 0x800008082e0879a8 */ /* 0x000ee200081ef524 */
[----:B------:R-:W1:Y:S01]  /*275480*/  S2UR UR5, SR_CgaCtaId ;  /* 0x00000000000579c3 */ /* 0x000e620000008800 */
[----:B------:R-:W-:Y:S01]  /*275490*/  UMOV UR4, 0x400 ;  /* 0x0000040000047882 */ /* 0x000fe20000000000 */
[----:B------:R-:W-:Y:S01]  /*2754a0*/  BSSY B4, `(.L_x_13028) ;  /* 0x0000229000047945 */ /* 0x000fe20003800000 */
[----:B-1----:R-:W-:-:S06]  /*2754b0*/  ULEA UR4, UR5, UR4, 0x18 ;  /* 0x0000000405047291 */ /* 0x002fcc000f8ec0ff */
[----:B------:R-:W-:-:S05]  /*2754c0*/  IMAD.U32 R10, RZ, RZ, UR4 ;  /* 0x00000004ff0a7e24 */ /* 0x000fca000f8e00ff */
[----:B--2-4-:R-:W1:Y:S01]  /*2754d0*/  LDS.128 R4, [R10] ;  /* 0x000000000a047984 */ /* 0x014e620000000c00 */
[----:B---3-5:R-:W-:-:S05]  /*2754e0*/  IADD3 R3, P0, PT, R8, 0x38, RZ ;  /* 0x0000003808037810 */ /* 0x028fca0007f1e0ff */
[--C-:B------:R-:W-:Y:S01]  /*2754f0*/  IMAD.X R11, RZ, RZ, R9.reuse, P0 ;  /* 0x000000ffff0b7224 */ /* 0x100fe200000e0609 */
[----:B-1----:R-:W-:Y:S02]  /*275500*/  ISETP.GE.U32.AND P0, PT, R3, R6, PT ;  /* 0x000000060300720c */ /* 0x002fe40003f06070 */
        /* <DEDUP_REMOVED lines=18> */
[----:B------:R-:W2:Y:S02]  /*275630*/  LDS.128 R4, [R10] ;  /* 0x000000000a047984 */ /* 0x000ea40000000c00 */
[----:B--2---:R-:W-:-:S05]  /*275640*/  IMAD.WIDE R12, R39, 0x10, R4 ;  /* 0x00000010270c7825 */ /* 0x004fca00078e0204 */
        /* <DEDUP_REMOVED lines=46> */
[----:B--2---:R-:W-:-:S07]  /*275930*/  IMAD.MOV.U32 R11, RZ, RZ, RZ ;  /* 0x000000ffff0b7224 */ /* 0x004fce00078e00ff */
.L_x_13051:
[----:B-123--:R-:W1:Y:S02]  /*275940*/  LDS.128 R4, [R10] ;  /* 0x000000000a047984 */ /* 0x00ee640000000c00 */
[----:B-1----:R-:W-:-:S05]  /*275950*/  IMAD.WIDE R12, R9, 0x10, R4 ;  /* 0x00000010090c7825 */ /* 0x002fca00078e0204 */
[----:B------:R-:W2:Y:S01]  /*275960*/  LD.E R20, desc[UR36][R12.64+0xc] ;  /* 0x00000c240c147980 */ /* 0x000ea2000c101900 */
[----:B------:R-:W-:Y:S05]  /*275970*/  YIELD ;  /* 0x0000000000007946 */ /* 0x000fea0003800000 */
[----:B------:R-:W-:Y:S05]  /*275980*/  BMOV.32.CLEAR RZ, B0 ;  /* 0x0000000000ff7355 */ /* 0x000fea0000100000 */
[----:B------:R-:W-:Y:S01]  /*275990*/  BSSY.RECONVERGENT B0, `(.L_x_13036) ;  /* 0x0000052000007945 */ /* 0x000fe20003800200 */
[----:B--2---:R-:W-:-:S13]  /*2759a0*/  ISETP.GE.AND P0, PT, R11, R20, PT ;  /* 0x000000140b00720c */ /* 0x004fda0003f06270 */
[----:B------:R-:W-:Y:S05]  /*2759b0*/  @!P0 BRA `(.L_x_13037) ;  /* 0x00000004002c8947 */ /* 0x000fea0003800000 */
[----:B------:R-:W-:Y:S02]  /*2759c0*/  IMAD.MOV.U32 R12, RZ, RZ, 0x30 ;  /* 0x00000030ff0c7424 */ /* 0x000fe400078e00ff */
[----:B------:R-:W-:-:S06]  /*2759d0*/  IMAD.MOV.U32 R13, RZ, RZ, 0x0 ;  /* 0x00000000ff0d7424 */ /* 0x000fcc00078e00ff */
[----:B------:R-:W2:Y:S01]  /*2759e0*/  ATOMG.E.ADD.64.STRONG.GPU PT, R12, desc[UR36][R46.64+0x8], R12 ;  /* 0x8000080c2e0c79a8 */ /* 0x000ea200081ef524 */
[----:B------:R-:W-:Y:S01]  /*2759f0*/  BSSY.RECONVERGENT B5, `(.L_x_13038) ;  /* 0x000002a000057945 */ /* 0x000fe20003800200 */
[----:B------:R-:W1:Y:S01]  /*275a00*/  S2R R41, SR_CgaCtaId ;  /* 0x0000000000297919 */ /* 0x000e620000008800 */
[C---:B--2---:R-:W-:Y:S02]  /*275a10*/  IADD3 R15, P0, PT, R12.reuse, 0x38, RZ ;  /* 0x000000380c0f7810 */ /* 0x044fe40007f1e0ff */
[--C-:B------:R-:W-:Y:S02]  /*275a20*/  SHF.R.U64 R21, R12, 0x4, R13.reuse ;  /* 0x000000040c157819 */ /* 0x100fe4000000120d */
[----:B------:R-:W-:Y:S01]  /*275a30*/  ISETP.LT.U32.AND P1, PT, R15, R6, PT ;  /* 0x000000060f00720c */ /* 0x000fe20003f21070 */
[----:B------:R-:W-:Y:S01]  /*275a40*/  IMAD.X R6, RZ, RZ, R13, P0 ;  /* 0x000000ffff067224 */ /* 0x000fe200000e060d */
[----:B------:R-:W-:-:S04]  /*275a50*/  ISETP.NE.AND P0, PT, R21, -0x1, PT ;  /* 0xffffffff1500780c */ /* 0x000fc80003f05270 */
[----:B------:R-:W-:Y:S02]  /*275a60*/  ISETP.LT.U32.AND.EX P0, PT, R6, R7, P0, P1 ;  /* 0x000000070600720c */ /* 0x000fe40000701110 */
[----:B------:R-:W-:-:S04]  /*275a70*/  MOV R6, 0x400 ;  /* 0x0000040000067802 */ /* 0x000fc80000000f00 */
[----:B-1----:R-:W-:-:S07]  /*275a80*/  LEA R10, R41, R6, 0x18 ;  /* 0x00000006290a7211 */ /* 0x002fce00078ec0ff */
[----:B------:R-:W-:Y:S01]  /*275a90*/  @!P0 IMAD.MOV.U32 R7, RZ, RZ, 0x5272 ;  /* 0x00005272ff078424 */ /* 0x000fe200078e00ff */
[----:B------:R-:W-:-:S04]  /*275aa0*/  @!P0 PLOP3.LUT P1, PT, PT, PT, PT, 0x8, 0x80 ;  /* 0x000000000080881c */ /* 0x000fc80003f2e170 */
[----:B------:R1:W-:Y:S01]  /*275ab0*/  @!P0 STL [UR45], R7 ;  /* 0x00000007ff008987 */ /* 0x0003e2000810082d */
[----:B------:R-:W-:Y:S08]  /*275ac0*/  @!P0 BRA `(.L_x_13039) ;  /* 0x0000000000708947 */ /* 0x000ff00003800000 */
[--C-:B------:R-:W-:Y:S01]  /*275ad0*/  SHF.R.S64 R41, RZ, 0x1c, R21.reuse ;  /* 0x0000001cff297819 */ /* 0x100fe20000001015 */
[----:B-1----:R-:W-:Y:S01]  /*275ae0*/  IMAD.MOV.U32 R7, RZ, RZ, 0x1 ;  /* 0x00000001ff077424 */ /* 0x002fe200078e00ff */
        /* <DEDUP_REMOVED lines=26> */
.L_x_13039:
[----:B------:R-:W-:Y:S05]  /*275c90*/  BSYNC.RECONVERGENT B5 ;  /* 0x0000000000057941 */ /* 0x000fea0003800200 */
.L_x_13038:
        /* <DEDUP_REMOVED lines=26> */
.L_x_13041:
[----:B------:R-:W-:Y:S05]  /*275e40*/  BSYNC.RECONVERGENT B5 ;  /* 0x0000000000057941 */ /* 0x000fea0003800200 */
.L_x_13040:
[----:B------:R3:W-:Y:S01]  /*275e50*/  STL [UR45], R6 ;  /* 0x00000006ff007987 */ /* 0x0007e2000810082d */
[----:B------:R-:W-:Y:S05]  /*275e60*/  BRA `(.L_x_13042) ;  /* 0x0000000000107947 */ /* 0x000fea0003800000 */
.L_x_13037:
[----:B------:R-:W-:-:S05]  /*275e70*/  LEA R4, P0, R11, R12, 0x2 ;  /* 0x0000000c0b047211 */ /* 0x000fca00078010ff */
[----:B------:R-:W-:-:S05]  /*275e80*/  IMAD.X R5, RZ, RZ, R13, P0 ;  /* 0x000000ffff057224 */ /* 0x000fca00000e060d */
[----:B------:R4:W-:Y:S04]  /*275e90*/  ST.E desc[UR36][R4.64+0x20], RZ ;  /* 0x000020ff04007985 */ /* 0x0009e8000c101924 */
[----:B------:R4:W-:Y:S02]  /*275ea0*/  ST.E.U8 desc[UR36][R4.64+0x20], RZ ;  /* 0x000020ff04007985 */ /* 0x0009e4000c101124 */
.L_x_13042:
[----:B------:R-:W-:Y:S05]  /*275eb0*/  BSYNC.RECONVERGENT B0 ;  /* 0x0000000000007941 */ /* 0x000fea0003800200 */
.L_x_13036:
[----:B------:R-:W5:Y:S01]  /*275ec0*/  S2UR UR5, SR_CgaCtaId ;  /* 0x00000000000579c3 */ /* 0x000f620000008800 */
[----:B------:R-:W-:Y:S02]  /*275ed0*/  UMOV UR4, 0x400 ;  /* 0x0000040000047882 */ /* 0x000fe40000000000 */
[----:B-----5:R-:W-:-:S06]  /*275ee0*/  ULEA UR4, UR5, UR4, 0x18 ;  /* 0x0000000405047291 */ /* 0x020fcc000f8ec0ff */
[----:B------:R-:W-:-:S05]  /*275ef0*/  IMAD.U32 R10, RZ, RZ, UR4 ;  /* 0x00000004ff0a7e24 */ /* 0x000fca000f8e00ff */
[----:B-1234-:R-:W1:Y:S02]  /*275f00*/  LDS.128 R4, [R10] ;  /* 0x000000000a047984 */ /* 0x01ee640000000c00 */
[----:B-1----:R-:W-:-:S05]  /*275f10*/  IMAD.WIDE R12, R9, 0x10, R4 ;  /* 0x00000010090c7825 */ /* 0x002fca00078e0204 */
[----:B------:R-:W2:Y:S01]  /*275f20*/  LD.E R40, desc[UR36][R12.64+0xc] ;  /* 0x00000c240c287980 */ /* 0x000ea2000c101900 */
[----:B------:R-:W-:Y:S01]  /*275f30*/  VIADD R43, R11, 0x1 ;  /* 0x000000010b2b7836 */ /* 0x000fe20000000000 */
        /* <DEDUP_REMOVED lines=41> */
[----:B------:R-:W2:Y:S01]  /*2761d0*/  LDL R4, [UR45] ;  /* 0x0000002dff047983 */ /* 0x000ea20008100800 */
[----:B------:R-:W-:Y:S01]  /*2761e0*/  IMAD.MOV.U32 R13, RZ, RZ, R20 ;  /* 0x000000ffff0d7224 */ /* 0x000fe200078e0014 */
[----:B--2---:R-:W-:Y:S01]  /*2761f0*/  ISETP.EQ.AND P0, PT, R4, RZ, PT ;  /* 0x000000ff0400720c */ /* 0x004fe20003f02270 */
[----:B-1----:R-:W-:-:S12]  /*276200*/  BRA `(.L_x_13047) ;  /* 0x0000000000107947 */ /* 0x002fd80003800000 */
.L_x_13046:
[----:B------:R-:W-:Y:S01]  /*276210*/  IMAD.MOV.U32 R4, RZ, RZ, 0x5272 ;  /* 0x00005272ff047424 */ /* 0x000fe200078e00ff */
[----:B------:R-:W-:Y:S01]  /*276220*/  PLOP3.LUT P0, PT, PT, PT, PT, 0x8, 0x80 ;  /* 0x000000000080781c */ /* 0x000fe20003f0e170 */
[----:B------:R-:W-:-:S03]  /*276230*/  IMAD.MOV.U32 R13, RZ, RZ, -0x1 ;  /* 0xffffffffff0d7424 */ /* 0x000fc600078e00ff */
[----:B------:R1:W-:Y:S09]  /*276240*/  STL [UR45], R4 ;  /* 0x00000004ff007987 */ /* 0x0003f2000810082d */
.L_x_13047:
[----:B------:R-:W-:Y:S05]  /*276250*/  BSYNC.RECONVERGENT B5 ;  /* 0x0000000000057941 */ /* 0x000fea0003800200 */
.L_x_13045:
[----:B------:R-:W-:Y:S01]  /*276260*/  BSSY.RECONVERGENT B5, `(.L_x_13048) ;  /* 0x0000019000057945 */ /* 0x000fe20003800200 */
[----:B------:R-:W-:-:S03]  /*276270*/  IMAD.MOV.U32 R6, RZ, RZ, RZ ;  /* 0x000000ffff067224 */ /* 0x000fc600078e00ff */
[----:B------:R-:W-:Y:S05]  /*276280*/  @!P0 BRA `(.L_x_13049) ;  /* 0x0000000000588947 */ /* 0x000fea0003800000 */
[----:B------:R-:W-:-:S13]  /*276290*/  ISETP.NE.AND P0, PT, R13, -0x1, PT ;  /* 0xffffffff0d00780c */ /* 0x000fda0003f05270 */
[----:B-1----:R-:W-:-:S05]  /*2762a0*/  @!P0 IMAD.MOV.U32 R4, RZ, RZ, 0x5368 ;  /* 0x00005368ff048424 */ /* 0x002fca00078e00ff */
[----:B------:R2:W-:Y:S01]  /*2762b0*/  @!P0 STL [UR45], R4 ;  /* 0x00000004ff008987 */ /* 0x0005e2000810082d */
[----:B------:R-:W-:Y:S05]  /*2762c0*/  @!P0 BRA `(.L_x_13049) ;  /* 0x0000000000488947 */ /* 0x000fea0003800000 */
[----:B--2---:R-:W1:Y:S02]  /*2762d0*/  LDS.64 R4, [R10] ;  /* 0x000000000a047984 */ /* 0x004e640000000a00 */
        /* <DEDUP_REMOVED lines=17> */
.L_x_13049:
[----:B------:R-:W-:Y:S05]  /*2763f0*/  BSYNC.RECONVERGENT B5 ;  /* 0x0000000000057941 */ /* 0x000fea0003800200 */
.L_x_13048:
[----:B------:R3:W-:Y:S01]  /*276400*/  STL [UR45], R6 ;  /* 0x00000006ff007987 */ /* 0x0007e2000810082d */
[----:B------:R-:W-:Y:S05]  /*276410*/  BRA `(.L_x_13050) ;  /* 0x0000000000107947 */ /* 0x000fea0003800000 */
.L_x_13044:
[----:B------:R-:W-:-:S05]  /*276420*/  LEA R4, P0, R43, R12, 0x2 ;  /* 0x0000000c2b047211 */ /* 0x000fca00078010ff */
[----:B------:R-:W-:-:S05]  /*276430*/  IMAD.X R5, RZ, RZ, R13, P0 ;  /* 0x000000ffff057224 */ /* 0x000fca00000e060d */
[----:B------:R1:W-:Y:S04]  /*276440*/  ST.E desc[UR36][R4.64+0x20], RZ ;  /* 0x000020ff04007985 */ /* 0x0003e8000c101924 */
[----:B------:R1:W-:Y:S02]  /*276450*/  ST.E.U8 desc[UR36][R4.64+0x20], RZ ;  /* 0x000020ff04007985 */ /* 0x0003e4000c101124 */
.L_x_13050:
[----:B------:R-:W-:Y:S05]  /*276460*/  BSYNC.RECONVERGENT B0 ;  /* 0x0000000000007941 */ /* 0x000fea0003800200 */
.L_x_13043:
[----:B------:R-:W-:-:S05]  /*276470*/  VIADD R11, R11, 0x2 ;  /* 0x000000020b0b7836 */ /* 0x000fca0000000000 */
[----:B------:R-:W-:-:S13]  /*276480*/  ISETP.NE.AND P0, PT, R11, R8, PT ;  /* 0x000000080b00720c */ /* 0x000fda0003f05270 */
[----:B------:R-:W-:Y:S05]  /*276490*/  @P0 BRA `(.L_x_13051) ;  /* 0xfffffff400280947 */ /* 0x000fea000383ffff */
.L_x_13035:
[----:B------:R-:W-:Y:S05]  /*2764a0*/  BSYNC B1 ;  /* 0x0000000000017941 */ /* 0x000fea0003800000 */
.L_x_13034:
[----:B-12---:R-:W-:Y:S01]  /*2764b0*/  LOP3.LUT R4, R0, 0x1, RZ, 0xc0, !PT ;  /* 0x0000000100047812 */ /* 0x006fe200078ec0ff */
[----:B------:R-:W-:Y:S05]  /*2764c0*/  BMOV.32.CLEAR RZ, B0 ;  /* 0x0000000000ff7355 */ /* 0x000fea0000100000 */
[----:B------:R-:W-:Y:S01]  /*2764d0*/  ISETP.NE.U32.AND P0, PT, R4, 0x1, PT ;  /* 0x000000010400780c */ /* 0x000fe20003f05070 */
[----:B------:R-:W-:-:S12]  /*2764e0*/  BSSY.RECONVERGENT B0, `(.L_x_13032) ;  /* 0x0000055000007945 */ /* 0x000fd80003800200 */
        /* <DEDUP_REMOVED lines=43> */
[----:B------:R-:W3:Y:S01]  /*2767a0*/  LDL R4, [UR45] ;  /* 0x0000002dff047983 */ /* 0x000ee20008100800 */
[----:B------:R-:W-:Y:S01]  /*2767b0*/  IMAD.MOV.U32 R13, RZ, RZ, R20 ;  /* 0x000000ffff0d7224 */ /* 0x000fe200078e0014 */
[----:B---3--:R-:W-:Y:S01]  /*2767c0*/  ISETP.EQ.AND P0, PT, R4, RZ, PT ;  /* 0x000000ff0400720c */ /* 0x008fe20003f02270 */
[----:B--2---:R-:W-:-:S12]  /*2767d0*/  BRA `(.L_x_13056) ;  /* 0x0000000000107947 */ /* 0x004fd80003800000 */
.L_x_13055:
[----:B------:R-:W-:Y:S01]  /*2767e0*/  IMAD.MOV.U32 R4, RZ, RZ, 0x5272 ;  /* 0x00005272ff047424 */ /* 0x000fe200078e00ff */
[----:B------:R-:W-:Y:S01]  /*2767f0*/  PLOP3.LUT P0, PT, PT, PT, PT, 0x8, 0x80 ;  /* 0x000000000080781c */ /* 0x000fe20003f0e170 */
[----:B------:R-:W-:-:S03]  /*276800*/  IMAD.MOV.U32 R13, RZ, RZ, -0x1 ;  /* 0xffffffffff0d7424 */ /* 0x000fc600078e00ff */
[----:B------:R1:W-:Y:S09]  /*276810*/  STL [UR45], R4 ;  /* 0x00000004ff007987 */ /* 0x0003f2000810082d */
.L_x_13056:
[----:B------:R-:W-:Y:S05]  /*276820*/  BSYNC.RECONVERGENT B1 ;  /* 0x0000000000017941 */ /* 0x000fea0003800200 */
.L_x_13054:
        /* <DEDUP_REMOVED lines=25> */
.L_x_13058:
[----:B------:R-:W-:Y:S05]  /*2769c0*/  BSYNC.RECONVERGENT B1 ;  /* 0x0000000000017941 */ /* 0x000fea0003800200 */
.L_x_13057:
[----:B------:R4:W-:Y:S01]  /*2769d0*/  STL [UR45], R6 ;  /* 0x00000006ff007987 */ /* 0x0009e2000810082d */
[----:B------:R-:W-:Y:S05]  /*2769e0*/  BRA `(.L_x_13052) ;  /* 0x0000000000107947 */ /* 0x000fea0003800000 */
.L_x_13053:
[----:B------:R-:W-:-:S05]  /*2769f0*/  LEA R4, P0, R8, R12, 0x2 ;  /* 0x0000000c08047211 */ /* 0x000fca00078010ff */
[----:B------:R-:W-:-:S05]  /*276a00*/  IMAD.X R5, RZ, RZ, R13, P0 ;  /* 0x000000ffff057224 */ /* 0x000fca00000e060d */
[----:B------:R1:W-:Y:S04]  /*276a10*/  ST.E desc[UR36][R4.64+0x20], RZ ;  /* 0x000020ff04007985 */ /* 0x0003e8000c101924 */
[----:B------:R1:W-:Y:S02]  /*276a20*/  ST.E.U8 desc[UR36][R4.64+0x20], RZ ;  /* 0x000020ff04007985 */ /* 0x0003e4000c101124 */
.L_x_13052:
[----:B------:R-:W-:Y:S05]  /*276a30*/  BSYNC.RECONVERGENT B0 ;  /* 0x0000000000007941 */ /* 0x000fea0003800200 */
.L_x_13032:
[----:B------:R-:W-:-:S13]  /*276a40*/  ISETP.GE.AND P0, PT, R0, 0x1, PT ;  /* 0x000000010000780c */ /* 0x000fda0003f06270 */
[----:B------:R-:W-:Y:S05]  /*276a50*/  @!P0 BREAK B2 ;  /* 0x0000000000028942 */ /* 0x000fea0003800000 */
[----:B------:R-:W-:Y:S05]  /*276a60*/  @!P0 BRA `(.L_x_13033) ;  /* 0x0000000800f88947 */ /* 0x000fea0003800000 */
[----:B------:R-:W-:Y:S05]  /*276a70*/  BSYNC B2 ;  /* 0x0000000000027941 */ /* 0x000fea0003800000 */
.L_x_13031:
[----:B------:R-:W-:Y:S01]  /*276a80*/  ISETP.NE.AND P2, PT, R39, -0x1, PT ;  /* 0xffffffff2700780c */ /* 0x000fe20003f45270 */
[----:B------:R-:W-:-:S12]  /*276a90*/  IMAD.MOV.U32 R11, RZ, RZ, RZ ;  /* 0x000000ffff0b7224 */ /* 0x000fd800078e00ff */
.L_x_13073:
[----:B012---:R-:W-:Y:S01]  /*276aa0*/  @!P2 IMAD.MOV.U32 R4, RZ, RZ, 0x5368 ;  /* 0x00005368ff04a424 */ /* 0x007fe200078e00ff */
[----:B------:R-:W-:Y:S05]  /*276ab0*/  YIELD ;  /* 0x0000000000007946 */ /* 0x000fea0003800000 */
[----:B------:R1:W-:Y:S01]  /*276ac0*/  @!P2 STL [UR45], R4 ;  /* 0x00000004ff00a987 */ /* 0x0003e2000810082d */
[----:B------:R-:W-:Y:S05]  /*276ad0*/  BMOV.32.CLEAR RZ, B0 ;  /* 0x0000000000ff7355 */ /* 0x000fea0000100000 */
[----:B------:R-:W-:Y:S01]  /*276ae0*/  BSSY.RECONVERGENT B0, `(.L_x_13059) ;  /* 0x0000058000007945 */ /* 0x000fe20003800200 */
[----:B------:R-:W-:Y:S01]  /*276af0*/  IMAD.SHL.U32 R8, R11, 0x4, RZ ;  /* 0x000000040b087824 */ /* 0x000fe200078e00ff */
[----:B-----5:R-:W-:-:S02]  /*276b00*/  @!P2 PRMT R15, RZ, 0x7610, R15 ;  /* 0x00007610ff0fa816 */ /* 0x020fc4000000000f */
[----:B-1----:R-:W-:Y:S05]  /*276b10*/  @!P2 BRA `(.L_x_13060) ;  /* 0x000000040050a947 */ /* 0x002fea0003800000 */
[----:B------:R-:W1:Y:S01]  /*276b20*/  S2R R5, SR_CgaCtaId ;  /* 0x0000000000057919 */ /* 0x000e620000008800 */
[----:B------:R-:W-:-:S04]  /*276b30*/  MOV R4, 0x400 ;  /* 0x0000040000047802 */ /* 0x000fc80000000f00 */
[----:B-1----:R-:W-:-:S05]  /*276b40*/  LEA R20, R5, R4, 0x18 ;  /* 0x0000000405147211 */ /* 0x002fca00078ec0ff */
[----:B---34-:R-:W1:Y:S02]  /*276b50*/  LDS.128 R4, [R20] ;  /* 0x0000000014047984 */ /* 0x018e640000000c00 */
        /* <DEDUP_REMOVED lines=46> */
.L_x_13063:
[----:B------:R-:W-:Y:S05]  /*276e40*/  BSYNC.RECONVERGENT B1 ;  /* 0x0000000000017941 */ /* 0x000fea0003800200 */
.L_x_13062:
[----:B------:R-:W-:Y:S01]  /*276e50*/  BSSY.RECONVERGENT B1, `(.L_x_13064) ;  /* 0x000001a000017945 */ /* 0x000fe20003800200 */
[----:B-1----:R-:W-:Y:S02]  /*276e60*/  IMAD.MOV.U32 R6, RZ, RZ, RZ ;  /* 0x000000ffff067224 */ /* 0x002fe400078e00ff */
        /* <DEDUP_REMOVED lines=9> */
[----:B------:R-:W3:Y:S02]  /*276f00*/  LDL R7, [UR45] ;  /* 0x0000002dff077983 */ /* 0x000ee40008100800 */
[----:B---3--:R-:W-:-:S13]  /*276f10*/  ISETP.NE.AND P0, PT, R7, RZ, PT ;  /* 0x000000ff0700720c */ /* 0x008fda0003f05270 */
[----:B--2---:R-:W-:Y:S05]  /*276f20*/  @P0 BRA `(.L_x_13065) ;  /* 0x0000000000300947 */ /* 0x004fea0003800000 */
[----:B------:R-:W1:Y:S02]  /*276f30*/  LDS.64 R4, [R20] ;  /* 0x0000000014047984 */ /* 0x000e640000000a00 */
        /* <DEDUP_REMOVED lines=9> */
[----:B---3--:R-:W-:-:S04]  /*276fd0*/  ISETP.NE.AND P0, PT, R6, RZ, PT ;  /* 0x000000ff0600720c */ /* 0x008fc80003f05270 */
[----:B--2---:R-:W-:-:S09]  /*276fe0*/  SEL R6, R21, RZ, !P0 ;  /* 0x000000ff15067207 */ /* 0x004fd20004000000 */
.L_x_13065:
[----:B------:R-:W-:Y:S05]  /*276ff0*/  BSYNC.RECONVERGENT B1 ;  /* 0x0000000000017941 */ /* 0x000fea0003800200 */
.L_x_13064:
[----:B------:R2:W-:Y:S01]  /*277000*/  STL [UR45], R6 ;  /* 0x00000006ff007987 */ /* 0x0005e2000810082d */
[----:B------:R-:W-:Y:S01]  /*277010*/  PRMT R15, RZ, 0x7610, R15 ;  /* 0x00007610ff0f7816 */ /* 0x000fe2000000000f */
[----:B------:R-:W-:Y:S06]  /*277020*/  BRA `(.L_x_13060) ;  /* 0x00000000000c7947 */ /* 0x000fec0003800000 */
.L_x_13061:
[----:B------:R-:W-:-:S05]  /*277030*/  IADD3 R4, P0, PT, R8, R12, RZ ;  /* 0x0000000c08047210 */ /* 0x000fca0007f1e0ff */
[----:B------:R-:W-:-:S05]  /*277040*/  IMAD.X R5, RZ, RZ, R13, P0 ;  /* 0x000000ffff057224 */ /* 0x000fca00000e060d */
[----:B------:R1:W5:Y:S03]  /*277050*/  LD.E.U8 R15, desc[UR36][R4.64+0x20] ;  /* 0x00002024040f7980 */ /* 0x000366000c101100 */
.L_x_13060:
[----:B------:R-:W-:Y:S05]  /*277060*/  BSYNC.RECONVERGENT B0 ;  /* 0x0000000000007941 */ /* 0x000fea0003800200 */
.L_x_13059:
[----:B------:R-:W-:Y:S01]  /*277070*/  ISETP.NE.AND P0, PT, R9, -0x1, PT ;  /* 0xffffffff0900780c */ /* 0x000fe20003f05270 */
[----:B------:R-:W-:Y:S05]  /*277080*/  BMOV.32.CLEAR RZ, B0 ;  /* 0x0000000000ff7355 */ /* 0x000fea0000100000 */
[----:B------:R-:W-:Y:S07]  /*277090*/  BSSY.RECONVERGENT B0, `(.L_x_13066) ;  /* 0x0000058000007945 */ /* 0x000fee0003800200 */
[----:B-1----:R-:W-:-:S05]  /*2770a0*/  @!P0 IMAD.MOV.U32 R4, RZ, RZ, 0x5368 ;  /* 0x00005368ff048424 */ /* 0x002fca00078e00ff */
[----:B------:R1:W-:Y:S01]  /*2770b0*/  @!P0 STL [UR45], R4 ;  /* 0x00000004ff008987 */ /* 0x0003e2000810082d */
[----:B------:R-:W-:Y:S05]  /*2770c0*/  @!P0 BRA `(.L_x_13067) ;  /* 0x0000000400508947 */ /* 0x000fea0003800000 */
[----:B------:R-:W0:Y:S01]  /*2770d0*/  S2R R5, SR_CgaCtaId ;  /* 0x0000000000057919 */ /* 0x000e220000008800 */
[----:B-1----:R-:W-:-:S04]  /*2770e0*/  MOV R4, 0x400 ;  /* 0x0000040000047802 */ /* 0x002fc80000000f00 */
[----:B0-----:R-:W-:-:S05]  /*2770f0*/  LEA R20, R5, R4, 0x18 ;  /* 0x0000000405147211 */ /* 0x001fca00078ec0ff */
        /* <DEDUP_REMOVED lines=47> */
.L_x_13070:
[----:B------:R-:W-:Y:S05]  /*2773f0*/  BSYNC.RECONVERGENT B1 ;  /* 0x0000000000017941 */ /* 0x000fea0003800200 */
.L_x_13069:
        /* <DEDUP_REMOVED lines=26> */
.L_x_13072:
[----:B------:R-:W-:Y:S05]  /*2775a0*/  BSYNC.RECONVERGENT B1 ;  /* 0x0000000000017941 */ /* 0x000fea0003800200 */
.L_x_13071:
[----:B------:R1:W-:Y:S01]  /*2775b0*/  STL [UR45], R6 ;  /* 0x00000006ff007987 */ /* 0x0003e2000810082d */
[----:B------:R-:W-:Y:S05]  /*2775c0*/  BRA `(.L_x_13067) ;  /* 0x0000000000107947 */ /* 0x000fea0003800000 */
.L_x_13068:
[----:B------:R-:W-:-:S05]  /*2775d0*/  IADD3 R4, P0, PT, R8, R12, RZ ;  /* 0x0000000c08047210 */ /* 0x000fca0007f1e0ff */
[----:B------:R-:W-:-:S05]  /*2775e0*/  IMAD.X R5, RZ, RZ, R13, P0 ;  /* 0x000000ffff057224 */ /* 0x000fca00000e060d */
[----:B------:R0:W-:Y:S04]  /*2775f0*/  ST.E desc[UR36][R4.64+0x20], RZ ;  /* 0x000020ff04007985 */ /* 0x0001e8000c101924 */
[----:B-----5:R0:W-:Y:S02]  /*277600*/  ST.E.U8 desc[UR36][R4.64+0x20], R15 ;  /* 0x0000200f04007985 */ /* 0x0201e4000c101124 */
.L_x_13067:
[----:B------:R-:W-:Y:S05]  /*277610*/  BSYNC.RECONVERGENT B0 ;  /* 0x0000000000007941 */ /* 0x000fea0003800200 */
.L_x_13066:
[----:B------:R-:W-:-:S05]  /*277620*/  VIADD R11, R11, 0x1 ;  /* 0x000000010b0b7836 */ /* 0x000fca0000000000 */
[----:B------:R-:W-:-:S13]  /*277630*/  ISETP.NE.AND P0, PT, R11, R0, PT ;  /* 0x000000000b00720c */ /* 0x000fda0003f05270 */
[----:B------:R-:W-:Y:S05]  /*277640*/  @P0 BRA `(.L_x_13073) ;  /* 0xfffffff400140947 */ /* 0x000fea000383ffff */
.L_x_13033:
[----:B------:R-:W-:Y:S05]  /*277650*/  BSYNC B3 ;  /* 0x0000000000037941 */ /* 0x000fea0003800000 */
.L_x_13030:
[----:B------:R-:W0:Y:S01]  /*277660*/  S2UR UR5, SR_CgaCtaId ;  /* 0x00000000000579c3 */ /* 0x000e220000008800 */
[----:B------:R-:W-:Y:S02]  /*277670*/  UMOV UR4, 0x400 ;  /* 0x0000040000047882 */ /* 0x000fe40000000000 */
[----:B0-----:R-:W-:-:S06]  /*277680*/  ULEA UR4, UR5, UR4, 0x18 ;  /* 0x0000000405047291 */ /* 0x001fcc000f8ec0ff */
[----:B------:R-:W-:-:S05]  /*277690*/  IMAD.U32 R10, RZ, RZ, UR4 ;  /* 0x00000004ff0a7e24 */ /* 0x000fca000f8e00ff */
[----:B-12---:R-:W0:Y:S02]  /*2776a0*/  LDS.64 R4, [R10] ;  /* 0x000000000a047984 */ /* 0x006e240000000a00 */
[----:B0-----:R-:W-:-:S05]  /*2776b0*/  IMAD.WIDE R4, R3, 0x10, R4 ;  /* 0x0000001003047825 */ /* 0x001fca00078e0204 */
[----:B------:R-:W-:Y:S04]  /*2776c0*/  ST.E desc[UR36][R4.64+0x20], R9 ;  /* 0x0000200904007985 */ /* 0x000fe8000c101924 */
[----:B---34-:R-:W0:Y:S02]  /*2776d0*/  LDS.64 R6, [R10] ;  /* 0x000000000a067984 */ /* 0x018e240000000a00 */
[----:B0-----:R-:W-:-:S05]  /*2776e0*/  IMAD.WIDE R6, R3, 0x10, R6 ;  /* 0x0000001003067825 */ /* 0x001fca00078e0206 */
[----:B------:R-:W-:Y:S04]  /*2776f0*/  ST.E desc[UR36][R6.64+0x28], R0 ;  /* 0x0000280006007985 */ /* 0x000fe8000c101924 */
[----:B------:R-:W0:Y:S02]  /*277700*/  LDS.64 R12, [R10] ;  /* 0x000000000a0c7984 */ /* 0x000e240000000a00 */
[----:B0-----:R-:W-:-:S05]  /*277710*/  IMAD.WIDE R12, R3, 0x10, R12 ;  /* 0x00000010030c7825 */ /* 0x001fca00078e020c */
[----:B------:R2:W-:Y:S02]  /*277720*/  ST.E desc[UR36][R12.64+0x30], RZ ;  /* 0x000030ff0c007985 */ /* 0x0005e4000c101924 */
.L_x_13029:
[----:B------:R-:W-:Y:S05]  /*277730*/  BSYNC B4 ;  /* 0x0000000000047941 */ /* 0x000fea0003800000 */
.L_x_13028:
[----:B------:R-:W-:Y:S01]  /*277740*/  ISETP.NE.AND P0, PT, R45, -0x1, PT ;  /* 0xffffffff2d00780c */ /* 0x000fe20003f05270 */
[----:B------:R-:W-:Y:S05]  /*277750*/  BMOV.32.CLEAR RZ, B0 ;  /* 0x0000000000ff7355 */ /* 0x000fea0000100000 */
[----:B------:R-:W-:Y:S07]  /*277760*/  BSSY.RECONVERGENT B0, `(.L_x_13074) ;  /* 0x0000055000007945 */ /* 0x000fee0003800200 */
[----:B-1----:R-:W-:-:S05]  /*277770*/  @!P0 IMAD.MOV.U32 R0, RZ, RZ, 0x5368 ;  /* 0x00005368ff008424 */ /* 0x002fca00078e00ff */
[----:B------:R1:W-:Y:S01]  /*277780*/  @!P0 STL [UR45], R0 ;  /* 0x00000000ff008987 */ /* 0x0003e2000810082d */
[----:B------:R-:W-:Y:S05]  /*277790*/  @!P0 BRA `(.L_x_13075) ;  /* 0x0000000400448947 */ /* 0x000fea0003800000 */
[----:B------:R-:W3:Y:S02]  /*2777a0*/  LDS.128 R4, [R10] ;  /* 0x000000000a047984 */ /* 0x000ee40000000c00 */
[----:B---3--:R-:W-:-:S05]  /*2777b0*/  IMAD.WIDE R8, R45, 0x10, R4 ;  /* 0x000000102d087825 */ /* 0x008fca00078e0204 */
[----:B------:R-:W3:Y:S01]  /*2777c0*/  LD.E R14, desc[UR36][R8.64+0xc] ;  /* 0x00000c24080e7980 */ /* 0x000ee2000c101900 */
[C---:B------:R-:W-:Y:S02]  /*2777d0*/  ISETP.GT.AND P1, PT, R35.reuse, -0x1, PT ;  /* 0xffffffff2300780c */ /* 0x040fe40003f24270 */
[----:B---3--:R-:W-:-:S13]  /*2777e0*/  ISETP.GE.AND P0, PT, R35, R14, PT ;  /* 0x0000000e2300720c */ /* 0x008fda0003f06270 */
[----:B------:R-:W-:Y:S05]  /*2777f0*/  @!P0 BRA P1, `(.L_x_13076) ;  /* 0x0000000400208947 */ /* 0x000fea0000800000 */
        /* <DEDUP_REMOVED lines=10> */
[----:B-1----:R-:W-:Y:S01]  /*2778a0*/  @!P0 IMAD.MOV.U32 R0, RZ, RZ, 0x5272 ;  /* 0x00005272ff008424 */ /* 0x002fe200078e00ff */
[----:B------:R-:W-:-:S04]  /*2778b0*/  @!P0 PLOP3.LUT P1, PT, PT, PT, PT, 0x8, 0x80 ;  /* 0x000000000080881c */ /* 0x000fc80003f2e170 */
[----:B------:R1:W-:Y:S01]  /*2778c0*/  @!P0 STL [UR45], R0 ;  /* 0x00000000ff008987 */ /* 0x0003e2000810082d */
[----:B------:R-:W-:Y:S08]  /*2778d0*/  @!P0 BRA `(.L_x_13078) ;  /* 0x0000000000708947 */ /* 0x000ff00003800000 */
[--C-:B------:R-:W-:Y:S01]  /*2778e0*/  SHF.R.S64 R11, RZ, 0x1c, R3.reuse ;  /* 0x0000001cff0b7819 */ /* 0x100fe20000001003 */
[----:B-1----:R-:W-:Y:S01]  /*2778f0*/  IMAD.MOV.U32 R0, RZ, RZ, 0x1 ;  /* 0x00000001ff007424 */ /* 0x002fe200078e00ff */
[----:B-----5:R-:W-:Y:S01]  /*277900*/  SHF.R.S32.HI R15, RZ, 0x1c, R3 ;  /* 0x0000001cff0f7819 */ /* 0x020fe20000011403 */
[----:B--2---:R-:W-:Y:S01]  /*277910*/  IMAD.MOV.U32 R13, RZ, RZ, 0xe18 ;  /* 0x00000e18ff0d7424 */ /* 0x004fe200078e00ff */
        /* <DEDUP_REMOVED lines=23> */
[----:B--23--:R-:W-:-:S13]  /*277a90*/  ISETP.EQ.AND P1, PT, R0, RZ, PT ;  /* 0x000000ff0000720c */ /* 0x00cfda0003f22270 */
.L_x_13078:
[----:B------:R-:W-:Y:S05]  /*277aa0*/  BSYNC.RECONVERGENT B1 ;  /* 0x0000000000017941 */ /* 0x000fea0003800200 */
.L_x_13077:
        /* <DEDUP_REMOVED lines=11> */
[----:B------:R-:W4:Y:S02]  /*277b60*/  LDL R6, [UR45] ;  /* 0x0000002dff067983 */ /* 0x000f240008100800 */
[----:B----4-:R-:W-:-:S13]  /*277b70*/  ISETP.NE.AND P0, PT, R6, RZ, PT ;  /* 0x000000ff0600720c */ /* 0x010fda0003f05270 */
[----:B---3--:R-:W-:Y:S05]  /*277b80*/  @P0 BRA `(.L_x_13080) ;  /* 0x0000000000300947 */ /* 0x008fea0003800000 */
[----:B------:R-:W1:Y:S02]  /*277b90*/  LDS.64 R4, [R10] ;  /* 0x000000000a047984 */ /* 0x000e640000000a00 */
        /* <DEDUP_REMOVED lines=9> */
[----:B----4-:R-:W-:-:S04]  /*277c30*/  ISETP.NE.AND P0, PT, R0, RZ, PT ;  /* 0x000000ff0000720c */ /* 0x010fc80003f05270 */
[----:B---3--:R-:W-:-:S09]  /*277c40*/  SEL R0, R3, RZ, !P0 ;  /* 0x000000ff03007207 */ /* 0x008fd20004000000 */
.L_x_13080:
[----:B------:R-:W-:Y:S05]  /*277c50*/  BSYNC.RECONVERGENT B1 ;  /* 0x0000000000017941 */ /* 0x000fea0003800200 */
.L_x_13079:
[----:B------:R3:W-:Y:S01]  /*277c60*/  STL [UR45], R0 ;  /* 0x00000000ff007987 */ /* 0x0007e2000810082d */
[----:B------:R-:W-:Y:S05]  /*277c70*/  BRA `(.L_x_13075) ;  /* 0x00000000000c7947 */ /* 0x000fea0003800000 */
.L_x_13076:
[----:B------:R-:W-:-:S05]  /*277c80*/  LEA R4, P0, R35, R8, 0x2 ;  /* 0x0000000823047211 */ /* 0x000fca00078010ff */
[----:B------:R-:W-:-:S05]  /*277c90*/  IMAD.X R5, RZ, RZ, R9, P0 ;  /* 0x000000ffff057224 */ /* 0x000fca00000e0609 */
[----:B------:R4:W-:Y:S03]  /*277ca0*/  ST.E desc[UR36][R4.64+0x20], R3 ;  /* 0x0000200304007985 */ /* 0x0009e6000c101924 */
.L_x_13075:
[----:B------:R-:W-:Y:S05]  /*277cb0*/  BSYNC.RECONVERGENT B0 ;  /* 0x0000000000007941 */ /* 0x000fea0003800200 */
.L_x_13074:
[----:B------:R-:W0:Y:S02]  /*277cc0*/  LDC.64 R40, c[0x4][0x10] ;  /* 0x01000400ff287b82 */ /* 0x000e240000000a00 */
[----:B0-----:R-:W5:Y:S01]  /*277cd0*/  LDG.E.64 R40, desc[UR36][R40.64] ;  /* 0x0000002428287981 */ /* 0x001f62000c1e1b00 */
[----:B------:R-:W-:-:S07]  /*277ce0*/  VIADD R35, R35, 0x1 ;  /* 0x0000000123237836 */ /* 0x000fce0000000000 */
.L_x_12983:
[----:B------:R-:W-:Y:S05]  /*277cf0*/  BSYNC B7 ;  /* 0x0000000000077941 */ /* 0x000fea0003800000 */
.L_x_12982:
[----:B-1-3-5:R-:W3:Y:S01]  /*277d00*/  LD.E.U8.STRONG.SYS R0, desc[UR36][R40.64+0x1a] ;  /* 0x00001a2428007980 */ /* 0x02aee2000c115100 */
[----:B------:R-:W-:Y:S01]  /*277d10*/  BSSY B7, `(.L_x_13081) ;  /* 0x0000470000077945 */ /* 0x000fe20003800000 */
[----:B---3--:R-:W-:-:S13]  /*277d20*/  ISETP.NE.AND P0, PT, R0, RZ, PT ;  /* 0x000000ff0000720c */ /* 0x008fda0003f05270 */
[----:B------:R-:W-:Y:S05]  /*277d30*/  @!P0 BRA `(.L_x_13082) ;  /* 0x0000004400b48947 */ /* 0x000fea0003800000 */
[----:B------:R-:W-:Y:S05]  /*277d40*/  BMOV.32.CLEAR RZ, B0 ;  /* 0x0000000000ff7355 */ /* 0x000fea0000100000 */
[----:B------:R-:W-:Y:S01]  /*277d50*/  BSSY B0, `(.L_x_13083) ;  /* 0x000000a000007945 */ /* 0x000fe20003800000 */
[----:B----4-:R-:W-:-:S07]  /*277d60*/  IMAD.MOV.U32 R3, RZ, RZ, RZ ;  /* 0x000000ffff037224 */ /* 0x010fce00078e00ff */
.L_x_13084:
        /* <DEDUP_REMOVED lines=9> */
.L_x_13083:
[C---:B--2---:R-:W-:Y:S01]  /*277e00*/  LOP3.LUT P0, R12, R42.reuse, 0x1, RZ, 0xc0, !PT ;  /* 0x000000012a0c7812 */ /* 0x044fe2000780c0ff */
        /* <DEDUP_REMOVED lines=47> */
.L_x_13104:
        /* <DEDUP_REMOVED lines=52> */
.L_x_13092:
[----:B------:R-:W-:Y:S05]  /*278440*/  BSYNC.RECONVERGENT B3 ;  /* 0x0000000000037941 */ /* 0x000fea0003800200 */
.L_x_13091:
        /* <DEDUP_REMOVED lines=26> */
.L_x_13094:
[----:B------:R-:W-:Y:S05]  /*2785f0*/  BSYNC.RECONVERGENT B3 ;  /* 0x0000000000037941 */ /* 0x000fea0003800200 */
.L_x_13093:
[----:B------:R2:W-:Y:S01]  /*278600*/  STL [UR45], R6 ;  /* 0x00000006ff007987 */ /* 0x0005e2000810082d */
[----:B------:R-:W-:Y:S05]  /*278610*/  BRA `(.L_x_13095) ;  /* 0x0000000000107947 */ /* 0x000fea0003800000 */
.L_x_13090:
[----:B------:R-:W-:-:S05]  /*278620*/  LEA R4, P0, R3, R10, 0x2 ;  /* 0x0000000a03047211 */ /* 0x000fca00078010ff */
[----:B------:R-:W-:-:S05]  /*278630*/  IMAD.X R5, RZ, RZ, R11, P0 ;  /* 0x000000ffff057224 */ /* 0x000fca00000e060b */
[----:B------:R3:W-:Y:S04]  /*278640*/  ST.E desc[UR36][R4.64+0x20], RZ ;  /* 0x000020ff04007985 */ /* 0x0007e8000c101924 */
[----:B------:R3:W-:Y:S02]  /*278650*/  ST.E.U8 desc[UR36][R4.64+0x20], RZ ;  /* 0x000020ff04007985 */ /* 0x0007e4000c101124 */
.L_x_13095:
[----:B------:R-:W-:Y:S05]  /*278660*/  BSYNC.RECONVERGENT B2 ;  /* 0x0000000000027941 */ /* 0x000fea0003800200 */
.L_x_13089:
        /* <DEDUP_REMOVED lines=52> */
.L_x_13099:
[----:B------:R-:W-:Y:S01]  /*2789b0*/  IMAD.MOV.U32 R4, RZ, RZ, 0x5272 ;  /* 0x00005272ff047424 */ /* 0x000fe200078e00ff */
[----:B------:R-:W-:Y:S01]  /*2789c0*/  PLOP3.LUT P0, PT, PT, PT, PT, 0x8, 0x80 ;  /* 0x000000000080781c */ /* 0x000fe20003f0e170 */
[----:B------:R-:W-:-:S03]  /*2789d0*/  IMAD.MOV.U32 R9, RZ, RZ, -0x1 ;  /* 0xffffffffff097424 */ /* 0x000fc600078e00ff */
[----:B------:R0:W-:Y:S09]  /*2789e0*/  STL [UR45], R4 ;  /* 0x00000004ff007987 */ /* 0x0001f2000810082d */
.L_x_13100:
[----:B------:R-:W-:Y:S05]  /*2789f0*/  BSYNC.RECONVERGENT B3 ;  /* 0x0000000000037941 */ /* 0x000fea0003800200 */
.L_x_13098:
        /* <DEDUP_REMOVED lines=25> */
.L_x_13102:
[----:B------:R-:W-:Y:S05]  /*278b90*/  BSYNC.RECONVERGENT B3 ;  /* 0x0000000000037941 */ /* 0x000fea0003800200 */
.L_x_13101:
[----:B------:R2:W-:Y:S01]  /*278ba0*/  STL [UR45], R6 ;  /* 0x00000006ff007987 */ /* 0x0005e2000810082d */
[----:B------:R-:W-:Y:S05]  /*278bb0*/  BRA `(.L_x_13103) ;  /* 0x0000000000107947 */ /* 0x000fea0003800000 */
.L_x_13097:
[----:B------:R-:W-:-:S05]  /*278bc0*/  LEA R4, P0, R21, R10, 0x2 ;  /* 0x0000000a15047211 */ /* 0x000fca00078010ff */
[----:B------:R-:W-:-:S05]  /*278bd0*/  IMAD.X R5, RZ, RZ, R11, P0 ;  /* 0x000000ffff057224 */ /* 0x000fca00000e060b */
[----:B------:R0:W-:Y:S04]  /*278be0*/  ST.E desc[UR36][R4.64+0x20], RZ ;  /* 0x000020ff04007985 */ /* 0x0001e8000c101924 */
[----:B------:R0:W-:Y:S02]  /*278bf0*/  ST.E.U8 desc[UR36][R4.64+0x20], RZ ;  /* 0x000020ff04007985 */ /* 0x0001e4000c101124 */
.L_x_13103:
[----:B------:R-:W-:Y:S05]  /*278c00*/  BSYNC.RECONVERGENT B2 ;  /* 0x0000000000027941 */ /* 0x000fea0003800200 */
.L_x_13096:
[----:B------:R-:W-:-:S05]  /*278c10*/  VIADD R3, R3, 0x2 ;  /* 0x0000000203037836 */ /* 0x000fca0000000000 */
[----:B------:R-:W-:-:S13]  /*278c20*/  ISETP.NE.AND P0, PT, R3, R0, PT ;  /* 0x000000000300720c */ /* 0x000fda0003f05270 */
[----:B------:R-:W-:Y:S05]  /*278c30*/  @P0 BRA `(.L_x_13104) ;  /* 0xfffffff400300947 */ /* 0x000fea000383ffff */
.L_x_13088:
[----:B------:R-:W-:Y:S05]  /*278c40*/  BSYNC B0 ;  /* 0x0000000000007941 */ /* 0x000fea0003800000 */
.L_x_13087:
        /* <DEDUP_REMOVED lines=49> */
.L_x_13107:
[----:B------:R-:W-:Y:S01]  /*278f60*/  IMAD.MOV.U32 R4, RZ, RZ, 0x5272 ;  /* 0x00005272ff047424 */ /* 0x000fe200078e00ff */
[----:B------:R-:W-:Y:S01]  /*278f70*/  PLOP3.LUT P0, PT, PT, PT, PT, 0x8, 0x80 ;  /* 0x000000000080781c */ /* 0x000fe20003f0e170 */
[----:B------:R-:W-:-:S03]  /*278f80*/  IMAD.MOV.U32 R3, RZ, RZ, -0x1 ;  /* 0xffffffffff037424 */ /* 0x000fc600078e00ff */
[----:B------:R0:W-:Y:S09]  /*278f90*/  STL [UR45], R4 ;  /* 0x00000004ff007987 */ /* 0x0001f2000810082d */
.L_x_13108:
[----:B------:R-:W-:Y:S05]  /*278fa0*/  BSYNC.RECONVERGENT B0 ;  /* 0x0000000000007941 */ /* 0x000fea0003800200 */
.L_x_13106:
        /* <DEDUP_REMOVED lines=26> */
.L_x_13110:
[----:B------:R-:W-:Y:S05]  /*279150*/  BSYNC.RECONVERGENT B0 ;  /* 0x0000000000007941 */ /* 0x000fea0003800200 */
.L_x_13109:
[----:B------:R4:W-:Y:S01]  /*279160*/  STL [UR45], R6 ;  /* 0x00000006ff007987 */ /* 0x0009e2000810082d */
[----:B------:R-:W-:Y:S05]  /*279170*/  BRA `(.L_x_13086) ;  /* 0x0000000000107947 */ /* 0x000fea0003800000 */
.L_x_13105:
[----:B------:R-:W-:-:S05]  /*279180*/  LEA R4, P0, R0, R10, 0x2 ;  /* 0x0000000a00047211 */ /* 0x000fca00078010ff */
[----:B------:R-:W-:-:S05]  /*279190*/  IMAD.X R5, RZ, RZ, R11, P0 ;  /* 0x000000ffff057224 */ /* 0x000fca00000e060b */
[----:B------:R3:W-:Y:S04]  /*2791a0*/  ST.E desc[UR36][R4.64+0x20], RZ ;  /* 0x000020ff04007985 */ /* 0x0007e8000c101924 */
[----:B------:R3:W-:Y:S02]  /*2791b0*/  ST.E.U8 desc[UR36][R4.64+0x20], RZ ;  /* 0x000020ff04007985 */ /* 0x0007e4000c101124 */
.L_x_13086:
[----:B------:R-:W-:Y:S05]  /*2791c0*/  BSYNC B1 ;  /* 0x0000000000017941 */ /* 0x000fea0003800000 */
.L_x_13085:
        /* <DEDUP_REMOVED lines=15> */
.L_x_13112:
[----:B------:R-:W-:Y:S05]  /*2792c0*/  BSYNC.RECONVERGENT B6 ;  /* 0x0000000000067941 */ /* 0x000fea0003800200 */
.L_x_13111:
[----:B------:R-:W-:Y:S01]  /*2792d0*/  ISETP.NE.AND P0, PT, R42, RZ, PT ;  /* 0x000000ff2a00720c */ /* 0x000fe20003f05270 */
[----:B------:R-:W-:-:S12]  /*2792e0*/  BSSY B6, `(.L_x_13113) ;  /* 0x000007b000067945 */ /* 0x000fd80003800000 */
[----:B------:R-:W-:Y:S05]  /*2792f0*/  @!P0 BRA `(.L_x_13114) ;  /* 0x0000000400e48947 */ /* 0x000fea0003800000 */
[----:B------:R-:W-:-:S07]  /*279300*/  IMAD.MOV.U32 R43, RZ, RZ, RZ ;  /* 0x000000ffff2b7224 */ /* 0x000fce00078e00ff */
.L_x_13124:
        /* <DEDUP_REMOVED lines=60> */
.L_x_13119:
[----:B------:R-:W-:Y:S05]  /*2796d0*/  BSYNC.RECONVERGENT B1 ;  /* 0x0000000000017941 */ /* 0x000fea0003800200 */
.L_x_13118:
        /* <DEDUP_REMOVED lines=26> */
.L_x_13121:
[----:B------:R-:W-:Y:S05]  /*279880*/  BSYNC.RECONVERGENT B1 ;  /* 0x0000000000017941 */ /* 0x000fea0003800200 */
.L_x_13120:
[----:B------:R1:W-:Y:S01]  /*279890*/  STL [UR45], R0 ;  /* 0x00000000ff007987 */ /* 0x0003e2000810082d */
[----:B------:R-:W-:Y:S05]  /*2798a0*/  BRA `(.L_x_13116) ;  /* 0x0000000000107947 */ /* 0x000fea0003800000 */
.L_x_13117:
[----:B------:R-:W-:-:S05]  /*2798b0*/  LEA R4, P0, R43, R10, 0x2 ;  /* 0x0000000a2b047211 */ /* 0x000fca00078010ff */
[----:B------:R-:W-:-:S05]  /*2798c0*/  IMAD.X R5, RZ, RZ, R11, P0 ;  /* 0x000000ffff057224 */ /* 0x000fca00000e060b */
[----:B------:R3:W-:Y:S04]  /*2798d0*/  ST.E desc[UR36][R4.64+0x20], RZ ;  /* 0x000020ff04007985 */ /* 0x0007e8000c101924 */
[----:B-----5:R3:W-:Y:S02]  /*2798e0*/  ST.E.U8 desc[UR36][R4.64+0x20], R3 ;  /* 0x0000200304007985 */ /* 0x0207e4000c101124 */
.L_x_13116:
[----:B------:R-:W-:Y:S05]  /*2798f0*/  BSYNC.RECONVERGENT B0 ;  /* 0x0000000000007941 */ /* 0x000fea0003800200 */
.L_x_13115:
        /* <DEDUP_REMOVED lines=20> */
.L_x_13123:
[----:B------:R0:W-:Y:S05]  /*279a40*/  BMOV.32 B0, R44 ;  /* 0x0000002c00007356 */ /* 0x0001ea0000000000 */
[----:B------:R-:W-:Y:S05]  /*279a50*/  BSYNC.RECONVERGENT B0 ;  /* 0x0000000000007941 */ /* 0x000fea0003800200 */
.L_x_13122:
[----:B------:R-:W-:-:S05]  /*279a60*/  VIADD R43, R43, 0x1 ;  /* 0x000000012b2b7836 */ /* 0x000fca0000000000 */
[----:B------:R-:W-:-:S13]  /*279a70*/  ISETP.NE.AND P0, PT, R43, R42, PT ;  /* 0x0000002a2b00720c */ /* 0x000fda0003f05270 */
[----:B------:R-:W-:Y:S05]  /*279a80*/  @P0 BRA `(.L_x_13124) ;  /* 0xfffffff800200947 */ /* 0x000fea000383ffff */
.L_x_13114:
[----:B------:R-:W-:Y:S05]  /*279a90*/  BSYNC B6 ;  /* 0x0000000000067941 */ /* 0x000fea0003800000 */
.L_x_13113:
        /* <DEDUP_REMOVED lines=15> */
.L_x_13126:
[----:B------:R-:W-:Y:S05]  /*279b90*/  BSYNC.RECONVERGENT B6 ;  /* 0x0000000000067941 */ /* 0x000fea0003800200 */
.L_x_13125:
        /* <DEDUP_REMOVED lines=79> */
.L_x_13150:
[----:B-1234-:R-:W1:Y:S02]  /*27a090*/  LDS.128 R4, [R10] ;  /* 0x000000000a047984 */ /* 0x01ee640000000c00 */
        /* <DEDUP_REMOVED lines=52> */
.L_x_13138:
[----:B------:R-:W-:Y:S05]  /*27a3e0*/  BSYNC.RECONVERGENT B5 ;  /* 0x0000000000057941 */ /* 0x000fea0003800200 */
.L_x_13137:
        /* <DEDUP_REMOVED lines=26> */
.L_x_13140:
[----:B------:R-:W-:Y:S05]  /*27a590*/  BSYNC.RECONVERGENT B5 ;  /* 0x0000000000057941 */ /* 0x000fea0003800200 */
.L_x_13139:
[----:B------:R3:W-:Y:S01]  /*27a5a0*/  STL [UR45], R6 ;  /* 0x00000006ff007987 */ /* 0x0007e2000810082d */
[----:B------:R-:W-:Y:S05]  /*27a5b0*/  BRA `(.L_x_13141) ;  /* 0x00000000000c7947 */ /* 0x000fea0003800000 */
.L_x_13136:
[----:B------:R-:W-:-:S05]  /*27a5c0*/  LEA R4, P0, R11, R12, 0x2 ;  /* 0x0000000c0b047211 */ /* 0x000fca00078010ff */
[----:B------:R-:W-:-:S05]  /*27a5d0*/  IMAD.X R5, RZ, RZ, R13, P0 ;  /* 0x000000ffff057224 */ /* 0x000fca00000e060d */
[----:B------:R4:W-:Y:S03]  /*27a5e0*/  ST.E desc[UR36][R4.64+0x20], RZ ;  /* 0x000020ff04007985 */ /* 0x0009e6000c101924 */
.L_x_13141:
[----:B------:R-:W-:Y:S05]  /*27a5f0*/  BSYNC.RECONVERGENT B0 ;  /* 0x0000000000007941 */ /* 0x000fea0003800200 */
.L_x_13135:
        /* <DEDUP_REMOVED lines=53> */
.L_x_13145:
[----:B------:R-:W-:Y:S01]  /*27a950*/  IMAD.MOV.U32 R4, RZ, RZ, 0x5272 ;  /* 0x00005272ff047424 */ /* 0x000fe200078e00ff */
[----:B------:R-:W-:Y:S01]  /*27a960*/  PLOP3.LUT P0, PT, PT, PT, PT, 0x8, 0x80 ;  /* 0x000000000080781c */ /* 0x000fe20003f0e170 */
[----:B------:R-:W-:-:S03]  /*27a970*/  IMAD.MOV.U32 R13, RZ, RZ, -0x1 ;  /* 0xffffffffff0d7424 */ /* 0x000fc600078e00ff */
[----:B------:R1:W-:Y:S09]  /*27a980*/  STL [UR45], R4 ;  /* 0x00000004ff007987 */ /* 0x0003f2000810082d */
.L_x_13146:
[----:B------:R-:W-:Y:S05]  /*27a990*/  BSYNC.RECONVERGENT B5 ;  /* 0x0000000000057941 */ /* 0x000fea0003800200 */
.L_x_13144:
        /* <DEDUP_REMOVED lines=25> */
.L_x_13148:
[----:B------:R-:W-:Y:S05]  /*27ab30*/  BSYNC.RECONVERGENT B5 ;  /* 0x0000000000057941 */ /* 0x000fea0003800200 */
.L_x_13147:
[----:B------:R3:W-:Y:S01]  /*27ab40*/  STL [UR45], R6 ;  /* 0x00000006ff007987 */ /* 0x0007e2000810082d */
[----:B------:R-:W-:Y:S05]  /*27ab50*/  BRA `(.L_x_13149) ;  /* 0x00000000000c7947 */ /* 0x000fea0003800000 */
.L_x_13143:
[----:B------:R-:W-:-:S05]  /*27ab60*/  LEA R4, P0, R43, R12, 0x2 ;  /* 0x0000000c2b047211 */ /* 0x000fca00078010ff */
[----:B------:R-:W-:-:S05]  /*27ab70*/  IMAD.X R5, RZ, RZ, R13, P0 ;  /* 0x000000ffff057224 */ /* 0x000fca00000e060d */
[----:B------:R4:W-:Y:S03]  /*27ab80*/  ST.E desc[UR36][R4.64+0x20], RZ ;  /* 0x000020ff04007985 */ /* 0x0009e6000c101924 */
.L_x_13149:
[----:B------:R-:W-:Y:S05]  /*27ab90*/  BSYNC.RECONVERGENT B0 ;  /* 0x0000000000007941 */ /* 0x000fea0003800200 */
.L_x_13142:
[----:B------:R-:W-:-:S05]  /*27aba0*/  VIADD R11, R11, 0x2 ;  /* 0x000000020b0b7836 */ /* 0x000fca0000000000 */
[----:B------:R-:W-:-:S13]  /*27abb0*/  ISETP.NE.AND P0, PT, R11, R8, PT ;  /* 0x000000080b00720c */ /* 0x000fda0003f05270 */
[----:B------:R-:W-:Y:S05]  /*27abc0*/  @P0 BRA `(.L_x_13150) ;  /* 0xfffffff400300947 */ /* 0x000fea000383ffff */
.L_x_13134:
[----:B------:R-:W-:Y:S05]  /*27abd0*/  BSYNC B1 ;  /* 0x0000000000017941 */ /* 0x000fea0003800000 */
.L_x_13133:
[----:B-12-4-:R-:W-:Y:S01]  /*27abe0*/  LOP3.LUT R4, R0, 0x1, RZ, 0xc0, !PT ;  /* 0x0000000100047812 */ /* 0x016fe200078ec0ff */
        /* <DEDUP_REMOVED lines=50> */
.L_x_13154:
[----:B------:R-:W-:Y:S01]  /*27af10*/  IMAD.MOV.U32 R4, RZ, RZ, 0x5272 ;  /* 0x00005272ff047424 */ /* 0x000fe200078e00ff */
[----:B------:R-:W-:Y:S01]  /*27af20*/  PLOP3.LUT P0, PT, PT, PT, PT, 0x8, 0x80 ;  /* 0x000000000080781c */ /* 0x000fe20003f0e170 */
[----:B------:R-:W-:-:S03]  /*27af30*/  IMAD.MOV.U32 R13, RZ, RZ, -0x1 ;  /* 0xffffffffff0d7424 */ /* 0x000fc600078e00ff */
[----:B------:R1:W-:Y:S09]  /*27af40*/  STL [UR45], R4 ;  /* 0x00000004ff007987 */ /* 0x0003f2000810082d */
.L_x_13155:
[----:B------:R-:W-:Y:S05]  /*27af50*/  BSYNC.RECONVERGENT B1 ;  /* 0x0000000000017941 */ /* 0x000fea0003800200 */
.L_x_13153:
        /* <DEDUP_REMOVED lines=25> */
.L_x_13157:
[----:B------:R-:W-:Y:S05]  /*27b0f0*/  BSYNC.RECONVERGENT B1 ;  /* 0x0000000000017941 */ /* 0x000fea0003800200 */
.L_x_13156:
[----:B------:R4:W-:Y:S01]  /*27b100*/  STL [UR45], R6 ;  /* 0x00000006ff007987 */ /* 0x0009e2000810082d */
[----:B------:R-:W-:Y:S05]  /*27b110*/  BRA `(.L_x_13151) ;  /* 0x00000000000c7947 */ /* 0x000fea0003800000 */
.L_x_13152:
[----:B------:R-:W-:-:S05]  /*27b120*/  LEA R4, P0, R8, R12, 0x2 ;  /* 0x0000000c08047211 */ /* 0x000fca00078010ff */
[----:B------:R-:W-:-:S05]  /*27b130*/  IMAD.X R5, RZ, RZ, R13, P0 ;  /* 0x000000ffff057224 */ /* 0x000fca00000e060d */
[----:B------:R1:W-:Y:S03]  /*27b140*/  ST.E desc[UR36][R4.64+0x20], RZ ;  /* 0x000020ff04007985 */ /* 0x0003e6000c101924 */
.L_x_13151:
[----:B------:R-:W-:Y:S05]  /*27b150*/  BSYNC.RECONVERGENT B0 ;  /* 0x0000000000007941 */ /* 0x000fea0003800200 */
.L_x_13131:
[----:B------:R-:W-:-:S13]  /*27b160*/  ISETP.GE.AND P0, PT, R0, 0x1, PT ;  /* 0x000000010000780c */ /* 0x000fda0003f06270 */
[----:B------:R-:W-:Y:S05]  /*27b170*/  @!P0 BREAK B2 ;  /* 0x0000000000028942 */ /* 0x000fea0003800000 */
[----:B------:R-:W-:Y:S05]  /*27b180*/  @!P0 BRA `(.L_x_13132) ;  /* 0x0000000800f88947 */ /* 0x000fea0003800000 */
[----:B------:R-:W-:Y:S05]  /*27b190*/  BSYNC B2 ;  /* 0x0000000000027941 */ /* 0x000fea0003800000 */
.L_x_13130:
[----:B------:R-:W-:Y:S01]  /*27b1a0*/  ISETP.NE.AND P2, PT, R39, -0x1, PT ;  /* 0xffffffff2700780c */ /* 0x000fe20003f45270 */
[----:B------:R-:W-:-:S12]  /*27b1b0*/  IMAD.MOV.U32 R11, RZ, RZ, RZ ;  /* 0x000000ffff0b7224 */ /* 0x000fd800078e00ff */
.L_x_13172:
        /* <DEDUP_REMOVED lines=58> */
.L_x_13162:
[----:B------:R-:W-:Y:S05]  /*27b560*/  BSYNC.RECONVERGENT B1 ;  /* 0x0000000000017941 */ /* 0x000fea0003800200 */
.L_x_13161:
        /* <DEDUP_REMOVED lines=26> */
.L_x_13164:
[----:B------:R-:W-:Y:S05]  /*27b710*/  BSYNC.RECONVERGENT B1 ;  /* 0x0000000000017941 */ /* 0x000fea0003800200 */
.L_x_13163:
[----:B------:R2:W-:Y:S01]  /*27b720*/  STL [UR45], R6 ;  /* 0x00000006ff007987 */ /* 0x0005e2000810082d */
[----:B------:R-:W-:Y:S01]  /*27b730*/  PRMT R15, RZ, 0x7610, R15 ;  /* 0x00007610ff0f7816 */ /* 0x000fe2000000000f */
[----:B------:R-:W-:Y:S06]  /*27b740*/  BRA `(.L_x_13159) ;  /* 0x00000000000c7947 */ /* 0x000fec0003800000 */
.L_x_13160:
[----:B------:R-:W-:-:S05]  /*27b750*/  IADD3 R4, P0, PT, R8, R12, RZ ;  /* 0x0000000c08047210 */ /* 0x000fca0007f1e0ff */
[----:B------:R-:W-:-:S05]  /*27b760*/  IMAD.X R5, RZ, RZ, R13, P0 ;  /* 0x000000ffff057224 */ /* 0x000fca00000e060d */
[----:B------:R1:W5:Y:S03]  /*27b770*/  LD.E.U8 R15, desc[UR36][R4.64+0x20] ;  /* 0x00002024040f7980 */ /* 0x000366000c101100 */
.L_x_13159:
[----:B------:R-:W-:Y:S05]  /*27b780*/  BSYNC.RECONVERGENT B0 ;  /* 0x0000000000007941 */ /* 0x000fea0003800200 */
.L_x_13158:
        /* <DEDUP_REMOVED lines=56> */
.L_x_13169:
[----:B------:R-:W-:Y:S05]  /*27bb10*/  BSYNC.RECONVERGENT B1 ;  /* 0x0000000000017941 */ /* 0x000fea0003800200 */
.L_x_13168:
        /* <DEDUP_REMOVED lines=26> */
.L_x_13171:
[----:B------:R-:W-:Y:S05]  /*27bcc0*/  BSYNC.RECONVERGENT B1 ;  /* 0x0000000000017941 */ /* 0x000fea0003800200 */
.L_x_13170:
[----:B------:R1:W-:Y:S01]  /*27bcd0*/  STL [UR45], R6 ;  /* 0x00000006ff007987 */ /* 0x0003e2000810082d */
[----:B------:R-:W-:Y:S05]  /*27bce0*/  BRA `(.L_x_13166) ;  /* 0x0000000000107947 */ /* 0x000fea0003800000 */
.L_x_13167:
[----:B------:R-:W-:-:S05]  /*27bcf0*/  IADD3 R4, P0, PT, R8, R12, RZ ;  /* 0x0000000c08047210 */ /* 0x000fca0007f1e0ff */
[----:B------:R-:W-:-:S05]  /*27bd00*/  IMAD.X R5, RZ, RZ, R13, P0 ;  /* 0x000000ffff057224 */ /* 0x000fca00000e060d */
[----:B------:R0:W-:Y:S04]  /*27bd10*/  ST.E desc[UR36][R4.64+0x20], RZ ;  /* 0x000020ff04007985 */ /* 0x0001e8000c101924 */
[----:B-----5:R0:W-:Y:S02]  /*27bd20*/  ST.E.U8 desc[UR36][R4.64+0x20], R15 ;  /* 0x0000200f04007985 */ /* 0x0201e4000c101124 */
.L_x_13166:
[----:B------:R-:W-:Y:S05]  /*27bd30*/  BSYNC.RECONVERGENT B0 ;  /* 0x0000000000007941 */ /* 0x000fea0003800200 */
.L_x_13165:
[----:B------:R-:W-:-:S05]  /*27bd40*/  VIADD R11, R11, 0x1 ;  /* 0x000000010b0b7836 */ /* 0x000fca0000000000 */
[----:B------:R-:W-:-:S13]  /*27bd50*/  ISETP.NE.AND P0, PT, R11, R0, PT ;  /* 0x000000000b00720c */ /* 0x000fda0003f05270 */
[----:B------:R-:W-:Y:S05]  /*27bd60*/  @P0 BRA `(.L_x_13172) ;  /* 0xfffffff400140947 */ /* 0x000fea000383ffff */
.L_x_13132:
[----:B------:R-:W-:Y:S05]  /*27bd70*/  BSYNC B3 ;  /* 0x0000000000037941 */ /* 0x000fea0003800000 */
.L_x_13129:
        /* <DEDUP_REMOVED lines=13> */
.L_x_13128:
[----:B------:R-:W-:Y:S05]  /*27be50*/  BSYNC B4 ;  /* 0x0000000000047941 */ /* 0x000fea0003800000 */
.L_x_13127:
        /* <DEDUP_REMOVED lines=54> */
.L_x_13177:
[----:B------:R-:W-:Y:S05]  /*27c1c0*/  BSYNC.RECONVERGENT B1 ;  /* 0x0000000000017941 */ /* 0x000fea0003800200 */
.L_x_13176:
        /* <DEDUP_REMOVED lines=26> */
.L_x_13179:
[----:B------:R-:W-:Y:S05]  /*27c370*/  BSYNC.RECONVERGENT B1 ;  /* 0x0000000000017941 */ /* 0x000fea0003800200 */
.L_x_13178:
[----:B------:R3:W-:Y:S01]  /*27c380*/  STL [UR45], R0 ;  /* 0x00000000ff007987 */ /* 0x0007e2000810082d */
[----:B------:R-:W-:Y:S05]  /*27c390*/  BRA `(.L_x_13174) ;  /* 0x00000000000c7947 */ /* 0x000fea0003800000 */
.L_x_13175:
[----:B------:R-:W-:-:S05]  /*27c3a0*/  LEA R4, P0, R35, R8, 0x2 ;  /* 0x0000000823047211 */ /* 0x000fca00078010ff */
[----:B------:R-:W-:-:S05]  /*27c3b0*/  IMAD.X R5, RZ, RZ, R9, P0 ;  /* 0x000000ffff057224 */ /* 0x000fca00000e0609 */
[----:B------:R4:W-:Y:S03]  /*27c3c0*/  ST.E desc[UR36][R4.64+0x20], R3 ;  /* 0x0000200304007985 */ /* 0x0009e6000c101924 */
.L_x_13174:
[----:B------:R-:W-:Y:S05]  /*27c3d0*/  BSYNC.RECONVERGENT B0 ;  /* 0x0000000000007941 */ /* 0x000fea0003800200 */
.L_x_13173:
[----:B------:R-:W0:Y:S02]  /*27c3e0*/  LDC.64 R40, c[0x4][0x10] ;  /* 0x01000400ff287b82 */ /* 0x000e240000000a00 */
[----:B0-----:R-:W5:Y:S01]  /*27c3f0*/  LDG.E.64 R40, desc[UR36][R40.64] ;  /* 0x0000002428287981 */ /* 0x001f62000c1e1b00 */
[----:B------:R-:W-:-:S07]  /*27c400*/  VIADD R35, R35, 0x1 ;  /* 0x0000000123237836 */ /* 0x000fce0000000000 */
.L_x_13082:
[----:B------:R-:W-:Y:S05]  /*27c410*/  BSYNC B7 ;  /* 0x0000000000077941 */ /* 0x000fea0003800000 */
.L_x_13081:
[----:B-1-3-5:R-:W3:Y:S01]  /*27c420*/  LD.E.U8.STRONG.SYS R0, desc[UR36][R40.64+0x1b] ;  /* 0x00001b2428007980 */ /* 0x02aee2000c115100 */
[----:B------:R-:W-:Y:S01]  /*27c430*/  BSSY B7, `(.L_x_13180) ;  /* 0x000046d000077945 */ /* 0x000fe20003800000 */
[----:B---3--:R-:W-:-:S13]  /*27c440*/  ISETP.NE.AND P0, PT, R0, RZ, PT ;  /* 0x000000ff0000720c */ /* 0x008fda0003f05270 */
[----:B------:R-:W-:Y:S05]  /*27c450*/  @!P0 BRA `(.L_x_13181) ;  /* 0x0000004400a88947 */ /* 0x000fea0003800000 */
[----:B------:R-:W-:Y:S05]  /*27c460*/  BMOV.32.CLEAR RZ, B0 ;  /* 0x0000000000ff7355 */ /* 0x000fea0000100000 */
[----:B------:R-:W-:Y:S01]  /*27c470*/  BSSY B0, `(.L_x_13182) ;  /* 0x000000a000007945 */ /* 0x000fe20003800000 */
[----:B----4-:R-:W-:-:S07]  /*27c480*/  IMAD.MOV.U32 R3, RZ, RZ, RZ ;  /* 0x000000ffff037224 */ /* 0x010fce00078e00ff */
.L_x_13183:
        /* <DEDUP_REMOVED lines=9> */
.L_x_13182:
        /* <DEDUP_REMOVED lines=48> */
.L_x_13203:
        /* <DEDUP_REMOVED lines=52> */
.L_x_13191:
[----:B------:R-:W-:Y:S05]  /*27cb60*/  BSYNC.RECONVERGENT B3 ;  /* 0x0000000000037941 */ /* 0x000fea0003800200 */
.L_x_13190:
        /* <DEDUP_REMOVED lines=26> */
.L_x_13193:
[----:B------:R-:W-:Y:S05]  /*27cd10*/  BSYNC.RECONVERGENT B3 ;  /* 0x0000000000037941 */ /* 0x000fea0003800200 */
.L_x_13192:
[----:B------:R2:W-:Y:S01]  /*27cd20*/  STL [UR45], R6 ;  /* 0x00000006ff007987 */ /* 0x0005e2000810082d */
[----:B------:R-:W-:Y:S05]  /*27cd30*/  BRA `(.L_x_13194) ;  /* 0x00000000000c7947 */ /* 0x000fea0003800000 */
.L_x_13189:
[----:B------:R-:W-:-:S05]  /*27cd40*/  LEA R4, P0, R3, R10, 0x2 ;  /* 0x0000000a03047211 */ /* 0x000fca00078010ff */
[----:B------:R-:W-:-:S05]  /*27cd50*/  IMAD.X R5, RZ, RZ, R11, P0 ;  /* 0x000000ffff057224 */ /* 0x000fca00000e060b */
[----:B------:R0:W-:Y:S03]  /*27cd60*/  ST.E desc[UR36][R4.64+0x20], RZ ;  /* 0x000020ff04007985 */ /* 0x0001e6000c101924 */
.L_x_13194:
[----:B------:R-:W-:Y:S05]  /*27cd70*/  BSYNC.RECONVERGENT B2 ;  /* 0x0000000000027941 */ /* 0x000fea0003800200 */
.L_x_13188:
        /* <DEDUP_REMOVED lines=52> */
.L_x_13198:
[----:B------:R-:W-:Y:S01]  /*27d0c0*/  IMAD.MOV.U32 R4, RZ, RZ, 0x5272 ;  /* 0x00005272ff047424 */ /* 0x000fe200078e00ff */
[----:B------:R-:W-:Y:S01]  /*27d0d0*/  PLOP3.LUT P0, PT, PT, PT, PT, 0x8, 0x80 ;  /* 0x000000000080781c */ /* 0x000fe20003f0e170 */
[----:B------:R-:W-:-:S03]  /*27d0e0*/  IMAD.MOV.U32 R9, RZ, RZ, -0x1 ;  /* 0xffffffffff097424 */ /* 0x000fc600078e00ff */
[----:B------:R0:W-:Y:S09]  /*27d0f0*/  STL [UR45], R4 ;  /* 0x00000004ff007987 */ /* 0x0001f2000810082d */
.L_x_13199:
[----:B------:R-:W-:Y:S05]  /*27d100*/  BSYNC.RECONVERGENT B3 ;  /* 0x0000000000037941 */ /* 0x000fea0003800200 */
.L_x_13197:
        /* <DEDUP_REMOVED lines=25> */
.L_x_13201:
[----:B------:R-:W-:Y:S05]  /*27d2a0*/  BSYNC.RECONVERGENT B3 ;  /* 0x0000000000037941 */ /* 0x000fea0003800200 */
.L_x_13200:
[----:B------:R2:W-:Y:S01]  /*27d2b0*/  STL [UR45], R6 ;  /* 0x00000006ff007987 */ /* 0x0005e2000810082d */
[----:B------:R-:W-:Y:S05]  /*27d2c0*/  BRA `(.L_x_13202) ;  /* 0x00000000000c7947 */ /* 0x000fea0003800000 */
.L_x_13196:
[----:B------:R-:W-:-:S05]  /*27d2d0*/  LEA R4, P0, R21, R10, 0x2 ;  /* 0x0000000a15047211 */ /* 0x000fca00078010ff */
[----:B------:R-:W-:-:S05]  /*27d2e0*/  IMAD.X R5, RZ, RZ, R11, P0 ;  /* 0x000000ffff057224 */ /* 0x000fca00000e060b */
[----:B------:R3:W-:Y:S03]  /*27d2f0*/  ST.E desc[UR36][R4.64+0x20], RZ ;  /* 0x000020ff04007985 */ /* 0x0007e6000c101924 */
.L_x_13202:
[----:B------:R-:W-:Y:S05]  /*27d300*/  BSYNC.RECONVERGENT B2 ;  /* 0x0000000000027941 */ /* 0x000fea0003800200 */
.L_x_13195:
[----:B------:R-:W-:-:S05]  /*27d310*/  VIADD R3, R3, 0x2 ;  /* 0x0000000203037836 */ /* 0x000fca0000000000 */
[----:B------:R-:W-:-:S13]  /*27d320*/  ISETP.NE.AND P0, PT, R3, R0, PT ;  /* 0x000000000300720c */ /* 0x000fda0003f05270 */
[----:B------:R-:W-:Y:S05]  /*27d330*/  @P0 BRA `(.L_x_13203) ;  /* 0xfffffff400380947 */ /* 0x000fea000383ffff */
.L_x_13187:
[----:B------:R-:W-:Y:S05]  /*27d340*/  BSYNC B0 ;  /* 0x0000000000007941 */ /* 0x000fea0003800000 */
.L_x_13186:
        /* <DEDUP_REMOVED lines=49> */
.L_x_13206:
[----:B------:R-:W-:Y:S01]  /*27d660*/  IMAD.MOV.U32 R4, RZ, RZ, 0x5272 ;  /* 0x00005272ff047424 */ /* 0x000fe200078e00ff */
[----:B------:R-:W-:Y:S01]  /*27d670*/  PLOP3.LUT P0, PT, PT, PT, PT, 0x8, 0x80 ;  /* 0x000000000080781c */ /* 0x000fe20003f0e170 */
[----:B------:R-:W-:-:S03]  /*27d680*/  IMAD.MOV.U32 R3, RZ, RZ, -0x1 ;  /* 0xffffffffff037424 */ /* 0x000fc600078e00ff */
[----:B------:R0:W-:Y:S09]  /*27d690*/  STL [UR45], R4 ;  /* 0x00000004ff007987 */ /* 0x0001f2000810082d */
.L_x_13207:
[----:B------:R-:W-:Y:S05]  /*27d6a0*/  BSYNC.RECONVERGENT B0 ;  /* 0x0000000000007941 */ /* 0x000fea0003800200 */
.L_x_13205:
        /* <DEDUP_REMOVED lines=26> */
.L_x_13209:
[----:B------:R-:W-:Y:S05]  /*27d850*/  BSYNC.RECONVERGENT B0 ;  /* 0x0000000000007941 */ /* 0x000fea0003800200 */
.L_x_13208:
[----:B------:R4:W-:Y:S01]  /*27d860*/  STL [UR45], R6 ;  /* 0x00000006ff007987 */ /* 0x0009e2000810082d */
[----:B------:R-:W-:Y:S05]  /*27d870*/  BRA `(.L_x_13185) ;  /* 0x00000000000c7947 */ /* 0x000fea0003800000 */
.L_x_13204:
[----:B------:R-:W-:-:S05]  /*27d880*/  LEA R4, P0, R0, R10, 0x2 ;  /* 0x0000000a00047211 */ /* 0x000fca00078010ff */
[----:B------:R-:W-:-:S05]  /*27d890*/  IMAD.X R5, RZ, RZ, R11, P0 ;  /* 0x000000ffff057224 */ /* 0x000fca00000e060b */
[----:B------:R0:W-:Y:S03]  /*27d8a0*/  ST.E desc[UR36][R4.64+0x20], RZ ;  /* 0x000020ff04007985 */ /* 0x0001e6000c101924 */
.L_x_13185:
[----:B------:R-:W-:Y:S05]  /*27d8b0*/  BSYNC B1 ;  /* 0x0000000000017941 */ /* 0x000fea0003800000 */
.L_x_13184:
        /* <DEDUP_REMOVED lines=15> */
.L_x_13211:
[----:B------:R-:W-:Y:S05]  /*27d9b0*/  BSYNC.RECONVERGENT B6 ;  /* 0x0000000000067941 */ /* 0x000fea0003800200 */
.L_x_13210:
[----:B------:R-:W-:Y:S01]  /*27d9c0*/  ISETP.NE.AND P0, PT, R42, RZ, PT ;  /* 0x000000ff2a00720c */ /* 0x000fe20003f05270 */
[----:B------:R-:W-:-:S12]  /*27d9d0*/  BSSY B6, `(.L_x_13212) ;  /* 0x000007b000067945 */ /* 0x000fd80003800000 */
[----:B------:R-:W-:Y:S05]  /*27d9e0*/  @!P0 BRA `(.L_x_13213) ;  /* 0x0000000400e48947 */ /* 0x000fea0003800000 */
[----:B------:R-:W-:-:S07]  /*27d9f0*/  IMAD.MOV.U32 R43, RZ, RZ, RZ ;  /* 0x000000ffff2b7224 */ /* 0x000fce00078e00ff */
.L_x_13223:
        /* <DEDUP_REMOVED lines=60> */
.L_x_13218:
[----:B------:R-:W-:Y:S05]  /*27ddc0*/  BSYNC.RECONVERGENT B1 ;  /* 0x0000000000017941 */ /* 0x000fea0003800200 */
.L_x_13217:
        /* <DEDUP_REMOVED lines=26> */
.L_x_13220:
[----:B------:R-:W-:Y:S05]  /*27df70*/  BSYNC.RECONVERGENT B1 ;  /* 0x0000000000017941 */ /* 0x000fea0003800200 */
.L_x_13219:
[----:B------:R3:W-:Y:S01]  /*27df80*/  STL [UR45], R0 ;  /* 0x00000000ff007987 */ /* 0x0007e2000810082d */
[----:B------:R-:W-:Y:S05]  /*27df90*/  BRA `(.L_x_13215) ;  /* 0x0000000000107947 */ /* 0x000fea0003800000 */
.L_x_13216:
[----:B------:R-:W-:-:S05]  /*27dfa0*/  LEA R4, P0, R43, R10, 0x2 ;  /* 0x0000000a2b047211 */ /* 0x000fca00078010ff */
[----:B------:R-:W-:-:S05]  /*27dfb0*/  IMAD.X R5, RZ, RZ, R11, P0 ;  /* 0x000000ffff057224 */ /* 0x000fca00000e060b */
[----:B------:R1:W-:Y:S04]  /*27dfc0*/  ST.E desc[UR36][R4.64+0x20], RZ ;  /* 0x000020ff04007985 */ /* 0x0003e8000c101924 */
[----:B-----5:R1:W-:Y:S02]  /*27dfd0*/  ST.E.U8 desc[UR36][R4.64+0x20], R3 ;  /* 0x0000200304007985 */ /* 0x0203e4000c101124 */
.L_x_13215:
[----:B------:R-:W-:Y:S05]  /*27dfe0*/  BSYNC.RECONVERGENT B0 ;  /* 0x0000000000007941 */ /* 0x000fea0003800200 */
.L_x_13214:
[----:B01----:R-:W0:Y:S02]  /*27dff0*/  LDC.64 R4, c[0x4][0x10] ;  /* 0x01000400ff047b82 */ /* 0x003e240000000a00 */
[----:B0-----:R-:W3:Y:S04]  /*27e000*/  LDG.E.64 R4, desc[UR36][R4.64] ;  /* 0x0000002404047981 */ /* 0x001ee8000c1e1b00 */
[----:B---3--:R-:W3:Y:S01]  /*27e010*/  LD.E.U8.STRONG.SYS R0, desc[UR36][R4.64] ;  /* 0x0000002404007980 */ /* 0x008ee2000c115100 */
        /* <DEDUP_REMOVED lines=17> */
.L_x_13222:
[----:B------:R0:W-:Y:S05]  /*27e130*/  BMOV.32 B0, R44 ;  /* 0x0000002c00007356 */ /* 0x0001ea0000000000 */
[----:B------:R-:W-:Y:S05]  /*27e140*/  BSYNC.RECONVERGENT B0 ;  /* 0x0000000000007941 */ /* 0x000fea0003800200 */
.L_x_13221:
[----:B------:R-:W-:-:S05]  /*27e150*/  VIADD R43, R43, 0x1 ;  /* 0x000000012b2b7836 */ /* 0x000fca0000000000 */
[----:B------:R-:W-:-:S13]  /*27e160*/  ISETP.NE.AND P0, PT, R43, R42, PT ;  /* 0x0000002a2b00720c */ /* 0x000fda0003f05270 */
[----:B------:R-:W-:Y:S05]  /*27e170*/  @P0 BRA `(.L_x_13223) ;  /* 0xfffffff800200947 */ /* 0x000fea000383ffff */
.L_x_13213:
[----:B------:R-:W-:Y:S05]  /*27e180*/  BSYNC B6 ;  /* 0x0000000000067941 */ /* 0x000fea0003800000 */
.L_x_13212:
        /* <DEDUP_REMOVED lines=15> */
.L_x_13225:
[----:B------:R-:W-:Y:S05]  /*27e280*/  BSYNC.RECONVERGENT B6 ;  /* 0x0000000000067941 */ /* 0x000fea0003800200 */
.L_x_13224:
        /* <DEDUP_REMOVED lines=79> */
.L_x_13249:
        /* <DEDUP_REMOVED lines=53> */
.L_x_13237:
[----:B------:R-:W-:Y:S05]  /*27ead0*/  BSYNC.RECONVERGENT B5 ;  /* 0x0000000000057941 */ /* 0x000fea0003800200 */
.L_x_13236:
        /* <DEDUP_REMOVED lines=26> */
.L_x_13239:
[----:B------:R-:W-:Y:S05]  /*27ec80*/  BSYNC.RECONVERGENT B5 ;  /* 0x0000000000057941 */ /* 0x000fea0003800200 */
.L_x_13238:
[----:B------:R3:W-:Y:S01]  /*27ec90*/  STL [UR45], R6 ;  /* 0x00000006ff007987 */ /* 0x0007e2000810082d */
[----:B------:R-:W-:Y:S05]  /*27eca0*/  BRA `(.L_x_13240) ;  /* 0x00000000000c7947 */ /* 0x000fea0003800000 */
.L_x_13235:
[----:B------:R-:W-:-:S05]  /*27ecb0*/  LEA R4, P0, R11, R12, 0x2 ;  /* 0x0000000c0b047211 */ /* 0x000fca00078010ff */
[----:B------:R-:W-:-:S05]  /*27ecc0*/  IMAD.X R5, RZ, RZ, R13, P0 ;  /* 0x000000ffff057224 */ /* 0x000fca00000e060d */
[----:B------:R1:W-:Y:S03]  /*27ecd0*/  ST.E desc[UR36][R4.64+0x20], RZ ;  /* 0x000020ff04007985 */ /* 0x0003e6000c101924 */
.L_x_13240:
[----:B------:R-:W-:Y:S05]  /*27ece0*/  BSYNC.RECONVERGENT B0 ;  /* 0x0000000000007941 */ /* 0x000fea0003800200 */
.L_x_13234:
[----:B------:R-:W4:Y:S01]  /*27ecf0*/  S2UR UR5, SR_CgaCtaId ;  /* 0x00000000000579c3 */ /* 0x000f220000008800 */
[----:B------:R-:W-:Y:S02]  /*27ed00*/  UMOV UR4, 0x400 ;  /* 0x0000040000047882 */ /* 0x000fe40000000000 */
[----:B----4-:R-:W-:-:S06]  /*27ed10*/  ULEA UR4, UR5, UR4, 0x18 ;  /* 0x0000000405047291 */ /* 0x010fcc000f8ec0ff */
[----:B------:R-:W-:-:S05]  /*27ed20*/  IMAD.U32 R10, RZ, RZ, UR4 ;  /* 0x00000004ff0a7e24 */ /* 0x000fca000f8e00ff */
[----:B-123--:R-:W1:Y:S02]  /*27ed30*/  LDS.128 R4, [R10] ;  /* 0x000000000a047984 */ /* 0x00ee640000000c00 */
        /* <DEDUP_REMOVED lines=48> */
.L_x_13244:
[----:B------:R-:W-:Y:S01]  /*27f040*/  IMAD.MOV.U32 R4, RZ, RZ, 0x5272 ;  /* 0x00005272ff047424 */ /* 0x000fe200078e00ff */
[----:B------:R-:W-:Y:S01]  /*27f050*/  PLOP3.LUT P0, PT, PT, PT, PT, 0x8, 0x80 ;  /* 0x000000000080781c */ /* 0x000fe20003f0e170 */
[----:B------:R-:W-:-:S03]  /*27f060*/  IMAD.MOV.U32 R13, RZ, RZ, -0x1 ;  /* 0xffffffffff0d7424 */ /* 0x000fc600078e00ff */
[----:B------:R1:W-:Y:S09]  /*27f070*/  STL [UR45], R4 ;  /* 0x00000004ff007987 */ /* 0x0003f2000810082d */
.L_x_13245:
[----:B------:R-:W-:Y:S05]  /*27f080*/  BSYNC.RECONVERGENT B5 ;  /* 0x0000000000057941 */ /* 0x000fea0003800200 */
.L_x_13243:
        /* <DEDUP_REMOVED lines=25> */
.L_x_13247:
[----:B------:R-:W-:Y:S05]  /*27f220*/  BSYNC.RECONVERGENT B5 ;  /* 0x0000000000057941 */ /* 0x000fea0003800200 */
.L_x_13246:
[----:B------:R3:W-:Y:S01]  /*27f230*/  STL [UR45], R6 ;  /* 0x00000006ff007987 */ /* 0x0007e2000810082d */
[----:B------:R-:W-:Y:S05]  /*27f240*/  BRA `(.L_x_13248) ;  /* 0x00000000000c7947 */ /* 0x000fea0003800000 */
.L_x_13242:
[----:B------:R-:W-:-:S05]  /*27f250*/  LEA R4, P0, R43, R12, 0x2 ;  /* 0x0000000c2b047211 */ /* 0x000fca00078010ff */
[----:B------:R-:W-:-:S05]  /*27f260*/  IMAD.X R5, RZ, RZ, R13, P0 ;  /* 0x000000ffff057224 */ /* 0x000fca00000e060d */
[----:B------:R1:W-:Y:S03]  /*27f270*/  ST.E desc[UR36][R4.64+0x20], RZ ;  /* 0x000020ff04007985 */ /* 0x0003e6000c101924 */
.L_x_13248:
[----:B------:R-:W-:Y:S05]  /*27f280*/  BSYNC.RECONVERGENT B0 ;  /* 0x0000000000007941 */ /* 0x000fea0003800200 */
.L_x_13241:
[----:B------:R-:W-:-:S05]  /*27f290*/  VIADD R11, R11, 0x2 ;  /* 0x000000020b0b7836 */ /* 0x000fca0000000000 */
[----:B------:R-:W-:-:S13]  /*27f2a0*/  ISETP.NE.AND P0, PT, R11, R8, PT ;  /* 0x000000080b00720c */ /* 0x000fda0003f05270 */
[----:B------:R-:W-:Y:S05]  /*27f2b0*/  @P0 BRA `(.L_x_13249) ;  /* 0xfffffff400300947 */ /* 0x000fea000383ffff */
.L_x_13233:
[----:B------:R-:W-:Y:S05]  /*27f2c0*/  BSYNC B1 ;  /* 0x0000000000017941 */ /* 0x000fea0003800000 */
.L_x_13232:
        /* <DEDUP_REMOVED lines=51> */
.L_x_13253:
[----:B------:R-:W-:Y:S01]  /*27f600*/  IMAD.MOV.U32 R4, RZ, RZ, 0x5272 ;  /* 0x00005272ff047424 */ /* 0x000fe200078e00ff */
[----:B------:R-:W-:Y:S01]  /*27f610*/  PLOP3.LUT P0, PT, PT, PT, PT, 0x8, 0x80 ;  /* 0x000000000080781c */ /* 0x000fe20003f0e170 */
[----:B------:R-:W-:-:S03]  /*27f620*/  IMAD.MOV.U32 R13, RZ, RZ, -0x1 ;  /* 0xffffffffff0d7424 */ /* 0x000fc600078e00ff */
[----:B------:R1:W-:Y:S09]  /*27f630*/  STL [UR45], R4 ;  /* 0x00000004ff007987 */ /* 0x0003f2000810082d */
.L_x_13254:
[----:B------:R-:W-:Y:S05]  /*27f640*/  BSYNC.RECONVERGENT B1 ;  /* 0x0000000000017941 */ /* 0x000fea0003800200 */
.L_x_13252:
        /* <DEDUP_REMOVED lines=25> */
.L_x_13256:
[----:B------:R-:W-:Y:S05]  /*27f7e0*/  BSYNC.RECONVERGENT B1 ;  /* 0x0000000000017941 */ /* 0x000fea0003800200 */
.L_x_13255:
[----:B------:R4:W-:Y:S01]  /*27f7f0*/  STL [UR45], R6 ;  /* 0x00000006ff007987 */ /* 0x0009e2000810082d */
[----:B------:R-:W-:Y:S05]  /*27f800*/  BRA `(.L_x_13250) ;  /* 0x00000000000c7947 */ /* 0x000fea0003800000 */
.L_x_13251:
[----:B------:R-:W-:-:S05]  /*27f810*/  LEA R4, P0, R8, R12, 0x2 ;  /* 0x0000000c08047211 */ /* 0x000fca00078010ff */
[----:B------:R-:W-:-:S05]  /*27f820*/  IMAD.X R5, RZ, RZ, R13, P0 ;  /* 0x000000ffff057224 */ /* 0x000fca00000e060d */
[----:B------:R1:W-:Y:S03]  /*27f830*/  ST.E desc[UR36][R4.64+0x20], RZ ;  /* 0x000020ff04007985 */ /* 0x0003e6000c101924 */
.L_x_13250:
[----:B------:R-:W-:Y:S05]  /*27f840*/  BSYNC.RECONVERGENT B0 ;  /* 0x0000000000007941 */ /* 0x000fea0003800200 */
.L_x_13230:
[----:B------:R-:W-:-:S13]  /*27f850*/  ISETP.GE.AND P0, PT, R0, 0x1, PT ;  /* 0x000000010000780c */ /* 0x000fda0003f06270 */
[----:B------:R-:W-:Y:S05]  /*27f860*/  @!P0 BREAK B2 ;  /* 0x0000000000028942 */ /* 0x000fea0003800000 */
[----:B------:R-:W-:Y:S05]  /*27f870*/  @!P0 BRA `(.L_x_13231) ;  /* 0x0000000800f88947 */ /* 0x000fea0003800000 */
[----:B------:R-:W-:Y:S05]  /*27f880*/  BSYNC B2 ;  /* 0x0000000000027941 */ /* 0x000fea0003800000 */
.L_x_13229:
[----:B------:R-:W-:Y:S01]  /*27f890*/  ISETP.NE.AND P2, PT, R39, -0x1, PT ;  /* 0xffffffff2700780c */ /* 0x000fe20003f45270 */
[----:B------:R-:W-:-:S12]  /*27f8a0*/  IMAD.MOV.U32 R11, RZ, RZ, RZ ;  /* 0x000000ffff0b7224 */ /* 0x000fd800078e00ff */
.L_x_13271:
        /* <DEDUP_REMOVED lines=58> */
.L_x_13261:
[----:B------:R-:W-:Y:S05]  /*27fc50*/  BSYNC.RECONVERGENT B1 ;  /* 0x0000000000017941 */ /* 0x000fea0003800200 */
.L_x_13260:
        /* <DEDUP_REMOVED lines=26> */
.L_x_13263:
[----:B------:R-:W-:Y:S05]  /*27fe00*/  BSYNC.RECONVERGENT B1 ;  /* 0x0000000000017941 */ /* 0x000fea0003800200 */
.L_x_13262:
[----:B------:R2:W-:Y:S01]  /*27fe10*/  STL [UR45], R6 ;  /* 0x00000006ff007987 */ /* 0x0005e2000810082d */
[----:B------:R-:W-:Y:S01]  /*27fe20*/  PRMT R15, RZ, 0x7610, R15 ;  /* 0x00007610ff0f7816 */ /* 0x000fe2000000000f */
[----:B------:R-:W-:Y:S06]  /*27fe30*/  BRA `(.L_x_13258) ;  /* 0x00000000000c7947 */ /* 0x000fec0003800000 */
.L_x_13259:
[----:B------:R-:W-:-:S05]  /*27fe40*/  IADD3 R4, P0, PT, R8, R12, RZ ;  /* 0x0000000c08047210 */ /* 0x000fca0007f1e0ff */
[----:B------:R-:W-:-:S05]  /*27fe50*/  IMAD.X R5, RZ, RZ, R13, P0 ;  /* 0x000000ffff057224 */ /* 0x000fca00000e060d */
[----:B------:R1:W5:Y:S03]  /*27fe60*/  LD.E.U8 R15, desc[UR36][R4.64+0x20] ;  /* 0x00002024040f7980 */ /* 0x000366000c101100 */
.L_x_13258:
[----:B------:R-:W-:Y:S05]  /*27fe70*/  BSYNC.RECONVERGENT B0 ;  /* 0x0000000000007941 */ /* 0x000fea0003800200 */
.L_x_13257:
        /* <DEDUP_REMOVED lines=56> */
.L_x_13268:
[----:B------:R-:W-:Y:S05]  /*280200*/  BSYNC.RECONVERGENT B1 ;  /* 0x0000000000017941 */ /* 0x000fea0003800200 */
.L_x_13267:
        /* <DEDUP_REMOVED lines=26> */
.L_x_13270:
[----:B------:R-:W-:Y:S05]  /*2803b0*/  BSYNC.RECONVERGENT B1 ;  /* 0x0000000000017941 */ /* 0x000fea0003800200 */
.L_x_13269:
[----:B------:R1:W-:Y:S01]  /*2803c0*/  STL [UR45], R6 ;  /* 0x00000006ff007987 */ /* 0x0003e2000810082d */
[----:B------:R-:W-:Y:S05]  /*2803d0*/  BRA `(.L_x_13265) ;  /* 0x0000000000107947 */ /* 0x000fea0003800000 */
.L_x_13266:
[----:B------:R-:W-:-:S05]  /*2803e0*/  IADD3 R4, P0, PT, R8, R12, RZ ;  /* 0x0000000c08047210 */ /* 0x000fca0007f1e0ff */
[----:B------:R-:W-:-:S05]  /*2803f0*/  IMAD.X R5, RZ, RZ, R13, P0 ;  /* 0x000000ffff057224 */ /* 0x000fca00000e060d */
[----:B------:R0:W-:Y:S04]  /*280400*/  ST.E desc[UR36][R4.64+0x20], RZ ;  /* 0x000020ff04007985 */ /* 0x0001e8000c101924 */
[----:B-----5:R0:W-:Y:S02]  /*280410*/  ST.E.U8 desc[UR36][R4.64+0x20], R15 ;  /* 0x0000200f04007985 */ /* 0x0201e4000c101124 */
.L_x_13265:
[----:B------:R-:W-:Y:S05]  /*280420*/  BSYNC.RECONVERGENT B0 ;  /* 0x0000000000007941 */ /* 0x000fea0003800200 */
.L_x_13264:
[----:B------:R-:W-:-:S05]  /*280430*/  VIADD R11, R11, 0x1 ;  /* 0x000000010b0b7836 */ /* 0x000fca0000000000 */
[----:B------:R-:W-:-:S13]  /*280440*/  ISETP.NE.AND P0, PT, R11, R0, PT ;  /* 0x000000000b00720c */ /* 0x000fda0003f05270 */
[----:B------:R-:W-:Y:S05]  /*280450*/  @P0 BRA `(.L_x_13271) ;  /* 0xfffffff400140947 */ /* 0x000fea000383ffff */
.L_x_13231:
[----:B------:R-:W-:Y:S05]  /*280460*/  BSYNC B3 ;  /* 0x0000000000037941 */ /* 0x000fea0003800000 */
.L_x_13228:
        /* <DEDUP_REMOVED lines=13> */
.L_x_13227:
[----:B------:R-:W-:Y:S05]  /*280540*/  BSYNC B4 ;  /* 0x0000000000047941 */ /* 0x000fea0003800000 */
.L_x_13226:
        /* <DEDUP_REMOVED lines=54> */
.L_x_13276:
[----:B------:R-:W-:Y:S05]  /*2808b0*/  BSYNC.RECONVERGENT B1 ;  /* 0x0000000000017941 */ /* 0x000fea0003800200 */
.L_x_13275:
        /* <DEDUP_REMOVED lines=26> */
.L_x_13278:
[----:B------:R-:W-:Y:S05]  /*280a60*/  BSYNC.RECONVERGENT B1 ;  /* 0x0000000000017941 */ /* 0x000fea0003800200 */
.L_x_13277:
[----:B------:R4:W-:Y:S01]  /*280a70*/  STL [UR45], R0 ;  /* 0x00000000ff007987 */ /* 0x0009e2000810082d */
[----:B------:R-:W-:Y:S05]  /*280a80*/  BRA `(.L_x_13273) ;  /* 0x00000000000c7947 */ /* 0x000fea0003800000 */
.L_x_13274:
[----:B------:R-:W-:-:S05]  /*280a90*/  LEA R4, P0, R35, R8, 0x2 ;  /* 0x0000000823047211 */ /* 0x000fca00078010ff */
[----:B------:R-:W-:-:S05]  /*280aa0*/  IMAD.X R5, RZ, RZ, R9, P0 ;  /* 0x000000ffff057224 */ /* 0x000fca00000e0609 */
[----:B------:R3:W-:Y:S03]  /*280ab0*/  ST.E desc[UR36][R4.64+0x20], R3 ;  /* 0x0000200304007985 */ /* 0x0007e6000c101924 */
.L_x_13273:
[----:B------:R-:W-:Y:S05]  /*280ac0*/  BSYNC.RECONVERGENT B0 ;  /* 0x0000000000007941 */ /* 0x000fea0003800200 */
.L_x_13272:
[----:B------:R-:W0:Y:S02]  /*280ad0*/  LDC.64 R40, c[0x4][0x10] ;  /* 0x01000400ff287b82 */ /* 0x000e240000000a00 */
[----:B0-----:R-:W5:Y:S01]  /*280ae0*/  LDG.E.64 R40, desc[UR36][R40.64] ;  /* 0x0000002428287981 */ /* 0x001f62000c1e1b00 */
[----:B------:R-:W-:-:S07]  /*280af0*/  VIADD R35, R35, 0x1 ;  /* 0x0000000123237836 */ /* 0x000fce0000000000 */
.L_x_13181:
[----:B------:R-:W-:Y:S05]  /*280b00*/  BSYNC B7 ;  /* 0x0000000000077941 */ /* 0x000fea0003800000 */
.L_x_13180:
[----:B-----5:R0:W-:Y:S01]  /*280b10*/  ST.E.U8.STRONG.SYS desc[UR36][R40.64+0x95d], RZ ;  /* 0x00095dff28007985 */ /* 0x0201e2000c115124 */
[----:B-1-34-:R-:W0:Y:S01]  /*280b20*/  LDC.64 R4, c[0x4][0x10] ;  /* 0x01000400ff047b82 */ /* 0x01ae220000000a00 */
        /* <DEDUP_REMOVED lines=9> */
[----:B0-----:R-:W3:Y:S04]  /*280bc0*/  LDG.E.64 R40, desc[UR36][R4.64] ;  /* 0x0000002404287981 */ /* 0x001ee8000c1e1b00 */
[----:B---3--:R-:W3:Y:S01]  /*280bd0*/  LD.E.U8.STRONG.SYS R0, desc[UR36][R40.64+0x95d] ;  /* 0x00095d2428007980 */ /* 0x008ee2000c115100 */
[----:B------:R-:W-:Y:S05]  /*280be0*/  BMOV.32.CLEAR RZ, B0 ;  /* 0x0000000000ff7355 */ /* 0x000fea0000100000 */
[----:B------:R-:W-:Y:S01]  /*280bf0*/  BSSY B0, `(.L_x_13279) ;  /* 0x0000013000007945 */ /* 0x000fe20003800000 */
[----:B---3--:R-:W-:-:S13]  /*280c00*/  ISETP.NE.AND P0, PT, R0, RZ, PT ;  /* 0x000000ff0000720c */ /* 0x008fda0003f05270 */
[----:B------:R-:W-:Y:S05]  /*280c10*/  @P0 BRA `(.L_x_13280) ;  /* 0x0000000000400947 */ /* 0x000fea0003800000 */
[----:B------:R-:W-:Y:S01]  /*280c20*/  BSSY B1, `(.L_x_13280) ;  /* 0x000000f000017945 */ /* 0x000fe20003800000 */
.L_x_13281:
        /* <DEDUP_REMOVED lines=10> */
[----:B------:R-:W3:Y:S04]  /*280cd0*/  LDG.E.64 R40, desc[UR36][R4.64] ;  /* 0x0000002404287981 */ /* 0x000ee8000c1e1b00 */
[----:B---3--:R-:W3:Y:S02]  /*280ce0*/  LD.E.U8.STRONG.SYS R0, desc[UR36][R40.64+0x95d] ;  /* 0x00095d2428007980 */ /* 0x008ee4000c115100 */
[----:B---3--:R-:W-:-:S13]  /*280cf0*/  ISETP.NE.AND P0, PT, R0, RZ, PT ;  /* 0x000000ff0000720c */ /* 0x008fda0003f05270 */
[----:B------:R-:W-:Y:S05]  /*280d00*/  @!P0 BRA `(.L_x_13281) ;  /* 0xfffffffc00c88947 */ /* 0x000fea000383ffff */
[----:B------:R-:W-:Y:S05]  /*280d10*/  BSYNC B1 ;  /* 0x0000000000017941 */ /* 0x000fea0003800000 */
.L_x_13280:
[----:B------:R-:W-:Y:S05]  /*280d20*/  BSYNC B0 ;  /* 0x0000000000007941 */ /* 0x000fea0003800000 */
.L_x_13279:
[----:B------:R-:W3:Y:S01]  /*280d30*/  LD.E.U8.STRONG.SYS R0, desc[UR36][R40.64+0x10] ;  /* 0x0000102428007980 */ /* 0x000ee2000c115100 */
[----:B------:R-:W-:-:S04]  /*280d40*/  ISETP.GE.AND P0, PT, R35, R16, PT ;  /* 0x000000102300720c */ /* 0x000fc80003f06270 */
[----:B---3--:R-:W-:-:S13]  /*280d50*/  ISETP.EQ.OR P0, PT, R0, RZ, P0 ;  /* 0x000000ff0000720c */ /* 0x008fda0000702670 */
[----:B------:R-:W-:Y:S05]  /*280d60*/  @!P0 BRA `(.L_x_13282) ;  /* 0xffffff28000c8947 */ /* 0x000fea000383ffff */
.L_x_12955:
[----:B------:R0:W-:Y:S05]  /*280d70*/  BMOV.32 B0, R34 ;  /* 0x0000002200007356 */ /* 0x0001ea0000000000 */
[----:B------:R-:W-:Y:S05]  /*280d80*/  BSYNC B0 ;  /* 0x0000000000007941 */ /* 0x000fea0003800000 */
.L_x_12954:
[----:B------:R0:W-:Y:S01]  /*280d90*/  ST.E.STRONG.SYS desc[UR36][R40.64+0x1c], RZ ;  /* 0x00001cff28007985 */ /* 0x0001e2000c115924 */
[----:B-1-3--:R-:W-:Y:S02]  /*280da0*/  IMAD.MOV.U32 R3, RZ, RZ, 0x21 ;  /* 0x00000021ff037424 */ /* 0x00afe400078e00ff */
[----:B------:R-:W-:Y:S01]  /*280db0*/  IMAD.MOV.U32 R5, RZ, RZ, 0x8 ;  /* 0x00000008ff057424 */ /* 0x000fe200078e00ff */
[----:B------:R0:W-:Y:S01]  /*280dc0*/  ST.E.U8.STRONG.SYS desc[UR36][R40.64+0x10], RZ ;  /* 0x000010ff28007985 */ /* 0x0001e2000c115124 */
[----:B------:R-:W-:Y:S02]  /*280dd0*/  IMAD.MOV.U32 R7, RZ, RZ, -0x1 ;  /* 0xffffffffff077424 */ /* 0x000fe400078e00ff */
[----:B------:R-:W-:Y:S01]  /*280de0*/  IMAD.MOV.U32 R0, RZ, RZ, 0x1 ;  /* 0x00000001ff007424 */ /* 0x000fe200078e00ff */
[----:B------:R0:W-:Y:S04]  /*280df0*/  ST.E.U8.STRONG.SYS desc[UR36][R40.64+0x50], RZ ;  /* 0x000050ff28007985 */ /* 0x0001e8000c115124 */
[----:B------:R0:W-:Y:S04]  /*280e00*/  ST.E.U8.STRONG.SYS desc[UR36][R40.64+0x19], RZ ;  /* 0x000019ff28007985 */ /* 0x0001e8000c115124 */
[----:B------:R0:W-:Y:S04]  /*280e10*/  ST.E.U8.STRONG.SYS desc[UR36][R40.64+0x450], RZ ;  /* 0x000450ff28007985 */ /* 0x0001e8000c115124 */
[----:B------:R0:W-:Y:S04]  /*280e20*/  ST.E.U8.STRONG.SYS desc[UR36][R40.64+0x1a], RZ ;  /* 0x00001aff28007985 */ /* 0x0001e8000c115124 */
[----:B------:R0:W-:Y:S04]  /*280e30*/  ST.E.U8.STRONG.SYS desc[UR36][R40.64+0x850], RZ ;  /* 0x000850ff28007985 */ /* 0x0001e8000c115124 */
        /* <DEDUP_REMOVED lines=17> */
.L_x_12945:
[C---:B------:R-:W-:Y:S01]  /*280f50*/  ISETP.GT.AND P0, PT, R32.reuse, 0x31, PT ;  /* 0x000000312000780c */ /* 0x040fe20003f04270 */
[----:B------:R-:W-:Y:S01]  /*280f60*/  VIADD R32, R32, 0x1 ;  /* 0x0000000120207836 */ /* 0x000fe20000000000 */
[----:B------:R-:W-:-:S04]  /*280f70*/  PRMT R0, RZ, 0x7610, R0 ;  /* 0x00007610ff007816 */ /* 0x000fc80000000000 */
[----:B------:R-:W-:-:S07]  /*280f80*/  SEL R32, R32, RZ, !P0 ;  /* 0x000000ff20207207 */ /* 0x000fce0004000000 */
.L_x_13283:
[----:B------:R-:W-:Y:S05]  /*280f90*/  BSYNC B10 ;  /* 0x00000000000a7941 */ /* 0x000fea0003800000 */
.L_x_12944:
[----:B------:R-:W-:Y:S01]  /*280fa0*/  ISETP.GE.AND P0, PT, R32, 0x64, PT ;  /* 0x000000642000780c */ /* 0x000fe20003f06270 */
[----:B------:R-:W-:-:S12]  /*280fb0*/  VIADD R33, R33, 0x1 ;  /* 0x0000000121217836 */ /* 0x000fd80000000000 */
[----:B------:R-:W-:Y:S05]  /*280fc0*/  @!P0 BRA `(.L_x_13284) ;  /* 0xffffff0800588947 */ /* 0x000fea000383ffff */
.L_x_12943:
[----:B------:R-:W-:Y:S05]  /*280fd0*/  BSYNC B11 ;  /* 0x00000000000b7941 */ /* 0x000fea0003800000 */
.L_x_12942:
[----:B------:R-:W3:Y:S01]  /*280fe0*/  LDL R0, [UR45] ;  /* 0x0000002dff007983 */ /* 0x000ee20008100800 */
[----:B------:R-:W-:Y:S02]  /*280ff0*/  IMAD.MOV.U32 R4, RZ, RZ, R28 ;  /* 0x000000ffff047224 */ /* 0x000fe400078e001c */
[----:B------:R-:W-:Y:S01]  /*281000*/  IMAD.MOV.U32 R5, RZ, RZ, 0x0 ;  /* 0x00000000ff057424 */ /* 0x000fe200078e00ff */
[----:B---3--:R-:W-:-:S13]  /*281010*/  ISETP.NE.AND P0, PT, R0, RZ, PT ;  /* 0x000000ff0000720c */ /* 0x008fda0003f05270 */
[----:B------:R-:W-:Y:S05]  /*281020*/  @P0 BREAK B9 ;  /* 0x0000000000090942 */ /* 0x000fea0003800000 */
[----:B------:R-:W-:Y:S05]  /*281030*/  @P0 BREAK B8 ;  /* 0x0000000000080942 */ /* 0x000fea0003800000 */
[----:B--2-4-:R-:W-:Y:S05]  /*281040*/  @P0 RET.REL.NODEC R4 `(_Z5entryPcS_PiPxS1_S0_S0_P19HostDeviceInterfacei) ;  /* 0xffffd7ec04ec0950 */ /* 0x014fea0003c3ffff */
[----:B------:R-:W-:-:S13]  /*281050*/  ISETP.GE.AND P0, PT, R25, 0x1, PT ;  /* 0x000000011900780c */ /* 0x000fda0003f06270 */
[----:B------:R-:W-:Y:S05]  /*281060*/  @!P0 BRA `(.L_x_12941) ;  /* 0x000004a000408947 */ /* 0x000fea0003800000 */
[----:B------:R-:W-:-:S07]  /*281070*/  IMAD.MOV.U32 R44, RZ, RZ, RZ ;  /* 0x000000ffff2c7224 */ /* 0x000fce00078e00ff */
.L_x_14810:
[----:B------:R-:W-:Y:S01]  /*281080*/  IMAD R33, R44, 0x4, R23 ;  /* 0x000000042c217824 */ /* 0x000fe200078e0217 */
[----:B------:R-:W-:Y:S05]  /*281090*/  YIELD ;  /* 0x0000000000007946 */ /* 0x000fea0003800000 */
[----:B------:R-:W-:Y:S01]  /*2810a0*/  ISETP.GE.U32.AND P0, PT, R33, 0x9ffc, PT ;  /* 0x00009ffc2100780c */ /* 0x000fe20003f06070 */
[----:B------:R-:W-:-:S12]  /*2810b0*/  BSSY.RECONVERGENT B0, `(.L_x_13285) ;  /* 0x0000064000007945 */ /* 0x000fd80003800200 */
        /* <DEDUP_REMOVED lines=49> */
.L_x_13288:
[----:B------:R-:W-:Y:S05]  /*2813d0*/  BSYNC.RECONVERGENT B1 ;  /* 0x0000000000017941 */ /* 0x000fea0003800200 */
.L_x_13287:
        /* <DEDUP_REMOVED lines=27> */
.L_x_13290:
[----:B------:R-:W-:Y:S05]  /*281590*/  BSYNC.RECONVERGENT B1 ;  /* 0x0000000000017941 */ /* 0x000fea0003800200 */
.L_x_13289:
[----:B------:R1:W-:Y:S01]  /*2815a0*/  STL [UR45], R0 ;  /* 0x00000000ff007987 */ /* 0x0003e2000810082d */
[----:B------:R-:W-:Y:S01]  /*2815b0*/  ISETP.EQ.AND P0, PT, R0, RZ, PT ;  /* 0x000000ff0000720c */ /* 0x000fe20003f02270 */
[----:B------:R-:W-:Y:S01]  /*2815c0*/  IMAD.MOV.U32 R16, RZ, RZ, RZ ;  /* 0x000000ffff107224 */ /* 0x000fe200078e00ff */
[----:B------:R-:W-:Y:S11]  /*2815d0*/  BRA `(.L_x_13291) ;  /* 0x0000000000447947 */ /* 0x000ff60003800000 */
.L_x_13286:
        /* <DEDUP_REMOVED lines=17> */
.L_x_13291:
[----:B------:R-:W-:Y:S05]  /*2816f0*/  BSYNC.RECONVERGENT B0 ;  /* 0x0000000000007941 */ /* 0x000fea0003800200 */
.L_x_13285:
[----:B0-----:R-:W-:Y:S01]  /*281700*/  IMAD.MOV.U32 R4, RZ, RZ, R28 ;  /* 0x000000ffff047224 */ /* 0x001fe200078e001c */
[----:B------:R-:W-:Y:S05]  /*281710*/  @!P0 BREAK B9 ;  /* 0x0000000000098942 */ /* 0x000fea0003800000 */
[----:B------:R-:W-:Y:S01]  /*281720*/  IMAD.MOV.U32 R5, RZ, RZ, 0x0 ;  /* 0x00000000ff057424 */ /* 0x000fe200078e00ff */
[----:B------:R-:W-:Y:S05]  /*281730*/  @!P0 BREAK B8 ;  /* 0x0000000000088942 */ /* 0x000fea0003800000 */
[----:B-1----:R-:W-:Y:S05]  /*281740*/  @!P0 RET.REL.NODEC R4 `(_Z5entryPcS_PiPxS1_S0_S0_P19HostDeviceInterfacei) ;  /* 0xffffd7e8042c8950 */ /* 0x002fea0003c3ffff */
[----:B------:R-:W-:Y:S01]  /*281750*/  ISETP.NE.AND P0, PT, R16, -0x1, PT ;  /* 0xffffffff1000780c */ /* 0x000fe20003f05270 */
[----:B------:R-:W-:-:S12]  /*281760*/  BSSY B7, `(.L_x_13292) ;  /* 0x000499d000077945 */ /* 0x000fd80003800000 */
[----:B------:R-:W-:Y:S05]  /*281770*/  @!P0 BRA `(.L_x_13293) ;  /* 0x00000498006c8947 */ /* 0x000fea0003800000 */
[----:B------:R-:W-:Y:S02]  /*281780*/  IMAD.MOV.U32 R10, RZ, RZ, 0x20 ;  /* 0x00000020ff0a7424 */ /* 0x000fe400078e00ff */
[----:B------:R-:W-:-:S06]  /*281790*/  IMAD.MOV.U32 R11, RZ, RZ, 0x0 ;  /* 0x00000000ff0b7424 */ /* 0x000fcc00078e00ff */
[----:B------:R-:W2:Y:S01]  /*2817a0*/  ATOMG.E.ADD.64.STRONG.GPU PT, R10, desc[UR36][R46.64+0x8], R10 ;  /* 0x8000080a2e0a79a8 */ /* 0x000ea200081ef524 */
[----:B------:R-:W-:Y:S01]  /*2817b0*/  LEA R8, R3, R8, 0x18 ;  /* 0x0000000803087211 */ /* 0x000fe200078ec0ff */
[----:B------:R-:W-:Y:S04]  /*2817c0*/  BSSY.RECONVERGENT B0, `(.L_x_13294) ;  /* 0x0000019000007945 */ /* 0x000fe80003800200 */
[----:B------:R-:W0:Y:S01]  /*2817d0*/  LDS.128 R4, [R8] ;  /* 0x0000000008047984 */ /* 0x000e220000000c00 */
[----:B--2---:R-:W-:-:S04]  /*2817e0*/  IADD3 R3, P1, PT, R10, 0x28, RZ ;  /* 0x000000280a037810 */ /* 0x004fc80007f3e0ff */
[----:B0-----:R-:W-:Y:S01]  /*2817f0*/  ISETP.GE.U32.AND P0, PT, R3, R6, PT ;  /* 0x000000060300720c */ /* 0x001fe20003f06070 */
[--C-:B------:R-:W-:Y:S01]  /*281800*/  IMAD.X R9, RZ, RZ, R11.reuse, P1 ;  /* 0x000000ffff097224 */ /* 0x100fe200008e060b */
[----:B------:R-:W-:Y:S01]  /*281810*/  SHF.R.U64 R3, R10, 0x4, R11 ;  /* 0x000000040a037819 */ /* 0x000fe2000000120b */
[----:B------:R-:W-:Y:S02]  /*281820*/  IMAD.MOV.U32 R10, RZ, RZ, 0x30 ;  /* 0x00000030ff0a7424 */ /* 0x000fe400078e00ff */
[----:B------:R-:W-:Y:S01]  /*281830*/  IMAD.MOV.U32 R11, RZ, RZ, 0x0 ;  /* 0x00000000ff0b7424 */ /* 0x000fe200078e00ff */
        /* <DEDUP_REMOVED lines=9> */
[----:B0-----:R-:W-:Y:S02]  /*2818d0*/  IMAD.MOV.U32 R0, RZ, RZ, 0x1 ;  /* 0x00000001ff007424 */ /* 0x001fe400078e00ff */
[----:B------:R-:W-:Y:S01]  /*2818e0*/  IMAD.MOV.U32 R13, RZ, RZ, 0x20 ;  /* 0x00000020ff0d7424 */ /* 0x000fe200078e00ff */
[----:B------:R1:W-:Y:S04]  /*2818f0*/  ST.E desc[UR36][R4.64+0x4], R9 ;  /* 0x0000040904007985 */ /* 0x0003e8000c101924 */
[----:B------:R1:W-:Y:S04]  /*281900*/  ST.E desc[UR36][R4.64+0x8], R13 ;  /* 0x0000080d04007985 */ /* 0x0003e8000c101924 */
[----:B------:R1:W-:Y:S04]  /*281910*/  ST.E.U8 desc[UR36][R4.64+0x1], RZ ;  /* 0x000001ff04007985 */ /* 0x0003e8000c101124 */
[----:B------:R1:W-:Y:S04]  /*281920*/  ST.E desc[UR36][R4.64+0xc], RZ ;  /* 0x00000cff04007985 */ /* 0x0003e8000c101924 */
[----:B------:R1:W-:Y:S04]  /*281930*/  ST.E.U8 desc[UR36][R4.64+0x3], R0 ;  /* 0x0000030004007985 */ /* 0x0003e8000c101124 */
[----:B------:R1:W2:Y:S02]  /*281940*/  LDS.64 R6, [R8+0x8] ;  /* 0x0000080008067984 */ /* 0x0002a40000000a00 */
.L_x_13295:
[----:B------:R-:W-:Y:S05]  /*281950*/  BSYNC.RECONVERGENT B0 ;  /* 0x0000000000007941 */ /* 0x000fea0003800200 */
.L_x_13294:
[----:B-1----:R-:W3:Y:S01]  /*281960*/  ATOMG.E.ADD.64.STRONG.GPU PT, R4, desc[UR36][R46.64+0x8], R10 ;  /* 0x8000080a2e0479a8 */ /* 0x002ee200081ef524 */
[----:B------:R-:W-:Y:S01]  /*281970*/  BSSY B3, `(.L_x_13296) ;  /* 0x0000220000037945 */ /* 0x000fe20003800000 */
[C---:B---3--:R-:W-:Y:S02]  /*281980*/  IADD3 R9, P1, PT, R4.reuse, 0x38, RZ ;  /* 0x0000003804097810 */ /* 0x048fe40007f3e0ff */
[--C-:B0-----:R-:W-:Y:S02]  /*281990*/  SHF.R.U64 R0, R4, 0x4, R5.reuse ;  /* 0x0000000404007819 */ /* 0x101fe40000001205 */
[----:B--2---:R-:W-:Y:S01]  /*2819a0*/  ISETP.GE.U32.AND P0, PT, R9, R6, PT ;  /* 0x000000060900720c */ /* 0x004fe20003f06070 */
[----:B------:R-:W-:-:S05]  /*2819b0*/  IMAD.X R9, RZ, RZ, R5, P1 ;  /* 0x000000ffff097224 */ /* 0x000fca00008e0605 */
        /* <DEDUP_REMOVED lines=67> */
.L_x_13319:
        /* <DEDUP_REMOVED lines=52> */
.L_x_13307:
[----:B------:R-:W-:Y:S05]  /*282130*/  BSYNC.RECONVERGENT B5 ;  /* 0x0000000000057941 */ /* 0x000fea0003800200 */
.L_x_13306:
        /* <DEDUP_REMOVED lines=26> */
.L_x_13309:
[----:B------:R-:W-:Y:S05]  /*2822e0*/  BSYNC.RECONVERGENT B5 ;  /* 0x0000000000057941 */ /* 0x000fea0003800200 */
.L_x_13308:
[----:B------:R2:W-:Y:S01]  /*2822f0*/  STL [UR45], R6 ;  /* 0x00000006ff007987 */ /* 0x0005e2000810082d */
[----:B------:R-:W-:Y:S05]  /*282300*/  BRA `(.L_x_13310) ;  /* 0x00000000000c7947 */ /* 0x000fea0003800000 */
.L_x_13305:
[----:B------:R-:W-:-:S05]  /*282310*/  LEA R4, P0, R13, R14, 0x2 ;  /* 0x0000000e0d047211 */ /* 0x000fca00078010ff */
[----:B------:R-:W-:-:S05]  /*282320*/  IMAD.X R5, RZ, RZ, R15, P0 ;  /* 0x000000ffff057224 */ /* 0x000fca00000e060f */
[----:B------:R0:W-:Y:S03]  /*282330*/  ST.E desc[UR36][R4.64+0x20], RZ ;  /* 0x000020ff04007985 */ /* 0x0001e6000c101924 */
.L_x_13310:
[----:B------:R-:W-:Y:S05]  /*282340*/  BSYNC.RECONVERGENT B4 ;  /* 0x0000000000047941 */ /* 0x000fea0003800200 */
.L_x_13304:
        /* <DEDUP_REMOVED lines=52> */
.L_x_13314:
[----:B------:R-:W-:Y:S01]  /*282690*/  IMAD.MOV.U32 R4, RZ, RZ, 0x5272 ;  /* 0x00005272ff047424 */ /* 0x000fe200078e00ff */
[----:B------:R-:W-:Y:S01]  /*2826a0*/  PLOP3.LUT P0, PT, PT, PT, PT, 0x8, 0x80 ;  /* 0x000000000080781c */ /* 0x000fe20003f0e170 */
[----:B------:R-:W-:-:S03]  /*2826b0*/  IMAD.MOV.U32 R15, RZ, RZ, -0x1 ;  /* 0xffffffffff0f7424 */ /* 0x000fc600078e00ff */
[----:B------:R0:W-:Y:S09]  /*2826c0*/  STL [UR45], R4 ;  /* 0x00000004ff007987 */ /* 0x0001f2000810082d */
.L_x_13315:
[----:B------:R-:W-:Y:S05]  /*2826d0*/  BSYNC.RECONVERGENT B5 ;  /* 0x0000000000057941 */ /* 0x000fea0003800200 */
.L_x_13313:
        /* <DEDUP_REMOVED lines=25> */
.L_x_13317:
[----:B------:R-:W-:Y:S05]  /*282870*/  BSYNC.RECONVERGENT B5 ;  /* 0x0000000000057941 */ /* 0x000fea0003800200 */
.L_x_13316:
[----:B------:R2:W-:Y:S01]  /*282880*/  STL [UR45], R6 ;  /* 0x00000006ff007987 */ /* 0x0005e2000810082d */
[----:B------:R-:W-:Y:S05]  /*282890*/  BRA `(.L_x_13318) ;  /* 0x00000000000c7947 */ /* 0x000fea0003800000 */
.L_x_13312:
[----:B------:R-:W-:-:S05]  /*2828a0*/  LEA R4, P0, R39, R14, 0x2 ;  /* 0x0000000e27047211 */ /* 0x000fca00078010ff */
[----:B------:R-:W-:-:S05]  /*2828b0*/  IMAD.X R5, RZ, RZ, R15, P0 ;  /* 0x000000ffff057224 */ /* 0x000fca00000e060f */
[----:B------:R3:W-:Y:S03]  /*2828c0*/  ST.E desc[UR36][R4.64+0x20], RZ ;  /* 0x000020ff04007985 */ /* 0x0007e6000c101924 */
.L_x_13318:
[----:B------:R-:W-:Y:S05]  /*2828d0*/  BSYNC.RECONVERGENT B4 ;  /* 0x0000000000047941 */ /* 0x000fea0003800200 */
.L_x_13311:
[----:B------:R-:W-:-:S05]  /*2828e0*/  VIADD R13, R13, 0x2 ;  /* 0x000000020d0d7836 */ /* 0x000fca0000000000 */
[----:B------:R-:W-:-:S13]  /*2828f0*/  ISETP.NE.AND P0, PT, R13, R10, PT ;  /* 0x0000000a0d00720c */ /* 0x000fda0003f05270 */
[----:B------:R-:W-:Y:S05]  /*282900*/  @P0 BRA `(.L_x_13319) ;  /* 0xfffffff400380947 */ /* 0x000fea000383ffff */
.L_x_13303:
[----:B------:R-:W-:Y:S05]  /*282910*/  BSYNC B0 ;  /* 0x0000000000007941 */ /* 0x000fea0003800000 */
.L_x_13302:
        /* <DEDUP_REMOVED lines=50> */
.L_x_13323:
[----:B------:R-:W-:Y:S01]  /*282c40*/  IMAD.MOV.U32 R4, RZ, RZ, 0x5272 ;  /* 0x00005272ff047424 */ /* 0x000fe200078e00ff */
[----:B------:R-:W-:Y:S01]  /*282c50*/  PLOP3.LUT P0, PT, PT, PT, PT, 0x8, 0x80 ;  /* 0x000000000080781c */ /* 0x000fe20003f0e170 */
[----:B------:R-:W-:-:S03]  /*282c60*/  IMAD.MOV.U32 R13, RZ, RZ, -0x1 ;  /* 0xffffffffff0d7424 */ /* 0x000fc600078e00ff */
[----:B------:R0:W-:Y:S09]  /*282c70*/  STL [UR45], R4 ;  /* 0x00000004ff007987 */ /* 0x0001f2000810082d */
.L_x_13324:
[----:B------:R-:W-:Y:S05]  /*282c80*/  BSYNC.RECONVERGENT B4 ;  /* 0x0000000000047941 */ /* 0x000fea0003800200 */
.L_x_13322:
        /* <DEDUP_REMOVED lines=25> */
.L_x_13326:
[----:B------:R-:W-:Y:S05]  /*282e20*/  BSYNC.RECONVERGENT B4 ;  /* 0x0000000000047941 */ /* 0x000fea0003800200 */
.L_x_13325:
[----:B------:R3:W-:Y:S01]  /*282e30*/  STL [UR45], R6 ;  /* 0x00000006ff007987 */ /* 0x0007e2000810082d */
[----:B------:R-:W-:Y:S05]  /*282e40*/  BRA `(.L_x_13320) ;  /* 0x00000000000c7947 */ /* 0x000fea0003800000 */
.L_x_13321:
[----:B------:R-:W-:-:S05]  /*282e50*/  LEA R4, P0, R10, R12, 0x2 ;  /* 0x0000000c0a047211 */ /* 0x000fca00078010ff */
[----:B------:R-:W-:-:S05]  /*282e60*/  IMAD.X R5, RZ, RZ, R13, P0 ;  /* 0x000000ffff057224 */ /* 0x000fca00000e060d */
[----:B------:R4:W-:Y:S03]  /*282e70*/  ST.E desc[UR36][R4.64+0x20], RZ ;  /* 0x000020ff04007985 */ /* 0x0009e6000c101924 */
.L_x_13320:
[----:B------:R-:W-:Y:S05]  /*282e80*/  BSYNC.RECONVERGENT B0 ;  /* 0x0000000000007941 */ /* 0x000fea0003800200 */
.L_x_13300:
[----:B------:R-:W-:-:S13]  /*282e90*/  ISETP.GE.AND P0, PT, R9, 0x1, PT ;  /* 0x000000010900780c */ /* 0x000fda0003f06270 */
[----:B------:R-:W-:Y:S05]  /*282ea0*/  @!P0 BREAK B1 ;  /* 0x0000000000018942 */ /* 0x000fea0003800000 */
[----:B------:R-:W-:Y:S05]  /*282eb0*/  @!P0 BRA `(.L_x_13301) ;  /* 0x0000000800f08947 */ /* 0x000fea0003800000 */
[----:B------:R-:W-:Y:S05]  /*282ec0*/  BSYNC B1 ;  /* 0x0000000000017941 */ /* 0x000fea0003800000 */
.L_x_13299:
[----:B------:R-:W-:Y:S01]  /*282ed0*/  ISETP.NE.AND P2, PT, R3, -0x1, PT ;  /* 0xffffffff0300780c */ /* 0x000fe20003f45270 */
[----:B------:R-:W-:-:S12]  /*282ee0*/  IMAD.MOV.U32 R8, RZ, RZ, RZ ;  /* 0x000000ffff087224 */ /* 0x000fd800078e00ff */
.L_x_13341:
        /* <DEDUP_REMOVED lines=57> */
.L_x_13331:
[----:B------:R-:W-:Y:S05]  /*283280*/  BSYNC.RECONVERGENT B1 ;  /* 0x0000000000017941 */ /* 0x000fea0003800200 */
.L_x_13330:
        /* <DEDUP_REMOVED lines=26> */
.L_x_13333:
[----:B------:R-:W-:Y:S05]  /*283430*/  BSYNC.RECONVERGENT B1 ;  /* 0x0000000000017941 */ /* 0x000fea0003800200 */
.L_x_13332:
[----:B------:R4:W-:Y:S01]  /*283440*/  STL [UR45], R6 ;  /* 0x00000006ff007987 */ /* 0x0009e2000810082d */
[----:B------:R-:W-:Y:S01]  /*283450*/  PRMT R15, RZ, 0x7610, R15 ;  /* 0x00007610ff0f7816 */ /* 0x000fe2000000000f */
[----:B------:R-:W-:Y:S06]  /*283460*/  BRA `(.L_x_13328) ;  /* 0x00000000000c7947 */ /* 0x000fec0003800000 */
.L_x_13329:
[----:B------:R-:W-:-:S05]  /*283470*/  IADD3 R4, P0, PT, R10, R12, RZ ;  /* 0x0000000c0a047210 */ /* 0x000fca0007f1e0ff */
[----:B------:R-:W-:-:S05]  /*283480*/  IMAD.X R5, RZ, RZ, R13, P0 ;  /* 0x000000ffff057224 */ /* 0x000fca00000e060d */
[----:B------:R1:W5:Y:S03]  /*283490*/  LD.E.U8 R15, desc[UR36][R4.64+0x20] ;  /* 0x00002024040f7980 */ /* 0x000366000c101100 */
.L_x_13328:
[----:B------:R-:W-:Y:S05]  /*2834a0*/  BSYNC.RECONVERGENT B0 ;  /* 0x0000000000007941 */ /* 0x000fea0003800200 */
.L_x_13327:
        /* <DEDUP_REMOVED lines=55> */
.L_x_13338:
[----:B------:R-:W-:Y:S05]  /*283820*/  BSYNC.RECONVERGENT B1 ;  /* 0x0000000000017941 */ /* 0x000fea0003800200 */
.L_x_13337:
        /* <DEDUP_REMOVED lines=26> */
.L_x_13340:
[----:B------:R-:W-:Y:S05]  /*2839d0*/  BSYNC.RECONVERGENT B1 ;  /* 0x0000000000017941 */ /* 0x000fea0003800200 */
.L_x_13339:
[----:B------:R1:W-:Y:S01]  /*2839e0*/  STL [UR45], R6 ;  /* 0x00000006ff007987 */ /* 0x0003e2000810082d */
[----:B------:R-:W-:Y:S05]  /*2839f0*/  BRA `(.L_x_13335) ;  /* 0x0000000000107947 */ /* 0x000fea0003800000 */
.L_x_13336:
[----:B------:R-:W-:-:S05]  /*283a00*/  IADD3 R4, P0, PT, R10, R12, RZ ;  /* 0x0000000c0a047210 */ /* 0x000fca0007f1e0ff */
[----:B------:R-:W-:-:S05]  /*283a10*/  IMAD.X R5, RZ, RZ, R13, P0 ;  /* 0x000000ffff057224 */ /* 0x000fca00000e060d */
[----:B------:R1:W-:Y:S04]  /*283a20*/  ST.E desc[UR36][R4.64+0x20], RZ ;  /* 0x000020ff04007985 */ /* 0x0003e8000c101924 */
[----:B-----5:R1:W-:Y:S02]  /*283a30*/  ST.E.U8 desc[UR36][R4.64+0x20], R15 ;  /* 0x0000200f04007985 */ /* 0x0203e4000c101124 */
.L_x_13335:
[----:B------:R-:W-:Y:S05]  /*283a40*/  BSYNC.RECONVERGENT B0 ;  /* 0x0000000000007941 */ /* 0x000fea0003800200 */
.L_x_13334:
[----:B------:R-:W-:-:S05]  /*283a50*/  VIADD R8, R8, 0x1 ;  /* 0x0000000108087836 */ /* 0x000fca0000000000 */
[----:B------:R-:W-:-:S13]  /*283a60*/  ISETP.NE.AND P0, PT, R8, R9, PT ;  /* 0x000000090800720c */ /* 0x000fda0003f05270 */
[----:B------:R-:W-:Y:S05]  /*283a70*/  @P0 BRA `(.L_x_13341) ;  /* 0xfffffff4001c0947 */ /* 0x000fea000383ffff */
.L_x_13301:
[----:B------:R-:W-:Y:S05]  /*283a80*/  BSYNC B2 ;  /* 0x0000000000027941 */ /* 0x000fea0003800000 */
.L_x_13298:
        /* <DEDUP_REMOVED lines=11> */
[----:B0----5:R-:W-:-:S05]  /*283b40*/  IMAD.WIDE R14, R0, 0x10, R6 ;  /* 0x00000010000e7825 */ /* 0x021fca00078e0206 */
[----:B------:R1:W-:Y:S04]  /*283b50*/  ST.E desc[UR36][R14.64+0x30], RZ ;  /* 0x000030ff0e007985 */ /* 0x0003e8000c101924 */
[----:B------:R1:W2:Y:S02]  /*283b60*/  LDS.64 R6, [R8+0x8] ;  /* 0x0000080008067984 */ /* 0x0002a40000000a00 */
.L_x_13297:
[----:B------:R-:W-:Y:S05]  /*283b70*/  BSYNC B3 ;  /* 0x0000000000037941 */ /* 0x000fea0003800000 */
.L_x_13296:
        /* <DEDUP_REMOVED lines=9> */
[----:B------:R-:W-:Y:S01]  /*283c10*/  ISETP.LT.U32.AND.EX P0, PT, R3, R7, P0, P1 ;  /* 0x000000070300720c */ /* 0x000fe20000701110 */
[----:B------:R-:W-:-:S12]  /*283c20*/  IMAD.MOV.U32 R3, RZ, RZ, R9 ;  /* 0x000000ffff037224 */ /* 0x000fd800078e0009 */
[----:B------:R-:W-:Y:S01]  /*283c30*/  @!P0 IMAD.MOV.U32 R6, RZ, RZ, 0x5368 ;  /* 0x00005368ff068424 */ /* 0x000fe200078e00ff */
[----:B------:R-:W-:Y:S01]  /*283c40*/  @!P0 PLOP3.LUT P1, PT, PT, PT, PT, 0x8, 0x80 ;  /* 0x000000000080881c */ /* 0x000fe20003f2e170 */
[----:B------:R-:W-:-:S03]  /*283c50*/  @!P0 IMAD.MOV.U32 R3, RZ, RZ, -0x1 ;  /* 0xffffffffff038424 */ /* 0x000fc600078e00ff */
[----:B------:R0:W-:Y:S01]  /*283c60*/  @!P0 STL [UR45], R6 ;  /* 0x00000006ff008987 */ /* 0x0001e2000810082d */
[----:B------:R-:W-:Y:S08]  /*283c70*/  @!P0 BRA `(.L_x_13343) ;  /* 0x0000000000d08947 */ /* 0x000ff00003800000 */
[----:B------:R-:W2:Y:S01]  /*283c80*/  LDS.64 R4, [R8] ;  /* 0x0000000008047984 */ /* 0x000ea20000000a00 */
[--C-:B------:R-:W-:Y:S01]  /*283c90*/  SHF.R.S64 R33, RZ, 0x1c, R9.reuse ;  /* 0x0000001cff217819 */ /* 0x100fe20000001009 */
[----:B------:R-:W-:Y:S01]  /*283ca0*/  IMAD.MOV.U32 R39, RZ, RZ, 0x30 ;  /* 0x00000030ff277424 */ /* 0x000fe200078e00ff */
[----:B------:R-:W-:Y:S01]  /*283cb0*/  SHF.R.S32.HI R35, RZ, 0x1c, R9 ;  /* 0x0000001cff237819 */ /* 0x000fe20000011409 */
[----:B------:R-:W-:Y:S02]  /*283cc0*/  IMAD.MOV.U32 R9, RZ, RZ, 0xb5a ;  /* 0x00000b5aff097424 */ /* 0x000fe400078e00ff */
[----:B-1----:R-:W-:Y:S02]  /*283cd0*/  IMAD.MOV.U32 R14, RZ, RZ, 0x1 ;  /* 0x00000001ff0e7424 */ /* 0x002fe400078e00ff */
[----:B------:R-:W-:Y:S02]  /*283ce0*/  IMAD.MOV.U32 R41, RZ, RZ, -0x1 ;  /* 0xffffffffff297424 */ /* 0x000fe400078e00ff */
[----:B------:R-:W-:-:S02]  /*283cf0*/  IMAD.MOV.U32 R12, RZ, RZ, 0x20 ;  /* 0x00000020ff0c7424 */ /* 0x000fc400078e00ff */
[----:B------:R-:W-:Y:S01]  /*283d00*/  IMAD.MOV.U32 R13, RZ, RZ, 0x0 ;  /* 0x00000000ff0d7424 */ /* 0x000fe200078e00ff */
[----:B--2---:R-:W-:-:S05]  /*283d10*/  IADD3 R10, P0, PT, R33, R4, RZ ;  /* 0x00000004210a7210 */ /* 0x004fca0007f1e0ff */
[----:B------:R-:W-:-:S05]  /*283d20*/  IMAD.X R11, R35, 0x1, R5, P0 ;  /* 0x00000001230b7824 */ /* 0x000fca00000e0605 */
[----:B------:R1:W-:Y:S04]  /*283d30*/  ST.E desc[UR36][R10.64+0x4], R9 ;  /* 0x000004090a007985 */ /* 0x0003e8000c101924 */
[----:B------:R-:W-:Y:S04]  /*283d40*/  ST.E desc[UR36][R10.64+0x8], R39 ;  /* 0x000008270a007985 */ /* 0x000fe8000c101924 */
[----:B------:R-:W-:Y:S04]  /*283d50*/  ST.E desc[UR36][R10.64+0x10], R41 ;  /* 0x000010290a007985 */ /* 0x000fe8000c101924 */
[----:B------:R-:W-:Y:S04]  /*283d60*/  ST.E.U8 desc[UR36][R10.64+0x1], RZ ;  /* 0x000001ff0a007985 */ /* 0x000fe8000c101124 */
[----:B------:R-:W-:Y:S04]  /*283d70*/  ST.E.U8 desc[UR36][R10.64], R14 ;  /* 0x0000000e0a007985 */ /* 0x000fe8000c101124 */
[----:B------:R-:W-:Y:S04]  /*283d80*/  ST.E.U8 desc[UR36][R10.64+0x3], R14 ;  /* 0x0000030e0a007985 */ /* 0x000fe8000c101124 */
[----:B------:R-:W2:Y:S01]  /*283d90*/  ATOMG.E.ADD.64.STRONG.GPU PT, R12, desc[UR36][R46.64+0x8], R12 ;  /* 0x8000080c2e0c79a8 */ /* 0x000ea200081ef524 */
[----:B------:R-:W-:Y:S03]  /*283da0*/  BSSY.RECONVERGENT B1, `(.L_x_13344) ;  /* 0x0000016000017945 */ /* 0x000fe60003800200 */
[----:B0-----:R-:W0:Y:S01]  /*283db0*/  LDS.128 R4, [R8] ;  /* 0x0000000008047984 */ /* 0x001e220000000c00 */
[----:B--2---:R-:W-:-:S02]  /*283dc0*/  IADD3 R15, P0, PT, R12, 0x28, RZ ;  /* 0x000000280c0f7810 */ /* 0x004fc40007f1e0ff */
[--C-:B-1----:R-:W-:Y:S02]  /*283dd0*/  SHF.R.U64 R9, R12, 0x4, R13.reuse ;  /* 0x000000040c097819 */ /* 0x102fe4000000120d */
[----:B0-----:R-:W-:Y:S01]  /*283de0*/  ISETP.LT.U32.AND P1, PT, R15, R6, PT ;  /* 0x000000060f00720c */ /* 0x001fe20003f21070 */
[----:B------:R-:W-:Y:S01]  /*283df0*/  IMAD.X R21, RZ, RZ, R13, P0 ;  /* 0x000000ffff157224 */ /* 0x000fe200000e060d */
[----:B------:R-:W-:-:S04]  /*283e00*/  ISETP.NE.AND P0, PT, R9, -0x1, PT ;  /* 0xffffffff0900780c */ /* 0x000fc80003f05270 */
[----:B------:R-:W-:-:S13]  /*283e10*/  ISETP.LT.U32.AND.EX P0, PT, R21, R7, P0, P1 ;  /* 0x000000071500720c */ /* 0x000fda0000701110 */
[----:B------:R-:W-:-:S05]  /*283e20*/  @!P0 IMAD.MOV.U32 R6, RZ, RZ, 0x5368 ;  /* 0x00005368ff068424 */ /* 0x000fca00078e00ff */
[----:B------:R0:W-:Y:S01]  /*283e30*/  @!P0 STL [UR45], R6 ;  /* 0x00000006ff008987 */ /* 0x0001e2000810082d */
[----:B------:R-:W-:Y:S05]  /*283e40*/  @!P0 BRA `(.L_x_13345) ;  /* 0x00000000002c8947 */ /* 0x000fea0003800000 */
[----:B------:R-:W-:Y:S01]  /*283e50*/  SHF.R.S64 R7, RZ, 0x1c, R9 ;  /* 0x0000001cff077819 */ /* 0x000fe20000001009 */
[----:B------:R-:W-:-:S03]  /*283e60*/  IMAD.MOV.U32 R11, RZ, RZ, 0x20 ;  /* 0x00000020ff0b7424 */ /* 0x000fc600078e00ff */
        /* <DEDUP_REMOVED lines=9> */
.L_x_13345:
[----:B------:R-:W-:Y:S05]  /*283f00*/  BSYNC.RECONVERGENT B1 ;  /* 0x0000000000017941 */ /* 0x000fea0003800200 */
.L_x_13344:
[----:B-1----:R-:W0:Y:S01]  /*283f10*/  LDS.64 R4, [R8] ;  /* 0x0000000008047984 */ /* 0x002e220000000a00 */
[----:B------:R-:W-:Y:S01]  /*283f20*/  @!P0 IMAD.MOV.U32 R9, RZ, RZ, -0x1 ;  /* 0xffffffffff098424 */ /* 0x000fe200078e00ff */
[----:B0-----:R-:W-:-:S05]  /*283f30*/  IADD3 R6, P1, PT, R4, R33, RZ ;  /* 0x0000002104067210 */ /* 0x001fca0007f3e0ff */
[----:B------:R-:W-:-:S05]  /*283f40*/  IMAD.X R7, R5, 0x1, R35, P1 ;  /* 0x0000000105077824 */ /* 0x000fca00008e0623 */
[----:B------:R-:W-:Y:S04]  /*283f50*/  ST.E desc[UR36][R6.64+0x20], R9 ;  /* 0x0000200906007985 */ /* 0x000fe8000c101924 */
[----:B------:R-:W0:Y:S02]  /*283f60*/  LDS.64 R4, [R8] ;  /* 0x0000000008047984 */ /* 0x000e240000000a00 */
[----:B0-----:R-:W-:-:S05]  /*283f70*/  IADD3 R4, P0, PT, R4, R33, RZ ;  /* 0x0000002104047210 */ /* 0x001fca0007f1e0ff */
[----:B------:R-:W-:-:S05]  /*283f80*/  IMAD.X R5, R5, 0x1, R35, P0 ;  /* 0x0000000105057824 */ /* 0x000fca00000e0623 */
[----:B------:R2:W-:Y:S04]  /*283f90*/  ST.E desc[UR36][R4.64+0x28], RZ ;  /* 0x000028ff04007985 */ /* 0x0005e8000c101924 */
[----:B------:R-:W3:Y:S02]  /*283fa0*/  LDL R10, [UR45] ;  /* 0x0000002dff0a7983 */ /* 0x000ee40008100800 */
[----:B--23--:R-:W-:-:S13]  /*283fb0*/  ISETP.EQ.AND P1, PT, R10, RZ, PT ;  /* 0x000000ff0a00720c */ /* 0x00cfda0003f22270 */
.L_x_13343:
[----:B------:R-:W-:Y:S05]  /*283fc0*/  BSYNC.RECONVERGENT B0 ;  /* 0x0000000000007941 */ /* 0x000fea0003800200 */
.L_x_13342:
[----:B------:R-:W-:Y:S01]  /*283fd0*/  IMAD.MOV.U32 R4, RZ, RZ, R28 ;  /* 0x000000ffff047224 */ /* 0x000fe200078e001c */
[----:B------:R-:W-:Y:S05]  /*283fe0*/  @!P1 BREAK B7 ;  /* 0x0000000000079942 */ /* 0x000fea0003800000 */
[----:B------:R-:W-:Y:S01]  /*283ff0*/  IMAD.MOV.U32 R5, RZ, RZ, 0x0 ;  /* 0x00000000ff057424 */ /* 0x000fe200078e00ff */
[----:B------:R-:W-:Y:S05]  /*284000*/  @!P1 BREAK B9 ;  /* 0x0000000000099942 */ /* 0x000fea0003800000 */
[----:B------:R-:W-:Y:S05]  /*284010*/  @!P1 BREAK B8 ;  /* 0x0000000000089942 */ /* 0x000fea0003800000 */
[----:B01----:R-:W-:Y:S05]  /*284020*/  @!P1 RET.REL.NODEC R4 `(_Z5entryPcS_PiPxS1_S0_S0_P19HostDeviceInterfacei) ;  /* 0xffffd7bc04f49950 */ /* 0x003fea0003c3ffff */
[----:B------:R-:W-:Y:S02]  /*284030*/  ISETP.NE.AND P1, PT, R0, -0x1, PT ;  /* 0xffffffff0000780c */ /* 0x000fe40003f25270 */
[----:B------:R-:W-:-:S11]  /*284040*/  ISETP.NE.AND P0, PT, R3, -0x1, PT ;  /* 0xffffffff0300780c */ /* 0x000fd60003f05270 */
[----:B------:R-:W0:Y:S01]  /*284050*/  @P1 LDS.64 R14, [R8] ;  /* 0x00000000080e1984 */ /* 0x000e220000000a00 */
[----:B------:R-:W-:Y:S02]  /*284060*/  @!P1 IMAD.MOV.U32 R11, RZ, RZ, 0x5368 ;  /* 0x00005368ff0b9424 */ /* 0x000fe400078e00ff */
[----:B------:R-:W-:Y:S01]  /*284070*/  @!P0 IMAD.MOV.U32 R7, RZ, RZ, 0x5368 ;  /* 0x00005368ff078424 */ /* 0x000fe200078e00ff */
[----:B------:R-:W1:Y:S01]  /*284080*/  @P0 LDS.64 R4, [R8] ;  /* 0x0000000008040984 */ /* 0x000e620000000a00 */
[----:B------:R-:W-:Y:S02]  /*284090*/  @!P0 IMAD.MOV.U32 R13, RZ, RZ, RZ ;  /* 0x000000ffff0d8224 */ /* 0x000fe400078e00ff */
[----:B------:R-:W-:Y:S01]  /*2840a0*/  @!P1 IMAD.MOV.U32 R9, RZ, RZ, RZ ;  /* 0x000000ffff099224 */ /* 0x000fe200078e00ff */
[----:B------:R-:W-:Y:S01]  /*2840b0*/  @!P0 STL [UR45], R7 ;  /* 0x00000007ff008987 */ /* 0x000fe2000810082d */
[----:B0-----:R-:W-:-:S04]  /*2840c0*/  @P1 IMAD.WIDE R14, R0, 0x10, R14 ;  /* 0x00000010000e1825 */ /* 0x001fc800078e020e */
[----:B------:R-:W-:Y:S02]  /*2840d0*/  @!P0 IMAD.MOV.U32 R0, RZ, RZ, RZ ;  /* 0x000000ffff008224 */ /* 0x000fe400078e00ff */
[----:B-1----:R-:W-:-:S05]  /*2840e0*/  @P0 IMAD.WIDE R4, R3, 0x10, R4 ;  /* 0x0000001003040825 */ /* 0x002fca00078e0204 */
[----:B------:R0:W5:Y:S04]  /*2840f0*/  @P0 LD.E R13, desc[UR36][R4.64+0x20] ;  /* 0x00002024040d0980 */ /* 0x000168000c101900 */
[----:B------:R-:W2:Y:S04]  /*284100*/  @P0 LD.E R0, desc[UR36][R4.64+0x28] ;  /* 0x0000282404000980 */ /* 0x000ea8000c101900 */
[----:B------:R1:W-:Y:S04]  /*284110*/  @!P1 STL [UR45], R11 ;  /* 0x0000000bff009987 */ /* 0x0003e8000810082d */
[----:B------:R-:W2:Y:S01]  /*284120*/  @P1 LD.E R9, desc[UR36][R14.64+0x28] ;  /* 0x000028240e091980 */ /* 0x000ea2000c101900 */
[----:B-1----:R-:W-:-:S06]  /*284130*/  @!P1 IMAD.MOV.U32 R11, RZ, RZ, RZ ;  /* 0x000000ffff0b9224 */ /* 0x002fcc00078e00ff */
        /* <DEDUP_REMOVED lines=15> */
[----:B------:R-:W-:Y:S02]  /*284230*/  @P0 VIADD R20, R4, 0x10 ;  /* 0x0000001004140836 */ /* 0x000fe40000000000 */
[----:B------:R-:W0:Y:S03]  /*284240*/  LDS.128 R4, [R8] ;  /* 0x0000000008047984 */ /* 0x000e260000000c00 */
[----:B------:R-:W-:-:S06]  /*284250*/  SHF.R.S32.HI R21, RZ, 0x1f, R20 ;  /* 0x0000001fff157819 */ /* 0x000fcc0000011414 */
[----:B------:R-:W2:Y:S01]  /*284260*/  ATOMG.E.ADD.64.STRONG.GPU PT, R20, desc[UR36][R46.64+0x8], R20 ;  /* 0x800008142e1479a8 */ /* 0x000ea200081ef524 */
        /* <DEDUP_REMOVED lines=16> */
[----:B-1----:R-:W-:-:S03]  /*284370*/  IMAD.MOV.U32 R6, RZ, RZ, 0x1 ;  /* 0x00000001ff067424 */ /* 0x002fc600078e00ff */
[----:B------:R0:W-:Y:S04]  /*284380*/  ST.E desc[UR36][R4.64+0x4], R7 ;  /* 0x0000040704007985 */ /* 0x0001e8000c101924 */
[----:B------:R0:W-:Y:S04]  /*284390*/  ST.E.U8 desc[UR36][R4.64], RZ ;  /* 0x000000ff04007985 */ /* 0x0001e8000c101124 */
[----:B------:R0:W-:Y:S04]  /*2843a0*/  ST.E.U8 desc[UR36][R4.64+0x1], RZ ;  /* 0x000001ff04007985 */ /* 0x0001e8000c101124 */
[----:B------:R0:W-:Y:S04]  /*2843b0*/  ST.E desc[UR36][R4.64+0xc], R10 ;  /* 0x00000c0a04007985 */ /* 0x0001e8000c101924 */
[----:B------:R0:W-:Y:S01]  /*2843c0*/  ST.E.U8 desc[UR36][R4.64+0x3], R6 ;  /* 0x0000030604007985 */ /* 0x0001e2000c101124 */
[----:B------:R-:W-:Y:S05]  /*2843d0*/  @!P0 BRA `(.L_x_13347) ;  /* 0x0000001000408947 */ /* 0x000fea0003800000 */
[----:B0-----:R-:W-:Y:S01]  /*2843e0*/  VIADD R4, R0, 0xffffffff ;  /* 0xffffffff00047836 */ /* 0x001fe20000000000 */
[----:B------:R-:W-:Y:S01]  /*2843f0*/  BSSY B1, `(.L_x_13348) ;  /* 0x00000b9000017945 */ /* 0x000fe20003800000 */
[----:B------:R-:W-:Y:S02]  /*284400*/  IMAD.MOV R5, RZ, RZ, -R9 ;  /* 0x000000ffff057224 */ /* 0x000fe400078e0a09 */
[----:B------:R-:W-:-:S03]  /*284410*/  IMAD.MOV.U32 R12, RZ, RZ, RZ ;  /* 0x000000ffff0c7224 */ /* 0x000fc600078e00ff */
[----:B------:R-:W-:-:S13]  /*284420*/  ISETP.NE.AND P0, PT, R4, R5, PT ;  /* 0x000000050400720c */ /* 0x000fda0003f05270 */
[----:B------:R-:W-:Y:S05]  /*284430*/  @!P0 BRA `(.L_x_13349) ;  /* 0x0000000800d08947 */ /* 0x000fea0003800000 */
[----:B------:R-:W-:Y:S01]  /*284440*/  LOP3.LUT R12, R10, 0x7ffffffe, RZ, 0xc0, !PT ;  /* 0x7ffffffe0a0c7812 */ /* 0x000fe200078ec0ff */
[----:B------:R-:W-:-:S07]  /*284450*/  IMAD.MOV.U32 R15, RZ, RZ, RZ ;  /* 0x000000ffff0f7224 */ /* 0x000fce00078e00ff */
.L_x_13365:
        /* <DEDUP_REMOVED lines=52> */
.L_x_13353:
[----:B------:R-:W-:Y:S05]  /*2847a0*/  BSYNC.RECONVERGENT B3 ;  /* 0x0000000000037941 */ /* 0x000fea0003800200 */
.L_x_13352:
        /* <DEDUP_REMOVED lines=26> */
.L_x_13355:
[----:B------:R-:W-:Y:S05]  /*284950*/  BSYNC.RECONVERGENT B3 ;  /* 0x0000000000037941 */ /* 0x000fea0003800200 */
.L_x_13354:
[----:B------:R2:W-:Y:S01]  /*284960*/  STL [UR45], R6 ;  /* 0x00000006ff007987 */ /* 0x0005e2000810082d */
[----:B------:R-:W-:Y:S05]  /*284970*/  BRA `(.L_x_13356) ;  /* 0x00000000000c7947 */ /* 0x000fea0003800000 */
.L_x_13351:
[----:B------:R-:W-:-:S05]  /*284980*/  LEA R4, P0, R15, R20, 0x2 ;  /* 0x000000140f047211 */ /* 0x000fca00078010ff */
[----:B------:R-:W-:-:S05]  /*284990*/  IMAD.X R5, RZ, RZ, R21, P0 ;  /* 0x000000ffff057224 */ /* 0x000fca00000e0615 */
[----:B------:R0:W-:Y:S03]  /*2849a0*/  ST.E desc[UR36][R4.64+0x20], RZ ;  /* 0x000020ff04007985 */ /* 0x0001e6000c101924 */
.L_x_13356:
[----:B------:R-:W-:Y:S05]  /*2849b0*/  BSYNC.RECONVERGENT B2 ;  /* 0x0000000000027941 */ /* 0x000fea0003800200 */
.L_x_13350:
        /* <DEDUP_REMOVED lines=52> */
.L_x_13360:
[----:B------:R-:W-:Y:S01]  /*284d00*/  IMAD.MOV.U32 R4, RZ, RZ, 0x5272 ;  /* 0x00005272ff047424 */ /* 0x000fe200078e00ff */
[----:B------:R-:W-:Y:S01]  /*284d10*/  PLOP3.LUT P0, PT, PT, PT, PT, 0x8, 0x80 ;  /* 0x000000000080781c */ /* 0x000fe20003f0e170 */
[----:B------:R-:W-:-:S03]  /*284d20*/  IMAD.MOV.U32 R21, RZ, RZ, -0x1 ;  /* 0xffffffffff157424 */ /* 0x000fc600078e00ff */
[----:B------:R0:W-:Y:S09]  /*284d30*/  STL [UR45], R4 ;  /* 0x00000004ff007987 */ /* 0x0001f2000810082d */
.L_x_13361:
[----:B------:R-:W-:Y:S05]  /*284d40*/  BSYNC.RECONVERGENT B3 ;  /* 0x0000000000037941 */ /* 0x000fea0003800200 */
.L_x_13359:
        /* <DEDUP_REMOVED lines=25> */
.L_x_13363:
[----:B------:R-:W-:Y:S05]  /*284ee0*/  BSYNC.RECONVERGENT B3 ;  /* 0x0000000000037941 */ /* 0x000fea0003800200 */
.L_x_13362:
[----:B------:R2:W-:Y:S01]  /*284ef0*/  STL [UR45], R6 ;  /* 0x00000006ff007987 */ /* 0x0005e2000810082d */
[----:B------:R-:W-:Y:S05]  /*284f00*/  BRA `(.L_x_13364) ;  /* 0x00000000000c7947 */ /* 0x000fea0003800000 */
.L_x_13358:
[----:B------:R-:W-:-:S05]  /*284f10*/  LEA R4, P0, R41, R20, 0x2 ;  /* 0x0000001429047211 */ /* 0x000fca00078010ff */
[----:B------:R-:W-:-:S05]  /*284f20*/  IMAD.X R5, RZ, RZ, R21, P0 ;  /* 0x000000ffff057224 */ /* 0x000fca00000e0615 */
[----:B------:R3:W-:Y:S03]  /*284f30*/  ST.E desc[UR36][R4.64+0x20], RZ ;  /* 0x000020ff04007985 */ /* 0x0007e6000c101924 */
.L_x_13364:
[----:B------:R-:W-:Y:S05]  /*284f40*/  BSYNC.RECONVERGENT B2 ;  /* 0x0000000000027941 */ /* 0x000fea0003800200 */
.L_x_13357:
[----:B------:R-:W-:-:S05]  /*284f50*/  VIADD R15, R15, 0x2 ;  /* 0x000000020f0f7836 */ /* 0x000fca0000000000 */
[----:B------:R-:W-:-:S13]  /*284f60*/  ISETP.NE.AND P0, PT, R15, R12, PT ;  /* 0x0000000c0f00720c */ /* 0x000fda0003f05270 */
[----:B------:R-:W-:Y:S05]  /*284f70*/  @P0 BRA `(.L_x_13365) ;  /* 0xfffffff400380947 */ /* 0x000fea000383ffff */
.L_x_13349:
[----:B------:R-:W-:Y:S05]  /*284f80*/  BSYNC B1 ;  /* 0x0000000000017941 */ /* 0x000fea0003800000 */
.L_x_13348:
[----:B------:R-:W-:-:S04]  /*284f90*/  LOP3.LUT R10, R10, 0x1, RZ, 0xc0, !PT ;  /* 0x000000010a0a7812 */ /* 0x000fc800078ec0ff */
[----:B------:R-:W-:-:S13]  /*284fa0*/  ISETP.NE.U32.AND P0, PT, R10, 0x1, PT ;  /* 0x000000010a00780c */ /* 0x000fda0003f05070 */
[----:B------:R-:W-:Y:S05]  /*284fb0*/  @P0 BRA `(.L_x_13347) ;  /* 0x0000000400480947 */ /* 0x000fea0003800000 */
        /* <DEDUP_REMOVED lines=46> */
.L_x_13368:
[----:B------:R-:W-:Y:S01]  /*2852a0*/  IMAD.MOV.U32 R4, RZ, RZ, 0x5272 ;  /* 0x00005272ff047424 */ /* 0x000fe200078e00ff */
[----:B------:R-:W-:Y:S01]  /*2852b0*/  PLOP3.LUT P0, PT, PT, PT, PT, 0x8, 0x80 ;  /* 0x000000000080781c */ /* 0x000fe20003f0e170 */
[----:B------:R-:W-:-:S03]  /*2852c0*/  IMAD.MOV.U32 R15, RZ, RZ, -0x1 ;  /* 0xffffffffff0f7424 */ /* 0x000fc600078e00ff */
[----:B------:R0:W-:Y:S09]  /*2852d0*/  STL [UR45], R4 ;  /* 0x00000004ff007987 */ /* 0x0001f2000810082d */
.L_x_13369:
[----:B------:R-:W-:Y:S05]  /*2852e0*/  BSYNC.RECONVERGENT B1 ;  /* 0x0000000000017941 */ /* 0x000fea0003800200 */
.L_x_13367:
        /* <DEDUP_REMOVED lines=25> */
.L_x_13371:
[----:B------:R-:W-:Y:S05]  /*285480*/  BSYNC.RECONVERGENT B1 ;  /* 0x0000000000017941 */ /* 0x000fea0003800200 */
.L_x_13370:
[----:B------:R4:W-:Y:S01]  /*285490*/  STL [UR45], R6 ;  /* 0x00000006ff007987 */ /* 0x0009e2000810082d */
[----:B------:R-:W-:Y:S05]  /*2854a0*/  BRA `(.L_x_13347) ;  /* 0x00000000000c7947 */ /* 0x000fea0003800000 */
.L_x_13366:
[----:B------:R-:W-:-:S05]  /*2854b0*/  LEA R4, P0, R12, R14, 0x2 ;  /* 0x0000000e0c047211 */ /* 0x000fca00078010ff */
[----:B------:R-:W-:-:S05]  /*2854c0*/  IMAD.X R5, RZ, RZ, R15, P0 ;  /* 0x000000ffff057224 */ /* 0x000fca00000e060f */
[----:B------:R0:W-:Y:S03]  /*2854d0*/  ST.E desc[UR36][R4.64+0x20], RZ ;  /* 0x000020ff04007985 */ /* 0x0001e6000c101924 */
.L_x_13347:
[----:B------:R-:W-:Y:S05]  /*2854e0*/  BSYNC B0 ;  /* 0x0000000000007941 */ /* 0x000fea0003800000 */
.L_x_13346:
[----:B------:R-:W-:Y:S01]  /*2854f0*/  ISETP.GE.AND P0, PT, R0, 0x1, PT ;  /* 0x000000010000780c */ /* 0x000fe20003f06270 */
[----:B------:R-:W-:-:S12]  /*285500*/  BSSY B0, `(.L_x_13372) ;  /* 0x00000bd000007945 */ /* 0x000fd80003800000 */
[----:B------:R-:W-:Y:S05]  /*285510*/  @!P0 BRA `(.L_x_13373) ;  /* 0x0000000800ec8947 */ /* 0x000fea0003800000 */
[----:B-----5:R-:W-:Y:S01]  /*285520*/  ISETP.NE.AND P2, PT, R13, -0x1, PT ;  /* 0xffffffff0d00780c */ /* 0x020fe20003f45270 */
[----:B-1----:R-:W-:-:S12]  /*285530*/  IMAD.MOV.U32 R15, RZ, RZ, RZ ;  /* 0x000000ffff0f7224 */ /* 0x002fd800078e00ff */
.L_x_13388:
[----:B0--3--:R-:W-:Y:S01]  /*285540*/  @!P2 IMAD.MOV.U32 R4, RZ, RZ, 0x5368 ;  /* 0x00005368ff04a424 */ /* 0x009fe200078e00ff */
[----:B------:R-:W-:Y:S05]  /*285550*/  YIELD ;  /* 0x0000000000007946 */ /* 0x000fea0003800000 */
[----:B------:R0:W-:Y:S01]  /*285560*/  @!P2 STL [UR45], R4 ;  /* 0x00000004ff00a987 */ /* 0x0001e2000810082d */
[----:B------:R-:W-:Y:S01]  /*285570*/  BSSY.RECONVERGENT B1, `(.L_x_13374) ;  /* 0x0000058000017945 */ /* 0x000fe20003800200 */
[----:B------:R-:W-:Y:S01]  /*285580*/  IMAD.SHL.U32 R8, R15, 0x4, RZ ;  /* 0x000000040f087824 */ /* 0x000fe200078e00ff */
[----:B-----5:R-:W-:Y:S02]  /*285590*/  @!P2 PRMT R33, RZ, 0x7610, R33 ;  /* 0x00007610ff21a816 */ /* 0x020fe40000000021 */
[----:B-1----:R-:W-:Y:S05]  /*2855a0*/  @!P2 BRA `(.L_x_13375) ;  /* 0x000000040050a947 */ /* 0x002fea0003800000 */
        /* <DEDUP_REMOVED lines=50> */
.L_x_13378:
[----:B------:R-:W-:Y:S05]  /*2858d0*/  BSYNC.RECONVERGENT B2 ;  /* 0x0000000000027941 */ /* 0x000fea0003800200 */
.L_x_13377:
        /* <DEDUP_REMOVED lines=26> */
.L_x_13380:
[----:B------:R-:W-:Y:S05]  /*285a80*/  BSYNC.RECONVERGENT B2 ;  /* 0x0000000000027941 */ /* 0x000fea0003800200 */
.L_x_13379:
[----:B------:R3:W-:Y:S01]  /*285a90*/  STL [UR45], R6 ;  /* 0x00000006ff007987 */ /* 0x0007e2000810082d */
[----:B------:R-:W-:Y:S01]  /*285aa0*/  PRMT R33, RZ, 0x7610, R33 ;  /* 0x00007610ff217816 */ /* 0x000fe20000000021 */
[----:B------:R-:W-:Y:S06]  /*285ab0*/  BRA `(.L_x_13375) ;  /* 0x00000000000c7947 */ /* 0x000fec0003800000 */
.L_x_13376:
[----:B------:R-:W-:-:S05]  /*285ac0*/  IADD3 R4, P0, PT, R8, R20, RZ ;  /* 0x0000001408047210 */ /* 0x000fca0007f1e0ff */
[----:B------:R-:W-:-:S05]  /*285ad0*/  IMAD.X R5, RZ, RZ, R21, P0 ;  /* 0x000000ffff057224 */ /* 0x000fca00000e0615 */
[----:B------:R1:W5:Y:S03]  /*285ae0*/  LD.E.U8 R33, desc[UR36][R4.64+0x20] ;  /* 0x0000202404217980 */ /* 0x000366000c101100 */
.L_x_13375:
[----:B------:R-:W-:Y:S05]  /*285af0*/  BSYNC.RECONVERGENT B1 ;  /* 0x0000000000017941 */ /* 0x000fea0003800200 */
.L_x_13374:
        /* <DEDUP_REMOVED lines=55> */
.L_x_13385:
[----:B------:R-:W-:Y:S05]  /*285e70*/  BSYNC.RECONVERGENT B2 ;  /* 0x0000000000027941 */ /* 0x000fea0003800200 */
.L_x_13384:
        /* <DEDUP_REMOVED lines=26> */
.L_x_13387:
[----:B------:R-:W-:Y:S05]  /*286020*/  BSYNC.RECONVERGENT B2 ;  /* 0x0000000000027941 */ /* 0x000fea0003800200 */
.L_x_13386:
[----:B------:R1:W-:Y:S01]  /*286030*/  STL [UR45], R6 ;  /* 0x00000006ff007987 */ /* 0x0003e2000810082d */
[----:B------:R-:W-:Y:S05]  /*286040*/  BRA `(.L_x_13382) ;  /* 0x0000000000107947 */ /* 0x000fea0003800000 */
.L_x_13383:
[----:B------:R-:W-:-:S05]  /*286050*/  IADD3 R4, P0, PT, R8, R20, RZ ;  /* 0x0000001408047210 */ /* 0x000fca0007f1e0ff */
[----:B------:R-:W-:-:S05]  /*286060*/  IMAD.X R5, RZ, RZ, R21, P0 ;  /* 0x000000ffff057224 */ /* 0x000fca00000e0615 */
[----:B------:R0:W-:Y:S04]  /*286070*/  ST.E desc[UR36][R4.64+0x20], RZ ;  /* 0x000020ff04007985 */ /* 0x0001e8000c101924 */
[----:B-----5:R0:W-:Y:S02]  /*286080*/  ST.E.U8 desc[UR36][R4.64+0x20], R33 ;  /* 0x0000202104007985 */ /* 0x0201e4000c101124 */
.L_x_13382:
[----:B------:R-:W-:Y:S05]  /*286090*/  BSYNC.RECONVERGENT B1 ;  /* 0x0000000000017941 */ /* 0x000fea0003800200 */
.L_x_13381:
[----:B------:R-:W-:-:S05]  /*2860a0*/  VIADD R15, R15, 0x1 ;  /* 0x000000010f0f7836 */ /* 0x000fca0000000000 */
[----:B------:R-:W-:-:S13]  /*2860b0*/  ISETP.NE.AND P0, PT, R15, R0, PT ;  /* 0x000000000f00720c */ /* 0x000fda0003f05270 */
[----:B------:R-:W-:Y:S05]  /*2860c0*/  @P0 BRA `(.L_x_13388) ;  /* 0xfffffff4001c0947 */ /* 0x000fea000383ffff */
.L_x_13373:
[----:B------:R-:W-:Y:S05]  /*2860d0*/  BSYNC B0 ;  /* 0x0000000000007941 */ /* 0x000fea0003800000 */
.L_x_13372:
[----:B------:R-:W-:Y:S01]  /*2860e0*/  ISETP.GE.AND P0, PT, R9, 0x1, PT ;  /* 0x000000010900780c */ /* 0x000fe20003f06270 */
[----:B------:R-:W-:-:S12]  /*2860f0*/  BSSY B0, `(.L_x_13389) ;  /* 0x00000be000007945 */ /* 0x000fd80003800000 */
[----:B------:R-:W-:Y:S05]  /*286100*/  @!P0 BRA `(.L_x_13390) ;  /* 0x0000000800f08947 */ /* 0x000fea0003800000 */
[----:B-----5:R-:W-:Y:S01]  /*286110*/  ISETP.NE.AND P2, PT, R11, -0x1, PT ;  /* 0xffffffff0b00780c */ /* 0x020fe20003f45270 */
[----:B------:R-:W-:-:S12]  /*286120*/  IMAD.MOV.U32 R8, RZ, RZ, RZ ;  /* 0x000000ffff087224 */ /* 0x000fd800078e00ff */
.L_x_13405:
[----:B01-3--:R-:W-:Y:S01]  /*286130*/  @!P2 IMAD.MOV.U32 R4, RZ, RZ, 0x5368 ;  /* 0x00005368ff04a424 */ /* 0x00bfe200078e00ff */
        /* <DEDUP_REMOVED lines=55> */
.L_x_13395:
[----:B------:R-:W-:Y:S05]  /*2864b0*/  BSYNC.RECONVERGENT B2 ;  /* 0x0000000000027941 */ /* 0x000fea0003800200 */
.L_x_13394:
        /* <DEDUP_REMOVED lines=26> */
.L_x_13397:
[----:B------:R-:W-:Y:S05]  /*286660*/  BSYNC.RECONVERGENT B2 ;  /* 0x0000000000027941 */ /* 0x000fea0003800200 */
.L_x_13396:
[----:B------:R3:W-:Y:S01]  /*286670*/  STL [UR45], R6 ;  /* 0x00000006ff007987 */ /* 0x0007e2000810082d */
[----:B------:R-:W-:Y:S01]  /*286680*/  PRMT R15, RZ, 0x7610, R15 ;  /* 0x00007610ff0f7816 */ /* 0x000fe2000000000f */
[----:B------:R-:W-:Y:S06]  /*286690*/  BRA `(.L_x_13392) ;  /* 0x00000000000c7947 */ /* 0x000fec0003800000 */
.L_x_13393:
[----:B------:R-:W-:-:S05]  /*2866a0*/  LEA R4, P0, R8, R12, 0x2 ;  /* 0x0000000c08047211 */ /* 0x000fca00078010ff */
[----:B------:R-:W-:-:S05]  /*2866b0*/  IMAD.X R5, RZ, RZ, R13, P0 ;  /* 0x000000ffff057224 */ /* 0x000fca00000e060d */
[----:B------:R1:W5:Y:S03]  /*2866c0*/  LD.E.U8 R15, desc[UR36][R4.64+0x20] ;  /* 0x00002024040f7980 */ /* 0x000366000c101100 */
.L_x_13392:
[----:B------:R-:W-:Y:S05]  /*2866d0*/  BSYNC.RECONVERGENT B1 ;  /* 0x0000000000017941 */ /* 0x000fea0003800200 */
.L_x_13391:
        /* <DEDUP_REMOVED lines=10> */
[----:B------:R-:W2:Y:S01]  /*286780*/  LD.E R10, desc[UR36][R12.64+0xc] ;  /* 0x00000c240c0a7980 */ /* 0x000ea2000c101900 */
[----:B------:R-:W-:-:S05]  /*286790*/  IMAD.IADD R39, R8, 0x1, R0 ;  /* 0x0000000108277824 */ /* 0x000fca00078e0200 */
[C---:B------:R-:W-:Y:S02]  /*2867a0*/  ISETP.GT.AND P1, PT, R39.reuse, -0x1, PT ;  /* 0xffffffff2700780c */ /* 0x040fe40003f24270 */
[----:B--2---:R-:W-:-:S13]  /*2867b0*/  ISETP.GE.AND P0, PT, R39, R10, PT ;  /* 0x0000000a2700720c */ /* 0x004fda0003f06270 */
[----:B------:R-:W-:Y:S05]  /*2867c0*/  @!P0 BRA P1, `(.L_x_13400) ;  /* 0x0000000400208947 */ /* 0x000fea0000800000 */
        /* <DEDUP_REMOVED lines=42> */
.L_x_13402:
[----:B------:R-:W-:Y:S05]  /*286a70*/  BSYNC.RECONVERGENT B2 ;  /* 0x0000000000027941 */ /* 0x000fea0003800200 */
.L_x_13401:
        /* <DEDUP_REMOVED lines=26> */
.L_x_13404:
[----:B------:R-:W-:Y:S05]  /*286c20*/  BSYNC.RECONVERGENT B2 ;  /* 0x0000000000027941 */ /* 0x000fea0003800200 */
.L_x_13403:
[----:B------:R1:W-:Y:S01]  /*286c30*/  STL [UR45], R6 ;  /* 0x00000006ff007987 */ /* 0x0003e2000810082d */
[----:B------:R-:W-:Y:S05]  /*286c40*/  BRA `(.L_x_13399) ;  /* 0x0000000000107947 */ /* 0x000fea0003800000 */
.L_x_13400:
[----:B------:R-:W-:-:S05]  /*286c50*/  LEA R4, P0, R39, R12, 0x2 ;  /* 0x0000000c27047211 */ /* 0x000fca00078010ff */
[----:B------:R-:W-:-:S05]  /*286c60*/  IMAD.X R5, RZ, RZ, R13, P0 ;  /* 0x000000ffff057224 */ /* 0x000fca00000e060d */
[----:B------:R0:W-:Y:S04]  /*286c70*/  ST.E desc[UR36][R4.64+0x20], RZ ;  /* 0x000020ff04007985 */ /* 0x0001e8000c101924 */
[----:B-----5:R0:W-:Y:S02]  /*286c80*/  ST.E.U8 desc[UR36][R4.64+0x20], R15 ;  /* 0x0000200f04007985 */ /* 0x0201e4000c101124 */
.L_x_13399:
[----:B------:R-:W-:Y:S05]  /*286c90*/  BSYNC.RECONVERGENT B1 ;  /* 0x0000000000017941 */ /* 0x000fea0003800200 */
.L_x_13398:
[----:B------:R-:W-:-:S05]  /*286ca0*/  VIADD R8, R8, 0x1 ;  /* 0x0000000108087836 */ /* 0x000fca0000000000 */
[----:B------:R-:W-:-:S13]  /*286cb0*/  ISETP.NE.AND P0, PT, R8, R9, PT ;  /* 0x000000090800720c */ /* 0x000fda0003f05270 */
[----:B------:R-:W-:Y:S05]  /*286cc0*/  @P0 BRA `(.L_x_13405) ;  /* 0xfffffff400180947 */ /* 0x000fea000383ffff */
.L_x_13390:
[----:B------:R-:W-:Y:S05]  /*286cd0*/  BSYNC B0 ;  /* 0x0000000000007941 */ /* 0x000fea0003800000 */
.L_x_13389:
[----:B0-----:R-:W-:Y:S02]  /*286ce0*/  IMAD.MOV.U32 R10, RZ, RZ, 0x30 ;  /* 0x00000030ff0a7424 */ /* 0x001fe400078e00ff */
[----:B-----5:R-:W-:-:S06]  /*286cf0*/  IMAD.MOV.U32 R11, RZ, RZ, 0x0 ;  /* 0x00000000ff0b7424 */ /* 0x020fcc00078e00ff */
        /* <DEDUP_REMOVED lines=77> */
.L_x_13429:
        /* <DEDUP_REMOVED lines=52> */
.L_x_13417:
[----:B------:R-:W-:Y:S05]  /*287510*/  BSYNC.RECONVERGENT B5 ;  /* 0x0000000000057941 */ /* 0x000fea0003800200 */
.L_x_13416:
        /* <DEDUP_REMOVED lines=26> */
.L_x_13419:
[----:B------:R-:W-:Y:S05]  /*2876c0*/  BSYNC.RECONVERGENT B5 ;  /* 0x0000000000057941 */ /* 0x000fea0003800200 */
.L_x_13418:
[----:B------:R2:W-:Y:S01]  /*2876d0*/  STL [UR45], R6 ;  /* 0x00000006ff007987 */ /* 0x0005e2000810082d */
[----:B------:R-:W-:Y:S05]  /*2876e0*/  BRA `(.L_x_13420) ;  /* 0x00000000000c7947 */ /* 0x000fea0003800000 */
.L_x_13415:
[----:B------:R-:W-:-:S05]  /*2876f0*/  LEA R4, P0, R13, R14, 0x2 ;  /* 0x0000000e0d047211 */ /* 0x000fca00078010ff */
[----:B------:R-:W-:-:S05]  /*287700*/  IMAD.X R5, RZ, RZ, R15, P0 ;  /* 0x000000ffff057224 */ /* 0x000fca00000e060f */
[----:B------:R0:W-:Y:S03]  /*287710*/  ST.E desc[UR36][R4.64+0x20], RZ ;  /* 0x000020ff04007985 */ /* 0x0001e6000c101924 */
.L_x_13420:
[----:B------:R-:W-:Y:S05]  /*287720*/  BSYNC.RECONVERGENT B4 ;  /* 0x0000000000047941 */ /* 0x000fea0003800200 */
.L_x_13414:
        /* <DEDUP_REMOVED lines=52> */
.L_x_13424:
[----:B------:R-:W-:Y:S01]  /*287a70*/  IMAD.MOV.U32 R4, RZ, RZ, 0x5272 ;  /* 0x00005272ff047424 */ /* 0x000fe200078e00ff */
[----:B------:R-:W-:Y:S01]  /*287a80*/  PLOP3.LUT P0, PT, PT, PT, PT, 0x8, 0x80 ;  /* 0x000000000080781c */ /* 0x000fe20003f0e170 */
[----:B------:R-:W-:-:S03]  /*287a90*/  IMAD.MOV.U32 R15, RZ, RZ, -0x1 ;  /* 0xffffffffff0f7424 */ /* 0x000fc600078e00ff */
[----:B------:R0:W-:Y:S09]  /*287aa0*/  STL [UR45], R4 ;  /* 0x00000004ff007987 */ /* 0x0001f2000810082d */
.L_x_13425:
[----:B------:R-:W-:Y:S05]  /*287ab0*/  BSYNC.RECONVERGENT B5 ;  /* 0x0000000000057941 */ /* 0x000fea0003800200 */
.L_x_13423:
        /* <DEDUP_REMOVED lines=25> */
.L_x_13427:
[----:B------:R-:W-:Y:S05]  /*287c50*/  BSYNC.RECONVERGENT B5 ;  /* 0x0000000000057941 */ /* 0x000fea0003800200 */
.L_x_13426:
[----:B------:R2:W-:Y:S01]  /*287c60*/  STL [UR45], R6 ;  /* 0x00000006ff007987 */ /* 0x0005e2000810082d */
[----:B------:R-:W-:Y:S05]  /*287c70*/  BRA `(.L_x_13428) ;  /* 0x00000000000c7947 */ /* 0x000fea0003800000 */
.L_x_13422:
[----:B------:R-:W-:-:S05]  /*287c80*/  LEA R4, P0, R39, R14, 0x2 ;  /* 0x0000000e27047211 */ /* 0x000fca00078010ff */
[----:B------:R-:W-:-:S05]  /*287c90*/  IMAD.X R5, RZ, RZ, R15, P0 ;  /* 0x000000ffff057224 */ /* 0x000fca00000e060f */
[----:B------:R3:W-:Y:S03]  /*287ca0*/  ST.E desc[UR36][R4.64+0x20], RZ ;  /* 0x000020ff04007985 */ /* 0x0007e6000c101924 */
.L_x_13428:
[----:B------:R-:W-:Y:S05]  /*287cb0*/  BSYNC.RECONVERGENT B4 ;  /* 0x0000000000047941 */ /* 0x000fea0003800200 */
.L_x_13421:
[----:B------:R-:W-:-:S05]  /*287cc0*/  VIADD R13, R13, 0x2 ;  /* 0x000000020d0d7836 */ /* 0x000fca0000000000 */
[----:B------:R-:W-:-:S13]  /*287cd0*/  ISETP.NE.AND P0, PT, R13, R10, PT ;  /* 0x0000000a0d00720c */ /* 0x000fda0003f05270 */
[----:B------:R-:W-:Y:S05]  /*287ce0*/  @P0 BRA `(.L_x_13429) ;  /* 0xfffffff400380947 */ /* 0x000fea000383ffff */
.L_x_13413:
[----:B------:R-:W-:Y:S05]  /*287cf0*/  BSYNC B0 ;  /* 0x0000000000007941 */ /* 0x000fea0003800000 */
.L_x_13412:
        /* <DEDUP_REMOVED lines=50> */
.L_x_13433:
[----:B------:R-:W-:Y:S01]  /*288020*/  IMAD.MOV.U32 R4, RZ, RZ, 0x5272 ;  /* 0x00005272ff047424 */ /* 0x000fe200078e00ff */
[----:B------:R-:W-:Y:S01]  /*288030*/  PLOP3.LUT P0, PT, PT, PT, PT, 0x8, 0x80 ;  /* 0x000000000080781c */ /* 0x000fe20003f0e170 */
[----:B------:R-:W-:-:S03]  /*288040*/  IMAD.MOV.U32 R13, RZ, RZ, -0x1 ;  /* 0xffffffffff0d7424 */ /* 0x000fc600078e00ff */
[----:B------:R0:W-:Y:S09]  /*288050*/  STL [UR45], R4 ;  /* 0x00000004ff007987 */ /* 0x0001f2000810082d */
.L_x_13434:
[----:B------:R-:W-:Y:S05]  /*288060*/  BSYNC.RECONVERGENT B4 ;  /* 0x0000000000047941 */ /* 0x000fea0003800200 */
.L_x_13432:
        /* <DEDUP_REMOVED lines=25> */
.L_x_13436:
[----:B------:R-:W-:Y:S05]  /*288200*/  BSYNC.RECONVERGENT B4 ;  /* 0x0000000000047941 */ /* 0x000fea0003800200 */
.L_x_13435:
[----:B------:R3:W-:Y:S01]  /*288210*/  STL [UR45], R6 ;  /* 0x00000006ff007987 */ /* 0x0007e2000810082d */
[----:B------:R-:W-:Y:S05]  /*288220*/  BRA `(.L_x_13430) ;  /* 0x00000000000c7947 */ /* 0x000fea0003800000 */
.L_x_13431:
[----:B------:R-:W-:-:S05]  /*288230*/  LEA R4, P0, R10, R12, 0x2 ;  /* 0x0000000c0a047211 */ /* 0x000fca00078010ff */
[----:B------:R-:W-:-:S05]  /*288240*/  IMAD.X R5, RZ, RZ, R13, P0 ;  /* 0x000000ffff057224 */ /* 0x000fca00000e060d */
[----:B------:R0:W-:Y:S03]  /*288250*/  ST.E desc[UR36][R4.64+0x20], RZ ;  /* 0x000020ff04007985 */ /* 0x0001e6000c101924 */
.L_x_13430:
[----:B------:R-:W-:Y:S05]  /*288260*/  BSYNC.RECONVERGENT B0 ;  /* 0x0000000000007941 */ /* 0x000fea0003800200 */
.L_x_13410:
[----:B------:R-:W-:-:S13]  /*288270*/  ISETP.GE.AND P0, PT, R0, 0x1, PT ;  /* 0x000000010000780c */ /* 0x000fda0003f06270 */
[----:B------:R-:W-:Y:S05]  /*288280*/  @!P0 BREAK B1 ;  /* 0x0000000000018942 */ /* 0x000fea0003800000 */
[----:B------:R-:W-:Y:S05]  /*288290*/  @!P0 BRA `(.L_x_13411) ;  /* 0x0000000800f08947 */ /* 0x000fea0003800000 */
[----:B------:R-:W-:Y:S05]  /*2882a0*/  BSYNC B1 ;  /* 0x0000000000017941 */ /* 0x000fea0003800000 */
.L_x_13409:
[----:B------:R-:W-:Y:S01]  /*2882b0*/  ISETP.NE.AND P2, PT, R3, -0x1, PT ;  /* 0xffffffff0300780c */ /* 0x000fe20003f45270 */
[----:B------:R-:W-:-:S12]  /*2882c0*/  IMAD.MOV.U32 R13, RZ, RZ, RZ ;  /* 0x000000ffff0d7224 */ /* 0x000fd800078e00ff */
.L_x_13451:
        /* <DEDUP_REMOVED lines=57> */
.L_x_13441:
[----:B------:R-:W-:Y:S05]  /*288660*/  BSYNC.RECONVERGENT B1 ;  /* 0x0000000000017941 */ /* 0x000fea0003800200 */
.L_x_13440:
        /* <DEDUP_REMOVED lines=26> */
.L_x_13443:
[----:B------:R-:W-:Y:S05]  /*288810*/  BSYNC.RECONVERGENT B1 ;  /* 0x0000000000017941 */ /* 0x000fea0003800200 */
.L_x_13442:
[----:B------:R4:W-:Y:S01]  /*288820*/  STL [UR45], R6 ;  /* 0x00000006ff007987 */ /* 0x0009e2000810082d */
[----:B------:R-:W-:Y:S01]  /*288830*/  PRMT R21, RZ, 0x7610, R21 ;  /* 0x00007610ff157816 */ /* 0x000fe20000000015 */
[----:B------:R-:W-:Y:S06]  /*288840*/  BRA `(.L_x_13438) ;  /* 0x00000000000c7947 */ /* 0x000fec0003800000 */
.L_x_13439:
[----:B------:R-:W-:-:S05]  /*288850*/  IADD3 R4, P0, PT, R8, R14, RZ ;  /* 0x0000000e08047210 */ /* 0x000fca0007f1e0ff */
[----:B------:R-:W-:-:S05]  /*288860*/  IMAD.X R5, RZ, RZ, R15, P0 ;  /* 0x000000ffff057224 */ /* 0x000fca00000e060f */
[----:B------:R1:W5:Y:S03]  /*288870*/  LD.E.U8 R21, desc[UR36][R4.64+0x20] ;  /* 0x0000202404157980 */ /* 0x000366000c101100 */
.L_x_13438:
[----:B------:R-:W-:Y:S05]  /*288880*/  BSYNC.RECONVERGENT B0 ;  /* 0x0000000000007941 */ /* 0x000fea0003800200 */
.L_x_13437:
        /* <DEDUP_REMOVED lines=55> */
.L_x_13448:
[----:B------:R-:W-:Y:S05]  /*288c00*/  BSYNC.RECONVERGENT B1 ;  /* 0x0000000000017941 */ /* 0x000fea0003800200 */
.L_x_13447:
        /* <DEDUP_REMOVED lines=26> */
.L_x_13450:
[----:B------:R-:W-:Y:S05]  /*288db0*/  BSYNC.RECONVERGENT B1 ;  /* 0x0000000000017941 */ /* 0x000fea0003800200 */
.L_x_13449:
[----:B------:R1:W-:Y:S01]  /*288dc0*/  STL [UR45], R6 ;  /* 0x00000006ff007987 */ /* 0x0003e2000810082d */
[----:B------:R-:W-:Y:S05]  /*288dd0*/  BRA `(.L_x_13445) ;  /* 0x0000000000107947 */ /* 0x000fea0003800000 */
.L_x_13446:
[----:B------:R-:W-:-:S05]  /*288de0*/  IADD3 R4, P0, PT, R8, R14, RZ ;  /* 0x0000000e08047210 */ /* 0x000fca0007f1e0ff */
[----:B------:R-:W-:-:S05]  /*288df0*/  IMAD.X R5, RZ, RZ, R15, P0 ;  /* 0x000000ffff057224 */ /* 0x000fca00000e060f */
[----:B------:R1:W-:Y:S04]  /*288e00*/  ST.E desc[UR36][R4.64+0x20], RZ ;  /* 0x000020ff04007985 */ /* 0x0003e8000c101924 */
[----:B-----5:R1:W-:Y:S02]  /*288e10*/  ST.E.U8 desc[UR36][R4.64+0x20], R21 ;  /* 0x0000201504007985 */ /* 0x0203e4000c101124 */
.L_x_13445:
[----:B------:R-:W-:Y:S05]  /*288e20*/  BSYNC.RECONVERGENT B0 ;  /* 0x0000000000007941 */ /* 0x000fea0003800200 */
.L_x_13444:
[----:B------:R-:W-:-:S05]  /*288e30*/  VIADD R13, R13, 0x1 ;  /* 0x000000010d0d7836 */ /* 0x000fca0000000000 */
[----:B------:R-:W-:-:S13]  /*288e40*/  ISETP.NE.AND P0, PT, R13, R0, PT ;  /* 0x000000000d00720c */ /* 0x000fda0003f05270 */
[----:B------:R-:W-:Y:S05]  /*288e50*/  @P0 BRA `(.L_x_13451) ;  /* 0xfffffff4001c0947 */ /* 0x000fea000383ffff */
.L_x_13411:
[----:B------:R-:W-:Y:S05]  /*288e60*/  BSYNC B2 ;  /* 0x0000000000027941 */ /* 0x000fea0003800000 */
.L_x_13408:
[----:B------:R-:W0:Y:S01]  /*288e70*/  S2UR UR5, SR_CgaCtaId ;  /* 0x00000000000579c3 */ /* 0x000e220000008800 */
[----:B------:R-:W-:Y:S02]  /*288e80*/  UMOV UR4, 0x400 ;  /* 0x0000040000047882 */ /* 0x000fe40000000000 */
[----:B0-----:R-:W-:-:S06]  /*288e90*/  ULEA UR4, UR5, UR4, 0x18 ;  /* 0x0000000405047291 */ /* 0x001fcc000f8ec0ff */
[----:B------:R-:W-:-:S05]  /*288ea0*/  IMAD.U32 R8, RZ, RZ, UR4 ;  /* 0x00000004ff087e24 */ /* 0x000fca000f8e00ff */
[----:B-1----:R-:W0:Y:S02]  /*288eb0*/  LDS.64 R4, [R8] ;  /* 0x0000000008047984 */ /* 0x002e240000000a00 */
[----:B0-----:R-:W-:-:S05]  /*288ec0*/  IMAD.WIDE R4, R9, 0x10, R4 ;  /* 0x0000001009047825 */ /* 0x001fca00078e0204 */
[----:B------:R-:W-:Y:S04]  /*288ed0*/  ST.E desc[UR36][R4.64+0x20], R11 ;  /* 0x0000200b04007985 */ /* 0x000fe8000c101924 */
[----:B--234-:R-:W0:Y:S02]  /*288ee0*/  LDS.64 R6, [R8] ;  /* 0x0000000008067984 */ /* 0x01ce240000000a00 */
[----:B0-----:R-:W-:-:S05]  /*288ef0*/  IMAD.WIDE R12, R9, 0x10, R6 ;  /* 0x00000010090c7825 */ /* 0x001fca00078e0206 */
[----:B------:R-:W-:Y:S04]  /*288f00*/  ST.E desc[UR36][R12.64+0x28], R0 ;  /* 0x000028000c007985 */ /* 0x000fe8000c101924 */
[----:B------:R-:W0:Y:S02]  /*288f10*/  LDS.64 R6, [R8] ;  /* 0x0000000008067984 */ /* 0x000e240000000a00 */
[----:B0-----:R-:W-:-:S05]  /*288f20*/  IMAD.WIDE R14, R9, 0x10, R6 ;  /* 0x00000010090e7825 */ /* 0x001fca00078e0206 */
[----:B------:R1:W-:Y:S04]  /*288f30*/  ST.E desc[UR36][R14.64+0x30], RZ ;  /* 0x000030ff0e007985 */ /* 0x0003e8000c101924 */
[----:B------:R1:W2:Y:S02]  /*288f40*/  LDS.64 R6, [R8+0x8] ;  /* 0x0000080008067984 */ /* 0x0002a40000000a00 */
.L_x_13407:
[----:B------:R-:W-:Y:S05]  /*288f50*/  BSYNC B3 ;  /* 0x0000000000037941 */ /* 0x000fea0003800000 */
.L_x_13406:
[----:B------:R-:W-:Y:S02]  /*288f60*/  IMAD.MOV.U32 R4, RZ, RZ, 0x30 ;  /* 0x00000030ff047424 */ /* 0x000fe400078e00ff */
[----:B------:R-:W-:-:S06]  /*288f70*/  IMAD.MOV.U32 R5, RZ, RZ, 0x0 ;  /* 0x00000000ff057424 */ /* 0x000fcc00078e00ff */
[----:B------:R-:W3:Y:S01]  /*288f80*/  ATOMG.E.ADD.64.STRONG.GPU PT, R4, desc[UR36][R46.64+0x8], R4 ;  /* 0x800008042e0479a8 */ /* 0x000ee200081ef524 */
[----:B------:R-:W-:Y:S01]  /*288f90*/  BSSY.RECONVERGENT B0, `(.L_x_13452) ;  /* 0x000002f000007945 */ /* 0x000fe20003800200 */
[C---:B---3--:R-:W-:Y:S02]  /*288fa0*/  IADD3 R11, P0, PT, R4.reuse, 0x38, RZ ;  /* 0x00000038040b7810 */ /* 0x048fe40007f1e0ff */
[--C-:B------:R-:W-:Y:S02]  /*288fb0*/  SHF.R.U64 R3, R4, 0x4, R5.reuse ;  /* 0x0000000404037819 */ /* 0x100fe40000001205 */
[----:B--2---:R-:W-:Y:S01]  /*288fc0*/  ISETP.LT.U32.AND P1, PT, R11, R6, PT ;  /* 0x000000060b00720c */ /* 0x004fe20003f21070 */
[----:B------:R-:W-:Y:S01]  /*288fd0*/  IMAD.X R6, RZ, RZ, R5, P0 ;  /* 0x000000ffff067224 */ /* 0x000fe200000e0605 */
[----:B------:R-:W-:Y:S01]  /*288fe0*/  ISETP.NE.AND P0, PT, R3, -0x1, PT ;  /* 0xffffffff0300780c */ /* 0x000fe20003f05270 */
[----:B0-----:R-:W-:-:S03]  /*288ff0*/  IMAD.MOV.U32 R0, RZ, RZ, R3 ;  /* 0x000000ffff007224 */ /* 0x001fc600078e0003 */
[----:B------:R-:W-:-:S13]  /*289000*/  ISETP.LT.U32.AND.EX P0, PT, R6, R7, P0, P1 ;  /* 0x000000070600720c */ /* 0x000fda0000701110 */
        /* <DEDUP_REMOVED lines=8> */
[----:B------:R-:W-:Y:S01]  /*289090*/  ISETP.NE.AND P1, PT, R9, -0x1, PT ;  /* 0xffffffff0900780c */ /* 0x000fe20003f25270 */
[----:B-----5:R-:W-:Y:S01]  /*2890a0*/  IMAD.MOV.U32 R21, RZ, RZ, 0x4205 ;  /* 0x00004205ff157424 */ /* 0x020fe200078e00ff */
[----:B-1----:R-:W-:Y:S01]  /*2890b0*/  SHF.R.S32.HI R15, RZ, 0x1c, R3 ;  /* 0x0000001cff0f7819 */ /* 0x002fe20000011403 */
[----:B------:R-:W-:Y:S02]  /*2890c0*/  IMAD.MOV.U32 R33, RZ, RZ, 0x2c ;  /* 0x0000002cff217424 */ /* 0x000fe400078e00ff */
[----:B------:R-:W-:-:S08]  /*2890d0*/  IMAD.MOV.U32 R35, RZ, RZ, -0x1 ;  /* 0xffffffffff237424 */ /* 0x000fd000078e00ff */
[----:B------:R-:W-:Y:S02]  /*2890e0*/  @!P1 IMAD.MOV.U32 R12, RZ, RZ, 0x5368 ;  /* 0x00005368ff0c9424 */ /* 0x000fe400078e00ff */
[----:B------:R-:W-:Y:S01]  /*2890f0*/  @!P1 IMAD.MOV.U32 R3, RZ, RZ, RZ ;  /* 0x000000ffff039224 */ /* 0x000fe200078e00ff */
        /* <DEDUP_REMOVED lines=8> */
[----:B0-----:R-:W-:Y:S04]  /*289180*/  @!P1 LDS.64 R6, [R8] ;  /* 0x0000000008069984 */ /* 0x001fe80000000a00 */
[----:B------:R-:W0:Y:S04]  /*289190*/  @P1 LDS.64 R6, [R8] ;  /* 0x0000000008061984 */ /* 0x000e280000000a00 */
[----:B------:R-:W-:Y:S01]  /*2891a0*/  @!P1 STL [UR45], R12 ;  /* 0x0000000cff009987 */ /* 0x000fe2000810082d */
[----:B0-----:R-:W-:-:S05]  /*2891b0*/  @P1 IMAD.WIDE R10, R9, 0x10, R6 ;  /* 0x00000010090a1825 */ /* 0x001fca00078e0206 */
[----:B------:R-:W2:Y:S01]  /*2891c0*/  @P1 LD.E R3, desc[UR36][R10.64+0x20] ;  /* 0x000020240a031980 */ /* 0x000ea2000c101900 */
[----:B------:R-:W-:-:S06]  /*2891d0*/  @!P1 IMAD.MOV.U32 R9, RZ, RZ, RZ ;  /* 0x000000ffff099224 */ /* 0x000fcc00078e00ff */
[----:B------:R-:W3:Y:S01]  /*2891e0*/  @P1 LD.E R9, desc[UR36][R10.64+0x28] ;  /* 0x000028240a091980 */ /* 0x000ee2000c101900 */
[----:B------:R-:W-:-:S05]  /*2891f0*/  IADD3 R6, P0, PT, R6, R13, RZ ;  /* 0x0000000d06067210 */ /* 0x000fca0007f1e0ff */
[----:B------:R-:W-:-:S05]  /*289200*/  IMAD.X R7, R7, 0x1, R15, P0 ;  /* 0x0000000107077824 */ /* 0x000fca00000e060f */
[----:B--2---:R-:W-:Y:S04]  /*289210*/  ST.E desc[UR36][R6.64+0x20], R3 ;  /* 0x0000200306007985 */ /* 0x004fe8000c101924 */
[----:B------:R-:W0:Y:S02]  /*289220*/  LDS.64 R4, [R8] ;  /* 0x0000000008047984 */ /* 0x000e240000000a00 */
[----:B0-----:R-:W-:-:S05]  /*289230*/  IADD3 R4, P0, PT, R4, R13, RZ ;  /* 0x0000000d04047210 */ /* 0x001fca0007f1e0ff */
[----:B------:R-:W-:-:S05]  /*289240*/  IMAD.X R5, R5, 0x1, R15, P0 ;  /* 0x0000000105057824 */ /* 0x000fca00000e060f */
[----:B---3--:R2:W-:Y:S04]  /*289250*/  ST.E desc[UR36][R4.64+0x28], R9 ;  /* 0x0000280904007985 */ /* 0x0085e8000c101924 */
[----:B------:R-:W3:Y:S02]  /*289260*/  LDL R12, [UR45] ;  /* 0x0000002dff0c7983 */ /* 0x000ee40008100800 */
[----:B--23--:R-:W-:-:S13]  /*289270*/  ISETP.EQ.AND P1, PT, R12, RZ, PT ;  /* 0x000000ff0c00720c */ /* 0x00cfda0003f22270 */
.L_x_13453:
[----:B------:R-:W-:Y:S05]  /*289280*/  BSYNC.RECONVERGENT B0 ;  /* 0x0000000000007941 */ /* 0x000fea0003800200 */
.L_x_13452:
[----:B------:R-:W-:Y:S01]  /*289290*/  IMAD.MOV.U32 R4, RZ, RZ, R28 ;  /* 0x000000ffff047224 */ /* 0x000fe200078e001c */
[----:B------:R-:W-:Y:S05]  /*2892a0*/  @!P1 BREAK B7 ;  /* 0x0000000000079942 */ /* 0x000fea0003800000 */
[----:B------:R-:W-:Y:S01]  /*2892b0*/  IMAD.MOV.U32 R5, RZ, RZ, 0x0 ;  /* 0x00000000ff057424 */ /* 0x000fe200078e00ff */
[----:B------:R-:W-:Y:S05]  /*2892c0*/  @!P1 BREAK B9 ;  /* 0x0000000000099942 */ /* 0x000fea0003800000 */
[----:B------:R-:W-:Y:S05]  /*2892d0*/  @!P1 BREAK B8 ;  /* 0x0000000000089942 */ /* 0x000fea0003800000 */
[----:B01---5:R-:W-:Y:S05]  /*2892e0*/  @!P1 RET.REL.NODEC R4 `(_Z5entryPcS_PiPxS1_S0_S0_P19HostDeviceInterfacei) ;  /* 0xffffd76c04449950 */ /* 0x023fea0003c3ffff */
[----:B------:R-:W-:Y:S01]  /*2892f0*/  BSSY B0, `(.L_x_13454) ;  /* 0x000006c000007945 */ /* 0x000fe20003800000 */
[----:B------:R-:W-:Y:S02]  /*289300*/  IMAD.MOV.U32 R9, RZ, RZ, RZ ;  /* 0x000000ffff097224 */ /* 0x000fe400078e00ff */
[----:B------:R-:W-:-:S07]  /*289310*/  IMAD.MOV.U32 R15, RZ, RZ, RZ ;  /* 0x000000ffff0f7224 */ /* 0x000fce00078e00ff */
.L_x_13463:
[----:B01-3--:R-:W0:Y:S04]  /*289320*/  LDS.128 R4, [R8] ;  /* 0x0000000008047984 */ /* 0x00be280000000c00 */
[----:B0-2---:R-:W2:Y:S01]  /*289330*/  LD.E R3, desc[UR36][R4.64+0x8] ;  /* 0x0000082404037980 */ /* 0x005ea2000c101900 */
[----:B------:R-:W-:Y:S05]  /*289340*/  YIELD ;  /* 0x0000000000007946 */ /* 0x000fea0003800000 */
[----:B------:R-:W-:Y:S01]  /*289350*/  BSSY.RECONVERGENT B1, `(.L_x_13455) ;  /* 0x000005f000017945 */ /* 0x000fe20003800200 */
[----:B------:R-:W-:Y:S01]  /*289360*/  IMAD.MOV.U32 R20, RZ, RZ, R15 ;  /* 0x000000ffff147224 */ /* 0x000fe200078e000f */
[----:B--2---:R-:W-:-:S13]  /*289370*/  ISETP.NE.AND P1, PT, R3, -0x1, PT ;  /* 0xffffffff0300780c */ /* 0x004fda0003f25270 */
[----:B------:R-:W-:Y:S01]  /*289380*/  @!P1 IMAD.MOV.U32 R10, RZ, RZ, 0x5368 ;  /* 0x00005368ff0a9424 */ /* 0x000fe200078e00ff */
[----:B------:R-:W-:Y:S01]  /*289390*/  @!P1 PLOP3.LUT P0, PT, PT, PT, PT, 0x8, 0x80 ;  /* 0x000000000080981c */ /* 0x000fe20003f0e170 */
[----:B------:R-:W-:Y:S02]  /*2893a0*/  @!P1 IMAD.MOV.U32 R9, RZ, RZ, 0x5368 ;  /* 0x00005368ff099424 */ /* 0x000fe400078e00ff */
[----:B------:R-:W-:Y:S01]  /*2893b0*/  @!P1 IMAD.MOV.U32 R11, RZ, RZ, RZ ;  /* 0x000000ffff0b9224 */ /* 0x000fe200078e00ff */
[----:B------:R0:W-:Y:S01]  /*2893c0*/  @!P1 STL [UR45], R10 ;  /* 0x0000000aff009987 */ /* 0x0001e2000810082d */
[----:B------:R-:W-:Y:S08]  /*2893d0*/  @!P1 BRA `(.L_x_13456) ;  /* 0x0000000400589947 */ /* 0x000ff00003800000 */
        /* <DEDUP_REMOVED lines=50> */
.L_x_13459:
[----:B------:R-:W-:Y:S05]  /*289700*/  BSYNC.RECONVERGENT B2 ;  /* 0x0000000000027941 */ /* 0x000fea0003800200 */
.L_x_13458:
        /* <DEDUP_REMOVED lines=26> */
.L_x_13461:
[----:B------:R-:W-:Y:S05]  /*2898b0*/  BSYNC.RECONVERGENT B2 ;  /* 0x0000000000027941 */ /* 0x000fea0003800200 */
.L_x_13460:
[----:B------:R2:W-:Y:S01]  /*2898c0*/  STL [UR45], R9 ;  /* 0x00000009ff007987 */ /* 0x0005e2000810082d */
[----:B------:R-:W-:Y:S01]  /*2898d0*/  ISETP.EQ.AND P0, PT, R9, RZ, PT ;  /* 0x000000ff0900720c */ /* 0x000fe20003f02270 */
[----:B------:R-:W-:Y:S01]  /*2898e0*/  IMAD.MOV.U32 R11, RZ, RZ, RZ ;  /* 0x000000ffff0b7224 */ /* 0x000fe200078e00ff */
[----:B------:R-:W-:Y:S11]  /*2898f0*/  BRA `(.L_x_13456) ;  /* 0x0000000000107947 */ /* 0x000ff60003800000 */
.L_x_13457:
[----:B------:R-:W-:-:S05]  /*289900*/  LEA R4, P0, R15, R10, 0x2 ;  /* 0x0000000a0f047211 */ /* 0x000fca00078010ff */
[----:B------:R-:W-:-:S05]  /*289910*/  IMAD.X R5, RZ, RZ, R11, P0 ;  /* 0x000000ffff057224 */ /* 0x000fca00000e060b */
[----:B------:R3:W5:Y:S01]  /*289920*/  LD.E R11, desc[UR36][R4.64+0x20] ;  /* 0x00002024040b7980 */ /* 0x000762000c101900 */
[----:B------:R-:W-:-:S13]  /*289930*/  PLOP3.LUT P0, PT, PT, PT, PT, 0x80, 0x8 ;  /* 0x000000000008781c */ /* 0x000fda0003f0f070 */
.L_x_13456:
[----:B------:R-:W-:Y:S05]  /*289940*/  BSYNC.RECONVERGENT B1 ;  /* 0x0000000000017941 */ /* 0x000fea0003800200 */
.L_x_13455:
[----:B------:R-:W-:Y:S01]  /*289950*/  IMAD.MOV.U32 R3, RZ, RZ, RZ ;  /* 0x000000ffff037224 */ /* 0x000fe200078e00ff */
[----:B------:R-:W-:Y:S06]  /*289960*/  @!P0 BRA `(.L_x_13462) ;  /* 0x0000000000108947 */ /* 0x000fec0003800000 */
[----:B-----5:R-:W-:-:S13]  /*289970*/  ISETP.GT.AND P0, PT, R44, R11, PT ;  /* 0x0000000b2c00720c */ /* 0x020fda0003f04270 */
[----:B------:R-:W-:Y:S01]  /*289980*/  @P0 VIADD R15, R15, 0x1 ;  /* 0x000000010f0f0836 */ /* 0x000fe20000000000 */
[----:B------:R-:W-:Y:S06]  /*289990*/  @P0 BRA `(.L_x_13463) ;  /* 0xfffffff800600947 */ /* 0x000fec000383ffff */
[----:B------:R-:W-:-:S07]  /*2899a0*/  VIADD R3, R20, 0x1 ;  /* 0x0000000114037836 */ /* 0x000fce0000000000 */
.L_x_13462:
[----:B------:R-:W-:Y:S05]  /*2899b0*/  BSYNC B0 ;  /* 0x0000000000007941 */ /* 0x000fea0003800000 */
.L_x_13454:
[----:B------:R-:W-:Y:S01]  /*2899c0*/  ISETP.NE.AND P0, PT, R9, RZ, PT ;  /* 0x000000ff0900720c */ /* 0x000fe20003f05270 */
[----:B------:R-:W-:Y:S01]  /*2899d0*/  BSSY B2, `(.L_x_13464) ;  /* 0x00003e4000027945 */ /* 0x000fe20003800000 */
[----:B------:R-:W-:Y:S01]  /*2899e0*/  PLOP3.LUT P1, PT, PT, PT, PT, 0x8, 0x80 ;  /* 0x000000000080781c */ /* 0x000fe20003f2e170 */
[----:B------:R-:W-:-:S10]  /*2899f0*/  IMAD.MOV.U32 R8, RZ, RZ, RZ ;  /* 0x000000ffff087224 */ /* 0x000fd400078e00ff */
[----:B------:R-:W-:Y:S05]  /*289a00*/  @P0 BRA `(.L_x_13465) ;  /* 0x0000003c00800947 */ /* 0x000fea0003800000 */
[----:B------:R-:W-:-:S04]  /*289a10*/  LEA R13, R3, 0x20, 0x2 ;  /* 0x00000020030d7811 */ /* 0x000fc800078e10ff */
[----:B-1-3--:R-:W-:-:S04]  /*289a20*/  SHF.R.S32.HI R4, RZ, 0x1f, R13 ;  /* 0x0000001fff047819 */ /* 0x00afc8000001140d */
        /* <DEDUP_REMOVED lines=12> */
[----:B-----5:R-:W-:-:S06]  /*289af0*/  SHF.R.S32.HI R11, RZ, 0x1f, R10 ;  /* 0x0000001fff0b7819 */ /* 0x020fcc000001140a */
[----:B------:R-:W3:Y:S01]  /*289b00*/  ATOMG.E.ADD.64.STRONG.GPU PT, R10, desc[UR36][R46.64+0x8], R10 ;  /* 0x8000080a2e0a79a8 */ /* 0x000ee200081ef524 */
[----:B------:R-:W0:Y:S01]  /*289b10*/  S2UR UR5, SR_CgaCtaId ;  /* 0x00000000000579c3 */ /* 0x000e220000008800 */
[----:B------:R-:W-:Y:S01]  /*289b20*/  UMOV UR4, 0x400 ;  /* 0x0000040000047882 */ /* 0x000fe20000000000 */
[----:B--2---:R-:W-:Y:S01]  /*289b30*/  SHF.R.S32.HI R9, RZ, 0x1f, R13 ;  /* 0x0000001fff097819 */ /* 0x004fe2000001140d */
[----:B------:R-:W-:Y:S01]  /*289b40*/  BSSY B1, `(.L_x_13466) ;  /* 0x0000127000017945 */ /* 0x000fe20003800000 */
[----:B0-----:R-:W-:-:S06]  /*289b50*/  ULEA UR4, UR5, UR4, 0x18 ;  /* 0x0000000405047291 */ /* 0x001fcc000f8ec0ff */
[----:B------:R-:W-:-:S05]  /*289b60*/  IMAD.U32 R12, RZ, RZ, UR4 ;  /* 0x00000004ff0c7e24 */ /* 0x000fca000f8e00ff */
[----:B------:R-:W0:Y:S01]  /*289b70*/  LDS.128 R4, [R12] ;  /* 0x000000000c047984 */ /* 0x000e220000000c00 */
[----:B---3--:R-:W-:-:S04]  /*289b80*/  IADD3 R15, P2, P3, R13, 0x8, R10 ;  /* 0x000000080d0f7810 */ /* 0x008fc80007b5e00a */
        /* <DEDUP_REMOVED lines=22> */
[----:B------:R-:W-:-:S11]  /*289cf0*/  IMAD.MOV.U32 R10, RZ, RZ, RZ ;  /* 0x000000ffff0a7224 */ /* 0x000fd600078e00ff */
[----:B------:R-:W-:Y:S05]  /*289d00*/  @!P0 BRA `(.L_x_13469) ;  /* 0x0000000800d08947 */ /* 0x000fea0003800000 */
[----:B------:R-:W-:Y:S01]  /*289d10*/  LOP3.LUT R10, R3, 0x7ffffffe, RZ, 0xc0, !PT ;  /* 0x7ffffffe030a7812 */ /* 0x000fe200078ec0ff */
[----:B------:R-:W-:-:S07]  /*289d20*/  IMAD.MOV.U32 R11, RZ, RZ, RZ ;  /* 0x000000ffff0b7224 */ /* 0x000fce00078e00ff */
.L_x_13485:
        /* <DEDUP_REMOVED lines=52> */
.L_x_13473:
[----:B------:R-:W-:Y:S05]  /*28a070*/  BSYNC.RECONVERGENT B4 ;  /* 0x0000000000047941 */ /* 0x000fea0003800200 */
.L_x_13472:
        /* <DEDUP_REMOVED lines=26> */
.L_x_13475:
[----:B------:R-:W-:Y:S05]  /*28a220*/  BSYNC.RECONVERGENT B4 ;  /* 0x0000000000047941 */ /* 0x000fea0003800200 */
.L_x_13474:
[----:B------:R2:W-:Y:S01]  /*28a230*/  STL [UR45], R6 ;  /* 0x00000006ff007987 */ /* 0x0005e2000810082d */
[----:B------:R-:W-:Y:S05]  /*28a240*/  BRA `(.L_x_13476) ;  /* 0x00000000000c7947 */ /* 0x000fea0003800000 */
.L_x_13471:
[----:B------:R-:W-:-:S05]  /*28a250*/  LEA R4, P0, R11, R14, 0x2 ;  /* 0x0000000e0b047211 */ /* 0x000fca00078010ff */
[----:B------:R-:W-:-:S05]  /*28a260*/  IMAD.X R5, RZ, RZ, R15, P0 ;  /* 0x000000ffff057224 */ /* 0x000fca00000e060f */
[----:B------:R0:W-:Y:S03]  /*28a270*/  ST.E desc[UR36][R4.64+0x20], RZ ;  /* 0x000020ff04007985 */ /* 0x0001e6000c101924 */
.L_x_13476:
[----:B------:R-:W-:Y:S05]  /*28a280*/  BSYNC.RECONVERGENT B3 ;  /* 0x0000000000037941 */ /* 0x000fea0003800200 */
.L_x_13470:
        /* <DEDUP_REMOVED lines=52> */
.L_x_13480:
[----:B------:R-:W-:Y:S01]  /*28a5d0*/  IMAD.MOV.U32 R4, RZ, RZ, 0x5272 ;  /* 0x00005272ff047424 */ /* 0x000fe200078e00ff */
[----:B------:R-:W-:Y:S01]  /*28a5e0*/  PLOP3.LUT P0, PT, PT, PT, PT, 0x8, 0x80 ;  /* 0x000000000080781c */ /* 0x000fe20003f0e170 */
[----:B------:R-:W-:-:S03]  /*28a5f0*/  IMAD.MOV.U32 R13, RZ, RZ, -0x1 ;  /* 0xffffffffff0d7424 */ /* 0x000fc600078e00ff */
[----:B------:R0:W-:Y:S09]  /*28a600*/  STL [UR45], R4 ;  /* 0x00000004ff007987 */ /* 0x0001f2000810082d */
.L_x_13481:
[----:B------:R-:W-:Y:S05]  /*28a610*/  BSYNC.RECONVERGENT B4 ;  /* 0x0000000000047941 */ /* 0x000fea0003800200 */
.L_x_13479:
        /* <DEDUP_REMOVED lines=25> */
.L_x_13483:
[----:B------:R-:W-:Y:S05]  /*28a7b0*/  BSYNC.RECONVERGENT B4 ;  /* 0x0000000000047941 */ /* 0x000fea0003800200 */
.L_x_13482:
[----:B------:R2:W-:Y:S01]  /*28a7c0*/  STL [UR45], R6 ;  /* 0x00000006ff007987 */ /* 0x0005e2000810082d */
[----:B------:R-:W-:Y:S05]  /*28a7d0*/  BRA `(.L_x_13484) ;  /* 0x00000000000c7947 */ /* 0x000fea0003800000 */
.L_x_13478:
[----:B------:R-:W-:-:S05]  /*28a7e0*/  LEA R4, P0, R35, R14, 0x2 ;  /* 0x0000000e23047211 */ /* 0x000fca00078010ff */
[----:B------:R-:W-:-:S05]  /*28a7f0*/  IMAD.X R5, RZ, RZ, R15, P0 ;  /* 0x000000ffff057224 */ /* 0x000fca00000e060f */
[----:B------:R3:W-:Y:S03]  /*28a800*/  ST.E desc[UR36][R4.64+0x20], RZ ;  /* 0x000020ff04007985 */ /* 0x0007e6000c101924 */
.L_x_13484:
[----:B------:R-:W-:Y:S05]  /*28a810*/  BSYNC.RECONVERGENT B3 ;  /* 0x0000000000037941 */ /* 0x000fea0003800200 */
.L_x_13477:
[----:B------:R-:W-:-:S05]  /*28a820*/  VIADD R11, R11, 0x2 ;  /* 0x000000020b0b7836 */ /* 0x000fca0000000000 */
[----:B------:R-:W-:-:S13]  /*28a830*/  ISETP.NE.AND P0, PT, R11, R10, PT ;  /* 0x0000000a0b00720c */ /* 0x000fda0003f05270 */
[----:B------:R-:W-:Y:S05]  /*28a840*/  @P0 BRA `(.L_x_13485) ;  /* 0xfffffff400380947 */ /* 0x000fea000383ffff */
.L_x_13469:
[----:B------:R-:W-:Y:S05]  /*28a850*/  BSYNC B0 ;  /* 0x0000000000007941 */ /* 0x000fea0003800000 */
.L_x_13468:
[----:B01-3--:R-:W-:-:S04]  /*28a860*/  LOP3.LUT R4, R3, 0x1, RZ, 0xc0, !PT ;  /* 0x0000000103047812 */ /* 0x00bfc800078ec0ff */
        /* <DEDUP_REMOVED lines=48> */
.L_x_13488:
[----:B------:R-:W-:Y:S01]  /*28ab70*/  IMAD.MOV.U32 R4, RZ, RZ, 0x5272 ;  /* 0x00005272ff047424 */ /* 0x000fe200078e00ff */
[----:B------:R-:W-:Y:S01]  /*28ab80*/  PLOP3.LUT P0, PT, PT, PT, PT, 0x8, 0x80 ;  /* 0x000000000080781c */ /* 0x000fe20003f0e170 */
[----:B------:R-:W-:-:S03]  /*28ab90*/  IMAD.MOV.U32 R11, RZ, RZ, -0x1 ;  /* 0xffffffffff0b7424 */ /* 0x000fc600078e00ff */
[----:B------:R0:W-:Y:S09]  /*28aba0*/  STL [UR45], R4 ;  /* 0x00000004ff007987 */ /* 0x0001f2000810082d */
.L_x_13489:
[----:B------:R-:W-:Y:S05]  /*28abb0*/  BSYNC.RECONVERGENT B0 ;  /* 0x0000000000007941 */ /* 0x000fea0003800200 */
.L_x_13487:
        /* <DEDUP_REMOVED lines=25> */
.L_x_13491:
[----:B------:R-:W-:Y:S05]  /*28ad50*/  BSYNC.RECONVERGENT B0 ;  /* 0x0000000000007941 */ /* 0x000fea0003800200 */
.L_x_13490:
[----:B------:R4:W-:Y:S01]  /*28ad60*/  STL [UR45], R6 ;  /* 0x00000006ff007987 */ /* 0x0009e2000810082d */
[----:B------:R-:W-:Y:S05]  /*28ad70*/  BRA `(.L_x_13467) ;  /* 0x00000000000c7947 */ /* 0x000fea0003800000 */
.L_x_13486:
[----:B------:R-:W-:-:S05]  /*28ad80*/  LEA R10, P0, R10, R14, 0x2 ;  /* 0x0000000e0a0a7211 */ /* 0x000fca00078010ff */
[----:B------:R-:W-:-:S05]  /*28ad90*/  IMAD.X R11, RZ, RZ, R15, P0 ;  /* 0x000000ffff0b7224 */ /* 0x000fca00000e060f */
[----:B------:R3:W-:Y:S03]  /*28ada0*/  ST.E desc[UR36][R10.64+0x20], RZ ;  /* 0x000020ff0a007985 */ /* 0x0007e6000c101924 */
.L_x_13467:
[----:B------:R-:W-:Y:S05]  /*28adb0*/  BSYNC B1 ;  /* 0x0000000000017941 */ /* 0x000fea0003800000 */
.L_x_13466:
[----:B---3--:R-:W-:Y:S02]  /*28adc0*/  IMAD.MOV.U32 R11, RZ, RZ, R44 ;  /* 0x000000ffff0b7224 */ /* 0x008fe400078e002c */
[----:B------:R-:W-:-:S07]  /*28add0*/  IMAD.MOV.U32 R33, RZ, RZ, R3 ;  /* 0x000000ffff217224 */ /* 0x000fce00078e0003 */
.L_x_13521:
[----:B------:R-:W-:Y:S01]  /*28ade0*/  ISETP.GT.U32.AND P0, PT, R11, 0xffff, PT ;  /* 0x0000ffff0b00780c */ /* 0x000fe20003f04070 */
[----:B------:R-:W-:Y:S05]  /*28adf0*/  YIELD ;  /* 0x0000000000007946 */ /* 0x000fea0003800000 */
[----:B------:R-:W-:Y:S02]  /*28ae00*/  IMAD.MOV.U32 R10, RZ, RZ, R33 ;  /* 0x000000ffff0a7224 */ /* 0x000fe400078e0021 */
[----:B-1----:R-:W-:-:S05]  /*28ae10*/  IMAD.MOV.U32 R13, RZ, RZ, R11 ;  /* 0x000000ffff0d7224 */ /* 0x002fca00078e000b */
[----:B--234-:R-:W-:Y:S05]  /*28ae20*/  @!P0 BRA `(.L_x_13492) ;  /* 0x0000001400f88947 */ /* 0x01cfea0003800000 */
[----:B------:R-:W1:Y:S01]  /*28ae30*/  S2R R5, SR_CgaCtaId ;  /* 0x0000000000057919 */ /* 0x000e620000008800 */
[----:B------:R-:W-:-:S04]  /*28ae40*/  MOV R12, 0x400 ;  /* 0x00000400000c7802 */ /* 0x000fc80000000f00 */
[----:B-1----:R-:W-:-:S05]  /*28ae50*/  LEA R12, R5, R12, 0x18 ;  /* 0x0000000c050c7211 */ /* 0x002fca00078ec0ff */
[----:B0-2-4-:R-:W0:Y:S04]  /*28ae60*/  LDS.128 R4, [R12] ;  /* 0x000000000c047984 */ /* 0x015e280000000c00 */
[----:B0-----:R-:W2:Y:S01]  /*28ae70*/  LD.E R15, desc[UR36][R4.64+0x10] ;  /* 0x00001024040f7980 */ /* 0x001ea2000c101900 */
[----:B------:R-:W-:Y:S01]  /*28ae80*/  IMAD.HI.U32 R14, R13, 0x51eb851f, RZ ;  /* 0x51eb851f0d0e7827 */ /* 0x000fe200078e00ff */
[----:B------:R-:W-:Y:S04]  /*28ae90*/  BSSY.RECONVERGENT B0, `(.L_x_13493) ;  /* 0x000005e000007945 */ /* 0x000fe80003800200 */
[----:B------:R-:W-:-:S02]  /*28aea0*/  SHF.R.U32.HI R11, RZ, 0x5, R14 ;  /* 0x00000005ff0b7819 */ /* 0x000fc4000001160e */
[----:B------:R-:W-:-:S05]  /*28aeb0*/  LOP3.LUT R14, R14, 0x7fffffe0, RZ, 0xc0, !PT ;  /* 0x7fffffe00e0e7812 */ /* 0x000fca00078ec0ff */
[----:B------:R-:W-:-:S04]  /*28aec0*/  IMAD R14, R11, 0x40, R14 ;  /* 0x000000400b0e7824 */ /* 0x000fc800078e020e */
[----:B------:R-:W-:-:S04]  /*28aed0*/  IMAD R14, R11, 0x4, R14 ;  /* 0x000000040b0e7824 */ /* 0x000fc800078e020e */
[----:B------:R-:W-:-:S04]  /*28aee0*/  IMAD.IADD R13, R13, 0x1, -R14 ;  /* 0x000000010d0d7824 */ /* 0x000fc800078e0a0e */
[----:B------:R-:W-:Y:S01]  /*28aef0*/  IMAD.SHL.U32 R14, R13, 0x4, RZ ;  /* 0x000000040d0e7824 */ /* 0x000fe200078e00ff */
[----:B--2---:R-:W-:-:S13]  /*28af00*/  ISETP.NE.AND P0, PT, R15, -0x1, PT ;  /* 0xffffffff0f00780c */ /* 0x004fda0003f05270 */
[----:B------:R-:W-:Y:S01]  /*28af10*/  @!P0 IMAD.MOV.U32 R21, RZ, RZ, 0x5368 ;  /* 0x00005368ff158424 */ /* 0x000fe200078e00ff */
[----:B------:R-:W-:Y:S01]  /*28af20*/  @!P0 PRMT R33, RZ, 0x7610, R33 ;  /* 0x00007610ff218816 */ /* 0x000fe20000000021 */
        /* <DEDUP_REMOVED lines=49> */
.L_x_13497:
[----:B------:R-:W-:Y:S05]  /*28b240*/  BSYNC.RECONVERGENT B1 ;  /* 0x0000000000017941 */ /* 0x000fea0003800200 */
.L_x_13496:
        /* <DEDUP_REMOVED lines=26> */
.L_x_13499:
[----:B------:R-:W-:Y:S05]  /*28b3f0*/  BSYNC.RECONVERGENT B1 ;  /* 0x0000000000017941 */ /* 0x000fea0003800200 */
.L_x_13498:
[----:B------:R2:W-:Y:S01]  /*28b400*/  STL [UR45], R20 ;  /* 0x00000014ff007987 */ /* 0x0005e2000810082d */
[----:B------:R-:W-:Y:S01]  /*28b410*/  PRMT R33, RZ, 0x7610, R33 ;  /* 0x00007610ff217816 */ /* 0x000fe20000000021 */
[----:B------:R-:W-:Y:S06]  /*28b420*/  BRA `(.L_x_13494) ;  /* 0x0000000000107947 */ /* 0x000fec0003800000 */
.L_x_13495:
[----:B------:R-:W-:Y:S02]  /*28b430*/  IADD3 R4, P0, PT, R14, R20, RZ ;  /* 0x000000140e047210 */ /* 0x000fe40007f1e0ff */
[----:B------:R-:W5:Y:S03]  /*28b440*/  LDL R20, [UR45] ;  /* 0x0000002dff147983 */ /* 0x000f660008100800 */
[----:B------:R-:W-:-:S05]  /*28b450*/  IMAD.X R5, RZ, RZ, R21, P0 ;  /* 0x000000ffff057224 */ /* 0x000fca00000e0615 */
[----:B------:R3:W5:Y:S03]  /*28b460*/  LD.E.U8 R33, desc[UR36][R4.64+0x20] ;  /* 0x0000202404217980 */ /* 0x000766000c101100 */
.L_x_13494:
[----:B------:R-:W-:Y:S05]  /*28b470*/  BSYNC.RECONVERGENT B0 ;  /* 0x0000000000007941 */ /* 0x000fea0003800200 */
.L_x_13493:
[----:B-----5:R-:W-:-:S13]  /*28b480*/  ISETP.NE.AND P0, PT, R20, RZ, PT ;  /* 0x000000ff1400720c */ /* 0x020fda0003f05270 */
[----:B------:R-:W-:Y:S05]  /*28b490*/  @P0 BRA `(.L_x_13465) ;  /* 0x0000002000dc0947 */ /* 0x000fea0003800000 */
[----:B------:R-:W-:Y:S01]  /*28b4a0*/  ISETP.NE.AND P2, PT, R9, -0x1, PT ;  /* 0xffffffff0900780c */ /* 0x000fe20003f45270 */
[----:B------:R-:W-:-:S12]  /*28b4b0*/  BSSY.RECONVERGENT B0, `(.L_x_13500) ;  /* 0x0000059000007945 */ /* 0x000fd80003800200 */
[----:B-1-3--:R-:W-:Y:S02]  /*28b4c0*/  @!P2 IMAD.MOV.U32 R4, RZ, RZ, 0x5368 ;  /* 0x00005368ff04a424 */ /* 0x00afe400078e00ff */
[----:B0-----:R-:W-:-:S03]  /*28b4d0*/  @!P2 IMAD.MOV.U32 R6, RZ, RZ, 0x5368 ;  /* 0x00005368ff06a424 */ /* 0x001fc600078e00ff */
[----:B------:R0:W-:Y:S01]  /*28b4e0*/  @!P2 STL [UR45], R4 ;  /* 0x00000004ff00a987 */ /* 0x0001e2000810082d */
[----:B------:R-:W-:Y:S05]  /*28b4f0*/  @!P2 BRA `(.L_x_13501) ;  /* 0x000000040050a947 */ /* 0x000fea0003800000 */
[----:B0-----:R-:W2:Y:S02]  /*28b500*/  LDS.128 R4, [R12] ;  /* 0x000000000c047984 */ /* 0x001ea40000000c00 */
[----:B--2---:R-:W-:-:S05]  /*28b510*/  IMAD.WIDE R20, R9, 0x10, R4 ;  /* 0x0000001009147825 */ /* 0x004fca00078e0204 */
[----:B------:R-:W2:Y:S01]  /*28b520*/  LD.E R43, desc[UR36][R20.64+0xc] ;  /* 0x00000c24142b7980 */ /* 0x000ea2000c101900 */
[C---:B------:R-:W-:Y:S01]  /*28b530*/  ISETP.GT.AND P3, PT, R10.reuse, RZ, PT ;  /* 0x000000ff0a00720c */ /* 0x040fe20003f64270 */
[C---:B------:R-:W-:Y:S01]  /*28b540*/  VIADD R41, R10.reuse, 0xffffffff ;  /* 0xffffffff0a297836 */ /* 0x040fe20000000000 */
[----:B--2---:R-:W-:-:S13]  /*28b550*/  ISETP.GT.AND P0, PT, R10, R43, PT ;  /* 0x0000002b0a00720c */ /* 0x004fda0003f04270 */
        /* <DEDUP_REMOVED lines=43> */
.L_x_13504:
[----:B------:R-:W-:Y:S05]  /*28b810*/  BSYNC.RECONVERGENT B1 ;  /* 0x0000000000017941 */ /* 0x000fea0003800200 */
.L_x_13503:
        /* <DEDUP_REMOVED lines=26> */
.L_x_13506:
[----:B------:R-:W-:Y:S05]  /*28b9c0*/  BSYNC.RECONVERGENT B1 ;  /* 0x0000000000017941 */ /* 0x000fea0003800200 */
.L_x_13505:
[----:B------:R1:W-:Y:S01]  /*28b9d0*/  STL [UR45], R6 ;  /* 0x00000006ff007987 */ /* 0x0003e2000810082d */
[----:B------:R-:W-:Y:S05]  /*28b9e0*/  BRA `(.L_x_13501) ;  /* 0x0000000000147947 */ /* 0x000fea0003800000 */
.L_x_13502:
[----:B------:R-:W-:-:S05]  /*28b9f0*/  LEA R4, P0, R41, R20, 0x2 ;  /* 0x0000001429047211 */ /* 0x000fca00078010ff */
[----:B------:R-:W-:-:S05]  /*28ba00*/  IMAD.X R5, RZ, RZ, R21, P0 ;  /* 0x000000ffff057224 */ /* 0x000fca00000e0615 */
[----:B------:R3:W-:Y:S04]  /*28ba10*/  ST.E desc[UR36][R4.64+0x20], RZ ;  /* 0x000020ff04007985 */ /* 0x0007e8000c101924 */
[----:B------:R3:W-:Y:S04]  /*28ba20*/  ST.E.U8 desc[UR36][R4.64+0x20], R33 ;  /* 0x0000202104007985 */ /* 0x0007e8000c101124 */
[----:B------:R-:W5:Y:S02]  /*28ba30*/  LDL R6, [UR45] ;  /* 0x0000002dff067983 */ /* 0x000f640008100800 */
.L_x_13501:
[----:B------:R-:W-:Y:S05]  /*28ba40*/  BSYNC.RECONVERGENT B0 ;  /* 0x0000000000007941 */ /* 0x000fea0003800200 */
.L_x_13500:
[----:B-----5:R-:W-:-:S13]  /*28ba50*/  ISETP.NE.AND P0, PT, R6, RZ, PT ;  /* 0x000000ff0600720c */ /* 0x020fda0003f05270 */
[----:B------:R-:W-:Y:S05]  /*28ba60*/  @P0 BRA `(.L_x_13465) ;  /* 0x0000001c00680947 */ /* 0x000fea0003800000 */
[----:B01-3--:R-:W0:Y:S04]  /*28ba70*/  LDS.128 R4, [R12] ;  /* 0x000000000c047984 */ /* 0x00be280000000c00 */
[----:B0-----:R-:W3:Y:S01]  /*28ba80*/  LD.E R33, desc[UR36][R4.64+0x14] ;  /* 0x0000142404217980 */ /* 0x001ee2000c101900 */
[----:B------:R-:W-:Y:S01]  /*28ba90*/  BSSY.RECONVERGENT B0, `(.L_x_13507) ;  /* 0x0000059000007945 */ /* 0x000fe20003800200 */
[----:B---3--:R-:W-:-:S13]  /*28baa0*/  ISETP.NE.AND P3, PT, R33, -0x1, PT ;  /* 0xffffffff2100780c */ /* 0x008fda0003f65270 */
[----:B------:R-:W-:Y:S01]  /*28bab0*/  @!P3 IMAD.MOV.U32 R15, RZ, RZ, 0x5368 ;  /* 0x00005368ff0fb424 */ /* 0x000fe200078e00ff */
[----:B------:R-:W-:Y:S02]  /*28bac0*/  @!P3 PLOP3.LUT P0, PT, PT, PT, PT, 0x8, 0x80 ;  /* 0x000000000080b81c */ /* 0x000fe40003f0e170 */
[----:B------:R-:W-:Y:S02]  /*28bad0*/  @!P3 PRMT R21, RZ, 0x7610, R21 ;  /* 0x00007610ff15b816 */ /* 0x000fe40000000015 */
[----:B------:R0:W-:Y:S01]  /*28bae0*/  @!P3 STL [UR45], R15 ;  /* 0x0000000fff00b987 */ /* 0x0001e2000810082d */
[----:B------:R-:W-:Y:S08]  /*28baf0*/  @!P3 BRA `(.L_x_13508) ;  /* 0x000000040048b947 */ /* 0x000ff00003800000 */
[----:B--2---:R-:W-:-:S05]  /*28bb00*/  IMAD.WIDE R20, R33, 0x10, R4 ;  /* 0x0000001021147825 */ /* 0x004fca00078e0204 */
[----:B------:R-:W2:Y:S02]  /*28bb10*/  LD.E R32, desc[UR36][R20.64+0xc] ;  /* 0x00000c2414207980 */ /* 0x000ea4000c101900 */
[----:B--2---:R-:W-:-:S13]  /*28bb20*/  ISETP.GE.AND P0, PT, R13, R32, PT ;  /* 0x000000200d00720c */ /* 0x004fda0003f06270 */
[----:B------:R-:W-:Y:S05]  /*28bb30*/  @!P0 BRA `(.L_x_13509) ;  /* 0x0000000400288947 */ /* 0x000fea0003800000 */
[----:B------:R-:W-:Y:S02]  /*28bb40*/  IMAD.MOV.U32 R14, RZ, RZ, 0x30 ;  /* 0x00000030ff0e7424 */ /* 0x000fe400078e00ff */
[----:B0-----:R-:W-:-:S06]  /*28bb50*/  IMAD.MOV.U32 R15, RZ, RZ, 0x0 ;  /* 0x00000000ff0f7424 */ /* 0x001fcc00078e00ff */
        /* <DEDUP_REMOVED lines=40> */
.L_x_13511:
[----:B------:R-:W-:Y:S05]  /*28bde0*/  BSYNC.RECONVERGENT B1 ;  /* 0x0000000000017941 */ /* 0x000fea0003800200 */
.L_x_13510:
        /* <DEDUP_REMOVED lines=26> */
.L_x_13513:
[----:B------:R-:W-:Y:S05]  /*28bf90*/  BSYNC.RECONVERGENT B1 ;  /* 0x0000000000017941 */ /* 0x000fea0003800200 */
.L_x_13512:
[----:B------:R1:W-:Y:S01]  /*28bfa0*/  STL [UR45], R6 ;  /* 0x00000006ff007987 */ /* 0x0003e2000810082d */
[----:B------:R-:W-:Y:S02]  /*28bfb0*/  ISETP.EQ.AND P0, PT, R6, RZ, PT ;  /* 0x000000ff0600720c */ /* 0x000fe40003f02270 */
[----:B------:R-:W-:Y:S01]  /*28bfc0*/  PRMT R21, RZ, 0x7610, R21 ;  /* 0x00007610ff157816 */ /* 0x000fe20000000015 */
[----:B------:R-:W-:Y:S10]  /*28bfd0*/  BRA `(.L_x_13508) ;  /* 0x0000000000107947 */ /* 0x000ff40003800000 */
.L_x_13509:
[----:B------:R-:W-:-:S05]  /*28bfe0*/  IADD3 R14, P0, PT, R14, R20, RZ ;  /* 0x000000140e0e7210 */ /* 0x000fca0007f1e0ff */
[----:B0-----:R-:W-:-:S05]  /*28bff0*/  IMAD.X R15, RZ, RZ, R21, P0 ;  /* 0x000000ffff0f7224 */ /* 0x001fca00000e0615 */
[----:B------:R3:W5:Y:S01]  /*28c000*/  LD.E.U8 R21, desc[UR36][R14.64+0x20] ;  /* 0x000020240e157980 */ /* 0x000762000c101100 */
[----:B------:R-:W-:-:S13]  /*28c010*/  PLOP3.LUT P0, PT, PT, PT, PT, 0x80, 0x8 ;  /* 0x000000000008781c */ /* 0x000fda0003f0f070 */
.L_x_13508:
[----:B------:R-:W-:Y:S05]  /*28c020*/  BSYNC.RECONVERGENT B0 ;  /* 0x0000000000007941 */ /* 0x000fea0003800200 */
.L_x_13507:
[----:B------:R-:W-:Y:S05]  /*28c030*/  @!P0 BRA `(.L_x_13465) ;  /* 0x0000001400f48947 */ /* 0x000fea0003800000 */
[----:B0-----:R-:W-:Y:S01]  /*28c040*/  @!P2 IMAD.MOV.U32 R4, RZ, RZ, 0x5368 ;  /* 0x00005368ff04a424 */ /* 0x001fe200078e00ff */
[----:B------:R-:W-:Y:S01]  /*28c050*/  BSSY.RECONVERGENT B0, `(.L_x_13514) ;  /* 0x0000058000007945 */ /* 0x000fe20003800200 */
[----:B------:R-:W-:Y:S02]  /*28c060*/  VIADD R33, R10, 0xfffffffe ;  /* 0xfffffffe0a217836 */ /* 0x000fe40000000000 */
[----:B-1----:R-:W-:Y:S01]  /*28c070*/  @!P2 IMAD.MOV.U32 R6, RZ, RZ, 0x5368 ;  /* 0x00005368ff06a424 */ /* 0x002fe200078e00ff */
[----:B------:R0:W-:Y:S01]  /*28c080*/  @!P2 STL [UR45], R4 ;  /* 0x00000004ff00a987 */ /* 0x0001e2000810082d */
[----:B------:R-:W-:Y:S05]  /*28c090*/  @!P2 BRA `(.L_x_13515) ;  /* 0x00000004004ca947 */ /* 0x000fea0003800000 */
[----:B0-----:R-:W3:Y:S02]  /*28c0a0*/  LDS.128 R4, [R12] ;  /* 0x000000000c047984 */ /* 0x001ee40000000c00 */
[----:B---3--:R-:W-:-:S05]  /*28c0b0*/  IMAD.WIDE R14, R9, 0x10, R4 ;  /* 0x00000010090e7825 */ /* 0x008fca00078e0204 */
[----:B------:R-:W3:Y:S01]  /*28c0c0*/  LD.E R32, desc[UR36][R14.64+0xc] ;  /* 0x00000c240e207980 */ /* 0x000ee2000c101900 */
[----:B------:R-:W-:Y:S02]  /*28c0d0*/  ISETP.GT.AND P2, PT, R10, 0x1, PT ;  /* 0x000000010a00780c */ /* 0x000fe40003f44270 */
        /* <DEDUP_REMOVED lines=19> */
[----:B-----5:R-:W-:Y:S01]  /*28c210*/  IMAD.MOV.U32 R21, RZ, RZ, 0xe18 ;  /* 0x00000e18ff157424 */ /* 0x020fe200078e00ff */
        /* <DEDUP_REMOVED lines=14> */
[----:B------:R-:W2:Y:S02]  /*28c300*/  LDS.64 R6, [R12] ;  /* 0x000000000c067984 */ /* 0x000ea40000000a00 */
[----:B--2---:R-:W-:-:S05]  /*28c310*/  IADD3 R20, P2, PT, R6, R13, RZ ;  /* 0x0000000d06147210 */ /* 0x004fca0007f5e0ff */
        /* <DEDUP_REMOVED lines=8> */
.L_x_13518:
[----:B------:R-:W-:Y:S05]  /*28c3a0*/  BSYNC.RECONVERGENT B1 ;  /* 0x0000000000017941 */ /* 0x000fea0003800200 */
.L_x_13517:
        /* <DEDUP_REMOVED lines=13> */
[----:B-1----:R-:W-:Y:S05]  /*28c480*/  @P0 BRA `(.L_x_13520) ;  /* 0x0000000000300947 */ /* 0x002fea0003800000 */
[----:B------:R-:W0:Y:S02]  /*28c490*/  LDS.64 R4, [R12] ;  /* 0x000000000c047984 */ /* 0x000e240000000a00 */
        /* <DEDUP_REMOVED lines=9> */
[----:B---3--:R-:W-:-:S04]  /*28c530*/  ISETP.NE.AND P0, PT, R6, RZ, PT ;  /* 0x000000ff0600720c */ /* 0x008fc80003f05270 */
[----:B-1----:R-:W-:-:S09]  /*28c540*/  SEL R6, R35, RZ, !P0 ;  /* 0x000000ff23067207 */ /* 0x002fd20004000000 */
.L_x_13520:
[----:B------:R-:W-:Y:S05]  /*28c550*/  BSYNC.RECONVERGENT B1 ;  /* 0x0000000000017941 */ /* 0x000fea0003800200 */
.L_x_13519:
[----:B------:R1:W-:Y:S01]  /*28c560*/  STL [UR45], R6 ;  /* 0x00000006ff007987 */ /* 0x0003e2000810082d */
[----:B------:R-:W-:Y:S05]  /*28c570*/  BRA `(.L_x_13515) ;  /* 0x0000000000147947 */ /* 0x000fea0003800000 */
.L_x_13516:
[----:B------:R-:W-:-:S05]  /*28c580*/  LEA R4, P0, R33, R14, 0x2 ;  /* 0x0000000e21047211 */ /* 0x000fca00078010ff */
[----:B------:R-:W-:-:S05]  /*28c590*/  IMAD.X R5, RZ, RZ, R15, P0 ;  /* 0x000000ffff057224 */ /* 0x000fca00000e060f */
[----:B------:R4:W-:Y:S04]  /*28c5a0*/  ST.E desc[UR36][R4.64+0x20], RZ ;  /* 0x000020ff04007985 */ /* 0x0009e8000c101924 */
[----:B-----5:R4:W-:Y:S04]  /*28c5b0*/  ST.E.U8 desc[UR36][R4.64+0x20], R21 ;  /* 0x0000201504007985 */ /* 0x0209e8000c101124 */
[----:B------:R-:W5:Y:S02]  /*28c5c0*/  LDL R6, [UR45] ;  /* 0x0000002dff067983 */ /* 0x000f640008100800 */
.L_x_13515:
[----:B------:R-:W-:Y:S05]  /*28c5d0*/  BSYNC.RECONVERGENT B0 ;  /* 0x0000000000007941 */ /* 0x000fea0003800200 */
.L_x_13514:
[----:B-----5:R-:W-:-:S13]  /*28c5e0*/  ISETP.NE.AND P0, PT, R6, RZ, PT ;  /* 0x000000ff0600720c */ /* 0x020fda0003f05270 */
[----:B------:R-:W-:Y:S05]  /*28c5f0*/  @!P0 BRA `(.L_x_13521) ;  /* 0xffffffe400f88947 */ /* 0x000fea000383ffff */
[----:B------:R-:W-:Y:S05]  /*28c600*/  BRA `(.L_x_13465) ;  /* 0x0000001000807947 */ /* 0x000fea0003800000 */
.L_x_13492:
[----:B------:R-:W1:Y:S01]  /*28c610*/  S2UR UR5, SR_CgaCtaId ;  /* 0x00000000000579c3 */ /* 0x000e620000008800 */
[----:B------:R-:W-:Y:S01]  /*28c620*/  UMOV UR4, 0x400 ;  /* 0x0000040000047882 */ /* 0x000fe20000000000 */
[----:B------:R-:W-:Y:S01]  /*28c630*/  BSSY B0, `(.L_x_13522) ;  /* 0x00000cf000007945 */ /* 0x000fe20003800000 */
[----:B-1----:R-:W-:-:S06]  /*28c640*/  ULEA UR4, UR5, UR4, 0x18 ;  /* 0x0000000405047291 */ /* 0x002fcc000f8ec0ff */
[----:B------:R-:W-:-:S07]  /*28c650*/  IMAD.U32 R12, RZ, RZ, UR4 ;  /* 0x00000004ff0c7e24 */ /* 0x000fce000f8e00ff */
.L_x_13538:
[----:B01234-:R-:W0:Y:S04]  /*28c660*/  LDS.128 R4, [R12] ;  /* 0x000000000c047984 */ /* 0x01fe280000000c00 */
[----:B0-----:R-:W2:Y:S01]  /*28c670*/  LD.E R15, desc[UR36][R4.64] ;  /* 0x00000024040f7980 */ /* 0x001ea2000c101900 */
[----:B------:R-:W-:Y:S01]  /*28c680*/  IMAD R14, R13, 0xcccd, RZ ;  /* 0x0000cccd0d0e7824 */ /* 0x000fe200078e02ff */
[----:B------:R-:W-:Y:S05]  /*28c690*/  YIELD ;  /* 0x0000000000007946 */ /* 0x000fea0003800000 */
[----:B------:R-:W-:Y:S01]  /*28c6a0*/  IMAD.MOV.U32 R11, RZ, RZ, R13 ;  /* 0x000000ffff0b7224 */ /* 0x000fe200078e000d */
[----:B------:R-:W-:Y:S01]  /*28c6b0*/  SHF.R.U32.HI R13, RZ, 0x13, R14 ;  /* 0x00000013ff0d7819 */ /* 0x000fe2000001160e */
[----:B------:R-:W-:Y:S01]  /*28c6c0*/  BSSY.RECONVERGENT B1, `(.L_x_13523) ;  /* 0x0000062000017945 */ /* 0x000fe20003800200 */
[----:B------:R-:W-:-:S02]  /*28c6d0*/  IMAD.MOV.U32 R14, RZ, RZ, R10 ;  /* 0x000000ffff0e7224 */ /* 0x000fc400078e000a */
[----:B------:R-:W-:Y:S02]  /*28c6e0*/  VIADD R10, R10, 0xffffffff ;  /* 0xffffffff0a0a7836 */ /* 0x000fe40000000000 */
[----:B------:R-:W-:Y:S01]  /*28c6f0*/  IMAD R32, R13, 0x4, R13 ;  /* 0x000000040d207824 */ /* 0x000fe200078e020d */
[----:B--2---:R-:W-:-:S13]  /*28c700*/  ISETP.NE.AND P0, PT, R15, -0x1, PT ;  /* 0xffffffff0f00780c */ /* 0x004fda0003f05270 */
[----:B------:R-:W-:Y:S01]  /*28c710*/  @!P0 IMAD.MOV.U32 R21, RZ, RZ, 0x5368 ;  /* 0x00005368ff158424 */ /* 0x000fe200078e00ff */
[----:B------:R-:W-:Y:S01]  /*28c720*/  @!P0 PRMT R33, RZ, 0x7610, R33 ;  /* 0x00007610ff218816 */ /* 0x000fe20000000021 */
[----:B------:R-:W-:-:S03]  /*28c730*/  @!P0 IMAD.MOV.U32 R20, RZ, RZ, 0x5368 ;  /* 0x00005368ff148424 */ /* 0x000fc600078e00ff */
[----:B------:R0:W-:Y:S01]  /*28c740*/  @!P0 STL [UR45], R21 ;  /* 0x00000015ff008987 */ /* 0x0001e2000810082d */
[----:B------:R-:W-:Y:S05]  /*28c750*/  @!P0 BRA `(.L_x_13524) ;  /* 0x0000000400608947 */ /* 0x000fea0003800000 */
[----:B0-----:R-:W-:-:S05]  /*28c760*/  IMAD.WIDE R20, R15, 0x10, R4 ;  /* 0x000000100f147825 */ /* 0x001fca00078e0204 */
[----:B------:R-:W2:Y:S01]  /*28c770*/  LD.E R35, desc[UR36][R20.64+0xc] ;  /* 0x00000c2414237980 */ /* 0x000ea2000c101900 */
[----:B------:R-:W-:-:S05]  /*28c780*/  IMAD R34, R32, -0x2, R11 ;  /* 0xfffffffe20227824 */ /* 0x000fca00078e020b */
[C---:B------:R-:W-:Y:S02]  /*28c790*/  ISETP.GT.AND P2, PT, R34.reuse, -0x1, PT ;  /* 0xffffffff2200780c */ /* 0x040fe40003f44270 */
[----:B--2---:R-:W-:-:S13]  /*28c7a0*/  ISETP.GE.AND P0, PT, R34, R35, PT ;  /* 0x000000232200720c */ /* 0x004fda0003f06270 */
[----:B------:R-:W-:Y:S05]  /*28c7b0*/  @!P0 BRA P2, `(.L_x_13525) ;  /* 0x0000000400348947 */ /* 0x000fea0001000000 */
        /* <DEDUP_REMOVED lines=46> */
.L_x_13527:
[----:B------:R-:W-:Y:S05]  /*28caa0*/  BSYNC.RECONVERGENT B3 ;  /* 0x0000000000037941 */ /* 0x000fea0003800200 */
.L_x_13526:
        /* <DEDUP_REMOVED lines=26> */
.L_x_13529:
[----:B------:R-:W-:Y:S05]  /*28cc50*/  BSYNC.RECONVERGENT B3 ;  /* 0x0000000000037941 */ /* 0x000fea0003800200 */
.L_x_13528:
[----:B------:R2:W-:Y:S01]  /*28cc60*/  STL [UR45], R20 ;  /* 0x00000014ff007987 */ /* 0x0005e2000810082d */
[----:B------:R-:W-:Y:S01]  /*28cc70*/  PRMT R33, RZ, 0x7610, R33 ;  /* 0x00007610ff217816 */ /* 0x000fe20000000021 */
[----:B------:R-:W-:Y:S06]  /*28cc80*/  BRA `(.L_x_13524) ;  /* 0x0000000000147947 */ /* 0x000fec0003800000 */
.L_x_13525:
[----:B------:R-:W-:-:S04]  /*28cc90*/  LEA R5, R34, 0x20, 0x2 ;  /* 0x0000002022057811 */ /* 0x000fc800078e10ff */
[----:B------:R-:W-:Y:S02]  /*28cca0*/  IADD3 R4, P0, PT, R20, R5, RZ ;  /* 0x0000000514047210 */ /* 0x000fe40007f1e0ff */
[----:B------:R-:W5:Y:S03]  /*28ccb0*/  LDL R20, [UR45] ;  /* 0x0000002dff147983 */ /* 0x000f660008100800 */
[----:B------:R-:W-:-:S05]  /*28ccc0*/  IMAD.X R5, RZ, RZ, R21, P0 ;  /* 0x000000ffff057224 */ /* 0x000fca00000e0615 */
[----:B------:R3:W5:Y:S03]  /*28ccd0*/  LD.E.U8 R33, desc[UR36][R4.64] ;  /* 0x0000002404217980 */ /* 0x000766000c101100 */
.L_x_13524:
[----:B------:R-:W-:Y:S05]  /*28cce0*/  BSYNC.RECONVERGENT B1 ;  /* 0x0000000000017941 */ /* 0x000fea0003800200 */
.L_x_13523:
[----:B-----5:R-:W-:-:S13]  /*28ccf0*/  ISETP.NE.AND P0, PT, R20, RZ, PT ;  /* 0x000000ff1400720c */ /* 0x020fda0003f05270 */
[----:B------:R-:W-:Y:S05]  /*28cd00*/  @P0 BRA `(.L_x_13530) ;  /* 0x0000000400840947 */ /* 0x000fea0003800000 */
[----:B------:R-:W-:Y:S01]  /*28cd10*/  ISETP.NE.AND P0, PT, R9, -0x1, PT ;  /* 0xffffffff0900780c */ /* 0x000fe20003f05270 */
[----:B------:R-:W-:-:S12]  /*28cd20*/  BSSY.RECONVERGENT B1, `(.L_x_13531) ;  /* 0x000005c000017945 */ /* 0x000fd80003800200 */
[----:B-1-3--:R-:W-:Y:S02]  /*28cd30*/  @!P0 IMAD.MOV.U32 R4, RZ, RZ, 0x5368 ;  /* 0x00005368ff048424 */ /* 0x00afe400078e00ff */
[----:B--2---:R-:W-:-:S03]  /*28cd40*/  @!P0 IMAD.MOV.U32 R20, RZ, RZ, 0x5368 ;  /* 0x00005368ff148424 */ /* 0x004fc600078e00ff */
[----:B------:R1:W-:Y:S01]  /*28cd50*/  @!P0 STL [UR45], R4 ;  /* 0x00000004ff008987 */ /* 0x0003e2000810082d */
[----:B------:R-:W-:Y:S05]  /*28cd60*/  @!P0 BRA `(.L_x_13532) ;  /* 0x00000004005c8947 */ /* 0x000fea0003800000 */
[----:B------:R-:W2:Y:S01]  /*28cd70*/  S2UR UR5, SR_CgaCtaId ;  /* 0x00000000000579c3 */ /* 0x000ea20000008800 */
[----:B------:R-:W-:Y:S02]  /*28cd80*/  UMOV UR4, 0x400 ;  /* 0x0000040000047882 */ /* 0x000fe40000000000 */
[----:B--2---:R-:W-:-:S06]  /*28cd90*/  ULEA UR4, UR5, UR4, 0x18 ;  /* 0x0000000405047291 */ /* 0x004fcc000f8ec0ff */
[----:B------:R-:W-:-:S05]  /*28cda0*/  IMAD.U32 R12, RZ, RZ, UR4 ;  /* 0x00000004ff0c7e24 */ /* 0x000fca000f8e00ff */
[----:B01----:R-:W0:Y:S02]  /*28cdb0*/  LDS.128 R4, [R12] ;  /* 0x000000000c047984 */ /* 0x003e240000000c00 */
[----:B0-----:R-:W-:-:S05]  /*28cdc0*/  IMAD.WIDE R20, R9, 0x10, R4 ;  /* 0x0000001009147825 */ /* 0x001fca00078e0204 */
[----:B------:R-:W2:Y:S01]  /*28cdd0*/  LD.E R41, desc[UR36][R20.64+0xc] ;  /* 0x00000c2414297980 */ /* 0x000ea2000c101900 */
[C---:B------:R-:W-:Y:S02]  /*28cde0*/  ISETP.GT.AND P2, PT, R14.reuse, RZ, PT ;  /* 0x000000ff0e00720c */ /* 0x040fe40003f44270 */
        /* <DEDUP_REMOVED lines=44> */
.L_x_13535:
[----:B------:R-:W-:Y:S05]  /*28d0b0*/  BSYNC.RECONVERGENT B3 ;  /* 0x0000000000037941 */ /* 0x000fea0003800200 */
.L_x_13534:
        /* <DEDUP_REMOVED lines=26> */
.L_x_13537:
[----:B------:R-:W-:Y:S05]  /*28d260*/  BSYNC.RECONVERGENT B3 ;  /* 0x0000000000037941 */ /* 0x000fea0003800200 */
.L_x_13536:
[----:B------:R2:W-:Y:S01]  /*28d270*/  STL [UR45], R20 ;  /* 0x00000014ff007987 */ /* 0x0005e2000810082d */
[----:B------:R-:W-:Y:S05]  /*28d280*/  BRA `(.L_x_13532) ;  /* 0x0000000000147947 */ /* 0x000fea0003800000 */
.L_x_13533:
[----:B------:R-:W-:-:S05]  /*28d290*/  LEA R4, P0, R10, R20, 0x2 ;  /* 0x000000140a047211 */ /* 0x000fca00078010ff */
[----:B------:R-:W-:-:S05]  /*28d2a0*/  IMAD.X R5, RZ, RZ, R21, P0 ;  /* 0x000000ffff057224 */ /* 0x000fca00000e0615 */
[----:B------:R3:W-:Y:S04]  /*28d2b0*/  ST.E desc[UR36][R4.64+0x20], RZ ;  /* 0x000020ff04007985 */ /* 0x0007e8000c101924 */
[----:B------:R3:W-:Y:S04]  /*28d2c0*/  ST.E.U8 desc[UR36][R4.64+0x20], R33 ;  /* 0x0000202104007985 */ /* 0x0007e8000c101124 */
[----:B------:R-:W5:Y:S02]  /*28d2d0*/  LDL R20, [UR45] ;  /* 0x0000002dff147983 */ /* 0x000f640008100800 */
.L_x_13532:
[----:B------:R-:W-:Y:S05]  /*28d2e0*/  BSYNC.RECONVERGENT B1 ;  /* 0x0000000000017941 */ /* 0x000fea0003800200 */
.L_x_13531:
[----:B------:R-:W-:Y:S02]  /*28d2f0*/  ISETP.GT.U32.AND P0, PT, R11, 0x9, PT ;  /* 0x000000090b00780c */ /* 0x000fe40003f04070 */
[----:B-----5:R-:W-:-:S13]  /*28d300*/  ISETP.EQ.AND P2, PT, R20, RZ, PT ;  /* 0x000000ff1400720c */ /* 0x020fda0003f42270 */
[----:B------:R-:W-:Y:S05]  /*28d310*/  @P0 BRA P2, `(.L_x_13538) ;  /* 0xfffffff000d00947 */ /* 0x000fea000103ffff */
.L_x_13530:
[----:B------:R-:W-:Y:S05]  /*28d320*/  BSYNC B0 ;  /* 0x0000000000007941 */ /* 0x000fea0003800000 */
.L_x_13522:
[----:B------:R-:W-:-:S13]  /*28d330*/  ISETP.NE.AND P0, PT, R20, RZ, PT ;  /* 0x000000ff1400720c */ /* 0x000fda0003f05270 */
[----:B------:R-:W-:Y:S05]  /*28d340*/  @P0 BRA `(.L_x_13465) ;  /* 0x0000000400300947 */ /* 0x000fea0003800000 */
[----:B------:R-:W-:Y:S02]  /*28d350*/  IMAD.MOV.U32 R10, RZ, RZ, 0x40 ;  /* 0x00000040ff0a7424 */ /* 0x000fe400078e00ff */
[----:B------:R-:W-:-:S06]  /*28d360*/  IMAD.MOV.U32 R11, RZ, RZ, 0x0 ;  /* 0x00000000ff0b7424 */ /* 0x000fcc00078e00ff */
[----:B------:R-:W4:Y:S01]  /*28d370*/  ATOMG.E.ADD.64.STRONG.GPU PT, R10, desc[UR36][R46.64+0x8], R10 ;  /* 0x8000080a2e0a79a8 */ /* 0x000f2200081ef524 */
[----:B-1-3--:R-:W-:Y:S01]  /*28d380*/  MOV R4, 0x400 ;  /* 0x0000040000047802 */ /* 0x00afe20000000f00 */
[----:B------:R-:W-:Y:S01]  /*28d390*/  BSSY.RECONVERGENT B0, `(.L_x_13539) ;  /* 0x0000046000007945 */ /* 0x000fe20003800200 */
[----:B------:R-:W1:Y:S02]  /*28d3a0*/  S2R R5, SR_CgaCtaId ;  /* 0x0000000000057919 */ /* 0x000e640000008800 */
[----:B-1----:R-:W-:-:S05]  /*28d3b0*/  LEA R32, R5, R4, 0x18 ;  /* 0x0000000405207211 */ /* 0x002fca00078ec0ff */
[----:B0-----:R-:W0:Y:S01]  /*28d3c0*/  LDS.128 R4, [R32] ;  /* 0x0000000020047984 */ /* 0x001e220000000c00 */
[C---:B----4-:R-:W-:Y:S02]  /*28d3d0*/  IADD3 R13, P0, PT, R10.reuse, 0x48, RZ ;  /* 0x000000480a0d7810 */ /* 0x050fe40007f1e0ff */
[--C-:B--2---:R-:W-:Y:S02]  /*28d3e0*/  SHF.R.U64 R20, R10, 0x4, R11.reuse ;  /* 0x000000040a147819 */ /* 0x104fe4000000120b */
        /* <DEDUP_REMOVED lines=19> */
[----:B------:R-:W-:Y:S04]  /*28d520*/  ST.E.U8 desc[UR36][R4.64], R7 ;  /* 0x0000000704007985 */ /* 0x000fe8000c101124 */
[----:B------:R-:W-:Y:S04]  /*28d530*/  ST.E.U8 desc[UR36][R4.64+0x3], R7 ;  /* 0x0000030704007985 */ /* 0x000fe8000c101124 */
[----:B------:R-:W-:Y:S04]  /*28d540*/  ST.E.U8 desc[UR36][R4.64+0x1], RZ ;  /* 0x000001ff04007985 */ /* 0x000fe8000c101124 */
[----:B------:R-:W-:Y:S04]  /*28d550*/  ST.E desc[UR36][R4.64+0x10], R35 ;  /* 0x0000102304007985 */ /* 0x000fe8000c101924 */
[----:B0-----:R-:W0:Y:S02]  /*28d560*/  LDS.64 R6, [R32] ;  /* 0x0000000020067984 */ /* 0x001e240000000a00 */
        /* <DEDUP_REMOVED lines=19> */
[----:B------:R-:W2:Y:S01]  /*28d6a0*/  LDL R8, [UR45] ;  /* 0x0000002dff087983 */ /* 0x000ea20008100800 */
[----:B------:R-:W-:Y:S02]  /*28d6b0*/  PLOP3.LUT P1, PT, PT, PT, PT, 0x8, 0x80 ;  /* 0x000000000080781c */ /* 0x000fe40003f2e170 */
[----:B--2---:R-:W-:Y:S01]  /*28d6c0*/  ISETP.NE.AND P0, PT, R8, RZ, PT ;  /* 0x000000ff0800720c */ /* 0x004fe20003f05270 */
[----:B------:R-:W-:-:S12]  /*28d6d0*/  IMAD.MOV.U32 R8, RZ, RZ, RZ ;  /* 0x000000ffff087224 */ /* 0x000fd800078e00ff */
[----:B-1----:R-:W-:Y:S05]  /*28d6e0*/  @P0 BRA `(.L_x_13540) ;  /* 0x0000000000400947 */ /* 0x002fea0003800000 */
[----:B------:R-:W0:Y:S02]  /*28d6f0*/  LDS.64 R4, [R32] ;  /* 0x0000000020047984 */ /* 0x000e240000000a00 */
[----:B0-----:R-:W-:-:S05]  /*28d700*/  IADD3 R4, P0, PT, R4, R21, RZ ;  /* 0x0000001504047210 */ /* 0x001fca0007f1e0ff */
[----:B------:R-:W-:-:S05]  /*28d710*/  IMAD.X R5, R5, 0x1, R33, P0 ;  /* 0x0000000105057824 */ /* 0x000fca00000e0621 */
[----:B------:R1:W-:Y:S04]  /*28d720*/  ST.E desc[UR36][R4.64+0x30], RZ ;  /* 0x000030ff04007985 */ /* 0x0003e8000c101924 */
[----:B------:R-:W2:Y:S01]  /*28d730*/  LDL R6, [UR45] ;  /* 0x0000002dff067983 */ /* 0x000ea20008100800 */
[----:B------:R-:W-:Y:S01]  /*28d740*/  IMAD.MOV.U32 R8, RZ, RZ, RZ ;  /* 0x000000ffff087224 */ /* 0x000fe200078e00ff */
[----:B--2---:R-:W-:-:S13]  /*28d750*/  ISETP.NE.AND P0, PT, R6, RZ, PT ;  /* 0x000000ff0600720c */ /* 0x004fda0003f05270 */
[----:B-1----:R-:W-:Y:S05]  /*28d760*/  @P0 BRA `(.L_x_13540) ;  /* 0x0000000000200947 */ /* 0x002fea0003800000 */
[----:B------:R-:W0:Y:S02]  /*28d770*/  LDS.64 R4, [R32] ;  /* 0x0000000020047984 */ /* 0x000e240000000a00 */
[----:B0-----:R-:W-:-:S05]  /*28d780*/  IADD3 R4, P0, PT, R4, R21, RZ ;  /* 0x0000001504047210 */ /* 0x001fca0007f1e0ff */
[----:B------:R-:W-:-:S05]  /*28d790*/  IMAD.X R5, R5, 0x1, R33, P0 ;  /* 0x0000000105057824 */ /* 0x000fca00000e0621 */
[----:B------:R1:W-:Y:S04]  /*28d7a0*/  ST.E desc[UR36][R4.64+0x28], R3 ;  /* 0x0000280304007985 */ /* 0x0003e8000c101924 */
[----:B------:R-:W2:Y:S02]  /*28d7b0*/  LDL R6, [UR45] ;  /* 0x0000002dff067983 */ /* 0x000ea40008100800 */
[----:B--2---:R-:W-:-:S04]  /*28d7c0*/  ISETP.NE.AND P0, PT, R6, RZ, PT ;  /* 0x000000ff0600720c */ /* 0x004fc80003f05270 */
[----:B------:R-:W-:Y:S02]  /*28d7d0*/  PLOP3.LUT P1, PT, P0, PT, PT, 0x8, 0x80 ;  /* 0x000000000080781c */ /* 0x000fe4000072e170 */
[----:B-1----:R-:W-:-:S11]  /*28d7e0*/  SEL R8, R20, RZ, !P0 ;  /* 0x000000ff14087207 */ /* 0x002fd60004000000 */
.L_x_13540:
[----:B------:R-:W-:Y:S05]  /*28d7f0*/  BSYNC.RECONVERGENT B0 ;  /* 0x0000000000007941 */ /* 0x000fea0003800200 */
.L_x_13539:
[----:B------:R-:W-:-:S07]  /*28d800*/  SEL R8, R8, RZ, P1 ;  /* 0x000000ff08087207 */ /* 0x000fce0000800000 */
.L_x_13465:
[----:B------:R-:W-:Y:S05]  /*28d810*/  BSYNC B2 ;  /* 0x0000000000027941 */ /* 0x000fea0003800000 */
.L_x_13464:
[----:B01-34-:R-:W-:Y:S01]  /*28d820*/  IMAD.MOV.U32 R4, RZ, RZ, R28 ;  /* 0x000000ffff047224 */ /* 0x01bfe200078e001c */
[----:B------:R-:W-:Y:S05]  /*28d830*/  @!P1 BREAK B7 ;  /* 0x0000000000079942 */ /* 0x000fea0003800000 */
[----:B------:R-:W-:Y:S01]  /*28d840*/  IMAD.MOV.U32 R5, RZ, RZ, 0x0 ;  /* 0x00000000ff057424 */ /* 0x000fe200078e00ff */
[----:B------:R-:W-:Y:S05]  /*28d850*/  @!P1 BREAK B9 ;  /* 0x0000000000099942 */ /* 0x000fea0003800000 */
[----:B------:R-:W-:Y:S05]  /*28d860*/  @!P1 BREAK B8 ;  /* 0x0000000000089942 */ /* 0x000fea0003800000 */
[----:B--2--5:R-:W-:Y:S05]  /*28d870*/  @!P1 RET.REL.NODEC R4 `(_Z5entryPcS_PiPxS1_S0_S0_P19HostDeviceInterfacei) ;  /* 0xffffd72404e09950 */ /* 0x024fea0003c3ffff */
[----:B------:R-:W-:Y:S01]  /*28d880*/  ISETP.NE.AND P1, PT, R8, -0x1, PT ;  /* 0xffffffff0800780c */ /* 0x000fe20003f25270 */
[----:B------:R-:W0:Y:S01]  /*28d890*/  S2UR UR5, SR_CgaCtaId ;  /* 0x00000000000579c3 */ /* 0x000e220000008800 */
[----:B------:R-:W-:Y:S01]  /*28d8a0*/  ISETP.NE.AND P0, PT, R0, -0x1, PT ;  /* 0xffffffff0000780c */ /* 0x000fe20003f05270 */
[----:B------:R-:W-:-:S10]  /*28d8b0*/  UMOV UR4, 0x400 ;  /* 0x0000040000047882 */ /* 0x000fd40000000000 */
[----:B------:R-:W1:Y:S01]  /*28d8c0*/  @P1 S2R R4, SR_CgaCtaId ;  /* 0x0000000000041919 */ /* 0x000e620000008800 */
[----:B------:R-:W-:Y:S01]  /*28d8d0*/  @P1 MOV R3, 0x400 ;  /* 0x0000040000031802 */ /* 0x000fe20000000f00 */
[----:B------:R-:W-:Y:S02]  /*28d8e0*/  @!P0 IMAD.MOV.U32 R7, RZ, RZ, 0x5368 ;  /* 0x00005368ff078424 */ /* 0x000fe400078e00ff */
[----:B------:R-:W-:Y:S02]  /*28d8f0*/  @!P0 IMAD.MOV.U32 R13, RZ, RZ, RZ ;  /* 0x000000ffff0d8224 */ /* 0x000fe400078e00ff */
[----:B------:R-:W-:Y:S01]  /*28d900*/  @!P1 IMAD.MOV.U32 R10, RZ, RZ, 0x5368 ;  /* 0x00005368ff0a9424 */ /* 0x000fe200078e00ff */
[----:B------:R-:W-:Y:S01]  /*28d910*/  @!P0 STL [UR45], R7 ;  /* 0x00000007ff008987 */ /* 0x000fe2000810082d */
[----:B------:R-:W-:Y:S01]  /*28d920*/  @!P1 IMAD.MOV.U32 R9, RZ, RZ, RZ ;  /* 0x000000ffff099224 */ /* 0x000fe200078e00ff */
[----:B0-----:R-:W-:Y:S01]  /*28d930*/  ULEA UR4, UR5, UR4, 0x18 ;  /* 0x0000000405047291 */ /* 0x001fe2000f8ec0ff */
[----:B-1----:R-:W-:-:S08]  /*28d940*/  @P1 LEA R3, R4, R3, 0x18 ;  /* 0x0000000304031211 */ /* 0x002fd000078ec0ff */
[----:B------:R-:W0:Y:S04]  /*28d950*/  @P0 LDS.64 R4, [UR4] ;  /* 0x00000004ff040984 */ /* 0x000e280008000a00 */
[----:B------:R-:W1:Y:S01]  /*28d960*/  @P1 LDS.64 R14, [R3] ;  /* 0x00000000030e1984 */ /* 0x000e620000000a00 */
[----:B0-----:R-:W-:-:S04]  /*28d970*/  @P0 IMAD.WIDE R4, R0, 0x10, R4 ;  /* 0x0000001000040825 */ /* 0x001fc800078e0204 */
[----:B------:R-:W-:Y:S01]  /*28d980*/  @!P0 IMAD.MOV.U32 R0, RZ, RZ, RZ ;  /* 0x000000ffff008224 */ /* 0x000fe200078e00ff */
[----:B------:R0:W5:Y:S01]  /*28d990*/  @P0 LD.E R13, desc[UR36][R4.64+0x20] ;  /* 0x00002024040d0980 */ /* 0x000162000c101900 */
[----:B-1----:R-:W-:-:S04]  /*28d9a0*/  @P1 IMAD.WIDE R14, R8, 0x10, R14 ;  /* 0x00000010080e1825 */ /* 0x002fc800078e020e */
[----:B------:R-:W2:Y:S04]  /*28d9b0*/  @P0 LD.E R0, desc[UR36][R4.64+0x28] ;  /* 0x0000282404000980 */ /* 0x000ea8000c101900 */
[----:B------:R-:W-:Y:S04]  /*28d9c0*/  @!P1 STL [UR45], R10 ;  /* 0x0000000aff009987 */ /* 0x000fe8000810082d */
        /* <DEDUP_REMOVED lines=53> */
.L_x_13560:
        /* <DEDUP_REMOVED lines=52> */
.L_x_13548:
[----:B------:R-:W-:Y:S05]  /*28e060*/  BSYNC.RECONVERGENT B3 ;  /* 0x0000000000037941 */ /* 0x000fea0003800200 */
.L_x_13547:
        /* <DEDUP_REMOVED lines=26> */
.L_x_13550:
[----:B------:R-:W-:Y:S05]  /*28e210*/  BSYNC.RECONVERGENT B3 ;  /* 0x0000000000037941 */ /* 0x000fea0003800200 */
.L_x_13549:
[----:B------:R2:W-:Y:S01]  /*28e220*/  STL [UR45], R6 ;  /* 0x00000006ff007987 */ /* 0x0005e2000810082d */
[----:B------:R-:W-:Y:S05]  /*28e230*/  BRA `(.L_x_13551) ;  /* 0x00000000000c7947 */ /* 0x000fea0003800000 */
.L_x_13546:
[----:B------:R-:W-:-:S05]  /*28e240*/  LEA R4, P0, R15, R20, 0x2 ;  /* 0x000000140f047211 */ /* 0x000fca00078010ff */
[----:B------:R-:W-:-:S05]  /*28e250*/  IMAD.X R5, RZ, RZ, R21, P0 ;  /* 0x000000ffff057224 */ /* 0x000fca00000e0615 */
[----:B------:R0:W-:Y:S03]  /*28e260*/  ST.E desc[UR36][R4.64+0x20], RZ ;  /* 0x000020ff04007985 */ /* 0x0001e6000c101924 */
.L_x_13551:
[----:B------:R-:W-:Y:S05]  /*28e270*/  BSYNC.RECONVERGENT B2 ;  /* 0x0000000000027941 */ /* 0x000fea0003800200 */
.L_x_13545:
        /* <DEDUP_REMOVED lines=52> */
.L_x_13555:
[----:B------:R-:W-:Y:S01]  /*28e5c0*/  IMAD.MOV.U32 R4, RZ, RZ, 0x5272 ;  /* 0x00005272ff047424 */ /* 0x000fe200078e00ff */
[----:B------:R-:W-:Y:S01]  /*28e5d0*/  PLOP3.LUT P0, PT, PT, PT, PT, 0x8, 0x80 ;  /* 0x000000000080781c */ /* 0x000fe20003f0e170 */
[----:B------:R-:W-:-:S03]  /*28e5e0*/  IMAD.MOV.U32 R21, RZ, RZ, -0x1 ;  /* 0xffffffffff157424 */ /* 0x000fc600078e00ff */
[----:B------:R0:W-:Y:S09]  /*28e5f0*/  STL [UR45], R4 ;  /* 0x00000004ff007987 */ /* 0x0001f2000810082d */
.L_x_13556:
[----:B------:R-:W-:Y:S05]  /*28e600*/  BSYNC.RECONVERGENT B3 ;  /* 0x0000000000037941 */ /* 0x000fea0003800200 */
.L_x_13554:
        /* <DEDUP_REMOVED lines=25> */
.L_x_13558:
[----:B------:R-:W-:Y:S05]  /*28e7a0*/  BSYNC.RECONVERGENT B3 ;  /* 0x0000000000037941 */ /* 0x000fea0003800200 */
.L_x_13557:
[----:B------:R2:W-:Y:S01]  /*28e7b0*/  STL [UR45], R6 ;  /* 0x00000006ff007987 */ /* 0x0005e2000810082d */
[----:B------:R-:W-:Y:S05]  /*28e7c0*/  BRA `(.L_x_13559) ;  /* 0x00000000000c7947 */ /* 0x000fea0003800000 */
.L_x_13553:
[----:B------:R-:W-:-:S05]  /*28e7d0*/  LEA R4, P0, R41, R20, 0x2 ;  /* 0x0000001429047211 */ /* 0x000fca00078010ff */
[----:B------:R-:W-:-:S05]  /*28e7e0*/  IMAD.X R5, RZ, RZ, R21, P0 ;  /* 0x000000ffff057224 */ /* 0x000fca00000e0615 */
[----:B------:R3:W-:Y:S03]  /*28e7f0*/  ST.E desc[UR36][R4.64+0x20], RZ ;  /* 0x000020ff04007985 */ /* 0x0007e6000c101924 */
.L_x_13559:
[----:B------:R-:W-:Y:S05]  /*28e800*/  BSYNC.RECONVERGENT B2 ;  /* 0x0000000000027941 */ /* 0x000fea0003800200 */
.L_x_13552:
[----:B------:R-:W-:-:S05]  /*28e810*/  VIADD R15, R15, 0x2 ;  /* 0x000000020f0f7836 */ /* 0x000fca0000000000 */
[----:B------:R-:W-:-:S13]  /*28e820*/  ISETP.NE.AND P0, PT, R15, R10, PT ;  /* 0x0000000a0f00720c */ /* 0x000fda0003f05270 */
[----:B------:R-:W-:Y:S05]  /*28e830*/  @P0 BRA `(.L_x_13560) ;  /* 0xfffffff400380947 */ /* 0x000fea000383ffff */
.L_x_13544:
[----:B------:R-:W-:Y:S05]  /*28e840*/  BSYNC B1 ;  /* 0x0000000000017941 */ /* 0x000fea0003800000 */
.L_x_13543:
        /* <DEDUP_REMOVED lines=49> */
.L_x_13563:
[----:B------:R-:W-:Y:S01]  /*28eb60*/  IMAD.MOV.U32 R4, RZ, RZ, 0x5272 ;  /* 0x00005272ff047424 */ /* 0x000fe200078e00ff */
[----:B------:R-:W-:Y:S01]  /*28eb70*/  PLOP3.LUT P0, PT, PT, PT, PT, 0x8, 0x80 ;  /* 0x000000000080781c */ /* 0x000fe20003f0e170 */
[----:B------:R-:W-:-:S03]  /*28eb80*/  IMAD.MOV.U32 R15, RZ, RZ, -0x1 ;  /* 0xffffffffff0f7424 */ /* 0x000fc600078e00ff */
[----:B------:R0:W-:Y:S09]  /*28eb90*/  STL [UR45], R4 ;  /* 0x00000004ff007987 */ /* 0x0001f2000810082d */
.L_x_13564:
[----:B------:R-:W-:Y:S05]  /*28eba0*/  BSYNC.RECONVERGENT B1 ;  /* 0x0000000000017941 */ /* 0x000fea0003800200 */
.L_x_13562:
        /* <DEDUP_REMOVED lines=25> */
.L_x_13566:
[----:B------:R-:W-:Y:S05]  /*28ed40*/  BSYNC.RECONVERGENT B1 ;  /* 0x0000000000017941 */ /* 0x000fea0003800200 */
.L_x_13565:
[----:B------:R2:W-:Y:S01]  /*28ed50*/  STL [UR45], R6 ;  /* 0x00000006ff007987 */ /* 0x0005e2000810082d */
[----:B------:R-:W-:Y:S05]  /*28ed60*/  BRA `(.L_x_13542) ;  /* 0x00000000000c7947 */ /* 0x000fea0003800000 */
.L_x_13561:
[----:B------:R-:W-:-:S05]  /*28ed70*/  LEA R4, P0, R10, R14, 0x2 ;  /* 0x0000000e0a047211 */ /* 0x000fca00078010ff */
[----:B------:R-:W-:-:S05]  /*28ed80*/  IMAD.X R5, RZ, RZ, R15, P0 ;  /* 0x000000ffff057224 */ /* 0x000fca00000e060f */
[----:B------:R4:W-:Y:S03]  /*28ed90*/  ST.E desc[UR36][R4.64+0x20], RZ ;  /* 0x000020ff04007985 */ /* 0x0009e6000c101924 */
.L_x_13542:
[----:B------:R-:W-:Y:S05]  /*28eda0*/  BSYNC B0 ;  /* 0x0000000000007941 */ /* 0x000fea0003800000 */
.L_x_13541:
[----:B------:R-:W-:Y:S01]  /*28edb0*/  ISETP.GE.AND P0, PT, R0, 0x1, PT ;  /* 0x000000010000780c */ /* 0x000fe20003f06270 */
[----:B------:R-:W-:-:S12]  /*28edc0*/  BSSY B0, `(.L_x_13567) ;  /* 0x00000bd000007945 */ /* 0x000fd80003800000 */
[----:B------:R-:W-:Y:S05]  /*28edd0*/  @!P0 BRA `(.L_x_13568) ;  /* 0x0000000800ec8947 */ /* 0x000fea0003800000 */
[----:B-----5:R-:W-:Y:S01]  /*28ede0*/  ISETP.NE.AND P2, PT, R13, -0x1, PT ;  /* 0xffffffff0d00780c */ /* 0x020fe20003f45270 */
[----:B-1----:R-:W-:-:S12]  /*28edf0*/  IMAD.MOV.U32 R15, RZ, RZ, RZ ;  /* 0x000000ffff0f7224 */ /* 0x002fd800078e00ff */
.L_x_13583:
[----:B0--34-:R-:W-:Y:S01]  /*28ee00*/  @!P2 IMAD.MOV.U32 R4, RZ, RZ, 0x5368 ;  /* 0x00005368ff04a424 */ /* 0x019fe200078e00ff */
        /* <DEDUP_REMOVED lines=56> */
.L_x_13573:
[----:B------:R-:W-:Y:S05]  /*28f190*/  BSYNC.RECONVERGENT B2 ;  /* 0x0000000000027941 */ /* 0x000fea0003800200 */
.L_x_13572:
        /* <DEDUP_REMOVED lines=26> */
.L_x_13575:
[----:B------:R-:W-:Y:S05]  /*28f340*/  BSYNC.RECONVERGENT B2 ;  /* 0x0000000000027941 */ /* 0x000fea0003800200 */
.L_x_13574:
[----:B------:R1:W-:Y:S01]  /*28f350*/  STL [UR45], R6 ;  /* 0x00000006ff007987 */ /* 0x0003e2000810082d */
[----:B------:R-:W-:Y:S01]  /*28f360*/  PRMT R33, RZ, 0x7610, R33 ;  /* 0x00007610ff217816 */ /* 0x000fe20000000021 */
[----:B------:R-:W-:Y:S06]  /*28f370*/  BRA `(.L_x_13570) ;  /* 0x00000000000c7947 */ /* 0x000fec0003800000 */
.L_x_13571:
[----:B------:R-:W-:-:S05]  /*28f380*/  IADD3 R4, P0, PT, R8, R20, RZ ;  /* 0x0000001408047210 */ /* 0x000fca0007f1e0ff */
[----:B------:R-:W-:-:S05]  /*28f390*/  IMAD.X R5, RZ, RZ, R21, P0 ;  /* 0x000000ffff057224 */ /* 0x000fca00000e0615 */
[----:B------:R3:W5:Y:S03]  /*28f3a0*/  LD.E.U8 R33, desc[UR36][R4.64+0x20] ;  /* 0x0000202404217980 */ /* 0x000766000c101100 */
.L_x_13570:
[----:B------:R-:W-:Y:S05]  /*28f3b0*/  BSYNC.RECONVERGENT B1 ;  /* 0x0000000000017941 */ /* 0x000fea0003800200 */
.L_x_13569:
[----:B------:R-:W-:Y:S01]  /*28f3c0*/  ISETP.NE.AND P0, PT, R3, -0x1, PT ;  /* 0xffffffff0300780c */ /* 0x000fe20003f05270 */
[----:B------:R-:W-:-:S12]  /*28f3d0*/  BSSY.RECONVERGENT B1, `(.L_x_13576) ;  /* 0x0000058000017945 */ /* 0x000fd80003800200 */
[----:B0--3--:R-:W-:-:S05]  /*28f3e0*/  @!P0 IMAD.MOV.U32 R4, RZ, RZ, 0x5368 ;  /* 0x00005368ff048424 */ /* 0x009fca00078e00ff */
[----:B------:R0:W-:Y:S01]  /*28f3f0*/  @!P0 STL [UR45], R4 ;  /* 0x00000004ff008987 */ /* 0x0001e2000810082d */
[----:B------:R-:W-:Y:S05]  /*28f400*/  @!P0 BRA `(.L_x_13577) ;  /* 0x0000000400508947 */ /* 0x000fea0003800000 */
[----:B------:R-:W3:Y:S01]  /*28f410*/  S2R R5, SR_CgaCtaId ;  /* 0x0000000000057919 */ /* 0x000ee20000008800 */
[----:B0-----:R-:W-:-:S04]  /*28f420*/  MOV R4, 0x400 ;  /* 0x0000040000047802 */ /* 0x001fc80000000f00 */
[----:B---3--:R-:W-:-:S05]  /*28f430*/  LEA R12, R5, R4, 0x18 ;  /* 0x00000004050c7211 */ /* 0x008fca00078ec0ff */
[----:B-12---:R-:W0:Y:S02]  /*28f440*/  LDS.128 R4, [R12] ;  /* 0x000000000c047984 */ /* 0x006e240000000c00 */
        /* <DEDUP_REMOVED lines=46> */
.L_x_13580:
[----:B------:R-:W-:Y:S05]  /*28f730*/  BSYNC.RECONVERGENT B2 ;  /* 0x0000000000027941 */ /* 0x000fea0003800200 */
.L_x_13579:
        /* <DEDUP_REMOVED lines=26> */
.L_x_13582:
[----:B------:R-:W-:Y:S05]  /*28f8e0*/  BSYNC.RECONVERGENT B2 ;  /* 0x0000000000027941 */ /* 0x000fea0003800200 */
.L_x_13581:
[----:B------:R3:W-:Y:S01]  /*28f8f0*/  STL [UR45], R6 ;  /* 0x00000006ff007987 */ /* 0x0007e2000810082d */
[----:B------:R-:W-:Y:S05]  /*28f900*/  BRA `(.L_x_13577) ;  /* 0x0000000000107947 */ /* 0x000fea0003800000 */
.L_x_13578:
[----:B------:R-:W-:-:S05]  /*28f910*/  IADD3 R4, P0, PT, R8, R20, RZ ;  /* 0x0000001408047210 */ /* 0x000fca0007f1e0ff */
[----:B------:R-:W-:-:S05]  /*28f920*/  IMAD.X R5, RZ, RZ, R21, P0 ;  /* 0x000000ffff057224 */ /* 0x000fca00000e0615 */
[----:B------:R4:W-:Y:S04]  /*28f930*/  ST.E desc[UR36][R4.64+0x20], RZ ;  /* 0x000020ff04007985 */ /* 0x0009e8000c101924 */
[----:B-----5:R4:W-:Y:S02]  /*28f940*/  ST.E.U8 desc[UR36][R4.64+0x20], R33 ;  /* 0x0000202104007985 */ /* 0x0209e4000c101124 */
.L_x_13577:
[----:B------:R-:W-:Y:S05]  /*28f950*/  BSYNC.RECONVERGENT B1 ;  /* 0x0000000000017941 */ /* 0x000fea0003800200 */
.L_x_13576:
[----:B------:R-:W-:-:S05]  /*28f960*/  VIADD R15, R15, 0x1 ;  /* 0x000000010f0f7836 */ /* 0x000fca0000000000 */
[----:B------:R-:W-:-:S13]  /*28f970*/  ISETP.NE.AND P0, PT, R15, R0, PT ;  /* 0x000000000f00720c */ /* 0x000fda0003f05270 */
[----:B------:R-:W-:Y:S05]  /*28f980*/  @P0 BRA `(.L_x_13583) ;  /* 0xfffffff4001c0947 */ /* 0x000fea000383ffff */
.L_x_13568:
[----:B------:R-:W-:Y:S05]  /*28f990*/  BSYNC B0 ;  /* 0x0000000000007941 */ /* 0x000fea0003800000 */
.L_x_13567:
[----:B------:R-:W-:Y:S01]  /*28f9a0*/  ISETP.GE.AND P0, PT, R9, 0x1, PT ;  /* 0x000000010900780c */ /* 0x000fe20003f06270 */
[----:B------:R-:W-:-:S12]  /*28f9b0*/  BSSY B0, `(.L_x_13584) ;  /* 0x00000be000007945 */ /* 0x000fd80003800000 */
[----:B------:R-:W-:Y:S05]  /*28f9c0*/  @!P0 BRA `(.L_x_13585) ;  /* 0x0000000800f08947 */ /* 0x000fea0003800000 */
[----:B-----5:R-:W-:Y:S01]  /*28f9d0*/  ISETP.NE.AND P2, PT, R11, -0x1, PT ;  /* 0xffffffff0b00780c */ /* 0x020fe20003f45270 */
[----:B0-----:R-:W-:-:S12]  /*28f9e0*/  IMAD.MOV.U32 R8, RZ, RZ, RZ ;  /* 0x000000ffff087224 */ /* 0x001fd800078e00ff */
.L_x_13600:
[----:B01-34-:R-:W-:Y:S01]  /*28f9f0*/  @!P2 IMAD.MOV.U32 R4, RZ, RZ, 0x5368 ;  /* 0x00005368ff04a424 */ /* 0x01bfe200078e00ff */
        /* <DEDUP_REMOVED lines=55> */
.L_x_13590:
[----:B------:R-:W-:Y:S05]  /*28fd70*/  BSYNC.RECONVERGENT B2 ;  /* 0x0000000000027941 */ /* 0x000fea0003800200 */
.L_x_13589:
        /* <DEDUP_REMOVED lines=26> */
.L_x_13592:
[----:B------:R-:W-:Y:S05]  /*28ff20*/  BSYNC.RECONVERGENT B2 ;  /* 0x0000000000027941 */ /* 0x000fea0003800200 */
.L_x_13591:
[----:B------:R1:W-:Y:S01]  /*28ff30*/  STL [UR45], R6 ;  /* 0x00000006ff007987 */ /* 0x0003e2000810082d */
[----:B------:R-:W-:Y:S01]  /*28ff40*/  PRMT R15, RZ, 0x7610, R15 ;  /* 0x00007610ff0f7816 */ /* 0x000fe2000000000f */
[----:B------:R-:W-:Y:S06]  /*28ff50*/  BRA `(.L_x_13587) ;  /* 0x00000000000c7947 */ /* 0x000fec0003800000 */
.L_x_13588:
[----:B------:R-:W-:-:S05]  /*28ff60*/  LEA R4, P0, R8, R12, 0x2 ;  /* 0x0000000c08047211 */ /* 0x000fca00078010ff */
[----:B------:R-:W-:-:S05]  /*28ff70*/  IMAD.X R5, RZ, RZ, R13, P0 ;  /* 0x000000ffff057224 */ /* 0x000fca00000e060d */
[----:B------:R3:W5:Y:S03]  /*28ff80*/  LD.E.U8 R15, desc[UR36][R4.64+0x20] ;  /* 0x00002024040f7980 */ /* 0x000766000c101100 */
.L_x_13587:
[----:B------:R-:W-:Y:S05]  /*28ff90*/  BSYNC.RECONVERGENT B1 ;  /* 0x0000000000017941 */ /* 0x000fea0003800200 */
.L_x_13586:
        /* <DEDUP_REMOVED lines=57> */
.L_x_13597:
[----:B------:R-:W-:Y:S05]  /*290330*/  BSYNC.RECONVERGENT B2 ;  /* 0x0000000000027941 */ /* 0x000fea0003800200 */
.L_x_13596:
        /* <DEDUP_REMOVED lines=26> */
.L_x_13599:
[----:B------:R-:W-:Y:S05]  /*2904e0*/  BSYNC.RECONVERGENT B2 ;  /* 0x0000000000027941 */ /* 0x000fea0003800200 */
.L_x_13598:
[----:B------:R3:W-:Y:S01]  /*2904f0*/  STL [UR45], R6 ;  /* 0x00000006ff007987 */ /* 0x0007e2000810082d */
[----:B------:R-:W-:Y:S05]  /*290500*/  BRA `(.L_x_13594) ;  /* 0x0000000000107947 */ /* 0x000fea0003800000 */
.L_x_13595:
[----:B------:R-:W-:-:S05]  /*290510*/  LEA R4, P0, R39, R12, 0x2 ;  /* 0x0000000c27047211 */ /* 0x000fca00078010ff */
[----:B------:R-:W-:-:S05]  /*290520*/  IMAD.X R5, RZ, RZ, R13, P0 ;  /* 0x000000ffff057224 */ /* 0x000fca00000e060d */
[----:B------:R4:W-:Y:S04]  /*290530*/  ST.E desc[UR36][R4.64+0x20], RZ ;  /* 0x000020ff04007985 */ /* 0x0009e8000c101924 */
[----:B-----5:R4:W-:Y:S02]  /*290540*/  ST.E.U8 desc[UR36][R4.64+0x20], R15 ;  /* 0x0000200f04007985 */ /* 0x0209e4000c101124 */
.L_x_13594:
[----:B------:R-:W-:Y:S05]  /*290550*/  BSYNC.RECONVERGENT B1 ;  /* 0x0000000000017941 */ /* 0x000fea0003800200 */
.L_x_13593:
[----:B------:R-:W-:-:S05]  /*290560*/  VIADD R8, R8, 0x1 ;  /* 0x0000000108087836 */ /* 0x000fca0000000000 */
[----:B------:R-:W-:-:S13]  /*290570*/  ISETP.NE.AND P0, PT, R8, R9, PT ;  /* 0x000000090800720c */ /* 0x000fda0003f05270 */
[----:B------:R-:W-:Y:S05]  /*290580*/  @P0 BRA `(.L_x_13600) ;  /* 0xfffffff400180947 */ /* 0x000fea000383ffff */
.L_x_13585:
[----:B------:R-:W-:Y:S05]  /*290590*/  BSYNC B0 ;  /* 0x0000000000007941 */ /* 0x000fea0003800000 */
.L_x_13584:
[----:B0-----:R-:W-:Y:S02]  /*2905a0*/  IMAD.MOV.U32 R8, RZ, RZ, 0x30 ;  /* 0x00000030ff087424 */ /* 0x001fe400078e00ff */
        /* <DEDUP_REMOVED lines=8> */
[C---:B-----5:R-:W-:Y:S02]  /*290630*/  IADD3 R11, P0, PT, R8.reuse, 0x38, RZ ;  /* 0x00000038080b7810 */ /* 0x060fe40007f1e0ff */
        /* <DEDUP_REMOVED lines=69> */
.L_x_13624:
        /* <DEDUP_REMOVED lines=52> */
.L_x_13612:
[----:B------:R-:W-:Y:S05]  /*290dd0*/  BSYNC.RECONVERGENT B5 ;  /* 0x0000000000057941 */ /* 0x000fea0003800200 */
.L_x_13611:
        /* <DEDUP_REMOVED lines=26> */
.L_x_13614:
[----:B------:R-:W-:Y:S05]  /*290f80*/  BSYNC.RECONVERGENT B5 ;  /* 0x0000000000057941 */ /* 0x000fea0003800200 */
.L_x_13613:
[----:B------:R2:W-:Y:S01]  /*290f90*/  STL [UR45], R6 ;  /* 0x00000006ff007987 */ /* 0x0005e2000810082d */
[----:B------:R-:W-:Y:S05]  /*290fa0*/  BRA `(.L_x_13615) ;  /* 0x00000000000c7947 */ /* 0x000fea0003800000 */
.L_x_13610:
[----:B------:R-:W-:-:S05]  /*290fb0*/  LEA R4, P0, R13, R14, 0x2 ;  /* 0x0000000e0d047211 */ /* 0x000fca00078010ff */
[----:B------:R-:W-:-:S05]  /*290fc0*/  IMAD.X R5, RZ, RZ, R15, P0 ;  /* 0x000000ffff057224 */ /* 0x000fca00000e060f */
[----:B------:R0:W-:Y:S03]  /*290fd0*/  ST.E desc[UR36][R4.64+0x20], RZ ;  /* 0x000020ff04007985 */ /* 0x0001e6000c101924 */
.L_x_13615:
[----:B------:R-:W-:Y:S05]  /*290fe0*/  BSYNC.RECONVERGENT B4 ;  /* 0x0000000000047941 */ /* 0x000fea0003800200 */
.L_x_13609:
        /* <DEDUP_REMOVED lines=52> */
.L_x_13619:
[----:B------:R-:W-:Y:S01]  /*291330*/  IMAD.MOV.U32 R4, RZ, RZ, 0x5272 ;  /* 0x00005272ff047424 */ /* 0x000fe200078e00ff */
[----:B------:R-:W-:Y:S01]  /*291340*/  PLOP3.LUT P0, PT, PT, PT, PT, 0x8, 0x80 ;  /* 0x000000000080781c */ /* 0x000fe20003f0e170 */
[----:B------:R-:W-:-:S03]  /*291350*/  IMAD.MOV.U32 R15, RZ, RZ, -0x1 ;  /* 0xffffffffff0f7424 */ /* 0x000fc600078e00ff */
[----:B------:R0:W-:Y:S09]  /*291360*/  STL [UR45], R4 ;  /* 0x00000004ff007987 */ /* 0x0001f2000810082d */
.L_x_13620:
[----:B------:R-:W-:Y:S05]  /*291370*/  BSYNC.RECONVERGENT B5 ;  /* 0x0000000000057941 */ /* 0x000fea0003800200 */
.L_x_13618:
        /* <DEDUP_REMOVED lines=25> */
.L_x_13622:
[----:B------:R-:W-:Y:S05]  /*291510*/  BSYNC.RECONVERGENT B5 ;  /* 0x0000000000057941 */ /* 0x000fea0003800200 */
.L_x_13621:
[----:B------:R2:W-:Y:S01]  /*291520*/  STL [UR45], R6 ;  /* 0x00000006ff007987 */ /* 0x0005e2000810082d */
[----:B------:R-:W-:Y:S05]  /*291530*/  BRA `(.L_x_13623) ;  /* 0x00000000000c7947 */ /* 0x000fea0003800000 */
.L_x_13617:
[----:B------:R-:W-:-:S05]  /*291540*/  LEA R4, P0, R39, R14, 0x2 ;  /* 0x0000000e27047211 */ /* 0x000fca00078010ff */
[----:B------:R-:W-:-:S05]  /*291550*/  IMAD.X R5, RZ, RZ, R15, P0 ;  /* 0x000000ffff057224 */ /* 0x000fca00000e060f */
[----:B------:R3:W-:Y:S03]  /*291560*/  ST.E desc[UR36][R4.64+0x20], RZ ;  /* 0x000020ff04007985 */ /* 0x0007e6000c101924 */
.L_x_13623:
[----:B------:R-:W-:Y:S05]  /*291570*/  BSYNC.RECONVERGENT B4 ;  /* 0x0000000000047941 */ /* 0x000fea0003800200 */
.L_x_13616:
[----:B------:R-:W-:-:S05]  /*291580*/  VIADD R13, R13, 0x2 ;  /* 0x000000020d0d7836 */ /* 0x000fca0000000000 */
[----:B------:R-:W-:-:S13]  /*291590*/  ISETP.NE.AND P0, PT, R13, R8, PT ;  /* 0x000000080d00720c */ /* 0x000fda0003f05270 */
[----:B------:R-:W-:Y:S05]  /*2915a0*/  @P0 BRA `(.L_x_13624) ;  /* 0xfffffff400380947 */ /* 0x000fea000383ffff */
.L_x_13608:
[----:B------:R-:W-:Y:S05]  /*2915b0*/  BSYNC B0 ;  /* 0x0000000000007941 */ /* 0x000fea0003800000 */
.L_x_13607:
        /* <DEDUP_REMOVED lines=50> */
.L_x_13628:
[----:B------:R-:W-:Y:S01]  /*2918e0*/  IMAD.MOV.U32 R4, RZ, RZ, 0x5272 ;  /* 0x00005272ff047424 */ /* 0x000fe200078e00ff */
[----:B------:R-:W-:Y:S01]  /*2918f0*/  PLOP3.LUT P0, PT, PT, PT, PT, 0x8, 0x80 ;  /* 0x000000000080781c */ /* 0x000fe20003f0e170 */
[----:B------:R-:W-:-:S03]  /*291900*/  IMAD.MOV.U32 R13, RZ, RZ, -0x1 ;  /* 0xffffffffff0d7424 */ /* 0x000fc600078e00ff */
[----:B------:R0:W-:Y:S09]  /*291910*/  STL [UR45], R4 ;  /* 0x00000004ff007987 */ /* 0x0001f2000810082d */
.L_x_13629:
[----:B------:R-:W-:Y:S05]  /*291920*/  BSYNC.RECONVERGENT B4 ;  /* 0x0000000000047941 */ /* 0x000fea0003800200 */
.L_x_13627:
        /* <DEDUP_REMOVED lines=25> */
.L_x_13631:
[----:B------:R-:W-:Y:S05]  /*291ac0*/  BSYNC.RECONVERGENT B4 ;  /* 0x0000000000047941 */ /* 0x000fea0003800200 */
.L_x_13630:
[----:B------:R3:W-:Y:S01]  /*291ad0*/  STL [UR45], R6 ;  /* 0x00000006ff007987 */ /* 0x0007e2000810082d */
[----:B------:R-:W-:Y:S05]  /*291ae0*/  BRA `(.L_x_13625) ;  /* 0x00000000000c7947 */ /* 0x000fea0003800000 */
.L_x_13626:
[----:B------:R-:W-:-:S05]  /*291af0*/  LEA R4, P0, R8, R12, 0x2 ;  /* 0x0000000c08047211 */ /* 0x000fca00078010ff */
[----:B------:R-:W-:-:S05]  /*291b00*/  IMAD.X R5, RZ, RZ, R13, P0 ;  /* 0x000000ffff057224 */ /* 0x000fca00000e060d */
[----:B------:R4:W-:Y:S03]  /*291b10*/  ST.E desc[UR36][R4.64+0x20], RZ ;  /* 0x000020ff04007985 */ /* 0x0009e6000c101924 */
.L_x_13625:
[----:B------:R-:W-:Y:S05]  /*291b20*/  BSYNC.RECONVERGENT B0 ;  /* 0x0000000000007941 */ /* 0x000fea0003800200 */
.L_x_13605:
[----:B------:R-:W-:-:S13]  /*291b30*/  ISETP.GE.AND P0, PT, R0, 0x1, PT ;  /* 0x000000010000780c */ /* 0x000fda0003f06270 */
[----:B------:R-:W-:Y:S05]  /*291b40*/  @!P0 BREAK B1 ;  /* 0x0000000000018942 */ /* 0x000fea0003800000 */
[----:B------:R-:W-:Y:S05]  /*291b50*/  @!P0 BRA `(.L_x_13606) ;  /* 0x0000000800f08947 */ /* 0x000fea0003800000 */
[----:B------:R-:W-:Y:S05]  /*291b60*/  BSYNC B1 ;  /* 0x0000000000017941 */ /* 0x000fea0003800000 */
.L_x_13604:
[----:B------:R-:W-:Y:S01]  /*291b70*/  ISETP.NE.AND P2, PT, R3, -0x1, PT ;  /* 0xffffffff0300780c */ /* 0x000fe20003f45270 */
[----:B------:R-:W-:-:S12]  /*291b80*/  IMAD.MOV.U32 R13, RZ, RZ, RZ ;  /* 0x000000ffff0d7224 */ /* 0x000fd800078e00ff */
.L_x_13646:
        /* <DEDUP_REMOVED lines=57> */
.L_x_13636:
[----:B------:R-:W-:Y:S05]  /*291f20*/  BSYNC.RECONVERGENT B1 ;  /* 0x0000000000017941 */ /* 0x000fea0003800200 */
.L_x_13635:
        /* <DEDUP_REMOVED lines=26> */
.L_x_13638:
[----:B------:R-:W-:Y:S05]  /*2920d0*/  BSYNC.RECONVERGENT B1 ;  /* 0x0000000000017941 */ /* 0x000fea0003800200 */
.L_x_13637:
[----:B------:R4:W-:Y:S01]  /*2920e0*/  STL [UR45], R6 ;  /* 0x00000006ff007987 */ /* 0x0009e2000810082d */
[----:B------:R-:W-:Y:S01]  /*2920f0*/  PRMT R21, RZ, 0x7610, R21 ;  /* 0x00007610ff157816 */ /* 0x000fe20000000015 */
[----:B------:R-:W-:Y:S06]  /*292100*/  BRA `(.L_x_13633) ;  /* 0x00000000000c7947 */ /* 0x000fec0003800000 */
.L_x_13634:
[----:B------:R-:W-:-:S05]  /*292110*/  IADD3 R4, P0, PT, R8, R14, RZ ;  /* 0x0000000e08047210 */ /* 0x000fca0007f1e0ff */
[----:B------:R-:W-:-:S05]  /*292120*/  IMAD.X R5, RZ, RZ, R15, P0 ;  /* 0x000000ffff057224 */ /* 0x000fca00000e060f */
[----:B------:R1:W5:Y:S03]  /*292130*/  LD.E.U8 R21, desc[UR36][R4.64+0x20] ;  /* 0x0000202404157980 */ /* 0x000366000c101100 */
.L_x_13633:
[----:B------:R-:W-:Y:S05]  /*292140*/  BSYNC.RECONVERGENT B0 ;  /* 0x0000000000007941 */ /* 0x000fea0003800200 */
.L_x_13632:
        /* <DEDUP_REMOVED lines=55> */
.L_x_13643:
[----:B------:R-:W-:Y:S05]  /*2924c0*/  BSYNC.RECONVERGENT B1 ;  /* 0x0000000000017941 */ /* 0x000fea0003800200 */
.L_x_13642:
        /* <DEDUP_REMOVED lines=26> */
.L_x_13645:
[----:B------:R-:W-:Y:S05]  /*292670*/  BSYNC.RECONVERGENT B1 ;  /* 0x0000000000017941 */ /* 0x000fea0003800200 */
.L_x_13644:
[----:B------:R1:W-:Y:S01]  /*292680*/  STL [UR45], R6 ;  /* 0x00000006ff007987 */ /* 0x0003e2000810082d */
[----:B------:R-:W-:Y:S05]  /*292690*/  BRA `(.L_x_13640) ;  /* 0x0000000000107947 */ /* 0x000fea0003800000 */
.L_x_13641:
[----:B------:R-:W-:-:S05]  /*2926a0*/  IADD3 R4, P0, PT, R8, R14, RZ ;  /* 0x0000000e08047210 */ /* 0x000fca0007f1e0ff */
[----:B------:R-:W-:-:S05]  /*2926b0*/  IMAD.X R5, RZ, RZ, R15, P0 ;  /* 0x000000ffff057224 */ /* 0x000fca00000e060f */
[----:B------:R0:W-:Y:S04]  /*2926c0*/  ST.E desc[UR36][R4.64+0x20], RZ ;  /* 0x000020ff04007985 */ /* 0x0001e8000c101924 */
[----:B-----5:R0:W-:Y:S02]  /*2926d0*/  ST.E.U8 desc[UR36][R4.64+0x20], R21 ;  /* 0x0000201504007985 */ /* 0x0201e4000c101124 */
.L_x_13640:
[----:B------:R-:W-:Y:S05]  /*2926e0*/  BSYNC.RECONVERGENT B0 ;  /* 0x0000000000007941 */ /* 0x000fea0003800200 */
.L_x_13639:
[----:B------:R-:W-:-:S05]  /*2926f0*/  VIADD R13, R13, 0x1 ;  /* 0x000000010d0d7836 */ /* 0x000fca0000000000 */
[----:B------:R-:W-:-:S13]  /*292700*/  ISETP.NE.AND P0, PT, R13, R0, PT ;  /* 0x000000000d00720c */ /* 0x000fda0003f05270 */
[----:B------:R-:W-:Y:S05]  /*292710*/  @P0 BRA `(.L_x_13646) ;  /* 0xfffffff4001c0947 */ /* 0x000fea000383ffff */
.L_x_13606:
[----:B------:R-:W-:Y:S05]  /*292720*/  BSYNC B2 ;  /* 0x0000000000027941 */ /* 0x000fea0003800000 */
.L_x_13603:
        /* <DEDUP_REMOVED lines=14> */
.L_x_13602:
[----:B------:R-:W-:Y:S05]  /*292810*/  BSYNC B3 ;  /* 0x0000000000037941 */ /* 0x000fea0003800000 */
.L_x_13601:
        /* <DEDUP_REMOVED lines=10> */
[----:B0-----:R-:W-:Y:S01]  /*2928c0*/  @!P0 IMAD.MOV.U32 R0, RZ, RZ, 0x5368 ;  /* 0x00005368ff008424 */ /* 0x001fe200078e00ff */
[----:B------:R-:W-:-:S04]  /*2928d0*/  @!P0 PLOP3.LUT P1, PT, PT, PT, PT, 0x8, 0x80 ;  /* 0x000000000080881c */ /* 0x000fc80003f2e170 */
[----:B------:R0:W-:Y:S01]  /*2928e0*/  @!P0 STL [UR45], R0 ;  /* 0x00000000ff008987 */ /* 0x0001e2000810082d */
[----:B------:R-:W-:Y:S08]  /*2928f0*/  @!P0 BRA `(.L_x_13648) ;  /* 0x0000000000888947 */ /* 0x000ff00003800000 */
[----:B------:R-:W2:Y:S01]  /*292900*/  LDS.64 R4, [R10] ;  /* 0x000000000a047984 */ /* 0x000ea20000000a00 */
[--C-:B-1----:R-:W-:Y:S01]  /*292910*/  SHF.R.S64 R15, RZ, 0x1c, R12.reuse ;  /* 0x0000001cff0f7819 */ /* 0x102fe2000000100c */
[----:B0-----:R-:W-:Y:S01]  /*292920*/  IMAD.MOV.U32 R0, RZ, RZ, 0x1 ;  /* 0x00000001ff007424 */ /* 0x001fe200078e00ff */
[----:B------:R-:W-:Y:S01]  /*292930*/  ISETP.NE.AND P2, PT, R9, -0x1, PT ;  /* 0xffffffff0900780c */ /* 0x000fe20003f45270 */
[----:B------:R-:W-:Y:S01]  /*292940*/  IMAD.MOV.U32 R11, RZ, RZ, 0x4205 ;  /* 0x00004205ff0b7424 */ /* 0x000fe200078e00ff */
[----:B-----5:R-:W-:Y:S01]  /*292950*/  SHF.R.S32.HI R21, RZ, 0x1c, R12 ;  /* 0x0000001cff157819 */ /* 0x020fe2000001140c */
        /* <DEDUP_REMOVED lines=12> */
[----:B------:R-:W-:Y:S04]  /*292a20*/  @!P2 LDS.64 R6, [R10] ;  /* 0x000000000a06a984 */ /* 0x000fe80000000a00 */
        /* <DEDUP_REMOVED lines=15> */
.L_x_13648:
[----:B------:R-:W-:Y:S05]  /*292b20*/  BSYNC.RECONVERGENT B0 ;  /* 0x0000000000007941 */ /* 0x000fea0003800200 */
.L_x_13647:
[----:B------:R-:W-:Y:S01]  /*292b30*/  IMAD.MOV.U32 R4, RZ, RZ, R28 ;  /* 0x000000ffff047224 */ /* 0x000fe200078e001c */
[----:B------:R-:W-:Y:S05]  /*292b40*/  @!P1 BREAK B7 ;  /* 0x0000000000079942 */ /* 0x000fea0003800000 */
[----:B------:R-:W-:Y:S01]  /*292b50*/  IMAD.MOV.U32 R5, RZ, RZ, 0x0 ;  /* 0x00000000ff057424 */ /* 0x000fe200078e00ff */
[----:B------:R-:W-:Y:S05]  /*292b60*/  @!P1 BREAK B9 ;  /* 0x0000000000099942 */ /* 0x000fea0003800000 */
[----:B------:R-:W-:Y:S05]  /*292b70*/  @!P1 BREAK B8 ;  /* 0x0000000000089942 */ /* 0x000fea0003800000 */
[----:B01---5:R-:W-:Y:S05]  /*292b80*/  @!P1 RET.REL.NODEC R4 `(_Z5entryPcS_PiPxS1_S0_S0_P19HostDeviceInterfacei) ;  /* 0xffffd6d4041c9950 */ /* 0x023fea0003c3ffff */
[----:B------:R-:W0:Y:S01]  /*292b90*/  LDCU.64 UR4, c[0x0][0x380] ;  /* 0x00007000ff0477ac */ /* 0x000e220008000a00 */
[----:B------:R-:W-:Y:S01]  /*292ba0*/  IMAD.MOV.U32 R6, RZ, RZ, R12 ;  /* 0x000000ffff067224 */ /* 0x000fe200078e000c */
[----:B------:R-:W-:Y:S01]  /*292bb0*/  MOV R20, 0x292c30 ;  /* 0x00292c3000147802 */ /* 0x000fe20000000f00 */
[----:B------:R-:W-:Y:S02]  /*292bc0*/  @!P0 IMAD.MOV.U32 R6, RZ, RZ, -0x1 ;  /* 0xffffffffff068424 */ /* 0x000fe400078e00ff */
[----:B------:R-:W-:Y:S02]  /*292bd0*/  IMAD.U32 R8, RZ, RZ, UR40 ;  /* 0x00000028ff087e24 */ /* 0x000fe4000f8e00ff */
[----:B------:R-:W-:Y:S02]  /*292be0*/  IMAD.U32 R9, RZ, RZ, UR41 ;  /* 0x00000029ff097e24 */ /* 0x000fe4000f8e00ff */
[----:B------:R-:W-:Y:S02]  /*292bf0*/  IMAD.MOV.U32 R21, RZ, RZ, 0x0 ;  /* 0x00000000ff157424 */ /* 0x000fe400078e00ff */
[----:B0-----:R-:W-:-:S02]  /*292c00*/  IMAD.U32 R4, RZ, RZ, UR4 ;  /* 0x00000004ff047e24 */ /* 0x001fc4000f8e00ff */
[----:B------:R-:W-:-:S07]  /*292c10*/  IMAD.U32 R5, RZ, RZ, UR5 ;  /* 0x00000005ff057e24 */ /* 0x000fce000f8e00ff */
[----:B------:R-:W-:Y:S05]  /*292c20*/  CALL.REL.NOINC `($_Z5entryPcS_PiPxS1_S0_S0_P19HostDeviceInterfacei$_Z41invoke_java_lang_StringBuilder_toString9_PciPi) ;  /* 0xffffdac400e87944 */ /* 0x000fea0003c3ffff */
[----:B------:R-:W2:Y:S01]  /*292c30*/  LDL R0, [UR45] ;  /* 0x0000002dff007983 */ /* 0x000ea20008100800 */
[----:B------:R-:W-:Y:S02]  /*292c40*/  IMAD.MOV.U32 R6, RZ, RZ, R28 ;  /* 0x000000ffff067224 */ /* 0x000fe400078e001c */
[----:B------:R-:W-:Y:S01]  /*292c50*/  IMAD.MOV.U32 R7, RZ, RZ, 0x0 ;  /* 0x00000000ff077424 */ /* 0x000fe200078e00ff */
[----:B--2---:R-:W-:-:S13]  /*292c60*/  ISETP.NE.AND P0, PT, R0, RZ, PT ;  /* 0x000000ff0000720c */ /* 0x004fda0003f05270 */
[----:B------:R-:W-:Y:S05]  /*292c70*/  @P0 BREAK B7 ;  /* 0x0000000000070942 */ /* 0x000fea0003800000 */
[----:B------:R-:W-:Y:S05]  /*292c80*/  @P0 BREAK B9 ;  /* 0x0000000000090942 */ /* 0x000fea0003800000 */
[----:B------:R-:W-:Y:S05]  /*292c90*/  @P0 BREAK B8 ;  /* 0x0000000000080942 */ /* 0x000fea0003800000 */
[----:B------:R-:W-:Y:S05]  /*292ca0*/  @P0 RET.REL.NODEC R6 `(_Z5entryPcS_PiPxS1_S0_S0_P19HostDeviceInterfacei) ;  /* 0xffffd6d006d40950 */ /* 0x000fea0003c3ffff */
[----:B------:R-:W-:Y:S02]  /*292cb0*/  IMAD.MOV.U32 R6, RZ, RZ, 0x30 ;  /* 0x00000030ff067424 */ /* 0x000fe400078e00ff */
[----:B------:R-:W-:-:S06]  /*292cc0*/  IMAD.MOV.U32 R7, RZ, RZ, 0x0 ;  /* 0x00000000ff077424 */ /* 0x000fcc00078e00ff */
[----:B------:R-:W2:Y:S01]  /*292cd0*/  ATOMG.E.ADD.64.STRONG.GPU PT, R6, desc[UR36][R46.64+0x8], R6 ;  /* 0x800008062e0679a8 */ /* 0x000ea200081ef524 */
[----:B------:R-:W0:Y:S01]  /*292ce0*/  S2UR UR5, SR_CgaCtaId ;  /* 0x00000000000579c3 */ /* 0x000e220000008800 */
[----:B------:R-:W-:Y:S01]  /*292cf0*/  UMOV UR4, 0x400 ;  /* 0x0000040000047882 */ /* 0x000fe20000000000 */
[----:B------:R-:W-:Y:S01]  /*292d00*/  BSSY.RECONVERGENT B0, `(.L_x_13649) ;  /* 0x0000043000007945 */ /* 0x000fe20003800200 */
[----:B0-----:R-:W-:-:S06]  /*292d10*/  ULEA UR4, UR5, UR4, 0x18 ;  /* 0x0000000405047291 */ /* 0x001fcc000f8ec0ff */
[----:B------:R-:W-:-:S05]  /*292d20*/  IMAD.U32 R12, RZ, RZ, UR4 ;  /* 0x00000004ff0c7e24 */ /* 0x000fca000f8e00ff */
[----:B------:R-:W0:Y:S01]  /*292d30*/  LDS.128 R8, [R12] ;  /* 0x000000000c087984 */ /* 0x000e220000000c00 */
[C---:B--2---:R-:W-:Y:S02]  /*292d40*/  IADD3 R3, P0, PT, R6.reuse, 0x38, RZ ;  /* 0x0000003806037810 */ /* 0x044fe40007f1e0ff */
[--C-:B------:R-:W-:Y:S02]  /*292d50*/  SHF.R.U64 R0, R6, 0x4, R7.reuse ;  /* 0x0000000406007819 */ /* 0x100fe40000001207 */
[----:B0-----:R-:W-:Y:S01]  /*292d60*/  ISETP.LT.U32.AND P1, PT, R3, R10, PT ;  /* 0x0000000a0300720c */ /* 0x001fe20003f21070 */
[----:B------:R-:W-:Y:S01]  /*292d70*/  IMAD.X R5, RZ, RZ, R7, P0 ;  /* 0x000000ffff057224 */ /* 0x000fe200000e0607 */
[----:B------:R-:W-:Y:S01]  /*292d80*/  ISETP.NE.AND P0, PT, R0, -0x1, PT ;  /* 0xffffffff0000780c */ /* 0x000fe20003f05270 */
[----:B------:R-:W-:-:S03]  /*292d90*/  IMAD.MOV.U32 R3, RZ, RZ, R0 ;  /* 0x000000ffff037224 */ /* 0x000fc600078e0000 */
[----:B------:R-:W-:-:S13]  /*292da0*/  ISETP.LT.U32.AND.EX P0, PT, R5, R11, P0, P1 ;  /* 0x0000000b0500720c */ /* 0x000fda0000701110 */
[----:B------:R-:W-:Y:S01]  /*292db0*/  @!P0 IMAD.MOV.U32 R5, RZ, RZ, 0x5368 ;  /* 0x00005368ff058424 */ /* 0x000fe200078e00ff */
[----:B------:R-:W-:Y:S01]  /*292dc0*/  @!P0 PLOP3.LUT P1, PT, PT, PT, PT, 0x8, 0x80 ;  /* 0x000000000080881c */ /* 0x000fe20003f2e170 */
[----:B------:R-:W-:-:S03]  /*292dd0*/  @!P0 IMAD.MOV.U32 R3, RZ, RZ, -0x1 ;  /* 0xffffffffff038424 */ /* 0x000fc600078e00ff */
        /* <DEDUP_REMOVED lines=9> */
[----:B------:R-:W-:Y:S02]  /*292e70*/  IMAD.X R7, R35, 0x1, R9, P0 ;  /* 0x0000000123077824 */ /* 0x000fe400000e0609 */
[----:B------:R-:W-:-:S02]  /*292e80*/  IMAD.MOV.U32 R14, RZ, RZ, 0x20 ;  /* 0x00000020ff0e7424 */ /* 0x000fc400078e00ff */
[----:B------:R-:W-:Y:S01]  /*292e90*/  IMAD.MOV.U32 R15, RZ, RZ, 0x0 ;  /* 0x00000000ff0f7424 */ /* 0x000fe200078e00ff */
        /* <DEDUP_REMOVED lines=8> */
[----:B------:R-:W1:Y:S01]  /*292f20*/  LDS.128 R8, [R12] ;  /* 0x000000000c087984 */ /* 0x000e620000000c00 */
[----:B--2---:R-:W-:-:S02]  /*292f30*/  IADD3 R13, P0, PT, R14, 0x28, RZ ;  /* 0x000000280e0d7810 */ /* 0x004fc40007f1e0ff */
[--C-:B0-----:R-:W-:Y:S02]  /*292f40*/  SHF.R.U64 R5, R14, 0x4, R15.reuse ;  /* 0x000000040e057819 */ /* 0x101fe4000000120f */
[----:B-1----:R-:W-:Y:S01]  /*292f50*/  ISETP.LT.U32.AND P1, PT, R13, R10, PT ;  /* 0x0000000a0d00720c */ /* 0x002fe20003f21070 */
        /* <DEDUP_REMOVED lines=8> */
[----:B------:R-:W-:-:S04]  /*292fe0*/  IADD3 R6, P1, PT, R7, R8, RZ ;  /* 0x0000000807067210 */ /* 0x000fc80007f3e0ff */
[----:B------:R-:W-:Y:S01]  /*292ff0*/  LEA.HI.X.SX32 R7, R5, R9, 0x4, P1 ;  /* 0x0000000905077211 */ /* 0x000fe200008f26ff */
[----:B------:R-:W-:-:S04]  /*293000*/  IMAD.MOV.U32 R9, RZ, RZ, 0x10ef ;  /* 0x000010efff097424 */ /* 0x000fc800078e00ff */
[----:B------:R1:W-:Y:S04]  /*293010*/  ST.E desc[UR36][R6.64+0x8], R11 ;  /* 0x0000080b06007985 */ /* 0x0003e8000c101924 */
[----:B------:R1:W-:Y:S04]  /*293020*/  ST.E desc[UR36][R6.64+0x4], R9 ;  /* 0x0000040906007985 */ /* 0x0003e8000c101924 */
[----:B------:R1:W-:Y:S04]  /*293030*/  ST.E.U8 desc[UR36][R6.64+0x3], R0 ;  /* 0x0000030006007985 */ /* 0x0003e8000c101124 */
[----:B------:R1:W-:Y:S04]  /*293040*/  ST.E.U8 desc[UR36][R6.64], RZ ;  /* 0x000000ff06007985 */ /* 0x0003e8000c101124 */
[----:B------:R1:W-:Y:S04]  /*293050*/  ST.E.U8 desc[UR36][R6.64+0x1], RZ ;  /* 0x000001ff06007985 */ /* 0x0003e8000c101124 */
[----:B------:R1:W-:Y:S02]  /*293060*/  ST.E desc[UR36][R6.64+0xc], RZ ;  /* 0x00000cff06007985 */ /* 0x0003e4000c101924 */
.L_x_13652:
[----:B------:R-:W-:Y:S05]  /*293070*/  BSYNC.RECONVERGENT B1 ;  /* 0x0000000000017941 */ /* 0x000fea0003800200 */
.L_x_13651:
[----:B-1----:R-:W1:Y:S01]  /*293080*/  LDS.64 R6, [R12] ;  /* 0x000000000c067984 */ /* 0x002e620000000a00 */
[----:B------:R-:W-:Y:S01]  /*293090*/  @!P0 IMAD.MOV.U32 R5, RZ, RZ, -0x1 ;  /* 0xffffffffff058424 */ /* 0x000fe200078e00ff */
[----:B-1----:R-:W-:-:S05]  /*2930a0*/  IADD3 R8, P1, PT, R6, R33, RZ ;  /* 0x0000002106087210 */ /* 0x002fca0007f3e0ff */
[----:B------:R-:W-:-:S05]  /*2930b0*/  IMAD.X R9, R7, 0x1, R35, P1 ;  /* 0x0000000107097824 */ /* 0x000fca00008e0623 */
[----:B------:R-:W-:Y:S04]  /*2930c0*/  ST.E desc[UR36][R8.64+0x20], R5 ;  /* 0x0000200508007985 */ /* 0x000fe8000c101924 */
[----:B------:R-:W1:Y:S02]  /*2930d0*/  LDS.64 R6, [R12] ;  /* 0x000000000c067984 */ /* 0x000e640000000a00 */
[----:B-1----:R-:W-:-:S05]  /*2930e0*/  IADD3 R6, P0, PT, R6, R33, RZ ;  /* 0x0000002106067210 */ /* 0x002fca0007f1e0ff */
[----:B------:R-:W-:-:S05]  /*2930f0*/  IMAD.X R7, R7, 0x1, R35, P0 ;  /* 0x0000000107077824 */ /* 0x000fca00000e0623 */
[----:B------:R1:W-:Y:S04]  /*293100*/  ST.E desc[UR36][R6.64+0x28], RZ ;  /* 0x000028ff06007985 */ /* 0x0003e8000c101924 */
[----:B------:R-:W2:Y:S02]  /*293110*/  LDL R0, [UR45] ;  /* 0x0000002dff007983 */ /* 0x000ea40008100800 */
[----:B-12---:R-:W-:-:S13]  /*293120*/  ISETP.EQ.AND P1, PT, R0, RZ, PT ;  /* 0x000000ff0000720c */ /* 0x006fda0003f22270 */
.L_x_13650:
[----:B------:R-:W-:Y:S05]  /*293130*/  BSYNC.RECONVERGENT B0 ;  /* 0x0000000000007941 */ /* 0x000fea0003800200 */
.L_x_13649:
[----:B------:R-:W-:Y:S01]  /*293140*/  IMAD.MOV.U32 R6, RZ, RZ, R28 ;  /* 0x000000ffff067224 */ /* 0x000fe200078e001c */
[----:B------:R-:W-:Y:S05]  /*293150*/  @!P1 BREAK B7 ;  /* 0x0000000000079942 */ /* 0x000fea0003800000 */
[----:B------:R-:W-:Y:S01]  /*293160*/  IMAD.MOV.U32 R7, RZ, RZ, 0x0 ;  /* 0x00000000ff077424 */ /* 0x000fe200078e00ff */
[----:B------:R-:W-:Y:S05]  /*293170*/  @!P1 BREAK B9 ;  /* 0x0000000000099942 */ /* 0x000fea0003800000 */
[----:B------:R-:W-:Y:S05]  /*293180*/  @!P1 BREAK B8 ;  /* 0x0000000000089942 */ /* 0x000fea0003800000 */
[----:B0-----:R-:W-:Y:S05]  /*293190*/  @!P1 RET.REL.NODEC R6 `(_Z5entryPcS_PiPxS1_S0_S0_P19HostDeviceInterfacei) ;  /* 0xffffd6cc06989950 */ /* 0x001fea0003c3ffff */
[----:B------:R-:W-:Y:S02]  /*2931a0*/  ISETP.NE.AND P0, PT, R3, -0x1, PT ;  /* 0xffffffff0300780c */ /* 0x000fe40003f05270 */
[----:B------:R-:W-:-:S11]  /*2931b0*/  ISETP.NE.AND P1, PT, R4, -0x1, PT ;  /* 0xffffffff0400780c */ /* 0x000fd60003f25270 */
[----:B------:R-:W0:Y:S01]  /*2931c0*/  @P0 LDS.64 R6, [R12] ;  /* 0x000000000c060984 */ /* 0x000e220000000a00 */
[----:B------:R-:W-:Y:S02]  /*2931d0*/  @!P0 IMAD.MOV.U32 R5, RZ, RZ, 0x5368 ;  /* 0x00005368ff058424 */ /* 0x000fe400078e00ff */
[----:B------:R-:W-:Y:S01]  /*2931e0*/  @!P0 IMAD.MOV.U32 R13, RZ, RZ, RZ ;  /* 0x000000ffff0d8224 */ /* 0x000fe200078e00ff */
[----:B------:R-:W1:Y:S01]  /*2931f0*/  @P1 LDS.64 R14, [R12] ;  /* 0x000000000c0e1984 */ /* 0x000e620000000a00 */
[----:B------:R-:W-:Y:S02]  /*293200*/  @!P0 IMAD.MOV.U32 R0, RZ, RZ, RZ ;  /* 0x000000ffff008224 */ /* 0x000fe400078e00ff */
[----:B------:R-:W-:Y:S01]  /*293210*/  @!P1 IMAD.MOV.U32 R10, RZ, RZ, 0x5368 ;  /* 0x00005368ff0a9424 */ /* 0x000fe200078e00ff */
[----:B------:R-:W-:Y:S01]  /*293220*/  @!P0 STL [UR45], R5 ;  /* 0x00000005ff008987 */ /* 0x000fe2000810082d */
[----:B------:R-:W-:Y:S02]  /*293230*/  @!P1 IMAD.MOV.U32 R9, RZ, RZ, RZ ;  /* 0x000000ffff099224 */ /* 0x000fe400078e00ff */
[----:B0-----:R-:W-:-:S04]  /*293240*/  @P0 IMAD.WIDE R6, R3, 0x10, R6 ;  /* 0x0000001003060825 */ /* 0x001fc800078e0206 */
[----:B-1----:R-:W-:Y:S01]  /*293250*/  @P1 IMAD.WIDE R14, R4, 0x10, R14 ;  /* 0x00000010040e1825 */ /* 0x002fe200078e020e */
[----:B------:R0:W5:Y:S04]  /*293260*/  @P0 LD.E R13, desc[UR36][R6.64+0x20] ;  /* 0x00002024060d0980 */ /* 0x000168000c101900 */
        /* <DEDUP_REMOVED lines=20> */
[----:B0-----:R-:W0:Y:S03]  /*2933b0*/  LDS.128 R4, [R12] ;  /* 0x000000000c047984 */ /* 0x001e260000000c00 */
        /* <DEDUP_REMOVED lines=33> */
.L_x_13672:
        /* <DEDUP_REMOVED lines=52> */
.L_x_13660:
[----:B------:R-:W-:Y:S05]  /*293910*/  BSYNC.RECONVERGENT B3 ;  /* 0x0000000000037941 */ /* 0x000fea0003800200 */
.L_x_13659:
        /* <DEDUP_REMOVED lines=26> */
.L_x_13662:
[----:B------:R-:W-:Y:S05]  /*293ac0*/  BSYNC.RECONVERGENT B3 ;  /* 0x0000000000037941 */ /* 0x000fea0003800200 */
.L_x_13661:
[----:B------:R2:W-:Y:S01]  /*293ad0*/  STL [UR45], R6 ;  /* 0x00000006ff007987 */ /* 0x0005e2000810082d */
[----:B------:R-:W-:Y:S05]  /*293ae0*/  BRA `(.L_x_13663) ;  /* 0x00000000000c7947 */ /* 0x000fea0003800000 */
.L_x_13658:
[----:B------:R-:W-:-:S05]  /*293af0*/  LEA R4, P0, R15, R20, 0x2 ;  /* 0x000000140f047211 */ /* 0x000fca00078010ff */
[----:B------:R-:W-:-:S05]  /*293b00*/  IMAD.X R5, RZ, RZ, R21, P0 ;  /* 0x000000ffff057224 */ /* 0x000fca00000e0615 */
[----:B------:R0:W-:Y:S03]  /*293b10*/  ST.E desc[UR36][R4.64+0x20], RZ ;  /* 0x000020ff04007985 */ /* 0x0001e6000c101924 */
.L_x_13663:
[----:B------:R-:W-:Y:S05]  /*293b20*/  BSYNC.RECONVERGENT B2 ;  /* 0x0000000000027941 */ /* 0x000fea0003800200 */
.L_x_13657:
        /* <DEDUP_REMOVED lines=52> */
.L_x_13667:
[----:B------:R-:W-:Y:S01]  /*293e70*/  IMAD.MOV.U32 R4, RZ, RZ, 0x5272 ;  /* 0x00005272ff047424 */ /* 0x000fe200078e00ff */
[----:B------:R-:W-:Y:S01]  /*293e80*/  PLOP3.LUT P0, PT, PT, PT, PT, 0x8, 0x80 ;  /* 0x000000000080781c */ /* 0x000fe20003f0e170 */
[----:B------:R-:W-:-:S03]  /*293e90*/  IMAD.MOV.U32 R21, RZ, RZ, -0x1 ;  /* 0xffffffffff157424 */ /* 0x000fc600078e00ff */
[----:B------:R0:W-:Y:S09]  /*293ea0*/  STL [UR45], R4 ;  /* 0x00000004ff007987 */ /* 0x0001f2000810082d */
.L_x_13668:
[----:B------:R-:W-:Y:S05]  /*293eb0*/  BSYNC.RECONVERGENT B3 ;  /* 0x0000000000037941 */ /* 0x000fea0003800200 */
.L_x_13666:
        /* <DEDUP_REMOVED lines=25> */
.L_x_13670:
[----:B------:R-:W-:Y:S05]  /*294050*/  BSYNC.RECONVERGENT B3 ;  /* 0x0000000000037941 */ /* 0x000fea0003800200 */
.L_x_13669:
[----:B------:R2:W-:Y:S01]  /*294060*/  STL [UR45], R6 ;  /* 0x00000006ff007987 */ /* 0x0005e2000810082d */
[----:B------:R-:W-:Y:S05]  /*294070*/  BRA `(.L_x_13671) ;  /* 0x00000000000c7947 */ /* 0x000fea0003800000 */
.L_x_13665:
[----:B------:R-:W-:-:S05]  /*294080*/  LEA R4, P0, R41, R20, 0x2 ;  /* 0x0000001429047211 */ /* 0x000fca00078010ff */
[----:B------:R-:W-:-:S05]  /*294090*/  IMAD.X R5, RZ, RZ, R21, P0 ;  /* 0x000000ffff057224 */ /* 0x000fca00000e0615 */
[----:B------:R3:W-:Y:S03]  /*2940a0*/  ST.E desc[UR36][R4.64+0x20], RZ ;  /* 0x000020ff04007985 */ /* 0x0007e6000c101924 */
.L_x_13671:
[----:B------:R-:W-:Y:S05]  /*2940b0*/  BSYNC.RECONVERGENT B2 ;  /* 0x0000000000027941 */ /* 0x000fea0003800200 */
.L_x_13664:
[----:B------:R-:W-:-:S05]  /*2940c0*/  VIADD R15, R15, 0x2 ;  /* 0x000000020f0f7836 */ /* 0x000fca0000000000 */
[----:B------:R-:W-:-:S13]  /*2940d0*/  ISETP.NE.AND P0, PT, R15, R10, PT ;  /* 0x0000000a0f00720c */ /* 0x000fda0003f05270 */
[----:B------:R-:W-:Y:S05]  /*2940e0*/  @P0 BRA `(.L_x_13672) ;  /* 0xfffffff400380947 */ /* 0x000fea000383ffff */
.L_x_13656:
[----:B------:R-:W-:Y:S05]  /*2940f0*/  BSYNC B1 ;  /* 0x0000000000017941 */ /* 0x000fea0003800000 */
.L_x_13655:
        /* <DEDUP_REMOVED lines=49> */
.L_x_13675:
[----:B------:R-:W-:Y:S01]  /*294410*/  IMAD.MOV.U32 R4, RZ, RZ, 0x5272 ;  /* 0x00005272ff047424 */ /* 0x000fe200078e00ff */
[----:B------:R-:W-:Y:S01]  /*294420*/  PLOP3.LUT P0, PT, PT, PT, PT, 0x8, 0x80 ;  /* 0x000000000080781c */ /* 0x000fe20003f0e170 */
[----:B------:R-:W-:-:S03]  /*294430*/  IMAD.MOV.U32 R15, RZ, RZ, -0x1 ;  /* 0xffffffffff0f7424 */ /* 0x000fc600078e00ff */
[----:B------:R0:W-:Y:S09]  /*294440*/  STL [UR45], R4 ;  /* 0x00000004ff007987 */ /* 0x0001f2000810082d */
.L_x_13676:
[----:B------:R-:W-:Y:S05]  /*294450*/  BSYNC.RECONVERGENT B1 ;  /* 0x0000000000017941 */ /* 0x000fea0003800200 */
.L_x_13674:
        /* <DEDUP_REMOVED lines=25> */
.L_x_13678:
[----:B------:R-:W-:Y:S05]  /*2945f0*/  BSYNC.RECONVERGENT B1 ;  /* 0x0000000000017941 */ /* 0x000fea0003800200 */
.L_x_13677:
[----:B------:R2:W-:Y:S01]  /*294600*/  STL [UR45], R6 ;  /* 0x00000006ff007987 */ /* 0x0005e2000810082d */
[----:B------:R-:W-:Y:S05]  /*294610*/  BRA `(.L_x_13654) ;  /* 0x00000000000c7947 */ /* 0x000fea0003800000 */
.L_x_13673:
[----:B------:R-:W-:-:S05]  /*294620*/  LEA R4, P0, R10, R14, 0x2 ;  /* 0x0000000e0a047211 */ /* 0x000fca00078010ff */
[----:B------:R-:W-:-:S05]  /*294630*/  IMAD.X R5, RZ, RZ, R15, P0 ;  /* 0x000000ffff057224 */ /* 0x000fca00000e060f */
[----:B------:R4:W-:Y:S03]  /*294640*/  ST.E desc[UR36][R4.64+0x20], RZ ;  /* 0x000020ff04007985 */ /* 0x0009e6000c101924 */
.L_x_13654:
[----:B------:R-:W-:Y:S05]  /*294650*/  BSYNC B0 ;  /* 0x0000000000007941 */ /* 0x000fea0003800000 */
.L_x_13653:
[----:B------:R-:W-:Y:S01]  /*294660*/  ISETP.GE.AND P0, PT, R0, 0x1, PT ;  /* 0x000000010000780c */ /* 0x000fe20003f06270 */
[----:B------:R-:W-:-:S12]  /*294670*/  BSSY B0, `(.L_x_13679) ;  /* 0x00000bd000007945 */ /* 0x000fd80003800000 */
[----:B------:R-:W-:Y:S05]  /*294680*/  @!P0 BRA `(.L_x_13680) ;  /* 0x0000000800ec8947 */ /* 0x000fea0003800000 */
[----:B-----5:R-:W-:Y:S01]  /*294690*/  ISETP.NE.AND P2, PT, R13, -0x1, PT ;  /* 0xffffffff0d00780c */ /* 0x020fe20003f45270 */
[----:B-1----:R-:W-:-:S12]  /*2946a0*/  IMAD.MOV.U32 R15, RZ, RZ, RZ ;  /* 0x000000ffff0f7224 */ /* 0x002fd800078e00ff */
.L_x_13695:
        /* <DEDUP_REMOVED lines=57> */
.L_x_13685:
[----:B------:R-:W-:Y:S05]  /*294a40*/  BSYNC.RECONVERGENT B2 ;  /* 0x0000000000027941 */ /* 0x000fea0003800200 */
.L_x_13684:
        /* <DEDUP_REMOVED lines=26> */
.L_x_13687:
[----:B------:R-:W-:Y:S05]  /*294bf0*/  BSYNC.RECONVERGENT B2 ;  /* 0x0000000000027941 */ /* 0x000fea0003800200 */
.L_x_13686:
[----:B------:R3:W-:Y:S01]  /*294c00*/  STL [UR45], R6 ;  /* 0x00000006ff007987 */ /* 0x0007e2000810082d */
[----:B------:R-:W-:Y:S01]  /*294c10*/  PRMT R33, RZ, 0x7610, R33 ;  /* 0x00007610ff217816 */ /* 0x000fe20000000021 */
[----:B------:R-:W-:Y:S06]  /*294c20*/  BRA `(.L_x_13682) ;  /* 0x00000000000c7947 */ /* 0x000fec0003800000 */
.L_x_13683:
[----:B------:R-:W-:-:S05]  /*294c30*/  IADD3 R4, P0, PT, R8, R20, RZ ;  /* 0x0000001408047210 */ /* 0x000fca0007f1e0ff */
[----:B------:R-:W-:-:S05]  /*294c40*/  IMAD.X R5, RZ, RZ, R21, P0 ;  /* 0x000000ffff057224 */ /* 0x000fca00000e0615 */
[----:B------:R1:W5:Y:S03]  /*294c50*/  LD.E.U8 R33, desc[UR36][R4.64+0x20] ;  /* 0x0000202404217980 */ /* 0x000366000c101100 */
.L_x_13682:
[----:B------:R-:W-:Y:S05]  /*294c60*/  BSYNC.RECONVERGENT B1 ;  /* 0x0000000000017941 */ /* 0x000fea0003800200 */
.L_x_13681:
        /* <DEDUP_REMOVED lines=55> */
.L_x_13692:
[----:B------:R-:W-:Y:S05]  /*294fe0*/  BSYNC.RECONVERGENT B2 ;  /* 0x0000000000027941 */ /* 0x000fea0003800200 */
.L_x_13691:
        /* <DEDUP_REMOVED lines=26> */
.L_x_13694:
[----:B------:R-:W-:Y:S05]  /*295190*/  BSYNC.RECONVERGENT B2 ;  /* 0x0000000000027941 */ /* 0x000fea0003800200 */
.L_x_13693:
[----:B------:R1:W-:Y:S01]  /*2951a0*/  STL [UR45], R6 ;  /* 0x00000006ff007987 */ /* 0x0003e2000810082d */
[----:B------:R-:W-:Y:S05]  /*2951b0*/  BRA `(.L_x_13689) ;  /* 0x0000000000107947 */ /* 0x000fea0003800000 */
.L_x_13690:
[----:B------:R-:W-:-:S05]  /*2951c0*/  IADD3 R4, P0, PT, R8, R20, RZ ;  /* 0x0000001408047210 */ /* 0x000fca0007f1e0ff */
[----:B------:R-:W-:-:S05]  /*2951d0*/  IMAD.X R5, RZ, RZ, R21, P0 ;  /* 0x000000ffff057224 */ /* 0x000fca00000e0615 */
[----:B------:R4:W-:Y:S04]  /*2951e0*/  ST.E desc[UR36][R4.64+0x20], RZ ;  /* 0x000020ff04007985 */ /* 0x0009e8000c101924 */
[----:B-----5:R4:W-:Y:S02]  /*2951f0*/  ST.E.U8 desc[UR36][R4.64+0x20], R33 ;  /* 0x0000202104007985 */ /* 0x0209e4000c101124 */
.L_x_13689:
[----:B------:R-:W-:Y:S05]  /*295200*/  BSYNC.RECONVERGENT B1 ;  /* 0x0000000000017941 */ /* 0x000fea0003800200 */
.L_x_13688:
[----:B------:R-:W-:-:S05]  /*295210*/  VIADD R15, R15, 0x1 ;  /* 0x000000010f0f7836 */ /* 0x000fca0000000000 */
[----:B------:R-:W-:-:S13]  /*295220*/  ISETP.NE.AND P0, PT, R15, R0, PT ;  /* 0x000000000f00720c */ /* 0x000fda0003f05270 */
[----:B------:R-:W-:Y:S05]  /*295230*/  @P0 BRA `(.L_x_13695) ;  /* 0xfffffff4001c0947 */ /* 0x000fea000383ffff */
.L_x_13680:
[----:B------:R-:W-:Y:S05]  /*295240*/  BSYNC B0 ;  /* 0x0000000000007941 */ /* 0x000fea0003800000 */
.L_x_13679:
[----:B------:R-:W-:Y:S01]  /*295250*/  ISETP.GE.AND P0, PT, R9, 0x1, PT ;  /* 0x000000010900780c */ /* 0x000fe20003f06270 */
[----:B------:R-:W-:-:S12]  /*295260*/  BSSY B0, `(.L_x_13696) ;  /* 0x00000be000007945 */ /* 0x000fd80003800000 */
[----:B------:R-:W-:Y:S05]  /*295270*/  @!P0 BRA `(.L_x_13697) ;  /* 0x0000000800f08947 */ /* 0x000fea0003800000 */
[----:B-----5:R-:W-:Y:S01]  /*295280*/  ISETP.NE.AND P2, PT, R11, -0x1, PT ;  /* 0xffffffff0b00780c */ /* 0x020fe20003f45270 */
[----:B0-----:R-:W-:-:S12]  /*295290*/  IMAD.MOV.U32 R8, RZ, RZ, RZ ;  /* 0x000000ffff087224 */ /* 0x001fd800078e00ff */
.L_x_13712:
        /* <DEDUP_REMOVED lines=56> */
.L_x_13702:
[----:B------:R-:W-:Y:S05]  /*295620*/  BSYNC.RECONVERGENT B2 ;  /* 0x0000000000027941 */ /* 0x000fea0003800200 */
.L_x_13701:
        /* <DEDUP_REMOVED lines=26> */
.L_x_13704:
[----:B------:R-:W-:Y:S05]  /*2957d0*/  BSYNC.RECONVERGENT B2 ;  /* 0x0000000000027941 */ /* 0x000fea0003800200 */
.L_x_13703:
[----:B------:R3:W-:Y:S01]  /*2957e0*/  STL [UR45], R6 ;  /* 0x00000006ff007987 */ /* 0x0007e2000810082d */
[----:B------:R-:W-:Y:S01]  /*2957f0*/  PRMT R15, RZ, 0x7610, R15 ;  /* 0x00007610ff0f7816 */ /* 0x000fe2000000000f */
[----:B------:R-:W-:Y:S06]  /*295800*/  BRA `(.L_x_13699) ;  /* 0x00000000000c7947 */ /* 0x000fec0003800000 */
.L_x_13700:
[----:B------:R-:W-:-:S05]  /*295810*/  LEA R4, P0, R8, R12, 0x2 ;  /* 0x0000000c08047211 */ /* 0x000fca00078010ff */
[----:B------:R-:W-:-:S05]  /*295820*/  IMAD.X R5, RZ, RZ, R13, P0 ;  /* 0x000000ffff057224 */ /* 0x000fca00000e060d */
[----:B------:R1:W5:Y:S03]  /*295830*/  LD.E.U8 R15, desc[UR36][R4.64+0x20] ;  /* 0x00002024040f7980 */ /* 0x000366000c101100 */
.L_x_13699:
[----:B------:R-:W-:Y:S05]  /*295840*/  BSYNC.RECONVERGENT B1 ;  /* 0x0000000000017941 */ /* 0x000fea0003800200 */
.L_x_13698:
        /* <DEDUP_REMOVED lines=57> */
.L_x_13709:
[----:B------:R-:W-:Y:S05]  /*295be0*/  BSYNC.RECONVERGENT B2 ;  /* 0x0000000000027941 */ /* 0x000fea0003800200 */
.L_x_13708:
        /* <DEDUP_REMOVED lines=26> */
.L_x_13711:
[----:B------:R-:W-:Y:S05]  /*295d90*/  BSYNC.RECONVERGENT B2 ;  /* 0x0000000000027941 */ /* 0x000fea0003800200 */
.L_x_13710:
[----:B------:R1:W-:Y:S01]  /*295da0*/  STL [UR45], R6 ;  /* 0x00000006ff007987 */ /* 0x0003e2000810082d */
[----:B------:R-:W-:Y:S05]  /*295db0*/  BRA `(.L_x_13706) ;  /* 0x0000000000107947 */ /* 0x000fea0003800000 */
.L_x_13707:
[----:B------:R-:W-:-:S05]  /*295dc0*/  LEA R4, P0, R39, R12, 0x2 ;  /* 0x0000000c27047211 */ /* 0x000fca00078010ff */
[----:B------:R-:W-:-:S05]  /*295dd0*/  IMAD.X R5, RZ, RZ, R13, P0 ;  /* 0x000000ffff057224 */ /* 0x000fca00000e060d */
[----:B------:R4:W-:Y:S04]  /*295de0*/  ST.E desc[UR36][R4.64+0x20], RZ ;  /* 0x000020ff04007985 */ /* 0x0009e8000c101924 */
[----:B-----5:R4:W-:Y:S02]  /*295df0*/  ST.E.U8 desc[UR36][R4.64+0x20], R15 ;  /* 0x0000200f04007985 */ /* 0x0209e4000c101124 */
.L_x_13706:
[----:B------:R-:W-:Y:S05]  /*295e00*/  BSYNC.RECONVERGENT B1 ;  /* 0x0000000000017941 */ /* 0x000fea0003800200 */
.L_x_13705:
[----:B------:R-:W-:-:S05]  /*295e10*/  VIADD R8, R8, 0x1 ;  /* 0x0000000108087836 */ /* 0x000fca0000000000 */
[----:B------:R-:W-:-:S13]  /*295e20*/  ISETP.NE.AND P0, PT, R8, R9, PT ;  /* 0x000000090800720c */ /* 0x000fda0003f05270 */
[----:B------:R-:W-:Y:S05]  /*295e30*/  @P0 BRA `(.L_x_13712) ;  /* 0xfffffff400180947 */ /* 0x000fea000383ffff */
.L_x_13697:
[----:B------:R-:W-:Y:S05]  /*295e40*/  BSYNC B0 ;  /* 0x0000000000007941 */ /* 0x000fea0003800000 */
.L_x_13696:
        /* <DEDUP_REMOVED lines=79> */
.L_x_13736:
        /* <DEDUP_REMOVED lines=52> */
.L_x_13724:
[----:B------:R-:W-:Y:S05]  /*296680*/  BSYNC.RECONVERGENT B5 ;  /* 0x0000000000057941 */ /* 0x000fea0003800200 */
.L_x_13723:
        /* <DEDUP_REMOVED lines=26> */
.L_x_13726:
[----:B------:R-:W-:Y:S05]  /*296830*/  BSYNC.RECONVERGENT B5 ;  /* 0x0000000000057941 */ /* 0x000fea0003800200 */
.L_x_13725:
[----:B------:R2:W-:Y:S01]  /*296840*/  STL [UR45], R0 ;  /* 0x00000000ff007987 */ /* 0x0005e2000810082d */
[----:B------:R-:W-:Y:S05]  /*296850*/  BRA `(.L_x_13727) ;  /* 0x00000000000c7947 */ /* 0x000fea0003800000 */
.L_x_13722:
[----:B------:R-:W-:-:S05]  /*296860*/  LEA R4, P0, R13, R14, 0x2 ;  /* 0x0000000e0d047211 */ /* 0x000fca00078010ff */
[----:B------:R-:W-:-:S05]  /*296870*/  IMAD.X R5, RZ, RZ, R15, P0 ;  /* 0x000000ffff057224 */ /* 0x000fca00000e060f */
[----:B------:R3:W-:Y:S03]  /*296880*/  ST.E desc[UR36][R4.64+0x20], RZ ;  /* 0x000020ff04007985 */ /* 0x0007e6000c101924 */
.L_x_13727:
[----:B------:R-:W-:Y:S05]  /*296890*/  BSYNC.RECONVERGENT B4 ;  /* 0x0000000000047941 */ /* 0x000fea0003800200 */
.L_x_13721:
[----:B------:R-:W4:Y:S01]  /*2968a0*/  S2UR UR5, SR_CgaCtaId ;  /* 0x00000000000579c3 */ /* 0x000f220000008800 */
[----:B------:R-:W-:Y:S02]  /*2968b0*/  UMOV UR4, 0x400 ;  /* 0x0000040000047882 */ /* 0x000fe40000000000 */
[----:B----4-:R-:W-:-:S06]  /*2968c0*/  ULEA UR4, UR5, UR4, 0x18 ;  /* 0x0000000405047291 */ /* 0x010fcc000f8ec0ff */
[----:B--2---:R-:W-:-:S05]  /*2968d0*/  IMAD.U32 R0, RZ, RZ, UR4 ;  /* 0x00000004ff007e24 */ /* 0x004fca000f8e00ff */
[----:B01-3--:R-:W0:Y:S02]  /*2968e0*/  LDS.128 R4, [R0] ;  /* 0x0000000000047984 */ /* 0x00be240000000c00 */
        /* <DEDUP_REMOVED lines=47> */
.L_x_13731:
[----:B------:R-:W-:Y:S01]  /*296be0*/  IMAD.MOV.U32 R4, RZ, RZ, 0x5272 ;  /* 0x00005272ff047424 */ /* 0x000fe200078e00ff */
[----:B------:R-:W-:Y:S01]  /*296bf0*/  PLOP3.LUT P0, PT, PT, PT, PT, 0x8, 0x80 ;  /* 0x000000000080781c */ /* 0x000fe20003f0e170 */
[----:B------:R-:W-:-:S03]  /*296c00*/  IMAD.MOV.U32 R15, RZ, RZ, -0x1 ;  /* 0xffffffffff0f7424 */ /* 0x000fc600078e00ff */
[----:B------:R0:W-:Y:S09]  /*296c10*/  STL [UR45], R4 ;  /* 0x00000004ff007987 */ /* 0x0001f2000810082d */
.L_x_13732:
[----:B------:R-:W-:Y:S05]  /*296c20*/  BSYNC.RECONVERGENT B5 ;  /* 0x0000000000057941 */ /* 0x000fea0003800200 */
.L_x_13730:
        /* <DEDUP_REMOVED lines=25> */
.L_x_13734:
[----:B------:R-:W-:Y:S05]  /*296dc0*/  BSYNC.RECONVERGENT B5 ;  /* 0x0000000000057941 */ /* 0x000fea0003800200 */
.L_x_13733:
[----:B------:R2:W-:Y:S01]  /*296dd0*/  STL [UR45], R6 ;  /* 0x00000006ff007987 */ /* 0x0005e2000810082d */
[----:B------:R-:W-:Y:S05]  /*296de0*/  BRA `(.L_x_13735) ;  /* 0x00000000000c7947 */ /* 0x000fea0003800000 */
.L_x_13729:
[----:B------:R-:W-:-:S05]  /*296df0*/  LEA R4, P0, R39, R14, 0x2 ;  /* 0x0000000e27047211 */ /* 0x000fca00078010ff */
[----:B------:R-:W-:-:S05]  /*296e00*/  IMAD.X R5, RZ, RZ, R15, P0 ;  /* 0x000000ffff057224 */ /* 0x000fca00000e060f */
[----:B------:R0:W-:Y:S03]  /*296e10*/  ST.E desc[UR36][R4.64+0x20], RZ ;  /* 0x000020ff04007985 */ /* 0x0001e6000c101924 */
.L_x_13735:
[----:B------:R-:W-:Y:S05]  /*296e20*/  BSYNC.RECONVERGENT B4 ;  /* 0x0000000000047941 */ /* 0x000fea0003800200 */
.L_x_13728:
[----:B------:R-:W-:-:S05]  /*296e30*/  VIADD R13, R13, 0x2 ;  /* 0x000000020d0d7836 */ /* 0x000fca0000000000 */
[----:B------:R-:W-:-:S13]  /*296e40*/  ISETP.NE.AND P0, PT, R13, R10, PT ;  /* 0x0000000a0d00720c */ /* 0x000fda0003f05270 */
[----:B------:R-:W-:Y:S05]  /*296e50*/  @P0 BRA `(.L_x_13736) ;  /* 0xfffffff400380947 */ /* 0x000fea000383ffff */
.L_x_13720:
[----:B------:R-:W-:Y:S05]  /*296e60*/  BSYNC B0 ;  /* 0x0000000000007941 */ /* 0x000fea0003800000 */
.L_x_13719:
        /* <DEDUP_REMOVED lines=50> */
.L_x_13740:
[----:B------:R-:W-:Y:S01]  /*297190*/  IMAD.MOV.U32 R4, RZ, RZ, 0x5272 ;  /* 0x00005272ff047424 */ /* 0x000fe200078e00ff */
[----:B------:R-:W-:Y:S01]  /*2971a0*/  PLOP3.LUT P0, PT, PT, PT, PT, 0x8, 0x80 ;  /* 0x000000000080781c */ /* 0x000fe20003f0e170 */
[----:B------:R-:W-:-:S03]  /*2971b0*/  IMAD.MOV.U32 R13, RZ, RZ, -0x1 ;  /* 0xffffffffff0d7424 */ /* 0x000fc600078e00ff */
[----:B------:R0:W-:Y:S09]  /*2971c0*/  STL [UR45], R4 ;  /* 0x00000004ff007987 */ /* 0x0001f2000810082d */
.L_x_13741:
[----:B------:R-:W-:Y:S05]  /*2971d0*/  BSYNC.RECONVERGENT B4 ;  /* 0x0000000000047941 */ /* 0x000fea0003800200 */
.L_x_13739:
        /* <DEDUP_REMOVED lines=25> */
.L_x_13743:
[----:B------:R-:W-:Y:S05]  /*297370*/  BSYNC.RECONVERGENT B4 ;  /* 0x0000000000047941 */ /* 0x000fea0003800200 */
.L_x_13742:
[----:B------:R3:W-:Y:S01]  /*297380*/  STL [UR45], R6 ;  /* 0x00000006ff007987 */ /* 0x0007e2000810082d */
[----:B------:R-:W-:Y:S05]  /*297390*/  BRA `(.L_x_13737) ;  /* 0x00000000000c7947 */ /* 0x000fea0003800000 */
.L_x_13738:
[----:B------:R-:W-:-:S05]  /*2973a0*/  LEA R4, P0, R10, R12, 0x2 ;  /* 0x0000000c0a047211 */ /* 0x000fca00078010ff */
[----:B------:R-:W-:-:S05]  /*2973b0*/  IMAD.X R5, RZ, RZ, R13, P0 ;  /* 0x000000ffff057224 */ /* 0x000fca00000e060d */
[----:B------:R0:W-:Y:S03]  /*2973c0*/  ST.E desc[UR36][R4.64+0x20], RZ ;  /* 0x000020ff04007985 */ /* 0x0001e6000c101924 */
.L_x_13737:
[----:B------:R-:W-:Y:S05]  /*2973d0*/  BSYNC.RECONVERGENT B0 ;  /* 0x0000000000007941 */ /* 0x000fea0003800200 */
.L_x_13717:
[----:B------:R-:W-:-:S13]  /*2973e0*/  ISETP.GE.AND P0, PT, R8, 0x1, PT ;  /* 0x000000010800780c */ /* 0x000fda0003f06270 */
[----:B------:R-:W-:Y:S05]  /*2973f0*/  @!P0 BREAK B1 ;  /* 0x0000000000018942 */ /* 0x000fea0003800000 */
[----:B------:R-:W-:Y:S05]  /*297400*/  @!P0 BRA `(.L_x_13718) ;  /* 0x0000000800f08947 */ /* 0x000fea0003800000 */
[----:B------:R-:W-:Y:S05]  /*297410*/  BSYNC B1 ;  /* 0x0000000000017941 */ /* 0x000fea0003800000 */
.L_x_13716:
[----:B------:R-:W-:Y:S01]  /*297420*/  ISETP.NE.AND P2, PT, R3, -0x1, PT ;  /* 0xffffffff0300780c */ /* 0x000fe20003f45270 */
[----:B------:R-:W-:-:S12]  /*297430*/  IMAD.MOV.U32 R13, RZ, RZ, RZ ;  /* 0x000000ffff0d7224 */ /* 0x000fd800078e00ff */
.L_x_13758:
        /* <DEDUP_REMOVED lines=57> */
.L_x_13748:
[----:B------:R-:W-:Y:S05]  /*2977d0*/  BSYNC.RECONVERGENT B1 ;  /* 0x0000000000017941 */ /* 0x000fea0003800200 */
.L_x_13747:
        /* <DEDUP_REMOVED lines=26> */
.L_x_13750:
[----:B------:R-:W-:Y:S05]  /*297980*/  BSYNC.RECONVERGENT B1 ;  /* 0x0000000000017941 */ /* 0x000fea0003800200 */
.L_x_13749:
[----:B------:R1:W-:Y:S01]  /*297990*/  STL [UR45], R6 ;  /* 0x00000006ff007987 */ /* 0x0003e2000810082d */
[----:B------:R-:W-:Y:S01]  /*2979a0*/  PRMT R21, RZ, 0x7610, R21 ;  /* 0x00007610ff157816 */ /* 0x000fe20000000015 */
[----:B------:R-:W-:Y:S06]  /*2979b0*/  BRA `(.L_x_13745) ;  /* 0x00000000000c7947 */ /* 0x000fec0003800000 */
.L_x_13746:
[----:B------:R-:W-:-:S05]  /*2979c0*/  IADD3 R4, P0, PT, R0, R14, RZ ;  /* 0x0000000e00047210 */ /* 0x000fca0007f1e0ff */
[----:B------:R-:W-:-:S05]  /*2979d0*/  IMAD.X R5, RZ, RZ, R15, P0 ;  /* 0x000000ffff057224 */ /* 0x000fca00000e060f */
[----:B------:R4:W5:Y:S03]  /*2979e0*/  LD.E.U8 R21, desc[UR36][R4.64+0x20] ;  /* 0x0000202404157980 */ /* 0x000966000c101100 */
.L_x_13745:
[----:B------:R-:W-:Y:S05]  /*2979f0*/  BSYNC.RECONVERGENT B0 ;  /* 0x0000000000007941 */ /* 0x000fea0003800200 */
.L_x_13744:
        /* <DEDUP_REMOVED lines=55> */
.L_x_13755:
[----:B------:R-:W-:Y:S05]  /*297d70*/  BSYNC.RECONVERGENT B1 ;  /* 0x0000000000017941 */ /* 0x000fea0003800200 */
.L_x_13754:
        /* <DEDUP_REMOVED lines=26> */
.L_x_13757:
[----:B------:R-:W-:Y:S05]  /*297f20*/  BSYNC.RECONVERGENT B1 ;  /* 0x0000000000017941 */ /* 0x000fea0003800200 */
.L_x_13756:
[----:B------:R1:W-:Y:S01]  /*297f30*/  STL [UR45], R0 ;  /* 0x00000000ff007987 */ /* 0x0003e2000810082d */
[----:B------:R-:W-:Y:S05]  /*297f40*/  BRA `(.L_x_13752) ;  /* 0x0000000000107947 */ /* 0x000fea0003800000 */
.L_x_13753:
[----:B------:R-:W-:-:S05]  /*297f50*/  IADD3 R4, P0, PT, R0, R14, RZ ;  /* 0x0000000e00047210 */ /* 0x000fca0007f1e0ff */
[----:B------:R-:W-:-:S05]  /*297f60*/  IMAD.X R5, RZ, RZ, R15, P0 ;  /* 0x000000ffff057224 */ /* 0x000fca00000e060f */
[----:B------:R4:W-:Y:S04]  /*297f70*/  ST.E desc[UR36][R4.64+0x20], RZ ;  /* 0x000020ff04007985 */ /* 0x0009e8000c101924 */
[----:B-----5:R4:W-:Y:S02]  /*297f80*/  ST.E.U8 desc[UR36][R4.64+0x20], R21 ;  /* 0x0000201504007985 */ /* 0x0209e4000c101124 */
.L_x_13752:
[----:B------:R-:W-:Y:S05]  /*297f90*/  BSYNC.RECONVERGENT B0 ;  /* 0x0000000000007941 */ /* 0x000fea0003800200 */
.L_x_13751:
[----:B------:R-:W-:-:S05]  /*297fa0*/  VIADD R13, R13, 0x1 ;  /* 0x000000010d0d7836 */ /* 0x000fca0000000000 */
[----:B------:R-:W-:-:S13]  /*297fb0*/  ISETP.NE.AND P0, PT, R13, R8, PT ;  /* 0x000000080d00720c */ /* 0x000fda0003f05270 */
[----:B------:R-:W-:Y:S05]  /*297fc0*/  @P0 BRA `(.L_x_13758) ;  /* 0xfffffff4001c0947 */ /* 0x000fea000383ffff */
.L_x_13718:
[----:B------:R-:W-:Y:S05]  /*297fd0*/  BSYNC B2 ;  /* 0x0000000000027941 */ /* 0x000fea0003800000 */
.L_x_13715:
[----:B------:R-:W0:Y:S01]  /*297fe0*/  S2UR UR5, SR_CgaCtaId ;  /* 0x00000000000579c3 */ /* 0x000e220000008800 */
[----:B------:R-:W-:Y:S02]  /*297ff0*/  UMOV UR4, 0x400 ;  /* 0x0000040000047882 */ /* 0x000fe40000000000 */
[----:B0-----:R-:W-:-:S06]  /*298000*/  ULEA UR4, UR5, UR4, 0x18 ;  /* 0x0000000405047291 */ /* 0x001fcc000f8ec0ff */
[----:B-1----:R-:W-:-:S05]  /*298010*/  IMAD.U32 R0, RZ, RZ, UR4 ;  /* 0x00000004ff007e24 */ /* 0x002fca000f8e00ff */
[----:B----4-:R-:W0:Y:S02]  /*298020*/  LDS.64 R4, [R0] ;  /* 0x0000000000047984 */ /* 0x010e240000000a00 */
        /* <DEDUP_REMOVED lines=9> */
.L_x_13714:
[----:B------:R-:W-:Y:S05]  /*2980c0*/  BSYNC B3 ;  /* 0x0000000000037941 */ /* 0x000fea0003800000 */
.L_x_13713:
[----:B------:R-:W-:Y:S02]  /*2980d0*/  IMAD.MOV.U32 R10, RZ, RZ, 0x30 ;  /* 0x00000030ff0a7424 */ /* 0x000fe400078e00ff */
[----:B------:R-:W-:-:S05]  /*2980e0*/  IMAD.MOV.U32 R11, RZ, RZ, 0x0 ;  /* 0x00000000ff0b7424 */ /* 0x000fca00078e00ff */
[----:B------:R-:W3:Y:S01]  /*2980f0*/  ATOMG.E.ADD.64.STRONG.GPU PT, R4, desc[UR36][R46.64+0x8], R10 ;  /* 0x8000080a2e0479a8 */ /* 0x000ee200081ef524 */
[----:B------:R-:W-:Y:S01]  /*298100*/  BSSY.RECONVERGENT B0, `(.L_x_13759) ;  /* 0x000002d000007945 */ /* 0x000fe20003800200 */
[C---:B---3--:R-:W-:Y:S02]  /*298110*/  IADD3 R3, P0, PT, R4.reuse, 0x38, RZ ;  /* 0x0000003804037810 */ /* 0x048fe40007f1e0ff */
[--C-:B-1----:R-:W-:Y:S02]  /*298120*/  SHF.R.U64 R14, R4, 0x4, R5.reuse ;  /* 0x00000004040e7819 */ /* 0x102fe40000001205 */
[----:B--2---:R-:W-:Y:S01]  /*298130*/  ISETP.LT.U32.AND P1, PT, R3, R6, PT ;  /* 0x000000060300720c */ /* 0x004fe20003f21070 */
[----:B------:R-:W-:Y:S01]  /*298140*/  IMAD.X R5, RZ, RZ, R5, P0 ;  /* 0x000000ffff057224 */ /* 0x000fe200000e0605 */
[----:B------:R-:W-:-:S04]  /*298150*/  ISETP.NE.AND P0, PT, R14, -0x1, PT ;  /* 0xffffffff0e00780c */ /* 0x000fc80003f05270 */
[----:B------:R-:W-:-:S13]  /*298160*/  ISETP.LT.U32.AND.EX P0, PT, R5, R7, P0, P1 ;  /* 0x000000070500720c */ /* 0x000fda0000701110 */
[----:B------:R-:W-:Y:S01]  /*298170*/  @!P0 IMAD.MOV.U32 R3, RZ, RZ, 0x5368 ;  /* 0x00005368ff038424 */ /* 0x000fe200078e00ff */
[----:B------:R-:W-:-:S04]  /*298180*/  @!P0 PLOP3.LUT P1, PT, PT, PT, PT, 0x8, 0x80 ;  /* 0x000000000080881c */ /* 0x000fc80003f2e170 */
[----:B------:R1:W-:Y:S01]  /*298190*/  @!P0 STL [UR45], R3 ;  /* 0x00000003ff008987 */ /* 0x0003e2000810082d */
[----:B------:R-:W-:Y:S08]  /*2981a0*/  @!P0 BRA `(.L_x_13760) ;  /* 0x0000000000888947 */ /* 0x000ff00003800000 */
[----:B------:R-:W2:Y:S01]  /*2981b0*/  LDS.64 R4, [R0] ;  /* 0x0000000000047984 */ /* 0x000ea20000000a00 */
[--C-:B------:R-:W-:Y:S01]  /*2981c0*/  SHF.R.S64 R15, RZ, 0x1c, R14.reuse ;  /* 0x0000001cff0f7819 */ /* 0x100fe2000000100e */
[----:B------:R-:W-:Y:S01]  /*2981d0*/  IMAD.MOV.U32 R7, RZ, RZ, 0x1 ;  /* 0x00000001ff077424 */ /* 0x000fe200078e00ff */
[----:B------:R-:W-:Y:S01]  /*2981e0*/  ISETP.NE.AND P2, PT, R9, -0x1, PT ;  /* 0xffffffff0900780c */ /* 0x000fe20003f45270 */
[----:B------:R-:W-:Y:S01]  /*2981f0*/  IMAD.MOV.U32 R13, RZ, RZ, 0x4205 ;  /* 0x00004205ff0d7424 */ /* 0x000fe200078e00ff */
[----:B-----5:R-:W-:Y:S01]  /*298200*/  SHF.R.S32.HI R21, RZ, 0x1c, R14 ;  /* 0x0000001cff157819 */ /* 0x020fe2000001140e */
[----:B------:R-:W-:Y:S02]  /*298210*/  IMAD.MOV.U32 R33, RZ, RZ, 0x2c ;  /* 0x0000002cff217424 */ /* 0x000fe400078e00ff */
[----:B------:R-:W-:-:S08]  /*298220*/  IMAD.MOV.U32 R35, RZ, RZ, -0x1 ;  /* 0xffffffffff237424 */ /* 0x000fd000078e00ff */
[----:B------:R-:W-:Y:S02]  /*298230*/  @!P2 IMAD.MOV.U32 R12, RZ, RZ, 0x5368 ;  /* 0x00005368ff0ca424 */ /* 0x000fe400078e00ff */
[----:B-1----:R-:W-:Y:S01]  /*298240*/  @!P2 IMAD.MOV.U32 R3, RZ, RZ, RZ ;  /* 0x000000ffff03a224 */ /* 0x002fe200078e00ff */
        /* <DEDUP_REMOVED lines=24> */
.L_x_13760:
[----:B------:R-:W-:Y:S05]  /*2983d0*/  BSYNC.RECONVERGENT B0 ;  /* 0x0000000000007941 */ /* 0x000fea0003800200 */
.L_x_13759:
[----:B------:R-:W-:Y:S01]  /*2983e0*/  IMAD.MOV.U32 R4, RZ, RZ, R28 ;  /* 0x000000ffff047224 */ /* 0x000fe200078e001c */
[----:B------:R-:W-:Y:S05]  /*2983f0*/  @!P1 BREAK B7 ;  /* 0x0000000000079942 */ /* 0x000fea0003800000 */
[----:B------:R-:W-:Y:S01]  /*298400*/  IMAD.MOV.U32 R5, RZ, RZ, 0x0 ;  /* 0x00000000ff057424 */ /* 0x000fe200078e00ff */
[----:B------:R-:W-:Y:S05]  /*298410*/  @!P1 BREAK B9 ;  /* 0x0000000000099942 */ /* 0x000fea0003800000 */
[----:B------:R-:W-:Y:S05]  /*298420*/  @!P1 BREAK B8 ;  /* 0x0000000000089942 */ /* 0x000fea0003800000 */
[----:B01---5:R-:W-:Y:S05]  /*298430*/  @!P1 RET.REL.NODEC R4 `(_Z5entryPcS_PiPxS1_S0_S0_P19HostDeviceInterfacei) ;  /* 0xffffd67804f09950 */ /* 0x023fea0003c3ffff */
[----:B------:R-:W2:Y:S01]  /*298440*/  ATOMG.E.ADD.64.STRONG.GPU PT, R8, desc[UR36][R46.64+0x8], R10 ;  /* 0x8000080a2e0879a8 */ /* 0x000ea200081ef524 */
[----:B------:R-:W-:Y:S03]  /*298450*/  BSSY.RECONVERGENT B0, `(.L_x_13761) ;  /* 0x0000065000007945 */ /* 0x000fe60003800200 */
[----:B------:R-:W0:Y:S01]  /*298460*/  LDS.128 R4, [R0] ;  /* 0x0000000000047984 */ /* 0x000e220000000c00 */
[----:B--2---:R-:W-:-:S04]  /*298470*/  IADD3 R3, P2, PT, R8, 0x30, RZ ;  /* 0x0000003008037810 */ /* 0x004fc80007f5e0ff */
[----:B0-----:R-:W-:Y:S01]  /*298480*/  ISETP.GE.U32.AND P1, PT, R3, R6, PT ;  /* 0x000000060300720c */ /* 0x001fe20003f26070 */
[--C-:B------:R-:W-:Y:S01]  /*298490*/  IMAD.X R6, RZ, RZ, R9.reuse, P2 ;  /* 0x000000ffff067224 */ /* 0x100fe200010e0609 */
[----:B------:R-:W-:Y:S01]  /*2984a0*/  SHF.R.U64 R3, R8, 0x4, R9 ;  /* 0x0000000408037819 */ /* 0x000fe20000001209 */
        /* <DEDUP_REMOVED lines=14> */
[----:B------:R-:W-:-:S03]  /*298590*/  IMAD.MOV.U32 R33, RZ, RZ, 0x1 ;  /* 0x00000001ff217424 */ /* 0x000fc600078e00ff */
        /* <DEDUP_REMOVED lines=26> */
[----:B------:R-:W-:-:S04]  /*298740*/  IMAD.MOV.U32 R41, RZ, RZ, -0x1 ;  /* 0xffffffffff297424 */ /* 0x000fc800078e00ff */
        /* <DEDUP_REMOVED lines=21> */
.L_x_13765:
[----:B------:R-:W-:Y:S05]  /*2988a0*/  BSYNC.RECONVERGENT B1 ;  /* 0x0000000000017941 */ /* 0x000fea0003800200 */
.L_x_13764:
        /* <DEDUP_REMOVED lines=27> */
.L_x_13767:
[----:B------:R-:W-:Y:S05]  /*298a60*/  BSYNC.RECONVERGENT B1 ;  /* 0x0000000000017941 */ /* 0x000fea0003800200 */
.L_x_13766:
[----:B------:R2:W-:Y:S01]  /*298a70*/  STL [UR45], R6 ;  /* 0x00000006ff007987 */ /* 0x0005e2000810082d */
[----:B------:R-:W-:Y:S05]  /*298a80*/  BRA `(.L_x_13762) ;  /* 0x0000000000047947 */ /* 0x000fea0003800000 */
.L_x_13763:
[----:B------:R1:W-:Y:S02]  /*298a90*/  ST.E desc[UR36][R14.64+0x20], RZ ;  /* 0x000020ff0e007985 */ /* 0x0003e4000c101924 */
.L_x_13762:
[----:B------:R-:W-:Y:S05]  /*298aa0*/  BSYNC.RECONVERGENT B0 ;  /* 0x0000000000007941 */ /* 0x000fea0003800200 */
.L_x_13761:
        /* <DEDUP_REMOVED lines=49> */
.L_x_13772:
[----:B------:R-:W-:Y:S05]  /*298dc0*/  BSYNC.RECONVERGENT B1 ;  /* 0x0000000000017941 */ /* 0x000fea0003800200 */
.L_x_13771:
        /* <DEDUP_REMOVED lines=27> */
.L_x_13774:
[----:B------:R-:W-:Y:S05]  /*298f80*/  BSYNC.RECONVERGENT B1 ;  /* 0x0000000000017941 */ /* 0x000fea0003800200 */
.L_x_13773:
[----:B------:R4:W-:Y:S01]  /*298f90*/  STL [UR45], R6 ;  /* 0x00000006ff007987 */ /* 0x0009e2000810082d */
[----:B------:R-:W-:Y:S05]  /*298fa0*/  BRA `(.L_x_13769) ;  /* 0x0000000000087947 */ /* 0x000fea0003800000 */
.L_x_13770:
[----:B------:R-:W-:-:S05]  /*298fb0*/  IMAD.MOV.U32 R5, RZ, RZ, 0x3a ;  /* 0x0000003aff057424 */ /* 0x000fca00078e00ff */
[----:B------:R3:W-:Y:S02]  /*298fc0*/  ST.E desc[UR36][R12.64+0x20], R5 ;  /* 0x000020050c007985 */ /* 0x0007e4000c101924 */
.L_x_13769:
[----:B------:R-:W-:Y:S05]  /*298fd0*/  BSYNC.RECONVERGENT B0 ;  /* 0x0000000000007941 */ /* 0x000fea0003800200 */
.L_x_13768:
        /* <DEDUP_REMOVED lines=25> */
[----:B0-----:R-:W-:-:S06]  /*299170*/  IMAD.WIDE R10, R3, 0x10, R4 ;  /* 0x00000010030a7825 */ /* 0x001fcc00078e0204 */
[----:B------:R-:W1:Y:S02]  /*299180*/  LD.E R10, desc[UR36][R10.64+0xc] ;  /* 0x00000c240a0a7980 */ /* 0x000e64000c101900 */
[----:B-1----:R-:W-:-:S04]  /*299190*/  LEA R15, R10, 0x20, 0x2 ;  /* 0x000000200a0f7811 */ /* 0x002fc800078e10ff */
        /* <DEDUP_REMOVED lines=45> */
.L_x_13798:
        /* <DEDUP_REMOVED lines=52> */
.L_x_13786:
[----:B------:R-:W-:Y:S05]  /*2997b0*/  BSYNC.RECONVERGENT B5 ;  /* 0x0000000000057941 */ /* 0x000fea0003800200 */
.L_x_13785:
        /* <DEDUP_REMOVED lines=26> */
.L_x_13788:
[----:B------:R-:W-:Y:S05]  /*299960*/  BSYNC.RECONVERGENT B5 ;  /* 0x0000000000057941 */ /* 0x000fea0003800200 */
.L_x_13787:
[----:B------:R2:W-:Y:S01]  /*299970*/  STL [UR45], R0 ;  /* 0x00000000ff007987 */ /* 0x0005e2000810082d */
[----:B------:R-:W-:Y:S05]  /*299980*/  BRA `(.L_x_13789) ;  /* 0x00000000000c7947 */ /* 0x000fea0003800000 */
.L_x_13784:
[----:B------:R-:W-:-:S05]  /*299990*/  LEA R4, P0, R13, R14, 0x2 ;  /* 0x0000000e0d047211 */ /* 0x000fca00078010ff */
[----:B------:R-:W-:-:S05]  /*2999a0*/  IMAD.X R5, RZ, RZ, R15, P0 ;  /* 0x000000ffff057224 */ /* 0x000fca00000e060f */
[----:B------:R0:W-:Y:S03]  /*2999b0*/  ST.E desc[UR36][R4.64+0x20], RZ ;  /* 0x000020ff04007985 */ /* 0x0001e6000c101924 */
.L_x_13789:
[----:B------:R-:W-:Y:S05]  /*2999c0*/  BSYNC.RECONVERGENT B4 ;  /* 0x0000000000047941 */ /* 0x000fea0003800200 */
.L_x_13783:
        /* <DEDUP_REMOVED lines=52> */
.L_x_13793:
[----:B------:R-:W-:Y:S01]  /*299d10*/  IMAD.MOV.U32 R4, RZ, RZ, 0x5272 ;  /* 0x00005272ff047424 */ /* 0x000fe200078e00ff */
[----:B------:R-:W-:Y:S01]  /*299d20*/  PLOP3.LUT P0, PT, PT, PT, PT, 0x8, 0x80 ;  /* 0x000000000080781c */ /* 0x000fe20003f0e170 */
[----:B------:R-:W-:-:S03]  /*299d30*/  IMAD.MOV.U32 R15, RZ, RZ, -0x1 ;  /* 0xffffffffff0f7424 */ /* 0x000fc600078e00ff */
[----:B------:R0:W-:Y:S09]  /*299d40*/  STL [UR45], R4 ;  /* 0x00000004ff007987 */ /* 0x0001f2000810082d */
.L_x_13794:
[----:B------:R-:W-:Y:S05]  /*299d50*/  BSYNC.RECONVERGENT B5 ;  /* 0x0000000000057941 */ /* 0x000fea0003800200 */
.L_x_13792:
        /* <DEDUP_REMOVED lines=25> */
.L_x_13796:
[----:B------:R-:W-:Y:S05]  /*299ef0*/  BSYNC.RECONVERGENT B5 ;  /* 0x0000000000057941 */ /* 0x000fea0003800200 */
.L_x_13795:
[----:B------:R2:W-:Y:S01]  /*299f00*/  STL [UR45], R6 ;  /* 0x00000006ff007987 */ /* 0x0005e2000810082d */
[----:B------:R-:W-:Y:S05]  /*299f10*/  BRA `(.L_x_13797) ;  /* 0x00000000000c7947 */ /* 0x000fea0003800000 */
.L_x_13791:
[----:B------:R-:W-:-:S05]  /*299f20*/  LEA R4, P0, R39, R14, 0x2 ;  /* 0x0000000e27047211 */ /* 0x000fca00078010ff */
[----:B------:R-:W-:-:S05]  /*299f30*/  IMAD.X R5, RZ, RZ, R15, P0 ;  /* 0x000000ffff057224 */ /* 0x000fca00000e060f */
[----:B------:R3:W-:Y:S03]  /*299f40*/  ST.E desc[UR36][R4.64+0x20], RZ ;  /* 0x000020ff04007985 */ /* 0x0007e6000c101924 */
.L_x_13797:
[----:B------:R-:W-:Y:S05]  /*299f50*/  BSYNC.RECONVERGENT B4 ;  /* 0x0000000000047941 */ /* 0x000fea0003800200 */
.L_x_13790:
[----:B------:R-:W-:-:S05]  /*299f60*/  VIADD R13, R13, 0x2 ;  /* 0x000000020d0d7836 */ /* 0x000fca0000000000 */
[----:B------:R-:W-:-:S13]  /*299f70*/  ISETP.NE.AND P0, PT, R13, R12, PT ;  /* 0x0000000c0d00720c */ /* 0x000fda0003f05270 */
[----:B------:R-:W-:Y:S05]  /*299f80*/  @P0 BRA `(.L_x_13798) ;  /* 0xfffffff400380947 */ /* 0x000fea000383ffff */
.L_x_13782:
[----:B------:R-:W-:Y:S05]  /*299f90*/  BSYNC B0 ;  /* 0x0000000000007941 */ /* 0x000fea0003800000 */
.L_x_13781:
        /* <DEDUP_REMOVED lines=50> */
.L_x_13802:
[----:B------:R-:W-:Y:S01]  /*29a2c0*/  IMAD.MOV.U32 R4, RZ, RZ, 0x5272 ;  /* 0x00005272ff047424 */ /* 0x000fe200078e00ff */
[----:B------:R-:W-:Y:S01]  /*29a2d0*/  PLOP3.LUT P0, PT, PT, PT, PT, 0x8, 0x80 ;  /* 0x000000000080781c */ /* 0x000fe20003f0e170 */
[----:B------:R-:W-:-:S03]  /*29a2e0*/  IMAD.MOV.U32 R13, RZ, RZ, -0x1 ;  /* 0xffffffffff0d7424 */ /* 0x000fc600078e00ff */
[----:B------:R0:W-:Y:S09]  /*29a2f0*/  STL [UR45], R4 ;  /* 0x00000004ff007987 */ /* 0x0001f2000810082d */
.L_x_13803:
[----:B------:R-:W-:Y:S05]  /*29a300*/  BSYNC.RECONVERGENT B4 ;  /* 0x0000000000047941 */ /* 0x000fea0003800200 */
.L_x_13801:
        /* <DEDUP_REMOVED lines=25> */
.L_x_13805:
[----:B------:R-:W-:Y:S05]  /*29a4a0*/  BSYNC.RECONVERGENT B4 ;  /* 0x0000000000047941 */ /* 0x000fea0003800200 */
.L_x_13804:
[----:B------:R3:W-:Y:S01]  /*29a4b0*/  STL [UR45], R6 ;  /* 0x00000006ff007987 */ /* 0x0007e2000810082d */
[----:B------:R-:W-:Y:S05]  /*29a4c0*/  BRA `(.L_x_13799) ;  /* 0x00000000000c7947 */ /* 0x000fea0003800000 */
.L_x_13800:
[----:B------:R-:W-:-:S05]  /*29a4d0*/  LEA R12, P0, R12, R14, 0x2 ;  /* 0x0000000e0c0c7211 */ /* 0x000fca00078010ff */
[----:B------:R-:W-:-:S05]  /*29a4e0*/  IMAD.X R13, RZ, RZ, R15, P0 ;  /* 0x000000ffff0d7224 */ /* 0x000fca00000e060f */
[----:B------:R0:W-:Y:S03]  /*29a4f0*/  ST.E desc[UR36][R12.64+0x20], RZ ;  /* 0x000020ff0c007985 */ /* 0x0001e6000c101924 */
.L_x_13799:
[----:B------:R-:W-:Y:S05]  /*29a500*/  BSYNC.RECONVERGENT B0 ;  /* 0x0000000000007941 */ /* 0x000fea0003800200 */
.L_x_13779:
[----:B------:R-:W-:-:S13]  /*29a510*/  ISETP.GE.AND P0, PT, R10, 0x1, PT ;  /* 0x000000010a00780c */ /* 0x000fda0003f06270 */
[----:B------:R-:W-:Y:S05]  /*29a520*/  @!P0 BREAK B1 ;  /* 0x0000000000018942 */ /* 0x000fea0003800000 */
[----:B------:R-:W-:Y:S05]  /*29a530*/  @!P0 BRA `(.L_x_13780) ;  /* 0x0000000800f08947 */ /* 0x000fea0003800000 */
[----:B------:R-:W-:Y:S05]  /*29a540*/  BSYNC B1 ;  /* 0x0000000000017941 */ /* 0x000fea0003800000 */
.L_x_13778:
[----:B------:R-:W-:Y:S01]  /*29a550*/  ISETP.NE.AND P2, PT, R3, -0x1, PT ;  /* 0xffffffff0300780c */ /* 0x000fe20003f45270 */
[----:B0-----:R-:W-:-:S12]  /*29a560*/  IMAD.MOV.U32 R13, RZ, RZ, RZ ;  /* 0x000000ffff0d7224 */ /* 0x001fd800078e00ff */
.L_x_13820:
        /* <DEDUP_REMOVED lines=57> */
.L_x_13810:
[----:B------:R-:W-:Y:S05]  /*29a900*/  BSYNC.RECONVERGENT B1 ;  /* 0x0000000000017941 */ /* 0x000fea0003800200 */
.L_x_13809:
        /* <DEDUP_REMOVED lines=26> */
.L_x_13812:
[----:B------:R-:W-:Y:S05]  /*29aab0*/  BSYNC.RECONVERGENT B1 ;  /* 0x0000000000017941 */ /* 0x000fea0003800200 */
.L_x_13811:
[----:B------:R4:W-:Y:S01]  /*29aac0*/  STL [UR45], R6 ;  /* 0x00000006ff007987 */ /* 0x0009e2000810082d */
[----:B------:R-:W-:Y:S01]  /*29aad0*/  PRMT R21, RZ, 0x7610, R21 ;  /* 0x00007610ff157816 */ /* 0x000fe20000000015 */
[----:B------:R-:W-:Y:S06]  /*29aae0*/  BRA `(.L_x_13807) ;  /* 0x00000000000c7947 */ /* 0x000fec0003800000 */
.L_x_13808:
[----:B------:R-:W-:-:S05]  /*29aaf0*/  IADD3 R4, P0, PT, R0, R14, RZ ;  /* 0x0000000e00047210 */ /* 0x000fca0007f1e0ff */
[----:B------:R-:W-:-:S05]  /*29ab00*/  IMAD.X R5, RZ, RZ, R15, P0 ;  /* 0x000000ffff057224 */ /* 0x000fca00000e060f */
[----:B------:R1:W5:Y:S03]  /*29ab10*/  LD.E.U8 R21, desc[UR36][R4.64+0x20] ;  /* 0x0000202404157980 */ /* 0x000366000c101100 */
.L_x_13807:
[----:B------:R-:W-:Y:S05]  /*29ab20*/  BSYNC.RECONVERGENT B0 ;  /* 0x0000000000007941 */ /* 0x000fea0003800200 */
.L_x_13806:
        /* <DEDUP_REMOVED lines=55> */
.L_x_13817:
[----:B------:R-:W-:Y:S05]  /*29aea0*/  BSYNC.RECONVERGENT B1 ;  /* 0x0000000000017941 */ /* 0x000fea0003800200 */
.L_x_13816:
        /* <DEDUP_REMOVED lines=26> */
.L_x_13819:
[----:B------:R-:W-:Y:S05]  /*29b050*/  BSYNC.RECONVERGENT B1 ;  /* 0x0000000000017941 */ /* 0x000fea0003800200 */
.L_x_13818:
[----:B------:R1:W-:Y:S01]  /*29b060*/  STL [UR45], R0 ;  /* 0x00000000ff007987 */ /* 0x0003e2000810082d */
[----:B------:R-:W-:Y:S05]  /*29b070*/  BRA `(.L_x_13814) ;  /* 0x0000000000107947 */ /* 0x000fea0003800000 */
.L_x_13815:
[----:B------:R-:W-:-:S05]  /*29b080*/  IADD3 R4, P0, PT, R0, R14, RZ ;  /* 0x0000000e00047210 */ /* 0x000fca0007f1e0ff */
[----:B------:R-:W-:-:S05]  /*29b090*/  IMAD.X R5, RZ, RZ, R15, P0 ;  /* 0x000000ffff057224 */ /* 0x000fca00000e060f */
[----:B------:R1:W-:Y:S04]  /*29b0a0*/  ST.E desc[UR36][R4.64+0x20], RZ ;  /* 0x000020ff04007985 */ /* 0x0003e8000c101924 */
[----:B-----5:R1:W-:Y:S02]  /*29b0b0*/  ST.E.U8 desc[UR36][R4.64+0x20], R21 ;  /* 0x0000201504007985 */ /* 0x0203e4000c101124 */
.L_x_13814:
[----:B------:R-:W-:Y:S05]  /*29b0c0*/  BSYNC.RECONVERGENT B0 ;  /* 0x0000000000007941 */ /* 0x000fea0003800200 */
.L_x_13813:
[----:B------:R-:W-:-:S05]  /*29b0d0*/  VIADD R13, R13, 0x1 ;  /* 0x000000010d0d7836 */ /* 0x000fca0000000000 */
[----:B------:R-:W-:-:S13]  /*29b0e0*/  ISETP.NE.AND P0, PT, R13, R10, PT ;  /* 0x0000000a0d00720c */ /* 0x000fda0003f05270 */
[----:B------:R-:W-:Y:S05]  /*29b0f0*/  @P0 BRA `(.L_x_13820) ;  /* 0xfffffff4001c0947 */ /* 0x000fea000383ffff */
.L_x_13780:
[----:B------:R-:W-:Y:S05]  /*29b100*/  BSYNC B2 ;  /* 0x0000000000027941 */ /* 0x000fea0003800000 */
.L_x_13777:
        /* <DEDUP_REMOVED lines=13> */
.L_x_13776:
[----:B------:R-:W-:Y:S05]  /*29b1e0*/  BSYNC B3 ;  /* 0x0000000000037941 */ /* 0x000fea0003800000 */
.L_x_13775:
[----:B------:R-:W-:Y:S02]  /*29b1f0*/  ISETP.NE.AND P0, PT, R8, -0x1, PT ;  /* 0xffffffff0800780c */ /* 0x000fe40003f05270 */
[----:B------:R-:W-:-:S11]  /*29b200*/  ISETP.NE.AND P1, PT, R9, -0x1, PT ;  /* 0xffffffff0900780c */ /* 0x000fd60003f25270 */
[----:B------:R-:W3:Y:S01]  /*29b210*/  @P0 LDS.64 R4, [R0] ;  /* 0x0000000000040984 */ /* 0x000ee20000000a00 */
[----:B------:R-:W-:Y:S02]  /*29b220*/  @!P0 IMAD.MOV.U32 R7, RZ, RZ, 0x5368 ;  /* 0x00005368ff078424 */ /* 0x000fe400078e00ff */
[----:B--2---:R-:W-:Y:S01]  /*29b230*/  @!P0 IMAD.MOV.U32 R13, RZ, RZ, RZ ;  /* 0x000000ffff0d8224 */ /* 0x004fe200078e00ff */
[----:B-1----:R-:W1:Y:S01]  /*29b240*/  @P1 LDS.64 R14, [R0] ;  /* 0x00000000000e1984 */ /* 0x002e620000000a00 */
[----:B------:R-:W-:-:S03]  /*29b250*/  @!P1 IMAD.MOV.U32 R11, RZ, RZ, 0x5368 ;  /* 0x00005368ff0b9424 */ /* 0x000fc600078e00ff */
[----:B------:R-:W-:Y:S01]  /*29b260*/  @!P0 STL [UR45], R7 ;  /* 0x00000007ff008987 */ /* 0x000fe2000810082d */
[----:B---3--:R-:W-:-:S04]  /*29b270*/  @P0 IMAD.WIDE R4, R8, 0x10, R4 ;  /* 0x0000001008040825 */ /* 0x008fc800078e0204 */
[----:B------:R-:W-:Y:S01]  /*29b280*/  @!P0 IMAD.MOV.U32 R8, RZ, RZ, RZ ;  /* 0x000000ffff088224 */ /* 0x000fe200078e00ff */
[----:B------:R2:W5:Y:S01]  /*29b290*/  @P0 LD.E R13, desc[UR36][R4.64+0x20] ;  /* 0x00002024040d0980 */ /* 0x000562000c101900 */
[----:B-1----:R-:W-:-:S04]  /*29b2a0*/  @P1 IMAD.WIDE R14, R9, 0x10, R14 ;  /* 0x00000010090e1825 */ /* 0x002fc800078e020e */
[----:B------:R-:W-:Y:S01]  /*29b2b0*/  @!P1 IMAD.MOV.U32 R9, RZ, RZ, RZ ;  /* 0x000000ffff099224 */ /* 0x000fe200078e00ff */
[----:B------:R-:W3:Y:S04]  /*29b2c0*/  @P0 LD.E R8, desc[UR36][R4.64+0x28] ;  /* 0x0000282404080980 */ /* 0x000ee8000c101900 */
[----:B------:R1:W-:Y:S04]  /*29b2d0*/  @!P1 STL [UR45], R11 ;  /* 0x0000000bff009987 */ /* 0x0003e8000810082d */
[----:B------:R-:W3:Y:S01]  /*29b2e0*/  @P1 LD.E R9, desc[UR36][R14.64+0x28] ;  /* 0x000028240e091980 */ /* 0x000ee2000c101900 */
[----:B-1----:R-:W-:-:S06]  /*29b2f0*/  @!P1 IMAD.MOV.U32 R11, RZ, RZ, RZ ;  /* 0x000000ffff0b9224 */ /* 0x002fcc00078e00ff */
[----:B------:R1:W5:Y:S01]  /*29b300*/  @P1 LD.E R11, desc[UR36][R14.64+0x20] ;  /* 0x000020240e0b1980 */ /* 0x000362000c101900 */
[----:B---3--:R-:W-:-:S05]  /*29b310*/  IMAD.IADD R10, R9, 0x1, R8 ;  /* 0x00000001090a7824 */ /* 0x008fca00078e0208 */
[----:B------:R-:W-:-:S04]  /*29b320*/  LEA R33, R10, 0x20, 0x2 ;  /* 0x000000200a217811 */ /* 0x000fc800078e10ff */
[----:B0-----:R-:W-:-:S04]  /*29b330*/  SHF.R.S32.HI R6, RZ, 0x1f, R33 ;  /* 0x0000001fff067819 */ /* 0x001fc80000011421 */
        /* <DEDUP_REMOVED lines=8> */
[----:B--2---:R-:W-:-:S04]  /*29b3c0*/  @P0 SHF.R.S32.HI R4, RZ, 0x1f, R33 ;  /* 0x0000001fff040819 */ /* 0x004fc80000011421 */
[----:B------:R-:W-:-:S04]  /*29b3d0*/  @P0 LEA.HI R4, R4, R33, RZ, 0x4 ;  /* 0x0000002104040211 */ /* 0x000fc800078f20ff */
[----:B------:R-:W-:-:S05]  /*29b3e0*/  @P0 LOP3.LUT R4, R4, 0xfffffff0, RZ, 0xc0, !PT ;  /* 0xfffffff004040812 */ /* 0x000fca00078ec0ff */
[----:B------:R-:W-:Y:S02]  /*29b3f0*/  @P0 VIADD R20, R4, 0x10 ;  /* 0x0000001004140836 */ /* 0x000fe40000000000 */
[----:B------:R-:W0:Y:S03]  /*29b400*/  LDS.128 R4, [R0] ;  /* 0x0000000000047984 */ /* 0x000e260000000c00 */
[----:B-----5:R-:W-:-:S06]  /*29b410*/  SHF.R.S32.HI R21, RZ, 0x1f, R20 ;  /* 0x0000001fff157819 */ /* 0x020fcc0000011414 */
        /* <DEDUP_REMOVED lines=32> */
.L_x_13840:
        /* <DEDUP_REMOVED lines=52> */
.L_x_13828:
[----:B------:R-:W-:Y:S05]  /*29b960*/  BSYNC.RECONVERGENT B3 ;  /* 0x0000000000037941 */ /* 0x000fea0003800200 */
.L_x_13827:
        /* <DEDUP_REMOVED lines=26> */
.L_x_13830:
[----:B------:R-:W-:Y:S05]  /*29bb10*/  BSYNC.RECONVERGENT B3 ;  /* 0x0000000000037941 */ /* 0x000fea0003800200 */
.L_x_13829:
[----:B------:R2:W-:Y:S01]  /*29bb20*/  STL [UR45], R0 ;  /* 0x00000000ff007987 */ /* 0x0005e2000810082d */
[----:B------:R-:W-:Y:S05]  /*29bb30*/  BRA `(.L_x_13831) ;  /* 0x00000000000c7947 */ /* 0x000fea0003800000 */
.L_x_13826:
[----:B------:R-:W-:-:S05]  /*29bb40*/  LEA R4, P0, R15, R20, 0x2 ;  /* 0x000000140f047211 */ /* 0x000fca00078010ff */
[----:B------:R-:W-:-:S05]  /*29bb50*/  IMAD.X R5, RZ, RZ, R21, P0 ;  /* 0x000000ffff057224 */ /* 0x000fca00000e0615 */
[----:B------:R0:W-:Y:S03]  /*29bb60*/  ST.E desc[UR36][R4.64+0x20], RZ ;  /* 0x000020ff04007985 */ /* 0x0001e6000c101924 */
.L_x_13831:
[----:B------:R-:W-:Y:S05]  /*29bb70*/  BSYNC.RECONVERGENT B2 ;  /* 0x0000000000027941 */ /* 0x000fea0003800200 */
.L_x_13825:
        /* <DEDUP_REMOVED lines=52> */
.L_x_13835:
[----:B------:R-:W-:Y:S01]  /*29bec0*/  IMAD.MOV.U32 R4, RZ, RZ, 0x5272 ;  /* 0x00005272ff047424 */ /* 0x000fe200078e00ff */
[----:B------:R-:W-:Y:S01]  /*29bed0*/  PLOP3.LUT P0, PT, PT, PT, PT, 0x8, 0x80 ;  /* 0x000000000080781c */ /* 0x000fe20003f0e170 */
[----:B------:R-:W-:-:S03]  /*29bee0*/  IMAD.MOV.U32 R21, RZ, RZ, -0x1 ;  /* 0xffffffffff157424 */ /* 0x000fc600078e00ff */
[----:B------:R0:W-:Y:S09]  /*29bef0*/  STL [UR45], R4 ;  /* 0x00000004ff007987 */ /* 0x0001f2000810082d */
.L_x_13836:
[----:B------:R-:W-:Y:S05]  /*29bf00*/  BSYNC.RECONVERGENT B3 ;  /* 0x0000000000037941 */ /* 0x000fea0003800200 */
.L_x_13834:
        /* <DEDUP_REMOVED lines=25> */
.L_x_13838:
[----:B------:R-:W-:Y:S05]  /*29c0a0*/  BSYNC.RECONVERGENT B3 ;  /* 0x0000000000037941 */ /* 0x000fea0003800200 */
.L_x_13837:
[----:B------:R2:W-:Y:S01]  /*29c0b0*/  STL [UR45], R6 ;  /* 0x00000006ff007987 */ /* 0x0005e2000810082d */
[----:B------:R-:W-:Y:S05]  /*29c0c0*/  BRA `(.L_x_13839) ;  /* 0x00000000000c7947 */ /* 0x000fea0003800000 */
.L_x_13833:
[----:B------:R-:W-:-:S05]  /*29c0d0*/  LEA R4, P0, R41, R20, 0x2 ;  /* 0x0000001429047211 */ /* 0x000fca00078010ff */
[----:B------:R-:W-:-:S05]  /*29c0e0*/  IMAD.X R5, RZ, RZ, R21, P0 ;  /* 0x000000ffff057224 */ /* 0x000fca00000e0615 */
[----:B------:R0:W-:Y:S03]  /*29c0f0*/  ST.E desc[UR36][R4.64+0x20], RZ ;  /* 0x000020ff04007985 */ /* 0x0001e6000c101924 */
.L_x_13839:
[----:B------:R-:W-:Y:S05]  /*29c100*/  BSYNC.RECONVERGENT B2 ;  /* 0x0000000000027941 */ /* 0x000fea0003800200 */
.L_x_13832:
[----:B------:R-:W-:-:S05]  /*29c110*/  VIADD R15, R15, 0x2 ;  /* 0x000000020f0f7836 */ /* 0x000fca0000000000 */
[----:B------:R-:W-:-:S13]  /*29c120*/  ISETP.NE.AND P0, PT, R15, R12, PT ;  /* 0x0000000c0f00720c */ /* 0x000fda0003f05270 */
[----:B------:R-:W-:Y:S05]  /*29c130*/  @P0 BRA `(.L_x_13840) ;  /* 0xfffffff400380947 */ /* 0x000fea000383ffff */
.L_x_13824:
[----:B------:R-:W-:Y:S05]  /*29c140*/  BSYNC B1 ;  /* 0x0000000000017941 */ /* 0x000fea0003800000 */
.L_x_13823:
[----:B------:R-:W-:-:S04]  /*29c150*/  LOP3.LUT R10, R10, 0x1, RZ, 0xc0, !PT ;  /* 0x000000010a0a7812 */ /* 0x000fc800078ec0ff */
[----:B------:R-:W-:-:S13]  /*29c160*/  ISETP.NE.U32.AND P0, PT, R10, 0x1, PT ;  /* 0x000000010a00780c */ /* 0x000fda0003f05070 */
[----:B------:R-:W-:Y:S05]  /*29c170*/  @P0 BRA `(.L_x_13822) ;  /* 0x0000000400480947 */ /* 0x000fea0003800000 */
        /* <DEDUP_REMOVED lines=46> */
.L_x_13843:
[----:B------:R-:W-:Y:S01]  /*29c460*/  IMAD.MOV.U32 R4, RZ, RZ, 0x5272 ;  /* 0x00005272ff047424 */ /* 0x000fe200078e00ff */
[----:B------:R-:W-:Y:S01]  /*29c470*/  PLOP3.LUT P0, PT, PT, PT, PT, 0x8, 0x80 ;  /* 0x000000000080781c */ /* 0x000fe20003f0e170 */
[----:B------:R-:W-:-:S03]  /*29c480*/  IMAD.MOV.U32 R15, RZ, RZ, -0x1 ;  /* 0xffffffffff0f7424 */ /* 0x000fc600078e00ff */
[----:B------:R0:W-:Y:S09]  /*29c490*/  STL [UR45], R4 ;  /* 0x00000004ff007987 */ /* 0x0001f2000810082d */
.L_x_13844:
[----:B------:R-:W-:Y:S05]  /*29c4a0*/  BSYNC.RECONVERGENT B1 ;  /* 0x0000000000017941 */ /* 0x000fea0003800200 */
.L_x_13842:
        /* <DEDUP_REMOVED lines=25> */
.L_x_13846:
[----:B------:R-:W-:Y:S05]  /*29c640*/  BSYNC.RECONVERGENT B1 ;  /* 0x0000000000017941 */ /* 0x000fea0003800200 */
.L_x_13845:
[----:B------:R4:W-:Y:S01]  /*29c650*/  STL [UR45], R6 ;  /* 0x00000006ff007987 */ /* 0x0009e2000810082d */
[----:B------:R-:W-:Y:S05]  /*29c660*/  BRA `(.L_x_13822) ;  /* 0x00000000000c7947 */ /* 0x000fea0003800000 */
.L_x_13841:
[----:B------:R-:W-:-:S05]  /*29c670*/  LEA R4, P0, R12, R14, 0x2 ;  /* 0x0000000e0c047211 */ /* 0x000fca00078010ff */
[----:B------:R-:W-:-:S05]  /*29c680*/  IMAD.X R5, RZ, RZ, R15, P0 ;  /* 0x000000ffff057224 */ /* 0x000fca00000e060f */
[----:B------:R3:W-:Y:S03]  /*29c690*/  ST.E desc[UR36][R4.64+0x20], RZ ;  /* 0x000020ff04007985 */ /* 0x0007e6000c101924 */
.L_x_13822:
[----:B------:R-:W-:Y:S05]  /*29c6a0*/  BSYNC B0 ;  /* 0x0000000000007941 */ /* 0x000fea0003800000 */
.L_x_13821:
[----:B------:R-:W-:Y:S01]  /*29c6b0*/  ISETP.GE.AND P0, PT, R8, 0x1, PT ;  /* 0x000000010800780c */ /* 0x000fe20003f06270 */
[----:B------:R-:W-:-:S12]  /*29c6c0*/  BSSY B0, `(.L_x_13847) ;  /* 0x00000bd000007945 */ /* 0x000fd80003800000 */
[----:B------:R-:W-:Y:S05]  /*29c6d0*/  @!P0 BRA `(.L_x_13848) ;  /* 0x0000000800ec8947 */ /* 0x000fea0003800000 */
[----:B------:R-:W-:Y:S01]  /*29c6e0*/  ISETP.NE.AND P2, PT, R13, -0x1, PT ;  /* 0xffffffff0d00780c */ /* 0x000fe20003f45270 */
[----:B-1----:R-:W-:-:S12]  /*29c6f0*/  IMAD.MOV.U32 R15, RZ, RZ, RZ ;  /* 0x000000ffff0f7224 */ /* 0x002fd800078e00ff */
.L_x_13863:
[----:B0--3--:R-:W-:Y:S01]  /*29c700*/  @!P2 IMAD.MOV.U32 R4, RZ, RZ, 0x5368 ;  /* 0x00005368ff04a424 */ /* 0x009fe200078e00ff */
[----:B------:R-:W-:Y:S05]  /*29c710*/  YIELD ;  /* 0x0000000000007946 */ /* 0x000fea0003800000 */
[----:B------:R0:W-:Y:S01]  /*29c720*/  @!P2 STL [UR45], R4 ;  /* 0x00000004ff00a987 */ /* 0x0001e2000810082d */
[----:B------:R-:W-:Y:S01]  /*29c730*/  BSSY.RECONVERGENT B1, `(.L_x_13849) ;  /* 0x0000058000017945 */ /* 0x000fe20003800200 */
[----:B-1----:R-:W-:Y:S01]  /*29c740*/  IMAD.SHL.U32 R0, R15, 0x4, RZ ;  /* 0x000000040f007824 */ /* 0x002fe200078e00ff */
[----:B-----5:R-:W-:Y:S02]  /*29c750*/  @!P2 PRMT R33, RZ, 0x7610, R33 ;  /* 0x00007610ff21a816 */ /* 0x020fe40000000021 */
        /* <DEDUP_REMOVED lines=51> */
.L_x_13853:
[----:B------:R-:W-:Y:S05]  /*29ca90*/  BSYNC.RECONVERGENT B2 ;  /* 0x0000000000027941 */ /* 0x000fea0003800200 */
.L_x_13852:
        /* <DEDUP_REMOVED lines=26> */
.L_x_13855:
[----:B------:R-:W-:Y:S05]  /*29cc40*/  BSYNC.RECONVERGENT B2 ;  /* 0x0000000000027941 */ /* 0x000fea0003800200 */
.L_x_13854:
[----:B------:R3:W-:Y:S01]  /*29cc50*/  STL [UR45], R6 ;  /* 0x00000006ff007987 */ /* 0x0007e2000810082d */
[----:B------:R-:W-:Y:S01]  /*29cc60*/  PRMT R33, RZ, 0x7610, R33 ;  /* 0x00007610ff217816 */ /* 0x000fe20000000021 */
[----:B------:R-:W-:Y:S06]  /*29cc70*/  BRA `(.L_x_13850) ;  /* 0x00000000000c7947 */ /* 0x000fec0003800000 */
.L_x_13851:
[----:B------:R-:W-:-:S05]  /*29cc80*/  IADD3 R4, P0, PT, R0, R20, RZ ;  /* 0x0000001400047210 */ /* 0x000fca0007f1e0ff */
[----:B------:R-:W-:-:S05]  /*29cc90*/  IMAD.X R5, RZ, RZ, R21, P0 ;  /* 0x000000ffff057224 */ /* 0x000fca00000e0615 */
[----:B------:R1:W5:Y:S03]  /*29cca0*/  LD.E.U8 R33, desc[UR36][R4.64+0x20] ;  /* 0x0000202404217980 */ /* 0x000366000c101100 */
.L_x_13850:
[----:B------:R-:W-:Y:S05]  /*29ccb0*/  BSYNC.RECONVERGENT B1 ;  /* 0x0000000000017941 */ /* 0x000fea0003800200 */
.L_x_13849:
        /* <DEDUP_REMOVED lines=55> */
.L_x_13860:
[----:B------:R-:W-:Y:S05]  /*29d030*/  BSYNC.RECONVERGENT B2 ;  /* 0x0000000000027941 */ /* 0x000fea0003800200 */
.L_x_13859:
        /* <DEDUP_REMOVED lines=26> */
.L_x_13862:
[----:B------:R-:W-:Y:S05]  /*29d1e0*/  BSYNC.RECONVERGENT B2 ;  /* 0x0000000000027941 */ /* 0x000fea0003800200 */
.L_x_13861:
[----:B------:R1:W-:Y:S01]  /*29d1f0*/  STL [UR45], R0 ;  /* 0x00000000ff007987 */ /* 0x0003e2000810082d */
[----:B------:R-:W-:Y:S05]  /*29d200*/  BRA `(.L_x_13857) ;  /* 0x0000000000107947 */ /* 0x000fea0003800000 */
.L_x_13858:
[----:B------:R-:W-:-:S05]  /*29d210*/  IADD3 R4, P0, PT, R0, R20, RZ ;  /* 0x0000001400047210 */ /* 0x000fca0007f1e0ff */
[----:B------:R-:W-:-:S05]  /*29d220*/  IMAD.X R5, RZ, RZ, R21, P0 ;  /* 0x000000ffff057224 */ /* 0x000fca00000e0615 */
[----:B------:R0:W-:Y:S04]  /*29d230*/  ST.E desc[UR36][R4.64+0x20], RZ ;  /* 0x000020ff04007985 */ /* 0x0001e8000c101924 */
[----:B-----5:R0:W-:Y:S02]  /*29d240*/  ST.E.U8 desc[UR36][R4.64+0x20], R33 ;  /* 0x0000202104007985 */ /* 0x0201e4000c101124 */
.L_x_13857:
[----:B------:R-:W-:Y:S05]  /*29d250*/  BSYNC.RECONVERGENT B1 ;  /* 0x0000000000017941 */ /* 0x000fea0003800200 */
.L_x_13856:
[----:B------:R-:W-:-:S05]  /*29d260*/  VIADD R15, R15, 0x1 ;  /* 0x000000010f0f7836 */ /* 0x000fca0000000000 */
[----:B------:R-:W-:-:S13]  /*29d270*/  ISETP.NE.AND P0, PT, R15, R8, PT ;  /* 0x000000080f00720c */ /* 0x000fda0003f05270 */
[----:B------:R-:W-:Y:S05]  /*29d280*/  @P0 BRA `(.L_x_13863) ;  /* 0xfffffff4001c0947 */ /* 0x000fea000383ffff */
.L_x_13848:
[----:B------:R-:W-:Y:S05]  /*29d290*/  BSYNC B0 ;  /* 0x0000000000007941 */ /* 0x000fea0003800000 */
.L_x_13847:
[----:B------:R-:W-:Y:S01]  /*29d2a0*/  ISETP.GE.AND P0, PT, R9, 0x1, PT ;  /* 0x000000010900780c */ /* 0x000fe20003f06270 */
[----:B------:R-:W-:-:S12]  /*29d2b0*/  BSSY B0, `(.L_x_13864) ;  /* 0x00000be000007945 */ /* 0x000fd80003800000 */
[----:B------:R-:W-:Y:S05]  /*29d2c0*/  @!P0 BRA `(.L_x_13865) ;  /* 0x0000000800f08947 */ /* 0x000fea0003800000 */
[----:B------:R-:W-:Y:S01]  /*29d2d0*/  ISETP.NE.AND P2, PT, R11, -0x1, PT ;  /* 0xffffffff0b00780c */ /* 0x000fe20003f45270 */
[----:B-1----:R-:W-:-:S12]  /*29d2e0*/  IMAD.MOV.U32 R0, RZ, RZ, RZ ;  /* 0x000000ffff007224 */ /* 0x002fd800078e00ff */
.L_x_13880:
        /* <DEDUP_REMOVED lines=28> */
[--C-:B-----5:R-:W-:Y:S01]  /*29d4b0*/  SHF.R.S64 R33, RZ, 0x1c, R21.reuse ;  /* 0x0000001cff217819 */ /* 0x120fe20000001015 */
        /* <DEDUP_REMOVED lines=27> */
.L_x_13870:
[----:B------:R-:W-:Y:S05]  /*29d670*/  BSYNC.RECONVERGENT B2 ;  /* 0x0000000000027941 */ /* 0x000fea0003800200 */
.L_x_13869:
        /* <DEDUP_REMOVED lines=26> */
.L_x_13872:
[----:B------:R-:W-:Y:S05]  /*29d820*/  BSYNC.RECONVERGENT B2 ;  /* 0x0000000000027941 */ /* 0x000fea0003800200 */
.L_x_13871:
[----:B------:R3:W-:Y:S01]  /*29d830*/  STL [UR45], R6 ;  /* 0x00000006ff007987 */ /* 0x0007e2000810082d */
[----:B------:R-:W-:Y:S01]  /*29d840*/  PRMT R15, RZ, 0x7610, R15 ;  /* 0x00007610ff0f7816 */ /* 0x000fe2000000000f */
[----:B------:R-:W-:Y:S06]  /*29d850*/  BRA `(.L_x_13867) ;  /* 0x00000000000c7947 */ /* 0x000fec0003800000 */
.L_x_13868:
[----:B------:R-:W-:-:S05]  /*29d860*/  LEA R4, P0, R0, R12, 0x2 ;  /* 0x0000000c00047211 */ /* 0x000fca00078010ff */
[----:B------:R-:W-:-:S05]  /*29d870*/  IMAD.X R5, RZ, RZ, R13, P0 ;  /* 0x000000ffff057224 */ /* 0x000fca00000e060d */
[----:B------:R1:W5:Y:S03]  /*29d880*/  LD.E.U8 R15, desc[UR36][R4.64+0x20] ;  /* 0x00002024040f7980 */ /* 0x000366000c101100 */
.L_x_13867:
[----:B------:R-:W-:Y:S05]  /*29d890*/  BSYNC.RECONVERGENT B1 ;  /* 0x0000000000017941 */ /* 0x000fea0003800200 */
.L_x_13866:
        /* <DEDUP_REMOVED lines=57> */
.L_x_13877:
[----:B------:R-:W-:Y:S05]  /*29dc30*/  BSYNC.RECONVERGENT B2 ;  /* 0x0000000000027941 */ /* 0x000fea0003800200 */
.L_x_13876:
        /* <DEDUP_REMOVED lines=26> */
.L_x_13879:
[----:B------:R-:W-:Y:S05]  /*29dde0*/  BSYNC.RECONVERGENT B2 ;  /* 0x0000000000027941 */ /* 0x000fea0003800200 */
.L_x_13878:
[----:B------:R1:W-:Y:S01]  /*29ddf0*/  STL [UR45], R6 ;  /* 0x00000006ff007987 */ /* 0x0003e2000810082d */
[----:B------:R-:W-:Y:S05]  /*29de00*/  BRA `(.L_x_13874) ;  /* 0x0000000000107947 */ /* 0x000fea0003800000 */
.L_x_13875:
[----:B------:R-:W-:-:S05]  /*29de10*/  LEA R4, P0, R39, R12, 0x2 ;  /* 0x0000000c27047211 */ /* 0x000fca00078010ff */
[----:B------:R-:W-:-:S05]  /*29de20*/  IMAD.X R5, RZ, RZ, R13, P0 ;  /* 0x000000ffff057224 */ /* 0x000fca00000e060d */
[----:B------:R1:W-:Y:S04]  /*29de30*/  ST.E desc[UR36][R4.64+0x20], RZ ;  /* 0x000020ff04007985 */ /* 0x0003e8000c101924 */
[----:B-----5:R1:W-:Y:S02]  /*29de40*/  ST.E.U8 desc[UR36][R4.64+0x20], R15 ;  /* 0x0000200f04007985 */ /* 0x0203e4000c101124 */
.L_x_13874:
[----:B------:R-:W-:Y:S05]  /*29de50*/  BSYNC.RECONVERGENT B1 ;  /* 0x0000000000017941 */ /* 0x000fea0003800200 */
.L_x_13873:
[----:B------:R-:W-:-:S05]  /*29de60*/  VIADD R0, R0, 0x1 ;  /* 0x0000000100007836 */ /* 0x000fca0000000000 */
[----:B------:R-:W-:-:S13]  /*29de70*/  ISETP.NE.AND P0, PT, R0, R9, PT ;  /* 0x000000090000720c */ /* 0x000fda0003f05270 */
[----:B------:R-:W-:Y:S05]  /*29de80*/  @P0 BRA `(.L_x_13880) ;  /* 0xfffffff400180947 */ /* 0x000fea000383ffff */
.L_x_13865:
[----:B------:R-:W-:Y:S05]  /*29de90*/  BSYNC B0 ;  /* 0x0000000000007941 */ /* 0x000fea0003800000 */
.L_x_13864:
        /* <DEDUP_REMOVED lines=23> */
[----:B-----5:R-:W-:Y:S01]  /*29e010*/  IMAD.MOV.U32 R33, RZ, RZ, 0x30 ;  /* 0x00000030ff217424 */ /* 0x020fe200078e00ff */
        /* <DEDUP_REMOVED lines=55> */
.L_x_13904:
        /* <DEDUP_REMOVED lines=52> */
.L_x_13892:
[----:B------:R-:W-:Y:S05]  /*29e6d0*/  BSYNC.RECONVERGENT B5 ;  /* 0x0000000000057941 */ /* 0x000fea0003800200 */
.L_x_13891:
        /* <DEDUP_REMOVED lines=26> */
.L_x_13894:
[----:B------:R-:W-:Y:S05]  /*29e880*/  BSYNC.RECONVERGENT B5 ;  /* 0x0000000000057941 */ /* 0x000fea0003800200 */
.L_x_13893:
[----:B------:R2:W-:Y:S01]  /*29e890*/  STL [UR45], R6 ;  /* 0x00000006ff007987 */ /* 0x0005e2000810082d */
[----:B------:R-:W-:Y:S05]  /*29e8a0*/  BRA `(.L_x_13895) ;  /* 0x00000000000c7947 */ /* 0x000fea0003800000 */
.L_x_13890:
[----:B------:R-:W-:-:S05]  /*29e8b0*/  LEA R4, P0, R13, R14, 0x2 ;  /* 0x0000000e0d047211 */ /* 0x000fca00078010ff */
[----:B------:R-:W-:-:S05]  /*29e8c0*/  IMAD.X R5, RZ, RZ, R15, P0 ;  /* 0x000000ffff057224 */ /* 0x000fca00000e060f */
[----:B------:R0:W-:Y:S03]  /*29e8d0*/  ST.E desc[UR36][R4.64+0x20], RZ ;  /* 0x000020ff04007985 */ /* 0x0001e6000c101924 */
.L_x_13895:
[----:B------:R-:W-:Y:S05]  /*29e8e0*/  BSYNC.RECONVERGENT B4 ;  /* 0x0000000000047941 */ /* 0x000fea0003800200 */
.L_x_13889:
        /* <DEDUP_REMOVED lines=52> */
.L_x_13899:
[----:B------:R-:W-:Y:S01]  /*29ec30*/  IMAD.MOV.U32 R4, RZ, RZ, 0x5272 ;  /* 0x00005272ff047424 */ /* 0x000fe200078e00ff */
[----:B------:R-:W-:Y:S01]  /*29ec40*/  PLOP3.LUT P0, PT, PT, PT, PT, 0x8, 0x80 ;  /* 0x000000000080781c */ /* 0x000fe20003f0e170 */
[----:B------:R-:W-:-:S03]  /*29ec50*/  IMAD.MOV.U32 R15, RZ, RZ, -0x1 ;  /* 0xffffffffff0f7424 */ /* 0x000fc600078e00ff */
[----:B------:R0:W-:Y:S09]  /*29ec60*/  STL [UR45], R4 ;  /* 0x00000004ff007987 */ /* 0x0001f2000810082d */
.L_x_13900:
[----:B------:R-:W-:Y:S05]  /*29ec70*/  BSYNC.RECONVERGENT B5 ;  /* 0x0000000000057941 */ /* 0x000fea0003800200 */
.L_x_13898:
        /* <DEDUP_REMOVED lines=25> */
.L_x_13902:
[----:B------:R-:W-:Y:S05]  /*29ee10*/  BSYNC.RECONVERGENT B5 ;  /* 0x0000000000057941 */ /* 0x000fea0003800200 */
.L_x_13901:
[----:B------:R2:W-:Y:S01]  /*29ee20*/  STL [UR45], R6 ;  /* 0x00000006ff007987 */ /* 0x0005e2000810082d */
[----:B------:R-:W-:Y:S05]  /*29ee30*/  BRA `(.L_x_13903) ;  /* 0x00000000000c7947 */ /* 0x000fea0003800000 */
.L_x_13897:
[----:B------:R-:W-:-:S05]  /*29ee40*/  LEA R4, P0, R39, R14, 0x2 ;  /* 0x0000000e27047211 */ /* 0x000fca00078010ff */
[----:B------:R-:W-:-:S05]  /*29ee50*/  IMAD.X R5, RZ, RZ, R15, P0 ;  /* 0x000000ffff057224 */ /* 0x000fca00000e060f */
[----:B------:R3:W-:Y:S03]  /*29ee60*/  ST.E desc[UR36][R4.64+0x20], RZ ;  /* 0x000020ff04007985 */ /* 0x0007e6000c101924 */
.L_x_13903:
[----:B------:R-:W-:Y:S05]  /*29ee70*/  BSYNC.RECONVERGENT B4 ;  /* 0x0000000000047941 */ /* 0x000fea0003800200 */
.L_x_13896:
[----:B------:R-:W-:-:S05]  /*29ee80*/  VIADD R13, R13, 0x2 ;  /* 0x000000020d0d7836 */ /* 0x000fca0000000000 */
[----:B------:R-:W-:-:S13]  /*29ee90*/  ISETP.NE.AND P0, PT, R13, R8, PT ;  /* 0x000000080d00720c */ /* 0x000fda0003f05270 */
[----:B------:R-:W-:Y:S05]  /*29eea0*/  @P0 BRA `(.L_x_13904) ;  /* 0xfffffff400380947 */ /* 0x000fea000383ffff */
.L_x_13888:
[----:B------:R-:W-:Y:S05]  /*29eeb0*/  BSYNC B0 ;  /* 0x0000000000007941 */ /* 0x000fea0003800000 */
.L_x_13887:
        /* <DEDUP_REMOVED lines=50> */
.L_x_13908:
[----:B------:R-:W-:Y:S01]  /*29f1e0*/  IMAD.MOV.U32 R4, RZ, RZ, 0x5272 ;  /* 0x00005272ff047424 */ /* 0x000fe200078e00ff */
[----:B------:R-:W-:Y:S01]  /*29f1f0*/  PLOP3.LUT P0, PT, PT, PT, PT, 0x8, 0x80 ;  /* 0x000000000080781c */ /* 0x000fe20003f0e170 */
[----:B------:R-:W-:-:S03]  /*29f200*/  IMAD.MOV.U32 R13, RZ, RZ, -0x1 ;  /* 0xffffffffff0d7424 */ /* 0x000fc600078e00ff */
[----:B------:R0:W-:Y:S09]  /*29f210*/  STL [UR45], R4 ;  /* 0x00000004ff007987 */ /* 0x0001f2000810082d */
.L_x_13909:
[----:B------:R-:W-:Y:S05]  /*29f220*/  BSYNC.RECONVERGENT B4 ;  /* 0x0000000000047941 */ /* 0x000fea0003800200 */
.L_x_13907:
        /* <DEDUP_REMOVED lines=25> */
.L_x_13911:
[----:B------:R-:W-:Y:S05]  /*29f3c0*/  BSYNC.RECONVERGENT B4 ;  /* 0x0000000000047941 */ /* 0x000fea0003800200 */
.L_x_13910:
[----:B------:R3:W-:Y:S01]  /*29f3d0*/  STL [UR45], R6 ;  /* 0x00000006ff007987 */ /* 0x0007e2000810082d */
[----:B------:R-:W-:Y:S05]  /*29f3e0*/  BRA `(.L_x_13905) ;  /* 0x00000000000c7947 */ /* 0x000fea0003800000 */
.L_x_13906:
[----:B------:R-:W-:-:S05]  /*29f3f0*/  LEA R4, P0, R8, R12, 0x2 ;  /* 0x0000000c08047211 */ /* 0x000fca00078010ff */
[----:B------:R-:W-:-:S05]  /*29f400*/  IMAD.X R5, RZ, RZ, R13, P0 ;  /* 0x000000ffff057224 */ /* 0x000fca00000e060d */
[----:B------:R4:W-:Y:S03]  /*29f410*/  ST.E desc[UR36][R4.64+0x20], RZ ;  /* 0x000020ff04007985 */ /* 0x0009e6000c101924 */
.L_x_13905:
[----:B------:R-:W-:Y:S05]  /*29f420*/  BSYNC.RECONVERGENT B0 ;  /* 0x0000000000007941 */ /* 0x000fea0003800200 */
.L_x_13885:
[----:B------:R-:W-:-:S13]  /*29f430*/  ISETP.GE.AND P0, PT, R0, 0x1, PT ;  /* 0x000000010000780c */ /* 0x000fda0003f06270 */
[----:B------:R-:W-:Y:S05]  /*29f440*/  @!P0 BREAK B1 ;  /* 0x0000000000018942 */ /* 0x000fea0003800000 */
[----:B------:R-:W-:Y:S05]  /*29f450*/  @!P0 BRA `(.L_x_13886) ;  /* 0x0000000800f08947 */ /* 0x000fea0003800000 */
[----:B------:R-:W-:Y:S05]  /*29f460*/  BSYNC B1 ;  /* 0x0000000000017941 */ /* 0x000fea0003800000 */
.L_x_13884:
[----:B------:R-:W-:Y:S01]  /*29f470*/  ISETP.NE.AND P2, PT, R3, -0x1, PT ;  /* 0xffffffff0300780c */ /* 0x000fe20003f45270 */
[----:B------:R-:W-:-:S12]  /*29f480*/  IMAD.MOV.U32 R13, RZ, RZ, RZ ;  /* 0x000000ffff0d7224 */ /* 0x000fd800078e00ff */
.L_x_13926:
        /* <DEDUP_REMOVED lines=57> */
.L_x_13916:
[----:B------:R-:W-:Y:S05]  /*29f820*/  BSYNC.RECONVERGENT B1 ;  /* 0x0000000000017941 */ /* 0x000fea0003800200 */
.L_x_13915:
        /* <DEDUP_REMOVED lines=26> */
.L_x_13918:
[----:B------:R-:W-:Y:S05]  /*29f9d0*/  BSYNC.RECONVERGENT B1 ;  /* 0x0000000000017941 */ /* 0x000fea0003800200 */
.L_x_13917:
[----:B------:R4:W-:Y:S01]  /*29f9e0*/  STL [UR45], R6 ;  /* 0x00000006ff007987 */ /* 0x0009e2000810082d */
[----:B------:R-:W-:Y:S01]  /*29f9f0*/  PRMT R21, RZ, 0x7610, R21 ;  /* 0x00007610ff157816 */ /* 0x000fe20000000015 */
[----:B------:R-:W-:Y:S06]  /*29fa00*/  BRA `(.L_x_13913) ;  /* 0x00000000000c7947 */ /* 0x000fec0003800000 */
.L_x_13914:
[----:B------:R-:W-:-:S05]  /*29fa10*/  IADD3 R4, P0, PT, R8, R14, RZ ;  /* 0x0000000e08047210 */ /* 0x000fca0007f1e0ff */
[----:B------:R-:W-:-:S05]  /*29fa20*/  IMAD.X R5, RZ, RZ, R15, P0 ;  /* 0x000000ffff057224 */ /* 0x000fca00000e060f */
[----:B------:R1:W5:Y:S03]  /*29fa30*/  LD.E.U8 R21, desc[UR36][R4.64+0x20] ;  /* 0x0000202404157980 */ /* 0x000366000c101100 */
.L_x_13913:
[----:B------:R-:W-:Y:S05]  /*29fa40*/  BSYNC.RECONVERGENT B0 ;  /* 0x0000000000007941 */ /* 0x000fea0003800200 */
.L_x_13912:
        /* <DEDUP_REMOVED lines=55> */
.L_x_13923:
[----:B------:R-:W-:Y:S05]  /*29fdc0*/  BSYNC.RECONVERGENT B1 ;  /* 0x0000000000017941 */ /* 0x000fea0003800200 */
.L_x_13922:
        /* <DEDUP_REMOVED lines=26> */
.L_x_13925:
[----:B------:R-:W-:Y:S05]  /*29ff70*/  BSYNC.RECONVERGENT B1 ;  /* 0x0000000000017941 */ /* 0x000fea0003800200 */
.L_x_13924:
[----:B------:R1:W-:Y:S01]  /*29ff80*/  STL [UR45], R6 ;  /* 0x00000006ff007987 */ /* 0x0003e2000810082d */
[----:B------:R-:W-:Y:S05]  /*29ff90*/  BRA `(.L_x_13920) ;  /* 0x0000000000107947 */ /* 0x000fea0003800000 */
.L_x_13921:
[----:B------:R-:W-:-:S05]  /*29ffa0*/  IADD3 R4, P0, PT, R8, R14, RZ ;  /* 0x0000000e08047210 */ /* 0x000fca0007f1e0ff */
[----:B------:R-:W-:-:S05]  /*29ffb0*/  IMAD.X R5, RZ, RZ, R15, P0 ;  /* 0x000000ffff057224 */ /* 0x000fca00000e060f */
[----:B------:R1:W-:Y:S04]  /*29ffc0*/  ST.E desc[UR36][R4.64+0x20], RZ ;  /* 0x000020ff04007985 */ /* 0x0003e8000c101924 */
[----:B-----5:R1:W-:Y:S02]  /*29ffd0*/  ST.E.U8 desc[UR36][R4.64+0x20], R21 ;  /* 0x0000201504007985 */ /* 0x0203e4000c101124 */
.L_x_13920:
[----:B------:R-:W-:Y:S05]  /*29ffe0*/  BSYNC.RECONVERGENT B0 ;  /* 0x0000000000007941 */ /* 0x000fea0003800200 */
.L_x_13919:
[----:B------:R-:W-:-:S05]  /*29fff0*/  VIADD R13, R13, 0x1 ;  /* 0x000000010d0d7836 */ /* 0x000fca0000000000 */
[----:B------:R-:W-:-:S13]  /*2a0000*/  ISETP.NE.AND P0, PT, R13, R0, PT ;  /* 0x000000000d00720c */ /* 0x000fda0003f05270 */
[----:B------:R-:W-:Y:S05]  /*2a0010*/  @P0 BRA `(.L_x_13926) ;  /* 0xfffffff4001c0947 */ /* 0x000fea000383ffff */
.L_x_13886:
[----:B------:R-:W-:Y:S05]  /*2a0020*/  BSYNC B2 ;  /* 0x0000000000027941 */ /* 0x000fea0003800000 */
.L_x_13883:
        /* <DEDUP_REMOVED lines=14> */
.L_x_13882:
[----:B------:R-:W-:Y:S05]  /*2a0110*/  BSYNC B3 ;  /* 0x0000000000037941 */ /* 0x000fea0003800000 */
.L_x_13881:
        /* <DEDUP_REMOVED lines=15> */
[--C-:B-1---5:R-:W-:Y:S01]  /*2a0210*/  SHF.R.S64 R15, RZ, 0x1c, R12.reuse ;  /* 0x0000001cff0f7819 */ /* 0x122fe2000000100c */
[----:B0-----:R-:W-:Y:S01]  /*2a0220*/  IMAD.MOV.U32 R0, RZ, RZ, 0x1 ;  /* 0x00000001ff007424 */ /* 0x001fe200078e00ff */
[----:B------:R-:W-:Y:S01]  /*2a0230*/  ISETP.NE.AND P2, PT, R9, -0x1, PT ;  /* 0xffffffff0900780c */ /* 0x000fe20003f45270 */
[----:B------:R-:W-:Y:S01]  /*2a0240*/  IMAD.MOV.U32 R11, RZ, RZ, 0x4205 ;  /* 0x00004205ff0b7424 */ /* 0x000fe200078e00ff */
[----:B------:R-:W-:Y:S01]  /*2a0250*/  SHF.R.S32.HI R21, RZ, 0x1c, R12 ;  /* 0x0000001cff157819 */ /* 0x000fe2000001140c */
        /* <DEDUP_REMOVED lines=28> */
.L_x_13928:
[----:B------:R-:W-:Y:S05]  /*2a0420*/  BSYNC.RECONVERGENT B0 ;  /* 0x0000000000007941 */ /* 0x000fea0003800200 */
.L_x_13927:
        /* <DEDUP_REMOVED lines=84> */
.L_x_13932:
[----:B------:R-:W-:Y:S05]  /*2a0970*/  BSYNC.RECONVERGENT B1 ;  /* 0x0000000000017941 */ /* 0x000fea0003800200 */
.L_x_13931:
        /* <DEDUP_REMOVED lines=11> */
.L_x_13930:
[----:B------:R-:W-:Y:S05]  /*2a0a30*/  BSYNC.RECONVERGENT B0 ;  /* 0x0000000000007941 */ /* 0x000fea0003800200 */
.L_x_13929:
        /* <DEDUP_REMOVED lines=73> */
.L_x_13952:
        /* <DEDUP_REMOVED lines=52> */
.L_x_13940:
[----:B------:R-:W-:Y:S05]  /*2a1210*/  BSYNC.RECONVERGENT B3 ;  /* 0x0000000000037941 */ /* 0x000fea0003800200 */
.L_x_13939:
        /* <DEDUP_REMOVED lines=26> */
.L_x_13942:
[----:B------:R-:W-:Y:S05]  /*2a13c0*/  BSYNC.RECONVERGENT B3 ;  /* 0x0000000000037941 */ /* 0x000fea0003800200 */
.L_x_13941:
[----:B------:R2:W-:Y:S01]  /*2a13d0*/  STL [UR45], R6 ;  /* 0x00000006ff007987 */ /* 0x0005e2000810082d */
[----:B------:R-:W-:Y:S05]  /*2a13e0*/  BRA `(.L_x_13943) ;  /* 0x00000000000c7947 */ /* 0x000fea0003800000 */
.L_x_13938:
[----:B------:R-:W-:-:S05]  /*2a13f0*/  LEA R4, P0, R15, R20, 0x2 ;  /* 0x000000140f047211 */ /* 0x000fca00078010ff */
[----:B------:R-:W-:-:S05]  /*2a1400*/  IMAD.X R5, RZ, RZ, R21, P0 ;  /* 0x000000ffff057224 */ /* 0x000fca00000e0615 */
[----:B------:R0:W-:Y:S03]  /*2a1410*/  ST.E desc[UR36][R4.64+0x20], RZ ;  /* 0x000020ff04007985 */ /* 0x0001e6000c101924 */
.L_x_13943:
[----:B------:R-:W-:Y:S05]  /*2a1420*/  BSYNC.RECONVERGENT B2 ;  /* 0x0000000000027941 */ /* 0x000fea0003800200 */
.L_x_13937:
        /* <DEDUP_REMOVED lines=52> */
.L_x_13947:
[----:B------:R-:W-:Y:S01]  /*2a1770*/  IMAD.MOV.U32 R4, RZ, RZ, 0x5272 ;  /* 0x00005272ff047424 */ /* 0x000fe200078e00ff */
[----:B------:R-:W-:Y:S01]  /*2a1780*/  PLOP3.LUT P0, PT, PT, PT, PT, 0x8, 0x80 ;  /* 0x000000000080781c */ /* 0x000fe20003f0e170 */
[----:B------:R-:W-:-:S03]  /*2a1790*/  IMAD.MOV.U32 R21, RZ, RZ, -0x1 ;  /* 0xffffffffff157424 */ /* 0x000fc600078e00ff */
[----:B------:R0:W-:Y:S09]  /*2a17a0*/  STL [UR45], R4 ;  /* 0x00000004ff007987 */ /* 0x0001f2000810082d */
.L_x_13948:
[----:B------:R-:W-:Y:S05]  /*2a17b0*/  BSYNC.RECONVERGENT B3 ;  /* 0x0000000000037941 */ /* 0x000fea0003800200 */
.L_x_13946:
        /* <DEDUP_REMOVED lines=25> */
.L_x_13950:
[----:B------:R-:W-:Y:S05]  /*2a1950*/  BSYNC.RECONVERGENT B3 ;  /* 0x0000000000037941 */ /* 0x000fea0003800200 */
.L_x_13949:
[----:B------:R2:W-:Y:S01]  /*2a1960*/  STL [UR45], R6 ;  /* 0x00000006ff007987 */ /* 0x0005e2000810082d */
[----:B------:R-:W-:Y:S05]  /*2a1970*/  BRA `(.L_x_13951) ;  /* 0x00000000000c7947 */ /* 0x000fea0003800000 */
.L_x_13945:
[----:B------:R-:W-:-:S05]  /*2a1980*/  LEA R4, P0, R41, R20, 0x2 ;  /* 0x0000001429047211 */ /* 0x000fca00078010ff */
[----:B------:R-:W-:-:S05]  /*2a1990*/  IMAD.X R5, RZ, RZ, R21, P0 ;  /* 0x000000ffff057224 */ /* 0x000fca00000e0615 */
[----:B------:R3:W-:Y:S03]  /*2a19a0*/  ST.E desc[UR36][R4.64+0x20], RZ ;  /* 0x000020ff04007985 */ /* 0x0007e6000c101924 */
.L_x_13951:
[----:B------:R-:W-:Y:S05]  /*2a19b0*/  BSYNC.RECONVERGENT B2 ;  /* 0x0000000000027941 */ /* 0x000fea0003800200 */
.L_x_13944:
[----:B------:R-:W-:-:S05]  /*2a19c0*/  VIADD R15, R15, 0x2 ;  /* 0x000000020f0f7836 */ /* 0x000fca0000000000 */
[----:B------:R-:W-:-:S13]  /*2a19d0*/  ISETP.NE.AND P0, PT, R15, R10, PT ;  /* 0x0000000a0f00720c */ /* 0x000fda0003f05270 */
[----:B------:R-:W-:Y:S05]  /*2a19e0*/  @P0 BRA `(.L_x_13952) ;  /* 0xfffffff400380947 */ /* 0x000fea000383ffff */
.L_x_13936:
[----:B------:R-:W-:Y:S05]  /*2a19f0*/  BSYNC B1 ;  /* 0x0000000000017941 */ /* 0x000fea0003800000 */
.L_x_13935:
        /* <DEDUP_REMOVED lines=49> */
.L_x_13955:
[----:B------:R-:W-:Y:S01]  /*2a1d10*/  IMAD.MOV.U32 R4, RZ, RZ, 0x5272 ;  /* 0x00005272ff047424 */ /* 0x000fe200078e00ff */
[----:B------:R-:W-:Y:S01]  /*2a1d20*/  PLOP3.LUT P0, PT, PT, PT, PT, 0x8, 0x80 ;  /* 0x000000000080781c */ /* 0x000fe20003f0e170 */
[----:B------:R-:W-:-:S03]  /*2a1d30*/  IMAD.MOV.U32 R15, RZ, RZ, -0x1 ;  /* 0xffffffffff0f7424 */ /* 0x000fc600078e00ff */
[----:B------:R0:W-:Y:S09]  /*2a1d40*/  STL [UR45], R4 ;  /* 0x00000004ff007987 */ /* 0x0001f2000810082d */
.L_x_13956:
[----:B------:R-:W-:Y:S05]  /*2a1d50*/  BSYNC.RECONVERGENT B1 ;  /* 0x0000000000017941 */ /* 0x000fea0003800200 */
.L_x_13954:
        /* <DEDUP_REMOVED lines=25> */
.L_x_13958:
[----:B------:R-:W-:Y:S05]  /*2a1ef0*/  BSYNC.RECONVERGENT B1 ;  /* 0x0000000000017941 */ /* 0x000fea0003800200 */
.L_x_13957:
[----:B------:R4:W-:Y:S01]  /*2a1f00*/  STL [UR45], R6 ;  /* 0x00000006ff007987 */ /* 0x0009e2000810082d */
[----:B------:R-:W-:Y:S05]  /*2a1f10*/  BRA `(.L_x_13934) ;  /* 0x00000000000c7947 */ /* 0x000fea0003800000 */
.L_x_13953:
[----:B------:R-:W-:-:S05]  /*2a1f20*/  LEA R4, P0, R10, R14, 0x2 ;  /* 0x0000000e0a047211 */ /* 0x000fca00078010ff */
[----:B------:R-:W-:-:S05]  /*2a1f30*/  IMAD.X R5, RZ, RZ, R15, P0 ;  /* 0x000000ffff057224 */ /* 0x000fca00000e060f */
[----:B------:R0:W-:Y:S03]  /*2a1f40*/  ST.E desc[UR36][R4.64+0x20], RZ ;  /* 0x000020ff04007985 */ /* 0x0001e6000c101924 */
.L_x_13934:
[----:B------:R-:W-:Y:S05]  /*2a1f50*/  BSYNC B0 ;  /* 0x0000000000007941 */ /* 0x000fea0003800000 */
.L_x_13933:
[----:B------:R-:W-:Y:S01]  /*2a1f60*/  ISETP.GE.AND P0, PT, R0, 0x1, PT ;  /* 0x000000010000780c */ /* 0x000fe20003f06270 */
[----:B------:R-:W-:-:S12]  /*2a1f70*/  BSSY B0, `(.L_x_13959) ;  /* 0x00000bd000007945 */ /* 0x000fd80003800000 */
[----:B------:R-:W-:Y:S05]  /*2a1f80*/  @!P0 BRA `(.L_x_13960) ;  /* 0x0000000800ec8947 */ /* 0x000fea0003800000 */
[----:B-----5:R-:W-:Y:S01]  /*2a1f90*/  ISETP.NE.AND P2, PT, R13, -0x1, PT ;  /* 0xffffffff0d00780c */ /* 0x020fe20003f45270 */
[----:B-1----:R-:W-:-:S12]  /*2a1fa0*/  IMAD.MOV.U32 R15, RZ, RZ, RZ ;  /* 0x000000ffff0f7224 */ /* 0x002fd800078e00ff */
.L_x_13975:
[----:B01-3--:R-:W-:Y:S01]  /*2a1fb0*/  @!P2 IMAD.MOV.U32 R4, RZ, RZ, 0x5368 ;  /* 0x00005368ff04a424 */ /* 0x00bfe200078e00ff */
        /* <DEDUP_REMOVED lines=56> */
.L_x_13965:
[----:B------:R-:W-:Y:S05]  /*2a2340*/  BSYNC.RECONVERGENT B2 ;  /* 0x0000000000027941 */ /* 0x000fea0003800200 */
.L_x_13964:
        /* <DEDUP_REMOVED lines=26> */
.L_x_13967:
[----:B------:R-:W-:Y:S05]  /*2a24f0*/  BSYNC.RECONVERGENT B2 ;  /* 0x0000000000027941 */ /* 0x000fea0003800200 */
.L_x_13966:
[----:B------:R3:W-:Y:S01]  /*2a2500*/  STL [UR45], R6 ;  /* 0x00000006ff007987 */ /* 0x0007e2000810082d */
[----:B------:R-:W-:Y:S01]  /*2a2510*/  PRMT R33, RZ, 0x7610, R33 ;  /* 0x00007610ff217816 */ /* 0x000fe20000000021 */
[----:B------:R-:W-:Y:S06]  /*2a2520*/  BRA `(.L_x_13962) ;  /* 0x00000000000c7947 */ /* 0x000fec0003800000 */
.L_x_13963:
[----:B------:R-:W-:-:S05]  /*2a2530*/  IADD3 R4, P0, PT, R8, R20, RZ ;  /* 0x0000001408047210 */ /* 0x000fca0007f1e0ff */
[----:B------:R-:W-:-:S05]  /*2a2540*/  IMAD.X R5, RZ, RZ, R21, P0 ;  /* 0x000000ffff057224 */ /* 0x000fca00000e0615 */
[----:B------:R1:W5:Y:S03]  /*2a2550*/  LD.E.U8 R33, desc[UR36][R4.64+0x20] ;  /* 0x0000202404217980 */ /* 0x000366000c101100 */
.L_x_13962:
[----:B------:R-:W-:Y:S05]  /*2a2560*/  BSYNC.RECONVERGENT B1 ;  /* 0x0000000000017941 */ /* 0x000fea0003800200 */
.L_x_13961:
        /* <DEDUP_REMOVED lines=55> */
.L_x_13972:
[----:B------:R-:W-:Y:S05]  /*2a28e0*/  BSYNC.RECONVERGENT B2 ;  /* 0x0000000000027941 */ /* 0x000fea0003800200 */
.L_x_13971:
        /* <DEDUP_REMOVED lines=26> */
.L_x_13974:
[----:B------:R-:W-:Y:S05]  /*2a2a90*/  BSYNC.RECONVERGENT B2 ;  /* 0x0000000000027941 */ /* 0x000fea0003800200 */
.L_x_13973:
[----:B------:R1:W-:Y:S01]  /*2a2aa0*/  STL [UR45], R6 ;  /* 0x00000006ff007987 */ /* 0x0003e2000810082d */
[----:B------:R-:W-:Y:S05]  /*2a2ab0*/  BRA `(.L_x_13969) ;  /* 0x0000000000107947 */ /* 0x000fea0003800000 */
.L_x_13970:
[----:B------:R-:W-:-:S05]  /*2a2ac0*/  IADD3 R4, P0, PT, R8, R20, RZ ;  /* 0x0000001408047210 */ /* 0x000fca0007f1e0ff */
[----:B------:R-:W-:-:S05]  /*2a2ad0*/  IMAD.X R5, RZ, RZ, R21, P0 ;  /* 0x000000ffff057224 */ /* 0x000fca00000e0615 */
[----:B------:R1:W-:Y:S04]  /*2a2ae0*/  ST.E desc[UR36][R4.64+0x20], RZ ;  /* 0x000020ff04007985 */ /* 0x0003e8000c101924 */
[----:B-----5:R1:W-:Y:S02]  /*2a2af0*/  ST.E.U8 desc[UR36][R4.64+0x20], R33 ;  /* 0x0000202104007985 */ /* 0x0203e4000c101124 */
.L_x_13969:
[----:B------:R-:W-:Y:S05]  /*2a2b00*/  BSYNC.RECONVERGENT B1 ;  /* 0x0000000000017941 */ /* 0x000fea0003800200 */
.L_x_13968:
[----:B------:R-:W-:-:S05]  /*2a2b10*/  VIADD R15, R15, 0x1 ;  /* 0x000000010f0f7836 */ /* 0x000fca0000000000 */
[----:B------:R-:W-:-:S13]  /*2a2b20*/  ISETP.NE.AND P0, PT, R15, R0, PT ;  /* 0x000000000f00720c */ /* 0x000fda0003f05270 */
[----:B------:R-:W-:Y:S05]  /*2a2b30*/  @P0 BRA `(.L_x_13975) ;  /* 0xfffffff4001c0947 */ /* 0x000fea000383ffff */
.L_x_13960:
[----:B------:R-:W-:Y:S05]  /*2a2b40*/  BSYNC B0 ;  /* 0x0000000000007941 */ /* 0x000fea0003800000 */
.L_x_13959:
[----:B------:R-:W-:Y:S01]  /*2a2b50*/  ISETP.GE.AND P0, PT, R9, 0x1, PT ;  /* 0x000000010900780c */ /* 0x000fe20003f06270 */
[----:B------:R-:W-:-:S12]  /*2a2b60*/  BSSY B0, `(.L_x_13976) ;  /* 0x00000be000007945 */ /* 0x000fd80003800000 */
[----:B------:R-:W-:Y:S05]  /*2a2b70*/  @!P0 BRA `(.L_x_13977) ;  /* 0x0000000800f08947 */ /* 0x000fea0003800000 */
[----:B-----5:R-:W-:Y:S01]  /*2a2b80*/  ISETP.NE.AND P2, PT, R11, -0x1, PT ;  /* 0xffffffff0b00780c */ /* 0x020fe20003f45270 */
[----:B0-----:R-:W-:-:S12]  /*2a2b90*/  IMAD.MOV.U32 R8, RZ, RZ, RZ ;  /* 0x000000ffff087224 */ /* 0x001fd800078e00ff */
.L_x_13992:
        /* <DEDUP_REMOVED lines=56> */
.L_x_13982:
[----:B------:R-:W-:Y:S05]  /*2a2f20*/  BSYNC.RECONVERGENT B2 ;  /* 0x0000000000027941 */ /* 0x000fea0003800200 */
.L_x_13981:
        /* <DEDUP_REMOVED lines=26> */
.L_x_13984:
[----:B------:R-:W-:Y:S05]  /*2a30d0*/  BSYNC.RECONVERGENT B2 ;  /* 0x0000000000027941 */ /* 0x000fea0003800200 */
.L_x_13983:
[----:B------:R3:W-:Y:S01]  /*2a30e0*/  STL [UR45], R6 ;  /* 0x00000006ff007987 */ /* 0x0007e2000810082d */
[----:B------:R-:W-:Y:S01]  /*2a30f0*/  PRMT R15, RZ, 0x7610, R15 ;  /* 0x00007610ff0f7816 */ /* 0x000fe2000000000f */
[----:B------:R-:W-:Y:S06]  /*2a3100*/  BRA `(.L_x_13979) ;  /* 0x00000000000c7947 */ /* 0x000fec0003800000 */
.L_x_13980:
[----:B------:R-:W-:-:S05]  /*2a3110*/  LEA R4, P0, R8, R12, 0x2 ;  /* 0x0000000c08047211 */ /* 0x000fca00078010ff */
[----:B------:R-:W-:-:S05]  /*2a3120*/  IMAD.X R5, RZ, RZ, R13, P0 ;  /* 0x000000ffff057224 */ /* 0x000fca00000e060d */
[----:B------:R1:W5:Y:S03]  /*2a3130*/  LD.E.U8 R15, desc[UR36][R4.64+0x20] ;  /* 0x00002024040f7980 */ /* 0x000366000c101100 */
.L_x_13979:
[----:B------:R-:W-:Y:S05]  /*2a3140*/  BSYNC.RECONVERGENT B1 ;  /* 0x0000000000017941 */ /* 0x000fea0003800200 */
.L_x_13978:
        /* <DEDUP_REMOVED lines=57> */
.L_x_13989:
[----:B------:R-:W-:Y:S05]  /*2a34e0*/  BSYNC.RECONVERGENT B2 ;  /* 0x0000000000027941 */ /* 0x000fea0003800200 */
.L_x_13988:
        /* <DEDUP_REMOVED lines=26> */
.L_x_13991:
[----:B------:R-:W-:Y:S05]  /*2a3690*/  BSYNC.RECONVERGENT B2 ;  /* 0x0000000000027941 */ /* 0x000fea0003800200 */
.L_x_13990:
[----:B------:R1:W-:Y:S01]  /*2a36a0*/  STL [UR45], R6 ;  /* 0x00000006ff007987 */ /* 0x0003e2000810082d */
[----:B------:R-:W-:Y:S05]  /*2a36b0*/  BRA `(.L_x_13986) ;  /* 0x0000000000107947 */ /* 0x000fea0003800000 */
.L_x_13987:
[----:B------:R-:W-:-:S05]  /*2a36c0*/  LEA R4, P0, R39, R12, 0x2 ;  /* 0x0000000c27047211 */ /* 0x000fca00078010ff */
[----:B------:R-:W-:-:S05]  /*2a36d0*/  IMAD.X R5, RZ, RZ, R13, P0 ;  /* 0x000000ffff057224 */ /* 0x000fca00000e060d */
[----:B------:R1:W-:Y:S04]  /*2a36e0*/  ST.E desc[UR36][R4.64+0x20], RZ ;  /* 0x000020ff04007985 */ /* 0x0003e8000c101924 */
[----:B-----5:R1:W-:Y:S02]  /*2a36f0*/  ST.E.U8 desc[UR36][R4.64+0x20], R15 ;  /* 0x0000200f04007985 */ /* 0x0203e4000c101124 */
.L_x_13986:
[----:B------:R-:W-:Y:S05]  /*2a3700*/  BSYNC.RECONVERGENT B1 ;  /* 0x0000000000017941 */ /* 0x000fea0003800200 */
.L_x_13985:
[----:B------:R-:W-:-:S05]  /*2a3710*/  VIADD R8, R8, 0x1 ;  /* 0x0000000108087836 */ /* 0x000fca0000000000 */
[----:B------:R-:W-:-:S13]  /*2a3720*/  ISETP.NE.AND P0, PT, R8, R9, PT ;  /* 0x000000090800720c */ /* 0x000fda0003f05270 */
[----:B------:R-:W-:Y:S05]  /*2a3730*/  @P0 BRA `(.L_x_13992) ;  /* 0xfffffff400180947 */ /* 0x000fea000383ffff */
.L_x_13977:
[----:B------:R-:W-:Y:S05]  /*2a3740*/  BSYNC B0 ;  /* 0x0000000000007941 */ /* 0x000fea0003800000 */
.L_x_13976:
[----:B------:R-:W-:Y:S02]  /*2a3750*/  IMAD.MOV.U32 R10, RZ, RZ, 0x30 ;  /* 0x00000030ff0a7424 */ /* 0x000fe400078e00ff */
        /* <DEDUP_REMOVED lines=78> */
.L_x_14016:
        /* <DEDUP_REMOVED lines=52> */
.L_x_14004:
[----:B------:R-:W-:Y:S05]  /*2a3f80*/  BSYNC.RECONVERGENT B5 ;  /* 0x0000000000057941 */ /* 0x000fea0003800200 */
.L_x_14003:
        /* <DEDUP_REMOVED lines=26> */
.L_x_14006:
[----:B------:R-:W-:Y:S05]  /*2a4130*/  BSYNC.RECONVERGENT B5 ;  /* 0x0000000000057941 */ /* 0x000fea0003800200 */
.L_x_14005:
[----:B------:R2:W-:Y:S01]  /*2a4140*/  STL [UR45], R6 ;  /* 0x00000006ff007987 */ /* 0x0005e2000810082d */
[----:B------:R-:W-:Y:S05]  /*2a4150*/  BRA `(.L_x_14007) ;  /* 0x00000000000c7947 */ /* 0x000fea0003800000 */
.L_x_14002:
[----:B------:R-:W-:-:S05]  /*2a4160*/  LEA R4, P0, R13, R14, 0x2 ;  /* 0x0000000e0d047211 */ /* 0x000fca00078010ff */
[----:B------:R-:W-:-:S05]  /*2a4170*/  IMAD.X R5, RZ, RZ, R15, P0 ;  /* 0x000000ffff057224 */ /* 0x000fca00000e060f */
[----:B------:R3:W-:Y:S03]  /*2a4180*/  ST.E desc[UR36][R4.64+0x20], RZ ;  /* 0x000020ff04007985 */ /* 0x0007e6000c101924 */
.L_x_14007:
[----:B------:R-:W-:Y:S05]  /*2a4190*/  BSYNC.RECONVERGENT B4 ;  /* 0x0000000000047941 */ /* 0x000fea0003800200 */
.L_x_14001:
        /* <DEDUP_REMOVED lines=52> */
.L_x_14011:
[----:B------:R-:W-:Y:S01]  /*2a44e0*/  IMAD.MOV.U32 R4, RZ, RZ, 0x5272 ;  /* 0x00005272ff047424 */ /* 0x000fe200078e00ff */
[----:B------:R-:W-:Y:S01]  /*2a44f0*/  PLOP3.LUT P0, PT, PT, PT, PT, 0x8, 0x80 ;  /* 0x000000000080781c */ /* 0x000fe20003f0e170 */
[----:B------:R-:W-:-:S03]  /*2a4500*/  IMAD.MOV.U32 R15, RZ, RZ, -0x1 ;  /* 0xffffffffff0f7424 */ /* 0x000fc600078e00ff */
[----:B------:R0:W-:Y:S09]  /*2a4510*/  STL [UR45], R4 ;  /* 0x00000004ff007987 */ /* 0x0001f2000810082d */
.L_x_14012:
[----:B------:R-:W-:Y:S05]  /*2a4520*/  BSYNC.RECONVERGENT B5 ;  /* 0x0000000000057941 */ /* 0x000fea0003800200 */
.L_x_14010:
        /* <DEDUP_REMOVED lines=25> */
.L_x_14014:
[----:B------:R-:W-:Y:S05]  /*2a46c0*/  BSYNC.RECONVERGENT B5 ;  /* 0x0000000000057941 */ /* 0x000fea0003800200 */
.L_x_14013:
[----:B------:R2:W-:Y:S01]  /*2a46d0*/  STL [UR45], R6 ;  /* 0x00000006ff007987 */ /* 0x0005e2000810082d */
[----:B------:R-:W-:Y:S05]  /*2a46e0*/  BRA `(.L_x_14015) ;  /* 0x00000000000c7947 */ /* 0x000fea0003800000 */
.L_x_14009:
[----:B------:R-:W-:-:S05]  /*2a46f0*/  LEA R4, P0, R39, R14, 0x2 ;  /* 0x0000000e27047211 */ /* 0x000fca00078010ff */
[----:B------:R-:W-:-:S05]  /*2a4700*/  IMAD.X R5, RZ, RZ, R15, P0 ;  /* 0x000000ffff057224 */ /* 0x000fca00000e060f */
[----:B------:R0:W-:Y:S03]  /*2a4710*/  ST.E desc[UR36][R4.64+0x20], RZ ;  /* 0x000020ff04007985 */ /* 0x0001e6000c101924 */
.L_x_14015:
[----:B------:R-:W-:Y:S05]  /*2a4720*/  BSYNC.RECONVERGENT B4 ;  /* 0x0000000000047941 */ /* 0x000fea0003800200 */
.L_x_14008:
[----:B------:R-:W-:-:S05]  /*2a4730*/  VIADD R13, R13, 0x2 ;  /* 0x000000020d0d7836 */ /* 0x000fca0000000000 */
[----:B------:R-:W-:-:S13]  /*2a4740*/  ISETP.NE.AND P0, PT, R13, R10, PT ;  /* 0x0000000a0d00720c */ /* 0x000fda0003f05270 */
[----:B------:R-:W-:Y:S05]  /*2a4750*/  @P0 BRA `(.L_x_14016) ;  /* 0xfffffff400380947 */ /* 0x000fea000383ffff */
.L_x_14000:
[----:B------:R-:W-:Y:S05]  /*2a4760*/  BSYNC B0 ;  /* 0x0000000000007941 */ /* 0x000fea0003800000 */
.L_x_13999:
        /* <DEDUP_REMOVED lines=50> */
.L_x_14020:
[----:B------:R-:W-:Y:S01]  /*2a4a90*/  IMAD.MOV.U32 R4, RZ, RZ, 0x5272 ;  /* 0x00005272ff047424 */ /* 0x000fe200078e00ff */
[----:B------:R-:W-:Y:S01]  /*2a4aa0*/  PLOP3.LUT P0, PT, PT, PT, PT, 0x8, 0x80 ;  /* 0x000000000080781c */ /* 0x000fe20003f0e170 */
[----:B------:R-:W-:-:S03]  /*2a4ab0*/  IMAD.MOV.U32 R13, RZ, RZ, -0x1 ;  /* 0xffffffffff0d7424 */ /* 0x000fc600078e00ff */
[----:B------:R0:W-:Y:S09]  /*2a4ac0*/  STL [UR45], R4 ;  /* 0x00000004ff007987 */ /* 0x0001f2000810082d */
.L_x_14021:
[----:B------:R-:W-:Y:S05]  /*2a4ad0*/  BSYNC.RECONVERGENT B4 ;  /* 0x0000000000047941 */ /* 0x000fea0003800200 */
.L_x_14019:
        /* <DEDUP_REMOVED lines=25> */
.L_x_14023:
[----:B------:R-:W-:Y:S05]  /*2a4c70*/  BSYNC.RECONVERGENT B4 ;  /* 0x0000000000047941 */ /* 0x000fea0003800200 */
.L_x_14022:
[----:B------:R3:W-:Y:S01]  /*2a4c80*/  STL [UR45], R6 ;  /* 0x00000006ff007987 */ /* 0x0007e2000810082d */
[----:B------:R-:W-:Y:S05]  /*2a4c90*/  BRA `(.L_x_14017) ;  /* 0x00000000000c7947 */ /* 0x000fea0003800000 */
.L_x_14018:
[----:B------:R-:W-:-:S05]  /*2a4ca0*/  LEA R4, P0, R10, R12, 0x2 ;  /* 0x0000000c0a047211 */ /* 0x000fca00078010ff */
[----:B------:R-:W-:-:S05]  /*2a4cb0*/  IMAD.X R5, RZ, RZ, R13, P0 ;  /* 0x000000ffff057224 */ /* 0x000fca00000e060d */
[----:B------:R0:W-:Y:S03]  /*2a4cc0*/  ST.E desc[UR36][R4.64+0x20], RZ ;  /* 0x000020ff04007985 */ /* 0x0001e6000c101924 */
.L_x_14017:
[----:B------:R-:W-:Y:S05]  /*2a4cd0*/  BSYNC.RECONVERGENT B0 ;  /* 0x0000000000007941 */ /* 0x000fea0003800200 */
.L_x_13997:
[----:B------:R-:W-:-:S13]  /*2a4ce0*/  ISETP.GE.AND P0, PT, R0, 0x1, PT ;  /* 0x000000010000780c */ /* 0x000fda0003f06270 */
[----:B------:R-:W-:Y:S05]  /*2a4cf0*/  @!P0 BREAK B1 ;  /* 0x0000000000018942 */ /* 0x000fea0003800000 */
[----:B------:R-:W-:Y:S05]  /*2a4d00*/  @!P0 BRA `(.L_x_13998) ;  /* 0x0000000800f08947 */ /* 0x000fea0003800000 */
[----:B------:R-:W-:Y:S05]  /*2a4d10*/  BSYNC B1 ;  /* 0x0000000000017941 */ /* 0x000fea0003800000 */
.L_x_13996:
[----:B------:R-:W-:Y:S01]  /*2a4d20*/  ISETP.NE.AND P2, PT, R3, -0x1, PT ;  /* 0xffffffff0300780c */ /* 0x000fe20003f45270 */
[----:B------:R-:W-:-:S12]  /*2a4d30*/  IMAD.MOV.U32 R13, RZ, RZ, RZ ;  /* 0x000000ffff0d7224 */ /* 0x000fd800078e00ff */
.L_x_14038:
        /* <DEDUP_REMOVED lines=57> */
.L_x_14028:
[----:B------:R-:W-:Y:S05]  /*2a50d0*/  BSYNC.RECONVERGENT B1 ;  /* 0x0000000000017941 */ /* 0x000fea0003800200 */
.L_x_14027:
        /* <DEDUP_REMOVED lines=26> */
.L_x_14030:
[----:B------:R-:W-:Y:S05]  /*2a5280*/  BSYNC.RECONVERGENT B1 ;  /* 0x0000000000017941 */ /* 0x000fea0003800200 */
.L_x_14029:
[----:B------:R1:W-:Y:S01]  /*2a5290*/  STL [UR45], R6 ;  /* 0x00000006ff007987 */ /* 0x0003e2000810082d */
[----:B------:R-:W-:Y:S01]  /*2a52a0*/  PRMT R21, RZ, 0x7610, R21 ;  /* 0x00007610ff157816 */ /* 0x000fe20000000015 */
[----:B------:R-:W-:Y:S06]  /*2a52b0*/  BRA `(.L_x_14025) ;  /* 0x00000000000c7947 */ /* 0x000fec0003800000 */
.L_x_14026:
[----:B------:R-:W-:-:S05]  /*2a52c0*/  IADD3 R4, P0, PT, R8, R14, RZ ;  /* 0x0000000e08047210 */ /* 0x000fca0007f1e0ff */
[----:B------:R-:W-:-:S05]  /*2a52d0*/  IMAD.X R5, RZ, RZ, R15, P0 ;  /* 0x000000ffff057224 */ /* 0x000fca00000e060f */
[----:B------:R4:W5:Y:S03]  /*2a52e0*/  LD.E.U8 R21, desc[UR36][R4.64+0x20] ;  /* 0x0000202404157980 */ /* 0x000966000c101100 */
.L_x_14025:
[----:B------:R-:W-:Y:S05]  /*2a52f0*/  BSYNC.RECONVERGENT B0 ;  /* 0x0000000000007941 */ /* 0x000fea0003800200 */
.L_x_14024:
        /* <DEDUP_REMOVED lines=55> */
.L_x_14035:
[----:B------:R-:W-:Y:S05]  /*2a5670*/  BSYNC.RECONVERGENT B1 ;  /* 0x0000000000017941 */ /* 0x000fea0003800200 */
.L_x_14034:
        /* <DEDUP_REMOVED lines=26> */
.L_x_14037:
[----:B------:R-:W-:Y:S05]  /*2a5820*/  BSYNC.RECONVERGENT B1 ;  /* 0x0000000000017941 */ /* 0x000fea0003800200 */
.L_x_14036:
[----:B------:R4:W-:Y:S01]  /*2a5830*/  STL [UR45], R6 ;  /* 0x00000006ff007987 */ /* 0x0009e2000810082d */
[----:B------:R-:W-:Y:S05]  /*2a5840*/  BRA `(.L_x_14032) ;  /* 0x0000000000107947 */ /* 0x000fea0003800000 */
.L_x_14033:
[----:B------:R-:W-:-:S05]  /*2a5850*/  IADD3 R4, P0, PT, R8, R14, RZ ;  /* 0x0000000e08047210 */ /* 0x000fca0007f1e0ff */
[----:B------:R-:W-:-:S05]  /*2a5860*/  IMAD.X R5, RZ, RZ, R15, P0 ;  /* 0x000000ffff057224 */ /* 0x000fca00000e060f */
[----:B------:R0:W-:Y:S04]  /*2a5870*/  ST.E desc[UR36][R4.64+0x20], RZ ;  /* 0x000020ff04007985 */ /* 0x0001e8000c101924 */
[----:B-----5:R0:W-:Y:S02]  /*2a5880*/  ST.E.U8 desc[UR36][R4.64+0x20], R21 ;  /* 0x0000201504007985 */ /* 0x0201e4000c101124 */
.L_x_14032:
[----:B------:R-:W-:Y:S05]  /*2a5890*/  BSYNC.RECONVERGENT B0 ;  /* 0x0000000000007941 */ /* 0x000fea0003800200 */
.L_x_14031:
[----:B------:R-:W-:-:S05]  /*2a58a0*/  VIADD R13, R13, 0x1 ;  /* 0x000000010d0d7836 */ /* 0x000fca0000000000 */
[----:B------:R-:W-:-:S13]  /*2a58b0*/  ISETP.NE.AND P0, PT, R13, R0, PT ;  /* 0x000000000d00720c */ /* 0x000fda0003f05270 */
[----:B------:R-:W-:Y:S05]  /*2a58c0*/  @P0 BRA `(.L_x_14038) ;  /* 0xfffffff4001c0947 */ /* 0x000fea000383ffff */
.L_x_13998:
[----:B------:R-:W-:Y:S05]  /*2a58d0*/  BSYNC B2 ;  /* 0x0000000000027941 */ /* 0x000fea0003800000 */
.L_x_13995:
        /* <DEDUP_REMOVED lines=14> */
.L_x_13994:
[----:B------:R-:W-:Y:S05]  /*2a59c0*/  BSYNC B3 ;  /* 0x0000000000037941 */ /* 0x000fea0003800000 */
.L_x_13993:
        /* <DEDUP_REMOVED lines=15> */
[--C-:B------:R-:W-:Y:S01]  /*2a5ac0*/  SHF.R.S64 R13, RZ, 0x1c, R12.reuse ;  /* 0x0000001cff0d7819 */ /* 0x100fe2000000100c */
[----:B0-----:R-:W-:Y:S01]  /*2a5ad0*/  IMAD.MOV.U32 R0, RZ, RZ, 0x1 ;  /* 0x00000001ff007424 */ /* 0x001fe200078e00ff */
        /* <DEDUP_REMOVED lines=31> */
.L_x_14040:
[----:B------:R-:W-:Y:S05]  /*2a5cd0*/  BSYNC.RECONVERGENT B0 ;  /* 0x0000000000007941 */ /* 0x000fea0003800200 */
.L_x_14039:
[----:B------:R-:W-:Y:S01]  /*2a5ce0*/  IMAD.MOV.U32 R4, RZ, RZ, R28 ;  /* 0x000000ffff047224 */ /* 0x000fe200078e001c */
[----:B------:R-:W-:Y:S05]  /*2a5cf0*/  @!P1 BREAK B7 ;  /* 0x0000000000079942 */ /* 0x000fea0003800000 */
[----:B------:R-:W-:Y:S01]  /*2a5d00*/  IMAD.MOV.U32 R5, RZ, RZ, 0x0 ;  /* 0x00000000ff057424 */ /* 0x000fe200078e00ff */
[----:B------:R-:W-:Y:S05]  /*2a5d10*/  @!P1 BREAK B9 ;  /* 0x0000000000099942 */ /* 0x000fea0003800000 */
[----:B------:R-:W-:Y:S05]  /*2a5d20*/  @!P1 BREAK B8 ;  /* 0x0000000000089942 */ /* 0x000fea0003800000 */
[----:B01---5:R-:W-:Y:S05]  /*2a5d30*/  @!P1 RET.REL.NODEC R4 `(_Z5entryPcS_PiPxS1_S0_S0_P19HostDeviceInterfacei) ;  /* 0xffffd5a004b09950 */ /* 0x023fea0003c3ffff */
[----:B------:R-:W-:Y:S01]  /*2a5d40*/  ISETP.NE.AND P1, PT, R16, -0x80000000, PT ;  /* 0x800000001000780c */ /* 0x000fe20003f25270 */
[----:B------:R-:W-:Y:S01]  /*2a5d50*/  BSSY B0, `(.L_x_14041) ;  /* 0x00008f2000007945 */ /* 0x000fe20003800000 */
[----:B------:R-:W-:Y:S02]  /*2a5d60*/  IMAD.MOV.U32 R0, RZ, RZ, R12 ;  /* 0x000000ffff007224 */ /* 0x000fe400078e000c */
[----:B------:R-:W-:-:S09]  /*2a5d70*/  @!P0 IMAD.MOV.U32 R0, RZ, RZ, -0x1 ;  /* 0xffffffffff008424 */ /* 0x000fd200078e00ff */
[----:B------:R-:W-:Y:S05]  /*2a5d80*/  @P1 BRA `(.L_x_14042) ;  /* 0x0000003800fc1947 */ /* 0x000fea0003800000 */
[----:B------:R-:W-:Y:S01]  /*2a5d90*/  IMAD.MOV.U32 R10, RZ, RZ, 0x50 ;  /* 0x00000050ff0a7424 */ /* 0x000fe200078e00ff */
[----:B------:R-:W0:Y:S01]  /*2a5da0*/  LDS.128 R4, [R8] ;  /* 0x0000000008047984 */ /* 0x000e220000000c00 */
[----:B------:R-:W-:-:S06]  /*2a5db0*/  IMAD.MOV.U32 R11, RZ, RZ, 0x0 ;  /* 0x00000000ff0b7424 */ /* 0x000fcc00078e00ff */
[----:B------:R-:W2:Y:S01]  /*2a5dc0*/  ATOMG.E.ADD.64.STRONG.GPU PT, R10, desc[UR36][R46.64+0x8], R10 ;  /* 0x8000080a2e0a79a8 */ /* 0x000ea200081ef524 */
[----:B------:R-:W-:Y:S01]  /*2a5dd0*/  BSSY B1, `(.L_x_14043) ;  /* 0x00000cb000017945 */ /* 0x000fe20003800000 */
        /* <DEDUP_REMOVED lines=15> */
[----:B------:R1:W-:Y:S01]  /*2a5ed0*/  ST.E desc[UR36][R4.64+0x4], R13 ;  /* 0x0000040d04007985 */ /* 0x0003e2000c101924 */
[----:B------:R-:W-:Y:S02]  /*2a5ee0*/  IMAD.MOV.U32 R11, RZ, RZ, 0xb ;  /* 0x0000000bff0b7424 */ /* 0x000fe400078e00ff */
[----:B------:R-:W-:Y:S01]  /*2a5ef0*/  IMAD.MOV.U32 R9, RZ, RZ, RZ ;  /* 0x000000ffff097224 */ /* 0x000fe200078e00ff */
[----:B------:R1:W-:Y:S04]  /*2a5f00*/  ST.E desc[UR36][R4.64+0x8], R7 ;  /* 0x0000080704007985 */ /* 0x0003e8000c101924 */
[----:B------:R1:W-:Y:S04]  /*2a5f10*/  ST.E desc[UR36][R4.64+0xc], R11 ;  /* 0x00000c0b04007985 */ /* 0x0003e8000c101924 */
[----:B------:R1:W-:Y:S04]  /*2a5f20*/  ST.E.U8 desc[UR36][R4.64+0x1], RZ ;  /* 0x000001ff04007985 */ /* 0x0003e8000c101124 */
[----:B------:R1:W-:Y:S02]  /*2a5f30*/  ST.E.U8 desc[UR36][R4.64+0x3], R6 ;  /* 0x0000030604007985 */ /* 0x0003e4000c101124 */
.L_x_14060:
        /* <DEDUP_REMOVED lines=52> */
.L_x_14048:
[----:B------:R-:W-:Y:S05]  /*2a6280*/  BSYNC.RECONVERGENT B3 ;  /* 0x0000000000037941 */ /* 0x000fea0003800200 */
.L_x_14047:
        /* <DEDUP_REMOVED lines=26> */
.L_x_14050:
[----:B------:R-:W-:Y:S05]  /*2a6430*/  BSYNC.RECONVERGENT B3 ;  /* 0x0000000000037941 */ /* 0x000fea0003800200 */
.L_x_14049:
[----:B------:R2:W-:Y:S01]  /*2a6440*/  STL [UR45], R6 ;  /* 0x00000006ff007987 */ /* 0x0005e2000810082d */
[----:B------:R-:W-:Y:S05]  /*2a6450*/  BRA `(.L_x_14051) ;  /* 0x00000000000c7947 */ /* 0x000fea0003800000 */
.L_x_14046:
[----:B------:R-:W-:-:S05]  /*2a6460*/  LEA R4, P0, R9, R10, 0x2 ;  /* 0x0000000a09047211 */ /* 0x000fca00078010ff */
[----:B------:R-:W-:-:S05]  /*2a6470*/  IMAD.X R5, RZ, RZ, R11, P0 ;  /* 0x000000ffff057224 */ /* 0x000fca00000e060b */
[----:B------:R3:W-:Y:S03]  /*2a6480*/  ST.E desc[UR36][R4.64+0x20], RZ ;  /* 0x000020ff04007985 */ /* 0x0007e6000c101924 */
.L_x_14051:
[----:B------:R-:W-:Y:S05]  /*2a6490*/  BSYNC.RECONVERGENT B2 ;  /* 0x0000000000027941 */ /* 0x000fea0003800200 */
.L_x_14045:
[----:B------:R-:W-:-:S05]  /*2a64a0*/  VIADD R35, R9, 0x1 ;  /* 0x0000000109237836 */ /* 0x000fca0000000000 */
[----:B------:R-:W-:-:S13]  /*2a64b0*/  ISETP.NE.AND P0, PT, R35, 0xb, PT ;  /* 0x0000000b2300780c */ /* 0x000fda0003f05270 */
[----:B------:R-:W-:Y:S05]  /*2a64c0*/  @!P0 BRA `(.L_x_14044) ;  /* 0x00000004006c8947 */ /* 0x000fea0003800000 */
[----:B------:R-:W4:Y:S01]  /*2a64d0*/  S2UR UR5, SR_CgaCtaId ;  /* 0x00000000000579c3 */ /* 0x000f220000008800 */
[----:B------:R-:W-:Y:S02]  /*2a64e0*/  UMOV UR4, 0x400 ;  /* 0x0000040000047882 */ /* 0x000fe40000000000 */
[----:B----4-:R-:W-:-:S06]  /*2a64f0*/  ULEA UR4, UR5, UR4, 0x18 ;  /* 0x0000000405047291 */ /* 0x010fcc000f8ec0ff */
[----:B------:R-:W-:-:S05]  /*2a6500*/  IMAD.U32 R8, RZ, RZ, UR4 ;  /* 0x00000004ff087e24 */ /* 0x000fca000f8e00ff */
[----:B0123--:R-:W0:Y:S02]  /*2a6510*/  LDS.128 R4, [R8] ;  /* 0x0000000008047984 */ /* 0x00fe240000000c00 */
        /* <DEDUP_REMOVED lines=46> */
.L_x_14055:
[----:B------:R-:W-:Y:S01]  /*2a6800*/  IMAD.MOV.U32 R4, RZ, RZ, 0x5272 ;  /* 0x00005272ff047424 */ /* 0x000fe200078e00ff */
[----:B------:R-:W-:Y:S01]  /*2a6810*/  PLOP3.LUT P0, PT, PT, PT, PT, 0x8, 0x80 ;  /* 0x000000000080781c */ /* 0x000fe20003f0e170 */
[----:B------:R-:W-:-:S03]  /*2a6820*/  IMAD.MOV.U32 R11, RZ, RZ, -0x1 ;  /* 0xffffffffff0b7424 */ /* 0x000fc600078e00ff */
[----:B------:R0:W-:Y:S09]  /*2a6830*/  STL [UR45], R4 ;  /* 0x00000004ff007987 */ /* 0x0001f2000810082d */
.L_x_14056:
[----:B------:R-:W-:Y:S05]  /*2a6840*/  BSYNC.RECONVERGENT B3 ;  /* 0x0000000000037941 */ /* 0x000fea0003800200 */
.L_x_14054:
        /* <DEDUP_REMOVED lines=25> */
.L_x_14058:
[----:B------:R-:W-:Y:S05]  /*2a69e0*/  BSYNC.RECONVERGENT B3 ;  /* 0x0000000000037941 */ /* 0x000fea0003800200 */
.L_x_14057:
[----:B------:R2:W-:Y:S01]  /*2a69f0*/  STL [UR45], R6 ;  /* 0x00000006ff007987 */ /* 0x0005e2000810082d */
[----:B------:R-:W-:Y:S01]  /*2a6a00*/  VIADD R9, R9, 0x2 ;  /* 0x0000000209097836 */ /* 0x000fe20000000000 */
[----:B------:R-:W-:Y:S06]  /*2a6a10*/  BRA `(.L_x_14059) ;  /* 0x0000000000107947 */ /* 0x000fec0003800000 */
.L_x_14053:
[----:B------:R-:W-:Y:S01]  /*2a6a20*/  LEA R4, P0, R35, R10, 0x2 ;  /* 0x0000000a23047211 */ /* 0x000fe200078010ff */
[----:B------:R-:W-:-:S04]  /*2a6a30*/  VIADD R9, R9, 0x2 ;  /* 0x0000000209097836 */ /* 0x000fc80000000000 */
[----:B------:R-:W-:-:S05]  /*2a6a40*/  IMAD.X R5, RZ, RZ, R11, P0 ;  /* 0x000000ffff057224 */ /* 0x000fca00000e060b */
[----:B------:R3:W-:Y:S03]  /*2a6a50*/  ST.E desc[UR36][R4.64+0x20], RZ ;  /* 0x000020ff04007985 */ /* 0x0007e6000c101924 */
.L_x_14059:
[----:B------:R-:W-:Y:S05]  /*2a6a60*/  BSYNC.RECONVERGENT B2 ;  /* 0x0000000000027941 */ /* 0x000fea0003800200 */
.L_x_14052:
[----:B------:R-:W-:Y:S05]  /*2a6a70*/  BRA `(.L_x_14060) ;  /* 0xfffffff400307947 */ /* 0x000fea000383ffff */
.L_x_14044:
[----:B------:R-:W-:Y:S05]  /*2a6a80*/  BSYNC B1 ;  /* 0x0000000000017941 */ /* 0x000fea0003800000 */
.L_x_14043:
[----:B------:R-:W-:Y:S01]  /*2a6a90*/  BSSY B1, `(.L_x_14061) ;  /* 0x00000c6000017945 */ /* 0x000fe20003800000 */
[----:B------:R-:W-:Y:S01]  /*2a6aa0*/  ISETP.NE.AND P2, PT, R3, -0x1, PT ;  /* 0xffffffff0300780c */ /* 0x000fe20003f45270 */
[----:B------:R-:W-:-:S12]  /*2a6ab0*/  IMAD.MOV.U32 R8, RZ, RZ, RZ ;  /* 0x000000ffff087224 */ /* 0x000fd800078e00ff */
.L_x_14079:
[----:B------:R-:W-:Y:S05]  /*2a6ac0*/  YIELD ;  /* 0x0000000000007946 */ /* 0x000fea0003800000 */
[----:B------:R-:W4:Y:S01]  /*2a6ad0*/  LDCU.64 UR4, c[0x4][0x88] ;  /* 0x01001100ff0477ac */ /* 0x000f220008000a00 */
[----:B01-3--:R-:W-:Y:S01]  /*2a6ae0*/  @!P2 IMAD.MOV.U32 R4, RZ, RZ, 0x5368 ;  /* 0x00005368ff04a424 */ /* 0x00bfe200078e00ff */
[----:B------:R-:W-:Y:S04]  /*2a6af0*/  BSSY.RECONVERGENT B2, `(.L_x_14062) ;  /* 0x000005a000027945 */ /* 0x000fe80003800200 */
[----:B------:R1:W-:Y:S01]  /*2a6b00*/  @!P2 STL [UR45], R4 ;  /* 0x00000004ff00a987 */ /* 0x0003e2000810082d */
[----:B----4-:R-:W-:-:S05]  /*2a6b10*/  IADD3 R10, P0, PT, R8, UR4, RZ ;  /* 0x00000004080a7c10 */ /* 0x010fca000ff1e0ff */
[----:B------:R-:W-:Y:S01]  /*2a6b20*/  IMAD.X R11, RZ, RZ, UR5, P0 ;  /* 0x00000005ff0b7e24 */ /* 0x000fe200080e06ff */
[----:B-1----:R-:W-:Y:S07]  /*2a6b30*/  @!P2 BRA `(.L_x_14063) ;  /* 0x000000040054a947 */ /* 0x002fee0003800000 */
[----:B------:R-:W1:Y:S01]  /*2a6b40*/  S2R R5, SR_CgaCtaId ;  /* 0x0000000000057919 */ /* 0x000e620000008800 */
[----:B------:R-:W-:-:S04]  /*2a6b50*/  MOV R4, 0x400 ;  /* 0x0000040000047802 */ /* 0x000fc80000000f00 */
[----:B-1----:R-:W-:-:S05]  /*2a6b60*/  LEA R16, R5, R4, 0x18 ;  /* 0x0000000405107211 */ /* 0x002fca00078ec0ff */
[----:B0-2---:R-:W0:Y:S02]  /*2a6b70*/  LDS.128 R4, [R16] ;  /* 0x0000000010047984 */ /* 0x005e240000000c00 */
        /* <DEDUP_REMOVED lines=46> */
.L_x_14066:
[----:B------:R-:W-:Y:S05]  /*2a6e60*/  BSYNC.RECONVERGENT B3 ;  /* 0x0000000000037941 */ /* 0x000fea0003800200 */
.L_x_14065:
        /* <DEDUP_REMOVED lines=26> */
.L_x_14068:
[----:B------:R-:W-:Y:S05]  /*2a7010*/  BSYNC.RECONVERGENT B3 ;  /* 0x0000000000037941 */ /* 0x000fea0003800200 */
.L_x_14067:
[----:B------:R1:W-:Y:S01]  /*2a7020*/  STL [UR45], R6 ;  /* 0x00000006ff007987 */ /* 0x0003e2000810082d */
[----:B------:R-:W-:Y:S05]  /*2a7030*/  BRA `(.L_x_14063) ;  /* 0x0000000000147947 */ /* 0x000fea0003800000 */
.L_x_14064:
[----:B------:R-:W2:Y:S01]  /*2a7040*/  LDG.E.U8.CONSTANT R7, desc[UR36][R10.64] ;  /* 0x000000240a077981 */ /* 0x000ea2000c1e9100 */
[----:B------:R-:W-:-:S05]  /*2a7050*/  LEA R4, P0, R8, R12, 0x2 ;  /* 0x0000000c08047211 */ /* 0x000fca00078010ff */
[----:B------:R-:W-:-:S05]  /*2a7060*/  IMAD.X R5, RZ, RZ, R13, P0 ;  /* 0x000000ffff057224 */ /* 0x000fca00000e060d */
[----:B------:R3:W-:Y:S04]  /*2a7070*/  ST.E desc[UR36][R4.64+0x20], RZ ;  /* 0x000020ff04007985 */ /* 0x0007e8000c101924 */
[----:B--2---:R3:W-:Y:S02]  /*2a7080*/  ST.E.U8 desc[UR36][R4.64+0x20], R7 ;  /* 0x0000200704007985 */ /* 0x0047e4000c101124 */
.L_x_14063:
[----:B------:R-:W-:Y:S05]  /*2a7090*/  BSYNC.RECONVERGENT B2 ;  /* 0x0000000000027941 */ /* 0x000fea0003800200 */
.L_x_14062:
[----:B------:R-:W-:-:S05]  /*2a70a0*/  VIADD R33, R8, 0x1 ;  /* 0x0000000108217836 */ /* 0x000fca0000000000 */
[----:B------:R-:W-:-:S13]  /*2a70b0*/  ISETP.NE.AND P0, PT, R33, 0xb, PT ;  /* 0x0000000b2100780c */ /* 0x000fda0003f05270 */
[----:B------:R-:W-:Y:S05]  /*2a70c0*/  @!P0 BRA `(.L_x_14069) ;  /* 0x0000000400888947 */ /* 0x000fea0003800000 */
        /* <DEDUP_REMOVED lines=9> */
[----:B------:R-:W2:Y:S02]  /*2a7160*/  LD.E R9, desc[UR36][R12.64+0xc] ;  /* 0x00000c240c097980 */ /* 0x000ea4000c101900 */
        /* <DEDUP_REMOVED lines=43> */
.L_x_14074:
[----:B------:R-:W-:Y:S01]  /*2a7420*/  IMAD.MOV.U32 R4, RZ, RZ, 0x5272 ;  /* 0x00005272ff047424 */ /* 0x000fe200078e00ff */
[----:B------:R-:W-:Y:S01]  /*2a7430*/  PLOP3.LUT P0, PT, PT, PT, PT, 0x8, 0x80 ;  /* 0x000000000080781c */ /* 0x000fe20003f0e170 */
[----:B------:R-:W-:-:S03]  /*2a7440*/  IMAD.MOV.U32 R11, RZ, RZ, -0x1 ;  /* 0xffffffffff0b7424 */ /* 0x000fc600078e00ff */
[----:B------:R0:W-:Y:S09]  /*2a7450*/  STL [UR45], R4 ;  /* 0x00000004ff007987 */ /* 0x0001f2000810082d */
.L_x_14075:
[----:B------:R-:W-:Y:S05]  /*2a7460*/  BSYNC.RECONVERGENT B3 ;  /* 0x0000000000037941 */ /* 0x000fea0003800200 */
.L_x_14073:
        /* <DEDUP_REMOVED lines=25> */
.L_x_14077:
[----:B------:R-:W-:Y:S05]  /*2a7600*/  BSYNC.RECONVERGENT B3 ;  /* 0x0000000000037941 */ /* 0x000fea0003800200 */
.L_x_14076:
[----:B------:R2:W-:Y:S01]  /*2a7610*/  STL [UR45], R6 ;  /* 0x00000006ff007987 */ /* 0x0005e2000810082d */
[----:B------:R-:W-:Y:S01]  /*2a7620*/  VIADD R8, R8, 0x2 ;  /* 0x0000000208087836 */ /* 0x000fe20000000000 */
[----:B------:R-:W-:Y:S06]  /*2a7630*/  BRA `(.L_x_14078) ;  /* 0x0000000000247947 */ /* 0x000fec0003800000 */
.L_x_14072:
[----:B------:R-:W-:Y:S01]  /*2a7640*/  LEA R4, P0, R33, R12, 0x2 ;  /* 0x0000000c21047211 */ /* 0x000fe200078010ff */
[----:B------:R-:W-:-:S04]  /*2a7650*/  VIADD R8, R8, 0x2 ;  /* 0x0000000208087836 */ /* 0x000fc80000000000 */
[----:B------:R-:W-:-:S05]  /*2a7660*/  IMAD.X R5, RZ, RZ, R13, P0 ;  /* 0x000000ffff057224 */ /* 0x000fca00000e060d */
[----:B------:R0:W-:Y:S04]  /*2a7670*/  ST.E desc[UR36][R4.64+0x20], RZ ;  /* 0x000020ff04007985 */ /* 0x0001e8000c101924 */
[----:B-----5:R0:W-:Y:S01]  /*2a7680*/  ST.E.U8 desc[UR36][R4.64+0x20], R11 ;  /* 0x0000200b04007985 */ /* 0x0201e2000c101124 */
[----:B------:R-:W-:Y:S05]  /*2a7690*/  BRA `(.L_x_14078) ;  /* 0x00000000000c7947 */ /* 0x000fea0003800000 */
.L_x_14071:
[----:B0--3--:R-:W-:Y:S02]  /*2a76a0*/  IMAD.MOV.U32 R4, RZ, RZ, 0x5368 ;  /* 0x00005368ff047424 */ /* 0x009fe400078e00ff */
[----:B------:R-:W-:-:S03]  /*2a76b0*/  VIADD R8, R8, 0x2 ;  /* 0x0000000208087836 */ /* 0x000fc60000000000 */
[----:B------:R3:W-:Y:S04]  /*2a76c0*/  STL [UR45], R4 ;  /* 0x00000004ff007987 */ /* 0x0007e8000810082d */
.L_x_14078:
[----:B------:R-:W-:Y:S05]  /*2a76d0*/  BSYNC.RECONVERGENT B2 ;  /* 0x0000000000027941 */ /* 0x000fea0003800200 */
.L_x_14070:
[----:B------:R-:W-:Y:S05]  /*2a76e0*/  BRA `(.L_x_14079) ;  /* 0xfffffff000f47947 */ /* 0x000fea000383ffff */
.L_x_14069:
[----:B------:R-:W-:Y:S05]  /*2a76f0*/  BSYNC B1 ;  /* 0x0000000000017941 */ /* 0x000fea0003800000 */
.L_x_14061:
[----:B------:R-:W-:Y:S02]  /*2a7700*/  IMAD.MOV.U32 R8, RZ, RZ, 0x30 ;  /* 0x00000030ff087424 */ /* 0x000fe400078e00ff */
[----:B------:R-:W-:-:S06]  /*2a7710*/  IMAD.MOV.U32 R9, RZ, RZ, 0x0 ;  /* 0x00000000ff097424 */ /* 0x000fcc00078e00ff */
[----:B------:R-:W4:Y:S01]  /*2a7720*/  ATOMG.E.ADD.64.STRONG.GPU PT, R8, desc[UR36][R46.64+0x8], R8 ;  /* 0x800008082e0879a8 */ /* 0x000f2200081ef524 */
[----:B------:R-:W5:Y:S01]  /*2a7730*/  S2UR UR5, SR_CgaCtaId ;  /* 0x00000000000579c3 */ /* 0x000f620000008800 */
[----:B------:R-:W-:Y:S02]  /*2a7740*/  UMOV UR4, 0x400 ;  /* 0x0000040000047882 */ /* 0x000fe40000000000 */
[----:B-----5:R-:W-:-:S06]  /*2a7750*/  ULEA UR4, UR5, UR4, 0x18 ;  /* 0x0000000405047291 */ /* 0x020fcc000f8ec0ff */
[----:B------:R-:W-:-:S05]  /*2a7760*/  IMAD.U32 R12, RZ, RZ, UR4 ;  /* 0x00000004ff0c7e24 */ /* 0x000fca000f8e00ff */
[----:B0123--:R-:W0:Y:S01]  /*2a7770*/  LDS.128 R4, [R12] ;  /* 0x000000000c047984 */ /* 0x00fe220000000c00 */
[----:B----4-:R-:W-:-:S05]  /*2a7780*/  IADD3 R11, P0, PT, R8, 0x38, RZ ;  /* 0x00000038080b7810 */ /* 0x010fca0007f1e0ff */
[--C-:B------:R-:W-:Y:S01]  /*2a7790*/  IMAD.X R13, RZ, RZ, R9.reuse, P0 ;  /* 0x000000ffff0d7224 */ /* 0x100fe200000e0609 */
[----:B0-----:R-:W-:Y:S02]  /*2a77a0*/  ISETP.GE.U32.AND P0, PT, R11, R6, PT ;  /* 0x000000060b00720c */ /* 0x001fe40003f06070 */
[----:B------:R-:W-:Y:S02]  /*2a77b0*/  SHF.R.U64 R6, R8, 0x4, R9 ;  /* 0x0000000408067819 */ /* 0x000fe40000001209 */
[----:B------:R-:W-:-:S04]  /*2a77c0*/  ISETP.GE.U32.AND.EX P0, PT, R13, R7, PT, P0 ;  /* 0x000000070d00720c */ /* 0x000fc80003f06100 */
[----:B------:R-:W-:-:S04]  /*2a77d0*/  SEL R9, R6, 0xffffffff, !P0 ;  /* 0xffffffff06097807 */ /* 0x000fc80004000000 */
[----:B------:R-:W-:-:S13]  /*2a77e0*/  ISETP.NE.AND P0, PT, R9, -0x1, PT ;  /* 0xffffffff0900780c */ /* 0x000fda0003f05270 */
[----:B------:R-:W-:Y:S02]  /*2a77f0*/  @!P0 IMAD.MOV.U32 R6, RZ, RZ, 0x5368 ;  /* 0x00005368ff068424 */ /* 0x000fe400078e00ff */
[----:B------:R-:W-:Y:S02]  /*2a7800*/  @!P0 IMAD.MOV.U32 R9, RZ, RZ, -0x1 ;  /* 0xffffffffff098424 */ /* 0x000fe400078e00ff */
[----:B------:R-:W-:Y:S01]  /*2a7810*/  @!P0 IMAD.MOV.U32 R10, RZ, RZ, 0x5368 ;  /* 0x00005368ff0a8424 */ /* 0x000fe200078e00ff */
        /* <DEDUP_REMOVED lines=61> */
[----:B-1----:R-:W-:-:S07]  /*2a7bf0*/  IMAD.MOV.U32 R13, RZ, RZ, RZ ;  /* 0x000000ffff0d7224 */ /* 0x002fce00078e00ff */
.L_x_14102:
        /* <DEDUP_REMOVED lines=52> */
.L_x_14090:
[----:B------:R-:W-:Y:S05]  /*2a7f40*/  BSYNC.RECONVERGENT B5 ;  /* 0x0000000000057941 */ /* 0x000fea0003800200 */
.L_x_14089:
        /* <DEDUP_REMOVED lines=26> */
.L_x_14092:
[----:B------:R-:W-:Y:S05]  /*2a80f0*/  BSYNC.RECONVERGENT B5 ;  /* 0x0000000000057941 */ /* 0x000fea0003800200 */
.L_x_14091:
[----:B------:R2:W-:Y:S01]  /*2a8100*/  STL [UR45], R6 ;  /* 0x00000006ff007987 */ /* 0x0005e2000810082d */
[----:B------:R-:W-:Y:S05]  /*2a8110*/  BRA `(.L_x_14093) ;  /* 0x00000000000c7947 */ /* 0x000fea0003800000 */
.L_x_14088:
[----:B------:R-:W-:-:S05]  /*2a8120*/  LEA R4, P0, R13, R14, 0x2 ;  /* 0x0000000e0d047211 */ /* 0x000fca00078010ff */
[----:B------:R-:W-:-:S05]  /*2a8130*/  IMAD.X R5, RZ, RZ, R15, P0 ;  /* 0x000000ffff057224 */ /* 0x000fca00000e060f */
[----:B------:R3:W-:Y:S03]  /*2a8140*/  ST.E desc[UR36][R4.64+0x20], RZ ;  /* 0x000020ff04007985 */ /* 0x0007e6000c101924 */
.L_x_14093:
[----:B------:R-:W-:Y:S05]  /*2a8150*/  BSYNC.RECONVERGENT B4 ;  /* 0x0000000000047941 */ /* 0x000fea0003800200 */
.L_x_14087:
        /* <DEDUP_REMOVED lines=52> */
.L_x_14097:
[----:B------:R-:W-:Y:S01]  /*2a84a0*/  IMAD.MOV.U32 R4, RZ, RZ, 0x5272 ;  /* 0x00005272ff047424 */ /* 0x000fe200078e00ff */
[----:B------:R-:W-:Y:S01]  /*2a84b0*/  PLOP3.LUT P0, PT, PT, PT, PT, 0x8, 0x80 ;  /* 0x000000000080781c */ /* 0x000fe20003f0e170 */
[----:B------:R-:W-:-:S03]  /*2a84c0*/  IMAD.MOV.U32 R15, RZ, RZ, -0x1 ;  /* 0xffffffffff0f7424 */ /* 0x000fc600078e00ff */
[----:B------:R0:W-:Y:S09]  /*2a84d0*/  STL [UR45], R4 ;  /* 0x00000004ff007987 */ /* 0x0001f2000810082d */
.L_x_14098:
[----:B------:R-:W-:Y:S05]  /*2a84e0*/  BSYNC.RECONVERGENT B5 ;  /* 0x0000000000057941 */ /* 0x000fea0003800200 */
.L_x_14096:
        /* <DEDUP_REMOVED lines=25> */
.L_x_14100:
[----:B------:R-:W-:Y:S05]  /*2a8680*/  BSYNC.RECONVERGENT B5 ;  /* 0x0000000000057941 */ /* 0x000fea0003800200 */
.L_x_14099:
[----:B------:R2:W-:Y:S01]  /*2a8690*/  STL [UR45], R6 ;  /* 0x00000006ff007987 */ /* 0x0005e2000810082d */
[----:B------:R-:W-:Y:S05]  /*2a86a0*/  BRA `(.L_x_14101) ;  /* 0x00000000000c7947 */ /* 0x000fea0003800000 */
.L_x_14095:
[----:B------:R-:W-:-:S05]  /*2a86b0*/  LEA R4, P0, R39, R14, 0x2 ;  /* 0x0000000e27047211 */ /* 0x000fca00078010ff */
[----:B------:R-:W-:-:S05]  /*2a86c0*/  IMAD.X R5, RZ, RZ, R15, P0 ;  /* 0x000000ffff057224 */ /* 0x000fca00000e060f */
[----:B------:R0:W-:Y:S03]  /*2a86d0*/  ST.E desc[UR36][R4.64+0x20], RZ ;  /* 0x000020ff04007985 */ /* 0x0001e6000c101924 */
.L_x_14101:
[----:B------:R-:W-:Y:S05]  /*2a86e0*/  BSYNC.RECONVERGENT B4 ;  /* 0x0000000000047941 */ /* 0x000fea0003800200 */
.L_x_14094:
[----:B------:R-:W-:-:S05]  /*2a86f0*/  VIADD R13, R13, 0x2 ;  /* 0x000000020d0d7836 */ /* 0x000fca0000000000 */
[----:B------:R-:W-:-:S13]  /*2a8700*/  ISETP.NE.AND P0, PT, R13, R10, PT ;  /* 0x0000000a0d00720c */ /* 0x000fda0003f05270 */
[----:B------:R-:W-:Y:S05]  /*2a8710*/  @P0 BRA `(.L_x_14102) ;  /* 0xfffffff400380947 */ /* 0x000fea000383ffff */
.L_x_14086:
[----:B------:R-:W-:Y:S05]  /*2a8720*/  BSYNC B1 ;  /* 0x0000000000017941 */ /* 0x000fea0003800000 */
.L_x_14085:
        /* <DEDUP_REMOVED lines=50> */
.L_x_14106:
[----:B------:R-:W-:Y:S01]  /*2a8a50*/  IMAD.MOV.U32 R4, RZ, RZ, 0x5272 ;  /* 0x00005272ff047424 */ /* 0x000fe200078e00ff */
[----:B------:R-:W-:Y:S01]  /*2a8a60*/  PLOP3.LUT P0, PT, PT, PT, PT, 0x8, 0x80 ;  /* 0x000000000080781c */ /* 0x000fe20003f0e170 */
[----:B------:R-:W-:-:S03]  /*2a8a70*/  IMAD.MOV.U32 R15, RZ, RZ, -0x1 ;  /* 0xffffffffff0f7424 */ /* 0x000fc600078e00ff */
[----:B------:R0:W-:Y:S09]  /*2a8a80*/  STL [UR45], R4 ;  /* 0x00000004ff007987 */ /* 0x0001f2000810082d */
.L_x_14107:
[----:B------:R-:W-:Y:S05]  /*2a8a90*/  BSYNC.RECONVERGENT B4 ;  /* 0x0000000000047941 */ /* 0x000fea0003800200 */
.L_x_14105:
        /* <DEDUP_REMOVED lines=25> */
.L_x_14109:
[----:B------:R-:W-:Y:S05]  /*2a8c30*/  BSYNC.RECONVERGENT B4 ;  /* 0x0000000000047941 */ /* 0x000fea0003800200 */
.L_x_14108:
[----:B------:R3:W-:Y:S01]  /*2a8c40*/  STL [UR45], R6 ;  /* 0x00000006ff007987 */ /* 0x0007e2000810082d */
[----:B------:R-:W-:Y:S05]  /*2a8c50*/  BRA `(.L_x_14103) ;  /* 0x00000000000c7947 */ /* 0x000fea0003800000 */
.L_x_14104:
[----:B------:R-:W-:-:S05]  /*2a8c60*/  LEA R4, P0, R10, R14, 0x2 ;  /* 0x0000000e0a047211 */ /* 0x000fca00078010ff */
[----:B------:R-:W-:-:S05]  /*2a8c70*/  IMAD.X R5, RZ, RZ, R15, P0 ;  /* 0x000000ffff057224 */ /* 0x000fca00000e060f */
[----:B------:R0:W-:Y:S03]  /*2a8c80*/  ST.E desc[UR36][R4.64+0x20], RZ ;  /* 0x000020ff04007985 */ /* 0x0001e6000c101924 */
.L_x_14103:
[----:B------:R-:W-:Y:S05]  /*2a8c90*/  BSYNC.RECONVERGENT B1 ;  /* 0x0000000000017941 */ /* 0x000fea0003800200 */
.L_x_14083:
[----:B------:R-:W-:-:S13]  /*2a8ca0*/  ISETP.GE.AND P0, PT, R8, 0x1, PT ;  /* 0x000000010800780c */ /* 0x000fda0003f06270 */
[----:B------:R-:W-:Y:S05]  /*2a8cb0*/  @!P0 BREAK B2 ;  /* 0x0000000000028942 */ /* 0x000fea0003800000 */
[----:B------:R-:W-:Y:S05]  /*2a8cc0*/  @!P0 BRA `(.L_x_14084) ;  /* 0x0000000800f08947 */ /* 0x000fea0003800000 */
[----:B------:R-:W-:Y:S05]  /*2a8cd0*/  BSYNC B2 ;  /* 0x0000000000027941 */ /* 0x000fea0003800000 */
.L_x_14082:
[----:B------:R-:W-:Y:S01]  /*2a8ce0*/  ISETP.NE.AND P2, PT, R3, -0x1, PT ;  /* 0xffffffff0300780c */ /* 0x000fe20003f45270 */
[----:B------:R-:W-:-:S12]  /*2a8cf0*/  IMAD.MOV.U32 R13, RZ, RZ, RZ ;  /* 0x000000ffff0d7224 */ /* 0x000fd800078e00ff */
.L_x_14124:
        /* <DEDUP_REMOVED lines=57> */
.L_x_14114:
[----:B------:R-:W-:Y:S05]  /*2a9090*/  BSYNC.RECONVERGENT B2 ;  /* 0x0000000000027941 */ /* 0x000fea0003800200 */
.L_x_14113:
        /* <DEDUP_REMOVED lines=26> */
.L_x_14116:
[----:B------:R-:W-:Y:S05]  /*2a9240*/  BSYNC.RECONVERGENT B2 ;  /* 0x0000000000027941 */ /* 0x000fea0003800200 */
.L_x_14115:
[----:B------:R1:W-:Y:S01]  /*2a9250*/  STL [UR45], R6 ;  /* 0x00000006ff007987 */ /* 0x0003e2000810082d */
[----:B------:R-:W-:Y:S01]  /*2a9260*/  PRMT R21, RZ, 0x7610, R21 ;  /* 0x00007610ff157816 */ /* 0x000fe20000000015 */
[----:B------:R-:W-:Y:S06]  /*2a9270*/  BRA `(.L_x_14111) ;  /* 0x00000000000c7947 */ /* 0x000fec0003800000 */
.L_x_14112:
[----:B------:R-:W-:-:S05]  /*2a9280*/  IADD3 R4, P0, PT, R10, R14, RZ ;  /* 0x0000000e0a047210 */ /* 0x000fca0007f1e0ff */
[----:B------:R-:W-:-:S05]  /*2a9290*/  IMAD.X R5, RZ, RZ, R15, P0 ;  /* 0x000000ffff057224 */ /* 0x000fca00000e060f */
[----:B------:R4:W5:Y:S03]  /*2a92a0*/  LD.E.U8 R21, desc[UR36][R4.64+0x20] ;  /* 0x0000202404157980 */ /* 0x000966000c101100 */
.L_x_14111:
[----:B------:R-:W-:Y:S05]  /*2a92b0*/  BSYNC.RECONVERGENT B1 ;  /* 0x0000000000017941 */ /* 0x000fea0003800200 */
.L_x_14110:
        /* <DEDUP_REMOVED lines=55> */
.L_x_14121:
[----:B------:R-:W-:Y:S05]  /*2a9630*/  BSYNC.RECONVERGENT B2 ;  /* 0x0000000000027941 */ /* 0x000fea0003800200 */
.L_x_14120:
        /* <DEDUP_REMOVED lines=26> */
.L_x_14123:
[----:B------:R-:W-:Y:S05]  /*2a97e0*/  BSYNC.RECONVERGENT B2 ;  /* 0x0000000000027941 */ /* 0x000fea0003800200 */
.L_x_14122:
[----:B------:R4:W-:Y:S01]  /*2a97f0*/  STL [UR45], R6 ;  /* 0x00000006ff007987 */ /* 0x0009e2000810082d */
[----:B------:R-:W-:Y:S05]  /*2a9800*/  BRA `(.L_x_14118) ;  /* 0x0000000000107947 */ /* 0x000fea0003800000 */
.L_x_14119:
[----:B------:R-:W-:-:S05]  /*2a9810*/  IADD3 R4, P0, PT, R10, R14, RZ ;  /* 0x0000000e0a047210 */ /* 0x000fca0007f1e0ff */
[----:B------:R-:W-:-:S05]  /*2a9820*/  IMAD.X R5, RZ, RZ, R15, P0 ;  /* 0x000000ffff057224 */ /* 0x000fca00000e060f */
[----:B------:R0:W-:Y:S04]  /*2a9830*/  ST.E desc[UR36][R4.64+0x20], RZ ;  /* 0x000020ff04007985 */ /* 0x0001e8000c101924 */
[----:B-----5:R0:W-:Y:S02]  /*2a9840*/  ST.E.U8 desc[UR36][R4.64+0x20], R21 ;  /* 0x0000201504007985 */ /* 0x0201e4000c101124 */
.L_x_14118:
[----:B------:R-:W-:Y:S05]  /*2a9850*/  BSYNC.RECONVERGENT B1 ;  /* 0x0000000000017941 */ /* 0x000fea0003800200 */
.L_x_14117:
[----:B------:R-:W-:-:S05]  /*2a9860*/  VIADD R13, R13, 0x1 ;  /* 0x000000010d0d7836 */ /* 0x000fca0000000000 */
[----:B------:R-:W-:-:S13]  /*2a9870*/  ISETP.NE.AND P0, PT, R13, R8, PT ;  /* 0x000000080d00720c */ /* 0x000fda0003f05270 */
[----:B------:R-:W-:Y:S05]  /*2a9880*/  @P0 BRA `(.L_x_14124) ;  /* 0xfffffff4001c0947 */ /* 0x000fea000383ffff */
.L_x_14084:
[----:B------:R-:W-:Y:S05]  /*2a9890*/  BSYNC B3 ;  /* 0x0000000000037941 */ /* 0x000fea0003800000 */
.L_x_14081:
[----:B------:R-:W0:Y:S01]  /*2a98a0*/  S2UR UR5, SR_CgaCtaId ;  /* 0x00000000000579c3 */ /* 0x000e220000008800 */
[----:B------:R-:W-:Y:S02]  /*2a98b0*/  UMOV UR4, 0x400 ;  /* 0x0000040000047882 */ /* 0x000fe40000000000 */
[----:B0-----:R-:W-:-:S09]  /*2a98c0*/  ULEA UR4, UR5, UR4, 0x18 ;  /* 0x0000000405047291 */ /* 0x001fd2000f8ec0ff */
[----:B-1----:R-:W0:Y:S02]  /*2a98d0*/  LDS.64 R4, [UR4] ;  /* 0x00000004ff047984 */ /* 0x002e240008000a00 */
[----:B0-----:R-:W-:-:S05]  /*2a98e0*/  IMAD.WIDE R4, R9, 0x10, R4 ;  /* 0x0000001009047825 */ /* 0x001fca00078e0204 */
[----:B------:R-:W-:Y:S04]  /*2a98f0*/  ST.E desc[UR36][R4.64+0x20], R11 ;  /* 0x0000200b04007985 */ /* 0x000fe8000c101924 */
[----:B--234-:R-:W0:Y:S02]  /*2a9900*/  LDS.64 R6, [UR4] ;  /* 0x00000004ff067984 */ /* 0x01ce240008000a00 */
[----:B0-----:R-:W-:-:S05]  /*2a9910*/  IMAD.WIDE R6, R9, 0x10, R6 ;  /* 0x0000001009067825 */ /* 0x001fca00078e0206 */
[----:B------:R-:W-:Y:S04]  /*2a9920*/  ST.E desc[UR36][R6.64+0x28], R8 ;  /* 0x0000280806007985 */ /* 0x000fe8000c101924 */
[----:B------:R-:W0:Y:S02]  /*2a9930*/  LDS.64 R12, [UR4] ;  /* 0x00000004ff0c7984 */ /* 0x000e240008000a00 */
[----:B0-----:R-:W-:-:S05]  /*2a9940*/  IMAD.WIDE R12, R9, 0x10, R12 ;  /* 0x00000010090c7825 */ /* 0x001fca00078e020c */
[----:B------:R1:W-:Y:S04]  /*2a9950*/  ST.E desc[UR36][R12.64+0x30], RZ ;  /* 0x000030ff0c007985 */ /* 0x0003e8000c101924 */
[----:B------:R-:W5:Y:S01]  /*2a9960*/  LDL R10, [UR45] ;  /* 0x0000002dff0a7983 */ /* 0x000f620008100800 */
[----:B------:R-:W-:Y:S05]  /*2a9970*/  BRA `(.L_x_14080) ;  /* 0x0000005000bc7947 */ /* 0x000fea0003800000 */
.L_x_14042:
[----:B------:R-:W-:Y:S01]  /*2a9980*/  ISETP.GE.AND P0, PT, R16, RZ, PT ;  /* 0x000000ff1000720c */ /* 0x000fe20003f06270 */
[----:B------:R-:W-:-:S12]  /*2a9990*/  BSSY B1, `(.L_x_14125) ;  /* 0x00000e8000017945 */ /* 0x000fd80003800000 */
[----:B------:R-:W-:Y:S05]  /*2a99a0*/  @!P0 BRA `(.L_x_14126) ;  /* 0x0000000400cc8947 */ /* 0x000fea0003800000 */
[----:B------:R-:W-:Y:S01]  /*2a99b0*/  BSSY B2, `(.L_x_14127) ;  /* 0x000006d000027945 */ /* 0x000fe20003800000 */
[----:B------:R-:W-:Y:S02]  /*2a99c0*/  IMAD.MOV.U32 R10, RZ, RZ, RZ ;  /* 0x000000ffff0a7224 */ /* 0x000fe400078e00ff */
[----:B------:R-:W-:-:S07]  /*2a99d0*/  IMAD.MOV.U32 R15, RZ, RZ, RZ ;  /* 0x000000ffff0f7224 */ /* 0x000fce00078e00ff */
.L_x_14136:
        /* <DEDUP_REMOVED lines=12> */
[----:B------:R-:W-:-:S05]  /*2a9aa0*/  IMAD.WIDE R12, R3, 0x10, R4 ;  /* 0x00000010030c7825 */ /* 0x000fca00078e0204 */
[----:B------:R-:W2:Y:S02]  /*2a9ab0*/  LD.E R14, desc[UR36][R12.64+0xc] ;  /* 0x00000c240c0e7980 */ /* 0x000ea4000c101900 */
[----:B--2---:R-:W-:-:S13]  /*2a9ac0*/  ISETP.GE.AND P0, PT, R15, R14, PT ;  /* 0x0000000e0f00720c */ /* 0x004fda0003f06270 */
[----:B------:R-:W-:Y:S05]  /*2a9ad0*/  @!P0 BRA `(.L_x_14130) ;  /* 0x00000004003c8947 */ /* 0x000fea0003800000 */
[----:B------:R-:W-:Y:S02]  /*2a9ae0*/  IMAD.MOV.U32 R8, RZ, RZ, 0x30 ;  /* 0x00000030ff087424 */ /* 0x000fe400078e00ff */
[----:B------:R-:W-:-:S06]  /*2a9af0*/  IMAD.MOV.U32 R9, RZ, RZ, 0x0 ;  /* 0x00000000ff097424 */ /* 0x000fcc00078e00ff */
[----:B------:R-:W0:Y:S01]  /*2a9b00*/  ATOMG.E.ADD.64.STRONG.GPU PT, R8, desc[UR36][R46.64+0x8], R8 ;  /* 0x800008082e0879a8 */ /* 0x000e2200081ef524 */
[----:B------:R-:W1:Y:S01]  /*2a9b10*/  S2UR UR5, SR_CgaCtaId ;  /* 0x00000000000579c3 */ /* 0x000e620000008800 */
[----:B------:R-:W-:Y:S01]  /*2a9b20*/  UMOV UR4, 0x400 ;  /* 0x0000040000047882 */ /* 0x000fe20000000000 */
[----:B------:R-:W-:Y:S01]  /*2a9b30*/  BSSY.RECONVERGENT B4, `(.L_x_14131) ;  /* 0x000002a000047945 */ /* 0x000fe20003800200 */
[----:B-1----:R-:W-:Y:S01]  /*2a9b40*/  ULEA UR4, UR5, UR4, 0x18 ;  /* 0x0000000405047291 */ /* 0x002fe2000f8ec0ff */
[C---:B0-----:R-:W-:Y:S02]  /*2a9b50*/  IADD3 R11, P0, PT, R8.reuse, 0x38, RZ ;  /* 0x00000038080b7810 */ /* 0x041fe40007f1e0ff */
        /* <DEDUP_REMOVED lines=39> */
.L_x_14132:
[----:B------:R-:W-:Y:S05]  /*2a9dd0*/  BSYNC.RECONVERGENT B4 ;  /* 0x0000000000047941 */ /* 0x000fea0003800200 */
.L_x_14131:
        /* <DEDUP_REMOVED lines=26> */
.L_x_14134:
[----:B------:R-:W-:Y:S05]  /*2a9f80*/  BSYNC.RECONVERGENT B4 ;  /* 0x0000000000047941 */ /* 0x000fea0003800200 */
.L_x_14133:
[----:B------:R2:W-:Y:S01]  /*2a9f90*/  STL [UR45], R10 ;  /* 0x0000000aff007987 */ /* 0x0005e2000810082d */
[----:B------:R-:W-:Y:S01]  /*2a9fa0*/  ISETP.EQ.AND P0, PT, R10, RZ, PT ;  /* 0x000000ff0a00720c */ /* 0x000fe20003f02270 */
[----:B------:R-:W-:Y:S01]  /*2a9fb0*/  IMAD.MOV.U32 R9, RZ, RZ, RZ ;  /* 0x000000ffff097224 */ /* 0x000fe200078e00ff */
[----:B------:R-:W-:Y:S11]  /*2a9fc0*/  BRA `(.L_x_14129) ;  /* 0x0000000000107947 */ /* 0x000ff60003800000 */
.L_x_14130:
[----:B------:R-:W-:-:S05]  /*2a9fd0*/  LEA R4, P0, R15, R12, 0x2 ;  /* 0x0000000c0f047211 */ /* 0x000fca00078010ff */
[----:B------:R-:W-:-:S05]  /*2a9fe0*/  IMAD.X R5, RZ, RZ, R13, P0 ;  /* 0x000000ffff057224 */ /* 0x000fca00000e060d */
[----:B------:R3:W5:Y:S01]  /*2a9ff0*/  LD.E R9, desc[UR36][R4.64+0x20] ;  /* 0x0000202404097980 */ /* 0x000762000c101900 */
[----:B------:R-:W-:-:S13]  /*2aa000*/  PLOP3.LUT P0, PT, PT, PT, PT, 0x80, 0x8 ;  /* 0x000000000008781c */ /* 0x000fda0003f0f070 */
.L_x_14129:
[----:B------:R-:W-:Y:S05]  /*2aa010*/  BSYNC.RECONVERGENT B3 ;  /* 0x0000000000037941 */ /* 0x000fea0003800200 */
.L_x_14128:
[----:B------:R-:W-:Y:S01]  /*2aa020*/  IMAD.MOV.U32 R3, RZ, RZ, RZ ;  /* 0x000000ffff037224 */ /* 0x000fe200078e00ff */
[----:B------:R-:W-:Y:S06]  /*2aa030*/  @!P0 BRA `(.L_x_14135) ;  /* 0x0000000000108947 */ /* 0x000fec0003800000 */
[----:B-----5:R-:W-:-:S13]  /*2aa040*/  ISETP.GT.AND P0, PT, R16, R9, PT ;  /* 0x000000091000720c */ /* 0x020fda0003f04270 */
[----:B------:R-:W-:Y:S01]  /*2aa050*/  @P0 VIADD R15, R15, 0x1 ;  /* 0x000000010f0f0836 */ /* 0x000fe20000000000 */
[----:B------:R-:W-:Y:S06]  /*2aa060*/  @P0 BRA `(.L_x_14136) ;  /* 0xfffffff8005c0947 */ /* 0x000fec000383ffff */
[----:B------:R-:W-:-:S07]  /*2aa070*/  VIADD R3, R20, 0x1 ;  /* 0x0000000114037836 */ /* 0x000fce0000000000 */
.L_x_14135:
[----:B------:R-:W-:Y:S05]  /*2aa080*/  BSYNC B2 ;  /* 0x0000000000027941 */ /* 0x000fea0003800000 */
.L_x_14127:
[----:B------:R-:W-:Y:S01]  /*2aa090*/  ISETP.NE.AND P0, PT, R10, RZ, PT ;  /* 0x000000ff0a00720c */ /* 0x000fe20003f05270 */
[----:B-----5:R-:W-:-:S12]  /*2aa0a0*/  IMAD.MOV.U32 R9, RZ, RZ, RZ ;  /* 0x000000ffff097224 */ /* 0x020fd800078e00ff */
[----:B------:R-:W-:Y:S05]  /*2aa0b0*/  @P0 BREAK B1 ;  /* 0x0000000000010942 */ /* 0x000fea0003800000 */
[----:B------:R-:W-:Y:S05]  /*2aa0c0*/  @P0 BRA `(.L_x_14080) ;  /* 0x0000004800e80947 */ /* 0x000fea0003800000 */
[----:B------:R-:W-:Y:S05]  /*2aa0d0*/  BRA `(.L_x_14137) ;  /* 0x0000000400cc7947 */ /* 0x000fea0003800000 */
.L_x_14126:
[----:B------:R-:W-:Y:S01]  /*2aa0e0*/  BSSY B2, `(.L_x_14138) ;  /* 0x000006e000027945 */ /* 0x000fe20003800000 */
[----:B------:R-:W-:Y:S02]  /*2aa0f0*/  IMAD.MOV.U32 R10, RZ, RZ, RZ ;  /* 0x000000ffff0a7224 */ /* 0x000fe400078e00ff */
[----:B------:R-:W-:-:S07]  /*2aa100*/  IMAD.MOV.U32 R15, RZ, RZ, RZ ;  /* 0x000000ffff0f7224 */ /* 0x000fce00078e00ff */
.L_x_14147:
[----:B0-----:R-:W0:Y:S04]  /*2aa110*/  LDS.128 R4, [R8] ;  /* 0x0000000008047984 */ /* 0x001e280000000c00 */
        /* <DEDUP_REMOVED lines=62> */
.L_x_14143:
[----:B------:R-:W-:Y:S05]  /*2aa500*/  BSYNC.RECONVERGENT B4 ;  /* 0x0000000000047941 */ /* 0x000fea0003800200 */
.L_x_14142:
        /* <DEDUP_REMOVED lines=26> */
.L_x_14145:
[----:B------:R-:W-:Y:S05]  /*2aa6b0*/  BSYNC.RECONVERGENT B4 ;  /* 0x0000000000047941 */ /* 0x000fea0003800200 */
.L_x_14144:
[----:B------:R2:W-:Y:S01]  /*2aa6c0*/  STL [UR45], R10 ;  /* 0x0000000aff007987 */ /* 0x0005e2000810082d */
[----:B------:R-:W-:Y:S01]  /*2aa6d0*/  ISETP.EQ.AND P0, PT, R10, RZ, PT ;  /* 0x000000ff0a00720c */ /* 0x000fe20003f02270 */
[----:B------:R-:W-:Y:S01]  /*2aa6e0*/  IMAD.MOV.U32 R9, RZ, RZ, RZ ;  /* 0x000000ffff097224 */ /* 0x000fe200078e00ff */
[----:B------:R-:W-:Y:S11]  /*2aa6f0*/  BRA `(.L_x_14140) ;  /* 0x0000000000107947 */ /* 0x000ff60003800000 */
.L_x_14141:
[----:B------:R-:W-:-:S05]  /*2aa700*/  LEA R4, P0, R15, R12, 0x2 ;  /* 0x0000000c0f047211 */ /* 0x000fca00078010ff */
[----:B------:R-:W-:-:S05]  /*2aa710*/  IMAD.X R5, RZ, RZ, R13, P0 ;  /* 0x000000ffff057224 */ /* 0x000fca00000e060d */
[----:B------:R1:W5:Y:S01]  /*2aa720*/  LD.E R9, desc[UR36][R4.64+0x20] ;  /* 0x0000202404097980 */ /* 0x000362000c101900 */
[----:B------:R-:W-:-:S13]  /*2aa730*/  PLOP3.LUT P0, PT, PT, PT, PT, 0x80, 0x8 ;  /* 0x000000000008781c */ /* 0x000fda0003f0f070 */
.L_x_14140:
[----:B------:R-:W-:Y:S05]  /*2aa740*/  BSYNC.RECONVERGENT B3 ;  /* 0x0000000000037941 */ /* 0x000fea0003800200 */
.L_x_14139:
[----:B------:R-:W-:Y:S01]  /*2aa750*/  IMAD.MOV.U32 R3, RZ, RZ, 0x1 ;  /* 0x00000001ff037424 */ /* 0x000fe200078e00ff */
[----:B------:R-:W-:Y:S06]  /*2aa760*/  @!P0 BRA `(.L_x_14146) ;  /* 0x0000000000148947 */ /* 0x000fec0003800000 */
[----:B-1----:R-:W-:-:S05]  /*2aa770*/  IMAD.MOV R4, RZ, RZ, -R16 ;  /* 0x000000ffff047224 */ /* 0x002fca00078e0a10 */
[----:B-----5:R-:W-:-:S13]  /*2aa780*/  ISETP.GE.AND P0, PT, R9, R4, PT ;  /* 0x000000040900720c */ /* 0x020fda0003f06270 */
[----:B------:R-:W-:Y:S01]  /*2aa790*/  @!P0 VIADD R15, R15, 0x1 ;  /* 0x000000010f0f8836 */ /* 0x000fe20000000000 */
[----:B------:R-:W-:Y:S06]  /*2aa7a0*/  @!P0 BRA `(.L_x_14147) ;  /* 0xfffffff800588947 */ /* 0x000fec000383ffff */
[----:B------:R-:W-:-:S07]  /*2aa7b0*/  VIADD R3, R20, 0x2 ;  /* 0x0000000214037836 */ /* 0x000fce0000000000 */
.L_x_14146:
[----:B------:R-:W-:Y:S05]  /*2aa7c0*/  BSYNC B2 ;  /* 0x0000000000027941 */ /* 0x000fea0003800000 */
.L_x_14138:
[----:B------:R-:W-:Y:S01]  /*2aa7d0*/  ISETP.NE.AND P0, PT, R10, RZ, PT ;  /* 0x000000ff0a00720c */ /* 0x000fe20003f05270 */
[----:B-----5:R-:W-:-:S12]  /*2aa7e0*/  IMAD.MOV.U32 R9, RZ, RZ, RZ ;  /* 0x000000ffff097224 */ /* 0x020fd800078e00ff */
[----:B------:R-:W-:Y:S05]  /*2aa7f0*/  @P0 BREAK B1 ;  /* 0x0000000000010942 */ /* 0x000fea0003800000 */
[----:B------:R-:W-:Y:S05]  /*2aa800*/  @P0 BRA `(.L_x_14080) ;  /* 0x0000004400180947 */ /* 0x000fea0003800000 */
.L_x_14137:
[----:B------:R-:W-:Y:S05]  /*2aa810*/  BSYNC B1 ;  /* 0x0000000000017941 */ /* 0x000fea0003800000 */
.L_x_14125:
        /* <DEDUP_REMOVED lines=16> */
[----:B------:R-:W1:Y:S01]  /*2aa920*/  S2UR UR5, SR_CgaCtaId ;  /* 0x00000000000579c3 */ /* 0x000e620000008800 */
[----:B------:R-:W-:Y:S01]  /*2aa930*/  UMOV UR4, 0x400 ;  /* 0x0000040000047882 */ /* 0x000fe20000000000 */
[----:B0-----:R-:W-:Y:S01]  /*2aa940*/  SHF.R.S32.HI R11, RZ, 0x1f, R13 ;  /* 0x0000001fff0b7819 */ /* 0x001fe2000001140d */
[----:B------:R-:W-:Y:S01]  /*2aa950*/  BSSY B2, `(.L_x_14148) ;  /* 0x0000127000027945 */ /* 0x000fe20003800000 */
[----:B-1----:R-:W-:-:S06]  /*2aa960*/  ULEA UR4, UR5, UR4, 0x18 ;  /* 0x0000000405047291 */ /* 0x002fcc000f8ec0ff */
[----:B--2---:R-:W-:-:S05]  /*2aa970*/  IMAD.U32 R10, RZ, RZ, UR4 ;  /* 0x00000004ff0a7e24 */ /* 0x004fca000f8e00ff */
        /* <DEDUP_REMOVED lines=28> */
.L_x_14167:
        /* <DEDUP_REMOVED lines=52> */
.L_x_14155:
[----:B------:R-:W-:Y:S05]  /*2aae80*/  BSYNC.RECONVERGENT B4 ;  /* 0x0000000000047941 */ /* 0x000fea0003800200 */
.L_x_14154:
        /* <DEDUP_REMOVED lines=26> */
.L_x_14157:
[----:B------:R-:W-:Y:S05]  /*2ab030*/  BSYNC.RECONVERGENT B4 ;  /* 0x0000000000047941 */ /* 0x000fea0003800200 */
.L_x_14156:
[----:B------:R2:W-:Y:S01]  /*2ab040*/  STL [UR45], R6 ;  /* 0x00000006ff007987 */ /* 0x0005e2000810082d */
[----:B------:R-:W-:Y:S05]  /*2ab050*/  BRA `(.L_x_14158) ;  /* 0x00000000000c7947 */ /* 0x000fea0003800000 */
.L_x_14153:
[----:B------:R-:W-:-:S05]  /*2ab060*/  LEA R4, P0, R9, R12, 0x2 ;  /* 0x0000000c09047211 */ /* 0x000fca00078010ff */
[----:B------:R-:W-:-:S05]  /*2ab070*/  IMAD.X R5, RZ, RZ, R13, P0 ;  /* 0x000000ffff057224 */ /* 0x000fca00000e060d */
[----:B------:R0:W-:Y:S03]  /*2ab080*/  ST.E desc[UR36][R4.64+0x20], RZ ;  /* 0x000020ff04007985 */ /* 0x0001e6000c101924 */
.L_x_14158:
[----:B------:R-:W-:Y:S05]  /*2ab090*/  BSYNC.RECONVERGENT B3 ;  /* 0x0000000000037941 */ /* 0x000fea0003800200 */
.L_x_14152:
        /* <DEDUP_REMOVED lines=52> */
.L_x_14162:
[----:B------:R-:W-:Y:S01]  /*2ab3e0*/  IMAD.MOV.U32 R4, RZ, RZ, 0x5272 ;  /* 0x00005272ff047424 */ /* 0x000fe200078e00ff */
[----:B------:R-:W-:Y:S01]  /*2ab3f0*/  PLOP3.LUT P0, PT, PT, PT, PT, 0x8, 0x80 ;  /* 0x000000000080781c */ /* 0x000fe20003f0e170 */
[----:B------:R-:W-:-:S03]  /*2ab400*/  IMAD.MOV.U32 R13, RZ, RZ, -0x1 ;  /* 0xffffffffff0d7424 */ /* 0x000fc600078e00ff */
[----:B------:R0:W-:Y:S09]  /*2ab410*/  STL [UR45], R4 ;  /* 0x00000004ff007987 */ /* 0x0001f2000810082d */
.L_x_14163:
[----:B------:R-:W-:Y:S05]  /*2ab420*/  BSYNC.RECONVERGENT B4 ;  /* 0x0000000000047941 */ /* 0x000fea0003800200 */
.L_x_14161:
        /* <DEDUP_REMOVED lines=25> */
.L_x_14165:
[----:B------:R-:W-:Y:S05]  /*2ab5c0*/  BSYNC.RECONVERGENT B4 ;  /* 0x0000000000047941 */ /* 0x000fea0003800200 */
.L_x_14164:
[----:B------:R2:W-:Y:S01]  /*2ab5d0*/  STL [UR45], R6 ;  /* 0x00000006ff007987 */ /* 0x0005e2000810082d */
[----:B------:R-:W-:Y:S05]  /*2ab5e0*/  BRA `(.L_x_14166) ;  /* 0x00000000000c7947 */ /* 0x000fea0003800000 */
.L_x_14160:
[----:B------:R-:W-:-:S05]  /*2ab5f0*/  LEA R4, P0, R35, R12, 0x2 ;  /* 0x0000000c23047211 */ /* 0x000fca00078010ff */
[----:B------:R-:W-:-:S05]  /*2ab600*/  IMAD.X R5, RZ, RZ, R13, P0 ;  /* 0x000000ffff057224 */ /* 0x000fca00000e060d */
[----:B------:R3:W-:Y:S03]  /*2ab610*/  ST.E desc[UR36][R4.64+0x20], RZ ;  /* 0x000020ff04007985 */ /* 0x0007e6000c101924 */
.L_x_14166:
[----:B------:R-:W-:Y:S05]  /*2ab620*/  BSYNC.RECONVERGENT B3 ;  /* 0x0000000000037941 */ /* 0x000fea0003800200 */
.L_x_14159:
[----:B------:R-:W-:-:S05]  /*2ab630*/  VIADD R9, R9, 0x2 ;  /* 0x0000000209097836 */ /* 0x000fca0000000000 */
[----:B------:R-:W-:-:S13]  /*2ab640*/  ISETP.NE.AND P0, PT, R9, R8, PT ;  /* 0x000000080900720c */ /* 0x000fda0003f05270 */
[----:B------:R-:W-:Y:S05]  /*2ab650*/  @P0 BRA `(.L_x_14167) ;  /* 0xfffffff400380947 */ /* 0x000fea000383ffff */
.L_x_14151:
[----:B------:R-:W-:Y:S05]  /*2ab660*/  BSYNC B1 ;  /* 0x0000000000017941 */ /* 0x000fea0003800000 */
.L_x_14150:
        /* <DEDUP_REMOVED lines=49> */
.L_x_14170:
[----:B------:R-:W-:Y:S01]  /*2ab980*/  IMAD.MOV.U32 R4, RZ, RZ, 0x5272 ;  /* 0x00005272ff047424 */ /* 0x000fe200078e00ff */
[----:B------:R-:W-:Y:S01]  /*2ab990*/  PLOP3.LUT P0, PT, PT, PT, PT, 0x8, 0x80 ;  /* 0x000000000080781c */ /* 0x000fe20003f0e170 */
[----:B------:R-:W-:-:S03]  /*2ab9a0*/  IMAD.MOV.U32 R9, RZ, RZ, -0x1 ;  /* 0xffffffffff097424 */ /* 0x000fc600078e00ff */
[----:B------:R0:W-:Y:S09]  /*2ab9b0*/  STL [UR45], R4 ;  /* 0x00000004ff007987 */ /* 0x0001f2000810082d */
.L_x_14171:
[----:B------:R-:W-:Y:S05]  /*2ab9c0*/  BSYNC.RECONVERGENT B1 ;  /* 0x0000000000017941 */ /* 0x000fea0003800200 */
.L_x_14169:
        /* <DEDUP_REMOVED lines=25> */
.L_x_14173:
[----:B------:R-:W-:Y:S05]  /*2abb60*/  BSYNC.RECONVERGENT B1 ;  /* 0x0000000000017941 */ /* 0x000fea0003800200 */
.L_x_14172:
[----:B------:R3:W-:Y:S01]  /*2abb70*/  STL [UR45], R6 ;  /* 0x00000006ff007987 */ /* 0x0007e2000810082d */
[----:B------:R-:W-:Y:S05]  /*2abb80*/  BRA `(.L_x_14149) ;  /* 0x00000000000c7947 */ /* 0x000fea0003800000 */
.L_x_14168:
[----:B------:R-:W-:-:S05]  /*2abb90*/  LEA R8, P0, R8, R12, 0x2 ;  /* 0x0000000c08087211 */ /* 0x000fca00078010ff */
[----:B------:R-:W-:-:S05]  /*2abba0*/  IMAD.X R9, RZ, RZ, R13, P0 ;  /* 0x000000ffff097224 */ /* 0x000fca00000e060d */
[----:B------:R4:W-:Y:S03]  /*2abbb0*/  ST.E desc[UR36][R8.64+0x20], RZ ;  /* 0x000020ff08007985 */ /* 0x0009e6000c101924 */
.L_x_14149:
[----:B------:R-:W-:Y:S05]  /*2abbc0*/  BSYNC B2 ;  /* 0x0000000000027941 */ /* 0x000fea0003800000 */
.L_x_14148:
[----:B------:R-:W-:Y:S01]  /*2abbd0*/  BSSY B1, `(.L_x_14174) ;  /* 0x00002bb000017945 */ /* 0x000fe20003800000 */
[----:B----4-:R-:W-:Y:S01]  /*2abbe0*/  IABS R9, R16 ;  /* 0x0000001000097213 */ /* 0x010fe20000000000 */
[----:B------:R-:W-:-:S07]  /*2abbf0*/  IMAD.MOV.U32 R33, RZ, RZ, R3 ;  /* 0x000000ffff217224 */ /* 0x000fce00078e0003 */
.L_x_14205:
[----:B------:R-:W-:Y:S01]  /*2abc00*/  ISETP.GT.U32.AND P0, PT, R9, 0xffff, PT ;  /* 0x0000ffff0900780c */ /* 0x000fe20003f04070 */
[----:B------:R-:W-:Y:S05]  /*2abc10*/  YIELD ;  /* 0x0000000000007946 */ /* 0x000fea0003800000 */
[----:B------:R-:W-:Y:S02]  /*2abc20*/  IMAD.MOV.U32 R8, RZ, RZ, R33 ;  /* 0x000000ffff087224 */ /* 0x000fe400078e0021 */
[----:B-1----:R-:W-:-:S05]  /*2abc30*/  IMAD.MOV.U32 R13, RZ, RZ, R9 ;  /* 0x000000ffff0d7224 */ /* 0x002fca00078e0009 */
[----:B0-234-:R-:W-:Y:S05]  /*2abc40*/  @!P0 BRA `(.L_x_14175) ;  /* 0x0000001400f88947 */ /* 0x01dfea0003800000 */
[----:B------:R-:W1:Y:S01]  /*2abc50*/  S2R R5, SR_CgaCtaId ;  /* 0x0000000000057919 */ /* 0x000e620000008800 */
[----:B------:R-:W-:-:S04]  /*2abc60*/  MOV R12, 0x400 ;  /* 0x00000400000c7802 */ /* 0x000fc80000000f00 */
[----:B-1----:R-:W-:-:S05]  /*2abc70*/  LEA R12, R5, R12, 0x18 ;  /* 0x0000000c050c7211 */ /* 0x002fca00078ec0ff */
[----:B0-23--:R-:W0:Y:S04]  /*2abc80*/  LDS.128 R4, [R12] ;  /* 0x000000000c047984 */ /* 0x00de280000000c00 */
        /* <DEDUP_REMOVED lines=61> */
.L_x_14180:
[----:B------:R-:W-:Y:S05]  /*2ac060*/  BSYNC.RECONVERGENT B3 ;  /* 0x0000000000037941 */ /* 0x000fea0003800200 */
.L_x_14179:
        /* <DEDUP_REMOVED lines=26> */
.L_x_14182:
[----:B------:R-:W-:Y:S05]  /*2ac210*/  BSYNC.RECONVERGENT B3 ;  /* 0x0000000000037941 */ /* 0x000fea0003800200 */
.L_x_14181:
[----:B------:R2:W-:Y:S01]  /*2ac220*/  STL [UR45], R10 ;  /* 0x0000000aff007987 */ /* 0x0005e2000810082d */
[----:B------:R-:W-:Y:S01]  /*2ac230*/  PRMT R33, RZ, 0x7610, R33 ;  /* 0x00007610ff217816 */ /* 0x000fe20000000021 */
[----:B------:R-:W-:Y:S06]  /*2ac240*/  BRA `(.L_x_14177) ;  /* 0x0000000000107947 */ /* 0x000fec0003800000 */
.L_x_14178:
[----:B------:R-:W-:Y:S01]  /*2ac250*/  IADD3 R4, P0, PT, R14, R20, RZ ;  /* 0x000000140e047210 */ /* 0x000fe20007f1e0ff */
[----:B------:R-:W5:Y:S04]  /*2ac260*/  LDL R10, [UR45] ;  /* 0x0000002dff0a7983 */ /* 0x000f680008100800 */
[----:B------:R-:W-:-:S05]  /*2ac270*/  IMAD.X R5, RZ, RZ, R21, P0 ;  /* 0x000000ffff057224 */ /* 0x000fca00000e0615 */
[----:B------:R3:W5:Y:S03]  /*2ac280*/  LD.E.U8 R33, desc[UR36][R4.64+0x20] ;  /* 0x0000202404217980 */ /* 0x000766000c101100 */
.L_x_14177:
[----:B------:R-:W-:Y:S05]  /*2ac290*/  BSYNC.RECONVERGENT B2 ;  /* 0x0000000000027941 */ /* 0x000fea0003800200 */
.L_x_14176:
        /* <DEDUP_REMOVED lines=8> */
[----:B01----:R-:W0:Y:S02]  /*2ac320*/  LDS.128 R4, [R12] ;  /* 0x000000000c047984 */ /* 0x003e240000000c00 */
[----:B0-----:R-:W-:-:S05]  /*2ac330*/  IMAD.WIDE R20, R11, 0x10, R4 ;  /* 0x000000100b147825 */ /* 0x001fca00078e0204 */
        /* <DEDUP_REMOVED lines=47> */
.L_x_14188:
[----:B------:R-:W-:Y:S05]  /*2ac630*/  BSYNC.RECONVERGENT B3 ;  /* 0x0000000000037941 */ /* 0x000fea0003800200 */
.L_x_14187:
        /* <DEDUP_REMOVED lines=26> */
.L_x_14190:
[----:B------:R-:W-:Y:S05]  /*2ac7e0*/  BSYNC.RECONVERGENT B3 ;  /* 0x0000000000037941 */ /* 0x000fea0003800200 */
.L_x_14189:
[----:B------:R2:W-:Y:S01]  /*2ac7f0*/  STL [UR45], R10 ;  /* 0x0000000aff007987 */ /* 0x0005e2000810082d */
[----:B------:R-:W-:Y:S05]  /*2ac800*/  BRA `(.L_x_14185) ;  /* 0x0000000000147947 */ /* 0x000fea0003800000 */
.L_x_14186:
[----:B------:R-:W-:-:S05]  /*2ac810*/  LEA R4, P0, R41, R20, 0x2 ;  /* 0x0000001429047211 */ /* 0x000fca00078010ff */
[----:B------:R-:W-:-:S05]  /*2ac820*/  IMAD.X R5, RZ, RZ, R21, P0 ;  /* 0x000000ffff057224 */ /* 0x000fca00000e0615 */
[----:B------:R3:W-:Y:S04]  /*2ac830*/  ST.E desc[UR36][R4.64+0x20], RZ ;  /* 0x000020ff04007985 */ /* 0x0007e8000c101924 */
[----:B------:R3:W-:Y:S04]  /*2ac840*/  ST.E.U8 desc[UR36][R4.64+0x20], R33 ;  /* 0x0000202104007985 */ /* 0x0007e8000c101124 */
[----:B------:R-:W5:Y:S02]  /*2ac850*/  LDL R10, [UR45] ;  /* 0x0000002dff0a7983 */ /* 0x000f640008100800 */
.L_x_14185:
[----:B------:R-:W-:Y:S05]  /*2ac860*/  BSYNC.RECONVERGENT B2 ;  /* 0x0000000000027941 */ /* 0x000fea0003800200 */
.L_x_14184:
[----:B-----5:R-:W-:-:S13]  /*2ac870*/  ISETP.NE.AND P0, PT, R10, RZ, PT ;  /* 0x000000ff0a00720c */ /* 0x020fda0003f05270 */
[----:B------:R-:W-:Y:S05]  /*2ac880*/  @P0 BRA `(.L_x_14183) ;  /* 0x0000001c00bc0947 */ /* 0x000fea0003800000 */
[----:B01-3--:R-:W0:Y:S04]  /*2ac890*/  LDS.128 R4, [R12] ;  /* 0x000000000c047984 */ /* 0x00be280000000c00 */
[----:B0-----:R-:W3:Y:S01]  /*2ac8a0*/  LD.E R33, desc[UR36][R4.64+0x14] ;  /* 0x0000142404217980 */ /* 0x001ee2000c101900 */
[----:B------:R-:W-:Y:S01]  /*2ac8b0*/  BSSY.RECONVERGENT B2, `(.L_x_14191) ;  /* 0x0000058000027945 */ /* 0x000fe20003800200 */
[----:B---3--:R-:W-:-:S13]  /*2ac8c0*/  ISETP.NE.AND P0, PT, R33, -0x1, PT ;  /* 0xffffffff2100780c */ /* 0x008fda0003f05270 */
[----:B------:R-:W-:Y:S01]  /*2ac8d0*/  @!P0 IMAD.MOV.U32 R15, RZ, RZ, 0x5368 ;  /* 0x00005368ff0f8424 */ /* 0x000fe200078e00ff */
[----:B------:R-:W-:Y:S01]  /*2ac8e0*/  @!P0 PRMT R21, RZ, 0x7610, R21 ;  /* 0x00007610ff158816 */ /* 0x000fe20000000015 */
[----:B--2---:R-:W-:-:S03]  /*2ac8f0*/  @!P0 IMAD.MOV.U32 R10, RZ, RZ, 0x5368 ;  /* 0x00005368ff0a8424 */ /* 0x004fc600078e00ff */
[----:B------:R0:W-:Y:S01]  /*2ac900*/  @!P0 STL [UR45], R15 ;  /* 0x0000000fff008987 */ /* 0x0001e2000810082d */
[----:B------:R-:W-:Y:S05]  /*2ac910*/  @!P0 BRA `(.L_x_14192) ;  /* 0x0000000400448947 */ /* 0x000fea0003800000 */
[----:B------:R-:W-:-:S05]  /*2ac920*/  IMAD.WIDE R20, R33, 0x10, R4 ;  /* 0x0000001021147825 */ /* 0x000fca00078e0204 */
        /* <DEDUP_REMOVED lines=45> */
.L_x_14195:
[----:B------:R-:W-:Y:S05]  /*2acc00*/  BSYNC.RECONVERGENT B3 ;  /* 0x0000000000037941 */ /* 0x000fea0003800200 */
.L_x_14194:
        /* <DEDUP_REMOVED lines=26> */
.L_x_14197:
[----:B------:R-:W-:Y:S05]  /*2acdb0*/  BSYNC.RECONVERGENT B3 ;  /* 0x0000000000037941 */ /* 0x000fea0003800200 */
.L_x_14196:
[----:B------:R2:W-:Y:S01]  /*2acdc0*/  STL [UR45], R10 ;  /* 0x0000000aff007987 */ /* 0x0005e2000810082d */
[----:B------:R-:W-:Y:S01]  /*2acdd0*/  PRMT R21, RZ, 0x7610, R21 ;  /* 0x00007610ff157816 */ /* 0x000fe20000000015 */
[----:B------:R-:W-:Y:S06]  /*2acde0*/  BRA `(.L_x_14192) ;  /* 0x0000000000107947 */ /* 0x000fec0003800000 */
.L_x_14193:
[----:B------:R-:W-:-:S05]  /*2acdf0*/  IADD3 R14, P0, PT, R14, R20, RZ ;  /* 0x000000140e0e7210 */ /* 0x000fca0007f1e0ff */
[----:B0-----:R-:W-:-:S05]  /*2ace00*/  IMAD.X R15, RZ, RZ, R21, P0 ;  /* 0x000000ffff0f7224 */ /* 0x001fca00000e0615 */
[----:B------:R3:W5:Y:S01]  /*2ace10*/  LD.E.U8 R21, desc[UR36][R14.64+0x20] ;  /* 0x000020240e157980 */ /* 0x000762000c101100 */
[----:B------:R-:W-:-:S07]  /*2ace20*/  IMAD.MOV.U32 R10, RZ, RZ, RZ ;  /* 0x000000ffff0a7224 */ /* 0x000fce00078e00ff */
.L_x_14192:
[----:B------:R-:W-:Y:S05]  /*2ace30*/  BSYNC.RECONVERGENT B2 ;  /* 0x0000000000027941 */ /* 0x000fea0003800200 */
.L_x_14191:
[----:B------:R-:W-:-:S13]  /*2ace40*/  ISETP.NE.AND P0, PT, R10, RZ, PT ;  /* 0x000000ff0a00720c */ /* 0x000fda0003f05270 */
[----:B------:R-:W-:Y:S05]  /*2ace50*/  @P0 BRA `(.L_x_14183) ;  /* 0x0000001800480947 */ /* 0x000fea0003800000 */
[----:B-1----:R-:W-:Y:S01]  /*2ace60*/  @!P2 IMAD.MOV.U32 R4, RZ, RZ, 0x5368 ;  /* 0x00005368ff04a424 */ /* 0x002fe200078e00ff */
[----:B------:R-:W-:Y:S01]  /*2ace70*/  BSSY.RECONVERGENT B2, `(.L_x_14198) ;  /* 0x0000058000027945 */ /* 0x000fe20003800200 */
[----:B------:R-:W-:Y:S02]  /*2ace80*/  VIADD R33, R8, 0xfffffffe ;  /* 0xfffffffe08217836 */ /* 0x000fe40000000000 */
[----:B--2---:R-:W-:Y:S01]  /*2ace90*/  @!P2 IMAD.MOV.U32 R10, RZ, RZ, 0x5368 ;  /* 0x00005368ff0aa424 */ /* 0x004fe200078e00ff */
[----:B------:R1:W-:Y:S01]  /*2acea0*/  @!P2 STL [UR45], R4 ;  /* 0x00000004ff00a987 */ /* 0x0003e2000810082d */
[----:B------:R-:W-:Y:S05]  /*2aceb0*/  @!P2 BRA `(.L_x_14199) ;  /* 0x00000004004ca947 */ /* 0x000fea0003800000 */
[----:B01----:R-:W3:Y:S02]  /*2acec0*/  LDS.128 R4, [R12] ;  /* 0x000000000c047984 */ /* 0x003ee40000000c00 */
[----:B---3--:R-:W-:-:S05]  /*2aced0*/  IMAD.WIDE R14, R11, 0x10, R4 ;  /* 0x000000100b0e7825 */ /* 0x008fca00078e0204 */
[----:B------:R-:W2:Y:S01]  /*2acee0*/  LD.E R32, desc[UR36][R14.64+0xc] ;  /* 0x00000c240e207980 */ /* 0x000ea2000c101900 */
[----:B------:R-:W-:Y:S02]  /*2acef0*/  ISETP.GT.AND P1, PT, R8, 0x1, PT ;  /* 0x000000010800780c */ /* 0x000fe40003f24270 */
        /* <DEDUP_REMOVED lines=44> */
.L_x_14202:
[----:B------:R-:W-:Y:S05]  /*2ad1c0*/  BSYNC.RECONVERGENT B3 ;  /* 0x0000000000037941 */ /* 0x000fea0003800200 */
.L_x_14201:
        /* <DEDUP_REMOVED lines=26> */
.L_x_14204:
[----:B------:R-:W-:Y:S05]  /*2ad370*/  BSYNC.RECONVERGENT B3 ;  /* 0x0000000000037941 */ /* 0x000fea0003800200 */
.L_x_14203:
[----:B------:R2:W-:Y:S01]  /*2ad380*/  STL [UR45], R10 ;  /* 0x0000000aff007987 */ /* 0x0005e2000810082d */
[----:B------:R-:W-:Y:S05]  /*2ad390*/  BRA `(.L_x_14199) ;  /* 0x0000000000147947 */ /* 0x000fea0003800000 */
.L_x_14200:
[----:B------:R-:W-:-:S05]  /*2ad3a0*/  LEA R4, P0, R33, R14, 0x2 ;  /* 0x0000000e21047211 */ /* 0x000fca00078010ff */
[----:B------:R-:W-:-:S05]  /*2ad3b0*/  IMAD.X R5, RZ, RZ, R15, P0 ;  /* 0x000000ffff057224 */ /* 0x000fca00000e060f */
[----:B------:R4:W-:Y:S04]  /*2ad3c0*/  ST.E desc[UR36][R4.64+0x20], RZ ;  /* 0x000020ff04007985 */ /* 0x0009e8000c101924 */
[----:B-----5:R4:W-:Y:S04]  /*2ad3d0*/  ST.E.U8 desc[UR36][R4.64+0x20], R21 ;  /* 0x0000201504007985 */ /* 0x0209e8000c101124 */
[----:B------:R-:W5:Y:S02]  /*2ad3e0*/  LDL R10, [UR45] ;  /* 0x0000002dff0a7983 */ /* 0x000f640008100800 */
.L_x_14199:
[----:B------:R-:W-:Y:S05]  /*2ad3f0*/  BSYNC.RECONVERGENT B2 ;  /* 0x0000000000027941 */ /* 0x000fea0003800200 */
.L_x_14198:
[----:B-----5:R-:W-:-:S13]  /*2ad400*/  ISETP.NE.AND P0, PT, R10, RZ, PT ;  /* 0x000000ff0a00720c */ /* 0x020fda0003f05270 */
[----:B------:R-:W-:Y:S05]  /*2ad410*/  @!P0 BRA `(.L_x_14205) ;  /* 0xffffffe400f88947 */ /* 0x000fea000383ffff */
[----:B------:R-:W-:Y:S05]  /*2ad420*/  BRA `(.L_x_14183) ;  /* 0x0000001000d47947 */ /* 0x000fea0003800000 */
.L_x_14175:
[----:B------:R-:W1:Y:S01]  /*2ad430*/  S2UR UR5, SR_CgaCtaId ;  /* 0x00000000000579c3 */ /* 0x000e620000008800 */
[----:B------:R-:W-:Y:S01]  /*2ad440*/  UMOV UR4, 0x400 ;  /* 0x0000040000047882 */ /* 0x000fe20000000000 */
[----:B------:R-:W-:Y:S01]  /*2ad450*/  BSSY B2, `(.L_x_14206) ;  /* 0x00000d7000027945 */ /* 0x000fe20003800000 */
[----:B-1----:R-:W-:-:S06]  /*2ad460*/  ULEA UR4, UR5, UR4, 0x18 ;  /* 0x0000000405047291 */ /* 0x002fcc000f8ec0ff */
[----:B------:R-:W-:-:S07]  /*2ad470*/  IMAD.U32 R14, RZ, RZ, UR4 ;  /* 0x00000004ff0e7e24 */ /* 0x000fce000f8e00ff */
.L_x_14221:
[----:B0123--:R-:W0:Y:S04]  /*2ad480*/  LDS.128 R4, [R14] ;  /* 0x000000000e047984 */ /* 0x00fe280000000c00 */
[----:B0-----:R-:W2:Y:S01]  /*2ad490*/  LD.E R35, desc[UR36][R4.64] ;  /* 0x0000002404237980 */ /* 0x001ea2000c101900 */
[----:B------:R-:W-:Y:S01]  /*2ad4a0*/  IMAD R12, R13, 0xcccd, RZ ;  /* 0x0000cccd0d0c7824 */ /* 0x000fe200078e02ff */
[----:B------:R-:W-:Y:S05]  /*2ad4b0*/  YIELD ;  /* 0x0000000000007946 */ /* 0x000fea0003800000 */
[----:B------:R-:W-:Y:S01]  /*2ad4c0*/  BSSY.RECONVERGENT B3, `(.L_x_14207) ;  /* 0x0000064000037945 */ /* 0x000fe20003800200 */
[----:B------:R-:W-:Y:S01]  /*2ad4d0*/  IMAD.MOV.U32 R9, RZ, RZ, R8 ;  /* 0x000000ffff097224 */ /* 0x000fe200078e0008 */
[----:B------:R-:W-:Y:S01]  /*2ad4e0*/  SHF.R.U32.HI R12, RZ, 0x13, R12 ;  /* 0x00000013ff0c7819 */ /* 0x000fe2000001160c */
[----:B------:R-:W-:Y:S01]  /*2ad4f0*/  VIADD R8, R8, 0xffffffff ;  /* 0xffffffff08087836 */ /* 0x000fe20000000000 */
        /* <DEDUP_REMOVED lines=8> */
[----:B------:R-:W-:-:S04]  /*2ad580*/  IMAD R10, R12, 0x4, R12 ;  /* 0x000000040c0a7824 */ /* 0x000fc800078e020c */
        /* <DEDUP_REMOVED lines=51> */
.L_x_14211:
[----:B------:R-:W-:Y:S05]  /*2ad8c0*/  BSYNC.RECONVERGENT B4 ;  /* 0x0000000000047941 */ /* 0x000fea0003800200 */
.L_x_14210:
        /* <DEDUP_REMOVED lines=26> */
.L_x_14213:
[----:B------:R-:W-:Y:S05]  /*2ada70*/  BSYNC.RECONVERGENT B4 ;  /* 0x0000000000047941 */ /* 0x000fea0003800200 */
.L_x_14212:
[----:B------:R2:W-:Y:S01]  /*2ada80*/  STL [UR45], R10 ;  /* 0x0000000aff007987 */ /* 0x0005e2000810082d */
[----:B------:R-:W-:Y:S01]  /*2ada90*/  PRMT R15, RZ, 0x7610, R15 ;  /* 0x00007610ff0f7816 */ /* 0x000fe2000000000f */
[----:B------:R-:W-:Y:S06]  /*2adaa0*/  BRA `(.L_x_14208) ;  /* 0x0000000000147947 */ /* 0x000fec0003800000 */
.L_x_14209:
[----:B------:R-:W-:Y:S01]  /*2adab0*/  LEA R5, R34, 0x20, 0x2 ;  /* 0x0000002022057811 */ /* 0x000fe200078e10ff */
[----:B------:R-:W5:Y:S03]  /*2adac0*/  LDL R10, [UR45] ;  /* 0x0000002dff0a7983 */ /* 0x000f660008100800 */
[----:B------:R-:W-:-:S05]  /*2adad0*/  IADD3 R4, P0, PT, R20, R5, RZ ;  /* 0x0000000514047210 */ /* 0x000fca0007f1e0ff */
[----:B------:R-:W-:-:S05]  /*2adae0*/  IMAD.X R5, RZ, RZ, R21, P0 ;  /* 0x000000ffff057224 */ /* 0x000fca00000e0615 */
[----:B------:R3:W5:Y:S03]  /*2adaf0*/  LD.E.U8 R15, desc[UR36][R4.64] ;  /* 0x00000024040f7980 */ /* 0x000766000c101100 */
.L_x_14208:
[----:B------:R-:W-:Y:S05]  /*2adb00*/  BSYNC.RECONVERGENT B3 ;  /* 0x0000000000037941 */ /* 0x000fea0003800200 */
.L_x_14207:
[----:B-----5:R-:W-:-:S13]  /*2adb10*/  ISETP.NE.AND P0, PT, R10, RZ, PT ;  /* 0x000000ff0a00720c */ /* 0x020fda0003f05270 */
[----:B------:R-:W-:Y:S05]  /*2adb20*/  @P0 BREAK B2 ;  /* 0x0000000000020942 */ /* 0x000fea0003800000 */
        /* <DEDUP_REMOVED lines=59> */
.L_x_14218:
[----:B------:R-:W-:Y:S05]  /*2adee0*/  BSYNC.RECONVERGENT B4 ;  /* 0x0000000000047941 */ /* 0x000fea0003800200 */
.L_x_14217:
        /* <DEDUP_REMOVED lines=26> */
.L_x_14220:
[----:B------:R-:W-:Y:S05]  /*2ae090*/  BSYNC.RECONVERGENT B4 ;  /* 0x0000000000047941 */ /* 0x000fea0003800200 */
.L_x_14219:
[----:B------:R2:W-:Y:S01]  /*2ae0a0*/  STL [UR45], R10 ;  /* 0x0000000aff007987 */ /* 0x0005e2000810082d */
[----:B------:R-:W-:Y:S05]  /*2ae0b0*/  BRA `(.L_x_14215) ;  /* 0x0000000000147947 */ /* 0x000fea0003800000 */
.L_x_14216:
[----:B------:R-:W-:-:S05]  /*2ae0c0*/  LEA R4, P0, R8, R20, 0x2 ;  /* 0x0000001408047211 */ /* 0x000fca00078010ff */
[----:B------:R-:W-:-:S05]  /*2ae0d0*/  IMAD.X R5, RZ, RZ, R21, P0 ;  /* 0x000000ffff057224 */ /* 0x000fca00000e0615 */
[----:B------:R3:W-:Y:S04]  /*2ae0e0*/  ST.E desc[UR36][R4.64+0x20], RZ ;  /* 0x000020ff04007985 */ /* 0x0007e8000c101924 */
[----:B------:R3:W-:Y:S04]  /*2ae0f0*/  ST.E.U8 desc[UR36][R4.64+0x20], R15 ;  /* 0x0000200f04007985 */ /* 0x0007e8000c101124 */
[----:B------:R-:W5:Y:S02]  /*2ae100*/  LDL R10, [UR45] ;  /* 0x0000002dff0a7983 */ /* 0x000f640008100800 */
.L_x_14215:
[----:B------:R-:W-:Y:S05]  /*2ae110*/  BSYNC.RECONVERGENT B3 ;  /* 0x0000000000037941 */ /* 0x000fea0003800200 */
.L_x_14214:
[----:B-----5:R-:W-:-:S13]  /*2ae120*/  ISETP.NE.AND P0, PT, R10, RZ, PT ;  /* 0x000000ff0a00720c */ /* 0x020fda0003f05270 */
[----:B------:R-:W-:Y:S05]  /*2ae130*/  @P0 BREAK B2 ;  /* 0x0000000000020942 */ /* 0x000fea0003800000 */
[----:B------:R-:W-:Y:S05]  /*2ae140*/  @P0 BRA `(.L_x_14183) ;  /* 0x00000004008c0947 */ /* 0x000fea0003800000 */
[----:B------:R-:W-:Y:S01]  /*2ae150*/  ISETP.GT.U32.AND P0, PT, R13, 0x9, PT ;  /* 0x000000090d00780c */ /* 0x000fe20003f04070 */
[----:B------:R-:W-:-:S12]  /*2ae160*/  IMAD.MOV.U32 R13, RZ, RZ, R12 ;  /* 0x000000ffff0d7224 */ /* 0x000fd800078e000c */
[----:B------:R-:W-:Y:S05]  /*2ae170*/  @P0 BRA `(.L_x_14221) ;  /* 0xfffffff000c00947 */ /* 0x000fea000383ffff */
[----:B------:R-:W-:Y:S01]  /*2ae180*/  ISETP.GT.AND P0, PT, R16, -0x1, PT ;  /* 0xffffffff1000780c */ /* 0x000fe20003f04270 */
[----:B--2---:R-:W-:-:S12]  /*2ae190*/  IMAD.MOV.U32 R10, RZ, RZ, RZ ;  /* 0x000000ffff0a7224 */ /* 0x004fd800078e00ff */
[----:B------:R-:W-:Y:S05]  /*2ae1a0*/  @P0 BREAK B2 ;  /* 0x0000000000020942 */ /* 0x000fea0003800000 */
[----:B------:R-:W-:Y:S05]  /*2ae1b0*/  @P0 BRA `(.L_x_14183) ;  /* 0x0000000400700947 */ /* 0x000fea0003800000 */
[----:B------:R-:W-:Y:S05]  /*2ae1c0*/  BSYNC B2 ;  /* 0x0000000000027941 */ /* 0x000fea0003800000 */
.L_x_14206:
[----:B-1-3--:R-:W-:Y:S02]  /*2ae1d0*/  @!P2 IMAD.MOV.U32 R4, RZ, RZ, 0x5368 ;  /* 0x00005368ff04a424 */ /* 0x00afe400078e00ff */
[----:B------:R-:W-:-:S03]  /*2ae1e0*/  @!P2 IMAD.MOV.U32 R10, RZ, RZ, 0x5368 ;  /* 0x00005368ff0aa424 */ /* 0x000fc600078e00ff */
[----:B------:R4:W-:Y:S01]  /*2ae1f0*/  @!P2 STL [UR45], R4 ;  /* 0x00000004ff00a987 */ /* 0x0009e2000810082d */
[----:B------:R-:W-:Y:S05]  /*2ae200*/  @!P2 BRA `(.L_x_14183) ;  /* 0x00000004005ca947 */ /* 0x000fea0003800000 */
[----:B------:R-:W1:Y:S01]  /*2ae210*/  S2R R5, SR_CgaCtaId ;  /* 0x0000000000057919 */ /* 0x000e620000008800 */
[----:B----4-:R-:W-:-:S04]  /*2ae220*/  MOV R4, 0x400 ;  /* 0x0000040000047802 */ /* 0x010fc80000000f00 */
[----:B-1----:R-:W-:-:S05]  /*2ae230*/  LEA R16, R5, R4, 0x18 ;  /* 0x0000000405107211 */ /* 0x002fca00078ec0ff */
[----:B0-----:R-:W0:Y:S02]  /*2ae240*/  LDS.128 R4, [R16] ;  /* 0x0000000010047984 */ /* 0x001e240000000c00 */
[----:B0-----:R-:W-:-:S05]  /*2ae250*/  IMAD.WIDE R12, R11, 0x10, R4 ;  /* 0x000000100b0c7825 */ /* 0x001fca00078e0204 */
[----:B------:R-:W2:Y:S01]  /*2ae260*/  LD.E R14, desc[UR36][R12.64+0xc] ;  /* 0x00000c240c0e7980 */ /* 0x000ea2000c101900 */
[C---:B------:R-:W-:Y:S01]  /*2ae270*/  VIADD R35, R9.reuse, 0xfffffffe ;  /* 0xfffffffe09237836 */ /* 0x040fe20000000000 */
[----:B------:R-:W-:-:S04]  /*2ae280*/  ISETP.GT.AND P1, PT, R9, 0x1, PT ;  /* 0x000000010900780c */ /* 0x000fc80003f24270 */
        /* <DEDUP_REMOVED lines=44> */
.L_x_14224:
[----:B------:R-:W-:Y:S05]  /*2ae550*/  BSYNC.RECONVERGENT B2 ;  /* 0x0000000000027941 */ /* 0x000fea0003800200 */
.L_x_14223:
        /* <DEDUP_REMOVED lines=26> */
.L_x_14226:
[----:B------:R-:W-:Y:S05]  /*2ae700*/  BSYNC.RECONVERGENT B2 ;  /* 0x0000000000027941 */ /* 0x000fea0003800200 */
.L_x_14225:
[----:B------:R2:W-:Y:S01]  /*2ae710*/  STL [UR45], R10 ;  /* 0x0000000aff007987 */ /* 0x0005e2000810082d */
[----:B------:R-:W-:Y:S05]  /*2ae720*/  BRA `(.L_x_14183) ;  /* 0x0000000000147947 */ /* 0x000fea0003800000 */
.L_x_14222:
[----:B------:R-:W-:Y:S01]  /*2ae730*/  LEA R4, P0, R35, R12, 0x2 ;  /* 0x0000000c23047211 */ /* 0x000fe200078010ff */
[----:B------:R-:W-:-:S04]  /*2ae740*/  IMAD.MOV.U32 R7, RZ, RZ, 0x2d ;  /* 0x0000002dff077424 */ /* 0x000fc800078e00ff */
[----:B------:R-:W-:-:S05]  /*2ae750*/  IMAD.X R5, RZ, RZ, R13, P0 ;  /* 0x000000ffff057224 */ /* 0x000fca00000e060d */
[----:B------:R0:W-:Y:S04]  /*2ae760*/  ST.E desc[UR36][R4.64+0x20], R7 ;  /* 0x0000200704007985 */ /* 0x0001e8000c101924 */
[----:B------:R-:W5:Y:S02]  /*2ae770*/  LDL R10, [UR45] ;  /* 0x0000002dff0a7983 */ /* 0x000f640008100800 */
.L_x_14183:
[----:B------:R-:W-:Y:S05]  /*2ae780*/  BSYNC B1 ;  /* 0x0000000000017941 */ /* 0x000fea0003800000 */
.L_x_14174:
[----:B-----5:R-:W-:Y:S01]  /*2ae790*/  ISETP.NE.AND P0, PT, R10, RZ, PT ;  /* 0x000000ff0a00720c */ /* 0x020fe20003f05270 */
[----:B------:R-:W-:-:S12]  /*2ae7a0*/  IMAD.MOV.U32 R9, RZ, RZ, RZ ;  /* 0x000000ffff097224 */ /* 0x000fd800078e00ff */
[----:B------:R-:W-:Y:S05]  /*2ae7b0*/  @P0 BRA `(.L_x_14080) ;  /* 0x00000004002c0947 */ /* 0x000fea0003800000 */
[----:B------:R-:W-:Y:S02]  /*2ae7c0*/  IMAD.MOV.U32 R8, RZ, RZ, 0x40 ;  /* 0x00000040ff087424 */ /* 0x000fe400078e00ff */
[----:B------:R-:W-:-:S06]  /*2ae7d0*/  IMAD.MOV.U32 R9, RZ, RZ, 0x0 ;  /* 0x00000000ff097424 */ /* 0x000fcc00078e00ff */
[----:B------:R-:W5:Y:S01]  /*2ae7e0*/  ATOMG.E.ADD.64.STRONG.GPU PT, R8, desc[UR36][R46.64+0x8], R8 ;  /* 0x800008082e0879a8 */ /* 0x000f6200081ef524 */
[----:B01-34-:R-:W-:Y:S01]  /*2ae7f0*/  MOV R4, 0x400 ;  /* 0x0000040000047802 */ /* 0x01bfe20000000f00 */
[----:B------:R-:W-:Y:S01]  /*2ae800*/  BSSY.RECONVERGENT B1, `(.L_x_14227) ;  /* 0x0000044000017945 */ /* 0x000fe20003800200 */
[----:B------:R-:W0:Y:S02]  /*2ae810*/  S2R R5, SR_CgaCtaId ;  /* 0x0000000000057919 */ /* 0x000e240000008800 */
[----:B0-----:R-:W-:-:S05]  /*2ae820*/  LEA R20, R5, R4, 0x18 ;  /* 0x0000000405147211 */ /* 0x001fca00078ec0ff */
[----:B------:R-:W0:Y:S01]  /*2ae830*/  LDS.128 R4, [R20] ;  /* 0x0000000014047984 */ /* 0x000e220000000c00 */
[C---:B-----5:R-:W-:Y:S02]  /*2ae840*/  IADD3 R13, P0, PT, R8.reuse, 0x48, RZ ;  /* 0x00000048080d7810 */ /* 0x060fe40007f1e0ff */
[--C-:B------:R-:W-:Y:S02]  /*2ae850*/  SHF.R.U64 R16, R8, 0x4, R9.reuse ;  /* 0x0000000408107819 */ /* 0x100fe40000001209 */
[----:B0-----:R-:W-:Y:S01]  /*2ae860*/  ISETP.LT.U32.AND P1, PT, R13, R6, PT ;  /* 0x000000060d00720c */ /* 0x001fe20003f21070 */
[----:B------:R-:W-:Y:S01]  /*2ae870*/  IMAD.X R15, RZ, RZ, R9, P0 ;  /* 0x000000ffff0f7224 */ /* 0x000fe200000e0609 */
[----:B------:R-:W-:-:S04]  /*2ae880*/  ISETP.NE.AND P0, PT, R16, -0x1, PT ;  /* 0xffffffff1000780c */ /* 0x000fc80003f05270 */
[----:B------:R-:W-:-:S13]  /*2ae890*/  ISETP.LT.U32.AND.EX P0, PT, R15, R7, P0, P1 ;  /* 0x000000070f00720c */ /* 0x000fda0000701110 */
[----:B------:R-:W-:Y:S02]  /*2ae8a0*/  @!P0 IMAD.MOV.U32 R6, RZ, RZ, 0x5272 ;  /* 0x00005272ff068424 */ /* 0x000fe400078e00ff */
[----:B--2---:R-:W-:Y:S02]  /*2ae8b0*/  @!P0 IMAD.MOV.U32 R10, RZ, RZ, 0x5272 ;  /* 0x00005272ff0a8424 */ /* 0x004fe400078e00ff */
[----:B------:R-:W-:Y:S01]  /*2ae8c0*/  @!P0 IMAD.MOV.U32 R9, RZ, RZ, -0x1 ;  /* 0xffffffffff098424 */ /* 0x000fe200078e00ff */
[----:B------:R0:W-:Y:S01]  /*2ae8d0*/  @!P0 STL [UR45], R6 ;  /* 0x00000006ff008987 */ /* 0x0001e2000810082d */
[----:B------:R-:W-:Y:S05]  /*2ae8e0*/  @!P0 BRA `(.L_x_14228) ;  /* 0x0000000000d48947 */ /* 0x000fea0003800000 */
        /* <DEDUP_REMOVED lines=35> */
[----:B------:R-:W-:Y:S01]  /*2aeb20*/  IMAD.MOV.U32 R9, RZ, RZ, RZ ;  /* 0x000000ffff097224 */ /* 0x000fe200078e00ff */
[----:B--2---:R-:W-:-:S13]  /*2aeb30*/  ISETP.NE.AND P0, PT, R10, RZ, PT ;  /* 0x000000ff0a00720c */ /* 0x004fda0003f05270 */
        /* <DEDUP_REMOVED lines=15> */
[----:B-1----:R-:W-:-:S09]  /*2aec30*/  SEL R9, R16, RZ, !P0 ;  /* 0x000000ff10097207 */ /* 0x002fd20004000000 */
.L_x_14228:
[----:B------:R-:W-:Y:S05]  /*2aec40*/  BSYNC.RECONVERGENT B1 ;  /* 0x0000000000017941 */ /* 0x000fea0003800200 */
.L_x_14227:
[----:B------:R-:W-:-:S04]  /*2aec50*/  ISETP.NE.AND P0, PT, R10, RZ, PT ;  /* 0x000000ff0a00720c */ /* 0x000fc80003f05270 */
[----:B------:R-:W-:-:S09]  /*2aec60*/  SEL R9, R9, RZ, !P0 ;  /* 0x000000ff09097207 */ /* 0x000fd20004000000 */
.L_x_14080:
[----:B------:R-:W-:Y:S05]  /*2aec70*/  BSYNC B0 ;  /* 0x0000000000007941 */ /* 0x000fea0003800000 */
.L_x_14041:
[----:B-----5:R-:W-:Y:S01]  /*2aec80*/  ISETP.NE.AND P0, PT, R10, RZ, PT ;  /* 0x000000ff0a00720c */ /* 0x020fe20003f05270 */
[----:B01-34-:R-:W-:Y:S02]  /*2aec90*/  IMAD.MOV.U32 R4, RZ, RZ, R28 ;  /* 0x000000ffff047224 */ /* 0x01bfe400078e001c */
[----:B------:R-:W-:-:S10]  /*2aeca0*/  IMAD.MOV.U32 R5, RZ, RZ, 0x0 ;  /* 0x00000000ff057424 */ /* 0x000fd400078e00ff */
[----:B------:R-:W-:Y:S05]  /*2aecb0*/  @P0 BREAK B7 ;  /* 0x0000000000070942 */ /* 0x000fea0003800000 */
[----:B------:R-:W-:Y:S05]  /*2aecc0*/  @P0 BREAK B9 ;  /* 0x0000000000090942 */ /* 0x000fea0003800000 */
[----:B------:R-:W-:Y:S05]  /*2aecd0*/  @P0 BREAK B8 ;  /* 0x0000000000080942 */ /* 0x000fea0003800000 */
[----:B--2---:R-:W-:Y:S05]  /*2aece0*/  @P0 RET.REL.NODEC R4 `(_Z5entryPcS_PiPxS1_S0_S0_P19HostDeviceInterfacei) ;  /* 0xffffd51004c40950 */ /* 0x004fea0003c3ffff */
        /* <DEDUP_REMOVED lines=18> */
[----:B------:R-:W-:Y:S01]  /*2aee10*/  @!P1 IMAD.MOV.U32 R9, RZ, RZ, RZ ;  /* 0x000000ffff099224 */ /* 0x000fe200078e00ff */
        /* <DEDUP_REMOVED lines=55> */
.L_x_14248:
        /* <DEDUP_REMOVED lines=52> */
.L_x_14236:
[----:B------:R-:W-:Y:S05]  /*2af4d0*/  BSYNC.RECONVERGENT B3 ;  /* 0x0000000000037941 */ /* 0x000fea0003800200 */
.L_x_14235:
        /* <DEDUP_REMOVED lines=26> */
.L_x_14238:
[----:B------:R-:W-:Y:S05]  /*2af680*/  BSYNC.RECONVERGENT B3 ;  /* 0x0000000000037941 */ /* 0x000fea0003800200 */
.L_x_14237:
[----:B------:R2:W-:Y:S01]  /*2af690*/  STL [UR45], R6 ;  /* 0x00000006ff007987 */ /* 0x0005e2000810082d */
[----:B------:R-:W-:Y:S05]  /*2af6a0*/  BRA `(.L_x_14239) ;  /* 0x00000000000c7947 */ /* 0x000fea0003800000 */
.L_x_14234:
[----:B------:R-:W-:-:S05]  /*2af6b0*/  LEA R4, P0, R15, R20, 0x2 ;  /* 0x000000140f047211 */ /* 0x000fca00078010ff */
[----:B------:R-:W-:-:S05]  /*2af6c0*/  IMAD.X R5, RZ, RZ, R21, P0 ;  /* 0x000000ffff057224 */ /* 0x000fca00000e0615 */
[----:B------:R0:W-:Y:S03]  /*2af6d0*/  ST.E desc[UR36][R4.64+0x20], RZ ;  /* 0x000020ff04007985 */ /* 0x0001e6000c101924 */
.L_x_14239:
[----:B------:R-:W-:Y:S05]  /*2af6e0*/  BSYNC.RECONVERGENT B2 ;  /* 0x0000000000027941 */ /* 0x000fea0003800200 */
.L_x_14233:
        /* <DEDUP_REMOVED lines=52> */
.L_x_14243:
[----:B------:R-:W-:Y:S01]  /*2afa30*/  IMAD.MOV.U32 R4, RZ, RZ, 0x5272 ;  /* 0x00005272ff047424 */ /* 0x000fe200078e00ff */
[----:B------:R-:W-:Y:S01]  /*2afa40*/  PLOP3.LUT P0, PT, PT, PT, PT, 0x8, 0x80 ;  /* 0x000000000080781c */ /* 0x000fe20003f0e170 */
[----:B------:R-:W-:-:S03]  /*2afa50*/  IMAD.MOV.U32 R21, RZ, RZ, -0x1 ;  /* 0xffffffffff157424 */ /* 0x000fc600078e00ff */
[----:B------:R0:W-:Y:S09]  /*2afa60*/  STL [UR45], R4 ;  /* 0x00000004ff007987 */ /* 0x0001f2000810082d */
.L_x_14244:
[----:B------:R-:W-:Y:S05]  /*2afa70*/  BSYNC.RECONVERGENT B3 ;  /* 0x0000000000037941 */ /* 0x000fea0003800200 */
.L_x_14242:
        /* <DEDUP_REMOVED lines=25> */
.L_x_14246:
[----:B------:R-:W-:Y:S05]  /*2afc10*/  BSYNC.RECONVERGENT B3 ;  /* 0x0000000000037941 */ /* 0x000fea0003800200 */
.L_x_14245:
[----:B------:R2:W-:Y:S01]  /*2afc20*/  STL [UR45], R6 ;  /* 0x00000006ff007987 */ /* 0x0005e2000810082d */
[----:B------:R-:W-:Y:S05]  /*2afc30*/  BRA `(.L_x_14247) ;  /* 0x00000000000c7947 */ /* 0x000fea0003800000 */
.L_x_14241:
[----:B------:R-:W-:-:S05]  /*2afc40*/  LEA R4, P0, R41, R20, 0x2 ;  /* 0x0000001429047211 */ /* 0x000fca00078010ff */
[----:B------:R-:W-:-:S05]  /*2afc50*/  IMAD.X R5, RZ, RZ, R21, P0 ;  /* 0x000000ffff057224 */ /* 0x000fca00000e0615 */
[----:B------:R3:W-:Y:S03]  /*2afc60*/  ST.E desc[UR36][R4.64+0x20], RZ ;  /* 0x000020ff04007985 */ /* 0x0007e6000c101924 */
.L_x_14247:
[----:B------:R-:W-:Y:S05]  /*2afc70*/  BSYNC.RECONVERGENT B2 ;  /* 0x0000000000027941 */ /* 0x000fea0003800200 */
.L_x_14240:
[----:B------:R-:W-:-:S05]  /*2afc80*/  VIADD R15, R15, 0x2 ;  /* 0x000000020f0f7836 */ /* 0x000fca0000000000 */
[----:B------:R-:W-:-:S13]  /*2afc90*/  ISETP.NE.AND P0, PT, R15, R10, PT ;  /* 0x0000000a0f00720c */ /* 0x000fda0003f05270 */
[----:B------:R-:W-:Y:S05]  /*2afca0*/  @P0 BRA `(.L_x_14248) ;  /* 0xfffffff400380947 */ /* 0x000fea000383ffff */
.L_x_14232:
[----:B------:R-:W-:Y:S05]  /*2afcb0*/  BSYNC B1 ;  /* 0x0000000000017941 */ /* 0x000fea0003800000 */
.L_x_14231:
        /* <DEDUP_REMOVED lines=49> */
.L_x_14251:
[----:B------:R-:W-:Y:S01]  /*2affd0*/  IMAD.MOV.U32 R4, RZ, RZ, 0x5272 ;  /* 0x00005272ff047424 */ /* 0x000fe200078e00ff */
[----:B------:R-:W-:Y:S01]  /*2affe0*/  PLOP3.LUT P0, PT, PT, PT, PT, 0x8, 0x80 ;  /* 0x000000000080781c */ /* 0x000fe20003f0e170 */
[----:B------:R-:W-:-:S03]  /*2afff0*/  IMAD.MOV.U32 R15, RZ, RZ, -0x1 ;  /* 0xffffffffff0f7424 */ /* 0x000fc600078e00ff */
[----:B------:R0:W-:Y:S09]  /*2b0000*/  STL [UR45], R4 ;  /* 0x00000004ff007987 */ /* 0x0001f2000810082d */
.L_x_14252:
[----:B------:R-:W-:Y:S05]  /*2b0010*/  BSYNC.RECONVERGENT B1 ;  /* 0x0000000000017941 */ /* 0x000fea0003800200 */
.L_x_14250:
        /* <DEDUP_REMOVED lines=25> */
.L_x_14254:
[----:B------:R-:W-:Y:S05]  /*2b01b0*/  BSYNC.RECONVERGENT B1 ;  /* 0x0000000000017941 */ /* 0x000fea0003800200 */
.L_x_14253:
[----:B------:R4:W-:Y:S01]  /*2b01c0*/  STL [UR45], R6 ;  /* 0x00000006ff007987 */ /* 0x0009e2000810082d */
[----:B------:R-:W-:Y:S05]  /*2b01d0*/  BRA `(.L_x_14230) ;  /* 0x00000000000c7947 */ /* 0x000fea0003800000 */
.L_x_14249:
[----:B------:R-:W-:-:S05]  /*2b01e0*/  LEA R4, P0, R10, R14, 0x2 ;  /* 0x0000000e0a047211 */ /* 0x000fca00078010ff */
[----:B------:R-:W-:-:S05]  /*2b01f0*/  IMAD.X R5, RZ, RZ, R15, P0 ;  /* 0x000000ffff057224 */ /* 0x000fca00000e060f */
[----:B------:R0:W-:Y:S03]  /*2b0200*/  ST.E desc[UR36][R4.64+0x20], RZ ;  /* 0x000020ff04007985 */ /* 0x0001e6000c101924 */
.L_x_14230:
[----:B------:R-:W-:Y:S05]  /*2b0210*/  BSYNC B0 ;  /* 0x0000000000007941 */ /* 0x000fea0003800000 */
.L_x_14229:
[----:B------:R-:W-:Y:S01]  /*2b0220*/  ISETP.GE.AND P0, PT, R0, 0x1, PT ;  /* 0x000000010000780c */ /* 0x000fe20003f06270 */
[----:B------:R-:W-:-:S12]  /*2b0230*/  BSSY B0, `(.L_x_14255) ;  /* 0x00000bd000007945 */ /* 0x000fd80003800000 */
[----:B------:R-:W-:Y:S05]  /*2b0240*/  @!P0 BRA `(.L_x_14256) ;  /* 0x0000000800ec8947 */ /* 0x000fea0003800000 */
[----:B-----5:R-:W-:Y:S01]  /*2b0250*/  ISETP.NE.AND P2, PT, R13, -0x1, PT ;  /* 0xffffffff0d00780c */ /* 0x020fe20003f45270 */
[----:B-1----:R-:W-:-:S12]  /*2b0260*/  IMAD.MOV.U32 R15, RZ, RZ, RZ ;  /* 0x000000ffff0f7224 */ /* 0x002fd800078e00ff */
.L_x_14271:
        /* <DEDUP_REMOVED lines=57> */
.L_x_14261:
[----:B------:R-:W-:Y:S05]  /*2b0600*/  BSYNC.RECONVERGENT B2 ;  /* 0x0000000000027941 */ /* 0x000fea0003800200 */
.L_x_14260:
        /* <DEDUP_REMOVED lines=26> */
.L_x_14263:
[----:B------:R-:W-:Y:S05]  /*2b07b0*/  BSYNC.RECONVERGENT B2 ;  /* 0x0000000000027941 */ /* 0x000fea0003800200 */
.L_x_14262:
[----:B------:R1:W-:Y:S01]  /*2b07c0*/  STL [UR45], R6 ;  /* 0x00000006ff007987 */ /* 0x0003e2000810082d */
[----:B------:R-:W-:Y:S01]  /*2b07d0*/  PRMT R33, RZ, 0x7610, R33 ;  /* 0x00007610ff217816 */ /* 0x000fe20000000021 */
[----:B------:R-:W-:Y:S06]  /*2b07e0*/  BRA `(.L_x_14258) ;  /* 0x00000000000c7947 */ /* 0x000fec0003800000 */
.L_x_14259:
[----:B------:R-:W-:-:S05]  /*2b07f0*/  IADD3 R4, P0, PT, R8, R20, RZ ;  /* 0x0000001408047210 */ /* 0x000fca0007f1e0ff */
[----:B------:R-:W-:-:S05]  /*2b0800*/  IMAD.X R5, RZ, RZ, R21, P0 ;  /* 0x000000ffff057224 */ /* 0x000fca00000e0615 */
[----:B------:R3:W5:Y:S03]  /*2b0810*/  LD.E.U8 R33, desc[UR36][R4.64+0x20] ;  /* 0x0000202404217980 */ /* 0x000766000c101100 */
.L_x_14258:
[----:B------:R-:W-:Y:S05]  /*2b0820*/  BSYNC.RECONVERGENT B1 ;  /* 0x0000000000017941 */ /* 0x000fea0003800200 */
.L_x_14257:
        /* <DEDUP_REMOVED lines=8> */
[----:B-12-4-:R-:W0:Y:S02]  /*2b08b0*/  LDS.128 R4, [R12] ;  /* 0x000000000c047984 */ /* 0x016e240000000c00 */
        /* <DEDUP_REMOVED lines=46> */
.L_x_14268:
[----:B------:R-:W-:Y:S05]  /*2b0ba0*/  BSYNC.RECONVERGENT B2 ;  /* 0x0000000000027941 */ /* 0x000fea0003800200 */
.L_x_14267:
        /* <DEDUP_REMOVED lines=26> */
.L_x_14270:
[----:B------:R-:W-:Y:S05]  /*2b0d50*/  BSYNC.RECONVERGENT B2 ;  /* 0x0000000000027941 */ /* 0x000fea0003800200 */
.L_x_14269:
[----:B------:R1:W-:Y:S01]  /*2b0d60*/  STL [UR45], R6 ;  /* 0x00000006ff007987 */ /* 0x0003e2000810082d */
[----:B------:R-:W-:Y:S05]  /*2b0d70*/  BRA `(.L_x_14265) ;  /* 0x0000000000107947 */ /* 0x000fea0003800000 */
.L_x_14266:
[----:B------:R-:W-:-:S05]  /*2b0d80*/  IADD3 R4, P0, PT, R8, R20, RZ ;  /* 0x0000001408047210 */ /* 0x000fca0007f1e0ff */
[----:B------:R-:W-:-:S05]  /*2b0d90*/  IMAD.X R5, RZ, RZ, R21, P0 ;  /* 0x000000ffff057224 */ /* 0x000fca00000e0615 */
[----:B------:R3:W-:Y:S04]  /*2b0da0*/  ST.E desc[UR36][R4.64+0x20], RZ ;  /* 0x000020ff04007985 */ /* 0x0007e8000c101924 */
[----:B-----5:R3:W-:Y:S02]  /*2b0db0*/  ST.E.U8 desc[UR36][R4.64+0x20], R33 ;  /* 0x0000202104007985 */ /* 0x0207e4000c101124 */
.L_x_14265:
[----:B------:R-:W-:Y:S05]  /*2b0dc0*/  BSYNC.RECONVERGENT B1 ;  /* 0x0000000000017941 */ /* 0x000fea0003800200 */
.L_x_14264:
[----:B------:R-:W-:-:S05]  /*2b0dd0*/  VIADD R15, R15, 0x1 ;  /* 0x000000010f0f7836 */ /* 0x000fca0000000000 */
[----:B------:R-:W-:-:S13]  /*2b0de0*/  ISETP.NE.AND P0, PT, R15, R0, PT ;  /* 0x000000000f00720c */ /* 0x000fda0003f05270 */
[----:B------:R-:W-:Y:S05]  /*2b0df0*/  @P0 BRA `(.L_x_14271) ;  /* 0xfffffff4001c0947 */ /* 0x000fea000383ffff */
.L_x_14256:
[----:B------:R-:W-:Y:S05]  /*2b0e00*/  BSYNC B0 ;  /* 0x0000000000007941 */ /* 0x000fea0003800000 */
.L_x_14255:
[----:B------:R-:W-:Y:S01]  /*2b0e10*/  ISETP.GE.AND P0, PT, R9, 0x1, PT ;  /* 0x000000010900780c */ /* 0x000fe20003f06270 */
[----:B------:R-:W-:-:S12]  /*2b0e20*/  BSSY B0, `(.L_x_14272) ;  /* 0x00000be000007945 */ /* 0x000fd80003800000 */
[----:B------:R-:W-:Y:S05]  /*2b0e30*/  @!P0 BRA `(.L_x_14273) ;  /* 0x0000000800f08947 */ /* 0x000fea0003800000 */
[----:B-----5:R-:W-:Y:S01]  /*2b0e40*/  ISETP.NE.AND P2, PT, R11, -0x1, PT ;  /* 0xffffffff0b00780c */ /* 0x020fe20003f45270 */
[----:B0-----:R-:W-:-:S12]  /*2b0e50*/  IMAD.MOV.U32 R8, RZ, RZ, RZ ;  /* 0x000000ffff087224 */ /* 0x001fd800078e00ff */
.L_x_14288:
        /* <DEDUP_REMOVED lines=56> */
.L_x_14278:
[----:B------:R-:W-:Y:S05]  /*2b11e0*/  BSYNC.RECONVERGENT B2 ;  /* 0x0000000000027941 */ /* 0x000fea0003800200 */
.L_x_14277:
        /* <DEDUP_REMOVED lines=26> */
.L_x_14280:
[----:B------:R-:W-:Y:S05]  /*2b1390*/  BSYNC.RECONVERGENT B2 ;  /* 0x0000000000027941 */ /* 0x000fea0003800200 */
.L_x_14279:
[----:B------:R3:W-:Y:S01]  /*2b13a0*/  STL [UR45], R6 ;  /* 0x00000006ff007987 */ /* 0x0007e2000810082d */
[----:B------:R-:W-:Y:S01]  /*2b13b0*/  PRMT R15, RZ, 0x7610, R15 ;  /* 0x00007610ff0f7816 */ /* 0x000fe2000000000f */
[----:B------:R-:W-:Y:S06]  /*2b13c0*/  BRA `(.L_x_14275) ;  /* 0x00000000000c7947 */ /* 0x000fec0003800000 */
.L_x_14276:
[----:B------:R-:W-:-:S05]  /*2b13d0*/  LEA R4, P0, R8, R12, 0x2 ;  /* 0x0000000c08047211 */ /* 0x000fca00078010ff */
[----:B------:R-:W-:-:S05]  /*2b13e0*/  IMAD.X R5, RZ, RZ, R13, P0 ;  /* 0x000000ffff057224 */ /* 0x000fca00000e060d */
[----:B------:R1:W5:Y:S03]  /*2b13f0*/  LD.E.U8 R15, desc[UR36][R4.64+0x20] ;  /* 0x00002024040f7980 */ /* 0x000366000c101100 */
.L_x_14275:
[----:B------:R-:W-:Y:S05]  /*2b1400*/  BSYNC.RECONVERGENT B1 ;  /* 0x0000000000017941 */ /* 0x000fea0003800200 */
.L_x_14274:
        /* <DEDUP_REMOVED lines=57> */
.L_x_14285:
[----:B------:R-:W-:Y:S05]  /*2b17a0*/  BSYNC.RECONVERGENT B2 ;  /* 0x0000000000027941 */ /* 0x000fea0003800200 */
.L_x_14284:
        /* <DEDUP_REMOVED lines=26> */
.L_x_14287:
[----:B------:R-:W-:Y:S05]  /*2b1950*/  BSYNC.RECONVERGENT B2 ;  /* 0x0000000000027941 */ /* 0x000fea0003800200 */
.L_x_14286:
[----:B------:R1:W-:Y:S01]  /*2b1960*/  STL [UR45], R6 ;  /* 0x00000006ff007987 */ /* 0x0003e2000810082d */
[----:B------:R-:W-:Y:S05]  /*2b1970*/  BRA `(.L_x_14282) ;  /* 0x0000000000107947 */ /* 0x000fea0003800000 */
.L_x_14283:
[----:B------:R-:W-:-:S05]  /*2b1980*/  LEA R4, P0, R39, R12, 0x2 ;  /* 0x0000000c27047211 */ /* 0x000fca00078010ff */
[----:B------:R-:W-:-:S05]  /*2b1990*/  IMAD.X R5, RZ, RZ, R13, P0 ;  /* 0x000000ffff057224 */ /* 0x000fca00000e060d */
[----:B------:R1:W-:Y:S04]  /*2b19a0*/  ST.E desc[UR36][R4.64+0x20], RZ ;  /* 0x000020ff04007985 */ /* 0x0003e8000c101924 */
[----:B-----5:R1:W-:Y:S02]  /*2b19b0*/  ST.E.U8 desc[UR36][R4.64+0x20], R15 ;  /* 0x0000200f04007985 */ /* 0x0203e4000c101124 */
.L_x_14282:
[----:B------:R-:W-:Y:S05]  /*2b19c0*/  BSYNC.RECONVERGENT B1 ;  /* 0x0000000000017941 */ /* 0x000fea0003800200 */
.L_x_14281:
[----:B------:R-:W-:-:S05]  /*2b19d0*/  VIADD R8, R8, 0x1 ;  /* 0x0000000108087836 */ /* 0x000fca0000000000 */
[----:B------:R-:W-:-:S13]  /*2b19e0*/  ISETP.NE.AND P0, PT, R8, R9, PT ;  /* 0x000000090800720c */ /* 0x000fda0003f05270 */
[----:B------:R-:W-:Y:S05]  /*2b19f0*/  @P0 BRA `(.L_x_14288) ;  /* 0xfffffff400180947 */ /* 0x000fea000383ffff */
.L_x_14273:
[----:B------:R-:W-:Y:S05]  /*2b1a00*/  BSYNC B0 ;  /* 0x0000000000007941 */ /* 0x000fea0003800000 */
.L_x_14272:
        /* <DEDUP_REMOVED lines=79> */
.L_x_14312:
        /* <DEDUP_REMOVED lines=52> */
.L_x_14300:
[----:B------:R-:W-:Y:S05]  /*2b2240*/  BSYNC.RECONVERGENT B5 ;  /* 0x0000000000057941 */ /* 0x000fea0003800200 */
.L_x_14299:
        /* <DEDUP_REMOVED lines=26> */
.L_x_14302:
[----:B------:R-:W-:Y:S05]  /*2b23f0*/  BSYNC.RECONVERGENT B5 ;  /* 0x0000000000057941 */ /* 0x000fea0003800200 */
.L_x_14301:
[----:B------:R2:W-:Y:S01]  /*2b2400*/  STL [UR45], R6 ;  /* 0x00000006ff007987 */ /* 0x0005e2000810082d */
[----:B------:R-:W-:Y:S05]  /*2b2410*/  BRA `(.L_x_14303) ;  /* 0x00000000000c7947 */ /* 0x000fea0003800000 */
.L_x_14298:
[----:B------:R-:W-:-:S05]  /*2b2420*/  LEA R4, P0, R13, R14, 0x2 ;  /* 0x0000000e0d047211 */ /* 0x000fca00078010ff */
[----:B------:R-:W-:-:S05]  /*2b2430*/  IMAD.X R5, RZ, RZ, R15, P0 ;  /* 0x000000ffff057224 */ /* 0x000fca00000e060f */
[----:B------:R0:W-:Y:S03]  /*2b2440*/  ST.E desc[UR36][R4.64+0x20], RZ ;  /* 0x000020ff04007985 */ /* 0x0001e6000c101924 */
.L_x_14303:
[----:B------:R-:W-:Y:S05]  /*2b2450*/  BSYNC.RECONVERGENT B4 ;  /* 0x0000000000047941 */ /* 0x000fea0003800200 */
.L_x_14297:
        /* <DEDUP_REMOVED lines=52> */
.L_x_14307:
[----:B------:R-:W-:Y:S01]  /*2b27a0*/  IMAD.MOV.U32 R4, RZ, RZ, 0x5272 ;  /* 0x00005272ff047424 */ /* 0x000fe200078e00ff */
[----:B------:R-:W-:Y:S01]  /*2b27b0*/  PLOP3.LUT P0, PT, PT, PT, PT, 0x8, 0x80 ;  /* 0x000000000080781c */ /* 0x000fe20003f0e170 */
[----:B------:R-:W-:-:S03]  /*2b27c0*/  IMAD.MOV.U32 R15, RZ, RZ, -0x1 ;  /* 0xffffffffff0f7424 */ /* 0x000fc600078e00ff */
[----:B------:R0:W-:Y:S09]  /*2b27d0*/  STL [UR45], R4 ;  /* 0x00000004ff007987 */ /* 0x0001f2000810082d */
.L_x_14308:
[----:B------:R-:W-:Y:S05]  /*2b27e0*/  BSYNC.RECONVERGENT B5 ;  /* 0x0000000000057941 */ /* 0x000fea0003800200 */
.L_x_14306:
        /* <DEDUP_REMOVED lines=25> */
.L_x_14310:
[----:B------:R-:W-:Y:S05]  /*2b2980*/  BSYNC.RECONVERGENT B5 ;  /* 0x0000000000057941 */ /* 0x000fea0003800200 */
.L_x_14309:
[----:B------:R2:W-:Y:S01]  /*2b2990*/  STL [UR45], R6 ;  /* 0x00000006ff007987 */ /* 0x0005e2000810082d */
[----:B------:R-:W-:Y:S05]  /*2b29a0*/  BRA `(.L_x_14311) ;  /* 0x00000000000c7947 */ /* 0x000fea0003800000 */
.L_x_14305:
[----:B------:R-:W-:-:S05]  /*2b29b0*/  LEA R4, P0, R39, R14, 0x2 ;  /* 0x0000000e27047211 */ /* 0x000fca00078010ff */
[----:B------:R-:W-:-:S05]  /*2b29c0*/  IMAD.X R5, RZ, RZ, R15, P0 ;  /* 0x000000ffff057224 */ /* 0x000fca00000e060f */
[----:B------:R0:W-:Y:S03]  /*2b29d0*/  ST.E desc[UR36][R4.64+0x20], RZ ;  /* 0x000020ff04007985 */ /* 0x0001e6000c101924 */
.L_x_14311:
[----:B------:R-:W-:Y:S05]  /*2b29e0*/  BSYNC.RECONVERGENT B4 ;  /* 0x0000000000047941 */ /* 0x000fea0003800200 */
.L_x_14304:
[----:B------:R-:W-:-:S05]  /*2b29f0*/  VIADD R13, R13, 0x2 ;  /* 0x000000020d0d7836 */ /* 0x000fca0000000000 */
[----:B------:R-:W-:-:S13]  /*2b2a00*/  ISETP.NE.AND P0, PT, R13, R8, PT ;  /* 0x000000080d00720c */ /* 0x000fda0003f05270 */
[----:B------:R-:W-:Y:S05]  /*2b2a10*/  @P0 BRA `(.L_x_14312) ;  /* 0xfffffff400380947 */ /* 0x000fea000383ffff */
.L_x_14296:
[----:B------:R-:W-:Y:S05]  /*2b2a20*/  BSYNC B0 ;  /* 0x0000000000007941 */ /* 0x000fea0003800000 */
.L_x_14295:
        /* <DEDUP_REMOVED lines=50> */
.L_x_14316:
[----:B------:R-:W-:Y:S01]  /*2b2d50*/  IMAD.MOV.U32 R4, RZ, RZ, 0x5272 ;  /* 0x00005272ff047424 */ /* 0x000fe200078e00ff */
[----:B------:R-:W-:Y:S01]  /*2b2d60*/  PLOP3.LUT P0, PT, PT, PT, PT, 0x8, 0x80 ;  /* 0x000000000080781c */ /* 0x000fe20003f0e170 */
[----:B------:R-:W-:-:S03]  /*2b2d70*/  IMAD.MOV.U32 R13, RZ, RZ, -0x1 ;  /* 0xffffffffff0d7424 */ /* 0x000fc600078e00ff */
[----:B------:R0:W-:Y:S09]  /*2b2d80*/  STL [UR45], R4 ;  /* 0x00000004ff007987 */ /* 0x0001f2000810082d */
.L_x_14317:
[----:B------:R-:W-:Y:S05]  /*2b2d90*/  BSYNC.RECONVERGENT B4 ;  /* 0x0000000000047941 */ /* 0x000fea0003800200 */
.L_x_14315:
        /* <DEDUP_REMOVED lines=25> */
.L_x_14319:
[----:B------:R-:W-:Y:S05]  /*2b2f30*/  BSYNC.RECONVERGENT B4 ;  /* 0x0000000000047941 */ /* 0x000fea0003800200 */
.L_x_14318:
[----:B------:R3:W-:Y:S01]  /*2b2f40*/  STL [UR45], R6 ;  /* 0x00000006ff007987 */ /* 0x0007e2000810082d */
[----:B------:R-:W-:Y:S05]  /*2b2f50*/  BRA `(.L_x_14313) ;  /* 0x00000000000c7947 */ /* 0x000fea0003800000 */
.L_x_14314:
[----:B------:R-:W-:-:S05]  /*2b2f60*/  LEA R4, P0, R8, R12, 0x2 ;  /* 0x0000000c08047211 */ /* 0x000fca00078010ff */
[----:B------:R-:W-:-:S05]  /*2b2f70*/  IMAD.X R5, RZ, RZ, R13, P0 ;  /* 0x000000ffff057224 */ /* 0x000fca00000e060d */
[----:B------:R0:W-:Y:S03]  /*2b2f80*/  ST.E desc[UR36][R4.64+0x20], RZ ;  /* 0x000020ff04007985 */ /* 0x0001e6000c101924 */
.L_x_14313:
[----:B------:R-:W-:Y:S05]  /*2b2f90*/  BSYNC.RECONVERGENT B0 ;  /* 0x0000000000007941 */ /* 0x000fea0003800200 */
.L_x_14293:
[----:B------:R-:W-:-:S13]  /*2b2fa0*/  ISETP.GE.AND P0, PT, R0, 0x1, PT ;  /* 0x000000010000780c */ /* 0x000fda0003f06270 */
[----:B------:R-:W-:Y:S05]  /*2b2fb0*/  @!P0 BREAK B1 ;  /* 0x0000000000018942 */ /* 0x000fea0003800000 */
[----:B------:R-:W-:Y:S05]  /*2b2fc0*/  @!P0 BRA `(.L_x_14294) ;  /* 0x0000000800f08947 */ /* 0x000fea0003800000 */
[----:B------:R-:W-:Y:S05]  /*2b2fd0*/  BSYNC B1 ;  /* 0x0000000000017941 */ /* 0x000fea0003800000 */
.L_x_14292:
[----:B------:R-:W-:Y:S01]  /*2b2fe0*/  ISETP.NE.AND P2, PT, R3, -0x1, PT ;  /* 0xffffffff0300780c */ /* 0x000fe20003f45270 */
[----:B------:R-:W-:-:S12]  /*2b2ff0*/  IMAD.MOV.U32 R13, RZ, RZ, RZ ;  /* 0x000000ffff0d7224 */ /* 0x000fd800078e00ff */
.L_x_14334:
        /* <DEDUP_REMOVED lines=57> */
.L_x_14324:
[----:B------:R-:W-:Y:S05]  /*2b3390*/  BSYNC.RECONVERGENT B1 ;  /* 0x0000000000017941 */ /* 0x000fea0003800200 */
.L_x_14323:
        /* <DEDUP_REMOVED lines=26> */
.L_x_14326:
[----:B------:R-:W-:Y:S05]  /*2b3540*/  BSYNC.RECONVERGENT B1 ;  /* 0x0000000000017941 */ /* 0x000fea0003800200 */
.L_x_14325:
[----:B------:R4:W-:Y:S01]  /*2b3550*/  STL [UR45], R6 ;  /* 0x00000006ff007987 */ /* 0x0009e2000810082d */
[----:B------:R-:W-:Y:S01]  /*2b3560*/  PRMT R21, RZ, 0x7610, R21 ;  /* 0x00007610ff157816 */ /* 0x000fe20000000015 */
[----:B------:R-:W-:Y:S06]  /*2b3570*/  BRA `(.L_x_14321) ;  /* 0x00000000000c7947 */ /* 0x000fec0003800000 */
.L_x_14322:
[----:B------:R-:W-:-:S05]  /*2b3580*/  IADD3 R4, P0, PT, R8, R14, RZ ;  /* 0x0000000e08047210 */ /* 0x000fca0007f1e0ff */
[----:B------:R-:W-:-:S05]  /*2b3590*/  IMAD.X R5, RZ, RZ, R15, P0 ;  /* 0x000000ffff057224 */ /* 0x000fca00000e060f */
[----:B------:R1:W5:Y:S03]  /*2b35a0*/  LD.E.U8 R21, desc[UR36][R4.64+0x20] ;  /* 0x0000202404157980 */ /* 0x000366000c101100 */
.L_x_14321:
[----:B------:R-:W-:Y:S05]  /*2b35b0*/  BSYNC.RECONVERGENT B0 ;  /* 0x0000000000007941 */ /* 0x000fea0003800200 */
.L_x_14320:
        /* <DEDUP_REMOVED lines=55> */
.L_x_14331:
[----:B------:R-:W-:Y:S05]  /*2b3930*/  BSYNC.RECONVERGENT B1 ;  /* 0x0000000000017941 */ /* 0x000fea0003800200 */
.L_x_14330:
        /* <DEDUP_REMOVED lines=26> */
.L_x_14333:
[----:B------:R-:W-:Y:S05]  /*2b3ae0*/  BSYNC.RECONVERGENT B1 ;  /* 0x0000000000017941 */ /* 0x000fea0003800200 */
.L_x_14332:
[----:B------:R1:W-:Y:S01]  /*2b3af0*/  STL [UR45], R6 ;  /* 0x00000006ff007987 */ /* 0x0003e2000810082d */
[----:B------:R-:W-:Y:S05]  /*2b3b00*/  BRA `(.L_x_14328) ;  /* 0x0000000000107947 */ /* 0x000fea0003800000 */
.L_x_14329:
[----:B------:R-:W-:-:S05]  /*2b3b10*/  IADD3 R4, P0, PT, R8, R14, RZ ;  /* 0x0000000e08047210 */ /* 0x000fca0007f1e0ff */
[----:B------:R-:W-:-:S05]  /*2b3b20*/  IMAD.X R5, RZ, RZ, R15, P0 ;  /* 0x000000ffff057224 */ /* 0x000fca00000e060f */
[----:B------:R1:W-:Y:S04]  /*2b3b30*/  ST.E desc[UR36][R4.64+0x20], RZ ;  /* 0x000020ff04007985 */ /* 0x0003e8000c101924 */
[----:B-----5:R1:W-:Y:S02]  /*2b3b40*/  ST.E.U8 desc[UR36][R4.64+0x20], R21 ;  /* 0x0000201504007985 */ /* 0x0203e4000c101124 */
.L_x_14328:
[----:B------:R-:W-:Y:S05]  /*2b3b50*/  BSYNC.RECONVERGENT B0 ;  /* 0x0000000000007941 */ /* 0x000fea0003800200 */
.L_x_14327:
[----:B------:R-:W-:-:S05]  /*2b3b60*/  VIADD R13, R13, 0x1 ;  /* 0x000000010d0d7836 */ /* 0x000fca0000000000 */
[----:B------:R-:W-:-:S13]  /*2b3b70*/  ISETP.NE.AND P0, PT, R13, R0, PT ;  /* 0x000000000d00720c */ /* 0x000fda0003f05270 */
[----:B------:R-:W-:Y:S05]  /*2b3b80*/  @P0 BRA `(.L_x_14334) ;  /* 0xfffffff4001c0947 */ /* 0x000fea000383ffff */
.L_x_14294:
[----:B------:R-:W-:Y:S05]  /*2b3b90*/  BSYNC B2 ;  /* 0x0000000000027941 */ /* 0x000fea0003800000 */
.L_x_14291:
        /* <DEDUP_REMOVED lines=14> */
.L_x_14290:
[----:B------:R-:W-:Y:S05]  /*2b3c80*/  BSYNC B3 ;  /* 0x0000000000037941 */ /* 0x000fea0003800000 */
.L_x_14289:
        /* <DEDUP_REMOVED lines=48> */
.L_x_14336:
[----:B------:R-:W-:Y:S05]  /*2b3f90*/  BSYNC.RECONVERGENT B0 ;  /* 0x0000000000007941 */ /* 0x000fea0003800200 */
.L_x_14335:
        /* <DEDUP_REMOVED lines=84> */
.L_x_14340:
[----:B------:R-:W-:Y:S05]  /*2b44e0*/  BSYNC.RECONVERGENT B1 ;  /* 0x0000000000017941 */ /* 0x000fea0003800200 */
.L_x_14339:
        /* <DEDUP_REMOVED lines=11> */
.L_x_14338:
[----:B------:R-:W-:Y:S05]  /*2b45a0*/  BSYNC.RECONVERGENT B0 ;  /* 0x0000000000007941 */ /* 0x000fea0003800200 */
.L_x_14337:
        /* <DEDUP_REMOVED lines=73> */
.L_x_14360:
        /* <DEDUP_REMOVED lines=52> */
.L_x_14348:
[----:B------:R-:W-:Y:S05]  /*2b4d80*/  BSYNC.RECONVERGENT B3 ;  /* 0x0000000000037941 */ /* 0x000fea0003800200 */
.L_x_14347:
        /* <DEDUP_REMOVED lines=26> */
.L_x_14350:
[----:B------:R-:W-:Y:S05]  /*2b4f30*/  BSYNC.RECONVERGENT B3 ;  /* 0x0000000000037941 */ /* 0x000fea0003800200 */
.L_x_14349:
[----:B------:R2:W-:Y:S01]  /*2b4f40*/  STL [UR45], R6 ;  /* 0x00000006ff007987 */ /* 0x0005e2000810082d */
[----:B------:R-:W-:Y:S05]  /*2b4f50*/  BRA `(.L_x_14351) ;  /* 0x00000000000c7947 */ /* 0x000fea0003800000 */
.L_x_14346:
[----:B------:R-:W-:-:S05]  /*2b4f60*/  LEA R4, P0, R15, R20, 0x2 ;  /* 0x000000140f047211 */ /* 0x000fca00078010ff */
[----:B------:R-:W-:-:S05]  /*2b4f70*/  IMAD.X R5, RZ, RZ, R21, P0 ;  /* 0x000000ffff057224 */ /* 0x000fca00000e0615 */
[----:B------:R3:W-:Y:S03]  /*2b4f80*/  ST.E desc[UR36][R4.64+0x20], RZ ;  /* 0x000020ff04007985 */ /* 0x0007e6000c101924 */
.L_x_14351:
[----:B------:R-:W-:Y:S05]  /*2b4f90*/  BSYNC.RECONVERGENT B2 ;  /* 0x0000000000027941 */ /* 0x000fea0003800200 */
.L_x_14345:
        /* <DEDUP_REMOVED lines=52> */
.L_x_14355:
[----:B------:R-:W-:Y:S01]  /*2b52e0*/  IMAD.MOV.U32 R4, RZ, RZ, 0x5272 ;  /* 0x00005272ff047424 */ /* 0x000fe200078e00ff */
[----:B------:R-:W-:Y:S01]  /*2b52f0*/  PLOP3.LUT P0, PT, PT, PT, PT, 0x8, 0x80 ;  /* 0x000000000080781c */ /* 0x000fe20003f0e170 */
[----:B------:R-:W-:-:S03]  /*2b5300*/  IMAD.MOV.U32 R21, RZ, RZ, -0x1 ;  /* 0xffffffffff157424 */ /* 0x000fc600078e00ff */
[----:B------:R0:W-:Y:S09]  /*2b5310*/  STL [UR45], R4 ;  /* 0x00000004ff007987 */ /* 0x0001f2000810082d */
.L_x_14356:
[----:B------:R-:W-:Y:S05]  /*2b5320*/  BSYNC.RECONVERGENT B3 ;  /* 0x0000000000037941 */ /* 0x000fea0003800200 */
.L_x_14354:
        /* <DEDUP_REMOVED lines=25> */
.L_x_14358:
[----:B------:R-:W-:Y:S05]  /*2b54c0*/  BSYNC.RECONVERGENT B3 ;  /* 0x0000000000037941 */ /* 0x000fea0003800200 */
.L_x_14357:
[----:B------:R2:W-:Y:S01]  /*2b54d0*/  STL [UR45], R6 ;  /* 0x00000006ff007987 */ /* 0x0005e2000810082d */
[----:B------:R-:W-:Y:S05]  /*2b54e0*/  BRA `(.L_x_14359) ;  /* 0x00000000000c7947 */ /* 0x000fea0003800000 */
.L_x_14353:
[----:B------:R-:W-:-:S05]  /*2b54f0*/  LEA R4, P0, R41, R20, 0x2 ;  /* 0x0000001429047211 */ /* 0x000fca00078010ff */
[----:B------:R-:W-:-:S05]  /*2b5500*/  IMAD.X R5, RZ, RZ, R21, P0 ;  /* 0x000000ffff057224 */ /* 0x000fca00000e0615 */
[----:B------:R0:W-:Y:S03]  /*2b5510*/  ST.E desc[UR36][R4.64+0x20], RZ ;  /* 0x000020ff04007985 */ /* 0x0001e6000c101924 */
.L_x_14359:
[----:B------:R-:W-:Y:S05]  /*2b5520*/  BSYNC.RECONVERGENT B2 ;  /* 0x0000000000027941 */ /* 0x000fea0003800200 */
.L_x_14352:
[----:B------:R-:W-:-:S05]  /*2b5530*/  VIADD R15, R15, 0x2 ;  /* 0x000000020f0f7836 */ /* 0x000fca0000000000 */
[----:B------:R-:W-:-:S13]  /*2b5540*/  ISETP.NE.AND P0, PT, R15, R10, PT ;  /* 0x0000000a0f00720c */ /* 0x000fda0003f05270 */
[----:B------:R-:W-:Y:S05]  /*2b5550*/  @P0 BRA `(.L_x_14360) ;  /* 0xfffffff400380947 */ /* 0x000fea000383ffff */
.L_x_14344:
[----:B------:R-:W-:Y:S05]  /*2b5560*/  BSYNC B1 ;  /* 0x0000000000017941 */ /* 0x000fea0003800000 */
.L_x_14343:
        /* <DEDUP_REMOVED lines=49> */
.L_x_14363:
[----:B------:R-:W-:Y:S01]  /*2b5880*/  IMAD.MOV.U32 R4, RZ, RZ, 0x5272 ;  /* 0x00005272ff047424 */ /* 0x000fe200078e00ff */
[----:B------:R-:W-:Y:S01]  /*2b5890*/  PLOP3.LUT P0, PT, PT, PT, PT, 0x8, 0x80 ;  /* 0x000000000080781c */ /* 0x000fe20003f0e170 */
[----:B------:R-:W-:-:S03]  /*2b58a0*/  IMAD.MOV.U32 R15, RZ, RZ, -0x1 ;  /* 0xffffffffff0f7424 */ /* 0x000fc600078e00ff */
[----:B------:R0:W-:Y:S09]  /*2b58b0*/  STL [UR45], R4 ;  /* 0x00000004ff007987 */ /* 0x0001f2000810082d */
.L_x_14364:
[----:B------:R-:W-:Y:S05]  /*2b58c0*/  BSYNC.RECONVERGENT B1 ;  /* 0x0000000000017941 */ /* 0x000fea0003800200 */
.L_x_14362:
        /* <DEDUP_REMOVED lines=25> */
.L_x_14366:
[----:B------:R-:W-:Y:S05]  /*2b5a60*/  BSYNC.RECONVERGENT B1 ;  /* 0x0000000000017941 */ /* 0x000fea0003800200 */
.L_x_14365:
[----:B------:R4:W-:Y:S01]  /*2b5a70*/  STL [UR45], R6 ;  /* 0x00000006ff007987 */ /* 0x0009e2000810082d */
[----:B------:R-:W-:Y:S05]  /*2b5a80*/  BRA `(.L_x_14342) ;  /* 0x00000000000c7947 */ /* 0x000fea0003800000 */
.L_x_14361:
[----:B------:R-:W-:-:S05]  /*2b5a90*/  LEA R4, P0, R10, R14, 0x2 ;  /* 0x0000000e0a047211 */ /* 0x000fca00078010ff */
[----:B------:R-:W-:-:S05]  /*2b5aa0*/  IMAD.X R5, RZ, RZ, R15, P0 ;  /* 0x000000ffff057224 */ /* 0x000fca00000e060f */
[----:B------:R3:W-:Y:S03]  /*2b5ab0*/  ST.E desc[UR36][R4.64+0x20], RZ ;  /* 0x000020ff04007985 */ /* 0x0007e6000c101924 */
.L_x_14342:
[----:B------:R-:W-:Y:S05]  /*2b5ac0*/  BSYNC B0 ;  /* 0x0000000000007941 */ /* 0x000fea0003800000 */
.L_x_14341:
[----:B------:R-:W-:Y:S01]  /*2b5ad0*/  ISETP.GE.AND P0, PT, R0, 0x1, PT ;  /* 0x000000010000780c */ /* 0x000fe20003f06270 */
[----:B------:R-:W-:-:S12]  /*2b5ae0*/  BSSY B0, `(.L_x_14367) ;  /* 0x00000bd000007945 */ /* 0x000fd80003800000 */
[----:B------:R-:W-:Y:S05]  /*2b5af0*/  @!P0 BRA `(.L_x_14368) ;  /* 0x0000000800ec8947 */ /* 0x000fea0003800000 */
[----:B-----5:R-:W-:Y:S01]  /*2b5b00*/  ISETP.NE.AND P2, PT, R13, -0x1, PT ;  /* 0xffffffff0d00780c */ /* 0x020fe20003f45270 */
[----:B-1----:R-:W-:-:S12]  /*2b5b10*/  IMAD.MOV.U32 R15, RZ, RZ, RZ ;  /* 0x000000ffff0f7224 */ /* 0x002fd800078e00ff */
.L_x_14383:
        /* <DEDUP_REMOVED lines=57> */
.L_x_14373:
[----:B------:R-:W-:Y:S05]  /*2b5eb0*/  BSYNC.RECONVERGENT B2 ;  /* 0x0000000000027941 */ /* 0x000fea0003800200 */
.L_x_14372:
        /* <DEDUP_REMOVED lines=26> */
.L_x_14375:
[----:B------:R-:W-:Y:S05]  /*2b6060*/  BSYNC.RECONVERGENT B2 ;  /* 0x0000000000027941 */ /* 0x000fea0003800200 */
.L_x_14374:
[----:B------:R3:W-:Y:S01]  /*2b6070*/  STL [UR45], R6 ;  /* 0x00000006ff007987 */ /* 0x0007e2000810082d */
[----:B------:R-:W-:Y:S01]  /*2b6080*/  PRMT R33, RZ, 0x7610, R33 ;  /* 0x00007610ff217816 */ /* 0x000fe20000000021 */
[----:B------:R-:W-:Y:S06]  /*2b6090*/  BRA `(.L_x_14370) ;  /* 0x00000000000c7947 */ /* 0x000fec0003800000 */
.L_x_14371:
[----:B------:R-:W-:-:S05]  /*2b60a0*/  IADD3 R4, P0, PT, R8, R20, RZ ;  /* 0x0000001408047210 */ /* 0x000fca0007f1e0ff */
[----:B------:R-:W-:-:S05]  /*2b60b0*/  IMAD.X R5, RZ, RZ, R21, P0 ;  /* 0x000000ffff057224 */ /* 0x000fca00000e0615 */
[----:B------:R1:W5:Y:S03]  /*2b60c0*/  LD.E.U8 R33, desc[UR36][R4.64+0x20] ;  /* 0x0000202404217980 */ /* 0x000366000c101100 */
.L_x_14370:
[----:B------:R-:W-:Y:S05]  /*2b60d0*/  BSYNC.RECONVERGENT B1 ;  /* 0x0000000000017941 */ /* 0x000fea0003800200 */
.L_x_14369:
        /* <DEDUP_REMOVED lines=55> */
.L_x_14380:
[----:B------:R-:W-:Y:S05]  /*2b6450*/  BSYNC.RECONVERGENT B2 ;  /* 0x0000000000027941 */ /* 0x000fea0003800200 */
.L_x_14379:
        /* <DEDUP_REMOVED lines=26> */
.L_x_14382:
[----:B------:R-:W-:Y:S05]  /*2b6600*/  BSYNC.RECONVERGENT B2 ;  /* 0x0000000000027941 */ /* 0x000fea0003800200 */
.L_x_14381:
[----:B------:R1:W-:Y:S01]  /*2b6610*/  STL [UR45], R6 ;  /* 0x00000006ff007987 */ /* 0x0003e2000810082d */
[----:B------:R-:W-:Y:S05]  /*2b6620*/  BRA `(.L_x_14377) ;  /* 0x0000000000107947 */ /* 0x000fea0003800000 */
.L_x_14378:
[----:B------:R-:W-:-:S05]  /*2b6630*/  IADD3 R4, P0, PT, R8, R20, RZ ;  /* 0x0000001408047210 */ /* 0x000fca0007f1e0ff */
[----:B------:R-:W-:-:S05]  /*2b6640*/  IMAD.X R5, RZ, RZ, R21, P0 ;  /* 0x000000ffff057224 */ /* 0x000fca00000e0615 */
[----:B------:R1:W-:Y:S04]  /*2b6650*/  ST.E desc[UR36][R4.64+0x20], RZ ;  /* 0x000020ff04007985 */ /* 0x0003e8000c101924 */
[----:B-----5:R1:W-:Y:S02]  /*2b6660*/  ST.E.U8 desc[UR36][R4.64+0x20], R33 ;  /* 0x0000202104007985 */ /* 0x0203e4000c101124 */
.L_x_14377:
[----:B------:R-:W-:Y:S05]  /*2b6670*/  BSYNC.RECONVERGENT B1 ;  /* 0x0000000000017941 */ /* 0x000fea0003800200 */
.L_x_14376:
[----:B------:R-:W-:-:S05]  /*2b6680*/  VIADD R15, R15, 0x1 ;  /* 0x000000010f0f7836 */ /* 0x000fca0000000000 */
[----:B------:R-:W-:-:S13]  /*2b6690*/  ISETP.NE.AND P0, PT, R15, R0, PT ;  /* 0x000000000f00720c */ /* 0x000fda0003f05270 */
[----:B------:R-:W-:Y:S05]  /*2b66a0*/  @P0 BRA `(.L_x_14383) ;  /* 0xfffffff4001c0947 */ /* 0x000fea000383ffff */
.L_x_14368:
[----:B------:R-:W-:Y:S05]  /*2b66b0*/  BSYNC B0 ;  /* 0x0000000000007941 */ /* 0x000fea0003800000 */
.L_x_14367:
[----:B------:R-:W-:Y:S01]  /*2b66c0*/  ISETP.GE.AND P0, PT, R9, 0x1, PT ;  /* 0x000000010900780c */ /* 0x000fe20003f06270 */
[----:B------:R-:W-:-:S12]  /*2b66d0*/  BSSY B0, `(.L_x_14384) ;  /* 0x00000be000007945 */ /* 0x000fd80003800000 */
[----:B------:R-:W-:Y:S05]  /*2b66e0*/  @!P0 BRA `(.L_x_14385) ;  /* 0x0000000800f08947 */ /* 0x000fea0003800000 */
[----:B-----5:R-:W-:Y:S01]  /*2b66f0*/  ISETP.NE.AND P2, PT, R11, -0x1, PT ;  /* 0xffffffff0b00780c */ /* 0x020fe20003f45270 */
[----:B0-----:R-:W-:-:S12]  /*2b6700*/  IMAD.MOV.U32 R8, RZ, RZ, RZ ;  /* 0x000000ffff087224 */ /* 0x001fd800078e00ff */
.L_x_14400:
        /* <DEDUP_REMOVED lines=56> */
.L_x_14390:
[----:B------:R-:W-:Y:S05]  /*2b6a90*/  BSYNC.RECONVERGENT B2 ;  /* 0x0000000000027941 */ /* 0x000fea0003800200 */
.L_x_14389:
        /* <DEDUP_REMOVED lines=26> */
.L_x_14392:
[----:B------:R-:W-:Y:S05]  /*2b6c40*/  BSYNC.RECONVERGENT B2 ;  /* 0x0000000000027941 */ /* 0x000fea0003800200 */
.L_x_14391:
[----:B------:R3:W-:Y:S01]  /*2b6c50*/  STL [UR45], R6 ;  /* 0x00000006ff007987 */ /* 0x0007e2000810082d */
[----:B------:R-:W-:Y:S01]  /*2b6c60*/  PRMT R15, RZ, 0x7610, R15 ;  /* 0x00007610ff0f7816 */ /* 0x000fe2000000000f */
[----:B------:R-:W-:Y:S06]  /*2b6c70*/  BRA `(.L_x_14387) ;  /* 0x00000000000c7947 */ /* 0x000fec0003800000 */
.L_x_14388:
[----:B------:R-:W-:-:S05]  /*2b6c80*/  LEA R4, P0, R8, R12, 0x2 ;  /* 0x0000000c08047211 */ /* 0x000fca00078010ff */
[----:B------:R-:W-:-:S05]  /*2b6c90*/  IMAD.X R5, RZ, RZ, R13, P0 ;  /* 0x000000ffff057224 */ /* 0x000fca00000e060d */
[----:B------:R1:W5:Y:S03]  /*2b6ca0*/  LD.E.U8 R15, desc[UR36][R4.64+0x20] ;  /* 0x00002024040f7980 */ /* 0x000366000c101100 */
.L_x_14387:
[----:B------:R-:W-:Y:S05]  /*2b6cb0*/  BSYNC.RECONVERGENT B1 ;  /* 0x0000000000017941 */ /* 0x000fea0003800200 */
.L_x_14386:
        /* <DEDUP_REMOVED lines=57> */
.L_x_14397:
[----:B------:R-:W-:Y:S05]  /*2b7050*/  BSYNC.RECONVERGENT B2 ;  /* 0x0000000000027941 */ /* 0x000fea0003800200 */
.L_x_14396:
        /* <DEDUP_REMOVED lines=26> */
.L_x_14399:
[----:B------:R-:W-:Y:S05]  /*2b7200*/  BSYNC.RECONVERGENT B2 ;  /* 0x0000000000027941 */ /* 0x000fea0003800200 */
.L_x_14398:
[----:B------:R1:W-:Y:S01]  /*2b7210*/  STL [UR45], R6 ;  /* 0x00000006ff007987 */ /* 0x0003e2000810082d */
[----:B------:R-:W-:Y:S05]  /*2b7220*/  BRA `(.L_x_14394) ;  /* 0x0000000000107947 */ /* 0x000fea0003800000 */
.L_x_14395:
[----:B------:R-:W-:-:S05]  /*2b7230*/  LEA R4, P0, R39, R12, 0x2 ;  /* 0x0000000c27047211 */ /* 0x000fca00078010ff */
[----:B------:R-:W-:-:S05]  /*2b7240*/  IMAD.X R5, RZ, RZ, R13, P0 ;  /* 0x000000ffff057224 */ /* 0x000fca00000e060d */
[----:B------:R1:W-:Y:S04]  /*2b7250*/  ST.E desc[UR36][R4.64+0x20], RZ ;  /* 0x000020ff04007985 */ /* 0x0003e8000c101924 */
[----:B-----5:R1:W-:Y:S02]  /*2b7260*/  ST.E.U8 desc[UR36][R4.64+0x20], R15 ;  /* 0x0000200f04007985 */ /* 0x0203e4000c101124 */
.L_x_14394:
[----:B------:R-:W-:Y:S05]  /*2b7270*/  BSYNC.RECONVERGENT B1 ;  /* 0x0000000000017941 */ /* 0x000fea0003800200 */
.L_x_14393:
[----:B------:R-:W-:-:S05]  /*2b7280*/  VIADD R8, R8, 0x1 ;  /* 0x0000000108087836 */ /* 0x000fca0000000000 */
[----:B------:R-:W-:-:S13]  /*2b7290*/  ISETP.NE.AND P0, PT, R8, R9, PT ;  /* 0x000000090800720c */ /* 0x000fda0003f05270 */
[----:B------:R-:W-:Y:S05]  /*2b72a0*/  @P0 BRA `(.L_x_14400) ;  /* 0xfffffff400180947 */ /* 0x000fea000383ffff */
.L_x_14385:
[----:B------:R-:W-:Y:S05]  /*2b72b0*/  BSYNC B0 ;  /* 0x0000000000007941 */ /* 0x000fea0003800000 */
.L_x_14384:
        /* <DEDUP_REMOVED lines=79> */
.L_x_14424:
        /* <DEDUP_REMOVED lines=52> */
.L_x_14412:
[----:B------:R-:W-:Y:S05]  /*2b7af0*/  BSYNC.RECONVERGENT B5 ;  /* 0x0000000000057941 */ /* 0x000fea0003800200 */
.L_x_14411:
        /* <DEDUP_REMOVED lines=26> */
.L_x_14414:
[----:B------:R-:W-:Y:S05]  /*2b7ca0*/  BSYNC.RECONVERGENT B5 ;  /* 0x0000000000057941 */ /* 0x000fea0003800200 */
.L_x_14413:
[----:B------:R2:W-:Y:S01]  /*2b7cb0*/  STL [UR45], R0 ;  /* 0x00000000ff007987 */ /* 0x0005e2000810082d */
[----:B------:R-:W-:Y:S05]  /*2b7cc0*/  BRA `(.L_x_14415) ;  /* 0x00000000000c7947 */ /* 0x000fea0003800000 */
.L_x_14410:
[----:B------:R-:W-:-:S05]  /*2b7cd0*/  LEA R4, P0, R13, R14, 0x2 ;  /* 0x0000000e0d047211 */ /* 0x000fca00078010ff */
[----:B------:R-:W-:-:S05]  /*2b7ce0*/  IMAD.X R5, RZ, RZ, R15, P0 ;  /* 0x000000ffff057224 */ /* 0x000fca00000e060f */
[----:B------:R0:W-:Y:S03]  /*2b7cf0*/  ST.E desc[UR36][R4.64+0x20], RZ ;  /* 0x000020ff04007985 */ /* 0x0001e6000c101924 */
.L_x_14415:
[----:B------:R-:W-:Y:S05]  /*2b7d00*/  BSYNC.RECONVERGENT B4 ;  /* 0x0000000000047941 */ /* 0x000fea0003800200 */
.L_x_14409:
        /* <DEDUP_REMOVED lines=52> */
.L_x_14419:
[----:B------:R-:W-:Y:S01]  /*2b8050*/  IMAD.MOV.U32 R4, RZ, RZ, 0x5272 ;  /* 0x00005272ff047424 */ /* 0x000fe200078e00ff */
[----:B------:R-:W-:Y:S01]  /*2b8060*/  PLOP3.LUT P0, PT, PT, PT, PT, 0x8, 0x80 ;  /* 0x000000000080781c */ /* 0x000fe20003f0e170 */
[----:B------:R-:W-:-:S03]  /*2b8070*/  IMAD.MOV.U32 R15, RZ, RZ, -0x1 ;  /* 0xffffffffff0f7424 */ /* 0x000fc600078e00ff */
[----:B------:R0:W-:Y:S09]  /*2b8080*/  STL [UR45], R4 ;  /* 0x00000004ff007987 */ /* 0x0001f2000810082d */
.L_x_14420:
[----:B------:R-:W-:Y:S05]  /*2b8090*/  BSYNC.RECONVERGENT B5 ;  /* 0x0000000000057941 */ /* 0x000fea0003800200 */
.L_x_14418:
        /* <DEDUP_REMOVED lines=25> */
.L_x_14422:
[----:B------:R-:W-:Y:S05]  /*2b8230*/  BSYNC.RECONVERGENT B5 ;  /* 0x0000000000057941 */ /* 0x000fea0003800200 */
.L_x_14421:
[----:B------:R2:W-:Y:S01]  /*2b8240*/  STL [UR45], R6 ;  /* 0x00000006ff007987 */ /* 0x0005e2000810082d */
[----:B------:R-:W-:Y:S05]  /*2b8250*/  BRA `(.L_x_14423) ;  /* 0x00000000000c7947 */ /* 0x000fea0003800000 */
.L_x_14417:
[----:B------:R-:W-:-:S05]  /*2b8260*/  LEA R4, P0, R39, R14, 0x2 ;  /* 0x0000000e27047211 */ /* 0x000fca00078010ff */
[----:B------:R-:W-:-:S05]  /*2b8270*/  IMAD.X R5, RZ, RZ, R15, P0 ;  /* 0x000000ffff057224 */ /* 0x000fca00000e060f */
[----:B------:R3:W-:Y:S03]  /*2b8280*/  ST.E desc[UR36][R4.64+0x20], RZ ;  /* 0x000020ff04007985 */ /* 0x0007e6000c101924 */
.L_x_14423:
[----:B------:R-:W-:Y:S05]  /*2b8290*/  BSYNC.RECONVERGENT B4 ;  /* 0x0000000000047941 */ /* 0x000fea0003800200 */
.L_x_14416:
[----:B------:R-:W-:-:S05]  /*2b82a0*/  VIADD R13, R13, 0x2 ;  /* 0x000000020d0d7836 */ /* 0x000fca0000000000 */
[----:B------:R-:W-:-:S13]  /*2b82b0*/  ISETP.NE.AND P0, PT, R13, R10, PT ;  /* 0x0000000a0d00720c */ /* 0x000fda0003f05270 */
[----:B------:R-:W-:Y:S05]  /*2b82c0*/  @P0 BRA `(.L_x_14424) ;  /* 0xfffffff400380947 */ /* 0x000fea000383ffff */
.L_x_14408:
[----:B------:R-:W-:Y:S05]  /*2b82d0*/  BSYNC B0 ;  /* 0x0000000000007941 */ /* 0x000fea0003800000 */
.L_x_14407:
        /* <DEDUP_REMOVED lines=50> */
.L_x_14428:
[----:B------:R-:W-:Y:S01]  /*2b8600*/  IMAD.MOV.U32 R4, RZ, RZ, 0x5272 ;  /* 0x00005272ff047424 */ /* 0x000fe200078e00ff */
[----:B------:R-:W-:Y:S01]  /*2b8610*/  PLOP3.LUT P0, PT, PT, PT, PT, 0x8, 0x80 ;  /* 0x000000000080781c */ /* 0x000fe20003f0e170 */
[----:B------:R-:W-:-:S03]  /*2b8620*/  IMAD.MOV.U32 R13, RZ, RZ, -0x1 ;  /* 0xffffffffff0d7424 */ /* 0x000fc600078e00ff */
[----:B------:R0:W-:Y:S09]  /*2b8630*/  STL [UR45], R4 ;  /* 0x00000004ff007987 */ /* 0x0001f2000810082d */
.L_x_14429:
[----:B------:R-:W-:Y:S05]  /*2b8640*/  BSYNC.RECONVERGENT B4 ;  /* 0x0000000000047941 */ /* 0x000fea0003800200 */
.L_x_14427:
        /* <DEDUP_REMOVED lines=25> */
.L_x_14431:
[----:B------:R-:W-:Y:S05]  /*2b87e0*/  BSYNC.RECONVERGENT B4 ;  /* 0x0000000000047941 */ /* 0x000fea0003800200 */
.L_x_14430:
[----:B------:R3:W-:Y:S01]  /*2b87f0*/  STL [UR45], R6 ;  /* 0x00000006ff007987 */ /* 0x0007e2000810082d */
[----:B------:R-:W-:Y:S05]  /*2b8800*/  BRA `(.L_x_14425) ;  /* 0x00000000000c7947 */ /* 0x000fea0003800000 */
.L_x_14426:
[----:B------:R-:W-:-:S05]  /*2b8810*/  LEA R4, P0, R10, R12, 0x2 ;  /* 0x0000000c0a047211 */ /* 0x000fca00078010ff */
[----:B------:R-:W-:-:S05]  /*2b8820*/  IMAD.X R5, RZ, RZ, R13, P0 ;  /* 0x000000ffff057224 */ /* 0x000fca00000e060d */
[----:B------:R4:W-:Y:S03]  /*2b8830*/  ST.E desc[UR36][R4.64+0x20], RZ ;  /* 0x000020ff04007985 */ /* 0x0009e6000c101924 */
.L_x_14425:
[----:B------:R-:W-:Y:S05]  /*2b8840*/  BSYNC.RECONVERGENT B0 ;  /* 0x0000000000007941 */ /* 0x000fea0003800200 */
.L_x_14405:
[----:B------:R-:W-:-:S13]  /*2b8850*/  ISETP.GE.AND P0, PT, R8, 0x1, PT ;  /* 0x000000010800780c */ /* 0x000fda0003f06270 */
[----:B------:R-:W-:Y:S05]  /*2b8860*/  @!P0 BREAK B1 ;  /* 0x0000000000018942 */ /* 0x000fea0003800000 */
[----:B------:R-:W-:Y:S05]  /*2b8870*/  @!P0 BRA `(.L_x_14406) ;  /* 0x0000000800f08947 */ /* 0x000fea0003800000 */
[----:B------:R-:W-:Y:S05]  /*2b8880*/  BSYNC B1 ;  /* 0x0000000000017941 */ /* 0x000fea0003800000 */
.L_x_14404:
[----:B------:R-:W-:Y:S01]  /*2b8890*/  ISETP.NE.AND P2, PT, R3, -0x1, PT ;  /* 0xffffffff0300780c */ /* 0x000fe20003f45270 */
[----:B------:R-:W-:-:S12]  /*2b88a0*/  IMAD.MOV.U32 R13, RZ, RZ, RZ ;  /* 0x000000ffff0d7224 */ /* 0x000fd800078e00ff */
.L_x_14446:
        /* <DEDUP_REMOVED lines=57> */
.L_x_14436:
[----:B------:R-:W-:Y:S05]  /*2b8c40*/  BSYNC.RECONVERGENT B1 ;  /* 0x0000000000017941 */ /* 0x000fea0003800200 */
.L_x_14435:
        /* <DEDUP_REMOVED lines=26> */
.L_x_14438:
[----:B------:R-:W-:Y:S05]  /*2b8df0*/  BSYNC.RECONVERGENT B1 ;  /* 0x0000000000017941 */ /* 0x000fea0003800200 */
.L_x_14437:
[----:B------:R4:W-:Y:S01]  /*2b8e00*/  STL [UR45], R6 ;  /* 0x00000006ff007987 */ /* 0x0009e2000810082d */
[----:B------:R-:W-:Y:S01]  /*2b8e10*/  PRMT R21, RZ, 0x7610, R21 ;  /* 0x00007610ff157816 */ /* 0x000fe20000000015 */
[----:B------:R-:W-:Y:S06]  /*2b8e20*/  BRA `(.L_x_14433) ;  /* 0x00000000000c7947 */ /* 0x000fec0003800000 */
.L_x_14434:
[----:B------:R-:W-:-:S05]  /*2b8e30*/  IADD3 R4, P0, PT, R0, R14, RZ ;  /* 0x0000000e00047210 */ /* 0x000fca0007f1e0ff */
[----:B------:R-:W-:-:S05]  /*2b8e40*/  IMAD.X R5, RZ, RZ, R15, P0 ;  /* 0x000000ffff057224 */ /* 0x000fca00000e060f */
[----:B------:R1:W5:Y:S03]  /*2b8e50*/  LD.E.U8 R21, desc[UR36][R4.64+0x20] ;  /* 0x0000202404157980 */ /* 0x000366000c101100 */
.L_x_14433:
[----:B------:R-:W-:Y:S05]  /*2b8e60*/  BSYNC.RECONVERGENT B0 ;  /* 0x0000000000007941 */ /* 0x000fea0003800200 */
.L_x_14432:
        /* <DEDUP_REMOVED lines=55> */
.L_x_14443:
[----:B------:R-:W-:Y:S05]  /*2b91e0*/  BSYNC.RECONVERGENT B1 ;  /* 0x0000000000017941 */ /* 0x000fea0003800200 */
.L_x_14442:
        /* <DEDUP_REMOVED lines=26> */
.L_x_14445:
[----:B------:R-:W-:Y:S05]  /*2b9390*/  BSYNC.RECONVERGENT B1 ;  /* 0x0000000000017941 */ /* 0x000fea0003800200 */
.L_x_14444:
[----:B------:R1:W-:Y:S01]  /*2b93a0*/  STL [UR45], R0 ;  /* 0x00000000ff007987 */ /* 0x0003e2000810082d */
[----:B------:R-:W-:Y:S05]  /*2b93b0*/  BRA `(.L_x_14440) ;  /* 0x0000000000107947 */ /* 0x000fea0003800000 */
.L_x_14441:
[----:B------:R-:W-:-:S05]  /*2b93c0*/  IADD3 R4, P0, PT, R0, R14, RZ ;  /* 0x0000000e00047210 */ /* 0x000fca0007f1e0ff */
[----:B------:R-:W-:-:S05]  /*2b93d0*/  IMAD.X R5, RZ, RZ, R15, P0 ;  /* 0x000000ffff057224 */ /* 0x000fca00000e060f */
[----:B------:R0:W-:Y:S04]  /*2b93e0*/  ST.E desc[UR36][R4.64+0x20], RZ ;  /* 0x000020ff04007985 */ /* 0x0001e8000c101924 */
[----:B-----5:R0:W-:Y:S02]  /*2b93f0*/  ST.E.U8 desc[UR36][R4.64+0x20], R21 ;  /* 0x0000201504007985 */ /* 0x0201e4000c101124 */
.L_x_14440:
[----:B------:R-:W-:Y:S05]  /*2b9400*/  BSYNC.RECONVERGENT B0 ;  /* 0x0000000000007941 */ /* 0x000fea0003800200 */
.L_x_14439:
[----:B------:R-:W-:-:S05]  /*2b9410*/  VIADD R13, R13, 0x1 ;  /* 0x000000010d0d7836 */ /* 0x000fca0000000000 */
[----:B------:R-:W-:-:S13]  /*2b9420*/  ISETP.NE.AND P0, PT, R13, R8, PT ;  /* 0x000000080d00720c */ /* 0x000fda0003f05270 */
[----:B------:R-:W-:Y:S05]  /*2b9430*/  @P0 BRA `(.L_x_14446) ;  /* 0xfffffff4001c0947 */ /* 0x000fea000383ffff */
.L_x_14406:
[----:B------:R-:W-:Y:S05]  /*2b9440*/  BSYNC B2 ;  /* 0x0000000000027941 */ /* 0x000fea0003800000 */
.L_x_14403:
        /* <DEDUP_REMOVED lines=14> */
.L_x_14402:
[----:B------:R-:W-:Y:S05]  /*2b9530*/  BSYNC B3 ;  /* 0x0000000000037941 */ /* 0x000fea0003800000 */
.L_x_14401:
        /* <DEDUP_REMOVED lines=48> */
.L_x_14448:
[----:B------:R-:W-:Y:S05]  /*2b9840*/  BSYNC.RECONVERGENT B0 ;  /* 0x0000000000007941 */ /* 0x000fea0003800200 */
.L_x_14447:
        /* <DEDUP_REMOVED lines=76> */
.L_x_14453:
[----:B------:R-:W-:Y:S05]  /*2b9d10*/  BSYNC.RECONVERGENT B1 ;  /* 0x0000000000017941 */ /* 0x000fea0003800200 */
.L_x_14452:
        /* <DEDUP_REMOVED lines=27> */
.L_x_14455:
[----:B------:R-:W-:Y:S05]  /*2b9ed0*/  BSYNC.RECONVERGENT B1 ;  /* 0x0000000000017941 */ /* 0x000fea0003800200 */
.L_x_14454:
[----:B------:R2:W-:Y:S01]  /*2b9ee0*/  STL [UR45], R6 ;  /* 0x00000006ff007987 */ /* 0x0005e2000810082d */
[----:B------:R-:W-:Y:S05]  /*2b9ef0*/  BRA `(.L_x_14450) ;  /* 0x0000000000047947 */ /* 0x000fea0003800000 */
.L_x_14451:
[----:B------:R1:W-:Y:S02]  /*2b9f00*/  ST.E desc[UR36][R14.64+0x20], RZ ;  /* 0x000020ff0e007985 */ /* 0x0003e4000c101924 */
.L_x_14450:
[----:B------:R-:W-:Y:S05]  /*2b9f10*/  BSYNC.RECONVERGENT B0 ;  /* 0x0000000000007941 */ /* 0x000fea0003800200 */
.L_x_14449:
        /* <DEDUP_REMOVED lines=49> */
.L_x_14460:
[----:B------:R-:W-:Y:S05]  /*2ba230*/  BSYNC.RECONVERGENT B1 ;  /* 0x0000000000017941 */ /* 0x000fea0003800200 */
.L_x_14459:
        /* <DEDUP_REMOVED lines=27> */
.L_x_14462:
[----:B------:R-:W-:Y:S05]  /*2ba3f0*/  BSYNC.RECONVERGENT B1 ;  /* 0x0000000000017941 */ /* 0x000fea0003800200 */
.L_x_14461:
[----:B------:R4:W-:Y:S01]  /*2ba400*/  STL [UR45], R6 ;  /* 0x00000006ff007987 */ /* 0x0009e2000810082d */
[----:B------:R-:W-:Y:S05]  /*2ba410*/  BRA `(.L_x_14457) ;  /* 0x0000000000087947 */ /* 0x000fea0003800000 */
.L_x_14458:
[----:B------:R-:W-:-:S05]  /*2ba420*/  IMAD.MOV.U32 R5, RZ, RZ, 0x3a ;  /* 0x0000003aff057424 */ /* 0x000fca00078e00ff */
[----:B------:R3:W-:Y:S02]  /*2ba430*/  ST.E desc[UR36][R12.64+0x20], R5 ;  /* 0x000020050c007985 */ /* 0x0007e4000c101924 */
.L_x_14457:
[----:B------:R-:W-:Y:S05]  /*2ba440*/  BSYNC.RECONVERGENT B0 ;  /* 0x0000000000007941 */ /* 0x000fea0003800200 */
.L_x_14456:
        /* <DEDUP_REMOVED lines=73> */
.L_x_14486:
        /* <DEDUP_REMOVED lines=52> */
.L_x_14474:
[----:B------:R-:W-:Y:S05]  /*2bac20*/  BSYNC.RECONVERGENT B5 ;  /* 0x0000000000057941 */ /* 0x000fea0003800200 */
.L_x_14473:
        /* <DEDUP_REMOVED lines=26> */
.L_x_14476:
[----:B------:R-:W-:Y:S05]  /*2badd0*/  BSYNC.RECONVERGENT B5 ;  /* 0x0000000000057941 */ /* 0x000fea0003800200 */
.L_x_14475:
[----:B------:R2:W-:Y:S01]  /*2bade0*/  STL [UR45], R0 ;  /* 0x00000000ff007987 */ /* 0x0005e2000810082d */
[----:B------:R-:W-:Y:S05]  /*2badf0*/  BRA `(.L_x_14477) ;  /* 0x00000000000c7947 */ /* 0x000fea0003800000 */
.L_x_14472:
[----:B------:R-:W-:-:S05]  /*2bae00*/  LEA R4, P0, R13, R14, 0x2 ;  /* 0x0000000e0d047211 */ /* 0x000fca00078010ff */
[----:B------:R-:W-:-:S05]  /*2bae10*/  IMAD.X R5, RZ, RZ, R15, P0 ;  /* 0x000000ffff057224 */ /* 0x000fca00000e060f */
[----:B------:R0:W-:Y:S03]  /*2bae20*/  ST.E desc[UR36][R4.64+0x20], RZ ;  /* 0x000020ff04007985 */ /* 0x0001e6000c101924 */
.L_x_14477:
[----:B------:R-:W-:Y:S05]  /*2bae30*/  BSYNC.RECONVERGENT B4 ;  /* 0x0000000000047941 */ /* 0x000fea0003800200 */
.L_x_14471:
        /* <DEDUP_REMOVED lines=52> */
.L_x_14481:
[----:B------:R-:W-:Y:S01]  /*2bb180*/  IMAD.MOV.U32 R4, RZ, RZ, 0x5272 ;  /* 0x00005272ff047424 */ /* 0x000fe200078e00ff */
[----:B------:R-:W-:Y:S01]  /*2bb190*/  PLOP3.LUT P0, PT, PT, PT, PT, 0x8, 0x80 ;  /* 0x000000000080781c */ /* 0x000fe20003f0e170 */
[----:B------:R-:W-:-:S03]  /*2bb1a0*/  IMAD.MOV.U32 R15, RZ, RZ, -0x1 ;  /* 0xffffffffff0f7424 */ /* 0x000fc600078e00ff */
[----:B------:R0:W-:Y:S09]  /*2bb1b0*/  STL [UR45], R4 ;  /* 0x00000004ff007987 */ /* 0x0001f2000810082d */
.L_x_14482:
[----:B------:R-:W-:Y:S05]  /*2bb1c0*/  BSYNC.RECONVERGENT B5 ;  /* 0x0000000000057941 */ /* 0x000fea0003800200 */
.L_x_14480:
        /* <DEDUP_REMOVED lines=25> */
.L_x_14484:
[----:B------:R-:W-:Y:S05]  /*2bb360*/  BSYNC.RECONVERGENT B5 ;  /* 0x0000000000057941 */ /* 0x000fea0003800200 */
.L_x_14483:
[----:B------:R2:W-:Y:S01]  /*2bb370*/  STL [UR45], R6 ;  /* 0x00000006ff007987 */ /* 0x0005e2000810082d */
[----:B------:R-:W-:Y:S05]  /*2bb380*/  BRA `(.L_x_14485) ;  /* 0x00000000000c7947 */ /* 0x000fea0003800000 */
.L_x_14479:
[----:B------:R-:W-:-:S05]  /*2bb390*/  LEA R4, P0, R39, R14, 0x2 ;  /* 0x0000000e27047211 */ /* 0x000fca00078010ff */
[----:B------:R-:W-:-:S05]  /*2bb3a0*/  IMAD.X R5, RZ, RZ, R15, P0 ;  /* 0x000000ffff057224 */ /* 0x000fca00000e060f */
[----:B------:R3:W-:Y:S03]  /*2bb3b0*/  ST.E desc[UR36][R4.64+0x20], RZ ;  /* 0x000020ff04007985 */ /* 0x0007e6000c101924 */
.L_x_14485:
[----:B------:R-:W-:Y:S05]  /*2bb3c0*/  BSYNC.RECONVERGENT B4 ;  /* 0x0000000000047941 */ /* 0x000fea0003800200 */
.L_x_14478:
[----:B------:R-:W-:-:S05]  /*2bb3d0*/  VIADD R13, R13, 0x2 ;  /* 0x000000020d0d7836 */ /* 0x000fca0000000000 */
[----:B------:R-:W-:-:S13]  /*2bb3e0*/  ISETP.NE.AND P0, PT, R13, R12, PT ;  /* 0x0000000c0d00720c */ /* 0x000fda0003f05270 */
[----:B------:R-:W-:Y:S05]  /*2bb3f0*/  @P0 BRA `(.L_x_14486) ;  /* 0xfffffff400380947 */ /* 0x000fea000383ffff */
.L_x_14470:
[----:B------:R-:W-:Y:S05]  /*2bb400*/  BSYNC B0 ;  /* 0x0000000000007941 */ /* 0x000fea0003800000 */
.L_x_14469:
        /* <DEDUP_REMOVED lines=50> */
.L_x_14490:
[----:B------:R-:W-:Y:S01]  /*2bb730*/  IMAD.MOV.U32 R4, RZ, RZ, 0x5272 ;  /* 0x00005272ff047424 */ /* 0x000fe200078e00ff */
[----:B------:R-:W-:Y:S01]  /*2bb740*/  PLOP3.LUT P0, PT, PT, PT, PT, 0x8, 0x80 ;  /* 0x000000000080781c */ /* 0x000fe20003f0e170 */
[----:B------:R-:W-:-:S03]  /*2bb750*/  IMAD.MOV.U32 R13, RZ, RZ, -0x1 ;  /* 0xffffffffff0d7424 */ /* 0x000fc600078e00ff */
[----:B------:R0:W-:Y:S09]  /*2bb760*/  STL [UR45], R4 ;  /* 0x00000004ff007987 */ /* 0x0001f2000810082d */
.L_x_14491:
[----:B------:R-:W-:Y:S05]  /*2bb770*/  BSYNC.RECONVERGENT B4 ;  /* 0x0000000000047941 */ /* 0x000fea0003800200 */
.L_x_14489:
        /* <DEDUP_REMOVED lines=25> */
.L_x_14493:
[----:B------:R-:W-:Y:S05]  /*2bb910*/  BSYNC.RECONVERGENT B4 ;  /* 0x0000000000047941 */ /* 0x000fea0003800200 */
.L_x_14492:
[----:B------:R3:W-:Y:S01]  /*2bb920*/  STL [UR45], R6 ;  /* 0x00000006ff007987 */ /* 0x0007e2000810082d */
[----:B------:R-:W-:Y:S05]  /*2bb930*/  BRA `(.L_x_14487) ;  /* 0x00000000000c7947 */ /* 0x000fea0003800000 */
.L_x_14488:
[----:B------:R-:W-:-:S05]  /*2bb940*/  LEA R12, P0, R12, R14, 0x2 ;  /* 0x0000000e0c0c7211 */ /* 0x000fca00078010ff */
[----:B------:R-:W-:-:S05]  /*2bb950*/  IMAD.X R13, RZ, RZ, R15, P0 ;  /* 0x000000ffff0d7224 */ /* 0x000fca00000e060f */
[----:B------:R4:W-:Y:S03]  /*2bb960*/  ST.E desc[UR36][R12.64+0x20], RZ ;  /* 0x000020ff0c007985 */ /* 0x0009e6000c101924 */
.L_x_14487:
[----:B------:R-:W-:Y:S05]  /*2bb970*/  BSYNC.RECONVERGENT B0 ;  /* 0x0000000000007941 */ /* 0x000fea0003800200 */
.L_x_14467:
[----:B------:R-:W-:-:S13]  /*2bb980*/  ISETP.GE.AND P0, PT, R10, 0x1, PT ;  /* 0x000000010a00780c */ /* 0x000fda0003f06270 */
[----:B------:R-:W-:Y:S05]  /*2bb990*/  @!P0 BREAK B1 ;  /* 0x0000000000018942 */ /* 0x000fea0003800000 */
[----:B------:R-:W-:Y:S05]  /*2bb9a0*/  @!P0 BRA `(.L_x_14468) ;  /* 0x0000000800f08947 */ /* 0x000fea0003800000 */
[----:B------:R-:W-:Y:S05]  /*2bb9b0*/  BSYNC B1 ;  /* 0x0000000000017941 */ /* 0x000fea0003800000 */
.L_x_14466:
[----:B------:R-:W-:Y:S01]  /*2bb9c0*/  ISETP.NE.AND P2, PT, R3, -0x1, PT ;  /* 0xffffffff0300780c */ /* 0x000fe20003f45270 */
[----:B----4-:R-:W-:-:S12]  /*2bb9d0*/  IMAD.MOV.U32 R13, RZ, RZ, RZ ;  /* 0x000000ffff0d7224 */ /* 0x010fd800078e00ff */
.L_x_14508:
        /* <DEDUP_REMOVED lines=57> */
.L_x_14498:
[----:B------:R-:W-:Y:S05]  /*2bbd70*/  BSYNC.RECONVERGENT B1 ;  /* 0x0000000000017941 */ /* 0x000fea0003800200 */
.L_x_14497:
        /* <DEDUP_REMOVED lines=26> */
.L_x_14500:
[----:B------:R-:W-:Y:S05]  /*2bbf20*/  BSYNC.RECONVERGENT B1 ;  /* 0x0000000000017941 */ /* 0x000fea0003800200 */
.L_x_14499:
[----:B------:R4:W-:Y:S01]  /*2bbf30*/  STL [UR45], R6 ;  /* 0x00000006ff007987 */ /* 0x0009e2000810082d */
[----:B------:R-:W-:Y:S01]  /*2bbf40*/  PRMT R21, RZ, 0x7610, R21 ;  /* 0x00007610ff157816 */ /* 0x000fe20000000015 */
[----:B------:R-:W-:Y:S06]  /*2bbf50*/  BRA `(.L_x_14495) ;  /* 0x00000000000c7947 */ /* 0x000fec0003800000 */
.L_x_14496:
[----:B------:R-:W-:-:S05]  /*2bbf60*/  IADD3 R4, P0, PT, R0, R14, RZ ;  /* 0x0000000e00047210 */ /* 0x000fca0007f1e0ff */
[----:B------:R-:W-:-:S05]  /*2bbf70*/  IMAD.X R5, RZ, RZ, R15, P0 ;  /* 0x000000ffff057224 */ /* 0x000fca00000e060f */
[----:B------:R1:W5:Y:S03]  /*2bbf80*/  LD.E.U8 R21, desc[UR36][R4.64+0x20] ;  /* 0x0000202404157980 */ /* 0x000366000c101100 */
.L_x_14495:
[----:B------:R-:W-:Y:S05]  /*2bbf90*/  BSYNC.RECONVERGENT B0 ;  /* 0x0000000000007941 */ /* 0x000fea0003800200 */
.L_x_14494:
        /* <DEDUP_REMOVED lines=55> */
.L_x_14505:
[----:B------:R-:W-:Y:S05]  /*2bc310*/  BSYNC.RECONVERGENT B1 ;  /* 0x0000000000017941 */ /* 0x000fea0003800200 */
.L_x_14504:
        /* <DEDUP_REMOVED lines=26> */
.L_x_14507:
[----:B------:R-:W-:Y:S05]  /*2bc4c0*/  BSYNC.RECONVERGENT B1 ;  /* 0x0000000000017941 */ /* 0x000fea0003800200 */
.L_x_14506:
[----:B------:R1:W-:Y:S01]  /*2bc4d0*/  STL [UR45], R0 ;  /* 0x00000000ff007987 */ /* 0x0003e2000810082d */
[----:B------:R-:W-:Y:S05]  /*2bc4e0*/  BRA `(.L_x_14502) ;  /* 0x0000000000107947 */ /* 0x000fea0003800000 */
.L_x_14503:
[----:B------:R-:W-:-:S05]  /*2bc4f0*/  IADD3 R4, P0, PT, R0, R14, RZ ;  /* 0x0000000e00047210 */ /* 0x000fca0007f1e0ff */
[----:B------:R-:W-:-:S05]  /*2bc500*/  IMAD.X R5, RZ, RZ, R15, P0 ;  /* 0x000000ffff057224 */ /* 0x000fca00000e060f */
[----:B------:R1:W-:Y:S04]  /*2bc510*/  ST.E desc[UR36][R4.64+0x20], RZ ;  /* 0x000020ff04007985 */ /* 0x0003e8000c101924 */
[----:B-----5:R1:W-:Y:S02]  /*2bc520*/  ST.E.U8 desc[UR36][R4.64+0x20], R21 ;  /* 0x0000201504007985 */ /* 0x0203e4000c101124 */
.L_x_14502:
[----:B------:R-:W-:Y:S05]  /*2bc530*/  BSYNC.RECONVERGENT B0 ;  /* 0x0000000000007941 */ /* 0x000fea0003800200 */
.L_x_14501:
[----:B------:R-:W-:-:S05]  /*2bc540*/  VIADD R13, R13, 0x1 ;  /* 0x000000010d0d7836 */ /* 0x000fca0000000000 */
[----:B------:R-:W-:-:S13]  /*2bc550*/  ISETP.NE.AND P0, PT, R13, R10, PT ;  /* 0x0000000a0d00720c */ /* 0x000fda0003f05270 */
[----:B------:R-:W-:Y:S05]  /*2bc560*/  @P0 BRA `(.L_x_14508) ;  /* 0xfffffff4001c0947 */ /* 0x000fea000383ffff */
.L_x_14468:
[----:B------:R-:W-:Y:S05]  /*2bc570*/  BSYNC B2 ;  /* 0x0000000000027941 */ /* 0x000fea0003800000 */
.L_x_14465:
        /* <DEDUP_REMOVED lines=13> */
.L_x_14464:
[----:B------:R-:W-:Y:S05]  /*2bc650*/  BSYNC B3 ;  /* 0x0000000000037941 */ /* 0x000fea0003800000 */
.L_x_14463:
        /* <DEDUP_REMOVED lines=67> */
.L_x_14528:
        /* <DEDUP_REMOVED lines=52> */
.L_x_14516:
[----:B------:R-:W-:Y:S05]  /*2bcdd0*/  BSYNC.RECONVERGENT B3 ;  /* 0x0000000000037941 */ /* 0x000fea0003800200 */
.L_x_14515:
        /* <DEDUP_REMOVED lines=26> */
.L_x_14518:
[----:B------:R-:W-:Y:S05]  /*2bcf80*/  BSYNC.RECONVERGENT B3 ;  /* 0x0000000000037941 */ /* 0x000fea0003800200 */
.L_x_14517:
[----:B------:R2:W-:Y:S01]  /*2bcf90*/  STL [UR45], R0 ;  /* 0x00000000ff007987 */ /* 0x0005e2000810082d */
[----:B------:R-:W-:Y:S05]  /*2bcfa0*/  BRA `(.L_x_14519) ;  /* 0x00000000000c7947 */ /* 0x000fea0003800000 */
.L_x_14514:
[----:B------:R-:W-:-:S05]  /*2bcfb0*/  LEA R4, P0, R15, R20, 0x2 ;  /* 0x000000140f047211 */ /* 0x000fca00078010ff */
[----:B------:R-:W-:-:S05]  /*2bcfc0*/  IMAD.X R5, RZ, RZ, R21, P0 ;  /* 0x000000ffff057224 */ /* 0x000fca00000e0615 */
[----:B------:R0:W-:Y:S03]  /*2bcfd0*/  ST.E desc[UR36][R4.64+0x20], RZ ;  /* 0x000020ff04007985 */ /* 0x0001e6000c101924 */
.L_x_14519:
[----:B------:R-:W-:Y:S05]  /*2bcfe0*/  BSYNC.RECONVERGENT B2 ;  /* 0x0000000000027941 */ /* 0x000fea0003800200 */
.L_x_14513:
        /* <DEDUP_REMOVED lines=52> */
.L_x_14523:
[----:B------:R-:W-:Y:S01]  /*2bd330*/  IMAD.MOV.U32 R4, RZ, RZ, 0x5272 ;  /* 0x00005272ff047424 */ /* 0x000fe200078e00ff */
[----:B------:R-:W-:Y:S01]  /*2bd340*/  PLOP3.LUT P0, PT, PT, PT, PT, 0x8, 0x80 ;  /* 0x000000000080781c */ /* 0x000fe20003f0e170 */
[----:B------:R-:W-:-:S03]  /*2bd350*/  IMAD.MOV.U32 R21, RZ, RZ, -0x1 ;  /* 0xffffffffff157424 */ /* 0x000fc600078e00ff */
[----:B------:R0:W-:Y:S09]  /*2bd360*/  STL [UR45], R4 ;  /* 0x00000004ff007987 */ /* 0x0001f2000810082d */
.L_x_14524:
[----:B------:R-:W-:Y:S05]  /*2bd370*/  BSYNC.RECONVERGENT B3 ;  /* 0x0000000000037941 */ /* 0x000fea0003800200 */
.L_x_14522:
        /* <DEDUP_REMOVED lines=25> */
.L_x_14526:
[----:B------:R-:W-:Y:S05]  /*2bd510*/  BSYNC.RECONVERGENT B3 ;  /* 0x0000000000037941 */ /* 0x000fea0003800200 */
.L_x_14525:
[----:B------:R2:W-:Y:S01]  /*2bd520*/  STL [UR45], R6 ;  /* 0x00000006ff007987 */ /* 0x0005e2000810082d */
[----:B------:R-:W-:Y:S05]  /*2bd530*/  BRA `(.L_x_14527) ;  /* 0x00000000000c7947 */ /* 0x000fea0003800000 */
.L_x_14521:
[----:B------:R-:W-:-:S05]  /*2bd540*/  LEA R4, P0, R41, R20, 0x2 ;  /* 0x0000001429047211 */ /* 0x000fca00078010ff */
[----:B------:R-:W-:-:S05]  /*2bd550*/  IMAD.X R5, RZ, RZ, R21, P0 ;  /* 0x000000ffff057224 */ /* 0x000fca00000e0615 */
[----:B------:R3:W-:Y:S03]  /*2bd560*/  ST.E desc[UR36][R4.64+0x20], RZ ;  /* 0x000020ff04007985 */ /* 0x0007e6000c101924 */
.L_x_14527:
[----:B------:R-:W-:Y:S05]  /*2bd570*/  BSYNC.RECONVERGENT B2 ;  /* 0x0000000000027941 */ /* 0x000fea0003800200 */
.L_x_14520:
[----:B------:R-:W-:-:S05]  /*2bd580*/  VIADD R15, R15, 0x2 ;  /* 0x000000020f0f7836 */ /* 0x000fca0000000000 */
[----:B------:R-:W-:-:S13]  /*2bd590*/  ISETP.NE.AND P0, PT, R15, R12, PT ;  /* 0x0000000c0f00720c */ /* 0x000fda0003f05270 */
[----:B------:R-:W-:Y:S05]  /*2bd5a0*/  @P0 BRA `(.L_x_14528) ;  /* 0xfffffff400380947 */ /* 0x000fea000383ffff */
.L_x_14512:
[----:B------:R-:W-:Y:S05]  /*2bd5b0*/  BSYNC B1 ;  /* 0x0000000000017941 */ /* 0x000fea0003800000 */
.L_x_14511:
        /* <DEDUP_REMOVED lines=49> */
.L_x_14531:
[----:B------:R-:W-:Y:S01]  /*2bd8d0*/  IMAD.MOV.U32 R4, RZ, RZ, 0x5272 ;  /* 0x00005272ff047424 */ /* 0x000fe200078e00ff */
[----:B------:R-:W-:Y:S01]  /*2bd8e0*/  PLOP3.LUT P0, PT, PT, PT, PT, 0x8, 0x80 ;  /* 0x000000000080781c */ /* 0x000fe20003f0e170 */
[----:B------:R-:W-:-:S03]  /*2bd8f0*/  IMAD.MOV.U32 R15, RZ, RZ, -0x1 ;  /* 0xffffffffff0f7424 */ /* 0x000fc600078e00ff */
[----:B------:R0:W-:Y:S09]  /*2bd900*/  STL [UR45], R4 ;  /* 0x00000004ff007987 */ /* 0x0001f2000810082d */
.L_x_14532:
[----:B------:R-:W-:Y:S05]  /*2bd910*/  BSYNC.RECONVERGENT B1 ;  /* 0x0000000000017941 */ /* 0x000fea0003800200 */
.L_x_14530:
        /* <DEDUP_REMOVED lines=25> */
.L_x_14534:
[----:B------:R-:W-:Y:S05]  /*2bdab0*/  BSYNC.RECONVERGENT B1 ;  /* 0x0000000000017941 */ /* 0x000fea0003800200 */
.L_x_14533:
[----:B------:R4:W-:Y:S01]  /*2bdac0*/  STL [UR45], R6 ;  /* 0x00000006ff007987 */ /* 0x0009e2000810082d */
[----:B------:R-:W-:Y:S05]  /*2bdad0*/  BRA `(.L_x_14510) ;  /* 0x00000000000c7947 */ /* 0x000fea0003800000 */
.L_x_14529:
[----:B------:R-:W-:-:S05]  /*2bdae0*/  LEA R4, P0, R12, R14, 0x2 ;  /* 0x0000000e0c047211 */ /* 0x000fca00078010ff */
[----:B------:R-:W-:-:S05]  /*2bdaf0*/  IMAD.X R5, RZ, RZ, R15, P0 ;  /* 0x000000ffff057224 */ /* 0x000fca00000e060f */
[----:B------:R0:W-:Y:S03]  /*2bdb00*/  ST.E desc[UR36][R4.64+0x20], RZ ;  /* 0x000020ff04007985 */ /* 0x0001e6000c101924 */
.L_x_14510:
[----:B------:R-:W-:Y:S05]  /*2bdb10*/  BSYNC B0 ;  /* 0x0000000000007941 */ /* 0x000fea0003800000 */
.L_x_14509:
[----:B------:R-:W-:Y:S01]  /*2bdb20*/  ISETP.GE.AND P0, PT, R8, 0x1, PT ;  /* 0x000000010800780c */ /* 0x000fe20003f06270 */
[----:B------:R-:W-:-:S12]  /*2bdb30*/  BSSY B0, `(.L_x_14535) ;  /* 0x00000bd000007945 */ /* 0x000fd80003800000 */
[----:B------:R-:W-:Y:S05]  /*2bdb40*/  @!P0 BRA `(.L_x_14536) ;  /* 0x0000000800ec8947 */ /* 0x000fea0003800000 */
[----:B------:R-:W-:Y:S01]  /*2bdb50*/  ISETP.NE.AND P2, PT, R13, -0x1, PT ;  /* 0xffffffff0d00780c */ /* 0x000fe20003f45270 */
[----:B-1----:R-:W-:-:S12]  /*2bdb60*/  IMAD.MOV.U32 R15, RZ, RZ, RZ ;  /* 0x000000ffff0f7224 */ /* 0x002fd800078e00ff */
.L_x_14551:
        /* <DEDUP_REMOVED lines=57> */
.L_x_14541:
[----:B------:R-:W-:Y:S05]  /*2bdf00*/  BSYNC.RECONVERGENT B2 ;  /* 0x0000000000027941 */ /* 0x000fea0003800200 */
.L_x_14540:
        /* <DEDUP_REMOVED lines=26> */
.L_x_14543:
[----:B------:R-:W-:Y:S05]  /*2be0b0*/  BSYNC.RECONVERGENT B2 ;  /* 0x0000000000027941 */ /* 0x000fea0003800200 */
.L_x_14542:
[----:B------:R1:W-:Y:S01]  /*2be0c0*/  STL [UR45], R6 ;  /* 0x00000006ff007987 */ /* 0x0003e2000810082d */
[----:B------:R-:W-:Y:S01]  /*2be0d0*/  PRMT R33, RZ, 0x7610, R33 ;  /* 0x00007610ff217816 */ /* 0x000fe20000000021 */
[----:B------:R-:W-:Y:S06]  /*2be0e0*/  BRA `(.L_x_14538) ;  /* 0x00000000000c7947 */ /* 0x000fec0003800000 */
.L_x_14539:
[----:B------:R-:W-:-:S05]  /*2be0f0*/  IADD3 R4, P0, PT, R0, R20, RZ ;  /* 0x0000001400047210 */ /* 0x000fca0007f1e0ff */
[----:B------:R-:W-:-:S05]  /*2be100*/  IMAD.X R5, RZ, RZ, R21, P0 ;  /* 0x000000ffff057224 */ /* 0x000fca00000e0615 */
[----:B------:R3:W5:Y:S03]  /*2be110*/  LD.E.U8 R33, desc[UR36][R4.64+0x20] ;  /* 0x0000202404217980 */ /* 0x000766000c101100 */
.L_x_14538:
[----:B------:R-:W-:Y:S05]  /*2be120*/  BSYNC.RECONVERGENT B1 ;  /* 0x0000000000017941 */ /* 0x000fea0003800200 */
.L_x_14537:
        /* <DEDUP_REMOVED lines=55> */
.L_x_14548:
[----:B------:R-:W-:Y:S05]  /*2be4a0*/  BSYNC.RECONVERGENT B2 ;  /* 0x0000000000027941 */ /* 0x000fea0003800200 */
.L_x_14547:
        /* <DEDUP_REMOVED lines=26> */
.L_x_14550:
[----:B------:R-:W-:Y:S05]  /*2be650*/  BSYNC.RECONVERGENT B2 ;  /* 0x0000000000027941 */ /* 0x000fea0003800200 */
.L_x_14549:
[----:B------:R3:W-:Y:S01]  /*2be660*/  STL [UR45], R0 ;  /* 0x00000000ff007987 */ /* 0x0007e2000810082d */
[----:B------:R-:W-:Y:S05]  /*2be670*/  BRA `(.L_x_14545) ;  /* 0x0000000000107947 */ /* 0x000fea0003800000 */
.L_x_14546:
[----:B------:R-:W-:-:S05]  /*2be680*/  IADD3 R4, P0, PT, R0, R20, RZ ;  /* 0x0000001400047210 */ /* 0x000fca0007f1e0ff */
[----:B------:R-:W-:-:S05]  /*2be690*/  IMAD.X R5, RZ, RZ, R21, P0 ;  /* 0x000000ffff057224 */ /* 0x000fca00000e0615 */
[----:B------:R0:W-:Y:S04]  /*2be6a0*/  ST.E desc[UR36][R4.64+0x20], RZ ;  /* 0x000020ff04007985 */ /* 0x0001e8000c101924 */
[----:B-----5:R0:W-:Y:S02]  /*2be6b0*/  ST.E.U8 desc[UR36][R4.64+0x20], R33 ;  /* 0x0000202104007985 */ /* 0x0201e4000c101124 */
.L_x_14545:
[----:B------:R-:W-:Y:S05]  /*2be6c0*/  BSYNC.RECONVERGENT B1 ;  /* 0x0000000000017941 */ /* 0x000fea0003800200 */
.L_x_14544:
[----:B------:R-:W-:-:S05]  /*2be6d0*/  VIADD R15, R15, 0x1 ;  /* 0x000000010f0f7836 */ /* 0x000fca0000000000 */
[----:B------:R-:W-:-:S13]  /*2be6e0*/  ISETP.NE.AND P0, PT, R15, R8, PT ;  /* 0x000000080f00720c */ /* 0x000fda0003f05270 */
[----:B------:R-:W-:Y:S05]  /*2be6f0*/  @P0 BRA `(.L_x_14551) ;  /* 0xfffffff4001c0947 */ /* 0x000fea000383ffff */
.L_x_14536:
[----:B------:R-:W-:Y:S05]  /*2be700*/  BSYNC B0 ;  /* 0x0000000000007941 */ /* 0x000fea0003800000 */
.L_x_14535:
[----:B------:R-:W-:Y:S01]  /*2be710*/  ISETP.GE.AND P0, PT, R9, 0x1, PT ;  /* 0x000000010900780c */ /* 0x000fe20003f06270 */
[----:B------:R-:W-:-:S12]  /*2be720*/  BSSY B0, `(.L_x_14552) ;  /* 0x00000be000007945 */ /* 0x000fd80003800000 */
[----:B------:R-:W-:Y:S05]  /*2be730*/  @!P0 BRA `(.L_x_14553) ;  /* 0x0000000800f08947 */ /* 0x000fea0003800000 */
[----:B------:R-:W-:Y:S01]  /*2be740*/  ISETP.NE.AND P2, PT, R11, -0x1, PT ;  /* 0xffffffff0b00780c */ /* 0x000fe20003f45270 */
[----:B---3--:R-:W-:-:S12]  /*2be750*/  IMAD.MOV.U32 R0, RZ, RZ, RZ ;  /* 0x000000ffff007224 */ /* 0x008fd800078e00ff */
.L_x_14568:
[----:B01----:R-:W-:Y:S01]  /*2be760*/  @!P2 IMAD.MOV.U32 R4, RZ, RZ, 0x5368 ;  /* 0x00005368ff04a424 */ /* 0x003fe200078e00ff */
[----:B------:R-:W-:Y:S05]  /*2be770*/  YIELD ;  /* 0x0000000000007946 */ /* 0x000fea0003800000 */
[----:B------:R0:W-:Y:S01]  /*2be780*/  @!P2 STL [UR45], R4 ;  /* 0x00000004ff00a987 */ /* 0x0001e2000810082d */
[----:B------:R-:W-:Y:S01]  /*2be790*/  BSSY.RECONVERGENT B1, `(.L_x_14554) ;  /* 0x0000057000017945 */ /* 0x000fe20003800200 */
[----:B-----5:R-:W-:-:S03]  /*2be7a0*/  @!P2 PRMT R15, RZ, 0x7610, R15 ;  /* 0x00007610ff0fa816 */ /* 0x020fc6000000000f */
[----:B---3--:R-:W-:Y:S05]  /*2be7b0*/  @!P2 BRA `(.L_x_14555) ;  /* 0x000000040050a947 */ /* 0x008fea0003800000 */
        /* <DEDUP_REMOVED lines=50> */
.L_x_14558:
[----:B------:R-:W-:Y:S05]  /*2beae0*/  BSYNC.RECONVERGENT B2 ;  /* 0x0000000000027941 */ /* 0x000fea0003800200 */
.L_x_14557:
        /* <DEDUP_REMOVED lines=26> */
.L_x_14560:
[----:B------:R-:W-:Y:S05]  /*2bec90*/  BSYNC.RECONVERGENT B2 ;  /* 0x0000000000027941 */ /* 0x000fea0003800200 */
.L_x_14559:
[----:B------:R1:W-:Y:S01]  /*2beca0*/  STL [UR45], R6 ;  /* 0x00000006ff007987 */ /* 0x0003e2000810082d */
[----:B------:R-:W-:Y:S01]  /*2becb0*/  PRMT R15, RZ, 0x7610, R15 ;  /* 0x00007610ff0f7816 */ /* 0x000fe2000000000f */
[----:B------:R-:W-:Y:S06]  /*2becc0*/  BRA `(.L_x_14555) ;  /* 0x00000000000c7947 */ /* 0x000fec0003800000 */
.L_x_14556:
[----:B------:R-:W-:-:S05]  /*2becd0*/  LEA R4, P0, R0, R12, 0x2 ;  /* 0x0000000c00047211 */ /* 0x000fca00078010ff */
[----:B------:R-:W-:-:S05]  /*2bece0*/  IMAD.X R5, RZ, RZ, R13, P0 ;  /* 0x000000ffff057224 */ /* 0x000fca00000e060d */
[----:B------:R3:W5:Y:S03]  /*2becf0*/  LD.E.U8 R15, desc[UR36][R4.64+0x20] ;  /* 0x00002024040f7980 */ /* 0x000766000c101100 */
.L_x_14555:
[----:B------:R-:W-:Y:S05]  /*2bed00*/  BSYNC.RECONVERGENT B1 ;  /* 0x0000000000017941 */ /* 0x000fea0003800200 */
.L_x_14554:
        /* <DEDUP_REMOVED lines=57> */
.L_x_14565:
[----:B------:R-:W-:Y:S05]  /*2bf0a0*/  BSYNC.RECONVERGENT B2 ;  /* 0x0000000000027941 */ /* 0x000fea0003800200 */
.L_x_14564:
        /* <DEDUP_REMOVED lines=26> */
.L_x_14567:
[----:B------:R-:W-:Y:S05]  /*2bf250*/  BSYNC.RECONVERGENT B2 ;  /* 0x0000000000027941 */ /* 0x000fea0003800200 */
.L_x_14566:
[----:B------:R3:W-:Y:S01]  /*2bf260*/  STL [UR45], R6 ;  /* 0x00000006ff007987 */ /* 0x0007e2000810082d */
[----:B------:R-:W-:Y:S05]  /*2bf270*/  BRA `(.L_x_14562) ;  /* 0x0000000000107947 */ /* 0x000fea0003800000 */
.L_x_14563:
[----:B------:R-:W-:-:S05]  /*2bf280*/  LEA R4, P0, R39, R12, 0x2 ;  /* 0x0000000c27047211 */ /* 0x000fca00078010ff */
[----:B------:R-:W-:-:S05]  /*2bf290*/  IMAD.X R5, RZ, RZ, R13, P0 ;  /* 0x000000ffff057224 */ /* 0x000fca00000e060d */
[----:B------:R0:W-:Y:S04]  /*2bf2a0*/  ST.E desc[UR36][R4.64+0x20], RZ ;  /* 0x000020ff04007985 */ /* 0x0001e8000c101924 */
[----:B-----5:R0:W-:Y:S02]  /*2bf2b0*/  ST.E.U8 desc[UR36][R4.64+0x20], R15 ;  /* 0x0000200f04007985 */ /* 0x0201e4000c101124 */
.L_x_14562:
[----:B------:R-:W-:Y:S05]  /*2bf2c0*/  BSYNC.RECONVERGENT B1 ;  /* 0x0000000000017941 */ /* 0x000fea0003800200 */
.L_x_14561:
[----:B------:R-:W-:-:S05]  /*2bf2d0*/  VIADD R0, R0, 0x1 ;  /* 0x0000000100007836 */ /* 0x000fca0000000000 */
[----:B------:R-:W-:-:S13]  /*2bf2e0*/  ISETP.NE.AND P0, PT, R0, R9, PT ;  /* 0x000000090000720c */ /* 0x000fda0003f05270 */
[----:B------:R-:W-:Y:S05]  /*2bf2f0*/  @P0 BRA `(.L_x_14568) ;  /* 0xfffffff400180947 */ /* 0x000fea000383ffff */
.L_x_14553:
[----:B------:R-:W-:Y:S05]  /*2bf300*/  BSYNC B0 ;  /* 0x0000000000007941 */ /* 0x000fea0003800000 */
.L_x_14552:
        /* <DEDUP_REMOVED lines=79> */
.L_x_14592:
        /* <DEDUP_REMOVED lines=52> */
.L_x_14580:
[----:B------:R-:W-:Y:S05]  /*2bfb40*/  BSYNC.RECONVERGENT B5 ;  /* 0x0000000000057941 */ /* 0x000fea0003800200 */
.L_x_14579:
        /* <DEDUP_REMOVED lines=26> */
.L_x_14582:
[----:B------:R-:W-:Y:S05]  /*2bfcf0*/  BSYNC.RECONVERGENT B5 ;  /* 0x0000000000057941 */ /* 0x000fea0003800200 */
.L_x_14581:
[----:B------:R2:W-:Y:S01]  /*2bfd00*/  STL [UR45], R6 ;  /* 0x00000006ff007987 */ /* 0x0005e2000810082d */
[----:B------:R-:W-:Y:S05]  /*2bfd10*/  BRA `(.L_x_14583) ;  /* 0x00000000000c7947 */ /* 0x000fea0003800000 */
.L_x_14578:
[----:B------:R-:W-:-:S05]  /*2bfd20*/  LEA R4, P0, R13, R14, 0x2 ;  /* 0x0000000e0d047211 */ /* 0x000fca00078010ff */
[----:B------:R-:W-:-:S05]  /*2bfd30*/  IMAD.X R5, RZ, RZ, R15, P0 ;  /* 0x000000ffff057224 */ /* 0x000fca00000e060f */
[----:B------:R0:W-:Y:S03]  /*2bfd40*/  ST.E desc[UR36][R4.64+0x20], RZ ;  /* 0x000020ff04007985 */ /* 0x0001e6000c101924 */
.L_x_14583:
[----:B------:R-:W-:Y:S05]  /*2bfd50*/  BSYNC.RECONVERGENT B4 ;  /* 0x0000000000047941 */ /* 0x000fea0003800200 */
.L_x_14577:
        /* <DEDUP_REMOVED lines=52> */
.L_x_14587:
[----:B------:R-:W-:Y:S01]  /*2c00a0*/  IMAD.MOV.U32 R4, RZ, RZ, 0x5272 ;  /* 0x00005272ff047424 */ /* 0x000fe200078e00ff */
[----:B------:R-:W-:Y:S01]  /*2c00b0*/  PLOP3.LUT P0, PT, PT, PT, PT, 0x8, 0x80 ;  /* 0x000000000080781c */ /* 0x000fe20003f0e170 */
[----:B------:R-:W-:-:S03]  /*2c00c0*/  IMAD.MOV.U32 R15, RZ, RZ, -0x1 ;  /* 0xffffffffff0f7424 */ /* 0x000fc600078e00ff */
[----:B------:R0:W-:Y:S09]  /*2c00d0*/  STL [UR45], R4 ;  /* 0x00000004ff007987 */ /* 0x0001f2000810082d */
.L_x_14588:
[----:B------:R-:W-:Y:S05]  /*2c00e0*/  BSYNC.RECONVERGENT B5 ;  /* 0x0000000000057941 */ /* 0x000fea0003800200 */
.L_x_14586:
        /* <DEDUP_REMOVED lines=25> */
.L_x_14590:
[----:B------:R-:W-:Y:S05]  /*2c0280*/  BSYNC.RECONVERGENT B5 ;  /* 0x0000000000057941 */ /* 0x000fea0003800200 */
.L_x_14589:
[----:B------:R2:W-:Y:S01]  /*2c0290*/  STL [UR45], R6 ;  /* 0x00000006ff007987 */ /* 0x0005e2000810082d */
[----:B------:R-:W-:Y:S05]  /*2c02a0*/  BRA `(.L_x_14591) ;  /* 0x00000000000c7947 */ /* 0x000fea0003800000 */
.L_x_14585:
[----:B------:R-:W-:-:S05]  /*2c02b0*/  LEA R4, P0, R39, R14, 0x2 ;  /* 0x0000000e27047211 */ /* 0x000fca00078010ff */
[----:B------:R-:W-:-:S05]  /*2c02c0*/  IMAD.X R5, RZ, RZ, R15, P0 ;  /* 0x000000ffff057224 */ /* 0x000fca00000e060f */
[----:B------:R3:W-:Y:S03]  /*2c02d0*/  ST.E desc[UR36][R4.64+0x20], RZ ;  /* 0x000020ff04007985 */ /* 0x0007e6000c101924 */
.L_x_14591:
[----:B------:R-:W-:Y:S05]  /*2c02e0*/  BSYNC.RECONVERGENT B4 ;  /* 0x0000000000047941 */ /* 0x000fea0003800200 */
.L_x_14584:
[----:B------:R-:W-:-:S05]  /*2c02f0*/  VIADD R13, R13, 0x2 ;  /* 0x000000020d0d7836 */ /* 0x000fca0000000000 */
[----:B------:R-:W-:-:S13]  /*2c0300*/  ISETP.NE.AND P0, PT, R13, R8, PT ;  /* 0x000000080d00720c */ /* 0x000fda0003f05270 */
[----:B------:R-:W-:Y:S05]  /*2c0310*/  @P0 BRA `(.L_x_14592) ;  /* 0xfffffff400380947 */ /* 0x000fea000383ffff */
.L_x_14576:
[----:B------:R-:W-:Y:S05]  /*2c0320*/  BSYNC B0 ;  /* 0x0000000000007941 */ /* 0x000fea0003800000 */
.L_x_14575:
        /* <DEDUP_REMOVED lines=50> */
.L_x_14596:
[----:B------:R-:W-:Y:S01]  /*2c0650*/  IMAD.MOV.U32 R4, RZ, RZ, 0x5272 ;  /* 0x00005272ff047424 */ /* 0x000fe200078e00ff */
[----:B------:R-:W-:Y:S01]  /*2c0660*/  PLOP3.LUT P0, PT, PT, PT, PT, 0x8, 0x80 ;  /* 0x000000000080781c */ /* 0x000fe20003f0e170 */
[----:B------:R-:W-:-:S03]  /*2c0670*/  IMAD.MOV.U32 R13, RZ, RZ, -0x1 ;  /* 0xffffffffff0d7424 */ /* 0x000fc600078e00ff */
[----:B------:R0:W-:Y:S09]  /*2c0680*/  STL [UR45], R4 ;  /* 0x00000004ff007987 */ /* 0x0001f2000810082d */
.L_x_14597:
[----:B------:R-:W-:Y:S05]  /*2c0690*/  BSYNC.RECONVERGENT B4 ;  /* 0x0000000000047941 */ /* 0x000fea0003800200 */
.L_x_14595:
        /* <DEDUP_REMOVED lines=25> */
.L_x_14599:
[----:B------:R-:W-:Y:S05]  /*2c0830*/  BSYNC.RECONVERGENT B4 ;  /* 0x0000000000047941 */ /* 0x000fea0003800200 */
.L_x_14598:
[----:B------:R3:W-:Y:S01]  /*2c0840*/  STL [UR45], R6 ;  /* 0x00000006ff007987 */ /* 0x0007e2000810082d */
[----:B------:R-:W-:Y:S05]  /*2c0850*/  BRA `(.L_x_14593) ;  /* 0x00000000000c7947 */ /* 0x000fea0003800000 */
.L_x_14594:
[----:B------:R-:W-:-:S05]  /*2c0860*/  LEA R4, P0, R8, R12, 0x2 ;  /* 0x0000000c08047211 */ /* 0x000fca00078010ff */
[----:B------:R-:W-:-:S05]  /*2c0870*/  IMAD.X R5, RZ, RZ, R13, P0 ;  /* 0x000000ffff057224 */ /* 0x000fca00000e060d */
[----:B------:R0:W-:Y:S03]  /*2c0880*/  ST.E desc[UR36][R4.64+0x20], RZ ;  /* 0x000020ff04007985 */ /* 0x0001e6000c101924 */
.L_x_14593:
[----:B------:R-:W-:Y:S05]  /*2c0890*/  BSYNC.RECONVERGENT B0 ;  /* 0x0000000000007941 */ /* 0x000fea0003800200 */
.L_x_14573:
[----:B------:R-:W-:-:S13]  /*2c08a0*/  ISETP.GE.AND P0, PT, R0, 0x1, PT ;  /* 0x000000010000780c */ /* 0x000fda0003f06270 */
[----:B------:R-:W-:Y:S05]  /*2c08b0*/  @!P0 BREAK B1 ;  /* 0x0000000000018942 */ /* 0x000fea0003800000 */
[----:B------:R-:W-:Y:S05]  /*2c08c0*/  @!P0 BRA `(.L_x_14574) ;  /* 0x0000000800f08947 */ /* 0x000fea0003800000 */
[----:B------:R-:W-:Y:S05]  /*2c08d0*/  BSYNC B1 ;  /* 0x0000000000017941 */ /* 0x000fea0003800000 */
.L_x_14572:
[----:B------:R-:W-:Y:S01]  /*2c08e0*/  ISETP.NE.AND P2, PT, R3, -0x1, PT ;  /* 0xffffffff0300780c */ /* 0x000fe20003f45270 */
[----:B------:R-:W-:-:S12]  /*2c08f0*/  IMAD.MOV.U32 R13, RZ, RZ, RZ ;  /* 0x000000ffff0d7224 */ /* 0x000fd800078e00ff */
.L_x_14614:
        /* <DEDUP_REMOVED lines=57> */
.L_x_14604:
[----:B------:R-:W-:Y:S05]  /*2c0c90*/  BSYNC.RECONVERGENT B1 ;  /* 0x0000000000017941 */ /* 0x000fea0003800200 */
.L_x_14603:
        /* <DEDUP_REMOVED lines=26> */
.L_x_14606:
[----:B------:R-:W-:Y:S05]  /*2c0e40*/  BSYNC.RECONVERGENT B1 ;  /* 0x0000000000017941 */ /* 0x000fea0003800200 */
.L_x_14605:
[----:B------:R4:W-:Y:S01]  /*2c0e50*/  STL [UR45], R6 ;  /* 0x00000006ff007987 */ /* 0x0009e2000810082d */
[----:B------:R-:W-:Y:S01]  /*2c0e60*/  PRMT R21, RZ, 0x7610, R21 ;  /* 0x00007610ff157816 */ /* 0x000fe20000000015 */
[----:B------:R-:W-:Y:S06]  /*2c0e70*/  BRA `(.L_x_14601) ;  /* 0x00000000000c7947 */ /* 0x000fec0003800000 */
.L_x_14602:
[----:B------:R-:W-:-:S05]  /*2c0e80*/  IADD3 R4, P0, PT, R8, R14, RZ ;  /* 0x0000000e08047210 */ /* 0x000fca0007f1e0ff */
[----:B------:R-:W-:-:S05]  /*2c0e90*/  IMAD.X R5, RZ, RZ, R15, P0 ;  /* 0x000000ffff057224 */ /* 0x000fca00000e060f */
[----:B------:R1:W5:Y:S03]  /*2c0ea0*/  LD.E.U8 R21, desc[UR36][R4.64+0x20] ;  /* 0x0000202404157980 */ /* 0x000366000c101100 */
.L_x_14601:
[----:B------:R-:W-:Y:S05]  /*2c0eb0*/  BSYNC.RECONVERGENT B0 ;  /* 0x0000000000007941 */ /* 0x000fea0003800200 */
.L_x_14600:
        /* <DEDUP_REMOVED lines=55> */
.L_x_14611:
[----:B------:R-:W-:Y:S05]  /*2c1230*/  BSYNC.RECONVERGENT B1 ;  /* 0x0000000000017941 */ /* 0x000fea0003800200 */
.L_x_14610:
        /* <DEDUP_REMOVED lines=26> */
.L_x_14613:
[----:B------:R-:W-:Y:S05]  /*2c13e0*/  BSYNC.RECONVERGENT B1 ;  /* 0x0000000000017941 */ /* 0x000fea0003800200 */
.L_x_14612:
[----:B------:R1:W-:Y:S01]  /*2c13f0*/  STL [UR45], R6 ;  /* 0x00000006ff007987 */ /* 0x0003e2000810082d */
[----:B------:R-:W-:Y:S05]  /*2c1400*/  BRA `(.L_x_14608) ;  /* 0x0000000000107947 */ /* 0x000fea0003800000 */
.L_x_14609:
[----:B------:R-:W-:-:S05]  /*2c1410*/  IADD3 R4, P0, PT, R8, R14, RZ ;  /* 0x0000000e08047210 */ /* 0x000fca0007f1e0ff */
[----:B------:R-:W-:-:S05]  /*2c1420*/  IMAD.X R5, RZ, RZ, R15, P0 ;  /* 0x000000ffff057224 */ /* 0x000fca00000e060f */
[----:B------:R0:W-:Y:S04]  /*2c1430*/  ST.E desc[UR36][R4.64+0x20], RZ ;  /* 0x000020ff04007985 */ /* 0x0001e8000c101924 */
[----:B-----5:R0:W-:Y:S02]  /*2c1440*/  ST.E.U8 desc[UR36][R4.64+0x20], R21 ;  /* 0x0000201504007985 */ /* 0x0201e4000c101124 */
.L_x_14608:
[----:B------:R-:W-:Y:S05]  /*2c1450*/  BSYNC.RECONVERGENT B0 ;  /* 0x0000000000007941 */ /* 0x000fea0003800200 */
.L_x_14607:
[----:B------:R-:W-:-:S05]  /*2c1460*/  VIADD R13, R13, 0x1 ;  /* 0x000000010d0d7836 */ /* 0x000fca0000000000 */
[----:B------:R-:W-:-:S13]  /*2c1470*/  ISETP.NE.AND P0, PT, R13, R0, PT ;  /* 0x000000000d00720c */ /* 0x000fda0003f05270 */
[----:B------:R-:W-:Y:S05]  /*2c1480*/  @P0 BRA `(.L_x_14614) ;  /* 0xfffffff4001c0947 */ /* 0x000fea000383ffff */
.L_x_14574:
[----:B------:R-:W-:Y:S05]  /*2c1490*/  BSYNC B2 ;  /* 0x0000000000027941 */ /* 0x000fea0003800000 */
.L_x_14571:
        /* <DEDUP_REMOVED lines=14> */
.L_x_14570:
[----:B------:R-:W-:Y:S05]  /*2c1580*/  BSYNC B3 ;  /* 0x0000000000037941 */ /* 0x000fea0003800000 */
.L_x_14569:
        /* <DEDUP_REMOVED lines=48> */
.L_x_14616:
[----:B------:R-:W-:Y:S05]  /*2c1890*/  BSYNC.RECONVERGENT B0 ;  /* 0x0000000000007941 */ /* 0x000fea0003800200 */
.L_x_14615:
        /* <DEDUP_REMOVED lines=18> */
[----:B------:R-:W-:Y:S02]  /*2c19c0*/  IMAD.MOV.U32 R4, RZ, RZ, R28 ;  /* 0x000000ffff047224 */ /* 0x000fe400078e001c */
[----:B------:R-:W-:Y:S01]  /*2c19d0*/  IMAD.MOV.U32 R5, RZ, RZ, 0x0 ;  /* 0x00000000ff057424 */ /* 0x000fe200078e00ff */
[----:B--2---:R-:W-:-:S13]  /*2c19e0*/  ISETP.NE.AND P0, PT, R0, RZ, PT ;  /* 0x000000ff0000720c */ /* 0x004fda0003f05270 */
[----:B------:R-:W-:Y:S05]  /*2c19f0*/  @P0 BREAK B7 ;  /* 0x0000000000070942 */ /* 0x000fea0003800000 */
[----:B------:R-:W-:Y:S05]  /*2c1a00*/  @P0 BREAK B9 ;  /* 0x0000000000090942 */ /* 0x000fea0003800000 */
[----:B------:R-:W-:Y:S05]  /*2c1a10*/  @P0 BREAK B8 ;  /* 0x0000000000080942 */ /* 0x000fea0003800000 */
[----:B------:R-:W-:Y:S05]  /*2c1a20*/  @P0 RET.REL.NODEC R4 `(_Z5entryPcS_PiPxS1_S0_S0_P19HostDeviceInterfacei) ;  /* 0xffffd3e404740950 */ /* 0x000fea0003c3ffff */
[----:B------:R-:W-:Y:S01]  /*2c1a30*/  ISETP.GE.AND P0, PT, R24, 0x1, PT ;  /* 0x000000011800780c */ /* 0x000fe20003f06270 */
[----:B------:R-:W-:-:S12]  /*2c1a40*/  BSSY B6, `(.L_x_14617) ;  /* 0x00006cb000067945 */ /* 0x000fd80003800000 */
[----:B------:R-:W-:Y:S05]  /*2c1a50*/  @!P0 BRA `(.L_x_14618) ;  /* 0x0000006c00248947 */ /* 0x000fea0003800000 */
[----:B------:R-:W-:Y:S02]  /*2c1a60*/  IMAD R16, R24, R44, RZ ;  /* 0x0000002c18107224 */ /* 0x000fe400078e02ff */
[----:B------:R-:W-:-:S07]  /*2c1a70*/  IMAD.MOV.U32 R39, RZ, RZ, RZ ;  /* 0x000000ffff277224 */ /* 0x000fce00078e00ff */
.L_x_14749:
[----:B------:R-:W-:Y:S01]  /*2c1a80*/  IMAD.MOV.U32 R4, RZ, RZ, 0x30 ;  /* 0x00000030ff047424 */ /* 0x000fe200078e00ff */
[----:B------:R-:W-:Y:S05]  /*2c1a90*/  YIELD ;  /* 0x0000000000007946 */ /* 0x000fea0003800000 */
        /* <DEDUP_REMOVED lines=13> */
[----:B------:R-:W-:Y:S02]  /*2c1b70*/  IMAD.IADD R3, R16, 0x1, R39 ;  /* 0x0000000110037824 */ /* 0x000fe400078e0227 */
[----:B------:R-:W-:Y:S01]  /*2c1b80*/  IMAD.MOV.U32 R13, RZ, RZ, R6 ;  /* 0x000000ffff0d7224 */ /* 0x000fe200078e0006 */
[----:B------:R-:W-:Y:S01]  /*2c1b90*/  ISETP.LT.U32.AND.EX P0, PT, R7, R11, P0, P1 ;  /* 0x0000000b0700720c */ /* 0x000fe20000701110 */
[----:B------:R-:W-:-:S12]  /*2c1ba0*/  IMAD R0, R3, 0x8, R18 ;  /* 0x0000000803007824 */ /* 0x000fd800078e0212 */
        /* <DEDUP_REMOVED lines=44> */
.L_x_14622:
[----:B------:R-:W-:Y:S05]  /*2c1e70*/  BSYNC.RECONVERGENT B1 ;  /* 0x0000000000017941 */ /* 0x000fea0003800200 */
.L_x_14621:
        /* <DEDUP_REMOVED lines=11> */
.L_x_14620:
[----:B------:R-:W-:Y:S05]  /*2c1f30*/  BSYNC.RECONVERGENT B0 ;  /* 0x0000000000007941 */ /* 0x000fea0003800200 */
.L_x_14619:
[----:B0-----:R-:W-:Y:S01]  /*2c1f40*/  IMAD.MOV.U32 R4, RZ, RZ, R28 ;  /* 0x000000ffff047224 */ /* 0x001fe200078e001c */
[----:B------:R-:W-:Y:S05]  /*2c1f50*/  @!P1 BREAK B6 ;  /* 0x0000000000069942 */ /* 0x000fea0003800000 */
[----:B------:R-:W-:Y:S01]  /*2c1f60*/  IMAD.MOV.U32 R5, RZ, RZ, 0x0 ;  /* 0x00000000ff057424 */ /* 0x000fe200078e00ff */
[----:B------:R-:W-:Y:S05]  /*2c1f70*/  @!P1 BREAK B7 ;  /* 0x0000000000079942 */ /* 0x000fea0003800000 */
[----:B------:R-:W-:Y:S05]  /*2c1f80*/  @!P1 BREAK B9 ;  /* 0x0000000000099942 */ /* 0x000fea0003800000 */
[----:B------:R-:W-:Y:S05]  /*2c1f90*/  @!P1 BREAK B8 ;  /* 0x0000000000089942 */ /* 0x000fea0003800000 */
[----:B------:R-:W-:Y:S05]  /*2c1fa0*/  @!P1 RET.REL.NODEC R4 `(_Z5entryPcS_PiPxS1_S0_S0_P19HostDeviceInterfacei) ;  /* 0xffffd3e004149950 */ /* 0x000fea0003c3ffff */
[----:B------:R-:W-:Y:S02]  /*2c1fb0*/  ISETP.NE.AND P0, PT, R13, -0x1, PT ;  /* 0xffffffff0d00780c */ /* 0x000fe40003f05270 */
[----:B------:R-:W-:-:S11]  /*2c1fc0*/  ISETP.NE.AND P1, PT, R32, -0x1, PT ;  /* 0xffffffff2000780c */ /* 0x000fd60003f25270 */
[----:B------:R-:W0:Y:S01]  /*2c1fd0*/  @P0 LDS.64 R4, [R12] ;  /* 0x000000000c040984 */ /* 0x000e220000000a00 */
[----:B------:R-:W-:Y:S02]  /*2c1fe0*/  @!P0 IMAD.MOV.U32 R11, RZ, RZ, 0x5368 ;  /* 0x00005368ff0b8424 */ /* 0x000fe400078e00ff */
[----:B------:R-:W-:Y:S01]  /*2c1ff0*/  @!P0 IMAD.MOV.U32 R8, RZ, RZ, RZ ;  /* 0x000000ffff088224 */ /* 0x000fe200078e00ff */
[----:B------:R-:W1:Y:S01]  /*2c2000*/  @P1 LDS.64 R6, [R12] ;  /* 0x000000000c061984 */ /* 0x000e620000000a00 */
[----:B------:R-:W-:-:S03]  /*2c2010*/  @!P1 IMAD.MOV.U32 R9, RZ, RZ, RZ ;  /* 0x000000ffff099224 */ /* 0x000fc600078e00ff */
[----:B------:R2:W-:Y:S01]  /*2c2020*/  @!P0 STL [UR45], R11 ;  /* 0x0000000bff008987 */ /* 0x0005e2000810082d */
[----:B0-----:R-:W-:-:S04]  /*2c2030*/  @P0 IMAD.WIDE R4, R13, 0x10, R4 ;  /* 0x000000100d040825 */ /* 0x001fc800078e0204 */
[----:B------:R-:W-:Y:S01]  /*2c2040*/  @!P0 IMAD.MOV.U32 R13, RZ, RZ, RZ ;  /* 0x000000ffff0d8224 */ /* 0x000fe200078e00ff */
[----:B------:R-:W3:Y:S01]  /*2c2050*/  @P0 LD.E R8, desc[UR36][R4.64+0x28] ;  /* 0x0000282404080980 */ /* 0x000ee2000c101900 */
[----:B-1----:R-:W-:-:S04]  /*2c2060*/  @P1 IMAD.WIDE R32, R32, 0x10, R6 ;  /* 0x0000001020201825 */ /* 0x002fc800078e0206 */
[----:B------:R-:W-:Y:S01]  /*2c2070*/  @!P1 IMAD.MOV.U32 R7, RZ, RZ, 0x5368 ;  /* 0x00005368ff079424 */ /* 0x000fe200078e00ff */
[----:B------:R0:W5:Y:S04]  /*2c2080*/  @P0 LD.E R13, desc[UR36][R4.64+0x20] ;  /* 0x00002024040d0980 */ /* 0x000168000c101900 */
[----:B------:R-:W-:Y:S04]  /*2c2090*/  @!P1 STL [UR45], R7 ;  /* 0x00000007ff009987 */ /* 0x000fe8000810082d */
[----:B------:R-:W3:Y:S01]  /*2c20a0*/  @P1 LD.E R9, desc[UR36][R32.64+0x28] ;  /* 0x0000282420091980 */ /* 0x000ee2000c101900 */
[----:B--2---:R-:W-:-:S06]  /*2c20b0*/  @!P1 IMAD.MOV.U32 R11, RZ, RZ, RZ ;  /* 0x000000ffff0b9224 */ /* 0x004fcc00078e00ff */
        /* <DEDUP_REMOVED lines=50> */
.L_x_14642:
        /* <DEDUP_REMOVED lines=52> */
.L_x_14630:
[----:B------:R-:W-:Y:S05]  /*2c2720*/  BSYNC.RECONVERGENT B3 ;  /* 0x0000000000037941 */ /* 0x000fea0003800200 */
.L_x_14629:
        /* <DEDUP_REMOVED lines=26> */
.L_x_14632:
[----:B------:R-:W-:Y:S05]  /*2c28d0*/  BSYNC.RECONVERGENT B3 ;  /* 0x0000000000037941 */ /* 0x000fea0003800200 */
.L_x_14631:
[----:B------:R2:W-:Y:S01]  /*2c28e0*/  STL [UR45], R6 ;  /* 0x00000006ff007987 */ /* 0x0005e2000810082d */
[----:B------:R-:W-:Y:S05]  /*2c28f0*/  BRA `(.L_x_14633) ;  /* 0x00000000000c7947 */ /* 0x000fea0003800000 */
.L_x_14628:
[----:B------:R-:W-:-:S05]  /*2c2900*/  LEA R4, P0, R15, R20, 0x2 ;  /* 0x000000140f047211 */ /* 0x000fca00078010ff */
[----:B------:R-:W-:-:S05]  /*2c2910*/  IMAD.X R5, RZ, RZ, R21, P0 ;  /* 0x000000ffff057224 */ /* 0x000fca00000e0615 */
[----:B------:R0:W-:Y:S03]  /*2c2920*/  ST.E desc[UR36][R4.64+0x20], RZ ;  /* 0x000020ff04007985 */ /* 0x0001e6000c101924 */
.L_x_14633:
[----:B------:R-:W-:Y:S05]  /*2c2930*/  BSYNC.RECONVERGENT B2 ;  /* 0x0000000000027941 */ /* 0x000fea0003800200 */
.L_x_14627:
        /* <DEDUP_REMOVED lines=52> */
.L_x_14637:
[----:B------:R-:W-:Y:S01]  /*2c2c80*/  IMAD.MOV.U32 R4, RZ, RZ, 0x5272 ;  /* 0x00005272ff047424 */ /* 0x000fe200078e00ff */
[----:B------:R-:W-:Y:S01]  /*2c2c90*/  PLOP3.LUT P0, PT, PT, PT, PT, 0x8, 0x80 ;  /* 0x000000000080781c */ /* 0x000fe20003f0e170 */
[----:B------:R-:W-:-:S03]  /*2c2ca0*/  IMAD.MOV.U32 R21, RZ, RZ, -0x1 ;  /* 0xffffffffff157424 */ /* 0x000fc600078e00ff */
[----:B------:R0:W-:Y:S09]  /*2c2cb0*/  STL [UR45], R4 ;  /* 0x00000004ff007987 */ /* 0x0001f2000810082d */
.L_x_14638:
[----:B------:R-:W-:Y:S05]  /*2c2cc0*/  BSYNC.RECONVERGENT B3 ;  /* 0x0000000000037941 */ /* 0x000fea0003800200 */
.L_x_14636:
        /* <DEDUP_REMOVED lines=25> */
.L_x_14640:
[----:B------:R-:W-:Y:S05]  /*2c2e60*/  BSYNC.RECONVERGENT B3 ;  /* 0x0000000000037941 */ /* 0x000fea0003800200 */
.L_x_14639:
[----:B------:R2:W-:Y:S01]  /*2c2e70*/  STL [UR45], R6 ;  /* 0x00000006ff007987 */ /* 0x0005e2000810082d */
[----:B------:R-:W-:Y:S05]  /*2c2e80*/  BRA `(.L_x_14641) ;  /* 0x00000000000c7947 */ /* 0x000fea0003800000 */
.L_x_14635:
[----:B------:R-:W-:-:S05]  /*2c2e90*/  LEA R4, P0, R43, R20, 0x2 ;  /* 0x000000142b047211 */ /* 0x000fca00078010ff */
[----:B------:R-:W-:-:S05]  /*2c2ea0*/  IMAD.X R5, RZ, RZ, R21, P0 ;  /* 0x000000ffff057224 */ /* 0x000fca00000e0615 */
[----:B------:R0:W-:Y:S03]  /*2c2eb0*/  ST.E desc[UR36][R4.64+0x20], RZ ;  /* 0x000020ff04007985 */ /* 0x0001e6000c101924 */
.L_x_14641:
[----:B------:R-:W-:Y:S05]  /*2c2ec0*/  BSYNC.RECONVERGENT B2 ;  /* 0x0000000000027941 */ /* 0x000fea0003800200 */
.L_x_14634:
[----:B------:R-:W-:-:S05]  /*2c2ed0*/  VIADD R15, R15, 0x2 ;  /* 0x000000020f0f7836 */ /* 0x000fca0000000000 */
[----:B------:R-:W-:-:S13]  /*2c2ee0*/  ISETP.NE.AND P0, PT, R15, R14, PT ;  /* 0x0000000e0f00720c */ /* 0x000fda0003f05270 */
[----:B------:R-:W-:Y:S05]  /*2c2ef0*/  @P0 BRA `(.L_x_14642) ;  /* 0xfffffff400380947 */ /* 0x000fea000383ffff */
.L_x_14626:
[----:B------:R-:W-:Y:S05]  /*2c2f00*/  BSYNC B0 ;  /* 0x0000000000007941 */ /* 0x000fea0003800000 */
.L_x_14625:
        /* <DEDUP_REMOVED lines=49> */
.L_x_14645:
[----:B------:R-:W-:Y:S01]  /*2c3220*/  IMAD.MOV.U32 R4, RZ, RZ, 0x5272 ;  /* 0x00005272ff047424 */ /* 0x000fe200078e00ff */
[----:B------:R-:W-:Y:S01]  /*2c3230*/  PLOP3.LUT P0, PT, PT, PT, PT, 0x8, 0x80 ;  /* 0x000000000080781c */ /* 0x000fe20003f0e170 */
[----:B------:R-:W-:-:S03]  /*2c3240*/  IMAD.MOV.U32 R15, RZ, RZ, -0x1 ;  /* 0xffffffffff0f7424 */ /* 0x000fc600078e00ff */
[----:B------:R0:W-:Y:S09]  /*2c3250*/  STL [UR45], R4 ;  /* 0x00000004ff007987 */ /* 0x0001f2000810082d */
.L_x_14646:
[----:B------:R-:W-:Y:S05]  /*2c3260*/  BSYNC.RECONVERGENT B0 ;  /* 0x0000000000007941 */ /* 0x000fea0003800200 */
.L_x_14644:
        /* <DEDUP_REMOVED lines=25> */
.L_x_14648:
[----:B------:R-:W-:Y:S05]  /*2c3400*/  BSYNC.RECONVERGENT B0 ;  /* 0x0000000000007941 */ /* 0x000fea0003800200 */
.L_x_14647:
[----:B------:R4:W-:Y:S01]  /*2c3410*/  STL [UR45], R6 ;  /* 0x00000006ff007987 */ /* 0x0009e2000810082d */
[----:B------:R-:W-:Y:S05]  /*2c3420*/  BRA `(.L_x_14624) ;  /* 0x00000000000c7947 */ /* 0x000fea0003800000 */
.L_x_14643:
[----:B------:R-:W-:-:S05]  /*2c3430*/  LEA R14, P0, R14, R20, 0x2 ;  /* 0x000000140e0e7211 */ /* 0x000fca00078010ff */
[----:B------:R-:W-:-:S05]  /*2c3440*/  IMAD.X R15, RZ, RZ, R21, P0 ;  /* 0x000000ffff0f7224 */ /* 0x000fca00000e0615 */
[----:B------:R3:W-:Y:S03]  /*2c3450*/  ST.E desc[UR36][R14.64+0x20], RZ ;  /* 0x000020ff0e007985 */ /* 0x0007e6000c101924 */
.L_x_14624:
[----:B------:R-:W-:Y:S05]  /*2c3460*/  BSYNC B1 ;  /* 0x0000000000017941 */ /* 0x000fea0003800000 */
.L_x_14623:
[----:B------:R-:W-:Y:S01]  /*2c3470*/  ISETP.GE.AND P0, PT, R8, 0x1, PT ;  /* 0x000000010800780c */ /* 0x000fe20003f06270 */
[----:B------:R-:W-:-:S12]  /*2c3480*/  BSSY B0, `(.L_x_14649) ;  /* 0x00000bd000007945 */ /* 0x000fd80003800000 */
[----:B------:R-:W-:Y:S05]  /*2c3490*/  @!P0 BRA `(.L_x_14650) ;  /* 0x0000000800ec8947 */ /* 0x000fea0003800000 */
[----:B-----5:R-:W-:Y:S01]  /*2c34a0*/  ISETP.NE.AND P2, PT, R13, -0x1, PT ;  /* 0xffffffff0d00780c */ /* 0x020fe20003f45270 */
[----:B---3--:R-:W-:-:S12]  /*2c34b0*/  IMAD.MOV.U32 R15, RZ, RZ, RZ ;  /* 0x000000ffff0f7224 */ /* 0x008fd800078e00ff */
.L_x_14665:
        /* <DEDUP_REMOVED lines=57> */
.L_x_14655:
[----:B------:R-:W-:Y:S05]  /*2c3850*/  BSYNC.RECONVERGENT B2 ;  /* 0x0000000000027941 */ /* 0x000fea0003800200 */
.L_x_14654:
        /* <DEDUP_REMOVED lines=26> */
.L_x_14657:
[----:B------:R-:W-:Y:S05]  /*2c3a00*/  BSYNC.RECONVERGENT B2 ;  /* 0x0000000000027941 */ /* 0x000fea0003800200 */
.L_x_14656:
[----:B------:R1:W-:Y:S01]  /*2c3a10*/  STL [UR45], R6 ;  /* 0x00000006ff007987 */ /* 0x0003e2000810082d */
[----:B------:R-:W-:Y:S01]  /*2c3a20*/  PRMT R33, RZ, 0x7610, R33 ;  /* 0x00007610ff217816 */ /* 0x000fe20000000021 */
[----:B------:R-:W-:Y:S06]  /*2c3a30*/  BRA `(.L_x_14652) ;  /* 0x00000000000c7947 */ /* 0x000fec0003800000 */
.L_x_14653:
[----:B------:R-:W-:-:S05]  /*2c3a40*/  IADD3 R4, P0, PT, R10, R20, RZ ;  /* 0x000000140a047210 */ /* 0x000fca0007f1e0ff */
[----:B------:R-:W-:-:S05]  /*2c3a50*/  IMAD.X R5, RZ, RZ, R21, P0 ;  /* 0x000000ffff057224 */ /* 0x000fca00000e0615 */
[----:B------:R3:W5:Y:S03]  /*2c3a60*/  LD.E.U8 R33, desc[UR36][R4.64+0x20] ;  /* 0x0000202404217980 */ /* 0x000766000c101100 */
.L_x_14652:
[----:B------:R-:W-:Y:S05]  /*2c3a70*/  BSYNC.RECONVERGENT B1 ;  /* 0x0000000000017941 */ /* 0x000fea0003800200 */
.L_x_14651:
        /* <DEDUP_REMOVED lines=55> */
.L_x_14662:
[----:B------:R-:W-:Y:S05]  /*2c3df0*/  BSYNC.RECONVERGENT B2 ;  /* 0x0000000000027941 */ /* 0x000fea0003800200 */
.L_x_14661:
        /* <DEDUP_REMOVED lines=26> */
.L_x_14664:
[----:B------:R-:W-:Y:S05]  /*2c3fa0*/  BSYNC.RECONVERGENT B2 ;  /* 0x0000000000027941 */ /* 0x000fea0003800200 */
.L_x_14663:
[----:B------:R1:W-:Y:S01]  /*2c3fb0*/  STL [UR45], R6 ;  /* 0x00000006ff007987 */ /* 0x0003e2000810082d */
[----:B------:R-:W-:Y:S05]  /*2c3fc0*/  BRA `(.L_x_14659) ;  /* 0x0000000000107947 */ /* 0x000fea0003800000 */
.L_x_14660:
[----:B------:R-:W-:-:S05]  /*2c3fd0*/  IADD3 R4, P0, PT, R10, R20, RZ ;  /* 0x000000140a047210 */ /* 0x000fca0007f1e0ff */
[----:B------:R-:W-:-:S05]  /*2c3fe0*/  IMAD.X R5, RZ, RZ, R21, P0 ;  /* 0x000000ffff057224 */ /* 0x000fca00000e0615 */
[----:B------:R3:W-:Y:S04]  /*2c3ff0*/  ST.E desc[UR36][R4.64+0x20], RZ ;  /* 0x000020ff04007985 */ /* 0x0007e8000c101924 */
[----:B-----5:R3:W-:Y:S02]  /*2c4000*/  ST.E.U8 desc[UR36][R4.64+0x20], R33 ;  /* 0x0000202104007985 */ /* 0x0207e4000c101124 */
.L_x_14659:
[----:B------:R-:W-:Y:S05]  /*2c4010*/  BSYNC.RECONVERGENT B1 ;  /* 0x0000000000017941 */ /* 0x000fea0003800200 */
.L_x_14658:
[----:B------:R-:W-:-:S05]  /*2c4020*/  VIADD R15, R15, 0x1 ;  /* 0x000000010f0f7836 */ /* 0x000fca0000000000 */
[----:B------:R-:W-:-:S13]  /*2c4030*/  ISETP.NE.AND P0, PT, R15, R8, PT ;  /* 0x000000080f00720c */ /* 0x000fda0003f05270 */
[----:B------:R-:W-:Y:S05]  /*2c4040*/  @P0 BRA `(.L_x_14665) ;  /* 0xfffffff4001c0947 */ /* 0x000fea000383ffff */
.L_x_14650:
[----:B------:R-:W-:Y:S05]  /*2c4050*/  BSYNC B0 ;  /* 0x0000000000007941 */ /* 0x000fea0003800000 */
.L_x_14649:
[----:B------:R-:W-:Y:S01]  /*2c4060*/  ISETP.GE.AND P0, PT, R9, 0x1, PT ;  /* 0x000000010900780c */ /* 0x000fe20003f06270 */
[----:B------:R-:W-:-:S12]  /*2c4070*/  BSSY B0, `(.L_x_14666) ;  /* 0x00000be000007945 */ /* 0x000fd80003800000 */
[----:B------:R-:W-:Y:S05]  /*2c4080*/  @!P0 BRA `(.L_x_14667) ;  /* 0x0000000800f08947 */ /* 0x000fea0003800000 */
[----:B-----5:R-:W-:Y:S01]  /*2c4090*/  ISETP.NE.AND P2, PT, R11, -0x1, PT ;  /* 0xffffffff0b00780c */ /* 0x020fe20003f45270 */
[----:B0-----:R-:W-:-:S12]  /*2c40a0*/  IMAD.MOV.U32 R10, RZ, RZ, RZ ;  /* 0x000000ffff0a7224 */ /* 0x001fd800078e00ff */
.L_x_14682:
        /* <DEDUP_REMOVED lines=56> */
.L_x_14672:
[----:B------:R-:W-:Y:S05]  /*2c4430*/  BSYNC.RECONVERGENT B2 ;  /* 0x0000000000027941 */ /* 0x000fea0003800200 */
.L_x_14671:
        /* <DEDUP_REMOVED lines=26> */
.L_x_14674:
[----:B------:R-:W-:Y:S05]  /*2c45e0*/  BSYNC.RECONVERGENT B2 ;  /* 0x0000000000027941 */ /* 0x000fea0003800200 */
.L_x_14673:
[----:B------:R1:W-:Y:S01]  /*2c45f0*/  STL [UR45], R6 ;  /* 0x00000006ff007987 */ /* 0x0003e2000810082d */
[----:B------:R-:W-:Y:S01]  /*2c4600*/  PRMT R15, RZ, 0x7610, R15 ;  /* 0x00007610ff0f7816 */ /* 0x000fe2000000000f */
[----:B------:R-:W-:Y:S06]  /*2c4610*/  BRA `(.L_x_14669) ;  /* 0x00000000000c7947 */ /* 0x000fec0003800000 */
.L_x_14670:
[----:B------:R-:W-:-:S05]  /*2c4620*/  LEA R4, P0, R10, R12, 0x2 ;  /* 0x0000000c0a047211 */ /* 0x000fca00078010ff */
[----:B------:R-:W-:-:S05]  /*2c4630*/  IMAD.X R5, RZ, RZ, R13, P0 ;  /* 0x000000ffff057224 */ /* 0x000fca00000e060d */
[----:B------:R3:W5:Y:S03]  /*2c4640*/  LD.E.U8 R15, desc[UR36][R4.64+0x20] ;  /* 0x00002024040f7980 */ /* 0x000766000c101100 */
.L_x_14669:
[----:B------:R-:W-:Y:S05]  /*2c4650*/  BSYNC.RECONVERGENT B1 ;  /* 0x0000000000017941 */ /* 0x000fea0003800200 */
.L_x_14668:
        /* <DEDUP_REMOVED lines=57> */
.L_x_14679:
[----:B------:R-:W-:Y:S05]  /*2c49f0*/  BSYNC.RECONVERGENT B2 ;  /* 0x0000000000027941 */ /* 0x000fea0003800200 */
.L_x_14678:
        /* <DEDUP_REMOVED lines=26> */
.L_x_14681:
[----:B------:R-:W-:Y:S05]  /*2c4ba0*/  BSYNC.RECONVERGENT B2 ;  /* 0x0000000000027941 */ /* 0x000fea0003800200 */
.L_x_14680:
[----:B------:R1:W-:Y:S01]  /*2c4bb0*/  STL [UR45], R6 ;  /* 0x00000006ff007987 */ /* 0x0003e2000810082d */
[----:B------:R-:W-:Y:S05]  /*2c4bc0*/  BRA `(.L_x_14676) ;  /* 0x0000000000107947 */ /* 0x000fea0003800000 */
.L_x_14677:
[----:B------:R-:W-:-:S05]  /*2c4bd0*/  LEA R4, P0, R41, R12, 0x2 ;  /* 0x0000000c29047211 */ /* 0x000fca00078010ff */
[----:B------:R-:W-:-:S05]  /*2c4be0*/  IMAD.X R5, RZ, RZ, R13, P0 ;  /* 0x000000ffff057224 */ /* 0x000fca00000e060d */
[----:B------:R3:W-:Y:S04]  /*2c4bf0*/  ST.E desc[UR36][R4.64+0x20], RZ ;  /* 0x000020ff04007985 */ /* 0x0007e8000c101924 */
[----:B-----5:R3:W-:Y:S02]  /*2c4c00*/  ST.E.U8 desc[UR36][R4.64+0x20], R15 ;  /* 0x0000200f04007985 */ /* 0x0207e4000c101124 */
.L_x_14676:
[----:B------:R-:W-:Y:S05]  /*2c4c10*/  BSYNC.RECONVERGENT B1 ;  /* 0x0000000000017941 */ /* 0x000fea0003800200 */
.L_x_14675:
[----:B------:R-:W-:-:S05]  /*2c4c20*/  VIADD R10, R10, 0x1 ;  /* 0x000000010a0a7836 */ /* 0x000fca0000000000 */
[----:B------:R-:W-:-:S13]  /*2c4c30*/  ISETP.NE.AND P0, PT, R10, R9, PT ;  /* 0x000000090a00720c */ /* 0x000fda0003f05270 */
[----:B------:R-:W-:Y:S05]  /*2c4c40*/  @P0 BRA `(.L_x_14682) ;  /* 0xfffffff400180947 */ /* 0x000fea000383ffff */
.L_x_14667:
[----:B------:R-:W-:Y:S05]  /*2c4c50*/  BSYNC B0 ;  /* 0x0000000000007941 */ /* 0x000fea0003800000 */
.L_x_14666:
[----:B------:R-:W-:Y:S02]  /*2c4c60*/  IMAD.MOV.U32 R8, RZ, RZ, 0x30 ;  /* 0x00000030ff087424 */ /* 0x000fe400078e00ff */
[----:B------:R-:W-:-:S06]  /*2c4c70*/  IMAD.MOV.U32 R9, RZ, RZ, 0x0 ;  /* 0x00000000ff097424 */ /* 0x000fcc00078e00ff */
[----:B------:R-:W2:Y:S01]  /*2c4c80*/  ATOMG.E.ADD.64.STRONG.GPU PT, R8, desc[UR36][R46.64+0x8], R8 ;  /* 0x800008082e0879a8 */ /* 0x000ea200081ef524 */
[----:B------:R-:W1:Y:S01]  /*2c4c90*/  S2UR UR5, SR_CgaCtaId ;  /* 0x00000000000579c3 */ /* 0x000e620000008800 */
[----:B------:R-:W-:Y:S01]  /*2c4ca0*/  UMOV UR4, 0x400 ;  /* 0x0000040000047882 */ /* 0x000fe20000000000 */
[----:B------:R-:W-:Y:S01]  /*2c4cb0*/  BSSY B3, `(.L_x_14683) ;  /* 0x0000224000037945 */ /* 0x000fe20003800000 */
[----:B------:R-:W-:Y:S02]  /*2c4cc0*/  IMAD.U32 R20, RZ, RZ, UR4 ;  /* 0x00000004ff147e24 */ /* 0x000fe4000f8e00ff */
[----:B-1-3-5:R-:W-:-:S05]  /*2c4cd0*/  IMAD.U32 R33, RZ, RZ, UR5 ;  /* 0x00000005ff217e24 */ /* 0x02afca000f8e00ff */
[----:B0-----:R-:W-:-:S05]  /*2c4ce0*/  LEA R10, R33, R20, 0x18 ;  /* 0x00000014210a7211 */ /* 0x001fca00078ec0ff */
[----:B--2-4-:R-:W0:Y:S01]  /*2c4cf0*/  LDS.128 R4, [R10] ;  /* 0x000000000a047984 */ /* 0x014e220000000c00 */
        /* <DEDUP_REMOVED lines=70> */
.L_x_14706:
        /* <DEDUP_REMOVED lines=52> */
.L_x_14694:
[----:B------:R-:W-:Y:S05]  /*2c54a0*/  BSYNC.RECONVERGENT B5 ;  /* 0x0000000000057941 */ /* 0x000fea0003800200 */
.L_x_14693:
        /* <DEDUP_REMOVED lines=26> */
.L_x_14696:
[----:B------:R-:W-:Y:S05]  /*2c5650*/  BSYNC.RECONVERGENT B5 ;  /* 0x0000000000057941 */ /* 0x000fea0003800200 */
.L_x_14695:
[----:B------:R2:W-:Y:S01]  /*2c5660*/  STL [UR45], R6 ;  /* 0x00000006ff007987 */ /* 0x0005e2000810082d */
[----:B------:R-:W-:Y:S05]  /*2c5670*/  BRA `(.L_x_14697) ;  /* 0x00000000000c7947 */ /* 0x000fea0003800000 */
.L_x_14692:
[----:B------:R-:W-:-:S05]  /*2c5680*/  LEA R4, P0, R13, R14, 0x2 ;  /* 0x0000000e0d047211 */ /* 0x000fca00078010ff */
[----:B------:R-:W-:-:S05]  /*2c5690*/  IMAD.X R5, RZ, RZ, R15, P0 ;  /* 0x000000ffff057224 */ /* 0x000fca00000e060f */
[----:B------:R3:W-:Y:S03]  /*2c56a0*/  ST.E desc[UR36][R4.64+0x20], RZ ;  /* 0x000020ff04007985 */ /* 0x0007e6000c101924 */
.L_x_14697:
[----:B------:R-:W-:Y:S05]  /*2c56b0*/  BSYNC.RECONVERGENT B4 ;  /* 0x0000000000047941 */ /* 0x000fea0003800200 */
.L_x_14691:
        /* <DEDUP_REMOVED lines=52> */
.L_x_14701:
[----:B------:R-:W-:Y:S01]  /*2c5a00*/  IMAD.MOV.U32 R4, RZ, RZ, 0x5272 ;  /* 0x00005272ff047424 */ /* 0x000fe200078e00ff */
[----:B------:R-:W-:Y:S01]  /*2c5a10*/  PLOP3.LUT P0, PT, PT, PT, PT, 0x8, 0x80 ;  /* 0x000000000080781c */ /* 0x000fe20003f0e170 */
[----:B------:R-:W-:-:S03]  /*2c5a20*/  IMAD.MOV.U32 R15, RZ, RZ, -0x1 ;  /* 0xffffffffff0f7424 */ /* 0x000fc600078e00ff */
[----:B------:R0:W-:Y:S09]  /*2c5a30*/  STL [UR45], R4 ;  /* 0x00000004ff007987 */ /* 0x0001f2000810082d */
.L_x_14702:
[----:B------:R-:W-:Y:S05]  /*2c5a40*/  BSYNC.RECONVERGENT B5 ;  /* 0x0000000000057941 */ /* 0x000fea0003800200 */
.L_x_14700:
        /* <DEDUP_REMOVED lines=25> */
.L_x_14704:
[----:B------:R-:W-:Y:S05]  /*2c5be0*/  BSYNC.RECONVERGENT B5 ;  /* 0x0000000000057941 */ /* 0x000fea0003800200 */
.L_x_14703:
[----:B------:R2:W-:Y:S01]  /*2c5bf0*/  STL [UR45], R6 ;  /* 0x00000006ff007987 */ /* 0x0005e2000810082d */
[----:B------:R-:W-:Y:S05]  /*2c5c00*/  BRA `(.L_x_14705) ;  /* 0x00000000000c7947 */ /* 0x000fea0003800000 */
.L_x_14699:
[----:B------:R-:W-:-:S05]  /*2c5c10*/  LEA R4, P0, R41, R14, 0x2 ;  /* 0x0000000e29047211 */ /* 0x000fca00078010ff */
[----:B------:R-:W-:-:S05]  /*2c5c20*/  IMAD.X R5, RZ, RZ, R15, P0 ;  /* 0x000000ffff057224 */ /* 0x000fca00000e060f */
[----:B------:R0:W-:Y:S03]  /*2c5c30*/  ST.E desc[UR36][R4.64+0x20], RZ ;  /* 0x000020ff04007985 */ /* 0x0001e6000c101924 */
.L_x_14705:
[----:B------:R-:W-:Y:S05]  /*2c5c40*/  BSYNC.RECONVERGENT B4 ;  /* 0x0000000000047941 */ /* 0x000fea0003800200 */
.L_x_14698:
[----:B------:R-:W-:-:S05]  /*2c5c50*/  VIADD R13, R13, 0x2 ;  /* 0x000000020d0d7836 */ /* 0x000fca0000000000 */
[----:B------:R-:W-:-:S13]  /*2c5c60*/  ISETP.NE.AND P0, PT, R13, R12, PT ;  /* 0x0000000c0d00720c */ /* 0x000fda0003f05270 */
[----:B------:R-:W-:Y:S05]  /*2c5c70*/  @P0 BRA `(.L_x_14706) ;  /* 0xfffffff400380947 */ /* 0x000fea000383ffff */
.L_x_14690:
[----:B------:R-:W-:Y:S05]  /*2c5c80*/  BSYNC B0 ;  /* 0x0000000000007941 */ /* 0x000fea0003800000 */
.L_x_14689:
        /* <DEDUP_REMOVED lines=50> */
.L_x_14710:
[----:B------:R-:W-:Y:S01]  /*2c5fb0*/  IMAD.MOV.U32 R4, RZ, RZ, 0x5272 ;  /* 0x00005272ff047424 */ /* 0x000fe200078e00ff */
[----:B------:R-:W-:Y:S01]  /*2c5fc0*/  PLOP3.LUT P0, PT, PT, PT, PT, 0x8, 0x80 ;  /* 0x000000000080781c */ /* 0x000fe20003f0e170 */
[----:B------:R-:W-:-:S03]  /*2c5fd0*/  IMAD.MOV.U32 R13, RZ, RZ, -0x1 ;  /* 0xffffffffff0d7424 */ /* 0x000fc600078e00ff */
[----:B------:R0:W-:Y:S09]  /*2c5fe0*/  STL [UR45], R4 ;  /* 0x00000004ff007987 */ /* 0x0001f2000810082d */
.L_x_14711:
[----:B------:R-:W-:Y:S05]  /*2c5ff0*/  BSYNC.RECONVERGENT B4 ;  /* 0x0000000000047941 */ /* 0x000fea0003800200 */
.L_x_14709:
        /* <DEDUP_REMOVED lines=25> */
.L_x_14713:
[----:B------:R-:W-:Y:S05]  /*2c6190*/  BSYNC.RECONVERGENT B4 ;  /* 0x0000000000047941 */ /* 0x000fea0003800200 */
.L_x_14712:
[----:B------:R3:W-:Y:S01]  /*2c61a0*/  STL [UR45], R6 ;  /* 0x00000006ff007987 */ /* 0x0007e2000810082d */
[----:B------:R-:W-:Y:S05]  /*2c61b0*/  BRA `(.L_x_14707) ;  /* 0x00000000000c7947 */ /* 0x000fea0003800000 */
.L_x_14708:
[----:B------:R-:W-:-:S05]  /*2c61c0*/  LEA R12, P0, R12, R14, 0x2 ;  /* 0x0000000e0c0c7211 */ /* 0x000fca00078010ff */
[----:B------:R-:W-:-:S05]  /*2c61d0*/  IMAD.X R13, RZ, RZ, R15, P0 ;  /* 0x000000ffff0d7224 */ /* 0x000fca00000e060f */
[----:B------:R0:W-:Y:S03]  /*2c61e0*/  ST.E desc[UR36][R12.64+0x20], RZ ;  /* 0x000020ff0c007985 */ /* 0x0001e6000c101924 */
.L_x_14707:
[----:B------:R-:W-:Y:S05]  /*2c61f0*/  BSYNC.RECONVERGENT B0 ;  /* 0x0000000000007941 */ /* 0x000fea0003800200 */
.L_x_14687:
[----:B------:R-:W-:-:S13]  /*2c6200*/  ISETP.GE.AND P0, PT, R8, 0x1, PT ;  /* 0x000000010800780c */ /* 0x000fda0003f06270 */
[----:B------:R-:W-:Y:S05]  /*2c6210*/  @!P0 BREAK B1 ;  /* 0x0000000000018942 */ /* 0x000fea0003800000 */
[----:B------:R-:W-:Y:S05]  /*2c6220*/  @!P0 BRA `(.L_x_14688) ;  /* 0x0000000800f08947 */ /* 0x000fea0003800000 */
[----:B------:R-:W-:Y:S05]  /*2c6230*/  BSYNC B1 ;  /* 0x0000000000017941 */ /* 0x000fea0003800000 */
.L_x_14686:
[----:B------:R-:W-:Y:S01]  /*2c6240*/  ISETP.NE.AND P2, PT, R3, -0x1, PT ;  /* 0xffffffff0300780c */ /* 0x000fe20003f45270 */
[----:B0-----:R-:W-:-:S12]  /*2c6250*/  IMAD.MOV.U32 R13, RZ, RZ, RZ ;  /* 0x000000ffff0d7224 */ /* 0x001fd800078e00ff */
.L_x_14728:
        /* <DEDUP_REMOVED lines=57> */
.L_x_14718:
[----:B------:R-:W-:Y:S05]  /*2c65f0*/  BSYNC.RECONVERGENT B1 ;  /* 0x0000000000017941 */ /* 0x000fea0003800200 */
.L_x_14717:
        /* <DEDUP_REMOVED lines=26> */
.L_x_14720:
[----:B------:R-:W-:Y:S05]  /*2c67a0*/  BSYNC.RECONVERGENT B1 ;  /* 0x0000000000017941 */ /* 0x000fea0003800200 */
.L_x_14719:
[----:B------:R1:W-:Y:S01]  /*2c67b0*/  STL [UR45], R6 ;  /* 0x00000006ff007987 */ /* 0x0003e2000810082d */
[----:B------:R-:W-:Y:S01]  /*2c67c0*/  PRMT R21, RZ, 0x7610, R21 ;  /* 0x00007610ff157816 */ /* 0x000fe20000000015 */
[----:B------:R-:W-:Y:S06]  /*2c67d0*/  BRA `(.L_x_14715) ;  /* 0x00000000000c7947 */ /* 0x000fec0003800000 */
.L_x_14716:
[----:B------:R-:W-:-:S05]  /*2c67e0*/  IADD3 R4, P0, PT, R10, R14, RZ ;  /* 0x0000000e0a047210 */ /* 0x000fca0007f1e0ff */
[----:B------:R-:W-:-:S05]  /*2c67f0*/  IMAD.X R5, RZ, RZ, R15, P0 ;  /* 0x000000ffff057224 */ /* 0x000fca00000e060f */
[----:B------:R4:W5:Y:S03]  /*2c6800*/  LD.E.U8 R21, desc[UR36][R4.64+0x20] ;  /* 0x0000202404157980 */ /* 0x000966000c101100 */
.L_x_14715:
[----:B------:R-:W-:Y:S05]  /*2c6810*/  BSYNC.RECONVERGENT B0 ;  /* 0x0000000000007941 */ /* 0x000fea0003800200 */
.L_x_14714:
        /* <DEDUP_REMOVED lines=55> */
.L_x_14725:
[----:B------:R-:W-:Y:S05]  /*2c6b90*/  BSYNC.RECONVERGENT B1 ;  /* 0x0000000000017941 */ /* 0x000fea0003800200 */
.L_x_14724:
        /* <DEDUP_REMOVED lines=26> */
.L_x_14727:
[----:B------:R-:W-:Y:S05]  /*2c6d40*/  BSYNC.RECONVERGENT B1 ;  /* 0x0000000000017941 */ /* 0x000fea0003800200 */
.L_x_14726:
[----:B------:R1:W-:Y:S01]  /*2c6d50*/  STL [UR45], R6 ;  /* 0x00000006ff007987 */ /* 0x0003e2000810082d */
[----:B------:R-:W-:Y:S05]  /*2c6d60*/  BRA `(.L_x_14722) ;  /* 0x0000000000107947 */ /* 0x000fea0003800000 */
.L_x_14723:
[----:B------:R-:W-:-:S05]  /*2c6d70*/  IADD3 R4, P0, PT, R10, R14, RZ ;  /* 0x0000000e0a047210 */ /* 0x000fca0007f1e0ff */
[----:B------:R-:W-:-:S05]  /*2c6d80*/  IMAD.X R5, RZ, RZ, R15, P0 ;  /* 0x000000ffff057224 */ /* 0x000fca00000e060f */
[----:B------:R4:W-:Y:S04]  /*2c6d90*/  ST.E desc[UR36][R4.64+0x20], RZ ;  /* 0x000020ff04007985 */ /* 0x0009e8000c101924 */
[----:B-----5:R4:W-:Y:S02]  /*2c6da0*/  ST.E.U8 desc[UR36][R4.64+0x20], R21 ;  /* 0x0000201504007985 */ /* 0x0209e4000c101124 */
.L_x_14722:
[----:B------:R-:W-:Y:S05]  /*2c6db0*/  BSYNC.RECONVERGENT B0 ;  /* 0x0000000000007941 */ /* 0x000fea0003800200 */
.L_x_14721:
[----:B------:R-:W-:-:S05]  /*2c6dc0*/  VIADD R13, R13, 0x1 ;  /* 0x000000010d0d7836 */ /* 0x000fca0000000000 */
[----:B------:R-:W-:-:S13]  /*2c6dd0*/  ISETP.NE.AND P0, PT, R13, R8, PT ;  /* 0x000000080d00720c */ /* 0x000fda0003f05270 */
[----:B------:R-:W-:Y:S05]  /*2c6de0*/  @P0 BRA `(.L_x_14728) ;  /* 0xfffffff4001c0947 */ /* 0x000fea000383ffff */
.L_x_14688:
[----:B------:R-:W-:Y:S05]  /*2c6df0*/  BSYNC B2 ;  /* 0x0000000000027941 */ /* 0x000fea0003800000 */
.L_x_14685:
[----:B------:R-:W0:Y:S01]  /*2c6e00*/  S2UR UR5, SR_CgaCtaId ;  /* 0x00000000000579c3 */ /* 0x000e220000008800 */
[----:B------:R-:W-:Y:S02]  /*2c6e10*/  UMOV UR4, 0x400 ;  /* 0x0000040000047882 */ /* 0x000fe40000000000 */
[----:B------:R-:W-:Y:S02]  /*2c6e20*/  IMAD.U32 R20, RZ, RZ, UR4 ;  /* 0x00000004ff147e24 */ /* 0x000fe4000f8e00ff */
[----:B0-----:R-:W-:-:S05]  /*2c6e30*/  IMAD.U32 R33, RZ, RZ, UR5 ;  /* 0x00000005ff217e24 */ /* 0x001fca000f8e00ff */
[----:B------:R-:W-:-:S05]  /*2c6e40*/  LEA R10, R33, R20, 0x18 ;  /* 0x00000014210a7211 */ /* 0x000fca00078ec0ff */
        /* <DEDUP_REMOVED lines=10> */
.L_x_14684:
[----:B------:R-:W-:Y:S05]  /*2c6ef0*/  BSYNC B3 ;  /* 0x0000000000037941 */ /* 0x000fea0003800000 */
.L_x_14683:
[----:B------:R-:W-:Y:S02]  /*2c6f00*/  IMAD.MOV.U32 R12, RZ, RZ, 0x30 ;  /* 0x00000030ff0c7424 */ /* 0x000fe400078e00ff */
[----:B------:R-:W-:-:S05]  /*2c6f10*/  IMAD.MOV.U32 R13, RZ, RZ, 0x0 ;  /* 0x00000000ff0d7424 */ /* 0x000fca00078e00ff */
        /* <DEDUP_REMOVED lines=12> */
[----:B------:R-:W3:Y:S01]  /*2c6fe0*/  LDS.64 R4, [R10] ;  /* 0x000000000a047984 */ /* 0x000ee20000000a00 */
[--C-:B-1----:R-:W-:Y:S01]  /*2c6ff0*/  SHF.R.S64 R15, RZ, 0x1c, R32.reuse ;  /* 0x0000001cff0f7819 */ /* 0x102fe20000001020 */
[----:B------:R-:W-:Y:S01]  /*2c7000*/  IMAD.MOV.U32 R7, RZ, RZ, 0x1 ;  /* 0x00000001ff077424 */ /* 0x000fe200078e00ff */
[----:B------:R-:W-:Y:S01]  /*2c7010*/  ISETP.NE.AND P2, PT, R9, -0x1, PT ;  /* 0xffffffff0900780c */ /* 0x000fe20003f45270 */
[----:B------:R-:W-:Y:S01]  /*2c7020*/  IMAD.MOV.U32 R11, RZ, RZ, 0x4205 ;  /* 0x00004205ff0b7424 */ /* 0x000fe200078e00ff */
[----:B-----5:R-:W-:Y:S01]  /*2c7030*/  SHF.R.S32.HI R21, RZ, 0x1c, R32 ;  /* 0x0000001cff157819 */ /* 0x020fe20000011420 */
[----:B------:R-:W-:Y:S02]  /*2c7040*/  IMAD.MOV.U32 R35, RZ, RZ, 0x2c ;  /* 0x0000002cff237424 */ /* 0x000fe400078e00ff */
[----:B------:R-:W-:-:S08]  /*2c7050*/  IMAD.MOV.U32 R41, RZ, RZ, -0x1 ;  /* 0xffffffffff297424 */ /* 0x000fd000078e00ff */
[----:B------:R-:W-:Y:S02]  /*2c7060*/  @!P2 IMAD.MOV.U32 R14, RZ, RZ, 0x5368 ;  /* 0x00005368ff0ea424 */ /* 0x000fe400078e00ff */
[----:B--2---:R-:W-:Y:S01]  /*2c7070*/  @!P2 IMAD.MOV.U32 R3, RZ, RZ, RZ ;  /* 0x000000ffff03a224 */ /* 0x004fe200078e00ff */
[----:B---3--:R-:W-:-:S05]  /*2c7080*/  IADD3 R4, P1, PT, R15, R4, RZ ;  /* 0x000000040f047210 */ /* 0x008fca0007f3e0ff */
        /* <DEDUP_REMOVED lines=21> */
[----:B------:R-:W2:Y:S02]  /*2c71e0*/  LDL R14, [UR45] ;  /* 0x0000002dff0e7983 */ /* 0x000ea40008100800 */
[----:B--23--:R-:W-:-:S13]  /*2c71f0*/  ISETP.EQ.AND P1, PT, R14, RZ, PT ;  /* 0x000000ff0e00720c */ /* 0x00cfda0003f22270 */
.L_x_14730:
[----:B------:R-:W-:Y:S05]  /*2c7200*/  BSYNC.RECONVERGENT B0 ;  /* 0x0000000000007941 */ /* 0x000fea0003800200 */
.L_x_14729:
[----:B------:R-:W-:Y:S01]  /*2c7210*/  IMAD.MOV.U32 R4, RZ, RZ, R28 ;  /* 0x000000ffff047224 */ /* 0x000fe200078e001c */
[----:B------:R-:W-:Y:S05]  /*2c7220*/  @!P1 BREAK B6 ;  /* 0x0000000000069942 */ /* 0x000fea0003800000 */
[----:B------:R-:W-:Y:S01]  /*2c7230*/  IMAD.MOV.U32 R5, RZ, RZ, 0x0 ;  /* 0x00000000ff057424 */ /* 0x000fe200078e00ff */
[----:B------:R-:W-:Y:S05]  /*2c7240*/  @!P1 BREAK B7 ;  /* 0x0000000000079942 */ /* 0x000fea0003800000 */
[----:B------:R-:W-:Y:S05]  /*2c7250*/  @!P1 BREAK B9 ;  /* 0x0000000000099942 */ /* 0x000fea0003800000 */
[----:B------:R-:W-:Y:S05]  /*2c7260*/  @!P1 BREAK B8 ;  /* 0x0000000000089942 */ /* 0x000fea0003800000 */
[----:B012--5:R-:W-:Y:S05]  /*2c7270*/  @!P1 RET.REL.NODEC R4 `(_Z5entryPcS_PiPxS1_S0_S0_P19HostDeviceInterfacei) ;  /* 0xffffd38c04609950 */ /* 0x027fea0003c3ffff */
[----:B------:R-:W-:Y:S01]  /*2c7280*/  ISETP.GE.U32.AND P1, PT, R0, 0x9ff8, PT ;  /* 0x00009ff80000780c */ /* 0x000fe20003f26070 */
[----:B------:R-:W-:Y:S01]  /*2c7290*/  BSSY.RECONVERGENT B0, `(.L_x_14731) ;  /* 0x0000067000007945 */ /* 0x000fe20003800200 */
[----:B------:R-:W-:-:S11]  /*2c72a0*/  @!P0 IMAD.MOV.U32 R32, RZ, RZ, -0x1 ;  /* 0xffffffffff208424 */ /* 0x000fd600078e00ff */
[----:B------:R-:W-:Y:S05]  /*2c72b0*/  @!P1 BRA `(.L_x_14732) ;  /* 0x00000004002c9947 */ /* 0x000fea0003800000 */
[----:B------:R-:W2:Y:S01]  /*2c72c0*/  ATOMG.E.ADD.64.STRONG.GPU PT, R12, desc[UR36][R46.64+0x8], R12 ;  /* 0x8000080c2e0c79a8 */ /* 0x000ea200081ef524 */
[----:B------:R-:W-:Y:S03]  /*2c72d0*/  BSSY.RECONVERGENT B1, `(.L_x_14733) ;  /* 0x0000028000017945 */ /* 0x000fe60003800200 */
        /* <DEDUP_REMOVED lines=39> */
.L_x_14734:
[----:B------:R-:W-:Y:S05]  /*2c7550*/  BSYNC.RECONVERGENT B1 ;  /* 0x0000000000017941 */ /* 0x000fea0003800200 */
.L_x_14733:
        /* <DEDUP_REMOVED lines=27> */
.L_x_14736:
[----:B------:R-:W-:Y:S05]  /*2c7710*/  BSYNC.RECONVERGENT B1 ;  /* 0x0000000000017941 */ /* 0x000fea0003800200 */
.L_x_14735:
[----:B------:R1:W-:Y:S01]  /*2c7720*/  STL [UR45], R6 ;  /* 0x00000006ff007987 */ /* 0x0003e2000810082d */
[----:B------:R-:W-:Y:S01]  /*2c7730*/  ISETP.EQ.AND P0, PT, R6, RZ, PT ;  /* 0x000000ff0600720c */ /* 0x000fe20003f02270 */
[----:B------:R-:W-:Y:S02]  /*2c7740*/  IMAD.MOV.U32 R0, RZ, RZ, RZ ;  /* 0x000000ffff007224 */ /* 0x000fe400078e00ff */
[----:B------:R-:W-:Y:S01]  /*2c7750*/  IMAD.MOV.U32 R9, RZ, RZ, RZ ;  /* 0x000000ffff097224 */ /* 0x000fe200078e00ff */
[----:B------:R-:W-:Y:S09]  /*2c7760*/  BRA `(.L_x_14737) ;  /* 0x0000000000647947 */ /* 0x000ff20003800000 */
.L_x_14732:
[----:B------:R-:W-:Y:S01]  /*2c7770*/  VIADD R20, R20, 0x18 ;  /* 0x0000001814147836 */ /* 0x000fe20000000000 */
[----:B------:R-:W-:-:S04]  /*2c7780*/  PLOP3.LUT P0, PT, PT, PT, PT, 0x80, 0x8 ;  /* 0x000000000008781c */ /* 0x000fc80003f0f070 */
        /* <DEDUP_REMOVED lines=23> */
.L_x_14737:
[----:B------:R-:W-:Y:S05]  /*2c7900*/  BSYNC.RECONVERGENT B0 ;  /* 0x0000000000007941 */ /* 0x000fea0003800200 */
.L_x_14731:
[----:B0-----:R-:W-:Y:S01]  /*2c7910*/  IMAD.MOV.U32 R4, RZ, RZ, R28 ;  /* 0x000000ffff047224 */ /* 0x001fe200078e001c */
[----:B------:R-:W-:Y:S05]  /*2c7920*/  @!P0 BREAK B6 ;  /* 0x0000000000068942 */ /* 0x000fea0003800000 */
[----:B------:R-:W-:Y:S01]  /*2c7930*/  IMAD.MOV.U32 R5, RZ, RZ, 0x0 ;  /* 0x00000000ff057424 */ /* 0x000fe200078e00ff */
[----:B------:R-:W-:Y:S05]  /*2c7940*/  @!P0 BREAK B7 ;  /* 0x0000000000078942 */ /* 0x000fea0003800000 */
[----:B------:R-:W-:Y:S05]  /*2c7950*/  @!P0 BREAK B9 ;  /* 0x0000000000098942 */ /* 0x000fea0003800000 */
[----:B------:R-:W-:Y:S05]  /*2c7960*/  @!P0 BREAK B8 ;  /* 0x0000000000088942 */ /* 0x000fea0003800000 */
[----:B-1----:R-:W-:Y:S05]  /*2c7970*/  @!P0 RET.REL.NODEC R4 `(_Z5entryPcS_PiPxS1_S0_S0_P19HostDeviceInterfacei) ;  /* 0xffffd38404a08950 */ /* 0x002fea0003c3ffff */
[----:B------:R-:W0:Y:S01]  /*2c7980*/  LDC R42, c[0x0][0x380] ;  /* 0x0000e000ff2a7b82 */ /* 0x000e220000000800 */
[----:B------:R-:W-:Y:S04]  /*2c7990*/  BSSY B0, `(.L_x_14738) ;  /* 0x0000009000007945 */ /* 0x000fe80003800000 */
[----:B------:R-:W-:Y:S05]  /*2c79a0*/  BMOV.32.CLEAR RZ, B11 ;  /* 0x000000000bff7355 */ /* 0x000fea0000100000 */
[----:B------:R-:W1:Y:S05]  /*2c79b0*/  BMOV.32.CLEAR R35, B0 ;  /* 0x0000000000237355 */ /* 0x000e6a0000100000 */
[----:B------:R-:W2:Y:S01]  /*2c79c0*/  LDC R43, c[0x0][0x384] ;  /* 0x0000e100ff2b7b82 */ /* 0x000ea20000000800 */
[----:B------:R-:W-:Y:S01]  /*2c79d0*/  IMAD.MOV.U32 R4, RZ, RZ, R0 ;  /* 0x000000ffff047224 */ /* 0x000fe200078e0000 */
[----:B------:R-:W-:Y:S01]  /*2c79e0*/  MOV R34, 0x2c7a10 ;  /* 0x002c7a1000227802 */ /* 0x000fe20000000f00 */
[----:B-1----:R-:W-:-:S07]  /*2c79f0*/  IMAD.MOV.U32 R5, RZ, RZ, R9 ;  /* 0x000000ffff057224 */ /* 0x002fce00078e0009 */
[----:B0-2---:R-:W-:Y:S05]  /*2c7a00*/  CALL.REL.NOINC `($_Z5entryPcS_PiPxS1_S0_S0_P19HostDeviceInterfacei$_Z29java_lang_Double_toString9_8_PcdPi) ;  /* 0xffffd64400447944 */ /* 0x005fea0003c3ffff */
[----:B------:R0:W-:Y:S05]  /*2c7a10*/  BMOV.32 B11, R35 ;  /* 0x000000230b007356 */ /* 0x0001ea0000000000 */
[----:B------:R-:W-:Y:S05]  /*2c7a20*/  BSYNC B11 ;  /* 0x00000000000b7941 */ /* 0x000fea0003800000 */
.L_x_14738:
[----:B------:R-:W2:Y:S01]  /*2c7a30*/  LDL R0, [UR45] ;  /* 0x0000002dff007983 */ /* 0x000ea20008100800 */
[----:B------:R-:W-:Y:S02]  /*2c7a40*/  IMAD.MOV.U32 R4, RZ, RZ, R28 ;  /* 0x000000ffff047224 */ /* 0x000fe400078e001c */
[----:B------:R-:W-:Y:S01]  /*2c7a50*/  IMAD.MOV.U32 R5, RZ, RZ, 0x0 ;  /* 0x00000000ff057424 */ /* 0x000fe200078e00ff */
[----:B--2---:R-:W-:-:S13]  /*2c7a60*/  ISETP.NE.AND P0, PT, R0, RZ, PT ;  /* 0x000000ff0000720c */ /* 0x004fda0003f05270 */
[----:B------:R-:W-:Y:S05]  /*2c7a70*/  @P0 BREAK B6 ;  /* 0x0000000000060942 */ /* 0x000fea0003800000 */
[----:B------:R-:W-:Y:S05]  /*2c7a80*/  @P0 BREAK B7 ;  /* 0x0000000000070942 */ /* 0x000fea0003800000 */
[----:B------:R-:W-:Y:S05]  /*2c7a90*/  @P0 BREAK B9 ;  /* 0x0000000000090942 */ /* 0x000fea0003800000 */
[----:B------:R-:W-:Y:S05]  /*2c7aa0*/  @P0 BREAK B8 ;  /* 0x0000000000080942 */ /* 0x000fea0003800000 */
[----:B0-----:R-:W-:Y:S05]  /*2c7ab0*/  @P0 RET.REL.NODEC R4 `(_Z5entryPcS_PiPxS1_S0_S0_P19HostDeviceInterfacei) ;  /* 0xffffd38404500950 */ /* 0x001fea0003c3ffff */
[----:B------:R-:W0:Y:S01]  /*2c7ac0*/  LDCU.64 UR4, c[0x0][0x380] ;  /* 0x00007000ff0477ac */ /* 0x000e220008000a00 */
[----:B------:R-:W-:Y:S04]  /*2c7ad0*/  BSSY B10, `(.L_x_14739) ;  /* 0x00000090000a7945 */ /* 0x000fe80003800000 */
[----:B------:R-:W-:Y:S05]  /*2c7ae0*/  BMOV.32.CLEAR RZ, B11 ;  /* 0x000000000bff7355 */ /* 0x000fea0000100000 */
[----:B------:R-:W-:Y:S01]  /*2c7af0*/  IMAD.MOV.U32 R7, RZ, RZ, R3 ;  /* 0x000000ffff077224 */ /* 0x000fe200078e0003 */
[----:B------:R-:W-:Y:S01]  /*2c7b00*/  MOV R0, 0x2c7b60 ;  /* 0x002c7b6000007802 */ /* 0x000fe20000000f00 */
[----:B------:R-:W-:-:S02]  /*2c7b10*/  IMAD.MOV.U32 R6, RZ, RZ, R32 ;  /* 0x000000ffff067224 */ /* 0x000fc400078e0020 */
[----:B------:R-:W-:Y:S02]  /*2c7b20*/  IMAD.U32 R3, RZ, RZ, UR40 ;  /* 0x00000028ff037e24 */ /* 0x000fe4000f8e00ff */
[----:B0-----:R-:W-:Y:S02]  /*2c7b30*/  IMAD.U32 R13, RZ, RZ, UR4 ;  /* 0x00000004ff0d7e24 */ /* 0x001fe4000f8e00ff */
[----:B------:R-:W-:-:S07]  /*2c7b40*/  IMAD.U32 R20, RZ, RZ, UR5 ;  /* 0x00000005ff147e24 */ /* 0x000fce000f8e00ff */
[----:B------:R-:W-:Y:S05]  /*2c7b50*/  CALL.REL.NOINC `($_Z5entryPcS_PiPxS1_S0_S0_P19HostDeviceInterfacei$_Z35java_lang_StringBuilder_append10_9_PciiPi) ;  /* 0xffffd70c00487944 */ /* 0x000fea0003c3ffff */
[----:B------:R-:W-:Y:S05]  /*2c7b60*/  BSYNC B10 ;  /* 0x00000000000a7941 */ /* 0x000fea0003800000 */
.L_x_14739:
        /* <DEDUP_REMOVED lines=8> */
[----:B------:R-:W-:Y:S05]  /*2c7bf0*/  @P0 RET.REL.NODEC R4 `(_Z5entryPcS_PiPxS1_S0_S0_P19HostDeviceInterfacei) ;  /* 0xffffd38404000950 */ /* 0x000fea0003c3ffff */
[----:B------:R-:W0:Y:S01]  /*2c7c00*/  LDCU.64 UR4, c[0x0][0x380] ;  /* 0x00007000ff0477ac */ /* 0x000e220008000a00 */
[----:B------:R-:W-:Y:S01]  /*2c7c10*/  IMAD.U32 R8, RZ, RZ, UR40 ;  /* 0x00000028ff087e24 */ /* 0x000fe2000f8e00ff */
[----:B------:R-:W-:Y:S01]  /*2c7c20*/  MOV R20, 0x2c7c80 ;  /* 0x002c7c8000147802 */ /* 0x000fe20000000f00 */
[----:B------:R-:W-:Y:S02]  /*2c7c30*/  IMAD.U32 R9, RZ, RZ, UR41 ;  /* 0x00000029ff097e24 */ /* 0x000fe4000f8e00ff */
[----:B------:R-:W-:Y:S02]  /*2c7c40*/  IMAD.MOV.U32 R21, RZ, RZ, 0x0 ;  /* 0x00000000ff157424 */ /* 0x000fe400078e00ff */
[----:B0-----:R-:W-:Y:S02]  /*2c7c50*/  IMAD.U32 R4, RZ, RZ, UR4 ;  /* 0x00000004ff047e24 */ /* 0x001fe4000f8e00ff */
        /* <DEDUP_REMOVED lines=12> */
[----:B------:R-:W-:Y:S01]  /*2c7d20*/  VIADD R0, R24, 0xffffffff ;  /* 0xffffffff18007836 */ /* 0x000fe20000000000 */
[----:B------:R-:W-:Y:S04]  /*2c7d30*/  BSSY B10, `(.L_x_14740) ;  /* 0x00000980000a7945 */ /* 0x000fe80003800000 */
[----:B------:R-:W-:-:S13]  /*2c7d40*/  ISETP.GE.AND P0, PT, R39, R0, PT ;  /* 0x000000002700720c */ /* 0x000fda0003f06270 */
[----:B------:R-:W-:Y:S05]  /*2c7d50*/  @P0 BRA `(.L_x_14741) ;  /* 0x0000000800540947 */ /* 0x000fea0003800000 */
        /* <DEDUP_REMOVED lines=59> */
.L_x_14745:
[----:B------:R-:W-:Y:S05]  /*2c8110*/  BSYNC.RECONVERGENT B1 ;  /* 0x0000000000017941 */ /* 0x000fea0003800200 */
.L_x_14744:
        /* <DEDUP_REMOVED lines=11> */
.L_x_14743:
[----:B------:R-:W-:Y:S05]  /*2c81d0*/  BSYNC.RECONVERGENT B0 ;  /* 0x0000000000007941 */ /* 0x000fea0003800200 */
.L_x_14742:
[----:B------:R-:W-:Y:S05]  /*2c81e0*/  @!P1 BREAK B10 ;  /* 0x00000000000a9942 */ /* 0x000fea0003800000 */
[----:B0-----:R-:W-:Y:S01]  /*2c81f0*/  IMAD.MOV.U32 R4, RZ, RZ, R28 ;  /* 0x000000ffff047224 */ /* 0x001fe200078e001c */
[----:B------:R-:W-:Y:S05]  /*2c8200*/  @!P1 BREAK B6 ;  /* 0x0000000000069942 */ /* 0x000fea0003800000 */
[----:B------:R-:W-:Y:S01]  /*2c8210*/  IMAD.MOV.U32 R5, RZ, RZ, 0x0 ;  /* 0x00000000ff057424 */ /* 0x000fe200078e00ff */
[----:B------:R-:W-:Y:S05]  /*2c8220*/  @!P1 BREAK B7 ;  /* 0x0000000000079942 */ /* 0x000fea0003800000 */
[----:B------:R-:W-:Y:S05]  /*2c8230*/  @!P1 BREAK B9 ;  /* 0x0000000000099942 */ /* 0x000fea0003800000 */
[----:B------:R-:W-:Y:S05]  /*2c8240*/  @!P1 BREAK B8 ;  /* 0x0000000000089942 */ /* 0x000fea0003800000 */
[----:B------:R-:W-:Y:S05]  /*2c8250*/  @!P1 RET.REL.NODEC R4 `(_Z5entryPcS_PiPxS1_S0_S0_P19HostDeviceInterfacei) ;  /* 0xffffd37c04689950 */ /* 0x000fea0003c3ffff */
[----:B------:R-:W0:Y:S01]  /*2c8260*/  LDCU.64 UR4, c[0x0][0x380] ;  /* 0x00007000ff0477ac */ /* 0x000e220008000a00 */
[----:B------:R-:W-:Y:S01]  /*2c8270*/  BSSY B11, `(.L_x_14746) ;  /* 0x00000080000b7945 */ /* 0x000fe20003800000 */
[----:B------:R-:W-:Y:S01]  /*2c8280*/  IMAD.MOV.U32 R6, RZ, RZ, R0 ;  /* 0x000000ffff067224 */ /* 0x000fe200078e0000 */
[----:B------:R-:W-:Y:S01]  /*2c8290*/  MOV R0, 0x2c82f0 ;  /* 0x002c82f000007802 */ /* 0x000fe20000000f00 */
[----:B------:R-:W-:Y:S02]  /*2c82a0*/  IMAD.MOV.U32 R7, RZ, RZ, R32 ;  /* 0x000000ffff077224 */ /* 0x000fe400078e0020 */
[----:B------:R-:W-:Y:S02]  /*2c82b0*/  IMAD.U32 R3, RZ, RZ, UR40 ;  /* 0x00000028ff037e24 */ /* 0x000fe4000f8e00ff */
[----:B0-----:R-:W-:Y:S02]  /*2c82c0*/  IMAD.U32 R13, RZ, RZ, UR4 ;  /* 0x00000004ff0d7e24 */ /* 0x001fe4000f8e00ff */
[----:B------:R-:W-:-:S07]  /*2c82d0*/  IMAD.U32 R20, RZ, RZ, UR5 ;  /* 0x00000005ff147e24 */ /* 0x000fce000f8e00ff */
[----:B------:R-:W-:Y:S05]  /*2c82e0*/  CALL.REL.NOINC `($_Z5entryPcS_PiPxS1_S0_S0_P19HostDeviceInterfacei$_Z35java_lang_StringBuilder_append10_9_PciiPi) ;  /* 0xffffd70400647944 */ /* 0x000fea0003c3ffff */
[----:B------:R-:W-:Y:S05]  /*2c82f0*/  BSYNC B11 ;  /* 0x00000000000b7941 */ /* 0x000fea0003800000 */
.L_x_14746:
        /* <DEDUP_REMOVED lines=8> */
[----:B------:R-:W-:Y:S05]  /*2c8380*/  @P0 BREAK B8 ;  /* 0x0000000000080942 */ /* 0x000fea0003800000 */
[----:B------:R-:W-:Y:S05]  /*2c8390*/  @P0 RET.REL.NODEC R4 `(_Z5entryPcS_PiPxS1_S0_S0_P19HostDeviceInterfacei) ;  /* 0xffffd37c04180950 */ /* 0x000fea0003c3ffff */
[----:B------:R-:W0:Y:S01]  /*2c83a0*/  LDCU.64 UR6, c[0x0][0x380] ;  /* 0x00007000ff0677ac */ /* 0x000e220008000a00 */
[----:B------:R-:W-:Y:S04]  /*2c83b0*/  BSSY B5, `(.L_x_14747) ;  /* 0x000000a000057945 */ /* 0x000fe80003800000 */
[----:B------:R-:W-:Y:S05]  /*2c83c0*/  BMOV.32.CLEAR RZ, B11 ;  /* 0x000000000bff7355 */ /* 0x000fea0000100000 */
[----:B------:R-:W1:Y:S01]  /*2c83d0*/  LDCU.64 UR4, c[0x4][0xb0] ;  /* 0x01001600ff0477ac */ /* 0x000e620008000a00 */
[----:B------:R-:W-:Y:S01]  /*2c83e0*/  IMAD.U32 R3, RZ, RZ, UR40 ;  /* 0x00000028ff037e24 */ /* 0x000fe2000f8e00ff */
[----:B------:R-:W-:Y:S01]  /*2c83f0*/  MOV R4, 0x2c8450 ;  /* 0x002c845000047802 */ /* 0x000fe20000000f00 */
[----:B0-----:R-:W-:-:S02]  /*2c8400*/  IMAD.U32 R14, RZ, RZ, UR6 ;  /* 0x00000006ff0e7e24 */ /* 0x001fc4000f8e00ff */
[----:B------:R-:W-:Y:S02]  /*2c8410*/  IMAD.U32 R15, RZ, RZ, UR7 ;  /* 0x00000007ff0f7e24 */ /* 0x000fe4000f8e00ff */
[----:B-1----:R-:W-:Y:S02]  /*2c8420*/  IMAD.U32 R7, RZ, RZ, UR4 ;  /* 0x00000004ff077e24 */ /* 0x002fe4000f8e00ff */
[----:B------:R-:W-:-:S07]  /*2c8430*/  IMAD.U32 R13, RZ, RZ, UR5 ;  /* 0x00000005ff0d7e24 */ /* 0x000fce000f8e00ff */
[----:B------:R-:W-:Y:S05]  /*2c8440*/  CALL.REL.NOINC `($_Z5entryPcS_PiPxS1_S0_S0_P19HostDeviceInterfacei$_Z32edu_syr_pcpratts_string_constantPcS_Pi) ;  /* 0xffffd6a4008c7944 */ /* 0x000fea0003c3ffff */
[----:B------:R-:W-:Y:S05]  /*2c8450*/  BSYNC B5 ;  /* 0x0000000000057941 */ /* 0x000fea0003800000 */
.L_x_14747:
[----:B------:R-:W0:Y:S01]  /*2c8460*/  LDCU.64 UR4, c[0x0][0x380] ;  /* 0x00007000ff0477ac */ /* 0x000e220008000a00 */
[----:B------:R-:W-:Y:S01]  /*2c8470*/  BSSY B11, `(.L_x_14748) ;  /* 0x00000060000b7945 */ /* 0x000fe20003800000 */
[----:B------:R-:W-:Y:S01]  /*2c8480*/  IMAD.U32 R3, RZ, RZ, UR40 ;  /* 0x00000028ff037e24 */ /* 0x000fe2000f8e00ff */
[----:B------:R-:W-:Y:S01]  /*2c8490*/  MOV R0, 0x2c84d0 ;  /* 0x002c84d000007802 */ /* 0x000fe20000000f00 */
[----:B0-----:R-:W-:Y:S02]  /*2c84a0*/  IMAD.U32 R13, RZ, RZ, UR4 ;  /* 0x00000004ff0d7e24 */ /* 0x001fe4000f8e00ff */
[----:B------:R-:W-:-:S07]  /*2c84b0*/  IMAD.U32 R20, RZ, RZ, UR5 ;  /* 0x00000005ff147e24 */ /* 0x000fce000f8e00ff */
[----:B------:R-:W-:Y:S05]  /*2c84c0*/  CALL.REL.NOINC `($_Z5entryPcS_PiPxS1_S0_S0_P19HostDeviceInterfacei$_Z35java_lang_StringBuilder_append10_9_PciiPi) ;  /* 0xffffd70000ec7944 */ /* 0x000fea0003c3ffff */
[----:B------:R-:W-:Y:S05]  /*2c84d0*/  BSYNC B11 ;  /* 0x00000000000b7941 */ /* 0x000fea0003800000 */
.L_x_14748:
        /* <DEDUP_REMOVED lines=29> */
.L_x_14741:
[----:B------:R-:W-:Y:S05]  /*2c86b0*/  BSYNC B10 ;  /* 0x00000000000a7941 */ /* 0x000fea0003800000 */
.L_x_14740:
[----:B------:R-:W-:-:S05]  /*2c86c0*/  VIADD R39, R39, 0x1 ;  /* 0x0000000127277836 */ /* 0x000fca0000000000 */
[----:B------:R-:W-:-:S13]  /*2c86d0*/  ISETP.NE.AND P0, PT, R39, R24, PT ;  /* 0x000000182700720c */ /* 0x000fda0003f05270 */
[----:B------:R-:W-:Y:S05]  /*2c86e0*/  @P0 BRA `(.L_x_14749) ;  /* 0xffffff9000e40947 */ /* 0x000fea000383ffff */
.L_x_14618:
[----:B------:R-:W-:Y:S05]  /*2c86f0*/  BSYNC B6 ;  /* 0x0000000000067941 */ /* 0x000fea0003800000 */
.L_x_14617:
        /* <DEDUP_REMOVED lines=12> */
.L_x_14750:
[----:B------:R-:W-:Y:S01]  /*2c87c0*/  ISETP.NE.AND P1, PT, R7, -0x1, PT ;  /* 0xffffffff0700780c */ /* 0x000fe20003f25270 */
[----:B------:R-:W-:-:S12]  /*2c87d0*/  BSSY.RECONVERGENT B0, `(.L_x_14751) ;  /* 0x000000f000007945 */ /* 0x000fd80003800200 */
[----:B------:R-:W-:Y:S01]  /*2c87e0*/  @!P1 IMAD.MOV.U32 R0, RZ, RZ, 0x5368 ;  /* 0x00005368ff009424 */ /* 0x000fe200078e00ff */
[----:B------:R-:W-:Y:S02]  /*2c87f0*/  @!P1 PLOP3.LUT P0, PT, PT, PT, PT, 0x8, 0x80 ;  /* 0x000000000080981c */ /* 0x000fe40003f0e170 */
[----:B------:R-:W-:Y:S02]  /*2c8800*/  @!P1 CS2R R34, SRZ ;  /* 0x0000000000229805 */ /* 0x000fe4000001ff00 */
[----:B------:R0:W-:Y:S01]  /*2c8810*/  @!P1 STL [UR45], R0 ;  /* 0x00000000ff009987 */ /* 0x0001e2000810082d */
[----:B------:R-:W-:Y:S08]  /*2c8820*/  @!P1 BRA `(.L_x_14752) ;  /* 0x0000000000249947 */ /* 0x000ff00003800000 */
[----:B------:R-:W1:Y:S01]  /*2c8830*/  S2UR UR5, SR_CgaCtaId ;  /* 0x00000000000579c3 */ /* 0x000e620000008800 */
[----:B------:R-:W-:Y:S01]  /*2c8840*/  UMOV UR4, 0x400 ;  /* 0x0000040000047882 */ /* 0x000fe20000000000 */
[----:B0-----:R-:W2:Y:S01]  /*2c8850*/  LDL R0, [UR45] ;  /* 0x0000002dff007983 */ /* 0x001ea20008100800 */
[----:B-1----:R-:W-:-:S09]  /*2c8860*/  ULEA UR4, UR5, UR4, 0x18 ;  /* 0x0000000405047291 */ /* 0x002fd2000f8ec0ff */
[----:B------:R-:W0:Y:S02]  /*2c8870*/  LDS.64 R4, [UR4] ;  /* 0x00000004ff047984 */ /* 0x000e240008000a00 */
[----:B0-----:R-:W-:-:S06]  /*2c8880*/  IMAD.WIDE R4, R7, 0x10, R4 ;  /* 0x0000001007047825 */ /* 0x001fcc00078e0204 */
[----:B------:R-:W3:Y:S01]  /*2c8890*/  LD.E R4, desc[UR36][R4.64+0x20] ;  /* 0x0000202404047980 */ /* 0x000ee2000c101900 */
[----:B--2---:R-:W-:Y:S01]  /*2c88a0*/  ISETP.EQ.AND P0, PT, R0, RZ, PT ;  /* 0x000000ff0000720c */ /* 0x004fe20003f02270 */
[----:B---3--:R-:W-:-:S12]  /*2c88b0*/  IMAD.WIDE R34, R4, 0x10, RZ ;  /* 0x0000001004227825 */ /* 0x008fd800078e02ff */
.L_x_14752:
[----:B------:R-:W-:Y:S05]  /*2c88c0*/  BSYNC.RECONVERGENT B0 ;  /* 0x0000000000007941 */ /* 0x000fea0003800200 */
.L_x_14751:
[----:B------:R-:W-:Y:S04]  /*2c88d0*/  BSSY.RECONVERGENT B6, `(.L_x_14753) ;  /* 0x0000096000067945 */ /* 0x000fe80003800200 */
[----:B------:R-:W-:Y:S05]  /*2c88e0*/  @!P0 BRA `(.L_x_14754) ;  /* 0x0000000800508947 */ /* 0x000fea0003800000 */
[C---:B------:R-:W-:Y:S01]  /*2c88f0*/  ISETP.NE.AND P0, PT, R7.reuse, -0x1, PT ;  /* 0xffffffff0700780c */ /* 0x040fe20003f05270 */
[----:B------:R-:W-:Y:S01]  /*2c8900*/  BSSY.RECONVERGENT B0, `(.L_x_14755) ;  /* 0x000000c000007945 */ /* 0x000fe20003800200 */
[----:B------:R-:W-:-:S11]  /*2c8910*/  ISETP.NE.AND P1, PT, R7, -0x1, PT ;  /* 0xffffffff0700780c */ /* 0x000fd60003f25270 */
[----:B0-----:R-:W-:Y:S02]  /*2c8920*/  @!P0 IMAD.MOV.U32 R0, RZ, RZ, 0x5368 ;  /* 0x00005368ff008424 */ /* 0x001fe400078e00ff */
        /* <DEDUP_REMOVED lines=9> */
.L_x_14756:
[----:B------:R-:W-:Y:S05]  /*2c89c0*/  BSYNC.RECONVERGENT B0 ;  /* 0x0000000000007941 */ /* 0x000fea0003800200 */
.L_x_14755:
[----:B------:R-:W-:Y:S05]  /*2c89d0*/  @!P1 BRA `(.L_x_14754) ;  /* 0x0000000800149947 */ /* 0x000fea0003800000 */
[----:B------:R-:W2:Y:S01]  /*2c89e0*/  S2UR UR5, SR_CgaCtaId ;  /* 0x00000000000579c3 */ /* 0x000ea20000008800 */
[----:B------:R-:W-:Y:S02]  /*2c89f0*/  UMOV UR4, 0x400 ;  /* 0x0000040000047882 */ /* 0x000fe40000000000 */
[----:B--2---:R-:W-:-:S09]  /*2c8a00*/  ULEA UR4, UR5, UR4, 0x18 ;  /* 0x0000000405047291 */ /* 0x004fd2000f8ec0ff */
[----:B------:R-:W1:Y:S02]  /*2c8a10*/  LDS.64 R40, [UR4] ;  /* 0x00000004ff287984 */ /* 0x000e640008000a00 */
[----:B-1----:R-:W-:-:S05]  /*2c8a20*/  IMAD.WIDE R4, R7, 0x10, R40 ;  /* 0x0000001007047825 */ /* 0x002fca00078e0228 */
[----:B------:R-:W2:Y:S02]  /*2c8a30*/  LD.E R49, desc[UR36][R4.64+0x30] ;  /* 0x0000302404317980 */ /* 0x000ea4000c101900 */
[----:B--2--5:R-:W-:-:S13]  /*2c8a40*/  ISETP.GE.AND P0, PT, R49, R42, PT ;  /* 0x0000002a3100720c */ /* 0x024fda0003f06270 */
[----:B------:R-:W-:Y:S05]  /*2c8a50*/  @P0 BRA `(.L_x_14754) ;  /* 0x0000000400f40947 */ /* 0x000fea0003800000 */
[--C-:B0-----:R-:W-:Y:S01]  /*2c8a60*/  IMAD.IADD R0, R42, 0x1, -R49.reuse ;  /* 0x000000012a007824 */ /* 0x101fe200078e0a31 */
[----:B------:R-:W-:Y:S01]  /*2c8a70*/  BSSY.RECONVERGENT B10, `(.L_x_14757) ;  /* 0x00000390000a7945 */ /* 0x000fe20003800200 */
[----:B------:R-:W-:-:S03]  /*2c8a80*/  IMAD.MOV.U32 R43, RZ, RZ, R49 ;  /* 0x000000ffff2b7224 */ /* 0x000fc600078e0031 */
        /* <DEDUP_REMOVED lines=20> */
.L_x_14759:
        /* <DEDUP_REMOVED lines=17> */
.L_x_14760:
        /* <DEDUP_REMOVED lines=17> */
.L_x_14761:
[----:B------:R-:W-:-:S07]  /*2c8df0*/  VIADD R43, R49, 0x3 ;  /* 0x00000003312b7836 */ /* 0x000fce0000000000 */
.L_x_14758:
[----:B------:R-:W-:Y:S05]  /*2c8e00*/  BSYNC.RECONVERGENT B10 ;  /* 0x00000000000a7941 */ /* 0x000fea0003800200 */
.L_x_14757:
[----:B------:R-:W-:-:S05]  /*2c8e10*/  IMAD.IADD R0, R49, 0x1, -R42 ;  /* 0x0000000131007824 */ /* 0x000fca00078e0a2a */
[----:B------:R-:W-:-:S13]  /*2c8e20*/  ISETP.GT.U32.AND P0, PT, R0, -0x4, PT ;  /* 0xfffffffc0000780c */ /* 0x000fda0003f04070 */
[----:B------:R-:W-:Y:S05]  /*2c8e30*/  @P0 BRA `(.L_x_14754) ;  /* 0x0000000000fc0947 */ /* 0x000fea0003800000 */
.L_x_14766:
        /* <DEDUP_REMOVED lines=18> */
.L_x_14762:
        /* <DEDUP_REMOVED lines=14> */
.L_x_14763:
        /* <DEDUP_REMOVED lines=14> */
.L_x_14764:
        /* <DEDUP_REMOVED lines=14> */
.L_x_14765:
[----:B------:R-:W-:-:S05]  /*2c9200*/  VIADD R43, R43, 0x4 ;  /* 0x000000042b2b7836 */ /* 0x000fca0000000000 */
[----:B------:R-:W-:-:S13]  /*2c9210*/  ISETP.NE.AND P0, PT, R43, R42, PT ;  /* 0x0000002a2b00720c */ /* 0x000fda0003f05270 */
[----:B------:R-:W-:Y:S05]  /*2c9220*/  @P0 BRA `(.L_x_14766) ;  /* 0xfffffffc00040947 */ /* 0x000fea000383ffff */
.L_x_14754:
[----:B------:R-:W-:Y:S05]  /*2c9230*/  BSYNC.RECONVERGENT B6 ;  /* 0x0000000000067941 */ /* 0x000fea0003800200 */
.L_x_14753:
[----:B0-----:R-:W2:Y:S01]  /*2c9240*/  LDL R0, [UR45] ;  /* 0x0000002dff007983 */ /* 0x001ea20008100800 */
[----:B-1----:R-:W-:Y:S02]  /*2c9250*/  IMAD.MOV.U32 R4, RZ, RZ, R28 ;  /* 0x000000ffff047224 */ /* 0x002fe400078e001c */
[----:B------:R-:W-:Y:S01]  /*2c9260*/  IMAD.MOV.U32 R5, RZ, RZ, 0x0 ;  /* 0x00000000ff057424 */ /* 0x000fe200078e00ff */
[----:B--2---:R-:W-:-:S13]  /*2c9270*/  ISETP.NE.AND P0, PT, R0, RZ, PT ;  /* 0x000000ff0000720c */ /* 0x004fda0003f05270 */
[----:B------:R-:W-:Y:S05]  /*2c9280*/  @P0 BREAK B7 ;  /* 0x0000000000070942 */ /* 0x000fea0003800000 */
[----:B------:R-:W-:Y:S05]  /*2c9290*/  @P0 BREAK B9 ;  /* 0x0000000000090942 */ /* 0x000fea0003800000 */
[----:B------:R-:W-:Y:S05]  /*2c92a0*/  @P0 BREAK B8 ;  /* 0x0000000000080942 */ /* 0x000fea0003800000 */
[----:B-----5:R-:W-:Y:S05]  /*2c92b0*/  @P0 RET.REL.NODEC R4 `(_Z5entryPcS_PiPxS1_S0_S0_P19HostDeviceInterfacei) ;  /* 0xffffd36c04500950 */ /* 0x020fea0003c3ffff */
[C---:B------:R-:W-:Y:S01]  /*2c92c0*/  ISETP.NE.AND P0, PT, R32.reuse, -0x1, PT ;  /* 0xffffffff2000780c */ /* 0x040fe20003f05270 */
[----:B------:R-:W-:Y:S01]  /*2c92d0*/  BSSY.RECONVERGENT B0, `(.L_x_14767) ;  /* 0x000000d000007945 */ /* 0x000fe20003800200 */
[----:B------:R-:W-:-:S11]  /*2c92e0*/  ISETP.NE.AND P1, PT, R32, -0x1, PT ;  /* 0xffffffff2000780c */ /* 0x000fd60003f25270 */
[----:B------:R-:W-:Y:S01]  /*2c92f0*/  @!P0 IMAD.MOV.U32 R0, RZ, RZ, 0x5368 ;  /* 0x00005368ff008424 */ /* 0x000fe200078e00ff */
[----:B------:R-:W-:-:S04]  /*2c9300*/  @!P0 CS2R R34, SRZ ;  /* 0x0000000000228805 */ /* 0x000fc8000001ff00 */
[----:B------:R0:W-:Y:S01]  /*2c9310*/  @!P0 STL [UR45], R0 ;  /* 0x00000000ff008987 */ /* 0x0001e2000810082d */
[----:B------:R-:W-:Y:S05]  /*2c9320*/  @!P0 BRA `(.L_x_14768) ;  /* 0x00000000001c8947 */ /* 0x000fea0003800000 */
[----:B------:R-:W1:Y:S01]  /*2c9330*/  S2UR UR5, SR_CgaCtaId ;  /* 0x00000000000579c3 */ /* 0x000e620000008800 */
[----:B------:R-:W-:Y:S02]  /*2c9340*/  UMOV UR4, 0x400 ;  /* 0x0000040000047882 */ /* 0x000fe40000000000 */
[----:B-1----:R-:W-:-:S09]  /*2c9350*/  ULEA UR4, UR5, UR4, 0x18 ;  /* 0x0000000405047291 */ /* 0x002fd2000f8ec0ff */
[----:B------:R-:W1:Y:S02]  /*2c9360*/  LDS.64 R4, [UR4] ;  /* 0x00000004ff047984 */ /* 0x000e640008000a00 */
[----:B-1----:R-:W-:-:S06]  /*2c9370*/  IMAD.WIDE R4, R32, 0x10, R4 ;  /* 0x0000001020047825 */ /* 0x002fcc00078e0204 */
[----:B------:R-:W2:Y:S02]  /*2c9380*/  LD.E R4, desc[UR36][R4.64+0x20] ;  /* 0x0000202404047980 */ /* 0x000ea4000c101900 */
[----:B--2---:R-:W-:-:S07]  /*2c9390*/  IMAD.WIDE R34, R4, 0x10, RZ ;  /* 0x0000001004227825 */ /* 0x004fce00078e02ff */
.L_x_14768:
[----:B------:R-:W-:Y:S05]  /*2c93a0*/  BSYNC.RECONVERGENT B0 ;  /* 0x0000000000007941 */ /* 0x000fea0003800200 */
.L_x_14767:
[----:B------:R-:W-:Y:S04]  /*2c93b0*/  BSSY.RECONVERGENT B6, `(.L_x_14769) ;  /* 0x0000088000067945 */ /* 0x000fe80003800200 */
[----:B------:R-:W-:Y:S05]  /*2c93c0*/  @!P1 BRA `(.L_x_14770) ;  /* 0x0000000800189947 */ /* 0x000fea0003800000 */
[----:B------:R-:W1:Y:S01]  /*2c93d0*/  S2UR UR5, SR_CgaCtaId ;  /* 0x00000000000579c3 */ /* 0x000e620000008800 */
[----:B------:R-:W-:Y:S02]  /*2c93e0*/  UMOV UR4, 0x400 ;  /* 0x0000040000047882 */ /* 0x000fe40000000000 */
[----:B-1----:R-:W-:-:S09]  /*2c93f0*/  ULEA UR4, UR5, UR4, 0x18 ;  /* 0x0000000405047291 */ /* 0x002fd2000f8ec0ff */
[----:B------:R-:W1:Y:S02]  /*2c9400*/  LDS.64 R40, [UR4] ;  /* 0x00000004ff287984 */ /* 0x000e640008000a00 */
[----:B-1----:R-:W-:-:S05]  /*2c9410*/  IMAD.WIDE R4, R32, 0x10, R40 ;  /* 0x0000001020047825 */ /* 0x002fca00078e0228 */
[----:B------:R-:W2:Y:S04]  /*2c9420*/  LD.E R42, desc[UR36][R4.64+0x28] ;  /* 0x00002824042a7980 */ /* 0x000ea8000c101900 */
[----:B------:R-:W2:Y:S02]  /*2c9430*/  LD.E R49, desc[UR36][R4.64+0x30] ;  /* 0x0000302404317980 */ /* 0x000ea4000c101900 */
[----:B--2---:R-:W-:-:S13]  /*2c9440*/  ISETP.GE.AND P0, PT, R49, R42, PT ;  /* 0x0000002a3100720c */ /* 0x004fda0003f06270 */
        /* <DEDUP_REMOVED lines=24> */
.L_x_14773:
        /* <DEDUP_REMOVED lines=17> */
.L_x_14774:
        /* <DEDUP_REMOVED lines=17> */
.L_x_14775:
[----:B------:R-:W-:-:S07]  /*2c97f0*/  VIADD R43, R49, 0x3 ;  /* 0x00000003312b7836 */ /* 0x000fce0000000000 */
.L_x_14772:
[----:B------:R-:W-:Y:S05]  /*2c9800*/  BSYNC.RECONVERGENT B10 ;  /* 0x00000000000a7941 */ /* 0x000fea0003800200 */
.L_x_14771:
[----:B------:R-:W-:-:S05]  /*2c9810*/  IMAD.IADD R0, R49, 0x1, -R42 ;  /* 0x0000000131007824 */ /* 0x000fca00078e0a2a */
[----:B------:R-:W-:-:S13]  /*2c9820*/  ISETP.GT.U32.AND P0, PT, R0, -0x4, PT ;  /* 0xfffffffc0000780c */ /* 0x000fda0003f04070 */
[----:B------:R-:W-:Y:S05]  /*2c9830*/  @P0 BRA `(.L_x_14770) ;  /* 0x0000000000fc0947 */ /* 0x000fea0003800000 */
.L_x_14780:
        /* <DEDUP_REMOVED lines=18> */
.L_x_14776:
        /* <DEDUP_REMOVED lines=14> */
.L_x_14777:
        /* <DEDUP_REMOVED lines=14> */
.L_x_14778:
        /* <DEDUP_REMOVED lines=14> */
.L_x_14779:
[----:B------:R-:W-:-:S05]  /*2c9c00*/  VIADD R43, R43, 0x4 ;  /* 0x000000042b2b7836 */ /* 0x000fca0000000000 */
[----:B------:R-:W-:-:S13]  /*2c9c10*/  ISETP.NE.AND P0, PT, R43, R42, PT ;  /* 0x0000002a2b00720c */ /* 0x000fda0003f05270 */
[----:B------:R-:W-:Y:S05]  /*2c9c20*/  @P0 BRA `(.L_x_14780) ;  /* 0xfffffffc00040947 */ /* 0x000fea000383ffff */
.L_x_14770:
[----:B------:R-:W-:Y:S05]  /*2c9c30*/  BSYNC.RECONVERGENT B6 ;  /* 0x0000000000067941 */ /* 0x000fea0003800200 */
.L_x_14769:
[----:B0-----:R-:W2:Y:S01]  /*2c9c40*/  LDL R0, [UR45] ;  /* 0x0000002dff007983 */ /* 0x001ea20008100800 */
[----:B------:R-:W-:Y:S02]  /*2c9c50*/  IMAD.MOV.U32 R4, RZ, RZ, R28 ;  /* 0x000000ffff047224 */ /* 0x000fe400078e001c */
[----:B------:R-:W-:Y:S01]  /*2c9c60*/  IMAD.MOV.U32 R5, RZ, RZ, 0x0 ;  /* 0x00000000ff057424 */ /* 0x000fe200078e00ff */
[----:B--2---:R-:W-:-:S13]  /*2c9c70*/  ISETP.NE.AND P0, PT, R0, RZ, PT ;  /* 0x000000ff0000720c */ /* 0x004fda0003f05270 */
        /* <DEDUP_REMOVED lines=16> */
.L_x_14781:
[----:B------:R-:W-:Y:S01]  /*2c9d80*/  ISETP.NE.AND P0, PT, R7, -0x1, PT ;  /* 0xffffffff0700780c */ /* 0x000fe20003f05270 */
[----:B------:R-:W-:-:S12]  /*2c9d90*/  BSSY.RECONVERGENT B0, `(.L_x_14782) ;  /* 0x000000e000007945 */ /* 0x000fd80003800200 */
[----:B------:R-:W-:Y:S01]  /*2c9da0*/  @!P0 IMAD.MOV.U32 R3, RZ, RZ, 0x5368 ;  /* 0x00005368ff038424 */ /* 0x000fe200078e00ff */
[----:B------:R-:W-:Y:S01]  /*2c9db0*/  @!P0 CS2R R34, SRZ ;  /* 0x0000000000228805 */ /* 0x000fe2000001ff00 */
[----:B------:R-:W-:-:S03]  /*2c9dc0*/  @!P0 IMAD.MOV.U32 R0, RZ, RZ, 0x5368 ;  /* 0x00005368ff008424 */ /* 0x000fc600078e00ff */
[----:B------:R0:W-:Y:S01]  /*2c9dd0*/  @!P0 STL [UR45], R3 ;  /* 0x00000003ff008987 */ /* 0x0001e2000810082d */
[----:B------:R-:W-:Y:S05]  /*2c9de0*/  @!P0 BRA `(.L_x_14783) ;  /* 0x0000000000208947 */ /* 0x000fea0003800000 */
[----:B------:R-:W1:Y:S01]  /*2c9df0*/  S2UR UR5, SR_CgaCtaId ;  /* 0x00000000000579c3 */ /* 0x000e620000008800 */
[----:B------:R-:W-:Y:S01]  /*2c9e00*/  UMOV UR4, 0x400 ;  /* 0x0000040000047882 */ /* 0x000fe20000000000 */
[----:B------:R-:W5:Y:S01]  /*2c9e10*/  LDL R0, [UR45] ;  /* 0x0000002dff007983 */ /* 0x000f620008100800 */
[----:B-1----:R-:W-:-:S09]  /*2c9e20*/  ULEA UR4, UR5, UR4, 0x18 ;  /* 0x0000000405047291 */ /* 0x002fd2000f8ec0ff */
[----:B------:R-:W1:Y:S02]  /*2c9e30*/  LDS.64 R4, [UR4] ;  /* 0x00000004ff047984 */ /* 0x000e640008000a00 */
[----:B-1----:R-:W-:-:S06]  /*2c9e40*/  IMAD.WIDE R4, R7, 0x10, R4 ;  /* 0x0000001007047825 */ /* 0x002fcc00078e0204 */
[----:B------:R-:W2:Y:S02]  /*2c9e50*/  LD.E R4, desc[UR36][R4.64+0x20] ;  /* 0x0000202404047980 */ /* 0x000ea4000c101900 */
[----:B--2---:R-:W-:-:S07]  /*2c9e60*/  IMAD.WIDE R34, R4, 0x10, RZ ;  /* 0x0000001004227825 */ /* 0x004fce00078e02ff */
.L_x_14783:
[----:B------:R-:W-:Y:S05]  /*2c9e70*/  BSYNC.RECONVERGENT B0 ;  /* 0x0000000000007941 */ /* 0x000fea0003800200 */
.L_x_14782:
[----:B-----5:R-:W-:Y:S01]  /*2c9e80*/  ISETP.NE.AND P0, PT, R0, RZ, PT ;  /* 0x000000ff0000720c */ /* 0x020fe20003f05270 */
[----:B------:R-:W-:-:S12]  /*2c9e90*/  BSSY.RECONVERGENT B6, `(.L_x_14784) ;  /* 0x00000a3000067945 */ /* 0x000fd80003800200 */
[----:B------:R-:W-:Y:S05]  /*2c9ea0*/  @P0 BRA `(.L_x_14785) ;  /* 0x0000000800840947 */ /* 0x000fea0003800000 */
[C---:B------:R-:W-:Y:S01]  /*2c9eb0*/  ISETP.NE.AND P0, PT, R7.reuse, -0x1, PT ;  /* 0xffffffff0700780c */ /* 0x040fe20003f05270 */
[----:B------:R-:W-:Y:S01]  /*2c9ec0*/  BSSY.RECONVERGENT B0, `(.L_x_14786) ;  /* 0x000000e000007945 */ /* 0x000fe20003800200 */
[----:B------:R-:W-:-:S11]  /*2c9ed0*/  ISETP.NE.AND P1, PT, R7, -0x1, PT ;  /* 0xffffffff0700780c */ /* 0x000fd60003f25270 */
[----:B0-----:R-:W-:Y:S02]  /*2c9ee0*/  @!P0 IMAD.MOV.U32 R3, RZ, RZ, 0x5368 ;  /* 0x00005368ff038424 */ /* 0x001fe400078e00ff */
[----:B------:R-:W-:Y:S02]  /*2c9ef0*/  @!P0 IMAD.MOV.U32 R0, RZ, RZ, 0x5368 ;  /* 0x00005368ff008424 */ /* 0x000fe400078e00ff */
[----:B------:R-:W-:Y:S01]  /*2c9f00*/  @!P0 IMAD.MOV.U32 R42, RZ, RZ, RZ ;  /* 0x000000ffff2a8224 */ /* 0x000fe200078e00ff */
        /* <DEDUP_REMOVED lines=9> */
.L_x_14787:
[----:B------:R-:W-:Y:S05]  /*2c9fa0*/  BSYNC.RECONVERGENT B0 ;  /* 0x0000000000007941 */ /* 0x000fea0003800200 */
.L_x_14786:
[----:B------:R-:W-:Y:S05]  /*2c9fb0*/  @!P1 BRA `(.L_x_14785) ;  /* 0x0000000800409947 */ /* 0x000fea0003800000 */
[----:B------:R-:W2:Y:S01]  /*2c9fc0*/  S2UR UR5, SR_CgaCtaId ;  /* 0x00000000000579c3 */ /* 0x000ea20000008800 */
[----:B------:R-:W-:Y:S02]  /*2c9fd0*/  UMOV UR4, 0x400 ;  /* 0x0000040000047882 */ /* 0x000fe40000000000 */
[----:B--2---:R-:W-:-:S09]  /*2c9fe0*/  ULEA UR4, UR5, UR4, 0x18 ;  /* 0x0000000405047291 */ /* 0x004fd2000f8ec0ff */
[----:B------:R-:W1:Y:S02]  /*2c9ff0*/  LDS.64 R40, [UR4] ;  /* 0x00000004ff287984 */ /* 0x000e640008000a00 */
[----:B-1----:R-:W-:-:S05]  /*2ca000*/  IMAD.WIDE R4, R7, 0x10, R40 ;  /* 0x0000001007047825 */ /* 0x002fca00078e0228 */
[----:B------:R-:W2:Y:S01]  /*2ca010*/  LD.E R49, desc[UR36][R4.64+0x30] ;  /* 0x0000302404317980 */ /* 0x000ea2000c101900 */
[----:B------:R-:W-:Y:S01]  /*2ca020*/  BSSY.RECONVERGENT B10, `(.L_x_14788) ;  /* 0x00000800000a7945 */ /* 0x000fe20003800200 */
[----:B--2--5:R-:W-:-:S13]  /*2ca030*/  ISETP.GE.AND P0, PT, R49, R42, PT ;  /* 0x0000002a3100720c */ /* 0x024fda0003f06270 */
[----:B------:R-:W-:Y:S05]  /*2ca040*/  @P0 BRA `(.L_x_14789) ;  /* 0x0000000400f40947 */ /* 0x000fea0003800000 */
[--C-:B------:R-:W-:Y:S01]  /*2ca050*/  IMAD.IADD R0, R42, 0x1, -R49.reuse ;  /* 0x000000012a007824 */ /* 0x100fe200078e0a31 */
[----:B------:R-:W-:Y:S01]  /*2ca060*/  BSSY.RECONVERGENT B11, `(.L_x_14790) ;  /* 0x00000390000b7945 */ /* 0x000fe20003800200 */
[----:B------:R-:W-:-:S03]  /*2ca070*/  IMAD.MOV.U32 R43, RZ, RZ, R49 ;  /* 0x000000ffff2b7224 */ /* 0x000fc600078e0031 */
[----:B------:R-:W-:-:S13]  /*2ca080*/  LOP3.LUT P0, R48, R0, 0x3, RZ, 0xc0, !PT ;  /* 0x0000000300307812 */ /* 0x000fda000780c0ff */
[----:B------:R-:W-:Y:S05]  /*2ca090*/  @!P0 BRA `(.L_x_14791) ;  /* 0x0000000000d48947 */ /* 0x000fea0003800000 */
[----:B------:R-:W-:Y:S01]  /*2ca0a0*/  IMAD.SHL.U32 R9, R49, 0x4, RZ ;  /* 0x0000000431097824 */ /* 0x000fe200078e00ff */
[----:B------:R-:W-:Y:S01]  /*2ca0b0*/  MOV R39, 0x0 ;  /* 0x0000000000277802 */ /* 0x000fe20000000f00 */
[----:B------:R-:W1:Y:S03]  /*2ca0c0*/  LDCU.64 UR4, c[0x4][0x18] ;  /* 0x01000300ff0477ac */ /* 0x000e660008000a00 */
[--C-:B0-----:R-:W-:Y:S02]  /*2ca0d0*/  SHF.R.S32.HI R3, RZ, 0x1f, R9.reuse ;  /* 0x0000001fff037819 */ /* 0x101fe40000011409 */
[----:B------:R-:W-:-:S04]  /*2ca0e0*/  IADD3 R8, P0, P1, R40, R34, R9 ;  /* 0x0000002228087210 */ /* 0x000fc8000791e009 */
[----:B------:R-:W-:-:S05]  /*2ca0f0*/  IADD3.X R9, PT, PT, R41, R35, R3, P0, P1 ;  /* 0x0000002329097210 */ /* 0x000fca00007e2403 */
[----:B------:R-:W2:Y:S01]  /*2ca100*/  LD.E.S8 R0, desc[UR36][R8.64+0x20] ;  /* 0x0000202408007980 */ /* 0x000ea2000c101300 */
[----:B------:R0:W3:Y:S01]  /*2ca110*/  LDC.64 R10, c[0x4][R39] ;  /* 0x01000000270a7b82 */ /* 0x0000e20000000a00 */
[----:B------:R-:W-:Y:S02]  /*2ca120*/  IMAD.U32 R16, RZ, RZ, UR42 ;  /* 0x0000002aff107e24 */ /* 0x000fe4000f8e00ff */
[----:B-1----:R-:W-:Y:S02]  /*2ca130*/  IMAD.U32 R4, RZ, RZ, UR4 ;  /* 0x00000004ff047e24 */ /* 0x002fe4000f8e00ff */
[----:B------:R-:W-:Y:S01]  /*2ca140*/  IMAD.U32 R5, RZ, RZ, UR5 ;  /* 0x00000005ff057e24 */ /* 0x000fe2000f8e00ff */
[----:B------:R-:W-:-:S05]  /*2ca150*/  IADD3 R16, P0, PT, R16, 0x58, RZ ;  /* 0x0000005810107810 */ /* 0x000fca0007f1e0ff */
[----:B------:R-:W-:Y:S02]  /*2ca160*/  IMAD.X R33, RZ, RZ, UR43, P0 ;  /* 0x0000002bff217e24 */ /* 0x000fe400080e06ff */
[----:B------:R-:W-:Y:S02]  /*2ca170*/  IMAD.MOV.U32 R6, RZ, RZ, R16 ;  /* 0x000000ffff067224 */ /* 0x000fe400078e0010 */
[----:B------:R-:W-:Y:S01]  /*2ca180*/  IMAD.MOV.U32 R7, RZ, RZ, R33 ;  /* 0x000000ffff077224 */ /* 0x000fe200078e0021 */
[----:B--23--:R0:W-:Y:S06]  /*2ca190*/  STL [R1+0x60], R0 ;  /* 0x0000600001007387 */ /* 0x00c1ec0000100800 */
[----:B------:R-:W-:-:S07]  /*2ca1a0*/  LEPC R20, `(.L_x_14792) ;  /* 0x000000001014794e */ /* 0x000fce0000000000 */
[----:B0-----:R-:W-:Y:S05]  /*2ca1b0*/  CALL.ABS.NOINC R10 ;  /* 0x000000000a007343 */ /* 0x001fea0003c00000 */
.L_x_14792:
        /* <DEDUP_REMOVED lines=17> */
.L_x_14793:
        /* <DEDUP_REMOVED lines=17> */
.L_x_14794:
[----:B------:R-:W-:-:S07]  /*2ca3e0*/  VIADD R43, R49, 0x3 ;  /* 0x00000003312b7836 */ /* 0x000fce0000000000 */
.L_x_14791:
[----:B------:R-:W-:Y:S05]  /*2ca3f0*/  BSYNC.RECONVERGENT B11 ;  /* 0x00000000000b7941 */ /* 0x000fea0003800200 */
.L_x_14790:
[----:B------:R-:W-:-:S05]  /*2ca400*/  IMAD.IADD R0, R49, 0x1, -R42 ;  /* 0x0000000131007824 */ /* 0x000fca00078e0a2a */
[----:B------:R-:W-:-:S13]  /*2ca410*/  ISETP.GT.U32.AND P0, PT, R0, -0x4, PT ;  /* 0xfffffffc0000780c */ /* 0x000fda0003f04070 */
[----:B------:R-:W-:Y:S05]  /*2ca420*/  @P0 BRA `(.L_x_14789) ;  /* 0x0000000000fc0947 */ /* 0x000fea0003800000 */
.L_x_14799:
        /* <DEDUP_REMOVED lines=18> */
.L_x_14795:
        /* <DEDUP_REMOVED lines=14> */
.L_x_14796:
        /* <DEDUP_REMOVED lines=14> */
.L_x_14797:
        /* <DEDUP_REMOVED lines=14> */
.L_x_14798:
[----:B------:R-:W-:-:S05]  /*2ca7f0*/  VIADD R43, R43, 0x4 ;  /* 0x000000042b2b7836 */ /* 0x000fca0000000000 */
[----:B------:R-:W-:-:S13]  /*2ca800*/  ISETP.NE.AND P0, PT, R43, R42, PT ;  /* 0x0000002a2b00720c */ /* 0x000fda0003f05270 */
[----:B------:R-:W-:Y:S05]  /*2ca810*/  @P0 BRA `(.L_x_14799) ;  /* 0xfffffffc00040947 */ /* 0x000fea000383ffff */
.L_x_14789:
[----:B------:R-:W-:Y:S05]  /*2ca820*/  BSYNC.RECONVERGENT B10 ;  /* 0x00000000000a7941 */ /* 0x000fea0003800200 */
.L_x_14788:
[----:B------:R-:W-:Y:S01]  /*2ca830*/  MOV R0, 0x0 ;  /* 0x0000000000007802 */ /* 0x000fe20000000f00 */
[----:B------:R-:W1:Y:S01]  /*2ca840*/  LDCU.64 UR4, c[0x4][0x20] ;  /* 0x01000400ff0477ac */ /* 0x000e620008000a00 */
[----:B------:R-:W-:Y:S02]  /*2ca850*/  CS2R R6, SRZ ;  /* 0x0000000000067805 */ /* 0x000fe4000001ff00 */
[----:B------:R2:W3:Y:S01]  /*2ca860*/  LDC.64 R8, c[0x4][R0] ;  /* 0x0100000000087b82 */ /* 0x0004e20000000a00 */
[----:B-1----:R-:W-:Y:S02]  /*2ca870*/  IMAD.U32 R4, RZ, RZ, UR4 ;  /* 0x00000004ff047e24 */ /* 0x002fe4000f8e00ff */
[----:B--2---:R-:W-:-:S07]  /*2ca880*/  IMAD.U32 R5, RZ, RZ, UR5 ;  /* 0x00000005ff057e24 */ /* 0x004fce000f8e00ff */
[----:B------:R-:W-:-:S07]  /*2ca890*/  LEPC R20, `(.L_x_14800) ;  /* 0x000000001014794e */ /* 0x000fce0000000000 */
[----:B0--3--:R-:W-:Y:S05]  /*2ca8a0*/  CALL.ABS.NOINC R8 ;  /* 0x0000000008007343 */ /* 0x009fea0003c00000 */
.L_x_14800:
[----:B------:R-:W5:Y:S02]  /*2ca8b0*/  LDL R0, [UR45] ;  /* 0x0000002dff007983 */ /* 0x000f640008100800 */
.L_x_14785:
[----:B------:R-:W-:Y:S05]  /*2ca8c0*/  BSYNC.RECONVERGENT B6 ;  /* 0x0000000000067941 */ /* 0x000fea0003800200 */
.L_x_14784:
[----:B-----5:R-:W-:Y:S01]  /*2ca8d0*/  ISETP.NE.AND P0, PT, R0, RZ, PT ;  /* 0x000000ff0000720c */ /* 0x020fe20003f05270 */
[----:B-1----:R-:W-:Y:S02]  /*2ca8e0*/  IMAD.MOV.U32 R4, RZ, RZ, R28 ;  /* 0x000000ffff047224 */ /* 0x002fe400078e001c */
[----:B------:R-:W-:-:S10]  /*2ca8f0*/  IMAD.MOV.U32 R5, RZ, RZ, 0x0 ;  /* 0x00000000ff057424 */ /* 0x000fd400078e00ff */
[----:B------:R-:W-:Y:S05]  /*2ca900*/  @P0 BREAK B7 ;  /* 0x0000000000070942 */ /* 0x000fea0003800000 */
[----:B------:R-:W-:Y:S05]  /*2ca910*/  @P0 BREAK B9 ;  /* 0x0000000000090942 */ /* 0x000fea0003800000 */
[----:B------:R-:W-:Y:S05]  /*2ca920*/  @P0 BREAK B8 ;  /* 0x0000000000080942 */ /* 0x000fea0003800000 */
[----:B0-----:R-:W-:Y:S05]  /*2ca930*/  @P0 RET.REL.NODEC R4 `(_Z5entryPcS_PiPxS1_S0_S0_P19HostDeviceInterfacei) ;  /* 0xffffd35404b00950 */ /* 0x001fea0003c3ffff */
[----:B------:R-:W0:Y:S01]  /*2ca940*/  S2UR UR5, SR_CgaCtaId ;  /* 0x00000000000579c3 */ /* 0x000e220000008800 */
[----:B------:R-:W-:Y:S02]  /*2ca950*/  UMOV UR4, 0x400 ;  /* 0x0000040000047882 */ /* 0x000fe40000000000 */
[----:B0-----:R-:W-:-:S09]  /*2ca960*/  ULEA UR4, UR5, UR4, 0x18 ;  /* 0x0000000405047291 */ /* 0x001fd2000f8ec0ff */
[----:B------:R-:W0:Y:S02]  /*2ca970*/  LDS.64 R4, [UR4] ;  /* 0x00000004ff047984 */ /* 0x000e240008000a00 */
[----:B0-----:R-:W-:-:S05]  /*2ca980*/  IMAD.WIDE R4, R45, 0x10, R4 ;  /* 0x000000102d047825 */ /* 0x001fca00078e0204 */
[----:B------:R-:W2:Y:S02]  /*2ca990*/  LD.E R42, desc[UR36][R4.64+0xc] ;  /* 0x00000c24042a7980 */ /* 0x000ea4000c101900 */
[----:B--2---:R-:W-:-:S13]  /*2ca9a0*/  ISETP.GE.AND P0, PT, R42, 0x1, PT ;  /* 0x000000012a00780c */ /* 0x004fda0003f06270 */
[----:B------:R-:W-:Y:S05]  /*2ca9b0*/  @!P0 BRA `(.L_x_13293) ;  /* 0x0000000400dc8947 */ /* 0x000fea0003800000 */
[----:B------:R-:W-:-:S07]  /*2ca9c0*/  IMAD.MOV.U32 R39, RZ, RZ, RZ ;  /* 0x000000ffff277224 */ /* 0x000fce00078e00ff */
.L_x_14809:
[----:B------:R-:W-:Y:S01]  /*2ca9d0*/  ISETP.NE.AND P1, PT, R45, -0x1, PT ;  /* 0xffffffff2d00780c */ /* 0x000fe20003f25270 */
[----:B------:R-:W-:Y:S05]  /*2ca9e0*/  YIELD ;  /* 0x0000000000007946 */ /* 0x000fea0003800000 */
[----:B------:R-:W-:Y:S07]  /*2ca9f0*/  BSSY.RECONVERGENT B0, `(.L_x_14801) ;  /* 0x000005c000007945 */ /* 0x000fee0003800200 */
[----:B------:R-:W-:Y:S01]  /*2caa00*/  @!P1 IMAD.MOV.U32 R0, RZ, RZ, 0x5368 ;  /* 0x00005368ff009424 */ /* 0x000fe200078e00ff */
[----:B------:R-:W-:Y:S01]  /*2caa10*/  @!P1 PLOP3.LUT P0, PT, PT, PT, PT, 0x8, 0x80 ;  /* 0x000000000080981c */ /* 0x000fe20003f0e170 */
[----:B------:R-:W-:-:S03]  /*2caa20*/  @!P1 IMAD.MOV.U32 R43, RZ, RZ, RZ ;  /* 0x000000ffff2b9224 */ /* 0x000fc600078e00ff */
[----:B------:R0:W-:Y:S01]  /*2caa30*/  @!P1 STL [UR45], R0 ;  /* 0x00000000ff009987 */ /* 0x0001e2000810082d */
[----:B------:R-:W-:Y:S08]  /*2caa40*/  @!P1 BRA `(.L_x_14802) ;  /* 0x0000000400589947 */ /* 0x000ff00003800000 */
        /* <DEDUP_REMOVED lines=50> */
.L_x_14805:
[----:B------:R-:W-:Y:S05]  /*2cad70*/  BSYNC.RECONVERGENT B1 ;  /* 0x0000000000017941 */ /* 0x000fea0003800200 */
.L_x_14804:
        /* <DEDUP_REMOVED lines=26> */
.L_x_14807:
[----:B------:R-:W-:Y:S05]  /*2caf20*/  BSYNC.RECONVERGENT B1 ;  /* 0x0000000000017941 */ /* 0x000fea0003800200 */
.L_x_14806:
[----:B------:R2:W-:Y:S01]  /*2caf30*/  STL [UR45], R0 ;  /* 0x00000000ff007987 */ /* 0x0005e2000810082d */
[----:B------:R-:W-:Y:S01]  /*2caf40*/  ISETP.EQ.AND P0, PT, R0, RZ, PT ;  /* 0x000000ff0000720c */ /* 0x000fe20003f02270 */
[----:B------:R-:W-:Y:S01]  /*2caf50*/  IMAD.MOV.U32 R43, RZ, RZ, RZ ;  /* 0x000000ffff2b7224 */ /* 0x000fe200078e00ff */
[----:B------:R-:W-:Y:S11]  /*2caf60*/  BRA `(.L_x_14802) ;  /* 0x0000000000107947 */ /* 0x000ff60003800000 */
.L_x_14803:
[----:B------:R-:W-:-:S05]  /*2caf70*/  LEA R4, P0, R39, R8, 0x2 ;  /* 0x0000000827047211 */ /* 0x000fca00078010ff */
[----:B------:R-:W-:-:S05]  /*2caf80*/  IMAD.X R5, RZ, RZ, R9, P0 ;  /* 0x000000ffff057224 */ /* 0x000fca00000e0609 */
[----:B------:R1:W5:Y:S01]  /*2caf90*/  LD.E R43, desc[UR36][R4.64+0x20] ;  /* 0x00002024042b7980 */ /* 0x000362000c101900 */
[----:B------:R-:W-:-:S13]  /*2cafa0*/  PLOP3.LUT P0, PT, PT, PT, PT, 0x80, 0x8 ;  /* 0x000000000008781c */ /* 0x000fda0003f0f070 */
.L_x_14802:
[----:B------:R-:W-:Y:S05]  /*2cafb0*/  BSYNC.RECONVERGENT B0 ;  /* 0x0000000000007941 */ /* 0x000fea0003800200 */
.L_x_14801:
[----:B01----:R-:W-:Y:S01]  /*2cafc0*/  IMAD.MOV.U32 R4, RZ, RZ, R28 ;  /* 0x000000ffff047224 */ /* 0x003fe200078e001c */
[----:B------:R-:W-:Y:S05]  /*2cafd0*/  @!P0 BREAK B7 ;  /* 0x0000000000078942 */ /* 0x000fea0003800000 */
[----:B------:R-:W-:Y:S01]  /*2cafe0*/  IMAD.MOV.U32 R5, RZ, RZ, 0x0 ;  /* 0x00000000ff057424 */ /* 0x000fe200078e00ff */
[----:B------:R-:W-:Y:S05]  /*2caff0*/  @!P0 BREAK B9 ;  /* 0x0000000000098942 */ /* 0x000fea0003800000 */
[----:B------:R-:W-:Y:S05]  /*2cb000*/  @!P0 BREAK B8 ;  /* 0x0000000000088942 */ /* 0x000fea0003800000 */
[----:B--2--5:R-:W-:Y:S05]  /*2cb010*/  @!P0 RET.REL.NODEC R4 `(_Z5entryPcS_PiPxS1_S0_S0_P19HostDeviceInterfacei) ;  /* 0xffffd34c04f88950 */ /* 0x024fea0003c3ffff */
[----:B------:R-:W0:Y:S01]  /*2cb020*/  LDC R64, c[0x0][0x380] ;  /* 0x0000e000ff407b82 */ /* 0x000e220000000800 */
[----:B------:R-:W-:Y:S01]  /*2cb030*/  BSSY B11, `(.L_x_14808) ;  /* 0x00000040000b7945 */ /* 0x000fe20003800000 */
[----:B------:R-:W-:-:S06]  /*2cb040*/  MOV R62, 0x2cb070 ;  /* 0x002cb070003e7802 */ /* 0x000fcc0000000f00 */
[----:B------:R-:W1:Y:S02]  /*2cb050*/  LDC R65, c[0x0][0x384] ;  /* 0x0000e100ff417b82 */ /* 0x000e640000000800 */
[----:B01----:R-:W-:Y:S05]  /*2cb060*/  CALL.REL.NOINC `($_Z5entryPcS_PiPxS1_S0_S0_P19HostDeviceInterfacei$_Z47edu_syr_pcpratts_rootbeer_runtime_HamaPeer_sendPciiPi) ;  /* 0xffffe30000287944 */ /* 0x003fea0003c3ffff */
[----:B------:R-:W-:Y:S05]  /*2cb070*/  BSYNC B11 ;  /* 0x00000000000b7941 */ /* 0x000fea0003800000 */
.L_x_14808:
        /* <DEDUP_REMOVED lines=8> */
[----:B------:R-:W-:-:S05]  /*2cb100*/  VIADD R39, R39, 0x1 ;  /* 0x0000000127277836 */ /* 0x000fca0000000000 */
[----:B------:R-:W-:-:S13]  /*2cb110*/  ISETP.NE.AND P0, PT, R39, R42, PT ;  /* 0x0000002a2700720c */ /* 0x000fda0003f05270 */
[----:B------:R-:W-:Y:S05]  /*2cb120*/  @P0 BRA `(.L_x_14809) ;  /* 0xfffffff800280947 */ /* 0x000fea000383ffff */
.L_x_13293:
[----:B------:R-:W-:Y:S05]  /*2cb130*/  BSYNC B7 ;  /* 0x0000000000077941 */ /* 0x000fea0003800000 */
.L_x_13292:
[----:B------:R-:W-:-:S05]  /*2cb140*/  VIADD R44, R44, 0x1 ;  /* 0x000000012c2c7836 */ /* 0x000fca0000000000 */
[----:B------:R-:W-:-:S13]  /*2cb150*/  ISETP.NE.AND P0, PT, R44, R25, PT ;  /* 0x000000192c00720c */ /* 0x000fda0003f05270 */
[----:B------:R-:W-:Y:S05]  /*2cb160*/  @P0 BRA `(.L_x_14810) ;  /* 0xfffffb5c00c40947 */ /* 0x000fea000383ffff */
.L_x_12941:
[----:B------:R-:W-:Y:S05]  /*2cb170*/  BSYNC B9 ;  /* 0x0000000000097941 */ /* 0x000fea0003800000 */
.L_x_12940:
[----:B------:R-:W-:Y:S01]  /*2cb180*/  IMAD.MOV R3, RZ, RZ, -R29 ;  /* 0x000000ffff037224 */ /* 0x000fe200078e0a1d */
[----:B------:R-:W-:Y:S04]  /*2cb190*/  BSSY B9, `(.L_x_14811) ;  /* 0x00000ab000097945 */ /* 0x000fe80003800000 */
[----:B------:R-:W-:-:S13]  /*2cb1a0*/  ISETP.NE.AND P0, PT, R30, R3, PT ;  /* 0x000000031e00720c */ /* 0x000fda0003f05270 */
[----:B------:R-:W-:Y:S05]  /*2cb1b0*/  @P0 BRA `(.L_x_14812) ;  /* 0x0000000800a00947 */ /* 0x000fea0003800000 */
[----:B------:R-:W-:Y:S01]  /*2cb1c0*/  BSSY B7, `(.L_x_14813) ;  /* 0x00000a0000077945 */ /* 0x000fe20003800000 */
[----:B------:R-:W-:Y:S01]  /*2cb1d0*/  IMAD.MOV.U32 R34, RZ, RZ, RZ ;  /* 0x000000ffff227224 */ /* 0x000fe200078e00ff */
[----:B------:R-:W-:Y:S01]  /*2cb1e0*/  PRMT R0, RZ, 0x7610, R0 ;  /* 0x00007610ff007816 */ /* 0x000fe20000000000 */
[----:B------:R-:W-:-:S07]  /*2cb1f0*/  IMAD.MOV.U32 R16, RZ, RZ, RZ ;  /* 0x000000ffff107224 */ /* 0x000fce00078e00ff */
.L_x_14826:
[----:B------:R-:W-:Y:S01]  /*2cb200*/  ISETP.NE.AND P0, PT, R34, 0x186a0, PT ;  /* 0x000186a02200780c */ /* 0x000fe20003f05270 */
[----:B------:R-:W-:-:S12]  /*2cb210*/  YIELD ;  /* 0x0000000000007946 */ /* 0x000fd80003800000 */
[----:B------:R-:W-:Y:S05]  /*2cb220*/  @!P0 BRA `(.L_x_14814) ;  /* 0x0000000800648947 */ /* 0x000fea0003800000 */
[----:B------:R-:W-:Y:S01]  /*2cb230*/  LOP3.LUT P0, RZ, R0, 0xff, RZ, 0xc0, !PT ;  /* 0x000000ff00ff7812 */ /* 0x000fe2000780c0ff */
[----:B------:R-:W-:Y:S05]  /*2cb240*/  WARPSYNC.ALL ;  /* 0x0000000000007948 */ /* 0x000fea0003800000 */
[----:B------:R-:W-:Y:S07]  /*2cb250*/  BAR.SYNC.DEFER_BLOCKING 0x0 ;  /* 0x0000000000007b1d */ /* 0x000fee0000010000 */
[----:B------:R-:W-:Y:S05]  /*2cb260*/  @P0 BRA `(.L_x_14814) ;  /* 0x0000000800540947 */ /* 0x000fea0003800000 */
[----:B------:R-:W0:Y:S02]  /*2cb270*/  LDC.64 R32, c[0x4][0x10] ;  /* 0x01000400ff207b82 */ /* 0x000e240000000a00 */
[----:B0-----:R-:W2:Y:S01]  /*2cb280*/  LDG.E.64 R4, desc[UR36][R32.64] ;  /* 0x0000002420047981 */ /* 0x001ea2000c1e1b00 */
[----:B------:R-:W-:Y:S02]  /*2cb290*/  IMAD.MOV.U32 R6, RZ, RZ, -0x1 ;  /* 0xffffffffff067424 */ /* 0x000fe400078e00ff */
[----:B------:R-:W-:-:S05]  /*2cb2a0*/  IMAD.MOV.U32 R7, RZ, RZ, R17 ;  /* 0x000000ffff077224 */ /* 0x000fca00078e0011 */
        /* <DEDUP_REMOVED lines=24> */
.L_x_14819:
[----:B------:R0:W5:Y:S02]  /*2cb430*/  LDG.E.64 R8, desc[UR36][R32.64] ;  /* 0x0000002420087981 */ /* 0x000164000c1e1b00 */
.L_x_14818:
[----:B------:R-:W-:Y:S05]  /*2cb440*/  BSYNC.RECONVERGENT B10 ;  /* 0x00000000000a7941 */ /* 0x000fea0003800200 */
.L_x_14817:
[----:B------:R-:W-:Y:S01]  /*2cb450*/  BSSY B0, `(.L_x_14820) ;  /* 0x0000009000007945 */ /* 0x000fe20003800000 */
[----:B------:R-:W-:-:S07]  /*2cb460*/  IMAD.MOV.U32 R0, RZ, RZ, RZ ;  /* 0x000000ffff007224 */ /* 0x000fce00078e00ff */
.L_x_14821:
        /* <DEDUP_REMOVED lines=8> */
.L_x_14820:
[----:B------:R-:W-:Y:S02]  /*2cb4f0*/  IMAD.MOV.U32 R3, RZ, RZ, 0xb ;  /* 0x0000000bff037424 */ /* 0x000fe400078e00ff */
[----:B------:R-:W-:Y:S02]  /*2cb500*/  IMAD.MOV.U32 R5, RZ, RZ, 0x8 ;  /* 0x00000008ff057424 */ /* 0x000fe400078e00ff */
[----:B------:R-:W-:Y:S01]  /*2cb510*/  IMAD.MOV.U32 R4, RZ, RZ, 0x1 ;  /* 0x00000001ff047424 */ /* 0x000fe200078e00ff */
        /* <DEDUP_REMOVED lines=20> */
.L_x_14824:
        /* <DEDUP_REMOVED lines=57> */
.L_x_14823:
[----:B------:R-:W-:Y:S05]  /*2cb9f0*/  BSYNC B0 ;  /* 0x0000000000007941 */ /* 0x000fea0003800000 */
.L_x_14822:
[----:B------:R-:W-:Y:S02]  /*2cba00*/  IMAD.MOV.U32 R3, RZ, RZ, 0x21 ;  /* 0x00000021ff037424 */ /* 0x000fe400078e00ff */
[----:B------:R-:W-:Y:S02]  /*2cba10*/  IMAD.MOV.U32 R5, RZ, RZ, 0x8 ;  /* 0x00000008ff057424 */ /* 0x000fe400078e00ff */
[----:B------:R-:W-:Y:S01]  /*2cba20*/  IMAD.MOV.U32 R7, RZ, RZ, -0x1 ;  /* 0xffffffffff077424 */ /* 0x000fe200078e00ff */
[----:B-----5:R0:W-:Y:S01]  /*2cba30*/  ST.E.STRONG.SYS desc[UR36][R32.64+0xc], R3 ;  /* 0x00000c0320007985 */ /* 0x0201e2000c115924 */
[----:B------:R-:W-:-:S03]  /*2cba40*/  IMAD.MOV.U32 R0, RZ, RZ, 0x1 ;  /* 0x00000001ff007424 */ /* 0x000fc600078e00ff */
        /* <DEDUP_REMOVED lines=15> */
.L_x_14816:
[C---:B------:R-:W-:Y:S01]  /*2cbb40*/  ISETP.GT.AND P0, PT, R16.reuse, 0x31, PT ;  /* 0x000000311000780c */ /* 0x040fe20003f04270 */
[----:B------:R-:W-:Y:S01]  /*2cbb50*/  VIADD R16, R16, 0x1 ;  /* 0x0000000110107836 */ /* 0x000fe20000000000 */
[----:B------:R-:W-:-:S04]  /*2cbb60*/  PRMT R0, RZ, 0x7610, R0 ;  /* 0x00007610ff007816 */ /* 0x000fc80000000000 */
[----:B------:R-:W-:-:S07]  /*2cbb70*/  SEL R16, R16, RZ, !P0 ;  /* 0x000000ff10107207 */ /* 0x000fce0004000000 */
.L_x_14825:
[----:B------:R-:W-:Y:S05]  /*2cbb80*/  BSYNC B6 ;  /* 0x0000000000067941 */ /* 0x000fea0003800000 */
.L_x_14815:
[----:B------:R-:W-:Y:S01]  /*2cbb90*/  ISETP.GE.AND P0, PT, R16, 0x64, PT ;  /* 0x000000641000780c */ /* 0x000fe20003f06270 */
[----:B------:R-:W-:-:S12]  /*2cbba0*/  VIADD R34, R34, 0x1 ;  /* 0x0000000122227836 */ /* 0x000fd80000000000 */
[----:B------:R-:W-:Y:S05]  /*2cbbb0*/  @!P0 BRA `(.L_x_14826) ;  /* 0xfffffff400908947 */ /* 0x000fea000383ffff */
.L_x_14814:
[----:B------:R-:W-:Y:S05]  /*2cbbc0*/  BSYNC B7 ;  /* 0x0000000000077941 */ /* 0x000fea0003800000 */
.L_x_14813:
[----:B------:R-:W2:Y:S01]  /*2cbbd0*/  LDL R0, [UR45] ;  /* 0x0000002dff007983 */ /* 0x000ea20008100800 */
[----:B------:R-:W-:Y:S02]  /*2cbbe0*/  IMAD.MOV.U32 R4, RZ, RZ, R28 ;  /* 0x000000ffff047224 */ /* 0x000fe400078e001c */
[----:B------:R-:W-:Y:S01]  /*2cbbf0*/  IMAD.MOV.U32 R5, RZ, RZ, 0x0 ;  /* 0x00000000ff057424 */ /* 0x000fe200078e00ff */
[----:B--2---:R-:W-:-:S13]  /*2cbc00*/  ISETP.NE.AND P0, PT, R0, RZ, PT ;  /* 0x000000ff0000720c */ /* 0x004fda0003f05270 */
[----:B------:R-:W-:Y:S05]  /*2cbc10*/  @P0 BREAK B9 ;  /* 0x0000000000090942 */ /* 0x000fea0003800000 */
[----:B------:R-:W-:Y:S05]  /*2cbc20*/  @P0 BREAK B8 ;  /* 0x0000000000080942 */ /* 0x000fea0003800000 */
[----:B------:R-:W-:Y:S05]  /*2cbc30*/  @P0 RET.REL.NODEC R4 `(_Z5entryPcS_PiPxS1_S0_S0_P19HostDeviceInterfacei) ;  /* 0xffffd34004f00950 */ /* 0x000fea0003c3ffff */
.L_x_14812:
[----:B------:R-:W-:Y:S05]  /*2cbc40*/  BSYNC B9 ;  /* 0x0000000000097941 */ /* 0x000fea0003800000 */
.L_x_14811:
        /* <DEDUP_REMOVED lines=8> */
[----:B------:R-:W-:Y:S01]  /*2cbcd0*/  IMAD.MOV R3, RZ, RZ, -R29 ;  /* 0x000000ffff037224 */ /* 0x000fe200078e0a1d */
[----:B------:R-:W-:Y:S04]  /*2cbce0*/  BSSY B7, `(.L_x_14827) ;  /* 0x00010b5000077945 */ /* 0x000fe80003800000 */
[----:B------:R-:W-:-:S13]  /*2cbcf0*/  ISETP.NE.AND P0, PT, R30, R3, PT ;  /* 0x000000031e00720c */ /* 0x000fda0003f05270 */
[----:B------:R-:W-:Y:S05]  /*2cbd00*/  @P0 BRA `(.L_x_14828) ;  /* 0x0000010800c80947 */ /* 0x000fea0003800000 */
[----:B------:R-:W-:Y:S01]  /*2cbd10*/  ISETP.GE.AND P0, PT, R25, 0x1, PT ;  /* 0x000000011900780c */ /* 0x000fe20003f06270 */
[----:B------:R-:W-:-:S12]  /*2cbd20*/  BSSY B0, `(.L_x_14829) ;  /* 0x00000dc000007945 */ /* 0x000fd80003800000 */
[----:B------:R-:W-:Y:S05]  /*2cbd30*/  @!P0 BRA `(.L_x_14830) ;  /* 0x0000000c00688947 */ /* 0x000fea0003800000 */
[----:B------:R-:W-:-:S07]  /*2cbd40*/  IMAD.MOV.U32 R0, RZ, RZ, RZ ;  /* 0x000000ffff007224 */ /* 0x000fce00078e00ff */
.L_x_14848:
[----:B------:R-:W-:Y:S01]  /*2cbd50*/  ISETP.GE.AND P0, PT, R24, 0x1, PT ;  /* 0x000000011800780c */ /* 0x000fe20003f06270 */
[----:B------:R-:W-:Y:S05]  /*2cbd60*/  YIELD ;  /* 0x0000000000007946 */ /* 0x000fea0003800000 */
[----:B------:R-:W-:Y:S01]  /*2cbd70*/  BSSY B1, `(.L_x_14831) ;  /* 0x0000072000017945 */ /* 0x000fe20003800000 */
[----:B------:R-:W-:-:S06]  /*2cbd80*/  IMAD.MOV.U32 R3, RZ, RZ, RZ ;  /* 0x000000ffff037224 */ /* 0x000fcc00078e00ff */
[----:B------:R-:W-:Y:S05]  /*2cbd90*/  @!P0 BRA `(.L_x_14832) ;  /* 0x0000000400bc8947 */ /* 0x000fea0003800000 */
[----:B------:R-:W-:Y:S02]  /*2cbda0*/  IMAD R12, R24, R0, RZ ;  /* 0x00000000180c7224 */ /* 0x000fe400078e02ff */
[----:B------:R-:W-:Y:S02]  /*2cbdb0*/  IMAD.MOV.U32 R3, RZ, RZ, RZ ;  /* 0x000000ffff037224 */ /* 0x000fe400078e00ff */
[----:B------:R-:W-:-:S07]  /*2cbdc0*/  IMAD.MOV.U32 R13, RZ, RZ, RZ ;  /* 0x000000ffff0d7224 */ /* 0x000fce00078e00ff */
.L_x_14840:
[----:B------:R-:W-:Y:S01]  /*2cbdd0*/  IMAD.IADD R5, R12, 0x1, R13 ;  /* 0x000000010c057824 */ /* 0x000fe200078e020d */
[----:B------:R-:W-:Y:S05]  /*2cbde0*/  YIELD ;  /* 0x0000000000007946 */ /* 0x000fea0003800000 */
[----:B------:R-:W-:Y:S01]  /*2cbdf0*/  IMAD R33, R5, 0x8, R18 ;  /* 0x0000000805217824 */ /* 0x000fe200078e0212 */
[----:B------:R-:W-:Y:S01]  /*2cbe00*/  BSSY.RECONVERGENT B2, `(.L_x_14833) ;  /* 0x0000060000027945 */ /* 0x000fe20003800200 */
[----:B------:R-:W-:-:S03]  /*2cbe10*/  VIADD R13, R13, 0x1 ;  /* 0x000000010d0d7836 */ /* 0x000fc60000000000 */
[----:B------:R-:W-:Y:S02]  /*2cbe20*/  ISETP.GE.U32.AND P0, PT, R33, 0x9ff8, PT ;  /* 0x00009ff82100780c */ /* 0x000fe40003f06070 */
[----:B------:R-:W-:-:S11]  /*2cbe30*/  ISETP.NE.AND P2, PT, R13, R24, PT ;  /* 0x000000180d00720c */ /* 0x000fd60003f45270 */
        /* <DEDUP_REMOVED lines=47> */
.L_x_14836:
[----:B------:R-:W-:Y:S05]  /*2cc130*/  BSYNC.RECONVERGENT B3 ;  /* 0x0000000000037941 */ /* 0x000fea0003800200 */
.L_x_14835:
        /* <DEDUP_REMOVED lines=27> */
.L_x_14838:
[----:B------:R-:W-:Y:S05]  /*2cc2f0*/  BSYNC.RECONVERGENT B3 ;  /* 0x0000000000037941 */ /* 0x000fea0003800200 */
.L_x_14837:
[----:B------:R1:W-:Y:S01]  /*2cc300*/  STL [UR45], R3 ;  /* 0x00000003ff007987 */ /* 0x0003e2000810082d */
[----:B------:R-:W-:Y:S01]  /*2cc310*/  ISETP.NE.AND P0, PT, R3, RZ, PT ;  /* 0x000000ff0300720c */ /* 0x000fe20003f05270 */
[----:B------:R-:W-:-:S12]  /*2cc320*/  BRA `(.L_x_14839) ;  /* 0x0000000000347947 */ /* 0x000fd80003800000 */
.L_x_14834:
[----:B------:R-:W0:Y:S01]  /*2cc330*/  S2UR UR5, SR_CgaCtaId ;  /* 0x00000000000579c3 */ /* 0x000e220000008800 */
[----:B------:R-:W-:Y:S01]  /*2cc340*/  UMOV UR4, 0x400 ;  /* 0x0000040000047882 */ /* 0x000fe20000000000 */
[----:B------:R-:W-:Y:S01]  /*2cc350*/  PLOP3.LUT P0, PT, PT, PT, PT, 0x8, 0x80 ;  /* 0x000000000080781c */ /* 0x000fe20003f0e170 */
[----:B------:R-:W-:-:S04]  /*2cc360*/  UIADD3 UR4, UPT, UPT, UR4, 0x18, URZ ;  /* 0x0000001804047890 */ /* 0x000fc8000fffe0ff */
[----:B0-----:R-:W-:-:S09]  /*2cc370*/  ULEA UR4, UR5, UR4, 0x18 ;  /* 0x0000000405047291 */ /* 0x001fd2000f8ec0ff */
[----:B------:R0:W-:Y:S04]  /*2cc380*/  STS.U8 [R33+UR4], RZ ;  /* 0x000000ff21007988 */ /* 0x0001e80008000004 */
[----:B------:R0:W-:Y:S04]  /*2cc390*/  STS.U8 [R33+UR4+0x1], RZ ;  /* 0x000001ff21007988 */ /* 0x0001e80008000004 */
[----:B------:R0:W-:Y:S04]  /*2cc3a0*/  STS.U8 [R33+UR4+0x2], RZ ;  /* 0x000002ff21007988 */ /* 0x0001e80008000004 */
[----:B------:R0:W-:Y:S04]  /*2cc3b0*/  STS.U8 [R33+UR4+0x3], RZ ;  /* 0x000003ff21007988 */ /* 0x0001e80008000004 */
[----:B------:R0:W-:Y:S04]  /*2cc3c0*/  STS.U8 [R33+UR4+0x4], RZ ;  /* 0x000004ff21007988 */ /* 0x0001e80008000004 */
[----:B------:R0:W-:Y:S04]  /*2cc3d0*/  STS.U8 [R33+UR4+0x5], RZ ;  /* 0x000005ff21007988 */ /* 0x0001e80008000004 */
[----:B------:R0:W-:Y:S04]  /*2cc3e0*/  STS.U8 [R33+UR4+0x6], RZ ;  /* 0x000006ff21007988 */ /* 0x0001e80008000004 */
[----:B------:R0:W-:Y:S02]  /*2cc3f0*/  STS.U8 [R33+UR4+0x7], RZ ;  /* 0x000007ff21007988 */ /* 0x0001e40008000004 */
.L_x_14839:
[----:B------:R-:W-:Y:S05]  /*2cc400*/  BSYNC.RECONVERGENT B2 ;  /* 0x0000000000027941 */ /* 0x000fea0003800200 */
.L_x_14833:
[----:B0-----:R-:W-:Y:S01]  /*2cc410*/  IMAD.MOV.U32 R4, RZ, RZ, R28 ;  /* 0x000000ffff047224 */ /* 0x001fe200078e001c */
[----:B------:R-:W-:Y:S05]  /*2cc420*/  @P0 BREAK B1 ;  /* 0x0000000000010942 */ /* 0x000fea0003800000 */
[----:B------:R-:W-:Y:S01]  /*2cc430*/  IMAD.MOV.U32 R5, RZ, RZ, 0x0 ;  /* 0x00000000ff057424 */ /* 0x000fe200078e00ff */
[----:B------:R-:W-:Y:S05]  /*2cc440*/  @P0 BREAK B0 ;  /* 0x0000000000000942 */ /* 0x000fea0003800000 */
[----:B------:R-:W-:Y:S05]  /*2cc450*/  @P0 BREAK B7 ;  /* 0x0000000000070942 */ /* 0x000fea0003800000 */
[----:B------:R-:W-:Y:S05]  /*2cc460*/  @P0 BREAK B8 ;  /* 0x0000000000080942 */ /* 0x000fea0003800000 */
[----:B-1----:R-:W-:Y:S05]  /*2cc470*/  @P0 RET.REL.NODEC R4 `(_Z5entryPcS_PiPxS1_S0_S0_P19HostDeviceInterfacei) ;  /* 0xffffd33804e00950 */ /* 0x002fea0003c3ffff */
[----:B------:R-:W-:Y:S05]  /*2cc480*/  @P2 BRA `(.L_x_14840) ;  /* 0xfffffff800502947 */ /* 0x000fea000383ffff */
.L_x_14832:
[----:B------:R-:W-:Y:S05]  /*2cc490*/  BSYNC B1 ;  /* 0x0000000000017941 */ /* 0x000fea0003800000 */
.L_x_14831:
        /* <DEDUP_REMOVED lines=50> */
.L_x_14844:
[----:B------:R-:W-:Y:S05]  /*2cc7c0*/  BSYNC.RECONVERGENT B2 ;  /* 0x0000000000027941 */ /* 0x000fea0003800200 */
.L_x_14843:
        /* <DEDUP_REMOVED lines=27> */
.L_x_14846:
[----:B------:R-:W-:Y:S05]  /*2cc980*/  BSYNC.RECONVERGENT B2 ;  /* 0x0000000000027941 */ /* 0x000fea0003800200 */
.L_x_14845:
[----:B------:R1:W-:Y:S01]  /*2cc990*/  STL [UR45], R3 ;  /* 0x00000003ff007987 */ /* 0x0003e2000810082d */
[----:B------:R-:W-:Y:S05]  /*2cc9a0*/  BRA `(.L_x_14847) ;  /* 0x0000000000207947 */ /* 0x000fea0003800000 */
.L_x_14842:
[----:B------:R-:W0:Y:S01]  /*2cc9b0*/  S2UR UR5, SR_CgaCtaId ;  /* 0x00000000000579c3 */ /* 0x000e220000008800 */
[----:B------:R-:W-:Y:S02]  /*2cc9c0*/  UMOV UR4, 0x400 ;  /* 0x0000040000047882 */ /* 0x000fe40000000000 */
[----:B------:R-:W-:-:S04]  /*2cc9d0*/  UIADD3 UR4, UPT, UPT, UR4, 0x18, URZ ;  /* 0x0000001804047890 */ /* 0x000fc8000fffe0ff */
[----:B0-----:R-:W-:-:S09]  /*2cc9e0*/  ULEA UR4, UR5, UR4, 0x18 ;  /* 0x0000000405047291 */ /* 0x001fd2000f8ec0ff */
[----:B------:R0:W-:Y:S04]  /*2cc9f0*/  STS.U8 [R21+UR4], RZ ;  /* 0x000000ff15007988 */ /* 0x0001e80008000004 */
[----:B------:R0:W-:Y:S04]  /*2cca00*/  STS.U8 [R21+UR4+0x1], RZ ;  /* 0x000001ff15007988 */ /* 0x0001e80008000004 */
[----:B------:R0:W-:Y:S04]  /*2cca10*/  STS.U8 [R21+UR4+0x2], RZ ;  /* 0x000002ff15007988 */ /* 0x0001e80008000004 */
[----:B------:R0:W-:Y:S02]  /*2cca20*/  STS.U8 [R21+UR4+0x3], RZ ;  /* 0x000003ff15007988 */ /* 0x0001e40008000004 */
.L_x_14847:
[----:B------:R-:W-:Y:S05]  /*2cca30*/  BSYNC.RECONVERGENT B1 ;  /* 0x0000000000017941 */ /* 0x000fea0003800200 */
.L_x_14841:
[----:B------:R-:W-:Y:S01]  /*2cca40*/  ISETP.NE.AND P0, PT, R3, RZ, PT ;  /* 0x000000ff0300720c */ /* 0x000fe20003f05270 */
[----:B0-----:R-:W-:Y:S02]  /*2cca50*/  IMAD.MOV.U32 R4, RZ, RZ, R28 ;  /* 0x000000ffff047224 */ /* 0x001fe400078e001c */
[----:B------:R-:W-:-:S10]  /*2cca60*/  IMAD.MOV.U32 R5, RZ, RZ, 0x0 ;  /* 0x00000000ff057424 */ /* 0x000fd400078e00ff */
[----:B------:R-:W-:Y:S05]  /*2cca70*/  @P0 BREAK B0 ;  /* 0x0000000000000942 */ /* 0x000fea0003800000 */
[----:B------:R-:W-:Y:S05]  /*2cca80*/  @P0 BREAK B7 ;  /* 0x0000000000070942 */ /* 0x000fea0003800000 */
[----:B------:R-:W-:Y:S05]  /*2cca90*/  @P0 BREAK B8 ;  /* 0x0000000000080942 */ /* 0x000fea0003800000 */
[----:B-1----:R-:W-:Y:S05]  /*2ccaa0*/  @P0 RET.REL.NODEC R4 `(_Z5entryPcS_PiPxS1_S0_S0_P19HostDeviceInterfacei) ;  /* 0xffffd33404540950 */ /* 0x002fea0003c3ffff */
[----:B------:R-:W-:-:S05]  /*2ccab0*/  VIADD R0, R0, 0x1 ;  /* 0x0000000100007836 */ /* 0x000fca0000000000 */
[----:B------:R-:W-:-:S13]  /*2ccac0*/  ISETP.NE.AND P0, PT, R0, R25, PT ;  /* 0x000000190000720c */ /* 0x000fda0003f05270 */
[----:B------:R-:W-:Y:S05]  /*2ccad0*/  @P0 BRA `(.L_x_14848) ;  /* 0xfffffff0009c0947 */ /* 0x000fea000383ffff */
.L_x_14830:
[----:B------:R-:W-:Y:S05]  /*2ccae0*/  BSYNC B0 ;  /* 0x0000000000007941 */ /* 0x000fea0003800000 */
.L_x_14829:
[----:B------:R-:W-:Y:S01]  /*2ccaf0*/  BSSY B9, `(.L_x_14849) ;  /* 0x00000a3000097945 */ /* 0x000fe20003800000 */
[----:B------:R-:W-:Y:S02]  /*2ccb00*/  CS2R R34, SRZ ;  /* 0x0000000000227805 */ /* 0x000fe4000001ff00 */
[----:B------:R-:W-:Y:S01]  /*2ccb10*/  PRMT R0, RZ, 0x7610, R0 ;  /* 0x00007610ff007816 */ /* 0x000fe20000000000 */
[----:B------:R-:W-:-:S07]  /*2ccb20*/  IMAD.MOV.U32 R16, RZ, RZ, RZ ;  /* 0x000000ffff107224 */ /* 0x000fce00078e00ff */
.L_x_14862:
[----:B------:R-:W-:Y:S01]  /*2ccb30*/  ISETP.NE.AND P0, PT, R35, 0x186a0, PT ;  /* 0x000186a02300780c */ /* 0x000fe20003f05270 */
[----:B------:R-:W-:-:S12]  /*2ccb40*/  YIELD ;  /* 0x0000000000007946 */ /* 0x000fd80003800000 */
[----:B-----5:R-:W-:Y:S05]  /*2ccb50*/  @!P0 BRA `(.L_x_14850) ;  /* 0x0000000800708947 */ /* 0x020fea0003800000 */
        /* <DEDUP_REMOVED lines=32> */
.L_x_14855:
[----:B------:R0:W5:Y:S02]  /*2ccd60*/  LDG.E.64 R8, desc[UR36][R32.64] ;  /* 0x0000002420087981 */ /* 0x000164000c1e1b00 */
.L_x_14854:
[----:B------:R-:W-:Y:S05]  /*2ccd70*/  BSYNC.RECONVERGENT B10 ;  /* 0x00000000000a7941 */ /* 0x000fea0003800200 */
.L_x_14853:
[----:B------:R-:W-:Y:S01]  /*2ccd80*/  BSSY B0, `(.L_x_14856) ;  /* 0x0000009000007945 */ /* 0x000fe20003800000 */
[----:B------:R-:W-:-:S07]  /*2ccd90*/  IMAD.MOV.U32 R0, RZ, RZ, RZ ;  /* 0x000000ffff007224 */ /* 0x000fce00078e00ff */
.L_x_14857:
        /* <DEDUP_REMOVED lines=8> */
.L_x_14856:
[----:B------:R-:W-:Y:S02]  /*2cce20*/  IMAD.MOV.U32 R3, RZ, RZ, 0x9 ;  /* 0x00000009ff037424 */ /* 0x000fe400078e00ff */
[----:B------:R-:W-:Y:S02]  /*2cce30*/  IMAD.MOV.U32 R5, RZ, RZ, 0x8 ;  /* 0x00000008ff057424 */ /* 0x000fe400078e00ff */
[----:B------:R-:W-:Y:S01]  /*2cce40*/  IMAD.MOV.U32 R4, RZ, RZ, 0x1 ;  /* 0x00000001ff047424 */ /* 0x000fe200078e00ff */
[----:B------:R1:W-:Y:S04]  /*2cce50*/  ST.E.STRONG.SYS desc[UR36][R8.64+0xc], R3 ;  /* 0x00000c0308007985 */ /* 0x0003e8000c115924 */
[----:B------:R1:W-:Y:S04]  /*2cce60*/  ST.E.STRONG.SYS desc[UR36][R8.64+0x950], RZ ;  /* 0x000950ff08007985 */ /* 0x0003e8000c115924 */
        /* <DEDUP_REMOVED lines=18> */
.L_x_14860:
        /* <DEDUP_REMOVED lines=57> */
.L_x_14859:
[----:B------:R-:W-:Y:S05]  /*2cd320*/  BSYNC B0 ;  /* 0x0000000000007941 */ /* 0x000fea0003800000 */
.L_x_14858:
[----:B------:R-:W-:Y:S01]  /*2cd330*/  IMAD.MOV.U32 R3, RZ, RZ, 0x21 ;  /* 0x00000021ff037424 */ /* 0x000fe200078e00ff */
[----:B-----5:R0:W5:Y:S01]  /*2cd340*/  LD.E.STRONG.SYS R16, desc[UR36][R32.64+0x1c] ;  /* 0x00001c2420107980 */ /* 0x020162000c115900 */
[----:B------:R-:W-:Y:S02]  /*2cd350*/  IMAD.MOV.U32 R5, RZ, RZ, 0x8 ;  /* 0x00000008ff057424 */ /* 0x000fe400078e00ff */
[----:B------:R-:W-:Y:S01]  /*2cd360*/  IMAD.MOV.U32 R7, RZ, RZ, -0x1 ;  /* 0xffffffffff077424 */ /* 0x000fe200078e00ff */
[----:B------:R0:W-:Y:S01]  /*2cd370*/  ST.E.STRONG.SYS desc[UR36][R32.64+0x1c], RZ ;  /* 0x00001cff20007985 */ /* 0x0001e2000c115924 */
[----:B------:R-:W-:-:S03]  /*2cd380*/  IMAD.MOV.U32 R0, RZ, RZ, 0x1 ;  /* 0x00000001ff007424 */ /* 0x000fc600078e00ff */
        /* <DEDUP_REMOVED lines=17> */
.L_x_14852:
[C---:B------:R-:W-:Y:S01]  /*2cd4a0*/  ISETP.GT.AND P0, PT, R34.reuse, 0x31, PT ;  /* 0x000000312200780c */ /* 0x040fe20003f04270 */
[----:B------:R-:W-:Y:S01]  /*2cd4b0*/  VIADD R34, R34, 0x1 ;  /* 0x0000000122227836 */ /* 0x000fe20000000000 */
[----:B------:R-:W-:-:S04]  /*2cd4c0*/  PRMT R0, RZ, 0x7610, R0 ;  /* 0x00007610ff007816 */ /* 0x000fc80000000000 */
[----:B------:R-:W-:-:S07]  /*2cd4d0*/  SEL R34, R34, RZ, !P0 ;  /* 0x000000ff22227207 */ /* 0x000fce0004000000 */
.L_x_14861:
[----:B------:R-:W-:Y:S05]  /*2cd4e0*/  BSYNC B6 ;  /* 0x0000000000067941 */ /* 0x000fea0003800000 */
.L_x_14851:
[----:B------:R-:W-:Y:S01]  /*2cd4f0*/  ISETP.GE.AND P0, PT, R34, 0x64, PT ;  /* 0x000000642200780c */ /* 0x000fe20003f06270 */
[----:B------:R-:W-:-:S12]  /*2cd500*/  VIADD R35, R35, 0x1 ;  /* 0x0000000123237836 */ /* 0x000fd80000000000 */
[----:B------:R-:W-:Y:S05]  /*2cd510*/  @!P0 BRA `(.L_x_14862) ;  /* 0xfffffff400848947 */ /* 0x000fea000383ffff */
.L_x_14850:
[----:B------:R-:W-:Y:S05]  /*2cd520*/  BSYNC B9 ;  /* 0x0000000000097941 */ /* 0x000fea0003800000 */
.L_x_14849:
[----:B------:R-:W2:Y:S01]  /*2cd530*/  LDL R0, [UR45] ;  /* 0x0000002dff007983 */ /* 0x000ea20008100800 */
[----:B------:R-:W-:Y:S02]  /*2cd540*/  IMAD.MOV.U32 R4, RZ, RZ, R28 ;  /* 0x000000ffff047224 */ /* 0x000fe400078e001c */
[----:B------:R-:W-:Y:S01]  /*2cd550*/  IMAD.MOV.U32 R5, RZ, RZ, 0x0 ;  /* 0x00000000ff057424 */ /* 0x000fe200078e00ff */
[----:B--2---:R-:W-:-:S13]  /*2cd560*/  ISETP.NE.AND P0, PT, R0, RZ, PT ;  /* 0x000000ff0000720c */ /* 0x004fda0003f05270 */
[----:B------:R-:W-:Y:S05]  /*2cd570*/  @P0 BREAK B7 ;  /* 0x0000000000070942 */ /* 0x000fea0003800000 */
[----:B------:R-:W-:Y:S05]  /*2cd580*/  @P0 BREAK B8 ;  /* 0x0000000000080942 */ /* 0x000fea0003800000 */
[----:B-----5:R-:W-:Y:S05]  /*2cd590*/  @P0 RET.REL.NODEC R4 `(_Z5entryPcS_PiPxS1_S0_S0_P19HostDeviceInterfacei) ;  /* 0xffffd32804980950 */ /* 0x020fea0003c3ffff */
[----:B------:R-:W-:Y:S01]  /*2cd5a0*/  ISETP.GE.AND P0, PT, R16, 0x1, PT ;  /* 0x000000011000780c */ /* 0x000fe20003f06270 */
[----:B------:R-:W-:-:S12]  /*2cd5b0*/  BSSY B6, `(.L_x_14863) ;  /* 0x00008d6000067945 */ /* 0x000fd80003800000 */
[----:B------:R-:W-:Y:S05]  /*2cd5c0*/  @!P0 BRA `(.L_x_14864) ;  /* 0x0000008c00508947 */ /* 0x000fea0003800000 */
[----:B------:R-:W-:-:S07]  /*2cd5d0*/  IMAD.MOV.U32 R33, RZ, RZ, RZ ;  /* 0x000000ffff217224 */ /* 0x000fce00078e00ff */
.L_x_15041:
[----:B------:R-:W0:Y:S01]  /*2cd5e0*/  LDC R48, c[0x0][0x380] ;  /* 0x0000e000ff307b82 */ /* 0x000e220000000800 */
[----:B------:R-:W-:Y:S05]  /*2cd5f0*/  YIELD ;  /* 0x0000000000007946 */ /* 0x000fea0003800000 */
[----:B------:R-:W-:Y:S04]  /*2cd600*/  BSSY B0, `(.L_x_14865) ;  /* 0x0000007000007945 */ /* 0x000fe80003800000 */
[----:B------:R-:W-:Y:S05]  /*2cd610*/  BMOV.32.CLEAR RZ, B11 ;  /* 0x000000000bff7355 */ /* 0x000fea0000100000 */
[----:B------:R-:W1:Y:S01]  /*2cd620*/  LDC R49, c[0x0][0x384] ;  /* 0x0000e100ff317b82 */ /* 0x000e620000000800 */
[----:B------:R-:W2:Y:S05]  /*2cd630*/  BMOV.32.CLEAR R39, B0 ;  /* 0x0000000000277355 */ /* 0x000eaa0000100000 */
[----:B------:R-:W-:-:S07]  /*2cd640*/  MOV R40, 0x2cd660 ;  /* 0x002cd66000287802 */ /* 0x000fce0000000f00 */
[----:B012---:R-:W-:Y:S05]  /*2cd650*/  CALL.REL.NOINC `($_Z5entryPcS_PiPxS1_S0_S0_P19HostDeviceInterfacei$_Z66edu_syr_pcpratts_rootbeer_runtime_HamaPeer_getCurrentStringMessagePcPi) ;  /* 0xfffff5ac00307944 */ /* 0x007fea0003c3ffff */
[----:B------:R0:W-:Y:S05]  /*2cd660*/  BMOV.32 B11, R39 ;  /* 0x000000270b007356 */ /* 0x0001ea0000000000 */
[----:B------:R-:W-:Y:S05]  /*2cd670*/  BSYNC B11 ;  /* 0x00000000000b7941 */ /* 0x000fea0003800000 */
.L_x_14865:
        /* <DEDUP_REMOVED lines=20> */
.L_x_14866:
        /* <DEDUP_REMOVED lines=16> */
.L_x_14868:
[----:B------:R-:W-:Y:S05]  /*2cd8c0*/  BSYNC.RECONVERGENT B0 ;  /* 0x0000000000007941 */ /* 0x000fea0003800200 */
.L_x_14867:
        /* <DEDUP_REMOVED lines=15> */
.L_x_14872:
[----:B------:R-:W-:Y:S05]  /*2cd9c0*/  BSYNC.RECONVERGENT B0 ;  /* 0x0000000000007941 */ /* 0x000fea0003800200 */
.L_x_14871:
        /* <DEDUP_REMOVED lines=32> */
.L_x_14875:
        /* <DEDUP_REMOVED lines=17> */
.L_x_14876:
        /* <DEDUP_REMOVED lines=17> */
.L_x_14877:
[----:B------:R-:W-:-:S07]  /*2cddf0*/  VIADD R45, R49, 0x3 ;  /* 0x00000003312d7836 */ /* 0x000fce0000000000 */
.L_x_14874:
[----:B------:R-:W-:Y:S05]  /*2cde00*/  BSYNC.RECONVERGENT B10 ;  /* 0x00000000000a7941 */ /* 0x000fea0003800200 */
.L_x_14873:
[----:B------:R-:W-:-:S05]  /*2cde10*/  IMAD.IADD R0, R49, 0x1, -R44 ;  /* 0x0000000131007824 */ /* 0x000fca00078e0a2c */
[----:B------:R-:W-:-:S13]  /*2cde20*/  ISETP.GT.U32.AND P0, PT, R0, -0x4, PT ;  /* 0xfffffffc0000780c */ /* 0x000fda0003f04070 */
[----:B------:R-:W-:Y:S05]  /*2cde30*/  @P0 BRA `(.L_x_14870) ;  /* 0x0000000000fc0947 */ /* 0x000fea0003800000 */
.L_x_14882:
        /* <DEDUP_REMOVED lines=18> */
.L_x_14878:
        /* <DEDUP_REMOVED lines=14> */
.L_x_14879:
        /* <DEDUP_REMOVED lines=14> */
.L_x_14880:
        /* <DEDUP_REMOVED lines=14> */
.L_x_14881:
[----:B------:R-:W-:-:S05]  /*2ce200*/  VIADD R45, R45, 0x4 ;  /* 0x000000042d2d7836 */ /* 0x000fca0000000000 */
[----:B------:R-:W-:-:S13]  /*2ce210*/  ISETP.NE.AND P0, PT, R45, R44, PT ;  /* 0x0000002c2d00720c */ /* 0x000fda0003f05270 */
[----:B------:R-:W-:Y:S05]  /*2ce220*/  @P0 BRA `(.L_x_14882) ;  /* 0xfffffffc00040947 */ /* 0x000fea000383ffff */
.L_x_14870:
[----:B------:R-:W-:Y:S05]  /*2ce230*/  BSYNC.RECONVERGENT B9 ;  /* 0x0000000000097941 */ /* 0x000fea0003800200 */
.L_x_14869:
        /* <DEDUP_REMOVED lines=22> */
.L_x_14884:
[----:B------:R-:W-:Y:S05]  /*2ce3a0*/  BSYNC.RECONVERGENT B0 ;  /* 0x0000000000007941 */ /* 0x000fea0003800200 */
.L_x_14883:
        /* <DEDUP_REMOVED lines=34> */
.L_x_14889:
        /* <DEDUP_REMOVED lines=17> */
.L_x_14890:
        /* <DEDUP_REMOVED lines=17> */
.L_x_14891:
[----:B------:R-:W-:-:S07]  /*2ce7f0*/  VIADD R45, R49, 0x3 ;  /* 0x00000003312d7836 */ /* 0x000fce0000000000 */
.L_x_14888:
[----:B------:R-:W-:Y:S05]  /*2ce800*/  BSYNC.RECONVERGENT B10 ;  /* 0x00000000000a7941 */ /* 0x000fea0003800200 */
.L_x_14887:
[----:B------:R-:W-:-:S05]  /*2ce810*/  IMAD.IADD R0, R49, 0x1, -R44 ;  /* 0x0000000131007824 */ /* 0x000fca00078e0a2c */
[----:B------:R-:W-:-:S13]  /*2ce820*/  ISETP.GT.U32.AND P0, PT, R0, -0x4, PT ;  /* 0xfffffffc0000780c */ /* 0x000fda0003f04070 */
[----:B------:R-:W-:Y:S05]  /*2ce830*/  @P0 BRA `(.L_x_14886) ;  /* 0x0000000000fc0947 */ /* 0x000fea0003800000 */
.L_x_14896:
        /* <DEDUP_REMOVED lines=18> */
.L_x_14892:
        /* <DEDUP_REMOVED lines=14> */
.L_x_14893:
        /* <DEDUP_REMOVED lines=14> */
.L_x_14894:
        /* <DEDUP_REMOVED lines=14> */
.L_x_14895:
[----:B------:R-:W-:-:S05]  /*2cec00*/  VIADD R45, R45, 0x4 ;  /* 0x000000042d2d7836 */ /* 0x000fca0000000000 */
[----:B------:R-:W-:-:S13]  /*2cec10*/  ISETP.NE.AND P0, PT, R45, R44, PT ;  /* 0x0000002c2d00720c */ /* 0x000fda0003f05270 */
[----:B------:R-:W-:Y:S05]  /*2cec20*/  @P0 BRA `(.L_x_14896) ;  /* 0xfffffffc00040947 */ /* 0x000fea000383ffff */
.L_x_14886:
[----:B------:R-:W-:Y:S05]  /*2cec30*/  BSYNC.RECONVERGENT B9 ;  /* 0x0000000000097941 */ /* 0x000fea0003800200 */
.L_x_14885:
        /* <DEDUP_REMOVED lines=20> */
.L_x_14897:
        /* <DEDUP_REMOVED lines=15> */
.L_x_14899:
[----:B------:R-:W-:Y:S05]  /*2cee70*/  BSYNC.RECONVERGENT B0 ;  /* 0x0000000000007941 */ /* 0x000fea0003800200 */
.L_x_14898:
        /* <DEDUP_REMOVED lines=18> */
.L_x_14903:
[----:B------:R-:W-:Y:S05]  /*2cefa0*/  BSYNC.RECONVERGENT B0 ;  /* 0x0000000000007941 */ /* 0x000fea0003800200 */
.L_x_14902:
        /* <DEDUP_REMOVED lines=33> */
.L_x_14908:
        /* <DEDUP_REMOVED lines=17> */
.L_x_14909:
        /* <DEDUP_REMOVED lines=17> */
.L_x_14910:
[----:B------:R-:W-:-:S07]  /*2cf3e0*/  VIADD R45, R49, 0x3 ;  /* 0x00000003312d7836 */ /* 0x000fce0000000000 */
.L_x_14907:
[----:B------:R-:W-:Y:S05]  /*2cf3f0*/  BSYNC.RECONVERGENT B11 ;  /* 0x00000000000b7941 */ /* 0x000fea0003800200 */
.L_x_14906:
[----:B------:R-:W-:-:S05]  /*2cf400*/  IMAD.IADD R0, R49, 0x1, -R44 ;  /* 0x0000000131007824 */ /* 0x000fca00078e0a2c */
[----:B------:R-:W-:-:S13]  /*2cf410*/  ISETP.GT.U32.AND P0, PT, R0, -0x4, PT ;  /* 0xfffffffc0000780c */ /* 0x000fda0003f04070 */
[----:B------:R-:W-:Y:S05]  /*2cf420*/  @P0 BRA `(.L_x_14905) ;  /* 0x0000000000fc0947 */ /* 0x000fea0003800000 */
.L_x_14915:
        /* <DEDUP_REMOVED lines=18> */
.L_x_14911:
        /* <DEDUP_REMOVED lines=14> */
.L_x_14912:
        /* <DEDUP_REMOVED lines=14> */
.L_x_14913:
        /* <DEDUP_REMOVED lines=14> */
.L_x_14914:
[----:B------:R-:W-:-:S05]  /*2cf7f0*/  VIADD R45, R45, 0x4 ;  /* 0x000000042d2d7836 */ /* 0x000fca0000000000 */
[----:B------:R-:W-:-:S13]  /*2cf800*/  ISETP.NE.AND P0, PT, R45, R44, PT ;  /* 0x0000002c2d00720c */ /* 0x000fda0003f05270 */
[----:B------:R-:W-:Y:S05]  /*2cf810*/  @P0 BRA `(.L_x_14915) ;  /* 0xfffffffc00040947 */ /* 0x000fea000383ffff */
.L_x_14905:
[----:B------:R-:W-:Y:S05]  /*2cf820*/  BSYNC.RECONVERGENT B10 ;  /* 0x00000000000a7941 */ /* 0x000fea0003800200 */
.L_x_14904:
        /* <DEDUP_REMOVED lines=8> */
.L_x_14916:
[----:B------:R-:W5:Y:S02]  /*2cf8b0*/  LDL R0, [UR45] ;  /* 0x0000002dff007983 */ /* 0x000f640008100800 */
.L_x_14901:
[----:B------:R-:W-:Y:S05]  /*2cf8c0*/  BSYNC.RECONVERGENT B9 ;  /* 0x0000000000097941 */ /* 0x000fea0003800200 */
.L_x_14900:
[----:B-----5:R-:W-:Y:S01]  /*2cf8d0*/  ISETP.NE.AND P0, PT, R0, RZ, PT ;  /* 0x000000ff0000720c */ /* 0x020fe20003f05270 */
[----:B-1----:R-:W-:Y:S02]  /*2cf8e0*/  IMAD.MOV.U32 R4, RZ, RZ, R28 ;  /* 0x000000ffff047224 */ /* 0x002fe400078e001c */
[----:B------:R-:W-:-:S10]  /*2cf8f0*/  IMAD.MOV.U32 R5, RZ, RZ, 0x0 ;  /* 0x00000000ff057424 */ /* 0x000fd400078e00ff */
        /* <DEDUP_REMOVED lines=16> */
.L_x_14917:
[----:B------:R-:W0:Y:S01]  /*2cfa00*/  LDC R14, c[0x0][0x380] ;  /* 0x0000e000ff0e7b82 */ /* 0x000e220000000800 */
[----:B------:R-:W-:Y:S05]  /*2cfa10*/  BMOV.32.CLEAR RZ, B11 ;  /* 0x000000000bff7355 */ /* 0x000fea0000100000 */
[----:B------:R-:W-:Y:S02]  /*2cfa20*/  MOV R8, 0x2cfa50 ;  /* 0x002cfa5000087802 */ /* 0x000fe40000000f00 */
[----:B------:R-:W1:Y:S05]  /*2cfa30*/  LDC R35, c[0x0][0x384] ;  /* 0x0000e100ff237b82 */ /* 0x000e6a0000000800 */
[----:B01----:R-:W-:Y:S05]  /*2cfa40*/  CALL.REL.NOINC `($_Z5entryPcS_PiPxS1_S0_S0_P19HostDeviceInterfacei$_Z22java_lang_String_splitPciiiPi) ;  /* 0xffffd424002c7944 */ /* 0x003fea0003c3ffff */
        /* <DEDUP_REMOVED lines=8> */
[----:B------:R-:W-:Y:S01]  /*2cfad0*/  ISETP.NE.AND P1, PT, R9, -0x1, PT ;  /* 0xffffffff0900780c */ /* 0x000fe20003f25270 */
[----:B------:R-:W-:-:S12]  /*2cfae0*/  BSSY.RECONVERGENT B0, `(.L_x_14918) ;  /* 0x000005b000007945 */ /* 0x000fd80003800200 */
        /* <DEDUP_REMOVED lines=55> */
.L_x_14922:
[----:B------:R-:W-:Y:S05]  /*2cfe60*/  BSYNC.RECONVERGENT B1 ;  /* 0x0000000000017941 */ /* 0x000fea0003800200 */
.L_x_14921:
        /* <DEDUP_REMOVED lines=27> */
.L_x_14924:
[----:B------:R-:W-:Y:S05]  /*2d0020*/  BSYNC.RECONVERGENT B1 ;  /* 0x0000000000017941 */ /* 0x000fea0003800200 */
.L_x_14923:
[----:B------:R2:W-:Y:S01]  /*2d0030*/  STL [UR45], R0 ;  /* 0x00000000ff007987 */ /* 0x0005e2000810082d */
[----:B------:R-:W-:Y:S01]  /*2d0040*/  ISETP.EQ.AND P0, PT, R0, RZ, PT ;  /* 0x000000ff0000720c */ /* 0x000fe20003f02270 */
[----:B------:R-:W-:Y:S01]  /*2d0050*/  IMAD.MOV.U32 R10, RZ, RZ, RZ ;  /* 0x000000ffff0a7224 */ /* 0x000fe200078e00ff */
[----:B------:R-:W-:Y:S11]  /*2d0060*/  BRA `(.L_x_14919) ;  /* 0x0000000000087947 */ /* 0x000ff60003800000 */
.L_x_14920:
[----:B------:R1:W5:Y:S01]  /*2d0070*/  LD.E R10, desc[UR36][R10.64+0x20] ;  /* 0x000020240a0a7980 */ /* 0x000362000c101900 */
[----:B------:R-:W-:-:S13]  /*2d0080*/  PLOP3.LUT P0, PT, PT, PT, PT, 0x80, 0x8 ;  /* 0x000000000008781c */ /* 0x000fda0003f0f070 */
.L_x_14919:
[----:B------:R-:W-:Y:S05]  /*2d0090*/  BSYNC.RECONVERGENT B0 ;  /* 0x0000000000007941 */ /* 0x000fea0003800200 */
.L_x_14918:
[----:B0-----:R-:W-:Y:S01]  /*2d00a0*/  IMAD.MOV.U32 R4, RZ, RZ, R28 ;  /* 0x000000ffff047224 */ /* 0x001fe200078e001c */
[----:B------:R-:W-:Y:S05]  /*2d00b0*/  @!P0 BREAK B6 ;  /* 0x0000000000068942 */ /* 0x000fea0003800000 */
[----:B------:R-:W-:Y:S01]  /*2d00c0*/  IMAD.MOV.U32 R5, RZ, RZ, 0x0 ;  /* 0x00000000ff057424 */ /* 0x000fe200078e00ff */
[----:B------:R-:W-:Y:S05]  /*2d00d0*/  @!P0 BREAK B7 ;  /* 0x0000000000078942 */ /* 0x000fea0003800000 */
[----:B------:R-:W-:Y:S05]  /*2d00e0*/  @!P0 BREAK B8 ;  /* 0x0000000000088942 */ /* 0x000fea0003800000 */
[----:B-12--5:R-:W-:Y:S05]  /*2d00f0*/  @!P0 RET.REL.NODEC R4 `(_Z5entryPcS_PiPxS1_S0_S0_P19HostDeviceInterfacei) ;  /* 0xffffd2fc04c08950 */ /* 0x026fea0003c3ffff */
[----:B------:R-:W0:Y:S01]  /*2d0100*/  LDCU.64 UR4, c[0x0][0x380] ;  /* 0x00007000ff0477ac */ /* 0x000e220008000a00 */
[----:B------:R-:W-:Y:S04]  /*2d0110*/  BSSY B2, `(.L_x_14925) ;  /* 0x0000007000027945 */ /* 0x000fe80003800000 */
[----:B------:R-:W-:Y:S05]  /*2d0120*/  BMOV.32.CLEAR RZ, B11 ;  /* 0x000000000bff7355 */ /* 0x000fea0000100000 */
[----:B------:R-:W-:Y:S01]  /*2d0130*/  IMAD.U32 R6, RZ, RZ, UR40 ;  /* 0x00000028ff067e24 */ /* 0x000fe2000f8e00ff */
[----:B------:R-:W-:Y:S01]  /*2d0140*/  MOV R8, 0x2d0180 ;  /* 0x002d018000087802 */ /* 0x000fe20000000f00 */
[----:B0-----:R-:W-:-:S02]  /*2d0150*/  IMAD.U32 R20, RZ, RZ, UR4 ;  /* 0x00000004ff147e24 */ /* 0x001fc4000f8e00ff */
[----:B------:R-:W-:-:S07]  /*2d0160*/  IMAD.U32 R21, RZ, RZ, UR5 ;  /* 0x00000005ff157e24 */ /* 0x000fce000f8e00ff */
[----:B------:R-:W-:Y:S05]  /*2d0170*/  CALL.REL.NOINC `($_Z5entryPcS_PiPxS1_S0_S0_P19HostDeviceInterfacei$_Z26java_lang_Integer_parseIntPciPi) ;  /* 0xffffd55000507944 */ /* 0x000fea0003c3ffff */
[----:B------:R-:W-:Y:S05]  /*2d0180*/  BSYNC B2 ;  /* 0x0000000000027941 */ /* 0x000fea0003800000 */
.L_x_14925:
        /* <DEDUP_REMOVED lines=9> */
[----:B------:R-:W-:Y:S01]  /*2d0220*/  BSSY.RECONVERGENT B0, `(.L_x_14926) ;  /* 0x000005c000007945 */ /* 0x000fe20003800200 */
[----:B------:R-:W-:-:S11]  /*2d0230*/  IMAD.MOV.U32 R12, RZ, RZ, R0 ;  /* 0x000000ffff0c7224 */ /* 0x000fd600078e0000 */
[----:B------:R-:W-:Y:S01]  /*2d0240*/  @!P1 IMAD.MOV.U32 R3, RZ, RZ, 0x5368 ;  /* 0x00005368ff039424 */ /* 0x000fe200078e00ff */
[----:B------:R-:W-:Y:S01]  /*2d0250*/  @!P1 PLOP3.LUT P0, PT, PT, PT, PT, 0x8, 0x80 ;  /* 0x000000000080981c */ /* 0x000fe20003f0e170 */
[----:B------:R-:W-:-:S03]  /*2d0260*/  @!P1 IMAD.MOV.U32 R10, RZ, RZ, RZ ;  /* 0x000000ffff0a9224 */ /* 0x000fc600078e00ff */
[----:B------:R0:W-:Y:S01]  /*2d0270*/  @!P1 STL [UR45], R3 ;  /* 0x00000003ff009987 */ /* 0x0001e2000810082d */
[----:B------:R-:W-:Y:S08]  /*2d0280*/  @!P1 BRA `(.L_x_14927) ;  /* 0x0000000400549947 */ /* 0x000ff00003800000 */
[----:B0-----:R-:W0:Y:S01]  /*2d0290*/  S2R R3, SR_CgaCtaId ;  /* 0x0000000000037919 */ /* 0x001e220000008800 */
[----:B------:R-:W-:-:S04]  /*2d02a0*/  MOV R0, 0x400 ;  /* 0x0000040000007802 */ /* 0x000fc80000000f00 */
[----:B0-----:R-:W-:-:S05]  /*2d02b0*/  LEA R8, R3, R0, 0x18 ;  /* 0x0000000003087211 */ /* 0x001fca00078ec0ff */
[----:B------:R-:W0:Y:S02]  /*2d02c0*/  LDS.128 R4, [R8] ;  /* 0x0000000008047984 */ /* 0x000e240000000c00 */
[----:B0-----:R-:W-:-:S05]  /*2d02d0*/  IMAD.WIDE R10, R9, 0x10, R4 ;  /* 0x00000010090a7825 */ /* 0x001fca00078e0204 */
[----:B------:R-:W2:Y:S02]  /*2d02e0*/  LD.E R35, desc[UR36][R10.64+0xc] ;  /* 0x00000c240a237980 */ /* 0x000ea4000c101900 */
[----:B--2---:R-:W-:-:S13]  /*2d02f0*/  ISETP.GT.AND P0, PT, R35, 0x1, PT ;  /* 0x000000012300780c */ /* 0x004fda0003f04270 */
        /* <DEDUP_REMOVED lines=43> */
.L_x_14930:
[----:B------:R-:W-:Y:S05]  /*2d05b0*/  BSYNC.RECONVERGENT B1 ;  /* 0x0000000000017941 */ /* 0x000fea0003800200 */
.L_x_14929:
        /* <DEDUP_REMOVED lines=14> */
[----:B------:R-:W0:Y:S01]  /*2d06a0*/  LDS.64 R4, [R8] ;  /* 0x0000000008047984 */ /* 0x000e220000000a00 */
        /* <DEDUP_REMOVED lines=12> */
.L_x_14932:
[----:B------:R-:W-:Y:S05]  /*2d0770*/  BSYNC.RECONVERGENT B1 ;  /* 0x0000000000017941 */ /* 0x000fea0003800200 */
.L_x_14931:
[----:B------:R1:W-:Y:S01]  /*2d0780*/  STL [UR45], R0 ;  /* 0x00000000ff007987 */ /* 0x0003e2000810082d */
[----:B------:R-:W-:Y:S01]  /*2d0790*/  ISETP.EQ.AND P0, PT, R0, RZ, PT ;  /* 0x000000ff0000720c */ /* 0x000fe20003f02270 */
[----:B------:R-:W-:Y:S01]  /*2d07a0*/  IMAD.MOV.U32 R10, RZ, RZ, RZ ;  /* 0x000000ffff0a7224 */ /* 0x000fe200078e00ff */
[----:B------:R-:W-:Y:S11]  /*2d07b0*/  BRA `(.L_x_14927) ;  /* 0x0000000000087947 */ /* 0x000ff60003800000 */
.L_x_14928:
[----:B------:R2:W5:Y:S01]  /*2d07c0*/  LD.E R10, desc[UR36][R10.64+0x24] ;  /* 0x000024240a0a7980 */ /* 0x000562000c101900 */
[----:B------:R-:W-:-:S13]  /*2d07d0*/  PLOP3.LUT P0, PT, PT, PT, PT, 0x80, 0x8 ;  /* 0x000000000008781c */ /* 0x000fda0003f0f070 */
.L_x_14927:
[----:B------:R-:W-:Y:S05]  /*2d07e0*/  BSYNC.RECONVERGENT B0 ;  /* 0x0000000000007941 */ /* 0x000fea0003800200 */
.L_x_14926:
        /* <DEDUP_REMOVED lines=15> */
.L_x_14933:
        /* <DEDUP_REMOVED lines=65> */
.L_x_14938:
[----:B------:R-:W-:Y:S05]  /*2d0cf0*/  BSYNC.RECONVERGENT B1 ;  /* 0x0000000000017941 */ /* 0x000fea0003800200 */
.L_x_14937:
        /* <DEDUP_REMOVED lines=14> */
[----:B------:R-:W0:Y:S01]  /*2d0de0*/  LDS.64 R4, [R8] ;  /* 0x0000000008047984 */ /* 0x000e220000000a00 */
[----:B------:R-:W-:Y:S02]  /*2d0df0*/  IMAD.MOV.U32 R11, RZ, RZ, 0x2 ;  /* 0x00000002ff0b7424 */ /* 0x000fe400078e00ff */
        /* <DEDUP_REMOVED lines=11> */
.L_x_14940:
[----:B------:R-:W-:Y:S05]  /*2d0eb0*/  BSYNC.RECONVERGENT B1 ;  /* 0x0000000000017941 */ /* 0x000fea0003800200 */
.L_x_14939:
[----:B------:R2:W-:Y:S01]  /*2d0ec0*/  STL [UR45], R7 ;  /* 0x00000007ff007987 */ /* 0x0005e2000810082d */
[----:B------:R-:W-:Y:S01]  /*2d0ed0*/  ISETP.EQ.AND P0, PT, R7, RZ, PT ;  /* 0x000000ff0700720c */ /* 0x000fe20003f02270 */
[----:B0-----:R-:W-:Y:S01]  /*2d0ee0*/  IMAD.MOV.U32 R6, RZ, RZ, RZ ;  /* 0x000000ffff067224 */ /* 0x001fe200078e00ff */
[----:B------:R-:W-:Y:S11]  /*2d0ef0*/  BRA `(.L_x_14935) ;  /* 0x0000000000087947 */ /* 0x000ff60003800000 */
.L_x_14936:
[----:B------:R3:W5:Y:S01]  /*2d0f00*/  LD.E R6, desc[UR36][R10.64+0x28] ;  /* 0x000028240a067980 */ /* 0x000762000c101900 */
[----:B------:R-:W-:-:S13]  /*2d0f10*/  PLOP3.LUT P0, PT, PT, PT, PT, 0x80, 0x8 ;  /* 0x000000000008781c */ /* 0x000fda0003f0f070 */
.L_x_14935:
[----:B------:R-:W-:Y:S05]  /*2d0f20*/  BSYNC.RECONVERGENT B0 ;  /* 0x0000000000007941 */ /* 0x000fea0003800200 */
.L_x_14934:
[----:B-1----:R-:W-:Y:S01]  /*2d0f30*/  IMAD.MOV.U32 R4, RZ, RZ, R28 ;  /* 0x000000ffff047224 */ /* 0x002fe200078e001c */
[----:B------:R-:W-:Y:S05]  /*2d0f40*/  @!P0 BREAK B6 ;  /* 0x0000000000068942 */ /* 0x000fea0003800000 */
[----:B------:R-:W-:Y:S01]  /*2d0f50*/  IMAD.MOV.U32 R5, RZ, RZ, 0x0 ;  /* 0x00000000ff057424 */ /* 0x000fe200078e00ff */
[----:B------:R-:W-:Y:S05]  /*2d0f60*/  @!P0 BREAK B7 ;  /* 0x0000000000078942 */ /* 0x000fea0003800000 */
[----:B------:R-:W-:Y:S05]  /*2d0f70*/  @!P0 BREAK B8 ;  /* 0x0000000000088942 */ /* 0x000fea0003800000 */
[----:B0-23-5:R-:W-:Y:S05]  /*2d0f80*/  @!P0 RET.REL.NODEC R4 `(_Z5entryPcS_PiPxS1_S0_S0_P19HostDeviceInterfacei) ;  /* 0xffffd2f0041c8950 */ /* 0x02dfea0003c3ffff */
        /* <DEDUP_REMOVED lines=12> */
.L_x_14941:
[----:B------:R-:W0:Y:S01]  /*2d1050*/  LDC R11, c[0x0][0x380] ;  /* 0x0000e000ff0b7b82 */ /* 0x000e220000000800 */
[----:B------:R-:W-:Y:S05]  /*2d1060*/  BMOV.32.CLEAR RZ, B11 ;  /* 0x000000000bff7355 */ /* 0x000fea0000100000 */
[----:B------:R-:W-:Y:S02]  /*2d1070*/  MOV R8, 0x2d10a0 ;  /* 0x002d10a000087802 */ /* 0x000fe40000000f00 */
[----:B------:R-:W1:Y:S05]  /*2d1080*/  LDC R44, c[0x0][0x384] ;  /* 0x0000e100ff2c7b82 */ /* 0x000e6a0000000800 */
[----:B01----:R-:W-:Y:S05]  /*2d1090*/  CALL.REL.NOINC `($_Z5entryPcS_PiPxS1_S0_S0_P19HostDeviceInterfacei$_Z22java_lang_String_splitPciiPi) ;  /* 0xffffd2f000a07944 */ /* 0x003fea0003c3ffff */
        /* <DEDUP_REMOVED lines=8> */
[----:B------:R-:W0:Y:S01]  /*2d1120*/  S2UR UR5, SR_CgaCtaId ;  /* 0x00000000000579c3 */ /* 0x000e220000008800 */
[----:B------:R-:W-:Y:S02]  /*2d1130*/  UMOV UR4, 0x400 ;  /* 0x0000040000047882 */ /* 0x000fe40000000000 */
[----:B0-----:R-:W-:-:S06]  /*2d1140*/  ULEA UR4, UR5, UR4, 0x18 ;  /* 0x0000000405047291 */ /* 0x001fcc000f8ec0ff */
[----:B------:R-:W-:-:S05]  /*2d1150*/  IMAD.U32 R13, RZ, RZ, UR4 ;  /* 0x00000004ff0d7e24 */ /* 0x000fca000f8e00ff */
[----:B------:R-:W0:Y:S02]  /*2d1160*/  LDS.128 R4, [R13] ;  /* 0x000000000d047984 */ /* 0x000e240000000c00 */
        /* <DEDUP_REMOVED lines=44> */
.L_x_14963:
        /* <DEDUP_REMOVED lines=52> */
.L_x_14951:
[----:B------:R-:W-:Y:S05]  /*2d1770*/  BSYNC.RECONVERGENT B4 ;  /* 0x0000000000047941 */ /* 0x000fea0003800200 */
.L_x_14950:
        /* <DEDUP_REMOVED lines=26> */
.L_x_14953:
[----:B------:R-:W-:Y:S05]  /*2d1920*/  BSYNC.RECONVERGENT B4 ;  /* 0x0000000000047941 */ /* 0x000fea0003800200 */
.L_x_14952:
[----:B------:R2:W-:Y:S01]  /*2d1930*/  STL [UR45], R6 ;  /* 0x00000006ff007987 */ /* 0x0005e2000810082d */
[----:B------:R-:W-:Y:S05]  /*2d1940*/  BRA `(.L_x_14954) ;  /* 0x00000000000c7947 */ /* 0x000fea0003800000 */
.L_x_14949:
[----:B------:R-:W-:-:S05]  /*2d1950*/  LEA R4, P0, R15, R20, 0x3 ;  /* 0x000000140f047211 */ /* 0x000fca00078018ff */
[----:B------:R-:W-:-:S05]  /*2d1960*/  IMAD.X R5, RZ, RZ, R21, P0 ;  /* 0x000000ffff057224 */ /* 0x000fca00000e0615 */
[----:B------:R3:W-:Y:S03]  /*2d1970*/  ST.E.64 desc[UR36][R4.64+0x20], RZ ;  /* 0x000020ff04007985 */ /* 0x0007e6000c101b24 */
.L_x_14954:
[----:B------:R-:W-:Y:S05]  /*2d1980*/  BSYNC.RECONVERGENT B3 ;  /* 0x0000000000037941 */ /* 0x000fea0003800200 */
.L_x_14948:
        /* <DEDUP_REMOVED lines=52> */
.L_x_14958:
[----:B------:R-:W-:Y:S01]  /*2d1cd0*/  IMAD.MOV.U32 R4, RZ, RZ, 0x5272 ;  /* 0x00005272ff047424 */ /* 0x000fe200078e00ff */
[----:B------:R-:W-:Y:S01]  /*2d1ce0*/  PLOP3.LUT P0, PT, PT, PT, PT, 0x8, 0x80 ;  /* 0x000000000080781c */ /* 0x000fe20003f0e170 */
[----:B------:R-:W-:-:S03]  /*2d1cf0*/  IMAD.MOV.U32 R21, RZ, RZ, -0x1 ;  /* 0xffffffffff157424 */ /* 0x000fc600078e00ff */
[----:B------:R0:W-:Y:S09]  /*2d1d00*/  STL [UR45], R4 ;  /* 0x00000004ff007987 */ /* 0x0001f2000810082d */
.L_x_14959:
[----:B------:R-:W-:Y:S05]  /*2d1d10*/  BSYNC.RECONVERGENT B4 ;  /* 0x0000000000047941 */ /* 0x000fea0003800200 */
.L_x_14957:
        /* <DEDUP_REMOVED lines=25> */
.L_x_14961:
[----:B------:R-:W-:Y:S05]  /*2d1eb0*/  BSYNC.RECONVERGENT B4 ;  /* 0x0000000000047941 */ /* 0x000fea0003800200 */
.L_x_14960:
[----:B------:R2:W-:Y:S01]  /*2d1ec0*/  STL [UR45], R6 ;  /* 0x00000006ff007987 */ /* 0x0005e2000810082d */
[----:B------:R-:W-:Y:S05]  /*2d1ed0*/  BRA `(.L_x_14962) ;  /* 0x00000000000c7947 */ /* 0x000fea0003800000 */
.L_x_14956:
[----:B------:R-:W-:-:S05]  /*2d1ee0*/  LEA R4, P0, R43, R20, 0x3 ;  /* 0x000000142b047211 */ /* 0x000fca00078018ff */
[----:B------:R-:W-:-:S05]  /*2d1ef0*/  IMAD.X R5, RZ, RZ, R21, P0 ;  /* 0x000000ffff057224 */ /* 0x000fca00000e0615 */
[----:B------:R3:W-:Y:S03]  /*2d1f00*/  ST.E.64 desc[UR36][R4.64+0x20], RZ ;  /* 0x000020ff04007985 */ /* 0x0007e6000c101b24 */
.L_x_14962:
[----:B------:R-:W-:Y:S05]  /*2d1f10*/  BSYNC.RECONVERGENT B3 ;  /* 0x0000000000037941 */ /* 0x000fea0003800200 */
.L_x_14955:
[----:B------:R-:W-:-:S05]  /*2d1f20*/  VIADD R15, R15, 0x2 ;  /* 0x000000020f0f7836 */ /* 0x000fca0000000000 */
[----:B------:R-:W-:-:S13]  /*2d1f30*/  ISETP.NE.AND P0, PT, R15, R10, PT ;  /* 0x0000000a0f00720c */ /* 0x000fda0003f05270 */
[----:B------:R-:W-:Y:S05]  /*2d1f40*/  @P0 BRA `(.L_x_14963) ;  /* 0xfffffff400380947 */ /* 0x000fea000383ffff */
.L_x_14947:
[----:B------:R-:W-:Y:S05]  /*2d1f50*/  BSYNC B1 ;  /* 0x0000000000017941 */ /* 0x000fea0003800000 */
.L_x_14946:
        /* <DEDUP_REMOVED lines=49> */
.L_x_14967:
[----:B------:R-:W-:Y:S01]  /*2d2270*/  IMAD.MOV.U32 R4, RZ, RZ, 0x5272 ;  /* 0x00005272ff047424 */ /* 0x000fe200078e00ff */
[----:B------:R-:W-:Y:S01]  /*2d2280*/  PLOP3.LUT P0, PT, PT, PT, PT, 0x8, 0x80 ;  /* 0x000000000080781c */ /* 0x000fe20003f0e170 */
[----:B------:R-:W-:-:S03]  /*2d2290*/  IMAD.MOV.U32 R11, RZ, RZ, -0x1 ;  /* 0xffffffffff0b7424 */ /* 0x000fc600078e00ff */
[----:B------:R0:W-:Y:S09]  /*2d22a0*/  STL [UR45], R4 ;  /* 0x00000004ff007987 */ /* 0x0001f2000810082d */
.L_x_14968:
[----:B------:R-:W-:Y:S05]  /*2d22b0*/  BSYNC.RECONVERGENT B3 ;  /* 0x0000000000037941 */ /* 0x000fea0003800200 */
.L_x_14966:
        /* <DEDUP_REMOVED lines=25> */
.L_x_14970:
[----:B------:R-:W-:Y:S05]  /*2d2450*/  BSYNC.RECONVERGENT B3 ;  /* 0x0000000000037941 */ /* 0x000fea0003800200 */
.L_x_14969:
[----:B------:R4:W-:Y:S01]  /*2d2460*/  STL [UR45], R6 ;  /* 0x00000006ff007987 */ /* 0x0009e2000810082d */
[----:B------:R-:W-:Y:S05]  /*2d2470*/  BRA `(.L_x_14964) ;  /* 0x00000000000c7947 */ /* 0x000fea0003800000 */
.L_x_14965:
[----:B------:R-:W-:-:S05]  /*2d2480*/  LEA R10, P0, R10, R14, 0x3 ;  /* 0x0000000e0a0a7211 */ /* 0x000fca00078018ff */
[----:B------:R-:W-:-:S05]  /*2d2490*/  IMAD.X R11, RZ, RZ, R15, P0 ;  /* 0x000000ffff0b7224 */ /* 0x000fca00000e060f */
[----:B------:R0:W-:Y:S03]  /*2d24a0*/  ST.E.64 desc[UR36][R10.64+0x20], RZ ;  /* 0x000020ff0a007985 */ /* 0x0001e6000c101b24 */
.L_x_14964:
[----:B------:R-:W-:Y:S05]  /*2d24b0*/  BSYNC.RECONVERGENT B1 ;  /* 0x0000000000017941 */ /* 0x000fea0003800200 */
.L_x_14944:
[----:B------:R-:W-:-:S13]  /*2d24c0*/  ISETP.GE.AND P0, PT, R8, 0x1, PT ;  /* 0x000000010800780c */ /* 0x000fda0003f06270 */
[----:B------:R-:W-:Y:S05]  /*2d24d0*/  @!P0 BREAK B2 ;  /* 0x0000000000028942 */ /* 0x000fea0003800000 */
[----:B------:R-:W-:Y:S05]  /*2d24e0*/  @!P0 BRA `(.L_x_14945) ;  /* 0x0000000c00708947 */ /* 0x000fea0003800000 */
[----:B------:R-:W-:Y:S05]  /*2d24f0*/  BSYNC B2 ;  /* 0x0000000000027941 */ /* 0x000fea0003800000 */
.L_x_14943:
[----:B------:R-:W-:-:S07]  /*2d2500*/  IMAD.MOV.U32 R13, RZ, RZ, RZ ;  /* 0x000000ffff0d7224 */ /* 0x000fce00078e00ff */
.L_x_14985:
[----:B------:R-:W-:Y:S01]  /*2d2510*/  ISETP.NE.AND P0, PT, R9, -0x1, PT ;  /* 0xffffffff0900780c */ /* 0x000fe20003f05270 */
[----:B------:R-:W-:Y:S05]  /*2d2520*/  YIELD ;  /* 0x0000000000007946 */ /* 0x000fea0003800000 */
[----:B------:R-:W-:Y:S07]  /*2d2530*/  BSSY.RECONVERGENT B1, `(.L_x_14971) ;  /* 0x000005b000017945 */ /* 0x000fee0003800200 */
[----:B01-3--:R-:W-:-:S02]  /*2d2540*/  @!P0 IMAD.MOV.U32 R4, RZ, RZ, 0x5368 ;  /* 0x00005368ff048424 */ /* 0x00bfc400078e00ff */
[----:B--2-4-:R-:W-:Y:S02]  /*2d2550*/  @!P0 IMAD.MOV.U32 R6, RZ, RZ, 0x5368 ;  /* 0x00005368ff068424 */ /* 0x014fe400078e00ff */
[----:B------:R-:W-:Y:S01]  /*2d2560*/  @!P0 IMAD.MOV.U32 R7, RZ, RZ, RZ ;  /* 0x000000ffff078224 */ /* 0x000fe200078e00ff */
        /* <DEDUP_REMOVED lines=52> */
.L_x_14975:
[----:B------:R-:W-:Y:S05]  /*2d28b0*/  BSYNC.RECONVERGENT B2 ;  /* 0x0000000000027941 */ /* 0x000fea0003800200 */
.L_x_14974:
        /* <DEDUP_REMOVED lines=26> */
.L_x_14977:
[----:B------:R-:W-:Y:S05]  /*2d2a60*/  BSYNC.RECONVERGENT B2 ;  /* 0x0000000000027941 */ /* 0x000fea0003800200 */
.L_x_14976:
[----:B------:R1:W-:Y:S01]  /*2d2a70*/  STL [UR45], R6 ;  /* 0x00000006ff007987 */ /* 0x0003e2000810082d */
[----:B------:R-:W-:Y:S01]  /*2d2a80*/  IMAD.MOV.U32 R7, RZ, RZ, RZ ;  /* 0x000000ffff077224 */ /* 0x000fe200078e00ff */
[----:B------:R-:W-:Y:S06]  /*2d2a90*/  BRA `(.L_x_14972) ;  /* 0x0000000000107947 */ /* 0x000fec0003800000 */
.L_x_14973:
[----:B------:R-:W-:Y:S01]  /*2d2aa0*/  LEA R4, P0, R13, R10, 0x2 ;  /* 0x0000000a0d047211 */ /* 0x000fe200078010ff */
[----:B------:R-:W5:Y:S04]  /*2d2ab0*/  LDL R6, [UR45] ;  /* 0x0000002dff067983 */ /* 0x000f680008100800 */
[----:B------:R-:W-:-:S05]  /*2d2ac0*/  IMAD.X R5, RZ, RZ, R11, P0 ;  /* 0x000000ffff057224 */ /* 0x000fca00000e060b */
[----:B------:R2:W5:Y:S03]  /*2d2ad0*/  LD.E R7, desc[UR36][R4.64+0x20] ;  /* 0x0000202404077980 */ /* 0x000566000c101900 */
.L_x_14972:
[----:B------:R-:W-:Y:S05]  /*2d2ae0*/  BSYNC.RECONVERGENT B1 ;  /* 0x0000000000017941 */ /* 0x000fea0003800200 */
.L_x_14971:
[----:B-----5:R-:W-:Y:S01]  /*2d2af0*/  ISETP.NE.AND P0, PT, R6, RZ, PT ;  /* 0x000000ff0600720c */ /* 0x020fe20003f05270 */
[----:B0-2---:R-:W-:Y:S02]  /*2d2b00*/  IMAD.MOV.U32 R4, RZ, RZ, R28 ;  /* 0x000000ffff047224 */ /* 0x005fe400078e001c */
[----:B------:R-:W-:-:S10]  /*2d2b10*/  IMAD.MOV.U32 R5, RZ, RZ, 0x0 ;  /* 0x00000000ff057424 */ /* 0x000fd400078e00ff */
[----:B------:R-:W-:Y:S05]  /*2d2b20*/  @P0 BREAK B0 ;  /* 0x0000000000000942 */ /* 0x000fea0003800000 */
[----:B------:R-:W-:Y:S05]  /*2d2b30*/  @P0 BREAK B6 ;  /* 0x0000000000060942 */ /* 0x000fea0003800000 */
[----:B------:R-:W-:Y:S05]  /*2d2b40*/  @P0 BREAK B7 ;  /* 0x0000000000070942 */ /* 0x000fea0003800000 */
[----:B------:R-:W-:Y:S05]  /*2d2b50*/  @P0 BREAK B8 ;  /* 0x0000000000080942 */ /* 0x000fea0003800000 */
[----:B-1----:R-:W-:Y:S05]  /*2d2b60*/  @P0 RET.REL.NODEC R4 `(_Z5entryPcS_PiPxS1_S0_S0_P19HostDeviceInterfacei) ;  /* 0xffffd2d404240950 */ /* 0x002fea0003c3ffff */
[----:B------:R-:W0:Y:S01]  /*2d2b70*/  LDC R40, c[0x0][0x380] ;  /* 0x0000e000ff287b82 */ /* 0x000e220000000800 */
[----:B------:R-:W-:Y:S05]  /*2d2b80*/  BMOV.32.CLEAR RZ, B11 ;  /* 0x000000000bff7355 */ /* 0x000fea0000100000 */
[----:B------:R-:W-:Y:S02]  /*2d2b90*/  MOV R32, 0x2d2bc0 ;  /* 0x002d2bc000207802 */ /* 0x000fe40000000f00 */
[----:B------:R-:W1:Y:S05]  /*2d2ba0*/  LDC R15, c[0x0][0x384] ;  /* 0x0000e100ff0f7b82 */ /* 0x000e6a0000000800 */
[----:B01----:R-:W-:Y:S05]  /*2d2bb0*/  CALL.REL.NOINC `($_Z5entryPcS_PiPxS1_S0_S0_P19HostDeviceInterfacei$_Z28java_lang_Double_parseDoublePciPi) ;  /* 0xffffd56c00387944 */ /* 0x003fea0003c3ffff */
[----:B------:R-:W2:Y:S01]  /*2d2bc0*/  LDL R4, [UR45] ;  /* 0x0000002dff047983 */ /* 0x000ea20008100800 */
[----:B------:R-:W-:Y:S01]  /*2d2bd0*/  IMAD.MOV.U32 R5, RZ, RZ, 0x0 ;  /* 0x00000000ff057424 */ /* 0x000fe200078e00ff */
[----:B--2---:R-:W-:Y:S01]  /*2d2be0*/  ISETP.NE.AND P0, PT, R4, RZ, PT ;  /* 0x000000ff0400720c */ /* 0x004fe20003f05270 */
[----:B------:R-:W-:-:S12]  /*2d2bf0*/  IMAD.MOV.U32 R4, RZ, RZ, R28 ;  /* 0x000000ffff047224 */ /* 0x000fd800078e001c */
[----:B------:R-:W-:Y:S05]  /*2d2c00*/  @P0 BREAK B0 ;  /* 0x0000000000000942 */ /* 0x000fea0003800000 */
[----:B------:R-:W-:Y:S05]  /*2d2c10*/  @P0 BREAK B6 ;  /* 0x0000000000060942 */ /* 0x000fea0003800000 */
[----:B------:R-:W-:Y:S05]  /*2d2c20*/  @P0 BREAK B7 ;  /* 0x0000000000070942 */ /* 0x000fea0003800000 */
[----:B------:R-:W-:Y:S05]  /*2d2c30*/  @P0 BREAK B8 ;  /* 0x0000000000080942 */ /* 0x000fea0003800000 */
[----:B------:R-:W-:Y:S05]  /*2d2c40*/  @P0 RET.REL.NODEC R4 `(_Z5entryPcS_PiPxS1_S0_S0_P19HostDeviceInterfacei) ;  /* 0xffffd2d004ec0950 */ /* 0x000fea0003c3ffff */
        /* <DEDUP_REMOVED lines=56> */
.L_x_14982:
[----:B------:R-:W-:Y:S05]  /*2d2fd0*/  BSYNC.RECONVERGENT B2 ;  /* 0x0000000000027941 */ /* 0x000fea0003800200 */
.L_x_14981:
        /* <DEDUP_REMOVED lines=26> */
.L_x_14984:
[----:B------:R-:W-:Y:S05]  /*2d3180*/  BSYNC.RECONVERGENT B2 ;  /* 0x0000000000027941 */ /* 0x000fea0003800200 */
.L_x_14983:
[----:B------:R2:W-:Y:S01]  /*2d3190*/  STL [UR45], R6 ;  /* 0x00000006ff007987 */ /* 0x0005e2000810082d */
[----:B------:R-:W-:Y:S05]  /*2d31a0*/  BRA `(.L_x_14979) ;  /* 0x0000000000107947 */ /* 0x000fea0003800000 */
.L_x_14980:
[----:B------:R-:W-:-:S05]  /*2d31b0*/  LEA R4, P0, R13, R14, 0x3 ;  /* 0x0000000e0d047211 */ /* 0x000fca00078018ff */
[----:B------:R-:W-:-:S05]  /*2d31c0*/  IMAD.X R5, RZ, RZ, R15, P0 ;  /* 0x000000ffff057224 */ /* 0x000fca00000e060f */
[----:B------:R1:W-:Y:S04]  /*2d31d0*/  ST.E.64 desc[UR36][R4.64+0x20], R10 ;  /* 0x0000200a04007985 */ /* 0x0003e8000c101b24 */
[----:B------:R-:W5:Y:S02]  /*2d31e0*/  LDL R6, [UR45] ;  /* 0x0000002dff067983 */ /* 0x000f640008100800 */
.L_x_14979:
[----:B------:R-:W-:Y:S05]  /*2d31f0*/  BSYNC.RECONVERGENT B1 ;  /* 0x0000000000017941 */ /* 0x000fea0003800200 */
.L_x_14978:
[----:B-----5:R-:W-:Y:S01]  /*2d3200*/  ISETP.NE.AND P0, PT, R6, RZ, PT ;  /* 0x000000ff0600720c */ /* 0x020fe20003f05270 */
[----:B01----:R-:W-:Y:S02]  /*2d3210*/  IMAD.MOV.U32 R4, RZ, RZ, R28 ;  /* 0x000000ffff047224 */ /* 0x003fe400078e001c */
[----:B------:R-:W-:-:S10]  /*2d3220*/  IMAD.MOV.U32 R5, RZ, RZ, 0x0 ;  /* 0x00000000ff057424 */ /* 0x000fd400078e00ff */
[----:B------:R-:W-:Y:S05]  /*2d3230*/  @P0 BREAK B0 ;  /* 0x0000000000000942 */ /* 0x000fea0003800000 */
[----:B------:R-:W-:Y:S05]  /*2d3240*/  @P0 BREAK B6 ;  /* 0x0000000000060942 */ /* 0x000fea0003800000 */
[----:B------:R-:W-:Y:S05]  /*2d3250*/  @P0 BREAK B7 ;  /* 0x0000000000070942 */ /* 0x000fea0003800000 */
[----:B------:R-:W-:Y:S05]  /*2d3260*/  @P0 BREAK B8 ;  /* 0x0000000000080942 */ /* 0x000fea0003800000 */
[----:B--2---:R-:W-:Y:S05]  /*2d3270*/  @P0 RET.REL.NODEC R4 `(_Z5entryPcS_PiPxS1_S0_S0_P19HostDeviceInterfacei) ;  /* 0xffffd2cc04600950 */ /* 0x004fea0003c3ffff */
[----:B------:R-:W-:-:S05]  /*2d3280*/  VIADD R13, R13, 0x1 ;  /* 0x000000010d0d7836 */ /* 0x000fca0000000000 */
[----:B------:R-:W-:-:S13]  /*2d3290*/  ISETP.NE.AND P0, PT, R13, R8, PT ;  /* 0x000000080d00720c */ /* 0x000fda0003f05270 */
[----:B------:R-:W-:Y:S05]  /*2d32a0*/  @P0 BRA `(.L_x_14985) ;  /* 0xfffffff000980947 */ /* 0x000fea000383ffff */
.L_x_14945:
[----:B------:R-:W-:Y:S05]  /*2d32b0*/  BSYNC B0 ;  /* 0x0000000000007941 */ /* 0x000fea0003800000 */
.L_x_14942:
[----:B-1-3--:R-:W1:Y:S01]  /*2d32c0*/  S2R R5, SR_CgaCtaId ;  /* 0x0000000000057919 */ /* 0x00ae620000008800 */
[----:B------:R-:W-:Y:S01]  /*2d32d0*/  IMAD R8, R12, 0x4, R23 ;  /* 0x000000040c087824 */ /* 0x000fe200078e0217 */
[----:B0-----:R-:W-:Y:S01]  /*2d32e0*/  MOV R4, 0x400 ;  /* 0x0000040000047802 */ /* 0x001fe20000000f00 */
[----:B------:R-:W-:Y:S03]  /*2d32f0*/  BSSY.RECONVERGENT B0, `(.L_x_14986) ;  /* 0x000005c000007945 */ /* 0x000fe60003800200 */
[----:B------:R-:W-:Y:S01]  /*2d3300*/  ISETP.GE.U32.AND P0, PT, R8, 0x9ffc, PT ;  /* 0x00009ffc0800780c */ /* 0x000fe20003f06070 */
[----:B------:R-:W-:-:S05]  /*2d3310*/  VIADD R9, R4, 0x18 ;  /* 0x0000001804097836 */ /* 0x000fca0000000000 */
[----:B-1----:R-:W-:-:S05]  /*2d3320*/  LEA R9, R5, R9, 0x18 ;  /* 0x0000000905097211 */ /* 0x002fca00078ec0ff */
[----:B------:R-:W-:Y:S02]  /*2d3330*/  IMAD.IADD R10, R9, 0x1, R8 ;  /* 0x00000001090a7824 */ /* 0x000fe400078e0208 */
[----:B------:R-:W-:Y:S05]  /*2d3340*/  @!P0 BRA `(.L_x_14987) ;  /* 0x0000000400308947 */ /* 0x000fea0003800000 */
[----:B------:R-:W-:Y:S02]  /*2d3350*/  IMAD.MOV.U32 R12, RZ, RZ, 0x30 ;  /* 0x00000030ff0c7424 */ /* 0x000fe400078e00ff */
[----:B------:R-:W-:-:S06]  /*2d3360*/  IMAD.MOV.U32 R13, RZ, RZ, 0x0 ;  /* 0x00000000ff0d7424 */ /* 0x000fcc00078e00ff */
[----:B------:R-:W3:Y:S01]  /*2d3370*/  ATOMG.E.ADD.64.STRONG.GPU PT, R12, desc[UR36][R46.64+0x8], R12 ;  /* 0x8000080c2e0c79a8 */ /* 0x000ee200081ef524 */
[----:B------:R-:W-:Y:S01]  /*2d3380*/  LEA R20, R5, R4, 0x18 ;  /* 0x0000000405147211 */ /* 0x000fe200078ec0ff */
[----:B------:R-:W-:Y:S04]  /*2d3390*/  BSSY.RECONVERGENT B1, `(.L_x_14988) ;  /* 0x0000028000017945 */ /* 0x000fe80003800200 */
[----:B--2-4-:R-:W0:Y:S01]  /*2d33a0*/  LDS.128 R4, [R20] ;  /* 0x0000000014047984 */ /* 0x014e220000000c00 */
        /* <DEDUP_REMOVED lines=38> */
.L_x_14989:
[----:B------:R-:W-:Y:S05]  /*2d3610*/  BSYNC.RECONVERGENT B1 ;  /* 0x0000000000017941 */ /* 0x000fea0003800200 */
.L_x_14988:
        /* <DEDUP_REMOVED lines=27> */
.L_x_14991:
[----:B------:R-:W-:Y:S05]  /*2d37d0*/  BSYNC.RECONVERGENT B1 ;  /* 0x0000000000017941 */ /* 0x000fea0003800200 */
.L_x_14990:
[----:B------:R1:W-:Y:S01]  /*2d37e0*/  STL [UR45], R6 ;  /* 0x00000006ff007987 */ /* 0x0003e2000810082d */
[----:B------:R-:W-:Y:S01]  /*2d37f0*/  IMAD.MOV.U32 R11, RZ, RZ, RZ ;  /* 0x000000ffff0b7224 */ /* 0x000fe200078e00ff */
[----:B------:R-:W-:Y:S06]  /*2d3800*/  BRA `(.L_x_14992) ;  /* 0x0000000000287947 */ /* 0x000fec0003800000 */
.L_x_14987:
[----:B--2-4-:R-:W5:Y:S04]  /*2d3810*/  LDL R6, [UR45] ;  /* 0x0000002dff067983 */ /* 0x014f680008100800 */
        /* <DEDUP_REMOVED lines=9> */
.L_x_14992:
[----:B------:R-:W-:Y:S05]  /*2d38b0*/  BSYNC.RECONVERGENT B0 ;  /* 0x0000000000007941 */ /* 0x000fea0003800200 */
.L_x_14986:
[----:B-----5:R-:W-:Y:S01]  /*2d38c0*/  ISETP.NE.AND P0, PT, R6, RZ, PT ;  /* 0x000000ff0600720c */ /* 0x020fe20003f05270 */
[----:B0-----:R-:W-:Y:S02]  /*2d38d0*/  IMAD.MOV.U32 R4, RZ, RZ, R28 ;  /* 0x000000ffff047224 */ /* 0x001fe400078e001c */
[----:B------:R-:W-:-:S10]  /*2d38e0*/  IMAD.MOV.U32 R5, RZ, RZ, 0x0 ;  /* 0x00000000ff057424 */ /* 0x000fd400078e00ff */
[----:B------:R-:W-:Y:S05]  /*2d38f0*/  @P0 BREAK B6 ;  /* 0x0000000000060942 */ /* 0x000fea0003800000 */
[----:B------:R-:W-:Y:S05]  /*2d3900*/  @P0 BREAK B7 ;  /* 0x0000000000070942 */ /* 0x000fea0003800000 */
[----:B------:R-:W-:Y:S05]  /*2d3910*/  @P0 BREAK B8 ;  /* 0x0000000000080942 */ /* 0x000fea0003800000 */
[----:B-1----:R-:W-:Y:S05]  /*2d3920*/  @P0 RET.REL.NODEC R4 `(_Z5entryPcS_PiPxS1_S0_S0_P19HostDeviceInterfacei) ;  /* 0xffffd2c404b40950 */ /* 0x002fea0003c3ffff */
[----:B------:R-:W-:Y:S01]  /*2d3930*/  ISETP.NE.AND P0, PT, R11, RZ, PT ;  /* 0x000000ff0b00720c */ /* 0x000fe20003f05270 */
[----:B------:R-:W-:-:S12]  /*2d3940*/  BSSY B1, `(.L_x_14993) ;  /* 0x0000239000017945 */ /* 0x000fd80003800000 */
[----:B------:R-:W-:Y:S05]  /*2d3950*/  @!P0 BRA `(.L_x_14994) ;  /* 0x0000001400588947 */ /* 0x000fea0003800000 */
[----:B------:R-:W-:Y:S01]  /*2d3960*/  ISETP.GE.AND P0, PT, R24, 0x1, PT ;  /* 0x000000011800780c */ /* 0x000fe20003f06270 */
[----:B------:R-:W-:-:S12]  /*2d3970*/  IMAD.MOV.U32 R15, RZ, RZ, RZ ;  /* 0x000000ffff0f7224 */ /* 0x000fd800078e00ff */
[----:B------:R-:W-:Y:S05]  /*2d3980*/  @!P0 BRA `(.L_x_14995) ;  /* 0x0000002000d08947 */ /* 0x000fea0003800000 */
[----:B------:R-:W-:Y:S01]  /*2d3990*/  BSSY B0, `(.L_x_14996) ;  /* 0x0000151000007945 */ /* 0x000fe20003800000 */
[----:B------:R-:W-:Y:S02]  /*2d39a0*/  IMAD R12, R24, R33, RZ ;  /* 0x00000021180c7224 */ /* 0x000fe400078e02ff */
[----:B------:R-:W-:Y:S02]  /*2d39b0*/  IMAD.MOV.U32 R15, RZ, RZ, RZ ;  /* 0x000000ffff0f7224 */ /* 0x000fe400078e00ff */
[----:B------:R-:W-:-:S07]  /*2d39c0*/  IMAD.MOV.U32 R13, RZ, RZ, RZ ;  /* 0x000000ffff0d7224 */ /* 0x000fce00078e00ff */
.L_x_15018:
[----:B------:R-:W-:Y:S01]  /*2d39d0*/  IMAD.IADD R5, R12, 0x1, R13 ;  /* 0x000000010c057824 */ /* 0x000fe200078e020d */
[----:B------:R-:W-:Y:S05]  /*2d39e0*/  YIELD ;  /* 0x0000000000007946 */ /* 0x000fea0003800000 */
[----:B------:R-:W-:Y:S01]  /*2d39f0*/  IMAD R14, R5, 0x8, R18 ;  /* 0x00000008050e7824 */ /* 0x000fe200078e0212 */
[----:B------:R-:W-:Y:S03]  /*2d3a00*/  BSSY.RECONVERGENT B2, `(.L_x_14997) ;  /* 0x000006b000027945 */ /* 0x000fe60003800200 */
[----:B------:R-:W-:Y:S01]  /*2d3a10*/  IMAD.IADD R20, R9, 0x1, R14 ;  /* 0x0000000109147824 */ /* 0x000fe200078e020e */
        /* <DEDUP_REMOVED lines=48> */
.L_x_15000:
[----:B------:R-:W-:Y:S05]  /*2d3d20*/  BSYNC.RECONVERGENT B3 ;  /* 0x0000000000037941 */ /* 0x000fea0003800200 */
.L_x_14999:
        /* <DEDUP_REMOVED lines=27> */
.L_x_15002:
[----:B------:R-:W-:Y:S05]  /*2d3ee0*/  BSYNC.RECONVERGENT B3 ;  /* 0x0000000000037941 */ /* 0x000fea0003800200 */
.L_x_15001:
[----:B------:R2:W-:Y:S01]  /*2d3ef0*/  STL [UR45], R15 ;  /* 0x0000000fff007987 */ /* 0x0005e2000810082d */
[----:B------:R-:W-:Y:S02]  /*2d3f00*/  ISETP.EQ.AND P0, PT, R15, RZ, PT ;  /* 0x000000ff0f00720c */ /* 0x000fe40003f02270 */
[----:B------:R-:W-:Y:S01]  /*2d3f10*/  CS2R R40, SRZ ;  /* 0x0000000000287805 */ /* 0x000fe2000001ff00 */
[----:B------:R-:W-:Y:S01]  /*2d3f20*/  IMAD.MOV.U32 R21, RZ, RZ, R15 ;  /* 0x000000ffff157224 */ /* 0x000fe200078e000f */
[----:B------:R-:W-:Y:S09]  /*2d3f30*/  BRA `(.L_x_15003) ;  /* 0x00000000005c7947 */ /* 0x000ff20003800000 */
.L_x_14998:
[----:B------:R-:W0:Y:S01]  /*2d3f40*/  LDS.U8 R5, [R20+0x1] ;  /* 0x0000010014057984 */ /* 0x000e220000000000 */
[----:B------:R-:W-:-:S03]  /*2d3f50*/  PLOP3.LUT P0, PT, PT, PT, PT, 0x80, 0x8 ;  /* 0x000000000008781c */ /* 0x000fc60003f0f070 */
[----:B------:R-:W1:Y:S04]  /*2d3f60*/  LDS.U8 R32, [R20+0x5] ;  /* 0x0000050014207984 */ /* 0x000e680000000000 */
[----:B------:R-:W2:Y:S04]  /*2d3f70*/  LDS.U8 R21, [R20+0x4] ;  /* 0x0000040014157984 */ /* 0x000ea80000000000 */
[----:B------:R-:W3:Y:S04]  /*2d3f80*/  LDS.U8 R4, [R20] ;  /* 0x0000000014047984 */ /* 0x000ee80000000000 */
[----:B------:R-:W4:Y:S04]  /*2d3f90*/  LDS.U8 R6, [R20+0x2] ;  /* 0x0000020014067984 */ /* 0x000f280000000000 */
[----:B------:R-:W5:Y:S04]  /*2d3fa0*/  LDS.U8 R34, [R20+0x6] ;  /* 0x0000060014227984 */ /* 0x000f680000000000 */
[----:B------:R-:W5:Y:S04]  /*2d3fb0*/  LDS.U8 R7, [R20+0x3] ;  /* 0x0000030014077984 */ /* 0x000f680000000000 */
[----:B------:R-:W5:Y:S01]  /*2d3fc0*/  LDS.U8 R35, [R20+0x7] ;  /* 0x0000070014237984 */ /* 0x000f620000000000 */
[----:B0-----:R-:W-:-:S02]  /*2d3fd0*/  IMAD.SHL.U32 R5, R5, 0x100, RZ ;  /* 0x0000010005057824 */ /* 0x001fc400078e00ff */
[----:B-1----:R-:W-:Y:S01]  /*2d3fe0*/  IMAD.SHL.U32 R32, R32, 0x100, RZ ;  /* 0x0000010020207824 */ /* 0x002fe200078e00ff */
[----:B--2---:R-:W-:Y:S02]  /*2d3ff0*/  LOP3.LUT R21, R21, 0xff, RZ, 0xc0, !PT ;  /* 0x000000ff15157812 */ /* 0x004fe400078ec0ff */
[----:B---3--:R-:W-:Y:S02]  /*2d4000*/  LOP3.LUT R39, R4, 0xff00, R5, 0xf8, !PT ;  /* 0x0000ff0004277812 */ /* 0x008fe400078ef805 */
[----:B------:R-:W-:Y:S01]  /*2d4010*/  LOP3.LUT R5, R21, 0xff00, R32, 0xf8, !PT ;  /* 0x0000ff0015057812 */ /* 0x000fe200078ef820 */
[----:B------:R-:W-:Y:S02]  /*2d4020*/  IMAD.MOV.U32 R21, RZ, RZ, RZ ;  /* 0x000000ffff157224 */ /* 0x000fe400078e00ff */
[----:B----4-:R-:W-:Y:S02]  /*2d4030*/  IMAD.U32 R6, R6, 0x10000, RZ ;  /* 0x0001000006067824 */ /* 0x010fe400078e00ff */
[----:B-----5:R-:W-:-:S03]  /*2d4040*/  IMAD.U32 R34, R34, 0x10000, RZ ;  /* 0x0001000022227824 */ /* 0x020fc600078e00ff */
[----:B------:R-:W-:Y:S01]  /*2d4050*/  LOP3.LUT R6, R39, 0xff0000, R6, 0xf8, !PT ;  /* 0x00ff000027067812 */ /* 0x000fe200078ef806 */
[----:B------:R-:W-:Y:S01]  /*2d4060*/  IMAD.SHL.U32 R7, R7, 0x1000000, RZ ;  /* 0x0100000007077824 */ /* 0x000fe200078e00ff */
[----:B------:R-:W-:Y:S01]  /*2d4070*/  LOP3.LUT R34, R5, 0xff0000, R34, 0xf8, !PT ;  /* 0x00ff000005227812 */ /* 0x000fe200078ef822 */
[----:B------:R-:W-:-:S03]  /*2d4080*/  IMAD.SHL.U32 R35, R35, 0x1000000, RZ ;  /* 0x0100000023237824 */ /* 0x000fc600078e00ff */
[----:B------:R-:W-:Y:S02]  /*2d4090*/  LOP3.LUT R40, R6, 0xff000000, R7, 0xf8, !PT ;  /* 0xff00000006287812 */ /* 0x000fe400078ef807 */
[----:B------:R-:W-:-:S07]  /*2d40a0*/  LOP3.LUT R41, R34, R35, RZ, 0xfc, !PT ;  /* 0x0000002322297212 */ /* 0x000fce00078efcff */
.L_x_15003:
[----:B------:R-:W-:Y:S05]  /*2d40b0*/  BSYNC.RECONVERGENT B2 ;  /* 0x0000000000027941 */ /* 0x000fea0003800200 */
.L_x_14997:
[----:B------:R-:W-:Y:S05]  /*2d40c0*/  @!P0 BREAK B0 ;  /* 0x0000000000008942 */ /* 0x000fea0003800000 */
[----:B-1----:R-:W-:Y:S01]  /*2d40d0*/  IMAD.MOV.U32 R4, RZ, RZ, R28 ;  /* 0x000000ffff047224 */ /* 0x002fe200078e001c */
[----:B------:R-:W-:Y:S05]  /*2d40e0*/  @!P0 BREAK B1 ;  /* 0x0000000000018942 */ /* 0x000fea0003800000 */
[----:B------:R-:W-:Y:S01]  /*2d40f0*/  IMAD.MOV.U32 R5, RZ, RZ, 0x0 ;  /* 0x00000000ff057424 */ /* 0x000fe200078e00ff */
[----:B------:R-:W-:Y:S05]  /*2d4100*/  @!P0 BREAK B6 ;  /* 0x0000000000068942 */ /* 0x000fea0003800000 */
[----:B------:R-:W-:Y:S05]  /*2d4110*/  @!P0 BREAK B7 ;  /* 0x0000000000078942 */ /* 0x000fea0003800000 */
[----:B------:R-:W-:Y:S05]  /*2d4120*/  @!P0 BREAK B8 ;  /* 0x0000000000088942 */ /* 0x000fea0003800000 */
[----:B0-2---:R-:W-:Y:S05]  /*2d4130*/  @!P0 RET.REL.NODEC R4 `(_Z5entryPcS_PiPxS1_S0_S0_P19HostDeviceInterfacei) ;  /* 0xffffd2bc04b08950 */ /* 0x005fea0003c3ffff */
[----:B------:R-:W-:Y:S01]  /*2d4140*/  ISETP.NE.AND P2, PT, R3, -0x1, PT ;  /* 0xffffffff0300780c */ /* 0x000fe20003f45270 */
[----:B------:R-:W-:Y:S01]  /*2d4150*/  BSSY.RECONVERGENT B2, `(.L_x_15004) ;  /* 0x000005e000027945 */ /* 0x000fe20003800200 */
[----:B------:R-:W-:-:S11]  /*2d4160*/  CS2R R34, SRZ ;  /* 0x0000000000227805 */ /* 0x000fd6000001ff00 */
[----:B------:R-:W-:Y:S01]  /*2d4170*/  @!P2 IMAD.MOV.U32 R4, RZ, RZ, 0x5368 ;  /* 0x00005368ff04a424 */ /* 0x000fe200078e00ff */
[----:B------:R-:W-:Y:S01]  /*2d4180*/  @!P2 PLOP3.LUT P0, PT, PT, PT, PT, 0x8, 0x80 ;  /* 0x000000000080a81c */ /* 0x000fe20003f0e170 */
[----:B------:R-:W-:Y:S02]  /*2d4190*/  @!P2 IMAD.MOV.U32 R15, RZ, RZ, 0x5368 ;  /* 0x00005368ff0fa424 */ /* 0x000fe400078e00ff */
[----:B------:R-:W-:Y:S01]  /*2d41a0*/  @!P2 IMAD.MOV.U32 R21, RZ, RZ, 0x5368 ;  /* 0x00005368ff15a424 */ /* 0x000fe200078e00ff */
        /* <DEDUP_REMOVED lines=52> */
.L_x_15008:
[----:B------:R-:W-:Y:S05]  /*2d44f0*/  BSYNC.RECONVERGENT B3 ;  /* 0x0000000000037941 */ /* 0x000fea0003800200 */
.L_x_15007:
        /* <DEDUP_REMOVED lines=26> */
.L_x_15010:
[----:B------:R-:W-:Y:S05]  /*2d46a0*/  BSYNC.RECONVERGENT B3 ;  /* 0x0000000000037941 */ /* 0x000fea0003800200 */
.L_x_15009:
[----:B------:R2:W-:Y:S01]  /*2d46b0*/  STL [UR45], R15 ;  /* 0x0000000fff007987 */ /* 0x0005e2000810082d */
[----:B------:R-:W-:Y:S01]  /*2d46c0*/  ISETP.EQ.AND P0, PT, R15, RZ, PT ;  /* 0x000000ff0f00720c */ /* 0x000fe20003f02270 */
[----:B------:R-:W-:Y:S01]  /*2d46d0*/  IMAD.MOV.U32 R21, RZ, RZ, R15 ;  /* 0x000000ffff157224 */ /* 0x000fe200078e000f */
[----:B------:R-:W-:Y:S11]  /*2d46e0*/  BRA `(.L_x_15005) ;  /* 0x0000000000107947 */ /* 0x000ff60003800000 */
.L_x_15006:
[----:B------:R-:W-:-:S05]  /*2d46f0*/  LEA R34, P0, R13, R42, 0x3 ;  /* 0x0000002a0d227211 */ /* 0x000fca00078018ff */
[----:B------:R-:W-:-:S06]  /*2d4700*/  IMAD.X R35, RZ, RZ, R43, P0 ;  /* 0x000000ffff237224 */ /* 0x000fcc00000e062b */
[----:B------:R-:W5:Y:S01]  /*2d4710*/  LD.E.64 R34, desc[UR36][R34.64+0x20] ;  /* 0x0000202422227980 */ /* 0x000f62000c101b00 */
[----:B------:R-:W-:-:S13]  /*2d4720*/  PLOP3.LUT P0, PT, PT, PT, PT, 0x80, 0x8 ;  /* 0x000000000008781c */ /* 0x000fda0003f0f070 */
.L_x_15005:
[----:B------:R-:W-:Y:S05]  /*2d4730*/  BSYNC.RECONVERGENT B2 ;  /* 0x0000000000027941 */ /* 0x000fea0003800200 */
.L_x_15004:
[----:B------:R-:W-:Y:S05]  /*2d4740*/  @!P0 BREAK B0 ;  /* 0x0000000000008942 */ /* 0x000fea0003800000 */
[----:B01----:R-:W-:Y:S01]  /*2d4750*/  IMAD.MOV.U32 R4, RZ, RZ, R28 ;  /* 0x000000ffff047224 */ /* 0x003fe200078e001c */
[----:B------:R-:W-:Y:S05]  /*2d4760*/  @!P0 BREAK B1 ;  /* 0x0000000000018942 */ /* 0x000fea0003800000 */
[----:B------:R-:W-:Y:S01]  /*2d4770*/  IMAD.MOV.U32 R5, RZ, RZ, 0x0 ;  /* 0x00000000ff057424 */ /* 0x000fe200078e00ff */
[----:B------:R-:W-:Y:S05]  /*2d4780*/  @!P0 BREAK B6 ;  /* 0x0000000000068942 */ /* 0x000fea0003800000 */
[----:B------:R-:W-:Y:S05]  /*2d4790*/  @!P0 BREAK B7 ;  /* 0x0000000000078942 */ /* 0x000fea0003800000 */
[----:B------:R-:W-:Y:S05]  /*2d47a0*/  @!P0 BREAK B8 ;  /* 0x0000000000088942 */ /* 0x000fea0003800000 */
[----:B--2--5:R-:W-:Y:S05]  /*2d47b0*/  @!P0 RET.REL.NODEC R4 `(_Z5entryPcS_PiPxS1_S0_S0_P19HostDeviceInterfacei) ;  /* 0xffffd2b804108950 */ /* 0x024fea0003c3ffff */
[----:B------:R-:W-:Y:S01]  /*2d47c0*/  BSSY.RECONVERGENT B2, `(.L_x_15011) ;  /* 0x0000061000027945 */ /* 0x000fe20003800200 */
[----:B------:R-:W-:-:S03]  /*2d47d0*/  DADD R34, R34, R40 ;  /* 0x0000000022227229 */ /* 0x000fc60000000028 */
[----:B------:R-:W-:Y:S08]  /*2d47e0*/  @!P1 BRA `(.L_x_15012) ;  /* 0x0000000400389947 */ /* 0x000ff00003800000 */
        /* <DEDUP_REMOVED lines=46> */
.L_x_15014:
[----:B------:R-:W-:Y:S05]  /*2d4ad0*/  BSYNC.RECONVERGENT B3 ;  /* 0x0000000000037941 */ /* 0x000fea0003800200 */
.L_x_15013:
        /* <DEDUP_REMOVED lines=27> */
.L_x_15016:
[----:B------:R-:W-:Y:S05]  /*2d4c90*/  BSYNC.RECONVERGENT B3 ;  /* 0x0000000000037941 */ /* 0x000fea0003800200 */
.L_x_15015:
[----:B------:R2:W-:Y:S01]  /*2d4ca0*/  STL [UR45], R15 ;  /* 0x0000000fff007987 */ /* 0x0005e2000810082d */
[----:B------:R-:W-:Y:S01]  /*2d4cb0*/  IMAD.MOV.U32 R21, RZ, RZ, R15 ;  /* 0x000000ffff157224 */ /* 0x000fe200078e000f */
[----:B------:R-:W-:Y:S06]  /*2d4cc0*/  BRA `(.L_x_15017) ;  /* 0x0000000000407947 */ /* 0x000fec0003800000 */
.L_x_15012:
        /* <DEDUP_REMOVED lines=16> */
.L_x_15017:
[----:B------:R-:W-:Y:S05]  /*2d4dd0*/  BSYNC.RECONVERGENT B2 ;  /* 0x0000000000027941 */ /* 0x000fea0003800200 */
.L_x_15011:
[----:B------:R-:W-:Y:S01]  /*2d4de0*/  ISETP.NE.AND P0, PT, R21, RZ, PT ;  /* 0x000000ff1500720c */ /* 0x000fe20003f05270 */
[----:B-1----:R-:W-:Y:S02]  /*2d4df0*/  IMAD.MOV.U32 R4, RZ, RZ, R28 ;  /* 0x000000ffff047224 */ /* 0x002fe400078e001c */
[----:B---3--:R-:W-:-:S10]  /*2d4e00*/  IMAD.MOV.U32 R5, RZ, RZ, 0x0 ;  /* 0x00000000ff057424 */ /* 0x008fd400078e00ff */
[----:B------:R-:W-:Y:S05]  /*2d4e10*/  @P0 BREAK B0 ;  /* 0x0000000000000942 */ /* 0x000fea0003800000 */
[----:B------:R-:W-:Y:S05]  /*2d4e20*/  @P0 BREAK B1 ;  /* 0x0000000000010942 */ /* 0x000fea0003800000 */
[----:B------:R-:W-:Y:S05]  /*2d4e30*/  @P0 BREAK B6 ;  /* 0x0000000000060942 */ /* 0x000fea0003800000 */
[----:B------:R-:W-:Y:S05]  /*2d4e40*/  @P0 BREAK B7 ;  /* 0x0000000000070942 */ /* 0x000fea0003800000 */
[----:B------:R-:W-:Y:S05]  /*2d4e50*/  @P0 BREAK B8 ;  /* 0x0000000000080942 */ /* 0x000fea0003800000 */
[----:B0-2---:R-:W-:Y:S05]  /*2d4e60*/  @P0 RET.REL.NODEC R4 `(_Z5entryPcS_PiPxS1_S0_S0_P19HostDeviceInterfacei) ;  /* 0xffffd2b004640950 */ /* 0x005fea0003c3ffff */
[----:B------:R-:W-:-:S05]  /*2d4e70*/  VIADD R13, R13, 0x1 ;  /* 0x000000010d0d7836 */ /* 0x000fca0000000000 */
[----:B------:R-:W-:-:S13]  /*2d4e80*/  ISETP.NE.AND P0, PT, R13, R24, PT ;  /* 0x000000180d00720c */ /* 0x000fda0003f05270 */
[----:B------:R-:W-:Y:S05]  /*2d4e90*/  @P0 BRA `(.L_x_15018) ;  /* 0xffffffe800cc0947 */ /* 0x000fea000383ffff */
[----:B------:R-:W-:Y:S05]  /*2d4ea0*/  BSYNC B0 ;  /* 0x0000000000007941 */ /* 0x000fea0003800000 */
.L_x_14996:
[----:B------:R-:W-:Y:S05]  /*2d4eb0*/  BRA `(.L_x_14995) ;  /* 0x0000000c00847947 */ /* 0x000fea0003800000 */
.L_x_14994:
[----:B------:R-:W-:Y:S01]  /*2d4ec0*/  ISETP.GE.AND P0, PT, R24, 0x1, PT ;  /* 0x000000011800780c */ /* 0x000fe20003f06270 */
[----:B------:R-:W-:-:S12]  /*2d4ed0*/  IMAD.MOV.U32 R15, RZ, RZ, RZ ;  /* 0x000000ffff0f7224 */ /* 0x000fd800078e00ff */
[----:B------:R-:W-:Y:S05]  /*2d4ee0*/  @!P0 BRA `(.L_x_14995) ;  /* 0x0000000c00788947 */ /* 0x000fea0003800000 */
[----:B------:R-:W-:Y:S01]  /*2d4ef0*/  ISETP.NE.AND P1, PT, R3, -0x1, PT ;  /* 0xffffffff0300780c */ /* 0x000fe20003f25270 */
[----:B------:R-:W-:Y:S02]  /*2d4f00*/  IMAD R12, R24, R33, RZ ;  /* 0x00000021180c7224 */ /* 0x000fe400078e02ff */
[----:B------:R-:W-:Y:S02]  /*2d4f10*/  IMAD.MOV.U32 R15, RZ, RZ, RZ ;  /* 0x000000ffff0f7224 */ /* 0x000fe400078e00ff */
[----:B------:R-:W-:-:S08]  /*2d4f20*/  IMAD.MOV.U32 R13, RZ, RZ, RZ ;  /* 0x000000ffff0d7224 */ /* 0x000fd000078e00ff */
.L_x_15033:
[----:B------:R-:W-:Y:S01]  /*2d4f30*/  @!P1 IMAD.MOV.U32 R6, RZ, RZ, 0x5368 ;  /* 0x00005368ff069424 */ /* 0x000fe200078e00ff */
[----:B------:R-:W-:Y:S05]  /*2d4f40*/  YIELD ;  /* 0x0000000000007946 */ /* 0x000fea0003800000 */
[----:B------:R0:W-:Y:S01]  /*2d4f50*/  @!P1 STL [UR45], R6 ;  /* 0x00000006ff009987 */ /* 0x0001e2000810082d */
[----:B------:R-:W-:Y:S01]  /*2d4f60*/  IMAD.IADD R7, R12, 0x1, R13 ;  /* 0x000000010c077824 */ /* 0x000fe200078e020d */
[----:B------:R-:W-:Y:S01]  /*2d4f70*/  BSSY.RECONVERGENT B0, `(.L_x_15019) ;  /* 0x000005f000007945 */ /* 0x000fe20003800200 */
[----:B------:R-:W-:Y:S01]  /*2d4f80*/  @!P1 IMAD.MOV.U32 R15, RZ, RZ, 0x5368 ;  /* 0x00005368ff0f9424 */ /* 0x000fe200078e00ff */
[----:B------:R-:W-:Y:S01]  /*2d4f90*/  @!P1 PLOP3.LUT P0, PT, PT, PT, PT, 0x8, 0x80 ;  /* 0x000000000080981c */ /* 0x000fe20003f0e170 */
[----:B------:R-:W-:Y:S01]  /*2d4fa0*/  @!P1 IMAD.MOV.U32 R20, RZ, RZ, 0x5368 ;  /* 0x00005368ff149424 */ /* 0x000fe200078e00ff */
        /* <DEDUP_REMOVED lines=53> */
.L_x_15023:
[----:B------:R-:W-:Y:S05]  /*2d5300*/  BSYNC.RECONVERGENT B2 ;  /* 0x0000000000027941 */ /* 0x000fea0003800200 */
.L_x_15022:
        /* <DEDUP_REMOVED lines=26> */
.L_x_15025:
[----:B------:R-:W-:Y:S05]  /*2d54b0*/  BSYNC.RECONVERGENT B2 ;  /* 0x0000000000027941 */ /* 0x000fea0003800200 */
.L_x_15024:
[----:B------:R2:W-:Y:S01]  /*2d54c0*/  STL [UR45], R15 ;  /* 0x0000000fff007987 */ /* 0x0005e2000810082d */
[----:B------:R-:W-:Y:S01]  /*2d54d0*/  ISETP.EQ.AND P0, PT, R15, RZ, PT ;  /* 0x000000ff0f00720c */ /* 0x000fe20003f02270 */
[----:B------:R-:W-:Y:S01]  /*2d54e0*/  IMAD.MOV.U32 R20, RZ, RZ, R15 ;  /* 0x000000ffff147224 */ /* 0x000fe200078e000f */
[----:B-1----:R-:W-:Y:S01]  /*2d54f0*/  CS2R R4, SRZ ;  /* 0x0000000000047805 */ /* 0x002fe2000001ff00 */
[----:B------:R-:W-:Y:S10]  /*2d5500*/  BRA `(.L_x_15020) ;  /* 0x0000000000147947 */ /* 0x000ff40003800000 */
.L_x_15021:
[----:B------:R-:W-:-:S05]  /*2d5510*/  LEA R4, P0, R13, R20, 0x3 ;  /* 0x000000140d047211 */ /* 0x000fca00078018ff */
[----:B------:R-:W-:-:S06]  /*2d5520*/  IMAD.X R5, RZ, RZ, R21, P0 ;  /* 0x000000ffff057224 */ /* 0x000fcc00000e0615 */
[----:B------:R-:W5:Y:S01]  /*2d5530*/  LD.E.64 R4, desc[UR36][R4.64+0x20] ;  /* 0x0000202404047980 */ /* 0x000f62000c101b00 */
[----:B------:R-:W-:Y:S01]  /*2d5540*/  PLOP3.LUT P0, PT, PT, PT, PT, 0x80, 0x8 ;  /* 0x000000000008781c */ /* 0x000fe20003f0f070 */
[----:B------:R-:W-:-:S12]  /*2d5550*/  IMAD.MOV.U32 R20, RZ, RZ, RZ ;  /* 0x000000ffff147224 */ /* 0x000fd800078e00ff */
.L_x_15020:
[----:B------:R-:W-:Y:S05]  /*2d5560*/  BSYNC.RECONVERGENT B0 ;  /* 0x0000000000007941 */ /* 0x000fea0003800200 */
.L_x_15019:
[----:B0-----:R-:W-:Y:S01]  /*2d5570*/  IMAD.MOV.U32 R6, RZ, RZ, R28 ;  /* 0x000000ffff067224 */ /* 0x001fe200078e001c */
[----:B------:R-:W-:Y:S05]  /*2d5580*/  @!P0 BREAK B1 ;  /* 0x0000000000018942 */ /* 0x000fea0003800000 */
[----:B------:R-:W-:Y:S01]  /*2d5590*/  IMAD.MOV.U32 R7, RZ, RZ, 0x0 ;  /* 0x00000000ff077424 */ /* 0x000fe200078e00ff */
[----:B------:R-:W-:Y:S05]  /*2d55a0*/  @!P0 BREAK B6 ;  /* 0x0000000000068942 */ /* 0x000fea0003800000 */
        /* <DEDUP_REMOVED lines=55> */
.L_x_15029:
[----:B------:R-:W-:Y:S05]  /*2d5920*/  BSYNC.RECONVERGENT B2 ;  /* 0x0000000000027941 */ /* 0x000fea0003800200 */
.L_x_15028:
        /* <DEDUP_REMOVED lines=27> */
.L_x_15031:
[----:B------:R-:W-:Y:S05]  /*2d5ae0*/  BSYNC.RECONVERGENT B2 ;  /* 0x0000000000027941 */ /* 0x000fea0003800200 */
.L_x_15030:
[----:B------:R2:W-:Y:S01]  /*2d5af0*/  STL [UR45], R15 ;  /* 0x0000000fff007987 */ /* 0x0005e2000810082d */
[----:B------:R-:W-:Y:S01]  /*2d5b00*/  IMAD.MOV.U32 R20, RZ, RZ, R15 ;  /* 0x000000ffff147224 */ /* 0x000fe200078e000f */
[----:B------:R-:W-:Y:S06]  /*2d5b10*/  BRA `(.L_x_15032) ;  /* 0x00000000003c7947 */ /* 0x000fec0003800000 */
.L_x_15027:
[C-C-:B------:R-:W-:Y:S01]  /*2d5b20*/  SHF.R.U64 R41, R4.reuse, 0x8, R5.reuse ;  /* 0x0000000804297819 */ /* 0x140fe20000001205 */
[----:B------:R-:W-:Y:S01]  /*2d5b30*/  IMAD.IADD R14, R9, 0x1, R14 ;  /* 0x00000001090e7824 */ /* 0x000fe200078e020e */
[C-C-:B------:R-:W-:Y:S02]  /*2d5b40*/  SHF.R.U64 R39, R4.reuse, 0x10, R5.reuse ;  /* 0x0000001004277819 */ /* 0x140fe40000001205 */
[--C-:B------:R-:W-:Y:S02]  /*2d5b50*/  SHF.R.U64 R35, R4, 0x18, R5.reuse ;  /* 0x0000001804237819 */ /* 0x100fe40000001205 */
[--C-:B------:R-:W-:Y:S01]  /*2d5b60*/  SHF.R.U32.HI R21, RZ, 0x8, R5.reuse ;  /* 0x00000008ff157819 */ /* 0x100fe20000011605 */
[----:B------:R0:W-:Y:S01]  /*2d5b70*/  STS.U8 [R14+0x1], R41 ;  /* 0x000001290e007388 */ /* 0x0001e20000000000 */
[--C-:B------:R-:W-:Y:S02]  /*2d5b80*/  SHF.R.U32.HI R7, RZ, 0x10, R5.reuse ;  /* 0x00000010ff077819 */ /* 0x100fe40000011605 */
[----:B------:R-:W-:Y:S01]  /*2d5b90*/  SHF.R.U32.HI R5, RZ, 0x18, R5 ;  /* 0x00000018ff057819 */ /* 0x000fe20000011605 */
[----:B------:R0:W-:Y:S04]  /*2d5ba0*/  STS.U8 [R14+0x2], R39 ;  /* 0x000002270e007388 */ /* 0x0001e80000000000 */
[----:B------:R0:W-:Y:S04]  /*2d5bb0*/  STS.U8 [R14+0x3], R35 ;  /* 0x000003230e007388 */ /* 0x0001e80000000000 */
[----:B------:R0:W-:Y:S04]  /*2d5bc0*/  STS.U8 [R14+0x5], R21 ;  /* 0x000005150e007388 */ /* 0x0001e80000000000 */
[----:B------:R0:W-:Y:S04]  /*2d5bd0*/  STS.U8 [R14+0x6], R7 ;  /* 0x000006070e007388 */ /* 0x0001e80000000000 */
[----:B------:R0:W-:Y:S04]  /*2d5be0*/  STS.U8 [R14+0x7], R5 ;  /* 0x000007050e007388 */ /* 0x0001e80000000000 */
[----:B------:R0:W-:Y:S04]  /*2d5bf0*/  STS.U8 [R14], R6 ;  /* 0x000000060e007388 */ /* 0x0001e80000000000 */
[----:B------:R0:W-:Y:S02]  /*2d5c00*/  STS.U8 [R14+0x4], R32 ;  /* 0x000004200e007388 */ /* 0x0001e40000000000 */
.L_x_15032:
[----:B------:R-:W-:Y:S05]  /*2d5c10*/  BSYNC.RECONVERGENT B0 ;  /* 0x0000000000007941 */ /* 0x000fea0003800200 */
.L_x_15026:
[----:B------:R-:W-:Y:S01]  /*2d5c20*/  ISETP.NE.AND P0, PT, R20, RZ, PT ;  /* 0x000000ff1400720c */ /* 0x000fe20003f05270 */
[----:B-1----:R-:W-:Y:S02]  /*2d5c30*/  IMAD.MOV.U32 R4, RZ, RZ, R28 ;  /* 0x000000ffff047224 */ /* 0x002fe400078e001c */
[----:B0-----:R-:W-:-:S10]  /*2d5c40*/  IMAD.MOV.U32 R5, RZ, RZ, 0x0 ;  /* 0x00000000ff057424 */ /* 0x001fd400078e00ff */
        /* <DEDUP_REMOVED lines=8> */
.L_x_14995:
[----:B------:R-:W-:Y:S05]  /*2d5cd0*/  BSYNC B1 ;  /* 0x0000000000017941 */ /* 0x000fea0003800000 */
.L_x_14993:
[----:B------:R-:W-:Y:S01]  /*2d5ce0*/  ISETP.GE.U32.AND P0, PT, R8, 0x9ffc, PT ;  /* 0x00009ffc0800780c */ /* 0x000fe20003f06070 */
[----:B------:R-:W-:Y:S01]  /*2d5cf0*/  BSSY.RECONVERGENT B0, `(.L_x_15034) ;  /* 0x0000057000007945 */ /* 0x000fe20003800200 */
[----:B------:R-:W-:-:S11]  /*2d5d00*/  IMAD.IADD R11, R0, 0x1, R11 ;  /* 0x00000001000b7824 */ /* 0x000fd600078e020b */
        /* <DEDUP_REMOVED lines=47> */
.L_x_15037:
[----:B------:R-:W-:Y:S05]  /*2d6000*/  BSYNC.RECONVERGENT B1 ;  /* 0x0000000000017941 */ /* 0x000fea0003800200 */
.L_x_15036:
        /* <DEDUP_REMOVED lines=8> */
[----:B------:R-:W0:Y:S01]  /*2d6090*/  LDS.64 R4, [R14] ;  /* 0x000000000e047984 */ /* 0x000e220000000a00 */
        /* <DEDUP_REMOVED lines=18> */
.L_x_15039:
[----:B------:R-:W-:Y:S05]  /*2d61c0*/  BSYNC.RECONVERGENT B1 ;  /* 0x0000000000017941 */ /* 0x000fea0003800200 */
.L_x_15038:
[----:B------:R2:W-:Y:S01]  /*2d61d0*/  STL [UR45], R15 ;  /* 0x0000000fff007987 */ /* 0x0005e2000810082d */
[----:B------:R-:W-:Y:S05]  /*2d61e0*/  BRA `(.L_x_15040) ;  /* 0x00000000001c7947 */ /* 0x000fea0003800000 */
.L_x_15035:
[--C-:B------:R-:W-:Y:S01]  /*2d61f0*/  SHF.R.U32.HI R3, RZ, 0x8, R11.reuse ;  /* 0x00000008ff037819 */ /* 0x100fe2000001160b */
[----:B------:R0:W-:Y:S01]  /*2d6200*/  STS.U8 [R10], R11 ;  /* 0x0000000b0a007388 */ /* 0x0001e20000000000 */
[--C-:B------:R-:W-:Y:S02]  /*2d6210*/  SHF.R.U32.HI R5, RZ, 0x10, R11.reuse ;  /* 0x00000010ff057819 */ /* 0x100fe4000001160b */
[----:B------:R-:W-:Y:S01]  /*2d6220*/  SHF.R.U32.HI R7, RZ, 0x18, R11 ;  /* 0x00000018ff077819 */ /* 0x000fe2000001160b */
[----:B------:R0:W-:Y:S04]  /*2d6230*/  STS.U8 [R10+0x1], R3 ;  /* 0x000001030a007388 */ /* 0x0001e80000000000 */
[----:B------:R0:W-:Y:S04]  /*2d6240*/  STS.U8 [R10+0x2], R5 ;  /* 0x000002050a007388 */ /* 0x0001e80000000000 */
[----:B------:R0:W-:Y:S02]  /*2d6250*/  STS.U8 [R10+0x3], R7 ;  /* 0x000003070a007388 */ /* 0x0001e40000000000 */
.L_x_15040:
[----:B------:R-:W-:Y:S05]  /*2d6260*/  BSYNC.RECONVERGENT B0 ;  /* 0x0000000000007941 */ /* 0x000fea0003800200 */
.L_x_15034:
[----:B------:R-:W-:Y:S01]  /*2d6270*/  ISETP.NE.AND P0, PT, R15, RZ, PT ;  /* 0x000000ff0f00720c */ /* 0x000fe20003f05270 */
[----:B------:R-:W-:Y:S02]  /*2d6280*/  IMAD.MOV.U32 R4, RZ, RZ, R28 ;  /* 0x000000ffff047224 */ /* 0x000fe400078e001c */
[----:B0-----:R-:W-:-:S10]  /*2d6290*/  IMAD.MOV.U32 R5, RZ, RZ, 0x0 ;  /* 0x00000000ff057424 */ /* 0x001fd400078e00ff */
[----:B------:R-:W-:Y:S05]  /*2d62a0*/  @P0 BREAK B6 ;  /* 0x0000000000060942 */ /* 0x000fea0003800000 */
[----:B------:R-:W-:Y:S05]  /*2d62b0*/  @P0 BREAK B7 ;  /* 0x0000000000070942 */ /* 0x000fea0003800000 */
[----:B------:R-:W-:Y:S05]  /*2d62c0*/  @P0 BREAK B8 ;  /* 0x0000000000080942 */ /* 0x000fea0003800000 */
[----:B-12---:R-:W-:Y:S05]  /*2d62d0*/  @P0 RET.REL.NODEC R4 `(_Z5entryPcS_PiPxS1_S0_S0_P19HostDeviceInterfacei) ;  /* 0xffffd29c04480950 */ /* 0x006fea0003c3ffff */
[----:B------:R-:W-:-:S05]  /*2d62e0*/  VIADD R33, R33, 0x1 ;  /* 0x0000000121217836 */ /* 0x000fca0000000000 */
[----:B------:R-:W-:-:S13]  /*2d62f0*/  ISETP.NE.AND P0, PT, R33, R16, PT ;  /* 0x000000102100720c */ /* 0x000fda0003f05270 */
[----:B------:R-:W-:Y:S05]  /*2d6300*/  @P0 BRA `(.L_x_15041) ;  /* 0xffffff7000b40947 */ /* 0x000fea000383ffff */
.L_x_14864:
[----:B------:R-:W-:Y:S05]  /*2d6310*/  BSYNC B6 ;  /* 0x0000000000067941 */ /* 0x000fea0003800000 */
.L_x_14863:
[----:B------:R-:W-:Y:S01]  /*2d6320*/  ISETP.GE.AND P0, PT, R25, 0x1, PT ;  /* 0x000000011900780c */ /* 0x000fe20003f06270 */
[----:B------:R-:W-:Y:S01]  /*2d6330*/  BSSY B0, `(.L_x_15042) ;  /* 0x0000171000007945 */ /* 0x000fe20003800000 */
[----:B------:R-:W-:-:S11]  /*2d6340*/  IMAD.MOV.U32 R0, RZ, RZ, RZ ;  /* 0x000000ffff007224 */ /* 0x000fd600078e00ff */
[----:B------:R-:W-:Y:S05]  /*2d6350*/  @!P0 BRA `(.L_x_15043) ;  /* 0x0000001400b88947 */ /* 0x000fea0003800000 */
[----:B------:R-:W-:Y:S02]  /*2d6360*/  IMAD.MOV.U32 R0, RZ, RZ, RZ ;  /* 0x000000ffff007224 */ /* 0x000fe400078e00ff */
[----:B------:R-:W-:-:S07]  /*2d6370*/  IMAD.MOV.U32 R12, RZ, RZ, RZ ;  /* 0x000000ffff0c7224 */ /* 0x000fce00078e00ff */
.L_x_15070:
        /* <DEDUP_REMOVED lines=51> */
.L_x_15047:
[----:B------:R-:W-:Y:S05]  /*2d66b0*/  BSYNC.RECONVERGENT B2 ;  /* 0x0000000000027941 */ /* 0x000fea0003800200 */
.L_x_15046:
        /* <DEDUP_REMOVED lines=27> */
.L_x_15049:
[----:B------:R-:W-:Y:S05]  /*2d6870*/  BSYNC.RECONVERGENT B2 ;  /* 0x0000000000027941 */ /* 0x000fea0003800200 */
.L_x_15048:
[----:B------:R1:W-:Y:S01]  /*2d6880*/  STL [UR45], R0 ;  /* 0x00000000ff007987 */ /* 0x0003e2000810082d */
[----:B------:R-:W-:Y:S01]  /*2d6890*/  ISETP.EQ.AND P0, PT, R0, RZ, PT ;  /* 0x000000ff0000720c */ /* 0x000fe20003f02270 */
[----:B------:R-:W-:Y:S01]  /*2d68a0*/  IMAD.MOV.U32 R8, RZ, RZ, RZ ;  /* 0x000000ffff087224 */ /* 0x000fe200078e00ff */
[----:B------:R-:W-:Y:S11]  /*2d68b0*/  BRA `(.L_x_15050) ;  /* 0x0000000000387947 */ /* 0x000ff60003800000 */
.L_x_15045:
[----:B------:R-:W0:Y:S01]  /*2d68c0*/  S2UR UR5, SR_CgaCtaId ;  /* 0x00000000000579c3 */ /* 0x000e220000008800 */
[----:B------:R-:W-:Y:S01]  /*2d68d0*/  UMOV UR4, 0x400 ;  /* 0x0000040000047882 */ /* 0x000fe20000000000 */
[----:B------:R-:W-:Y:S01]  /*2d68e0*/  PLOP3.LUT P0, PT, PT, PT, PT, 0x80, 0x8 ;  /* 0x000000000008781c */ /* 0x000fe20003f0f070 */
[----:B------:R-:W-:-:S04]  /*2d68f0*/  UIADD3 UR4, UPT, UPT, UR4, 0x18, URZ ;  /* 0x0000001804047890 */ /* 0x000fc8000fffe0ff */
[----:B0-----:R-:W-:-:S09]  /*2d6900*/  ULEA UR4, UR5, UR4, 0x18 ;  /* 0x0000000405047291 */ /* 0x001fd2000f8ec0ff */
[----:B------:R-:W0:Y:S04]  /*2d6910*/  LDS.U8 R4, [R21+UR4+0x1] ;  /* 0x0000010415047984 */ /* 0x000e280008000000 */
[----:B------:R-:W1:Y:S04]  /*2d6920*/  LDS.U8 R5, [R21+UR4+0x2] ;  /* 0x0000020415057984 */ /* 0x000e680008000000 */
[----:B------:R-:W2:Y:S04]  /*2d6930*/  LDS.U8 R3, [R21+UR4] ;  /* 0x0000000415037984 */ /* 0x000ea80008000000 */
[----:B------:R-:W3:Y:S01]  /*2d6940*/  LDS.U8 R8, [R21+UR4+0x3] ;  /* 0x0000030415087984 */ /* 0x000ee20008000000 */
[----:B0-----:R-:W-:-:S02]  /*2d6950*/  IMAD.SHL.U32 R4, R4, 0x100, RZ ;  /* 0x0000010004047824 */ /* 0x001fc400078e00ff */
[----:B-1----:R-:W-:-:S03]  /*2d6960*/  IMAD.U32 R6, R5, 0x10000, RZ ;  /* 0x0001000005067824 */ /* 0x002fc600078e00ff */
[----:B--2---:R-:W-:-:S04]  /*2d6970*/  LOP3.LUT R3, R3, 0xff00, R4, 0xf8, !PT ;  /* 0x0000ff0003037812 */ /* 0x004fc800078ef804 */
[----:B------:R-:W-:-:S05]  /*2d6980*/  LOP3.LUT R3, R3, 0xff0000, R6, 0xf8, !PT ;  /* 0x00ff000003037812 */ /* 0x000fca00078ef806 */
[----:B---3--:R-:W-:-:S07]  /*2d6990*/  IMAD R8, R8, 0x1000000, R3 ;  /* 0x0100000008087824 */ /* 0x008fce00078e0203 */
.L_x_15050:
[----:B------:R-:W-:Y:S05]  /*2d69a0*/  BSYNC.RECONVERGENT B1 ;  /* 0x0000000000017941 */ /* 0x000fea0003800200 */
.L_x_15044:
[----:B0-----:R-:W-:Y:S01]  /*2d69b0*/  IMAD.MOV.U32 R4, RZ, RZ, R28 ;  /* 0x000000ffff047224 */ /* 0x001fe200078e001c */
[----:B------:R-:W-:Y:S05]  /*2d69c0*/  @!P0 BREAK B0 ;  /* 0x0000000000008942 */ /* 0x000fea0003800000 */
[----:B------:R-:W-:Y:S01]  /*2d69d0*/  IMAD.MOV.U32 R5, RZ, RZ, 0x0 ;  /* 0x00000000ff057424 */ /* 0x000fe200078e00ff */
[----:B------:R-:W-:Y:S05]  /*2d69e0*/  @!P0 BREAK B7 ;  /* 0x0000000000078942 */ /* 0x000fea0003800000 */
[----:B------:R-:W-:Y:S05]  /*2d69f0*/  @!P0 BREAK B8 ;  /* 0x0000000000088942 */ /* 0x000fea0003800000 */
[----:B-1----:R-:W-:Y:S05]  /*2d6a00*/  @!P0 RET.REL.NODEC R4 `(_Z5entryPcS_PiPxS1_S0_S0_P19HostDeviceInterfacei) ;  /* 0xffffd294047c8950 */ /* 0x002fea0003c3ffff */
[----:B------:R-:W-:Y:S01]  /*2d6a10*/  ISETP.GE.AND P0, PT, R24, 0x1, PT ;  /* 0x000000011800780c */ /* 0x000fe20003f06270 */
[----:B------:R-:W-:Y:S03]  /*2d6a20*/  BSSY B2, `(.L_x_15051) ;  /* 0x00000fe000027945 */ /* 0x000fe60003800000 */
[----:B------:R-:W-:-:S13]  /*2d6a30*/  ISETP.EQ.OR P0, PT, R8, RZ, !P0 ;  /* 0x000000ff0800720c */ /* 0x000fda0004702670 */
[----:B------:R-:W-:Y:S05]  /*2d6a40*/  @P0 BRA `(.L_x_15052) ;  /* 0x0000000c00ec0947 */ /* 0x000fea0003800000 */
[----:B------:R-:W0:Y:S01]  /*2d6a50*/  I2F.F64 R8, R8 ;  /* 0x0000000800087312 */ /* 0x000e220000201c00 */
[----:B------:R-:W-:Y:S02]  /*2d6a60*/  IMAD R3, R24, R12, RZ ;  /* 0x0000000c18037224 */ /* 0x000fe400078e02ff */
[----:B------:R-:W-:-:S07]  /*2d6a70*/  IMAD.MOV.U32 R13, RZ, RZ, RZ ;  /* 0x000000ffff0d7224 */ /* 0x000fce00078e00ff */
.L_x_15069:
[----:B------:R-:W1:Y:S01]  /*2d6a80*/  S2R R11, SR_CgaCtaId ;  /* 0x00000000000b7919 */ /* 0x000e620000008800 */
[----:B------:R-:W-:Y:S01]  /*2d6a90*/  IMAD.IADD R5, R3, 0x1, R13 ;  /* 0x0000000103057824 */ /* 0x000fe200078e020d */
[----:B------:R-:W-:Y:S01]  /*2d6aa0*/  MOV R14, 0x400 ;  /* 0x00000400000e7802 */ /* 0x000fe20000000f00 */
[----:B------:R-:W-:Y:S01]  /*2d6ab0*/  VIADD R13, R13, 0x1 ;  /* 0x000000010d0d7836 */ /* 0x000fe20000000000 */
[----:B------:R-:W-:Y:S05]  /*2d6ac0*/  YIELD ;  /* 0x0000000000007946 */ /* 0x000fea0003800000 */
[----:B------:R-:W-:Y:S01]  /*2d6ad0*/  IMAD R10, R5, 0x8, R18 ;  /* 0x00000008050a7824 */ /* 0x000fe200078e0212 */
[----:B------:R-:W-:Y:S01]  /*2d6ae0*/  BSSY.RECONVERGENT B1, `(.L_x_15053) ;  /* 0x0000068000017945 */ /* 0x000fe20003800200 */
[----:B------:R-:W-:Y:S01]  /*2d6af0*/  VIADD R4, R14, 0x18 ;  /* 0x000000180e047836 */ /* 0x000fe20000000000 */
[----:B------:R-:W-:-:S02]  /*2d6b00*/  ISETP.NE.AND P4, PT, R13, R24, PT ;  /* 0x000000180d00720c */ /* 0x000fc40003f85270 */
[----:B------:R-:W-:Y:S02]  /*2d6b10*/  ISETP.GE.U32.AND P2, PT, R10, 0x9ff8, PT ;  /* 0x00009ff80a00780c */ /* 0x000fe40003f46070 */
[----:B-1----:R-:W-:-:S05]  /*2d6b20*/  LEA R5, R11, R4, 0x18 ;  /* 0x000000040b057211 */ /* 0x002fca00078ec0ff */
[----:B------:R-:W-:-:S06]  /*2d6b30*/  IMAD.IADD R16, R5, 0x1, R10 ;  /* 0x0000000105107824 */ /* 0x000fcc00078e020a */
[----:B------:R-:W-:Y:S05]  /*2d6b40*/  @!P2 BRA `(.L_x_15054) ;  /* 0x000000040030a947 */ /* 0x000fea0003800000 */
[----:B------:R-:W-:Y:S02]  /*2d6b50*/  IMAD.MOV.U32 R20, RZ, RZ, 0x30 ;  /* 0x00000030ff147424 */ /* 0x000fe400078e00ff */
[----:B------:R-:W-:-:S06]  /*2d6b60*/  IMAD.MOV.U32 R21, RZ, RZ, 0x0 ;  /* 0x00000000ff157424 */ /* 0x000fcc00078e00ff */
[----:B------:R-:W2:Y:S01]  /*2d6b70*/  ATOMG.E.ADD.64.STRONG.GPU PT, R20, desc[UR36][R46.64+0x8], R20 ;  /* 0x800008142e1479a8 */ /* 0x000ea200081ef524 */
[----:B------:R-:W-:Y:S01]  /*2d6b80*/  LEA R34, R11, R14, 0x18 ;  /* 0x0000000e0b227211 */ /* 0x000fe200078ec0ff */
[----:B------:R-:W-:Y:S04]  /*2d6b90*/  BSSY.RECONVERGENT B3, `(.L_x_15055) ;  /* 0x0000028000037945 */ /* 0x000fe80003800200 */
[----:B------:R-:W1:Y:S01]  /*2d6ba0*/  LDS.128 R4, [R34] ;  /* 0x0000000022047984 */ /* 0x000e620000000c00 */
[C---:B--2---:R-:W-:Y:S02]  /*2d6bb0*/  IADD3 R33, P0, PT, R20.reuse, 0x38, RZ ;  /* 0x0000003814217810 */ /* 0x044fe40007f1e0ff */
[--C-:B------:R-:W-:Y:S02]  /*2d6bc0*/  SHF.R.U64 R15, R20, 0x4, R21.reuse ;  /* 0x00000004140f7819 */ /* 0x100fe40000001215 */
[----:B-1----:R-:W-:Y:S01]  /*2d6bd0*/  ISETP.LT.U32.AND P1, PT, R33, R6, PT ;  /* 0x000000062100720c */ /* 0x002fe20003f21070 */
        /* <DEDUP_REMOVED lines=35> */
.L_x_15056:
[----:B------:R-:W-:Y:S05]  /*2d6e10*/  BSYNC.RECONVERGENT B3 ;  /* 0x0000000000037941 */ /* 0x000fea0003800200 */
.L_x_15055:
        /* <DEDUP_REMOVED lines=23> */
[----:B------:R2:W-:Y:S04]  /*2d6f90*/  ST.E desc[UR36][R4.64+0x20], RZ ;  /* 0x000020ff04007985 */ /* 0x0005e8000c101924 */
[----:B------:R-:W3:Y:S02]  /*2d6fa0*/  LDL R0, [UR45] ;  /* 0x0000002dff007983 */ /* 0x000ee40008100800 */
[----:B---3--:R-:W-:-:S04]  /*2d6fb0*/  ISETP.NE.AND P0, PT, R0, RZ, PT ;  /* 0x000000ff0000720c */ /* 0x008fc80003f05270 */
[----:B--2---:R-:W-:-:S09]  /*2d6fc0*/  SEL R0, R15, RZ, !P0 ;  /* 0x000000ff0f007207 */ /* 0x004fd20004000000 */
.L_x_15058:
[----:B------:R-:W-:Y:S05]  /*2d6fd0*/  BSYNC.RECONVERGENT B3 ;  /* 0x0000000000037941 */ /* 0x000fea0003800200 */
.L_x_15057:
[----:B------:R2:W-:Y:S01]  /*2d6fe0*/  STL [UR45], R0 ;  /* 0x00000000ff007987 */ /* 0x0005e2000810082d */
[----:B------:R-:W-:Y:S01]  /*2d6ff0*/  CS2R R20, SRZ ;  /* 0x0000000000147805 */ /* 0x000fe2000001ff00 */
[----:B------:R-:W-:Y:S06]  /*2d7000*/  BRA `(.L_x_15059) ;  /* 0x0000000000547947 */ /* 0x000fec0003800000 */
.L_x_15054:
[----:B------:R-:W1:Y:S04]  /*2d7010*/  LDS.U8 R5, [R16+0x1] ;  /* 0x0000010010057984 */ /* 0x000e680000000000 */
[----:B------:R-:W2:Y:S04]  /*2d7020*/  LDS.U8 R20, [R16+0x5] ;  /* 0x0000050010147984 */ /* 0x000ea80000000000 */
[----:B------:R-:W3:Y:S04]  /*2d7030*/  LDS.U8 R15, [R16+0x4] ;  /* 0x00000400100f7984 */ /* 0x000ee80000000000 */
[----:B------:R-:W4:Y:S04]  /*2d7040*/  LDS.U8 R6, [R16+0x2] ;  /* 0x0000020010067984 */ /* 0x000f280000000000 */
[----:B------:R-:W5:Y:S04]  /*2d7050*/  LDS.U8 R21, [R16+0x6] ;  /* 0x0000060010157984 */ /* 0x000f680000000000 */
[----:B------:R-:W0:Y:S04]  /*2d7060*/  LDS.U8 R4, [R16] ;  /* 0x0000000010047984 */ /* 0x000e280000000000 */
[----:B------:R-:W0:Y:S04]  /*2d7070*/  LDS.U8 R7, [R16+0x3] ;  /* 0x0000030010077984 */ /* 0x000e280000000000 */
[----:B------:R-:W0:Y:S01]  /*2d7080*/  LDS.U8 R32, [R16+0x7] ;  /* 0x0000070010207984 */ /* 0x000e220000000000 */
[----:B-1----:R-:W-:-:S02]  /*2d7090*/  IMAD.SHL.U32 R5, R5, 0x100, RZ ;  /* 0x0000010005057824 */ /* 0x002fc400078e00ff */
[----:B--2---:R-:W-:Y:S01]  /*2d70a0*/  IMAD.SHL.U32 R20, R20, 0x100, RZ ;  /* 0x0000010014147824 */ /* 0x004fe200078e00ff */
[----:B---3--:R-:W-:Y:S01]  /*2d70b0*/  LOP3.LUT R15, R15, 0xff, RZ, 0xc0, !PT ;  /* 0x000000ff0f0f7812 */ /* 0x008fe200078ec0ff */
[----:B----4-:R-:W-:-:S03]  /*2d70c0*/  IMAD.U32 R6, R6, 0x10000, RZ ;  /* 0x0001000006067824 */ /* 0x010fc600078e00ff */
[----:B------:R-:W-:Y:S01]  /*2d70d0*/  LOP3.LUT R20, R15, 0xff00, R20, 0xf8, !PT ;  /* 0x0000ff000f147812 */ /* 0x000fe200078ef814 */
[----:B-----5:R-:W-:Y:S01]  /*2d70e0*/  IMAD.U32 R21, R21, 0x10000, RZ ;  /* 0x0001000015157824 */ /* 0x020fe200078e00ff */
[----:B0-----:R-:W-:-:S04]  /*2d70f0*/  LOP3.LUT R5, R4, 0xff00, R5, 0xf8, !PT ;  /* 0x0000ff0004057812 */ /* 0x001fc800078ef805 */
[----:B------:R-:W-:Y:S01]  /*2d7100*/  LOP3.LUT R21, R20, 0xff0000, R21, 0xf8, !PT ;  /* 0x00ff000014157812 */ /* 0x000fe200078ef815 */
[----:B------:R-:W-:Y:S01]  /*2d7110*/  IMAD.SHL.U32 R7, R7, 0x1000000, RZ ;  /* 0x0100000007077824 */ /* 0x000fe200078e00ff */
[----:B------:R-:W-:Y:S01]  /*2d7120*/  LOP3.LUT R6, R5, 0xff0000, R6, 0xf8, !PT ;  /* 0x00ff000005067812 */ /* 0x000fe200078ef806 */
[----:B------:R-:W-:-:S03]  /*2d7130*/  IMAD.SHL.U32 R32, R32, 0x1000000, RZ ;  /* 0x0100000020207824 */ /* 0x000fc600078e00ff */
[----:B------:R-:W-:Y:S02]  /*2d7140*/  LOP3.LUT R20, R6, 0xff000000, R7, 0xf8, !PT ;  /* 0xff00000006147812 */ /* 0x000fe400078ef807 */
[----:B------:R-:W-:-:S07]  /*2d7150*/  LOP3.LUT R21, R21, R32, RZ, 0xfc, !PT ;  /* 0x0000002015157212 */ /* 0x000fce00078efcff */
.L_x_15059:
[----:B------:R-:W-:Y:S05]  /*2d7160*/  BSYNC.RECONVERGENT B1 ;  /* 0x0000000000017941 */ /* 0x000fea0003800200 */
.L_x_15053:
[----:B------:R-:W-:Y:S01]  /*2d7170*/  ISETP.NE.AND P0, PT, R0, RZ, PT ;  /* 0x000000ff0000720c */ /* 0x000fe20003f05270 */
[----:B-1----:R-:W-:Y:S02]  /*2d7180*/  IMAD.MOV.U32 R4, RZ, RZ, R28 ;  /* 0x000000ffff047224 */ /* 0x002fe400078e001c */
[----:B------:R-:W-:-:S10]  /*2d7190*/  IMAD.MOV.U32 R5, RZ, RZ, 0x0 ;  /* 0x00000000ff057424 */ /* 0x000fd400078e00ff */
[----:B------:R-:W-:Y:S05]  /*2d71a0*/  @P0 BREAK B2 ;  /* 0x0000000000020942 */ /* 0x000fea0003800000 */
[----:B------:R-:W-:Y:S05]  /*2d71b0*/  @P0 BREAK B0 ;  /* 0x0000000000000942 */ /* 0x000fea0003800000 */
[----:B------:R-:W-:Y:S05]  /*2d71c0*/  @P0 BREAK B7 ;  /* 0x0000000000070942 */ /* 0x000fea0003800000 */
[----:B------:R-:W-:Y:S05]  /*2d71d0*/  @P0 BREAK B8 ;  /* 0x0000000000080942 */ /* 0x000fea0003800000 */
[----:B0-2---:R-:W-:Y:S05]  /*2d71e0*/  @P0 RET.REL.NODEC R4 `(_Z5entryPcS_PiPxS1_S0_S0_P19HostDeviceInterfacei) ;  /* 0xffffd28c04840950 */ /* 0x005fea0003c3ffff */
[----:B------:R-:W-:Y:S04]  /*2d71f0*/  BSSY.RECONVERGENT B3, `(.L_x_15060) ;  /* 0x0000076000037945 */ /* 0x000fe80003800200 */
        /* <DEDUP_REMOVED lines=45> */
.L_x_15063:
[----:B------:R-:W-:Y:S05]  /*2d74d0*/  BSYNC.RECONVERGENT B1 ;  /* 0x0000000000017941 */ /* 0x000fea0003800200 */
.L_x_15062:
        /* <DEDUP_REMOVED lines=27> */
.L_x_15065:
[----:B------:R-:W-:Y:S05]  /*2d7690*/  BSYNC.RECONVERGENT B1 ;  /* 0x0000000000017941 */ /* 0x000fea0003800200 */
.L_x_15064:
[----:B------:R1:W-:Y:S01]  /*2d76a0*/  STL [UR45], R0 ;  /* 0x00000000ff007987 */ /* 0x0003e2000810082d */
[----:B------:R-:W-:Y:S05]  /*2d76b0*/  BRA `(.L_x_15066) ;  /* 0x0000000000a47947 */ /* 0x000fea0003800000 */
.L_x_15061:
[----:B------:R-:W0:Y:S01]  /*2d76c0*/  MUFU.RCP64H R5, R9 ;  /* 0x0000000900057308 */ /* 0x000e220000001800 */
[----:B------:R-:W-:Y:S01]  /*2d76d0*/  IMAD.MOV.U32 R4, RZ, RZ, 0x1 ;  /* 0x00000001ff047424 */ /* 0x000fe200078e00ff */
[----:B------:R-:W-:Y:S01]  /*2d76e0*/  FSETP.GEU.AND P1, PT, |R21|, 6.5827683646048100446e-37, PT ;  /* 0x036000001500780b */ /* 0x000fe20003f2e200 */
[----:B------:R-:W-:Y:S04]  /*2d76f0*/  BSSY.RECONVERGENT B4, `(.L_x_15067) ;  /* 0x0000015000047945 */ /* 0x000fe80003800200 */
[----:B0-----:R-:W-:-:S08]  /*2d7700*/  DFMA R6, -R8, R4, 1 ;  /* 0x3ff000000806742b */ /* 0x001fd00000000104 */
[----:B------:R-:W-:-:S08]  /*2d7710*/  DFMA R6, R6, R6, R6 ;  /* 0x000000060606722b */ /* 0x000fd00000000006 */
[----:B------:R-:W-:-:S08]  /*2d7720*/  DFMA R6, R4, R6, R4 ;  /* 0x000000060406722b */ /* 0x000fd00000000004 */
[----:B------:R-:W-:-:S08]  /*2d7730*/  DFMA R4, -R8, R6, 1 ;  /* 0x3ff000000804742b */ /* 0x000fd00000000106 */
[----:B------:R-:W-:-:S08]  /*2d7740*/  DFMA R4, R6, R4, R6 ;  /* 0x000000040604722b */ /* 0x000fd00000000006 */
[----:B------:R-:W-:-:S08]  /*2d7750*/  DMUL R6, R4, R20 ;  /* 0x0000001404067228 */ /* 0x000fd00000000000 */
[----:B------:R-:W-:-:S08]  /*2d7760*/  DFMA R10, -R8, R6, R20 ;  /* 0x00000006080a722b */ /* 0x000fd00000000114 */
        /* <DEDUP_REMOVED lines=13> */
.L_x_15068:
[----:B------:R-:W-:Y:S05]  /*2d7840*/  BSYNC.RECONVERGENT B4 ;  /* 0x0000000000047941 */ /* 0x000fea0003800200 */
.L_x_15067:
        /* <DEDUP_REMOVED lines=16> */
.L_x_15066:
[----:B------:R-:W-:Y:S05]  /*2d7950*/  BSYNC.RECONVERGENT B3 ;  /* 0x0000000000037941 */ /* 0x000fea0003800200 */
.L_x_15060:
[----:B------:R-:W-:Y:S01]  /*2d7960*/  ISETP.NE.AND P0, PT, R0, RZ, PT ;  /* 0x000000ff0000720c */ /* 0x000fe20003f05270 */
[----:B0-----:R-:W-:Y:S02]  /*2d7970*/  IMAD.MOV.U32 R4, RZ, RZ, R28 ;  /* 0x000000ffff047224 */ /* 0x001fe400078e001c */
[----:B------:R-:W-:-:S10]  /*2d7980*/  IMAD.MOV.U32 R5, RZ, RZ, 0x0 ;  /* 0x00000000ff057424 */ /* 0x000fd400078e00ff */
[----:B------:R-:W-:Y:S05]  /*2d7990*/  @P0 BREAK B2 ;  /* 0x0000000000020942 */ /* 0x000fea0003800000 */
[----:B------:R-:W-:Y:S05]  /*2d79a0*/  @P0 BREAK B0 ;  /* 0x0000000000000942 */ /* 0x000fea0003800000 */
[----:B------:R-:W-:Y:S05]  /*2d79b0*/  @P0 BREAK B7 ;  /* 0x0000000000070942 */ /* 0x000fea0003800000 */
[----:B------:R-:W-:Y:S05]  /*2d79c0*/  @P0 BREAK B8 ;  /* 0x0000000000080942 */ /* 0x000fea0003800000 */
[----:B-1----:R-:W-:Y:S05]  /*2d79d0*/  @P0 RET.REL.NODEC R4 `(_Z5entryPcS_PiPxS1_S0_S0_P19HostDeviceInterfacei) ;  /* 0xffffd28404880950 */ /* 0x002fea0003c3ffff */
[----:B------:R-:W-:Y:S01]  /*2d79e0*/  IMAD.MOV.U32 R0, RZ, RZ, RZ ;  /* 0x000000ffff007224 */ /* 0x000fe200078e00ff */
[----:B------:R-:W-:Y:S06]  /*2d79f0*/  @P4 BRA `(.L_x_15069) ;  /* 0xfffffff000204947 */ /* 0x000fec000383ffff */
.L_x_15052:
[----:B------:R-:W-:Y:S05]  /*2d7a00*/  BSYNC B2 ;  /* 0x0000000000027941 */ /* 0x000fea0003800000 */
.L_x_15051:
[----:B------:R-:W-:-:S05]  /*2d7a10*/  VIADD R12, R12, 0x1 ;  /* 0x000000010c0c7836 */ /* 0x000fca0000000000 */
[----:B------:R-:W-:-:S13]  /*2d7a20*/  ISETP.NE.AND P0, PT, R12, R25, PT ;  /* 0x000000190c00720c */ /* 0x000fda0003f05270 */
[----:B------:R-:W-:Y:S05]  /*2d7a30*/  @P0 BRA `(.L_x_15070) ;  /* 0xffffffe800500947 */ /* 0x000fea000383ffff */
.L_x_15043:
[----:B------:R-:W-:Y:S05]  /*2d7a40*/  BSYNC B0 ;  /* 0x0000000000007941 */ /* 0x000fea0003800000 */
.L_x_15042:
[----:B------:R-:W-:Y:S01]  /*2d7a50*/  ISETP.GE.AND P0, PT, R25, 0x1, PT ;  /* 0x000000011900780c */ /* 0x000fe20003f06270 */
[----:B------:R-:W-:Y:S01]  /*2d7a60*/  BSSY B6, `(.L_x_15071) ;  /* 0x0000415000067945 */ /* 0x000fe20003800000 */
[----:B------:R-:W-:-:S11]  /*2d7a70*/  CS2R R32, SRZ ;  /* 0x0000000000207805 */ /* 0x000fd6000001ff00 */
[----:B------:R-:W-:Y:S05]  /*2d7a80*/  @!P0 BRA `(.L_x_15072) ;  /* 0x0000004000488947 */ /* 0x000fea0003800000 */
[----:B------:R-:W-:Y:S01]  /*2d7a90*/  CS2R R32, SRZ ;  /* 0x0000000000207805 */ /* 0x000fe2000001ff00 */
[----:B------:R-:W-:Y:S02]  /*2d7aa0*/  IMAD.MOV.U32 R35, RZ, RZ, RZ ;  /* 0x000000ffff237224 */ /* 0x000fe400078e00ff */
[----:B------:R-:W-:-:S07]  /*2d7ab0*/  IMAD.MOV.U32 R4, RZ, RZ, R0 ;  /* 0x000000ffff047224 */ /* 0x000fce00078e0000 */
.L_x_15150:
[----:B------:R-:W-:Y:S01]  /*2d7ac0*/  IMAD.SHL.U32 R16, R35, 0x4, RZ ;  /* 0x0000000423107824 */ /* 0x000fe200078e00ff */
[----:B------:R-:W-:Y:S05]  /*2d7ad0*/  YIELD ;  /* 0x0000000000007946 */ /* 0x000fea0003800000 */
[----:B------:R-:W-:Y:S01]  /*2d7ae0*/  IMAD.IADD R39, R23, 0x1, R16 ;  /* 0x0000000117277824 */ /* 0x000fe200078e0210 */
[----:B------:R-:W-:Y:S04]  /*2d7af0*/  BSSY.RECONVERGENT B0, `(.L_x_15073) ;  /* 0x0000066000007945 */ /* 0x000fe80003800200 */
[----:B------:R-:W-:-:S13]  /*2d7b00*/  ISETP.GE.U32.AND P0, PT, R39, 0x9ffc, PT ;  /* 0x00009ffc2700780c */ /* 0x000fda0003f06070 */
        /* <DEDUP_REMOVED lines=49> */
.L_x_15076:
[----:B------:R-:W-:Y:S05]  /*2d7e20*/  BSYNC.RECONVERGENT B1 ;  /* 0x0000000000017941 */ /* 0x000fea0003800200 */
.L_x_15075:
        /* <DEDUP_REMOVED lines=27> */
.L_x_15078:
[----:B------:R-:W-:Y:S05]  /*2d7fe0*/  BSYNC.RECONVERGENT B1 ;  /* 0x0000000000017941 */ /* 0x000fea0003800200 */
.L_x_15077:
[----:B------:R1:W-:Y:S01]  /*2d7ff0*/  STL [UR45], R0 ;  /* 0x00000000ff007987 */ /* 0x0003e2000810082d */
[----:B------:R-:W-:Y:S01]  /*2d8000*/  PLOP3.LUT P0, PT, PT, PT, PT, 0x80, 0x8 ;  /* 0x000000000008781c */ /* 0x000fe20003f0f070 */
[----:B0-----:R-:W-:Y:S01]  /*2d8010*/  IMAD.MOV.U32 R4, RZ, RZ, R0 ;  /* 0x000000ffff047224 */ /* 0x001fe200078e0000 */
[----:B------:R-:W-:Y:S11]  /*2d8020*/  BRA `(.L_x_15079) ;  /* 0x0000000000487947 */ /* 0x000ff60003800000 */
.L_x_15074:
[----:B------:R-:W0:Y:S01]  /*2d8030*/  S2UR UR5, SR_CgaCtaId ;  /* 0x00000000000579c3 */ /* 0x000e220000008800 */
[----:B------:R-:W-:Y:S02]  /*2d8040*/  UMOV UR4, 0x400 ;  /* 0x0000040000047882 */ /* 0x000fe40000000000 */
        /* <DEDUP_REMOVED lines=11> */
[----:B--2---:R-:W-:Y:S01]  /*2d8100*/  LOP3.LUT R6, R6, 0xff00, R7, 0xf8, !PT ;  /* 0x0000ff0006067812 */ /* 0x004fe200078ef807 */
[----:B---3--:R-:W-:-:S03]  /*2d8110*/  IMAD.SHL.U32 R7, R10, 0x1000000, RZ ;  /* 0x010000000a077824 */ /* 0x008fc600078e00ff */
[----:B------:R-:W-:-:S04]  /*2d8120*/  LOP3.LUT R6, R6, 0xff0000, R9, 0xf8, !PT ;  /* 0x00ff000006067812 */ /* 0x000fc800078ef809 */
[----:B------:R-:W-:-:S04]  /*2d8130*/  LOP3.LUT P0, RZ, R6, R7, RZ, 0xfc, !PT ;  /* 0x0000000706ff7212 */ /* 0x000fc8000780fcff */
[----:B------:R-:W-:-:S13]  /*2d8140*/  PLOP3.LUT P0, PT, P0, PT, PT, 0x8, 0x80 ;  /* 0x000000000080781c */ /* 0x000fda000070e170 */
.L_x_15079:
[----:B------:R-:W-:Y:S05]  /*2d8150*/  BSYNC.RECONVERGENT B0 ;  /* 0x0000000000007941 */ /* 0x000fea0003800200 */
.L_x_15073:
[----:B------:R-:W-:Y:S01]  /*2d8160*/  ISETP.NE.AND P1, PT, R4, RZ, PT ;  /* 0x000000ff0400720c */ /* 0x000fe20003f25270 */
[----:B------:R-:W-:Y:S02]  /*2d8170*/  IMAD.MOV.U32 R4, RZ, RZ, R28 ;  /* 0x000000ffff047224 */ /* 0x000fe400078e001c */
[----:B------:R-:W-:-:S10]  /*2d8180*/  IMAD.MOV.U32 R5, RZ, RZ, 0x0 ;  /* 0x00000000ff057424 */ /* 0x000fd400078e00ff */
[----:B------:R-:W-:Y:S05]  /*2d8190*/  @P1 BREAK B6 ;  /* 0x0000000000061942 */ /* 0x000fea0003800000 */
[----:B------:R-:W-:Y:S05]  /*2d81a0*/  @P1 BREAK B7 ;  /* 0x0000000000071942 */ /* 0x000fea0003800000 */
[----:B------:R-:W-:Y:S05]  /*2d81b0*/  @P1 BREAK B8 ;  /* 0x0000000000081942 */ /* 0x000fea0003800000 */
[----:B-1----:R-:W-:Y:S05]  /*2d81c0*/  @P1 RET.REL.NODEC R4 `(_Z5entryPcS_PiPxS1_S0_S0_P19HostDeviceInterfacei) ;  /* 0xffffd27c048c1950 */ /* 0x002fea0003c3ffff */
[----:B------:R-:W-:Y:S04]  /*2d81d0*/  BSSY B9, `(.L_x_15080) ;  /* 0x0000399000097945 */ /* 0x000fe80003800000 */
[----:B------:R-:W-:Y:S05]  /*2d81e0*/  @P0 BRA `(.L_x_15081) ;  /* 0x00000038005c0947 */ /* 0x000fea0003800000 */
[----:B------:R-:W-:Y:S01]  /*2d81f0*/  ISETP.GE.AND P0, PT, R24, 0x1, PT ;  /* 0x000000011800780c */ /* 0x000fe20003f06270 */
[----:B------:R-:W-:Y:S01]  /*2d8200*/  BSSY B0, `(.L_x_15082) ;  /* 0x0000169000007945 */ /* 0x000fe20003800000 */
[----:B------:R-:W-:-:S11]  /*2d8210*/  CS2R R40, SRZ ;  /* 0x0000000000287805 */ /* 0x000fd6000001ff00 */
[----:B------:R-:W-:Y:S05]  /*2d8220*/  @!P0 BRA `(.L_x_15083) ;  /* 0x0000001400988947 */ /* 0x000fea0003800000 */
[----:B------:R-:W-:Y:S01]  /*2d8230*/  ISETP.EQ.AND P0, PT, R0, RZ, PT ;  /* 0x000000ff0000720c */ /* 0x000fe20003f02270 */
[----:B------:R-:W-:Y:S01]  /*2d8240*/  IMAD R0, R24, R35, RZ ;  /* 0x0000002318007224 */ /* 0x000fe200078e02ff */
[----:B------:R-:W-:Y:S01]  /*2d8250*/  LEA R8, R3, R8, 0x18 ;  /* 0x0000000803087211 */ /* 0x000fe200078ec0ff */
[----:B------:R-:W-:Y:S01]  /*2d8260*/  IMAD.MOV.U32 R3, RZ, RZ, RZ ;  /* 0x000000ffff037224 */ /* 0x000fe200078e00ff */
[----:B------:R-:W-:-:S09]  /*2d8270*/  CS2R R40, SRZ ;  /* 0x0000000000287805 */ /* 0x000fd2000001ff00 */
.L_x_15107:
[----:B------:R-:W0:Y:S02]  /*2d8280*/  LDS.128 R4, [R8] ;  /* 0x0000000008047984 */ /* 0x000e240000000c00 */
[----:B0-----:R-:W-:-:S05]  /*2d8290*/  IMAD.WIDE R10, R31, 0x10, R4 ;  /* 0x000000101f0a7825 */ /* 0x001fca00078e0204 */
[----:B------:R0:W0:Y:S01]  /*2d82a0*/  LD.E R15, desc[UR36][R10.64+0x24] ;  /* 0x000024240a0f7980 */ /* 0x000022000c101900 */
[----:B------:R-:W-:Y:S05]  /*2d82b0*/  YIELD ;  /* 0x0000000000007946 */ /* 0x000fea0003800000 */
[----:B------:R-:W-:Y:S05]  /*2d82c0*/  @!P0 BREAK B0 ;  /* 0x0000000000008942 */ /* 0x000fea0003800000 */
[----:B------:R-:W-:Y:S01]  /*2d82d0*/  IMAD.MOV.U32 R12, RZ, RZ, R28 ;  /* 0x000000ffff0c7224 */ /* 0x000fe200078e001c */
[----:B------:R-:W-:Y:S05]  /*2d82e0*/  @!P0 BREAK B9 ;  /* 0x0000000000098942 */ /* 0x000fea0003800000 */
[----:B------:R-:W-:Y:S01]  /*2d82f0*/  IMAD.MOV.U32 R13, RZ, RZ, 0x0 ;  /* 0x00000000ff0d7424 */ /* 0x000fe200078e00ff */
[----:B------:R-:W-:Y:S05]  /*2d8300*/  @!P0 BREAK B6 ;  /* 0x0000000000068942 */ /* 0x000fea0003800000 */
[----:B------:R-:W-:Y:S05]  /*2d8310*/  @!P0 BREAK B7 ;  /* 0x0000000000078942 */ /* 0x000fea0003800000 */
[----:B------:R-:W-:Y:S05]  /*2d8320*/  @!P0 BREAK B8 ;  /* 0x0000000000088942 */ /* 0x000fea0003800000 */
[----:B0-----:R-:W-:Y:S05]  /*2d8330*/  @!P0 RET.REL.NODEC R12 `(_Z5entryPcS_PiPxS1_S0_S0_P19HostDeviceInterfacei) ;  /* 0xffffd27c0c308950 */ /* 0x001fea0003c3ffff */
[----:B------:R-:W-:Y:S01]  /*2d8340*/  ISETP.NE.AND P1, PT, R15, -0x1, PT ;  /* 0xffffffff0f00780c */ /* 0x000fe20003f25270 */
[----:B------:R-:W-:Y:S01]  /*2d8350*/  IMAD.IADD R9, R0, 0x1, R3 ;  /* 0x0000000100097824 */ /* 0x000fe200078e0203 */
[----:B------:R-:W-:Y:S03]  /*2d8360*/  BSSY.RECONVERGENT B1, `(.L_x_15084) ;  /* 0x000005d000017945 */ /* 0x000fe60003800200 */
[----:B------:R-:W-:-:S08]  /*2d8370*/  IMAD R9, R9, 0x8, R18 ;  /* 0x0000000809097824 */ /* 0x000fd000078e0212 */
[----:B------:R-:W-:Y:S01]  /*2d8380*/  @!P1 IMAD.MOV.U32 R10, RZ, RZ, 0x5368 ;  /* 0x00005368ff0a9424 */ /* 0x000fe200078e00ff */
[----:B------:R-:W-:Y:S01]  /*2d8390*/  @!P1 PLOP3.LUT P0, PT, PT, PT, PT, 0x8, 0x80 ;  /* 0x000000000080981c */ /* 0x000fe20003f0e170 */
[----:B------:R-:W-:-:S03]  /*2d83a0*/  @!P1 IMAD.MOV.U32 R13, RZ, RZ, RZ ;  /* 0x000000ffff0d9224 */ /* 0x000fc600078e00ff */
        /* <DEDUP_REMOVED lines=52> */
.L_x_15088:
[----:B------:R-:W-:Y:S05]  /*2d86f0*/  BSYNC.RECONVERGENT B2 ;  /* 0x0000000000027941 */ /* 0x000fea0003800200 */
.L_x_15087:
        /* <DEDUP_REMOVED lines=26> */
.L_x_15090:
[----:B------:R-:W-:Y:S05]  /*2d88a0*/  BSYNC.RECONVERGENT B2 ;  /* 0x0000000000027941 */ /* 0x000fea0003800200 */
.L_x_15089:
[----:B------:R1:W-:Y:S01]  /*2d88b0*/  STL [UR45], R6 ;  /* 0x00000006ff007987 */ /* 0x0003e2000810082d */
[----:B------:R-:W-:Y:S01]  /*2d88c0*/  ISETP.EQ.AND P0, PT, R6, RZ, PT ;  /* 0x000000ff0600720c */ /* 0x000fe20003f02270 */
[----:B------:R-:W-:Y:S01]  /*2d88d0*/  IMAD.MOV.U32 R13, RZ, RZ, RZ ;  /* 0x000000ffff0d7224 */ /* 0x000fe200078e00ff */
[----:B------:R-:W-:Y:S11]  /*2d88e0*/  BRA `(.L_x_15085) ;  /* 0x0000000000107947 */ /* 0x000ff60003800000 */
.L_x_15086:
[----:B------:R-:W-:-:S05]  /*2d88f0*/  IADD3 R4, P0, PT, R16, R10, RZ ;  /* 0x0000000a10047210 */ /* 0x000fca0007f1e0ff */
[----:B------:R-:W-:-:S05]  /*2d8900*/  IMAD.X R5, RZ, RZ, R11, P0 ;  /* 0x000000ffff057224 */ /* 0x000fca00000e060b */
[----:B------:R2:W5:Y:S01]  /*2d8910*/  LD.E R13, desc[UR36][R4.64+0x20] ;  /* 0x00002024040d7980 */ /* 0x000562000c101900 */
[----:B------:R-:W-:-:S13]  /*2d8920*/  PLOP3.LUT P0, PT, PT, PT, PT, 0x80, 0x8 ;  /* 0x000000000008781c */ /* 0x000fda0003f0f070 */
.L_x_15085:
[----:B------:R-:W-:Y:S05]  /*2d8930*/  BSYNC.RECONVERGENT B1 ;  /* 0x0000000000017941 */ /* 0x000fea0003800200 */
.L_x_15084:
[----:B------:R-:W-:Y:S05]  /*2d8940*/  @!P0 BREAK B0 ;  /* 0x0000000000008942 */ /* 0x000fea0003800000 */
[----:B0-2---:R-:W-:Y:S01]  /*2d8950*/  IMAD.MOV.U32 R4, RZ, RZ, R28 ;  /* 0x000000ffff047224 */ /* 0x005fe200078e001c */
[----:B------:R-:W-:Y:S05]  /*2d8960*/  @!P0 BREAK B9 ;  /* 0x0000000000098942 */ /* 0x000fea0003800000 */
[----:B------:R-:W-:Y:S01]  /*2d8970*/  IMAD.MOV.U32 R5, RZ, RZ, 0x0 ;  /* 0x00000000ff057424 */ /* 0x000fe200078e00ff */
[----:B------:R-:W-:Y:S05]  /*2d8980*/  @!P0 BREAK B6 ;  /* 0x0000000000068942 */ /* 0x000fea0003800000 */
[----:B------:R-:W-:Y:S05]  /*2d8990*/  @!P0 BREAK B7 ;  /* 0x0000000000078942 */ /* 0x000fea0003800000 */
[----:B------:R-:W-:Y:S05]  /*2d89a0*/  @!P0 BREAK B8 ;  /* 0x0000000000088942 */ /* 0x000fea0003800000 */
[----:B-1---5:R-:W-:Y:S05]  /*2d89b0*/  @!P0 RET.REL.NODEC R4 `(_Z5entryPcS_PiPxS1_S0_S0_P19HostDeviceInterfacei) ;  /* 0xffffd27404908950 */ /* 0x022fea0003c3ffff */
[----:B------:R-:W-:Y:S01]  /*2d89c0*/  ISETP.NE.AND P1, PT, R13, -0x1, PT ;  /* 0xffffffff0d00780c */ /* 0x000fe20003f25270 */
[----:B------:R-:W-:Y:S01]  /*2d89d0*/  BSSY.RECONVERGENT B1, `(.L_x_15091) ;  /* 0x000005c000017945 */ /* 0x000fe20003800200 */
[----:B------:R-:W-:-:S11]  /*2d89e0*/  CS2R R10, SRZ ;  /* 0x00000000000a7805 */ /* 0x000fd6000001ff00 */
[----:B------:R-:W-:Y:S01]  /*2d89f0*/  @!P1 IMAD.MOV.U32 R4, RZ, RZ, 0x5368 ;  /* 0x00005368ff049424 */ /* 0x000fe200078e00ff */
[----:B------:R-:W-:-:S04]  /*2d8a00*/  @!P1 PLOP3.LUT P0, PT, PT, PT, PT, 0x8, 0x80 ;  /* 0x000000000080981c */ /* 0x000fc80003f0e170 */
        /* <DEDUP_REMOVED lines=53> */
.L_x_15095:
[----:B------:R-:W-:Y:S05]  /*2d8d60*/  BSYNC.RECONVERGENT B2 ;  /* 0x0000000000027941 */ /* 0x000fea0003800200 */
.L_x_15094:
        /* <DEDUP_REMOVED lines=26> */
.L_x_15097:
[----:B------:R-:W-:Y:S05]  /*2d8f10*/  BSYNC.RECONVERGENT B2 ;  /* 0x0000000000027941 */ /* 0x000fea0003800200 */
.L_x_15096:
[----:B------:R1:W-:Y:S01]  /*2d8f20*/  STL [UR45], R6 ;  /* 0x00000006ff007987 */ /* 0x0003e2000810082d */
[----:B------:R-:W-:Y:S01]  /*2d8f30*/  ISETP.EQ.AND P0, PT, R6, RZ, PT ;  /* 0x000000ff0600720c */ /* 0x000fe20003f02270 */
[----:B------:R-:W-:-:S12]  /*2d8f40*/  BRA `(.L_x_15092) ;  /* 0x0000000000107947 */ /* 0x000fd80003800000 */
.L_x_15093:
[----:B------:R-:W-:-:S05]  /*2d8f50*/  LEA R10, P0, R3, R14, 0x3 ;  /* 0x0000000e030a7211 */ /* 0x000fca00078018ff */
[----:B------:R-:W-:-:S06]  /*2d8f60*/  IMAD.X R11, RZ, RZ, R15, P0 ;  /* 0x000000ffff0b7224 */ /* 0x000fcc00000e060f */
[----:B------:R-:W5:Y:S01]  /*2d8f70*/  LD.E.64 R10, desc[UR36][R10.64+0x20] ;  /* 0x000020240a0a7980 */ /* 0x000f62000c101b00 */
[----:B------:R-:W-:-:S13]  /*2d8f80*/  PLOP3.LUT P0, PT, PT, PT, PT, 0x80, 0x8 ;  /* 0x000000000008781c */ /* 0x000fda0003f0f070 */
.L_x_15092:
[----:B------:R-:W-:Y:S05]  /*2d8f90*/  BSYNC.RECONVERGENT B1 ;  /* 0x0000000000017941 */ /* 0x000fea0003800200 */
.L_x_15091:
[----:B------:R-:W-:Y:S05]  /*2d8fa0*/  @!P0 BREAK B0 ;  /* 0x0000000000008942 */ /* 0x000fea0003800000 */
[----:B0-----:R-:W-:Y:S01]  /*2d8fb0*/  IMAD.MOV.U32 R4, RZ, RZ, R28 ;  /* 0x000000ffff047224 */ /* 0x001fe200078e001c */
[----:B------:R-:W-:Y:S05]  /*2d8fc0*/  @!P0 BREAK B9 ;  /* 0x0000000000098942 */ /* 0x000fea0003800000 */
[----:B------:R-:W-:Y:S01]  /*2d8fd0*/  IMAD.MOV.U32 R5, RZ, RZ, 0x0 ;  /* 0x00000000ff057424 */ /* 0x000fe200078e00ff */
[----:B------:R-:W-:Y:S05]  /*2d8fe0*/  @!P0 BREAK B6 ;  /* 0x0000000000068942 */ /* 0x000fea0003800000 */
[----:B------:R-:W-:Y:S05]  /*2d8ff0*/  @!P0 BREAK B7 ;  /* 0x0000000000078942 */ /* 0x000fea0003800000 */
[----:B------:R-:W-:Y:S05]  /*2d9000*/  @!P0 BREAK B8 ;  /* 0x0000000000088942 */ /* 0x000fea0003800000 */
[----:B-1---5:R-:W-:Y:S05]  /*2d9010*/  @!P0 RET.REL.NODEC R4 `(_Z5entryPcS_PiPxS1_S0_S0_P19HostDeviceInterfacei) ;  /* 0xffffd26c04f88950 */ /* 0x022fea0003c3ffff */
        /* <DEDUP_REMOVED lines=50> */
.L_x_15101:
[----:B------:R-:W-:Y:S05]  /*2d9340*/  BSYNC.RECONVERGENT B2 ;  /* 0x0000000000027941 */ /* 0x000fea0003800200 */
.L_x_15100:
        /* <DEDUP_REMOVED lines=27> */
.L_x_15103:
[----:B------:R-:W-:Y:S05]  /*2d9500*/  BSYNC.RECONVERGENT B2 ;  /* 0x0000000000027941 */ /* 0x000fea0003800200 */
.L_x_15102:
[----:B------:R1:W-:Y:S01]  /*2d9510*/  STL [UR45], R6 ;  /* 0x00000006ff007987 */ /* 0x0003e2000810082d */
[----:B------:R-:W-:Y:S02]  /*2d9520*/  ISETP.EQ.AND P0, PT, R6, RZ, PT ;  /* 0x000000ff0600720c */ /* 0x000fe40003f02270 */
[----:B0-----:R-:W-:Y:S01]  /*2d9530*/  CS2R R4, SRZ ;  /* 0x0000000000047805 */ /* 0x001fe2000001ff00 */
[----:B------:R-:W-:Y:S10]  /*2d9540*/  BRA `(.L_x_15104) ;  /* 0x0000000000687947 */ /* 0x000ff40003800000 */
.L_x_15099:
[----:B------:R-:W0:Y:S01]  /*2d9550*/  S2UR UR5, SR_CgaCtaId ;  /* 0x00000000000579c3 */ /* 0x000e220000008800 */
[----:B------:R-:W-:Y:S01]  /*2d9560*/  UMOV UR4, 0x400 ;  /* 0x0000040000047882 */ /* 0x000fe20000000000 */
[----:B------:R-:W-:Y:S01]  /*2d9570*/  PLOP3.LUT P0, PT, PT, PT, PT, 0x80, 0x8 ;  /* 0x000000000008781c */ /* 0x000fe20003f0f070 */
[----:B------:R-:W-:-:S04]  /*2d9580*/  UIADD3 UR4, UPT, UPT, UR4, 0x18, URZ ;  /* 0x0000001804047890 */ /* 0x000fc8000fffe0ff */
[----:B0-----:R-:W-:-:S09]  /*2d9590*/  ULEA UR4, UR5, UR4, 0x18 ;  /* 0x0000000405047291 */ /* 0x001fd2000f8ec0ff */
[----:B------:R-:W0:Y:S04]  /*2d95a0*/  LDS.U8 R5, [R9+UR4+0x1] ;  /* 0x0000010409057984 */ /* 0x000e280008000000 */
[----:B------:R-:W1:Y:S04]  /*2d95b0*/  LDS.U8 R13, [R9+UR4+0x5] ;  /* 0x00000504090d7984 */ /* 0x000e680008000000 */
[----:B------:R-:W2:Y:S04]  /*2d95c0*/  LDS.U8 R12, [R9+UR4+0x4] ;  /* 0x00000404090c7984 */ /* 0x000ea80008000000 */
[----:B------:R-:W3:Y:S04]  /*2d95d0*/  LDS.U8 R6, [R9+UR4+0x2] ;  /* 0x0000020409067984 */ /* 0x000ee80008000000 */
[----:B------:R-:W4:Y:S04]  /*2d95e0*/  LDS.U8 R14, [R9+UR4+0x6] ;  /* 0x00000604090e7984 */ /* 0x000f280008000000 */
[----:B------:R-:W5:Y:S04]  /*2d95f0*/  LDS.U8 R4, [R9+UR4] ;  /* 0x0000000409047984 */ /* 0x000f680008000000 */
[----:B------:R-:W5:Y:S04]  /*2d9600*/  LDS.U8 R7, [R9+UR4+0x3] ;  /* 0x0000030409077984 */ /* 0x000f680008000000 */
[----:B------:R-:W5:Y:S01]  /*2d9610*/  LDS.U8 R15, [R9+UR4+0x7] ;  /* 0x00000704090f7984 */ /* 0x000f620008000000 */
        /* <DEDUP_REMOVED lines=13> */
.L_x_15104:
[----:B------:R-:W-:Y:S05]  /*2d96f0*/  BSYNC.RECONVERGENT B1 ;  /* 0x0000000000017941 */ /* 0x000fea0003800200 */
.L_x_15098:
[----:B------:R-:W-:Y:S05]  /*2d9700*/  @!P0 BREAK B0 ;  /* 0x0000000000008942 */ /* 0x000fea0003800000 */
[----:B-1----:R-:W-:Y:S01]  /*2d9710*/  IMAD.MOV.U32 R6, RZ, RZ, R28 ;  /* 0x000000ffff067224 */ /* 0x002fe200078e001c */
[----:B------:R-:W-:Y:S05]  /*2d9720*/  @!P0 BREAK B9 ;  /* 0x0000000000098942 */ /* 0x000fea0003800000 */
[----:B------:R-:W-:Y:S01]  /*2d9730*/  IMAD.MOV.U32 R7, RZ, RZ, 0x0 ;  /* 0x00000000ff077424 */ /* 0x000fe200078e00ff */
[----:B------:R-:W-:Y:S05]  /*2d9740*/  @!P0 BREAK B6 ;  /* 0x0000000000068942 */ /* 0x000fea0003800000 */
[----:B------:R-:W-:Y:S05]  /*2d9750*/  @!P0 BREAK B7 ;  /* 0x0000000000078942 */ /* 0x000fea0003800000 */
[----:B------:R-:W-:Y:S05]  /*2d9760*/  @!P0 BREAK B8 ;  /* 0x0000000000088942 */ /* 0x000fea0003800000 */
[----:B------:R-:W-:Y:S05]  /*2d9770*/  @!P0 RET.REL.NODEC R6 `(_Z5entryPcS_PiPxS1_S0_S0_P19HostDeviceInterfacei) ;  /* 0xffffd26806208950 */ /* 0x000fea0003c3ffff */
[----:B------:R-:W-:Y:S01]  /*2d9780*/  DADD R10, -R4, R10 ;  /* 0x00000000040a7229 */ /* 0x000fe2000000010a */
[----:B------:R-:W-:Y:S01]  /*2d9790*/  BSSY.RECONVERGENT B1, `(.L_x_15105) ;  /* 0x0000007000017945 */ /* 0x000fe20003800200 */
[----:B------:R-:W-:-:S06]  /*2d97a0*/  PLOP3.LUT P0, PT, PT, PT, PT, 0x80, 0x8 ;  /* 0x000000000008781c */ /* 0x000fcc0003f0f070 */
[----:B------:R-:W-:-:S14]  /*2d97b0*/  DSETP.GT.AND P1, PT, R10, RZ, PT ;  /* 0x000000ff0a00722a */ /* 0x000fdc0003f24000 */
[----:B------:R-:W-:Y:S05]  /*2d97c0*/  @P1 BRA `(.L_x_15106) ;  /* 0x00000000000c1947 */ /* 0x000fea0003800000 */
[----:B------:R-:W-:Y:S01]  /*2d97d0*/  DSETP.GEU.AND P1, PT, R10, RZ, PT ;  /* 0x000000ff0a00722a */ /* 0x000fe20003f2e000 */
[----:B------:R-:W-:-:S13]  /*2d97e0*/  PLOP3.LUT P0, PT, PT, PT, PT, 0x8, 0x80 ;  /* 0x000000000080781c */ /* 0x000fda0003f0e170 */
[----:B------:R-:W-:-:S14]  /*2d97f0*/  @P1 DSETP.NEU.AND P0, PT, R10, RZ, PT ;  /* 0x000000ff0a00122a */ /* 0x000fdc0003f0d000 */
.L_x_15106:
[----:B------:R-:W-:Y:S05]  /*2d9800*/  BSYNC.RECONVERGENT B1 ;  /* 0x0000000000017941 */ /* 0x000fea0003800200 */
.L_x_15105:
[----:B------:R-:W-:Y:S01]  /*2d9810*/  VIADD R3, R3, 0x1 ;  /* 0x0000000103037836 */ /* 0x000fe20000000000 */
[----:B------:R-:W-:-:S04]  /*2d9820*/  DADD R4, RZ, -R10 ;  /* 0x00000000ff047229 */ /* 0x000fc8000000080a */
[----:B------:R-:W-:-:S06]  /*2d9830*/  ISETP.NE.AND P1, PT, R3, R24, PT ;  /* 0x000000180300720c */ /* 0x000fcc0003f25270 */
[----:B------:R-:W-:Y:S02]  /*2d9840*/  FSEL R4, R10, R4, P0 ;  /* 0x000000040a047208 */ /* 0x000fe40000000000 */
[----:B------:R-:W-:Y:S02]  /*2d9850*/  FSEL R5, R11, R5, P0 ;  /* 0x000000050b057208 */ /* 0x000fe40000000000 */
[----:B------:R-:W-:-:S04]  /*2d9860*/  PLOP3.LUT P0, PT, PT, PT, PT, 0x80, 0x8 ;  /* 0x000000000008781c */ /* 0x000fc80003f0f070 */
[----:B------:R-:W-:Y:S01]  /*2d9870*/  DADD R40, R40, R4 ;  /* 0x0000000028287229 */ /* 0x000fe20000000004 */
[----:B------:R-:W-:Y:S10]  /*2d9880*/  @P1 BRA `(.L_x_15107) ;  /* 0xffffffe8007c1947 */ /* 0x000ff4000383ffff */
.L_x_15083:
[----:B------:R-:W-:Y:S05]  /*2d9890*/  BSYNC B0 ;  /* 0x0000000000007941 */ /* 0x000fea0003800000 */
.L_x_15082:
        /* <DEDUP_REMOVED lines=12> */
.L_x_15108:
        /* <DEDUP_REMOVED lines=16> */
.L_x_15110:
[----:B------:R-:W-:Y:S05]  /*2d9a60*/  BSYNC.RECONVERGENT B0 ;  /* 0x0000000000007941 */ /* 0x000fea0003800200 */
.L_x_15109:
        /* <DEDUP_REMOVED lines=15> */
.L_x_15114:
[----:B------:R-:W-:Y:S05]  /*2d9b60*/  BSYNC.RECONVERGENT B0 ;  /* 0x0000000000007941 */ /* 0x000fea0003800200 */
.L_x_15113:
        /* <DEDUP_REMOVED lines=32> */
.L_x_15117:
        /* <DEDUP_REMOVED lines=17> */
.L_x_15118:
        /* <DEDUP_REMOVED lines=9> */
[----:B------:R-:W1:Y:S01]  /*2d9f10*/  LDC.64 R48, c[0x4][R48] ;  /* 0x0100000030307b82 */ /* 0x000e620000000a00 */
[----:B------:R-:W-:Y:S02]  /*2d9f20*/  IMAD.MOV.U32 R6, RZ, RZ, R34 ;  /* 0x000000ffff067224 */ /* 0x000fe400078e0022 */
[----:B0-----:R-:W-:Y:S02]  /*2d9f30*/  IMAD.U32 R4, RZ, RZ, UR4 ;  /* 0x00000004ff047e24 */ /* 0x001fe4000f8e00ff */
[----:B------:R-:W-:Y:S02]  /*2d9f40*/  IMAD.U32 R5, RZ, RZ, UR5 ;  /* 0x00000005ff057e24 */ /* 0x000fe4000f8e00ff */
[----:B------:R-:W-:Y:S01]  /*2d9f50*/  IMAD.MOV.U32 R7, RZ, RZ, R39 ;  /* 0x000000ffff077224 */ /* 0x000fe200078e0027 */
[----:B-12---:R0:W-:Y:S06]  /*2d9f60*/  STL [R1+0x60], R0 ;  /* 0x0000600001007387 */ /* 0x0061ec0000100800 */
[----:B------:R-:W-:-:S07]  /*2d9f70*/  LEPC R20, `(.L_x_15119) ;  /* 0x000000001014794e */ /* 0x000fce0000000000 */
[----:B0-----:R-:W-:Y:S05]  /*2d9f80*/  CALL.ABS.NOINC R48 ;  /* 0x0000000030007343 */ /* 0x001fea0003c00000 */
.L_x_15119:
[----:B------:R-:W-:-:S07]  /*2d9f90*/  VIADD R51, R53, 0x3 ;  /* 0x0000000335337836 */ /* 0x000fce0000000000 */
.L_x_15116:
[----:B------:R-:W-:Y:S05]  /*2d9fa0*/  BSYNC.RECONVERGENT B11 ;  /* 0x00000000000b7941 */ /* 0x000fea0003800200 */
.L_x_15115:
[----:B------:R-:W-:-:S05]  /*2d9fb0*/  IMAD.IADD R0, R53, 0x1, -R50 ;  /* 0x0000000135007824 */ /* 0x000fca00078e0a32 */
[----:B------:R-:W-:-:S13]  /*2d9fc0*/  ISETP.GT.U32.AND P0, PT, R0, -0x4, PT ;  /* 0xfffffffc0000780c */ /* 0x000fda0003f04070 */
[----:B------:R-:W-:Y:S05]  /*2d9fd0*/  @P0 BRA `(.L_x_15112) ;  /* 0x0000000000fc0947 */ /* 0x000fea0003800000 */
.L_x_15124:
        /* <DEDUP_REMOVED lines=18> */
.L_x_15120:
        /* <DEDUP_REMOVED lines=14> */
.L_x_15121:
        /* <DEDUP_REMOVED lines=14> */
.L_x_15122:
[----:B------:R-:W-:Y:S01]  /*2da2c0*/  VIADD R9, R49, 0xc ;  /* 0x0000000c31097836 */ /* 0x000fe20000000000 */
        /* <DEDUP_REMOVED lines=13> */
.L_x_15123:
[----:B------:R-:W-:-:S05]  /*2da3a0*/  VIADD R51, R51, 0x4 ;  /* 0x0000000433337836 */ /* 0x000fca0000000000 */
[----:B------:R-:W-:-:S13]  /*2da3b0*/  ISETP.NE.AND P0, PT, R51, R50, PT ;  /* 0x000000323300720c */ /* 0x000fda0003f05270 */
[----:B------:R-:W-:Y:S05]  /*2da3c0*/  @P0 BRA `(.L_x_15124) ;  /* 0xfffffffc00040947 */ /* 0x000fea000383ffff */
.L_x_15112:
[----:B------:R-:W-:Y:S05]  /*2da3d0*/  BSYNC.RECONVERGENT B10 ;  /* 0x00000000000a7941 */ /* 0x000fea0003800200 */
.L_x_15111:
[----:B0-----:R-:W2:Y:S01]  /*2da3e0*/  LDL R0, [UR45] ;  /* 0x0000002dff007983 */ /* 0x001ea20008100800 */
[----:B-1----:R-:W-:Y:S02]  /*2da3f0*/  IMAD.MOV.U32 R4, RZ, RZ, R28 ;  /* 0x000000ffff047224 */ /* 0x002fe400078e001c */
[----:B------:R-:W-:Y:S01]  /*2da400*/  IMAD.MOV.U32 R5, RZ, RZ, 0x0 ;  /* 0x00000000ff057424 */ /* 0x000fe200078e00ff */
[----:B--2---:R-:W-:-:S13]  /*2da410*/  ISETP.NE.AND P0, PT, R0, RZ, PT ;  /* 0x000000ff0000720c */ /* 0x004fda0003f05270 */
[----:B------:R-:W-:Y:S05]  /*2da420*/  @P0 BREAK B9 ;  /* 0x0000000000090942 */ /* 0x000fea0003800000 */
[----:B------:R-:W-:Y:S05]  /*2da430*/  @P0 BREAK B6 ;  /* 0x0000000000060942 */ /* 0x000fea0003800000 */
[----:B------:R-:W-:Y:S05]  /*2da440*/  @P0 BREAK B7 ;  /* 0x0000000000070942 */ /* 0x000fea0003800000 */
[----:B------:R-:W-:Y:S05]  /*2da450*/  @P0 BREAK B8 ;  /* 0x0000000000080942 */ /* 0x000fea0003800000 */
[----:B-----5:R-:W-:Y:S05]  /*2da460*/  @P0 RET.REL.NODEC R4 `(_Z5entryPcS_PiPxS1_S0_S0_P19HostDeviceInterfacei) ;  /* 0xffffd25804e40950 */ /* 0x020fea0003c3ffff */
[----:B------:R-:W-:Y:S01]  /*2da470*/  MOV R0, 0x0 ;  /* 0x0000000000007802 */ /* 0x000fe20000000f00 */
[----:B------:R0:W-:Y:S01]  /*2da480*/  STL.64 [R1+0x10], R40 ;  /* 0x0000102801007387 */ /* 0x0001e20000100a00 */
[----:B------:R-:W1:Y:S02]  /*2da490*/  LDCU.64 UR4, c[0x4][0x30] ;  /* 0x01000600ff0477ac */ /* 0x000e640008000a00 */
[----:B------:R0:W2:Y:S01]  /*2da4a0*/  LDC.64 R8, c[0x4][R0] ;  /* 0x0100000000087b82 */ /* 0x0000a20000000a00 */
[----:B------:R-:W-:-:S04]  /*2da4b0*/  UIADD3 UR6, UP0, UPT, UR42, 0x8, URZ ;  /* 0x000000082a067890 */ /* 0x000fc8000ff1e0ff */
[----:B------:R-:W-:Y:S02]  /*2da4c0*/  UIADD3.X UR7, UPT, UPT, URZ, UR43, URZ, UP0, !UPT ;  /* 0x0000002bff077290 */ /* 0x000fe400087fe4ff */
[----:B------:R-:W-:-:S04]  /*2da4d0*/  IMAD.U32 R6, RZ, RZ, UR6 ;  /* 0x00000006ff067e24 */ /* 0x000fc8000f8e00ff */
[----:B------:R-:W-:Y:S02]  /*2da4e0*/  IMAD.U32 R7, RZ, RZ, UR7 ;  /* 0x00000007ff077e24 */ /* 0x000fe4000f8e00ff */
[----:B-1----:R-:W-:Y:S02]  /*2da4f0*/  IMAD.U32 R4, RZ, RZ, UR4 ;  /* 0x00000004ff047e24 */ /* 0x002fe4000f8e00ff */
[----:B0-----:R-:W-:-:S07]  /*2da500*/  IMAD.U32 R5, RZ, RZ, UR5 ;  /* 0x00000005ff057e24 */ /* 0x001fce000f8e00ff */
[----:B------:R-:W-:-:S07]  /*2da510*/  LEPC R20, `(.L_x_15125) ;  /* 0x000000001014794e */ /* 0x000fce0000000000 */
[----:B--2---:R-:W-:Y:S05]  /*2da520*/  CALL.ABS.NOINC R8 ;  /* 0x0000000008007343 */ /* 0x004fea0003c00000 */
.L_x_15125:
        /* <DEDUP_REMOVED lines=9> */
[----:B------:R-:W-:Y:S01]  /*2da5c0*/  DSETP.GT.AND P0, PT, R40, RZ, PT ;  /* 0x000000ff2800722a */ /* 0x000fe20003f04000 */
[----:B------:R-:W-:-:S13]  /*2da5d0*/  IMAD.MOV.U32 R0, RZ, RZ, RZ ;  /* 0x000000ffff007224 */ /* 0x000fda00078e00ff */
[----:B------:R-:W-:Y:S05]  /*2da5e0*/  @!P0 BRA `(.L_x_15081) ;  /* 0x00000014005c8947 */ /* 0x000fea0003800000 */
[----:B------:R-:W-:Y:S01]  /*2da5f0*/  ISETP.GE.AND P0, PT, R24, 0x1, PT ;  /* 0x000000011800780c */ /* 0x000fe20003f06270 */
[----:B------:R-:W-:-:S12]  /*2da600*/  BSSY B0, `(.L_x_15126) ;  /* 0x0000153000007945 */ /* 0x000fd80003800000 */
[----:B------:R-:W-:Y:S05]  /*2da610*/  @!P0 BRA `(.L_x_15127) ;  /* 0x0000001400448947 */ /* 0x000fea0003800000 */
[----:B------:R-:W0:Y:S01]  /*2da620*/  S2UR UR5, SR_CgaCtaId ;  /* 0x00000000000579c3 */ /* 0x000e220000008800 */
[----:B------:R-:W-:Y:S01]  /*2da630*/  UMOV UR4, 0x400 ;  /* 0x0000040000047882 */ /* 0x000fe20000000000 */
[----:B------:R-:W-:Y:S02]  /*2da640*/  IMAD R3, R24, R35, RZ ;  /* 0x0000002318037224 */ /* 0x000fe400078e02ff */
[----:B------:R-:W-:Y:S01]  /*2da650*/  IMAD.MOV.U32 R8, RZ, RZ, RZ ;  /* 0x000000ffff087224 */ /* 0x000fe200078e00ff */
[----:B0-----:R-:W-:-:S06]  /*2da660*/  ULEA UR4, UR5, UR4, 0x18 ;  /* 0x0000000405047291 */ /* 0x001fcc000f8ec0ff */
[----:B------:R-:W-:-:S07]  /*2da670*/  IMAD.U32 R9, RZ, RZ, UR4 ;  /* 0x00000004ff097e24 */ /* 0x000fce000f8e00ff */
.L_x_15149:
[----:B------:R-:W0:Y:S02]  /*2da680*/  LDS.128 R4, [R9] ;  /* 0x0000000009047984 */ /* 0x000e240000000c00 */
[----:B0-----:R-:W-:-:S05]  /*2da690*/  IMAD.WIDE R12, R31, 0x10, R4 ;  /* 0x000000101f0c7825 */ /* 0x001fca00078e0204 */
[----:B------:R-:W2:Y:S01]  /*2da6a0*/  LD.E R21, desc[UR36][R12.64+0x24] ;  /* 0x000024240c157980 */ /* 0x000ea2000c101900 */
[----:B------:R-:W-:Y:S01]  /*2da6b0*/  IMAD.IADD R11, R3, 0x1, R8 ;  /* 0x00000001030b7824 */ /* 0x000fe200078e0208 */
[----:B------:R-:W-:Y:S05]  /*2da6c0*/  YIELD ;  /* 0x0000000000007946 */ /* 0x000fea0003800000 */
[----:B------:R-:W-:Y:S01]  /*2da6d0*/  BSSY.RECONVERGENT B1, `(.L_x_15128) ;  /* 0x000005e000017945 */ /* 0x000fe20003800200 */
[----:B------:R-:W-:Y:S01]  /*2da6e0*/  IMAD R10, R11, 0x8, R18 ;  /* 0x000000080b0a7824 */ /* 0x000fe200078e0212 */
[----:B--2---:R-:W-:-:S13]  /*2da6f0*/  ISETP.NE.AND P1, PT, R21, -0x1, PT ;  /* 0xffffffff1500780c */ /* 0x004fda0003f25270 */
[----:B------:R-:W-:Y:S01]  /*2da700*/  @!P1 IMAD.MOV.U32 R14, RZ, RZ, 0x5368 ;  /* 0x00005368ff0e9424 */ /* 0x000fe200078e00ff */
[----:B------:R-:W-:Y:S01]  /*2da710*/  @!P1 PLOP3.LUT P0, PT, PT, PT, PT, 0x8, 0x80 ;  /* 0x000000000080981c */ /* 0x000fe20003f0e170 */
[----:B------:R-:W-:-:S03]  /*2da720*/  @!P1 IMAD.MOV.U32 R11, RZ, RZ, RZ ;  /* 0x000000ffff0b9224 */ /* 0x000fc600078e00ff */
        /* <DEDUP_REMOVED lines=12> */
[----:B-1----:R-:W-:Y:S01]  /*2da7f0*/  ULEA UR4, UR5, UR4, 0x18 ;  /* 0x0000000405047291 */ /* 0x002fe2000f8ec0ff */
[C---:B--2---:R-:W-:Y:S02]  /*2da800*/  IADD3 R9, P0, PT, R12.reuse, 0x38, RZ ;  /* 0x000000380c097810 */ /* 0x044fe40007f1e0ff */
[--C-:B------:R-:W-:Y:S02]  /*2da810*/  SHF.R.U64 R39, R12, 0x4, R13.reuse ;  /* 0x000000040c277819 */ /* 0x100fe4000000120d */
[----:B------:R-:W-:Y:S01]  /*2da820*/  ISETP.LT.U32.AND P1, PT, R9, R6, PT ;  /* 0x000000060900720c */ /* 0x000fe20003f21070 */
[----:B------:R-:W-:Y:S01]  /*2da830*/  IMAD.X R6, RZ, RZ, R13, P0 ;  /* 0x000000ffff067224 */ /* 0x000fe200000e060d */
[----:B------:R-:W-:Y:S01]  /*2da840*/  ISETP.NE.AND P0, PT, R39, -0x1, PT ;  /* 0xffffffff2700780c */ /* 0x000fe20003f05270 */
[----:B------:R-:W-:-:S03]  /*2da850*/  IMAD.U32 R9, RZ, RZ, UR4 ;  /* 0x00000004ff097e24 */ /* 0x000fc6000f8e00ff */
        /* <DEDUP_REMOVED lines=33> */
.L_x_15132:
[----:B------:R-:W-:Y:S05]  /*2daa70*/  BSYNC.RECONVERGENT B2 ;  /* 0x0000000000027941 */ /* 0x000fea0003800200 */
.L_x_15131:
        /* <DEDUP_REMOVED lines=26> */
.L_x_15134:
[----:B------:R-:W-:Y:S05]  /*2dac20*/  BSYNC.RECONVERGENT B2 ;  /* 0x0000000000027941 */ /* 0x000fea0003800200 */
.L_x_15133:
[----:B------:R2:W-:Y:S01]  /*2dac30*/  STL [UR45], R6 ;  /* 0x00000006ff007987 */ /* 0x0005e2000810082d */
[----:B------:R-:W-:Y:S01]  /*2dac40*/  ISETP.EQ.AND P0, PT, R6, RZ, PT ;  /* 0x000000ff0600720c */ /* 0x000fe20003f02270 */
[----:B------:R-:W-:Y:S01]  /*2dac50*/  IMAD.MOV.U32 R11, RZ, RZ, RZ ;  /* 0x000000ffff0b7224 */ /* 0x000fe200078e00ff */
[----:B------:R-:W-:Y:S11]  /*2dac60*/  BRA `(.L_x_15129) ;  /* 0x0000000000107947 */ /* 0x000ff60003800000 */
.L_x_15130:
[----:B------:R-:W-:-:S05]  /*2dac70*/  IADD3 R4, P0, PT, R16, R12, RZ ;  /* 0x0000000c10047210 */ /* 0x000fca0007f1e0ff */
[----:B------:R-:W-:-:S05]  /*2dac80*/  IMAD.X R5, RZ, RZ, R13, P0 ;  /* 0x000000ffff057224 */ /* 0x000fca00000e060d */
[----:B------:R3:W5:Y:S01]  /*2dac90*/  LD.E R11, desc[UR36][R4.64+0x20] ;  /* 0x00002024040b7980 */ /* 0x000762000c101900 */
[----:B------:R-:W-:-:S13]  /*2daca0*/  PLOP3.LUT P0, PT, PT, PT, PT, 0x80, 0x8 ;  /* 0x000000000008781c */ /* 0x000fda0003f0f070 */
.L_x_15129:
[----:B------:R-:W-:Y:S05]  /*2dacb0*/  BSYNC.RECONVERGENT B1 ;  /* 0x0000000000017941 */ /* 0x000fea0003800200 */
.L_x_15128:
[----:B------:R-:W-:Y:S05]  /*2dacc0*/  @!P0 BREAK B0 ;  /* 0x0000000000008942 */ /* 0x000fea0003800000 */
[----:B-1-3--:R-:W-:Y:S01]  /*2dacd0*/  IMAD.MOV.U32 R4, RZ, RZ, R28 ;  /* 0x000000ffff047224 */ /* 0x00afe200078e001c */
[----:B------:R-:W-:Y:S05]  /*2dace0*/  @!P0 BREAK B9 ;  /* 0x0000000000098942 */ /* 0x000fea0003800000 */
[----:B------:R-:W-:Y:S01]  /*2dacf0*/  IMAD.MOV.U32 R5, RZ, RZ, 0x0 ;  /* 0x00000000ff057424 */ /* 0x000fe200078e00ff */
[----:B------:R-:W-:Y:S05]  /*2dad00*/  @!P0 BREAK B6 ;  /* 0x0000000000068942 */ /* 0x000fea0003800000 */
[----:B------:R-:W-:Y:S05]  /*2dad10*/  @!P0 BREAK B7 ;  /* 0x0000000000078942 */ /* 0x000fea0003800000 */
[----:B------:R-:W-:Y:S05]  /*2dad20*/  @!P0 BREAK B8 ;  /* 0x0000000000088942 */ /* 0x000fea0003800000 */
[----:B0-2--5:R-:W-:Y:S05]  /*2dad30*/  @!P0 RET.REL.NODEC R4 `(_Z5entryPcS_PiPxS1_S0_S0_P19HostDeviceInterfacei) ;  /* 0xffffd25004b08950 */ /* 0x025fea0003c3ffff */
        /* <DEDUP_REMOVED lines=51> */
.L_x_15138:
[----:B------:R-:W-:Y:S05]  /*2db070*/  BSYNC.RECONVERGENT B2 ;  /* 0x0000000000027941 */ /* 0x000fea0003800200 */
.L_x_15137:
        /* <DEDUP_REMOVED lines=27> */
.L_x_15140:
[----:B------:R-:W-:Y:S05]  /*2db230*/  BSYNC.RECONVERGENT B2 ;  /* 0x0000000000027941 */ /* 0x000fea0003800200 */
.L_x_15139:
[----:B------:R1:W-:Y:S01]  /*2db240*/  STL [UR45], R6 ;  /* 0x00000006ff007987 */ /* 0x0003e2000810082d */
[----:B------:R-:W-:Y:S02]  /*2db250*/  ISETP.EQ.AND P0, PT, R6, RZ, PT ;  /* 0x000000ff0600720c */ /* 0x000fe40003f02270 */
[----:B------:R-:W-:Y:S01]  /*2db260*/  CS2R R14, SRZ ;  /* 0x00000000000e7805 */ /* 0x000fe2000001ff00 */
[----:B------:R-:W-:Y:S10]  /*2db270*/  BRA `(.L_x_15141) ;  /* 0x0000000000747947 */ /* 0x000ff40003800000 */
.L_x_15136:
        /* <DEDUP_REMOVED lines=29> */
.L_x_15141:
[----:B------:R-:W-:Y:S05]  /*2db450*/  BSYNC.RECONVERGENT B1 ;  /* 0x0000000000017941 */ /* 0x000fea0003800200 */
.L_x_15135:
[----:B------:R-:W-:Y:S05]  /*2db460*/  @!P0 BREAK B0 ;  /* 0x0000000000008942 */ /* 0x000fea0003800000 */
[----:B0-----:R-:W-:Y:S01]  /*2db470*/  IMAD.MOV.U32 R4, RZ, RZ, R28 ;  /* 0x000000ffff047224 */ /* 0x001fe200078e001c */
[----:B------:R-:W-:Y:S05]  /*2db480*/  @!P0 BREAK B9 ;  /* 0x0000000000098942 */ /* 0x000fea0003800000 */
[----:B------:R-:W-:Y:S01]  /*2db490*/  IMAD.MOV.U32 R5, RZ, RZ, 0x0 ;  /* 0x00000000ff057424 */ /* 0x000fe200078e00ff */
[----:B------:R-:W-:Y:S05]  /*2db4a0*/  @!P0 BREAK B6 ;  /* 0x0000000000068942 */ /* 0x000fea0003800000 */
[----:B------:R-:W-:Y:S05]  /*2db4b0*/  @!P0 BREAK B7 ;  /* 0x0000000000078942 */ /* 0x000fea0003800000 */
[----:B------:R-:W-:Y:S05]  /*2db4c0*/  @!P0 BREAK B8 ;  /* 0x0000000000088942 */ /* 0x000fea0003800000 */
[----:B-1----:R-:W-:Y:S05]  /*2db4d0*/  @!P0 RET.REL.NODEC R4 `(_Z5entryPcS_PiPxS1_S0_S0_P19HostDeviceInterfacei) ;  /* 0xffffd24804c88950 */ /* 0x002fea0003c3ffff */
[----:B------:R-:W-:Y:S01]  /*2db4e0*/  ISETP.NE.AND P0, PT, R11, -0x1, PT ;  /* 0xffffffff0b00780c */ /* 0x000fe20003f05270 */
[----:B------:R-:W-:-:S12]  /*2db4f0*/  BSSY.RECONVERGENT B1, `(.L_x_15142) ;  /* 0x0000057000017945 */ /* 0x000fd80003800200 */
[----:B------:R-:W-:Y:S02]  /*2db500*/  @!P0 IMAD.MOV.U32 R4, RZ, RZ, 0x5368 ;  /* 0x00005368ff048424 */ /* 0x000fe400078e00ff */
[----:B------:R-:W-:-:S03]  /*2db510*/  @!P0 IMAD.MOV.U32 R6, RZ, RZ, 0x5368 ;  /* 0x00005368ff068424 */ /* 0x000fc600078e00ff */
[----:B------:R0:W-:Y:S01]  /*2db520*/  @!P0 STL [UR45], R4 ;  /* 0x00000004ff008987 */ /* 0x0001e2000810082d */
[----:B------:R-:W-:Y:S05]  /*2db530*/  @!P0 BRA `(.L_x_15143) ;  /* 0x0000000400488947 */ /* 0x000fea0003800000 */
[----:B------:R-:W-:-:S05]  /*2db540*/  LEA R9, R13, R12, 0x18 ;  /* 0x0000000c0d097211 */ /* 0x000fca00078ec0ff */
        /* <DEDUP_REMOVED lines=47> */
.L_x_15146:
[----:B------:R-:W-:Y:S05]  /*2db840*/  BSYNC.RECONVERGENT B2 ;  /* 0x0000000000027941 */ /* 0x000fea0003800200 */
.L_x_15145:
        /* <DEDUP_REMOVED lines=26> */
.L_x_15148:
[----:B------:R-:W-:Y:S05]  /*2db9f0*/  BSYNC.RECONVERGENT B2 ;  /* 0x0000000000027941 */ /* 0x000fea0003800200 */
.L_x_15147:
[----:B------:R1:W-:Y:S01]  /*2dba00*/  STL [UR45], R6 ;  /* 0x00000006ff007987 */ /* 0x0003e2000810082d */
[----:B------:R-:W-:Y:S05]  /*2dba10*/  BRA `(.L_x_15143) ;  /* 0x0000000000107947 */ /* 0x000fea0003800000 */
.L_x_15144:
[----:B------:R-:W-:-:S05]  /*2dba20*/  LEA R4, P0, R8, R12, 0x3 ;  /* 0x0000000c08047211 */ /* 0x000fca00078018ff */
[----:B------:R-:W-:-:S05]  /*2dba30*/  IMAD.X R5, RZ, RZ, R13, P0 ;  /* 0x000000ffff057224 */ /* 0x000fca00000e060d */
[----:B------:R2:W-:Y:S04]  /*2dba40*/  ST.E.64 desc[UR36][R4.64+0x20], R14 ;  /* 0x0000200e04007985 */ /* 0x0005e8000c101b24 */
[----:B------:R-:W5:Y:S02]  /*2dba50*/  LDL R6, [UR45] ;  /* 0x0000002dff067983 */ /* 0x000f640008100800 */
.L_x_15143:
[----:B------:R-:W-:Y:S05]  /*2dba60*/  BSYNC.RECONVERGENT B1 ;  /* 0x0000000000017941 */ /* 0x000fea0003800200 */
.L_x_15142:
[----:B-----5:R-:W-:Y:S01]  /*2dba70*/  ISETP.NE.AND P0, PT, R6, RZ, PT ;  /* 0x000000ff0600720c */ /* 0x020fe20003f05270 */
[----:B0-2---:R-:W-:Y:S02]  /*2dba80*/  IMAD.MOV.U32 R4, RZ, RZ, R28 ;  /* 0x000000ffff047224 */ /* 0x005fe400078e001c */
[----:B------:R-:W-:-:S10]  /*2dba90*/  IMAD.MOV.U32 R5, RZ, RZ, 0x0 ;  /* 0x00000000ff057424 */ /* 0x000fd400078e00ff */
[----:B------:R-:W-:Y:S05]  /*2dbaa0*/  @P0 BREAK B0 ;  /* 0x0000000000000942 */ /* 0x000fea0003800000 */
[----:B------:R-:W-:Y:S05]  /*2dbab0*/  @P0 BREAK B9 ;  /* 0x0000000000090942 */ /* 0x000fea0003800000 */
[----:B------:R-:W-:Y:S05]  /*2dbac0*/  @P0 BREAK B6 ;  /* 0x0000000000060942 */ /* 0x000fea0003800000 */
[----:B------:R-:W-:Y:S05]  /*2dbad0*/  @P0 BREAK B7 ;  /* 0x0000000000070942 */ /* 0x000fea0003800000 */
[----:B------:R-:W-:Y:S05]  /*2dbae0*/  @P0 BREAK B8 ;  /* 0x0000000000080942 */ /* 0x000fea0003800000 */
[----:B-1----:R-:W-:Y:S05]  /*2dbaf0*/  @P0 RET.REL.NODEC R4 `(_Z5entryPcS_PiPxS1_S0_S0_P19HostDeviceInterfacei) ;  /* 0xffffd24404400950 */ /* 0x002fea0003c3ffff */
[----:B------:R-:W-:-:S05]  /*2dbb00*/  VIADD R8, R8, 0x1 ;  /* 0x0000000108087836 */ /* 0x000fca0000000000 */
[----:B------:R-:W-:-:S13]  /*2dbb10*/  ISETP.NE.AND P0, PT, R8, R24, PT ;  /* 0x000000180800720c */ /* 0x000fda0003f05270 */
[----:B------:R-:W-:Y:S05]  /*2dbb20*/  @P0 BRA `(.L_x_15149) ;  /* 0xffffffe800d40947 */ /* 0x000fea000383ffff */
.L_x_15127:
[----:B------:R-:W-:Y:S05]  /*2dbb30*/  BSYNC B0 ;  /* 0x0000000000007941 */ /* 0x000fea0003800000 */
.L_x_15126:
[----:B------:R-:W-:-:S05]  /*2dbb40*/  IADD3 R32, P0, PT, R32, 0x1, RZ ;  /* 0x0000000120207810 */ /* 0x000fca0007f1e0ff */
[----:B------:R-:W-:-:S08]  /*2dbb50*/  IMAD.X R33, RZ, RZ, R33, P0 ;  /* 0x000000ffff217224 */ /* 0x000fd000000e0621 */
.L_x_15081:
[----:B------:R-:W-:Y:S05]  /*2dbb60*/  BSYNC B9 ;  /* 0x0000000000097941 */ /* 0x000fea0003800000 */
.L_x_15080:
[----:B------:R-:W-:Y:S02]  /*2dbb70*/  VIADD R35, R35, 0x1 ;  /* 0x0000000123237836 */ /* 0x000fe40000000000 */
[----:B------:R-:W-:-:S03]  /*2dbb80*/  IMAD.MOV.U32 R4, RZ, RZ, RZ ;  /* 0x000000ffff047224 */ /* 0x000fc600078e00ff */
[----:B------:R-:W-:-:S13]  /*2dbb90*/  ISETP.NE.AND P0, PT, R35, R25, PT ;  /* 0x000000192300720c */ /* 0x000fda0003f05270 */
[----:B------:R-:W-:Y:S05]  /*2dbba0*/  @P0 BRA `(.L_x_15150) ;  /* 0xffffffbc00c40947 */ /* 0x000fea000383ffff */
.L_x_15072:
[----:B------:R-:W-:Y:S05]  /*2dbbb0*/  BSYNC B6 ;  /* 0x0000000000067941 */ /* 0x000fea0003800000 */
.L_x_15071:
[----:B------:R-:W0:Y:S01]  /*2dbbc0*/  S2UR UR5, SR_CgaCtaId ;  /* 0x00000000000579c3 */ /* 0x000e220000008800 */
[----:B------:R-:W-:Y:S02]  /*2dbbd0*/  UMOV UR4, 0x400 ;  /* 0x0000040000047882 */ /* 0x000fe40000000000 */
[----:B0-----:R-:W-:-:S09]  /*2dbbe0*/  ULEA UR4, UR5, UR4, 0x18 ;  /* 0x0000000405047291 */ /* 0x001fd2000f8ec0ff */
[----:B------:R-:W0:Y:S02]  /*2dbbf0*/  LDS.64 R4, [UR4] ;  /* 0x00000004ff047984 */ /* 0x000e240008000a00 */
[----:B0-----:R-:W-:-:S05]  /*2dbc00*/  IMAD.WIDE R4, R31, 0x10, R4 ;  /* 0x000000101f047825 */ /* 0x001fca00078e0204 */
[----:B------:R0:W-:Y:S04]  /*2dbc10*/  ST.E.64 desc[UR36][R4.64+0x28], R32 ;  /* 0x0000282004007985 */ /* 0x0001e8000c101b24 */
[----:B------:R-:W2:Y:S01]  /*2dbc20*/  LDL R0, [UR45] ;  /* 0x0000002dff007983 */ /* 0x000ea20008100800 */
[----:B------:R-:W-:Y:S02]  /*2dbc30*/  IMAD.MOV.U32 R6, RZ, RZ, R28 ;  /* 0x000000ffff067224 */ /* 0x000fe400078e001c */
[----:B------:R-:W-:Y:S01]  /*2dbc40*/  IMAD.MOV.U32 R7, RZ, RZ, 0x0 ;  /* 0x00000000ff077424 */ /* 0x000fe200078e00ff */
[----:B--2---:R-:W-:-:S13]  /*2dbc50*/  ISETP.NE.AND P0, PT, R0, RZ, PT ;  /* 0x000000ff0000720c */ /* 0x004fda0003f05270 */
[----:B------:R-:W-:Y:S05]  /*2dbc60*/  @P0 BREAK B7 ;  /* 0x0000000000070942 */ /* 0x000fea0003800000 */
[----:B------:R-:W-:Y:S05]  /*2dbc70*/  @P0 BREAK B8 ;  /* 0x0000000000080942 */ /* 0x000fea0003800000 */
[----:B0-----:R-:W-:Y:S05]  /*2dbc80*/  @P0 RET.REL.NODEC R6 `(_Z5entryPcS_PiPxS1_S0_S0_P19HostDeviceInterfacei) ;  /* 0xffffd24006dc0950 */ /* 0x001fea0003c3ffff */
[----:B------:R-:W-:Y:S01]  /*2dbc90*/  BSSY B9, `(.L_x_15151) ;  /* 0x00000a5000097945 */ /* 0x000fe20003800000 */
[----:B------:R-:W-:Y:S01]  /*2dbca0*/  IMAD.MOV.U32 R34, RZ, RZ, RZ ;  /* 0x000000ffff227224 */ /* 0x000fe200078e00ff */
[----:B------:R-:W-:Y:S01]  /*2dbcb0*/  PRMT R0, RZ, 0x7610, R0 ;  /* 0x00007610ff007816 */ /* 0x000fe20000000000 */
[----:B------:R-:W-:Y:S01]  /*2dbcc0*/  IMAD.MOV.U32 R16, RZ, RZ, RZ ;  /* 0x000000ffff107224 */ /* 0x000fe200078e00ff */
[----:B------:R-:W-:-:S07]  /*2dbcd0*/  CS2R R4, SRZ ;  /* 0x0000000000047805 */ /* 0x000fce000001ff00 */
.L_x_15164:
        /* <DEDUP_REMOVED lines=35> */
.L_x_15157:
[----:B------:R0:W5:Y:S02]  /*2dbf10*/  LDG.E.64 R8, desc[UR36][R32.64] ;  /* 0x0000002420087981 */ /* 0x000164000c1e1b00 */
.L_x_15156:
[----:B------:R-:W-:Y:S05]  /*2dbf20*/  BSYNC.RECONVERGENT B10 ;  /* 0x00000000000a7941 */ /* 0x000fea0003800200 */
.L_x_15155:
[----:B------:R-:W-:Y:S01]  /*2dbf30*/  BSSY B0, `(.L_x_15158) ;  /* 0x0000009000007945 */ /* 0x000fe20003800000 */
[----:B------:R-:W-:-:S07]  /*2dbf40*/  IMAD.MOV.U32 R0, RZ, RZ, RZ ;  /* 0x000000ffff007224 */ /* 0x000fce00078e00ff */
.L_x_15159:
        /* <DEDUP_REMOVED lines=8> */
.L_x_15158:
        /* <DEDUP_REMOVED lines=24> */
.L_x_15162:
        /* <DEDUP_REMOVED lines=57> */
.L_x_15161:
[----:B------:R-:W-:Y:S05]  /*2dc4e0*/  BSYNC B0 ;  /* 0x0000000000007941 */ /* 0x000fea0003800000 */
.L_x_15160:
[----:B------:R-:W-:Y:S01]  /*2dc4f0*/  IMAD.MOV.U32 R3, RZ, RZ, 0x21 ;  /* 0x00000021ff037424 */ /* 0x000fe200078e00ff */
[----:B-----5:R0:W5:Y:S01]  /*2dc500*/  LD.E.64.STRONG.SYS R4, desc[UR36][R32.64+0x28] ;  /* 0x0000282420047980 */ /* 0x020162000c115b00 */
[----:B------:R-:W-:Y:S02]  /*2dc510*/  IMAD.MOV.U32 R7, RZ, RZ, 0x8 ;  /* 0x00000008ff077424 */ /* 0x000fe400078e00ff */
[----:B------:R-:W-:Y:S01]  /*2dc520*/  IMAD.MOV.U32 R9, RZ, RZ, -0x1 ;  /* 0xffffffffff097424 */ /* 0x000fe200078e00ff */
[----:B------:R0:W-:Y:S01]  /*2dc530*/  ST.E.64.STRONG.SYS desc[UR36][R32.64+0x28], RZ ;  /* 0x000028ff20007985 */ /* 0x0001e2000c115b24 */
        /* <DEDUP_REMOVED lines=18> */
.L_x_15154:
[C---:B------:R-:W-:Y:S01]  /*2dc660*/  ISETP.GT.AND P0, PT, R16.reuse, 0x31, PT ;  /* 0x000000311000780c */ /* 0x040fe20003f04270 */
[----:B------:R-:W-:Y:S01]  /*2dc670*/  VIADD R16, R16, 0x1 ;  /* 0x0000000110107836 */ /* 0x000fe20000000000 */
[----:B------:R-:W-:-:S04]  /*2dc680*/  PRMT R0, RZ, 0x7610, R0 ;  /* 0x00007610ff007816 */ /* 0x000fc80000000000 */
[----:B------:R-:W-:-:S07]  /*2dc690*/  SEL R16, R16, RZ, !P0 ;  /* 0x000000ff10107207 */ /* 0x000fce0004000000 */
.L_x_15163:
[----:B------:R-:W-:Y:S05]  /*2dc6a0*/  BSYNC B6 ;  /* 0x0000000000067941 */ /* 0x000fea0003800000 */
.L_x_15153:
[----:B------:R-:W-:Y:S01]  /*2dc6b0*/  ISETP.GE.AND P0, PT, R16, 0x64, PT ;  /* 0x000000641000780c */ /* 0x000fe20003f06270 */
[----:B------:R-:W-:-:S12]  /*2dc6c0*/  VIADD R34, R34, 0x1 ;  /* 0x0000000122227836 */ /* 0x000fd80000000000 */
[----:B------:R-:W-:Y:S05]  /*2dc6d0*/  @!P0 BRA `(.L_x_15164) ;  /* 0xfffffff400808947 */ /* 0x000fea000383ffff */
.L_x_15152:
[----:B------:R-:W-:Y:S05]  /*2dc6e0*/  BSYNC B9 ;  /* 0x0000000000097941 */ /* 0x000fea0003800000 */
.L_x_15151:
[----:B------:R-:W2:Y:S01]  /*2dc6f0*/  LDL R0, [UR45] ;  /* 0x0000002dff007983 */ /* 0x000ea20008100800 */
[----:B------:R-:W-:Y:S02]  /*2dc700*/  IMAD.MOV.U32 R6, RZ, RZ, R28 ;  /* 0x000000ffff067224 */ /* 0x000fe400078e001c */
[----:B------:R-:W-:Y:S01]  /*2dc710*/  IMAD.MOV.U32 R7, RZ, RZ, 0x0 ;  /* 0x00000000ff077424 */ /* 0x000fe200078e00ff */
[----:B--2---:R-:W-:-:S13]  /*2dc720*/  ISETP.NE.AND P0, PT, R0, RZ, PT ;  /* 0x000000ff0000720c */ /* 0x004fda0003f05270 */
[----:B------:R-:W-:Y:S05]  /*2dc730*/  @P0 BREAK B7 ;  /* 0x0000000000070942 */ /* 0x000fea0003800000 */
[----:B------:R-:W-:Y:S05]  /*2dc740*/  @P0 BREAK B8 ;  /* 0x0000000000080942 */ /* 0x000fea0003800000 */
[----:B-----5:R-:W-:Y:S05]  /*2dc750*/  @P0 RET.REL.NODEC R6 `(_Z5entryPcS_PiPxS1_S0_S0_P19HostDeviceInterfacei) ;  /* 0xffffd23806280950 */ /* 0x020fea0003c3ffff */
        /* <DEDUP_REMOVED lines=13> */
.L_x_14828:
[----:B------:R-:W-:Y:S05]  /*2dc830*/  BSYNC B7 ;  /* 0x0000000000077941 */ /* 0x000fea0003800000 */
.L_x_14827:
        /* <DEDUP_REMOVED lines=20> */
.L_x_15165:
        /* <DEDUP_REMOVED lines=16> */
.L_x_15167:
[----:B------:R-:W-:Y:S05]  /*2dca80*/  BSYNC.RECONVERGENT B0 ;  /* 0x0000000000007941 */ /* 0x000fea0003800200 */
.L_x_15166:
        /* <DEDUP_REMOVED lines=15> */
.L_x_15171:
[----:B------:R-:W-:Y:S05]  /*2dcb80*/  BSYNC.RECONVERGENT B0 ;  /* 0x0000000000007941 */ /* 0x000fea0003800200 */
.L_x_15170:
        /* <DEDUP_REMOVED lines=32> */
.L_x_15174:
        /* <DEDUP_REMOVED lines=17> */
.L_x_15175:
        /* <DEDUP_REMOVED lines=17> */
.L_x_15176:
[----:B------:R-:W-:-:S07]  /*2dcfb0*/  VIADD R42, R44, 0x3 ;  /* 0x000000032c2a7836 */ /* 0x000fce0000000000 */
.L_x_15173:
[----:B------:R-:W-:Y:S05]  /*2dcfc0*/  BSYNC.RECONVERGENT B7 ;  /* 0x0000000000077941 */ /* 0x000fea0003800200 */
.L_x_15172:
[----:B------:R-:W-:-:S05]  /*2dcfd0*/  IMAD.IADD R0, R44, 0x1, -R39 ;  /* 0x000000012c007824 */ /* 0x000fca00078e0a27 */
[----:B------:R-:W-:-:S13]  /*2dcfe0*/  ISETP.GT.U32.AND P0, PT, R0, -0x4, PT ;  /* 0xfffffffc0000780c */ /* 0x000fda0003f04070 */
[----:B------:R-:W-:Y:S05]  /*2dcff0*/  @P0 BRA `(.L_x_15169) ;  /* 0x0000000000f00947 */ /* 0x000fea0003800000 */
.L_x_15181:
        /* <DEDUP_REMOVED lines=15> */
.L_x_15177:
        /* <DEDUP_REMOVED lines=14> */
.L_x_15178:
        /* <DEDUP_REMOVED lines=14> */
.L_x_15179:
        /* <DEDUP_REMOVED lines=14> */
.L_x_15180:
[----:B------:R-:W-:-:S05]  /*2dd390*/  VIADD R42, R42, 0x4 ;  /* 0x000000042a2a7836 */ /* 0x000fca0000000000 */
[----:B------:R-:W-:-:S13]  /*2dd3a0*/  ISETP.NE.AND P0, PT, R42, R39, PT ;  /* 0x000000272a00720c */ /* 0x000fda0003f05270 */
[----:B------:R-:W-:Y:S05]  /*2dd3b0*/  @P0 BRA `(.L_x_15181) ;  /* 0xfffffffc00100947 */ /* 0x000fea000383ffff */
.L_x_15169:
[----:B------:R-:W-:Y:S05]  /*2dd3c0*/  BSYNC.RECONVERGENT B6 ;  /* 0x0000000000067941 */ /* 0x000fea0003800200 */
.L_x_15168:
[----:B0-----:R-:W2:Y:S01]  /*2dd3d0*/  LDL R0, [UR45] ;  /* 0x0000002dff007983 */ /* 0x001ea20008100800 */
[----:B-1----:R-:W-:Y:S02]  /*2dd3e0*/  IMAD.MOV.U32 R4, RZ, RZ, R28 ;  /* 0x000000ffff047224 */ /* 0x002fe400078e001c */
[----:B------:R-:W-:Y:S01]  /*2dd3f0*/  IMAD.MOV.U32 R5, RZ, RZ, 0x0 ;  /* 0x00000000ff057424 */ /* 0x000fe200078e00ff */
[----:B--2---:R-:W-:-:S13]  /*2dd400*/  ISETP.NE.AND P0, PT, R0, RZ, PT ;  /* 0x000000ff0000720c */ /* 0x004fda0003f05270 */
[----:B------:R-:W-:Y:S05]  /*2dd410*/  @P0 BREAK B8 ;  /* 0x0000000000080942 */ /* 0x000fea0003800000 */
[----:B-----5:R-:W-:Y:S05]  /*2dd420*/  @P0 RET.REL.NODEC R4 `(_Z5entryPcS_PiPxS1_S0_S0_P19HostDeviceInterfacei) ;  /* 0xffffd22804f40950 */ /* 0x020fea0003c3ffff */
[----:B------:R-:W0:Y:S01]  /*2dd430*/  S2UR UR5, SR_CgaCtaId ;  /* 0x00000000000579c3 */ /* 0x000e220000008800 */
[----:B------:R-:W-:Y:S02]  /*2dd440*/  UMOV UR4, 0x400 ;  /* 0x0000040000047882 */ /* 0x000fe40000000000 */
[----:B0-----:R-:W-:-:S09]  /*2dd450*/  ULEA UR4, UR5, UR4, 0x18 ;  /* 0x0000000405047291 */ /* 0x001fd2000f8ec0ff */
[----:B------:R-:W0:Y:S01]  /*2dd460*/  LDS.64 R8, [UR4] ;  /* 0x00000004ff087984 */ /* 0x000e220008000a00 */
[----:B------:R-:W-:Y:S01]  /*2dd470*/  MOV R0, 0x0 ;  /* 0x0000000000007802 */ /* 0x000fe20000000f00 */
[----:B------:R-:W1:Y:S01]  /*2dd480*/  LDCU.64 UR4, c[0x4][0x28] ;  /* 0x01000500ff0477ac */ /* 0x000e620008000a00 */
[----:B0-----:R-:W-:-:S06]  /*2dd490*/  IMAD.WIDE R8, R31, 0x10, R8 ;  /* 0x000000101f087825 */ /* 0x001fcc00078e0208 */
[----:B------:R-:W2:Y:S01]  /*2dd4a0*/  LD.E.64 R8, desc[UR36][R8.64+0x28] ;  /* 0x0000282408087980 */ /* 0x000ea2000c101b00 */
        /* <DEDUP_REMOVED lines=8> */
[----:B--23--:R0:W-:Y:S06]  /*2dd530*/  STL.64 [R1+0x10], R8 ;  /* 0x0000100801007387 */ /* 0x00c1ec0000100a00 */
[----:B------:R-:W-:-:S07]  /*2dd540*/  LEPC R20, `(.L_x_15182) ;  /* 0x000000001014794e */ /* 0x000fce0000000000 */
[----:B0-----:R-:W-:Y:S05]  /*2dd550*/  CALL.ABS.NOINC R10 ;  /* 0x000000000a007343 */ /* 0x001fea0003c00000 */
.L_x_15182:
[----:B------:R-:W2:Y:S01]  /*2dd560*/  LDL R0, [UR45] ;  /* 0x0000002dff007983 */ /* 0x000ea20008100800 */
[----:B------:R-:W-:Y:S02]  /*2dd570*/  IMAD.MOV.U32 R4, RZ, RZ, R28 ;  /* 0x000000ffff047224 */ /* 0x000fe400078e001c */
[----:B------:R-:W-:Y:S01]  /*2dd580*/  IMAD.MOV.U32 R5, RZ, RZ, 0x0 ;  /* 0x00000000ff057424 */ /* 0x000fe200078e00ff */
[----:B--2---:R-:W-:-:S13]  /*2dd590*/  ISETP.NE.AND P0, PT, R0, RZ, PT ;  /* 0x000000ff0000720c */ /* 0x004fda0003f05270 */
[----:B------:R-:W-:Y:S05]  /*2dd5a0*/  @P0 BREAK B8 ;  /* 0x0000000000080942 */ /* 0x000fea0003800000 */
[----:B------:R-:W-:Y:S05]  /*2dd5b0*/  @P0 RET.REL.NODEC R4 `(_Z5entryPcS_PiPxS1_S0_S0_P19HostDeviceInterfacei) ;  /* 0xffffd22804900950 */ /* 0x000fea0003c3ffff */
[----:B------:R-:W0:Y:S01]  /*2dd5c0*/  S2UR UR5, SR_CgaCtaId ;  /* 0x00000000000579c3 */ /* 0x000e220000008800 */
[----:B------:R-:W-:Y:S02]  /*2dd5d0*/  UMOV UR4, 0x400 ;  /* 0x0000040000047882 */ /* 0x000fe40000000000 */
[----:B0-----:R-:W-:-:S09]  /*2dd5e0*/  ULEA UR4, UR5, UR4, 0x18 ;  /* 0x0000000405047291 */ /* 0x001fd2000f8ec0ff */
[----:B------:R-:W0:Y:S02]  /*2dd5f0*/  LDS.64 R4, [UR4] ;  /* 0x00000004ff047984 */ /* 0x000e240008000a00 */
[----:B0-----:R-:W-:-:S05]  /*2dd600*/  IMAD.WIDE R4, R31, 0x10, R4 ;  /* 0x000000101f047825 */ /* 0x001fca00078e0204 */
[----:B------:R-:W2:Y:S02]  /*2dd610*/  LD.E.64 R6, desc[UR36][R4.64+0x28] ;  /* 0x0000282404067980 */ /* 0x000ea4000c101b00 */
[----:B--2---:R-:W-:-:S04]  /*2dd620*/  ISETP.NE.U32.AND P0, PT, R6, RZ, PT ;  /* 0x000000ff0600720c */ /* 0x004fc80003f05070 */
[----:B------:R-:W-:-:S13]  /*2dd630*/  ISETP.NE.AND.EX P0, PT, R7, RZ, PT, P0 ;  /* 0x000000ff0700720c */ /* 0x000fda0003f05300 */
[----:B------:R-:W-:Y:S05]  /*2dd640*/  @!P0 BRA `(.L_x_15183) ;  /* 0x0000000000308947 */ /* 0x000fea0003800000 */
[----:B------:R-:W2:Y:S01]  /*2dd650*/  LD.E R3, desc[UR36][R4.64+0x38] ;  /* 0x0000382404037980 */ /* 0x000ea2000c101900 */
[----:B------:R-:W-:Y:S01]  /*2dd660*/  BSSY.RELIABLE B0, `(.L_x_15184) ;  /* 0x0000009000007945 */ /* 0x000fe20003800100 */
[----:B--2---:R-:W-:-:S13]  /*2dd670*/  ISETP.GE.AND P0, PT, R3, 0x1, PT ;  /* 0x000000010300780c */ /* 0x004fda0003f06270 */
[----:B------:R-:W-:Y:S05]  /*2dd680*/  @!P0 BRA `(.L_x_15185) ;  /* 0x0000000000188947 */ /* 0x000fea0003800000 */
[----:B------:R-:W2:Y:S01]  /*2dd690*/  LD.E.64 R4, desc[UR36][R4.64+0x30] ;  /* 0x0000302404047980 */ /* 0x000ea2000c101b00 */
[----:B------:R-:W-:Y:S02]  /*2dd6a0*/  SHF.R.S32.HI R7, RZ, 0x1f, R3 ;  /* 0x0000001fff077819 */ /* 0x000fe40000011403 */
[----:B--2---:R-:W-:-:S04]  /*2dd6b0*/  ISETP.GT.U32.AND P0, PT, R4, R3, PT ;  /* 0x000000030400720c */ /* 0x004fc80003f04070 */
[----:B------:R-:W-:-:S13]  /*2dd6c0*/  ISETP.GT.AND.EX P0, PT, R5, R7, PT, P0 ;  /* 0x000000070500720c */ /* 0x000fda0003f04300 */
[----:B------:R-:W-:Y:S05]  /*2dd6d0*/  @P0 BREAK.RELIABLE B0 ;  /* 0x0000000000000942 */ /* 0x000fea0003800100 */
[----:B------:R-:W-:Y:S05]  /*2dd6e0*/  @P0 BRA `(.L_x_15183) ;  /* 0x0000000000080947 */ /* 0x000fea0003800000 */
.L_x_15185:
[----:B------:R-:W-:Y:S05]  /*2dd6f0*/  BSYNC.RELIABLE B0 ;  /* 0x0000000000007941 */ /* 0x000fea0003800100 */
.L_x_15184:
[----:B------:R-:W-:Y:S05]  /*2dd700*/  BRA `(.L_x_15186) ;  /* 0xfffff5a000ec7947 */ /* 0x000fea000383ffff */
.L_x_15183:
[----:B------:R-:W-:Y:S05]  /*2dd710*/  BSYNC B8 ;  /* 0x0000000000087941 */ /* 0x000fea0003800000 */
.L_x_11718:
        /* <DEDUP_REMOVED lines=12> */
.L_x_15187:
        /* <DEDUP_REMOVED lines=11> */
[----:B0-----:R-:W0:Y:S02]  /*2dd890*/  LDS.64 R2, [UR4] ;  /* 0x00000004ff027984 */ /* 0x001e240008000a00 */
[----:B0-----:R-:W-:-:S06]  /*2dd8a0*/  IMAD.WIDE R2, R7, 0x10, R2 ;  /* 0x0000001007027825 */ /* 0x001fcc00078e0202 */
[----:B------:R-:W2:Y:S02]  /*2dd8b0*/  LD.E R2, desc[UR36][R2.64+0x20] ;  /* 0x0000202402027980 */ /* 0x000ea4000c101900 */
[----:B--2---:R-:W-:-:S07]  /*2dd8c0*/  IMAD.WIDE R22, R2, 0x10, RZ ;  /* 0x0000001002167825 */ /* 0x004fce00078e02ff */
.L_x_15189:
[----:B------:R-:W-:Y:S05]  /*2dd8d0*/  BSYNC.RECONVERGENT B0 ;  /* 0x0000000000007941 */ /* 0x000fea0003800200 */
.L_x_15188:
        /* <DEDUP_REMOVED lines=14> */
[----:B0-----:R-:W0:Y:S02]  /*2dd9c0*/  LDS.64 R2, [UR4] ;  /* 0x00000004ff027984 */ /* 0x001e240008000a00 */
[----:B0-----:R-:W-:-:S05]  /*2dd9d0*/  IMAD.WIDE R2, R7, 0x10, R2 ;  /* 0x0000001007027825 */ /* 0x001fca00078e0202 */
[----:B------:R1:W5:Y:S01]  /*2dd9e0*/  LD.E R18, desc[UR36][R2.64+0x28] ;  /* 0x0000282402127980 */ /* 0x000362000c101900 */
[----:B------:R-:W-:-:S07]  /*2dd9f0*/  IMAD.MOV.U32 R0, RZ, RZ, RZ ;  /* 0x000000ffff007224 */ /* 0x000fce00078e00ff */
.L_x_15193:
[----:B------:R-:W-:Y:S05]  /*2dda00*/  BSYNC.RECONVERGENT B0 ;  /* 0x0000000000007941 */ /* 0x000fea0003800200 */
.L_x_15192:
[----:B------:R-:W-:Y:S05]  /*2dda10*/  @!P1 BRA `(.L_x_15191) ;  /* 0x0000000400d49947 */ /* 0x000fea0003800000 */
[----:B------:R-:W2:Y:S01]  /*2dda20*/  S2UR UR5, SR_CgaCtaId ;  /* 0x00000000000579c3 */ /* 0x000ea20000008800 */
[----:B------:R-:W-:Y:S02]  /*2dda30*/  UMOV UR4, 0x400 ;  /* 0x0000040000047882 */ /* 0x000fe40000000000 */
[----:B--2---:R-:W-:-:S09]  /*2dda40*/  ULEA UR4, UR5, UR4, 0x18 ;  /* 0x0000000405047291 */ /* 0x004fd2000f8ec0ff */
[----:B------:R-:W0:Y:S02]  /*2dda50*/  LDS.64 R24, [UR4] ;  /* 0x00000004ff187984 */ /* 0x000e240008000a00 */
[----:B01----:R-:W-:-:S05]  /*2dda60*/  IMAD.WIDE R2, R7, 0x10, R24 ;  /* 0x0000001007027825 */ /* 0x003fca00078e0218 */
[----:B------:R-:W2:Y:S01]  /*2dda70*/  LD.E R29, desc[UR36][R2.64+0x30] ;  /* 0x00003024021d7980 */ /* 0x000ea2000c101900 */
[----:B------:R-:W-:Y:S01]  /*2dda80*/  BSSY.RECONVERGENT B7, `(.L_x_15194) ;  /* 0x0000065000077945 */ /* 0x000fe20003800200 */
[----:B--2--5:R-:W-:-:S13]  /*2dda90*/  ISETP.GE.AND P0, PT, R29, R18, PT ;  /* 0x000000121d00720c */ /* 0x024fda0003f06270 */
[----:B------:R-:W-:Y:S05]  /*2ddaa0*/  @P0 BRA `(.L_x_15195) ;  /* 0x0000000400880947 */ /* 0x000fea0003800000 */
[----:B------:R-:W0:Y:S01]  /*2ddab0*/  LDCU UR4, c[0x0][0x2f8] ;  /* 0x00005f00ff0477ac */ /* 0x000e220008000800 */
[--C-:B------:R-:W-:Y:S01]  /*2ddac0*/  IMAD.IADD R0, R18, 0x1, -R29.reuse ;  /* 0x0000000112007824 */ /* 0x100fe200078e0a1d */
[----:B------:R-:W-:Y:S01]  /*2ddad0*/  BSSY.RECONVERGENT B8, `(.L_x_15196) ;  /* 0x000001c000087945 */ /* 0x000fe20003800200 */
[----:B------:R-:W-:-:S03]  /*2ddae0*/  IMAD.MOV.U32 R19, RZ, RZ, R29 ;  /* 0x000000ffff137224 */ /* 0x000fc600078e001d */
[----:B------:R-:W-:Y:S01]  /*2ddaf0*/  LOP3.LUT P0, R0, R0, 0x3, RZ, 0xc0, !PT ;  /* 0x0000000300007812 */ /* 0x000fe2000780c0ff */
[----:B0-----:R-:W-:-:S12]  /*2ddb00*/  VIADD R17, R32, -UR4 ;  /* 0x8000000420117c36 */ /* 0x001fd80008000000 */
[----:B------:R-:W-:Y:S05]  /*2ddb10*/  @!P0 BRA `(.L_x_15197) ;  /* 0x00000000005c8947 */ /* 0x000fea0003800000 */
[C-C-:B------:R-:W-:Y:S02]  /*2ddb20*/  IMAD.IADD R19, R29.reuse, 0x1, R0.reuse ;  /* 0x000000011d137824 */ /* 0x140fe400078e0200 */
[----:B------:R-:W-:Y:S02]  /*2ddb30*/  IMAD.MOV R26, RZ, RZ, -R0 ;  /* 0x000000ffff1a7224 */ /* 0x000fe400078e0a00 */
[----:B------:R-:W-:-:S07]  /*2ddb40*/  IMAD.SHL.U32 R27, R29, 0x4, RZ ;  /* 0x000000041d1b7824 */ /* 0x000fce00078e00ff */
.L_x_15199:
[--C-:B------:R-:W-:Y:S01]  /*2ddb50*/  SHF.R.S32.HI R3, RZ, 0x1f, R27.reuse ;  /* 0x0000001fff037819 */ /* 0x100fe2000001141b */
[----:B------:R-:W0:Y:S01]  /*2ddb60*/  LDCU.64 UR4, c[0x4][0x18] ;  /* 0x01000300ff0477ac */ /* 0x000e220008000a00 */
[----:B------:R-:W-:-:S04]  /*2ddb70*/  IADD3 R2, P0, P1, R24, R22, R27 ;  /* 0x0000001618027210 */ /* 0x000fc8000791e01b */
[----:B------:R-:W-:-:S05]  /*2ddb80*/  IADD3.X R3, PT, PT, R25, R23, R3, P0, P1 ;  /* 0x0000001719037210 */ /* 0x000fca00007e2403 */
[----:B------:R-:W2:Y:S01]  /*2ddb90*/  LD.E.S8 R0, desc[UR36][R2.64+0x20] ;  /* 0x0000202402007980 */ /* 0x000ea2000c101300 */
[----:B------:R-:W-:Y:S01]  /*2ddba0*/  MOV R8, 0x0 ;  /* 0x0000000000087802 */ /* 0x000fe20000000f00 */
[----:B------:R-:W-:Y:S02]  /*2ddbb0*/  VIADD R26, R26, 0x1 ;  /* 0x000000011a1a7836 */ /* 0x000fe40000000000 */
[----:B------:R-:W-:Y:S02]  /*2ddbc0*/  IMAD.MOV.U32 R6, RZ, RZ, R32 ;  /* 0x000000ffff067224 */ /* 0x000fe400078e0020 */
[----:B------:R-:W-:Y:S01]  /*2ddbd0*/  IMAD.MOV.U32 R7, RZ, RZ, R16 ;  /* 0x000000ffff077224 */ /* 0x000fe200078e0010 */
[----:B------:R-:W1:Y:S01]  /*2ddbe0*/  LDC.64 R8, c[0x4][R8] ;  /* 0x0100000008087b82 */ /* 0x000e620000000a00 */
[----:B------:R-:W-:Y:S01]  /*2ddbf0*/  ISETP.NE.AND P0, PT, R26, RZ, PT ;  /* 0x000000ff1a00720c */ /* 0x000fe20003f05270 */
[----:B0-----:R-:W-:Y:S02]  /*2ddc00*/  IMAD.U32 R4, RZ, RZ, UR4 ;  /* 0x00000004ff047e24 */ /* 0x001fe4000f8e00ff */
[----:B------:R-:W-:Y:S01]  /*2ddc10*/  IMAD.U32 R5, RZ, RZ, UR5 ;  /* 0x00000005ff057e24 */ /* 0x000fe2000f8e00ff */
[----:B--2---:R0:W-:Y:S02]  /*2ddc20*/  STL [R17], R0 ;  /* 0x0000000011007387 */ /* 0x0041e40000100800 */
[----:B01----:R-:W-:-:S07]  /*2ddc30*/  P2R R0, PR, RZ, 0x1 ;  /* 0x00000001ff007803 */ /* 0x003fce0000000000 */
[----:B------:R-:W-:-:S07]  /*2ddc40*/  LEPC R20, `(.L_x_15198) ;  /* 0x000000001014794e */ /* 0x000fce0000000000 */
[----:B------:R-:W-:Y:S05]  /*2ddc50*/  CALL.ABS.NOINC R8 ;  /* 0x0000000008007343 */ /* 0x000fea0003c00000 */
.L_x_15198:
[----:B------:R-:W-:Y:S01]  /*2ddc60*/  ISETP.NE.AND P6, PT, R26, RZ, PT ;  /* 0x000000ff1a00720c */ /* 0x000fe20003fc5270 */
[----:B------:R-:W-:-:S12]  /*2ddc70*/  VIADD R27, R27, 0x4 ;  /* 0x000000041b1b7836 */ /* 0x000fd80000000000 */
[----:B------:R-:W-:Y:S05]  /*2ddc80*/  @P6 BRA `(.L_x_15199) ;  /* 0xfffffffc00b06947 */ /* 0x000fea000383ffff */
.L_x_15197:
[----:B------:R-:W-:Y:S05]  /*2ddc90*/  BSYNC.RECONVERGENT B8 ;  /* 0x0000000000087941 */ /* 0x000fea0003800200 */
.L_x_15196:
[----:B------:R-:W-:-:S05]  /*2ddca0*/  IMAD.IADD R0, R29, 0x1, -R18 ;  /* 0x000000011d007824 */ /* 0x000fca00078e0a12 */
[----:B------:R-:W-:-:S13]  /*2ddcb0*/  ISETP.GT.U32.AND P0, PT, R0, -0x4, PT ;  /* 0xfffffffc0000780c */ /* 0x000fda0003f04070 */
[----:B------:R-:W-:Y:S05]  /*2ddcc0*/  @P0 BRA `(.L_x_15195) ;  /* 0x0000000400000947 */ /* 0x000fea0003800000 */
[C---:B------:R-:W-:Y:S01]  /*2ddcd0*/  IMAD.IADD R26, R19.reuse, 0x1, -R18 ;  /* 0x00000001131a7824 */ /* 0x040fe200078e0a12 */
[----:B------:R-:W-:-:S07]  /*2ddce0*/  LEA R27, R19, 0x8, 0x2 ;  /* 0x00000008131b7811 */ /* 0x000fce00078e10ff */
.L_x_15204:
[----:B------:R-:W-:Y:S01]  /*2ddcf0*/  VIADD R3, R27, 0xfffffff8 ;  /* 0xfffffff81b037836 */ /* 0x000fe20000000000 */
        /* <DEDUP_REMOVED lines=10> */
[----:B------:R-:W-:Y:S01]  /*2ddda0*/  ISETP.NE.AND P0, PT, R26, RZ, PT ;  /* 0x000000ff1a00720c */ /* 0x000fe20003f05270 */
[----:B------:R-:W-:Y:S02]  /*2dddb0*/  IMAD.MOV.U32 R6, RZ, RZ, R32 ;  /* 0x000000ffff067224 */ /* 0x000fe400078e0020 */
[----:B------:R-:W-:Y:S01]  /*2dddc0*/  IMAD.MOV.U32 R7, RZ, RZ, R16 ;  /* 0x000000ffff077224 */ /* 0x000fe200078e0010 */
[----:B--2---:R0:W-:Y:S02]  /*2dddd0*/  STL [R17], R0 ;  /* 0x0000000011007387 */ /* 0x0041e40000100800 */
[----:B01-3--:R-:W-:-:S07]  /*2ddde0*/  P2R R0, PR, RZ, 0x1 ;  /* 0x00000001ff007803 */ /* 0x00bfce0000000000 */
[----:B------:R-:W-:-:S07]  /*2dddf0*/  LEPC R20, `(.L_x_15200) ;  /* 0x000000001014794e */ /* 0x000fce0000000000 */
[----:B------:R-:W-:Y:S05]  /*2dde00*/  CALL.ABS.NOINC R8 ;  /* 0x0000000008007343 */ /* 0x000fea0003c00000 */
.L_x_15200:
        /* <DEDUP_REMOVED lines=11> */
[----:B--23--:R1:W-:Y:S06]  /*2ddec0*/  STL [R17], R0 ;  /* 0x0000000011007387 */ /* 0x00c3ec0000100800 */
[----:B------:R-:W-:-:S07]  /*2dded0*/  LEPC R20, `(.L_x_15201) ;  /* 0x000000001014794e */ /* 0x000fce0000000000 */
[----:B-1----:R-:W-:Y:S05]  /*2ddee0*/  CALL.ABS.NOINC R8 ;  /* 0x0000000008007343 */ /* 0x002fea0003c00000 */
.L_x_15201:
[--C-:B------:R-:W-:Y:S02]  /*2ddef0*/  SHF.R.S32.HI R3, RZ, 0x1f, R27.reuse ;  /* 0x0000001fff037819 */ /* 0x100fe4000001141b */
[----:B------:R-:W-:Y:S01]  /*2ddf00*/  IADD3 R2, P0, P1, R24, R22, R27 ;  /* 0x0000001618027210 */ /* 0x000fe2000791e01b */
[----:B------:R-:W0:Y:S03]  /*2ddf10*/  LDCU.64 UR4, c[0x4][0x18] ;  /* 0x01000300ff0477ac */ /* 0x000e260008000a00 */
[----:B------:R-:W-:-:S05]  /*2ddf20*/  IADD3.X R3, PT, PT, R25, R23, R3, P0, P1 ;  /* 0x0000001719037210 */ /* 0x000fca00007e2403 */
[----:B------:R-:W2:Y:S01]  /*2ddf30*/  LD.E.S8 R0, desc[UR36][R2.64+0x20] ;  /* 0x0000202402007980 */ /* 0x000ea2000c101300 */
[----:B------:R1:W3:Y:S01]  /*2ddf40*/  LDC.64 R8, c[0x4][R18] ;  /* 0x0100000012087b82 */ /* 0x0002e20000000a00 */
[----:B------:R-:W-:Y:S02]  /*2ddf50*/  VIADD R19, R27, 0x4 ;  /* 0x000000041b137836 */ /* 0x000fe40000000000 */
[----:B------:R-:W-:Y:S02]  /*2ddf60*/  IMAD.MOV.U32 R6, RZ, RZ, R32 ;  /* 0x000000ffff067224 */ /* 0x000fe400078e0020 */
[----:B------:R-:W-:Y:S02]  /*2ddf70*/  IMAD.MOV.U32 R7, RZ, RZ, R16 ;  /* 0x000000ffff077224 */ /* 0x000fe400078e0010 */
[----:B0-----:R-:W-:Y:S02]  /*2ddf80*/  IMAD.U32 R4, RZ, RZ, UR4 ;  /* 0x00000004ff047e24 */ /* 0x001fe4000f8e00ff */
[----:B------:R-:W-:Y:S01]  /*2ddf90*/  IMAD.U32 R5, RZ, RZ, UR5 ;  /* 0x00000005ff057e24 */ /* 0x000fe2000f8e00ff */
[----:B--23--:R1:W-:Y:S06]  /*2ddfa0*/  STL [R17], R0 ;  /* 0x0000000011007387 */ /* 0x00c3ec0000100800 */
[----:B------:R-:W-:-:S07]  /*2ddfb0*/  LEPC R20, `(.L_x_15202) ;  /* 0x000000001014794e */ /* 0x000fce0000000000 */
[----:B-1----:R-:W-:Y:S05]  /*2ddfc0*/  CALL.ABS.NOINC R8 ;  /* 0x0000000008007343 */ /* 0x002fea0003c00000 */
.L_x_15202:
[--C-:B------:R-:W-:Y:S01]  /*2ddfd0*/  SHF.R.S32.HI R3, RZ, 0x1f, R19.reuse ;  /* 0x0000001fff037819 */ /* 0x100fe20000011413 */
[----:B------:R-:W0:Y:S01]  /*2ddfe0*/  LDCU.64 UR4, c[0x4][0x18] ;  /* 0x01000300ff0477ac */ /* 0x000e220008000a00 */
[----:B------:R-:W-:-:S04]  /*2ddff0*/  IADD3 R2, P0, P1, R24, R22, R19 ;  /* 0x0000001618027210 */ /* 0x000fc8000791e013 */
[----:B------:R-:W-:-:S05]  /*2de000*/  IADD3.X R3, PT, PT, R25, R23, R3, P0, P1 ;  /* 0x0000001719037210 */ /* 0x000fca00007e2403 */
[----:B------:R-:W2:Y:S01]  /*2de010*/  LD.E.S8 R0, desc[UR36][R2.64+0x20] ;  /* 0x0000202402007980 */ /* 0x000ea2000c101300 */
[----:B------:R-:W1:Y:S01]  /*2de020*/  LDC.64 R18, c[0x4][R18] ;  /* 0x0100000012127b82 */ /* 0x000e620000000a00 */
[----:B------:R-:W-:Y:S02]  /*2de030*/  IMAD.MOV.U32 R6, RZ, RZ, R32 ;  /* 0x000000ffff067224 */ /* 0x000fe400078e0020 */
[----:B------:R-:W-:Y:S02]  /*2de040*/  IMAD.MOV.U32 R7, RZ, RZ, R16 ;  /* 0x000000ffff077224 */ /* 0x000fe400078e0010 */
[----:B0-----:R-:W-:Y:S02]  /*2de050*/  IMAD.U32 R4, RZ, RZ, UR4 ;  /* 0x00000004ff047e24 */ /* 0x001fe4000f8e00ff */
[----:B------:R-:W-:Y:S01]  /*2de060*/  IMAD.U32 R5, RZ, RZ, UR5 ;  /* 0x00000005ff057e24 */ /* 0x000fe2000f8e00ff */
[----:B-12---:R0:W-:Y:S06]  /*2de070*/  STL [R17], R0 ;  /* 0x0000000011007387 */ /* 0x0061ec0000100800 */
[----:B------:R-:W-:-:S07]  /*2de080*/  LEPC R20, `(.L_x_15203) ;  /* 0x000000001014794e */ /* 0x000fce0000000000 */
[----:B0-----:R-:W-:Y:S05]  /*2de090*/  CALL.ABS.NOINC R18 ;  /* 0x0000000012007343 */ /* 0x001fea0003c00000 */
.L_x_15203:
[----:B------:R-:W-:Y:S01]  /*2de0a0*/  ISETP.NE.AND P6, PT, R26, RZ, PT ;  /* 0x000000ff1a00720c */ /* 0x000fe20003fc5270 */
[----:B------:R-:W-:-:S12]  /*2de0b0*/  VIADD R27, R27, 0x10 ;  /* 0x000000101b1b7836 */ /* 0x000fd80000000000 */
[----:B------:R-:W-:Y:S05]  /*2de0c0*/  @P6 BRA `(.L_x_15204) ;  /* 0xfffffffc00086947 */ /* 0x000fea000383ffff */
.L_x_15195:
[----:B------:R-:W-:Y:S05]  /*2de0d0*/  BSYNC.RECONVERGENT B7 ;  /* 0x0000000000077941 */ /* 0x000fea0003800200 */
.L_x_15194:
        /* <DEDUP_REMOVED lines=8> */
.L_x_15205:
[----:B------:R-:W5:Y:S02]  /*2de160*/  LDL R0, [UR45] ;  /* 0x0000002dff007983 */ /* 0x000f640008100800 */
.L_x_15191:
[----:B------:R-:W-:Y:S05]  /*2de170*/  BSYNC.RECONVERGENT B6 ;  /* 0x0000000000067941 */ /* 0x000fea0003800200 */
.L_x_15190:
[----:B-----5:R-:W-:Y:S01]  /*2de180*/  ISETP.NE.AND P0, PT, R0, RZ, PT ;  /* 0x000000ff0000720c */ /* 0x020fe20003f05270 */
[----:B------:R-:W-:-:S12]  /*2de190*/  IMAD.MOV.U32 R29, RZ, RZ, 0x0 ;  /* 0x00000000ff1d7424 */ /* 0x000fd800078e00ff */
[----:B01----:R-:W-:Y:S05]  /*2de1a0*/  @P0 RET.REL.NODEC R28 `(_Z5entryPcS_PiPxS1_S0_S0_P19HostDeviceInterfacei) ;  /* 0xffffd21c1c940950 */ /* 0x003fea0003c3ffff */
        /* <DEDUP_REMOVED lines=12> */
.L_x_15206:
        /* <DEDUP_REMOVED lines=16> */
.L_x_15208:
[----:B------:R-:W-:Y:S05]  /*2de370*/  BSYNC.RECONVERGENT B0 ;  /* 0x0000000000007941 */ /* 0x000fea0003800200 */
.L_x_15207:
[----:B------:R-:W-:-:S04]  /*2de380*/  IMAD.MOV.U32 R29, RZ, RZ, 0x0 ;  /* 0x00000000ff1d7424 */ /* 0x000fc800078e00ff */
[----:B0-----:R-:W-:Y:S05]  /*2de390*/  @!P0 RET.REL.NODEC R28 `(_Z5entryPcS_PiPxS1_S0_S0_P19HostDeviceInterfacei) ;  /* 0xffffd21c1c188950 */ /* 0x001fea0003c3ffff */
        /* <DEDUP_REMOVED lines=13> */
.L_x_15210:
[----:B------:R-:W-:Y:S05]  /*2de470*/  BSYNC.RECONVERGENT B0 ;  /* 0x0000000000007941 */ /* 0x000fea0003800200 */
.L_x_15209:
[----:B------:R-:W-:-:S04]  /*2de480*/  IMAD.MOV.U32 R29, RZ, RZ, 0x0 ;  /* 0x00000000ff1d7424 */ /* 0x000fc800078e00ff */
[----:B01---5:R-:W-:Y:S05]  /*2de490*/  @!P1 RET.REL.NODEC R28 `(_Z5entryPcS_PiPxS1_S0_S0_P19HostDeviceInterfacei) ;  /* 0xffffd2181cd89950 */ /* 0x023fea0003c3ffff */
[----:B------:R-:W0:Y:S01]  /*2de4a0*/  S2UR UR5, SR_CgaCtaId ;  /* 0x00000000000579c3 */ /* 0x000e220000008800 */
[----:B------:R-:W-:Y:S02]  /*2de4b0*/  UMOV UR4, 0x400 ;  /* 0x0000040000047882 */ /* 0x000fe40000000000 */
[----:B0-----:R-:W-:-:S09]  /*2de4c0*/  ULEA UR4, UR5, UR4, 0x18 ;  /* 0x0000000405047291 */ /* 0x001fd2000f8ec0ff */
[----:B------:R-:W0:Y:S02]  /*2de4d0*/  LDS.64 R24, [UR4] ;  /* 0x00000004ff187984 */ /* 0x000e240008000a00 */
[----:B0-----:R-:W-:-:S05]  /*2de4e0*/  IMAD.WIDE R2, R7, 0x10, R24 ;  /* 0x0000001007027825 */ /* 0x001fca00078e0218 */
[----:B------:R-:W2:Y:S01]  /*2de4f0*/  LD.E R29, desc[UR36][R2.64+0x30] ;  /* 0x00003024021d7980 */ /* 0x000ea2000c101900 */
[----:B------:R-:W-:Y:S01]  /*2de500*/  BSSY.RECONVERGENT B6, `(.L_x_15211) ;  /* 0x0000065000067945 */ /* 0x000fe20003800200 */
[----:B--2---:R-:W-:-:S13]  /*2de510*/  ISETP.GE.AND P0, PT, R29, R18, PT ;  /* 0x000000121d00720c */ /* 0x004fda0003f06270 */
        /* <DEDUP_REMOVED lines=11> */
.L_x_15216:
        /* <DEDUP_REMOVED lines=17> */
.L_x_15215:
[----:B------:R-:W-:Y:S01]  /*2de6e0*/  ISETP.NE.AND P6, PT, R26, RZ, PT ;  /* 0x000000ff1a00720c */ /* 0x000fe20003fc5270 */
[----:B------:R-:W-:-:S12]  /*2de6f0*/  VIADD R27, R27, 0x4 ;  /* 0x000000041b1b7836 */ /* 0x000fd80000000000 */
[----:B------:R-:W-:Y:S05]  /*2de700*/  @P6 BRA `(.L_x_15216) ;  /* 0xfffffffc00b06947 */ /* 0x000fea000383ffff */
.L_x_15214:
[----:B------:R-:W-:Y:S05]  /*2de710*/  BSYNC.RECONVERGENT B7 ;  /* 0x0000000000077941 */ /* 0x000fea0003800200 */
.L_x_15213:
[----:B------:R-:W-:-:S05]  /*2de720*/  IMAD.IADD R0, R29, 0x1, -R18 ;  /* 0x000000011d007824 */ /* 0x000fca00078e0a12 */
[----:B------:R-:W-:-:S13]  /*2de730*/  ISETP.GT.U32.AND P0, PT, R0, -0x4, PT ;  /* 0xfffffffc0000780c */ /* 0x000fda0003f04070 */
[----:B------:R-:W-:Y:S05]  /*2de740*/  @P0 BRA `(.L_x_15212) ;  /* 0x0000000400000947 */ /* 0x000fea0003800000 */
[C---:B------:R-:W-:Y:S01]  /*2de750*/  IMAD.IADD R26, R19.reuse, 0x1, -R18 ;  /* 0x00000001131a7824 */ /* 0x040fe200078e0a12 */
[----:B------:R-:W-:-:S07]  /*2de760*/  LEA R27, R19, 0x8, 0x2 ;  /* 0x00000008131b7811 */ /* 0x000fce00078e10ff */
.L_x_15221:
        /* <DEDUP_REMOVED lines=18> */
.L_x_15217:
        /* <DEDUP_REMOVED lines=14> */
.L_x_15218:
        /* <DEDUP_REMOVED lines=14> */
.L_x_15219:
        /* <DEDUP_REMOVED lines=13> */
.L_x_15220:
[----:B------:R-:W-:Y:S01]  /*2deb20*/  ISETP.NE.AND P6, PT, R26, RZ, PT ;  /* 0x000000ff1a00720c */ /* 0x000fe20003fc5270 */
[----:B------:R-:W-:-:S12]  /*2deb30*/  VIADD R27, R27, 0x10 ;  /* 0x000000101b1b7836 */ /* 0x000fd80000000000 */
[----:B------:R-:W-:Y:S05]  /*2deb40*/  @P6 BRA `(.L_x_15221) ;  /* 0xfffffffc00086947 */ /* 0x000fea000383ffff */
.L_x_15212:
[----:B------:R-:W-:Y:S05]  /*2deb50*/  BSYNC.RECONVERGENT B6 ;  /* 0x0000000000067941 */ /* 0x000fea0003800200 */
.L_x_15211:
        /* <DEDUP_REMOVED lines=8> */
.L_x_15222:
[----:B------:R-:W-:-:S04]  /*2debe0*/  IMAD.MOV.U32 R29, RZ, RZ, 0x0 ;  /* 0x00000000ff1d7424 */ /* 0x000fc800078e00ff */
[----:B------:R-:W-:Y:S05]  /*2debf0*/  RET.REL.NODEC R28 `(_Z5entryPcS_PiPxS1_S0_S0_P19HostDeviceInterfacei) ;  /* 0xffffd2141c007950 */ /* 0x000fea0003c3ffff */
        .weak           $__internal_0_$__cuda_sm20_div_rn_f64_full
        .type           $__internal_0_$__cuda_sm20_div_rn_f64_full,@function
        .size           $__internal_0_$__cuda_sm20_div_rn_f64_full,($__internal_1_$__cuda_sm20_dsqrt_rn_f64_mediumpath_v1 - $__internal_0_$__cuda_sm20_div_rn_f64_full)
$__internal_0_$__cuda_sm20_div_rn_f64_full:
[C---:B------:R-:W-:Y:S01]  /*2dec00*/  FSETP.GEU.AND P0, PT, |R11|.reuse, 1.469367938527859385e-39, PT ;  /* 0x001000000b00780b */ /* 0x040fe20003f0e200 */
[----:B------:R-:W-:Y:S01]  /*2dec10*/  IMAD.MOV.U32 R20, RZ, RZ, 0x1 ;  /* 0x00000001ff147424 */ /* 0x000fe200078e00ff */
[----:B------:R-:W-:Y:S01]  /*2dec20*/  LOP3.LUT R6, R11, 0x800fffff, RZ, 0xc0, !PT ;  /* 0x800fffff0b067812 */ /* 0x000fe200078ec0ff */
[----:B------:R-:W-:Y:S01]  /*2dec30*/  IMAD.MOV.U32 R50, RZ, RZ, 0x1ca00000 ;  /* 0x1ca00000ff327424 */ /* 0x000fe200078e00ff */
[C---:B------:R-:W-:Y:S01]  /*2dec40*/  FSETP.GEU.AND P1, PT, |R15|.reuse, 1.469367938527859385e-39, PT ;  /* 0x001000000f00780b */ /* 0x040fe20003f2e200 */
[----:B------:R-:W-:Y:S01]  /*2dec50*/  BSSY B1, `(.L_x_15223) ;  /* 0x0000052000017945 */ /* 0x000fe20003800000 */
[----:B------:R-:W-:Y:S01]  /*2dec60*/  LOP3.LUT R7, R6, 0x3ff00000, RZ, 0xfc, !PT ;  /* 0x3ff0000006077812 */ /* 0x000fe200078efcff */
[----:B------:R-:W-:Y:S01]  /*2dec70*/  IMAD.MOV.U32 R6, RZ, RZ, R10 ;  /* 0x000000ffff067224 */ /* 0x000fe200078e000a */
[----:B------:R-:W-:Y:S02]  /*2dec80*/  LOP3.LUT R53, R15, 0x7ff00000, RZ, 0xc0, !PT ;  /* 0x7ff000000f357812 */ /* 0x000fe400078ec0ff */
[----:B------:R-:W-:-:S03]  /*2dec90*/  LOP3.LUT R48, R11, 0x7ff00000, RZ, 0xc0, !PT ;  /* 0x7ff000000b307812 */ /* 0x000fc600078ec0ff */
[----:B------:R-:W-:Y:S01]  /*2deca0*/  @!P0 DMUL R6, R10, 8.98846567431157953865e+307 ;  /* 0x7fe000000a068828 */ /* 0x000fe20000000000 */
[----:B------:R-:W-:Y:S01]  /*2decb0*/  ISETP.GE.U32.AND P3, PT, R53, R48, PT ;  /* 0x000000303500720c */ /* 0x000fe20003f66070 */
[----:B------:R-:W-:Y:S02]  /*2decc0*/  IMAD.MOV.U32 R51, RZ, RZ, R53 ;  /* 0x000000ffff337224 */ /* 0x000fe400078e0035 */
[----:B------:R-:W-:Y:S02]  /*2decd0*/  @!P1 LOP3.LUT R40, R11, 0x7ff00000, RZ, 0xc0, !PT ;  /* 0x7ff000000b289812 */ /* 0x000fe400078ec0ff */
[----:B------:R-:W0:Y:S02]  /*2dece0*/  MUFU.RCP64H R21, R7 ;  /* 0x0000000700157308 */ /* 0x000e240000001800 */
[----:B------:R-:W-:Y:S02]  /*2decf0*/  @!P1 ISETP.GE.U32.AND P2, PT, R53, R40, PT ;  /* 0x000000283500920c */ /* 0x000fe40003f46070 */
[----:B------:R-:W-:-:S02]  /*2ded00*/  @!P0 LOP3.LUT R48, R7, 0x7ff00000, RZ, 0xc0, !PT ;  /* 0x7ff0000007308812 */ /* 0x000fc400078ec0ff */
[----:B------:R-:W-:-:S03]  /*2ded10*/  @!P1 SEL R41, R50, 0x63400000, !P2 ;  /* 0x6340000032299807 */ /* 0x000fc60005000000 */
[----:B------:R-:W-:Y:S01]  /*2ded20*/  VIADD R54, R48, 0xffffffff ;  /* 0xffffffff30367836 */ /* 0x000fe20000000000 */
[----:B------:R-:W-:-:S04]  /*2ded30*/  @!P1 LOP3.LUT R42, R41, 0x80000000, R15, 0xf8, !PT ;  /* 0x80000000292a9812 */ /* 0x000fc800078ef80f */
[----:B------:R-:W-:Y:S01]  /*2ded40*/  @!P1 LOP3.LUT R43, R42, 0x100000, RZ, 0xfc, !PT ;  /* 0x001000002a2b9812 */ /* 0x000fe200078efcff */
[----:B------:R-:W-:Y:S01]  /*2ded50*/  @!P1 IMAD.MOV.U32 R42, RZ, RZ, RZ ;  /* 0x000000ffff2a9224 */ /* 0x000fe200078e00ff */
[----:B0-----:R-:W-:-:S08]  /*2ded60*/  DFMA R4, R20, -R6, 1 ;  /* 0x3ff000001404742b */ /* 0x001fd00000000806 */
[----:B------:R-:W-:-:S08]  /*2ded70*/  DFMA R4, R4, R4, R4 ;  /* 0x000000040404722b */ /* 0x000fd00000000004 */
[----:B------:R-:W-:Y:S01]  /*2ded80*/  DFMA R20, R20, R4, R20 ;  /* 0x000000041414722b */ /* 0x000fe20000000014 */
[----:B------:R-:W-:Y:S01]  /*2ded90*/  SEL R5, R50, 0x63400000, !P3 ;  /* 0x6340000032057807 */ /* 0x000fe20005800000 */
[----:B------:R-:W-:-:S03]  /*2deda0*/  IMAD.MOV.U32 R4, RZ, RZ, R14 ;  /* 0x000000ffff047224 */ /* 0x000fc600078e000e */
[----:B------:R-:W-:-:S03]  /*2dedb0*/  LOP3.LUT R5, R5, 0x800fffff, R15, 0xf8, !PT ;  /* 0x800fffff05057812 */ /* 0x000fc600078ef80f */
[----:B------:R-:W-:-:S03]  /*2dedc0*/  DFMA R40, R20, -R6, 1 ;  /* 0x3ff000001428742b */ /* 0x000fc60000000806 */
[----:B------:R-:W-:-:S05]  /*2dedd0*/  @!P1 DFMA R4, R4, 2, -R42 ;  /* 0x400000000404982b */ /* 0x000fca000000082a */
[----:B------:R-:W-:-:S05]  /*2dede0*/  DFMA R20, R20, R40, R20 ;  /* 0x000000281414722b */ /* 0x000fca0000000014 */
[----:B------:R-:W-:-:S03]  /*2dedf0*/  @!P1 LOP3.LUT R51, R5, 0x7ff00000, RZ, 0xc0, !PT ;  /* 0x7ff0000005339812 */ /* 0x000fc600078ec0ff */
[----:B------:R-:W-:Y:S02]  /*2dee00*/  DMUL R40, R20, R4 ;  /* 0x0000000414287228 */ /* 0x000fe40000000000 */
[----:B------:R-:W-:-:S05]  /*2dee10*/  VIADD R52, R51, 0xffffffff ;  /* 0xffffffff33347836 */ /* 0x000fca0000000000 */
[----:B------:R-:W-:Y:S01]  /*2dee20*/  ISETP.GT.U32.AND P0, PT, R52, 0x7feffffe, PT ;  /* 0x7feffffe3400780c */ /* 0x000fe20003f04070 */
[----:B------:R-:W-:-:S03]  /*2dee30*/  DFMA R42, R40, -R6, R4 ;  /* 0x80000006282a722b */ /* 0x000fc60000000004 */
[----:B------:R-:W-:-:S05]  /*2dee40*/  ISETP.GT.U32.OR P0, PT, R54, 0x7feffffe, P0 ;  /* 0x7feffffe3600780c */ /* 0x000fca0000704470 */
[----:B------:R-:W-:-:S08]  /*2dee50*/  DFMA R20, R20, R42, R40 ;  /* 0x0000002a1414722b */ /* 0x000fd00000000028 */
[----:B------:R-:W-:Y:S05]  /*2dee60*/  @P0 BRA `(.L_x_15224) ;  /* 0x00000000006c0947 */ /* 0x000fea0003800000 */
[----:B------:R-:W-:-:S04]  /*2dee70*/  LOP3.LUT R40, R11, 0x7ff00000, RZ, 0xc0, !PT ;  /* 0x7ff000000b287812 */ /* 0x000fc800078ec0ff */
[CC--:B------:R-:W-:Y:S02]  /*2dee80*/  VIADDMNMX R14, R53.reuse, -R40.reuse, 0xb9600000, !PT ;  /* 0xb9600000350e7446 */ /* 0x0c0fe40007800928 */
[----:B------:R-:W-:Y:S02]  /*2dee90*/  ISETP.GE.U32.AND P0, PT, R53, R40, PT ;  /* 0x000000283500720c */ /* 0x000fe40003f06070 */
[----:B------:R-:W-:Y:S02]  /*2deea0*/  VIMNMX R14, PT, PT, R14, 0x46a00000, PT ;  /* 0x46a000000e0e7848 */ /* 0x000fe40003fe0100 */
[----:B------:R-:W-:-:S05]  /*2deeb0*/  SEL R15, R50, 0x63400000, !P0 ;  /* 0x63400000320f7807 */ /* 0x000fca0004000000 */
[----:B------:R-:W-:Y:S02]  /*2deec0*/  IMAD.IADD R42, R14, 0x1, -R15 ;  /* 0x000000010e2a7824 */ /* 0x000fe400078e0a0f */
[----:B------:R-:W-:Y:S02]  /*2deed0*/  IMAD.MOV.U32 R14, RZ, RZ, RZ ;  /* 0x000000ffff0e7224 */ /* 0x000fe400078e00ff */
[----:B------:R-:W-:-:S06]  /*2deee0*/  VIADD R15, R42, 0x7fe00000 ;  /* 0x7fe000002a0f7836 */ /* 0x000fcc0000000000 */
[----:B------:R-:W-:-:S10]  /*2deef0*/  DMUL R40, R20, R14 ;  /* 0x0000000e14287228 */ /* 0x000fd40000000000 */
[----:B------:R-:W-:-:S13]  /*2def00*/  FSETP.GTU.AND P0, PT, |R41|, 1.469367938527859385e-39, PT ;  /* 0x001000002900780b */ /* 0x000fda0003f0c200 */
[----:B------:R-:W-:Y:S05]  /*2def10*/  @P0 BRA `(.L_x_15225) ;  /* 0x0000000000940947 */ /* 0x000fea0003800000 */
[----:B------:R-:W-:Y:S01]  /*2def20*/  DFMA R4, R20, -R6, R4 ;  /* 0x800000061404722b */ /* 0x000fe20000000004 */
[----:B------:R-:W-:-:S09]  /*2def30*/  IMAD.MOV.U32 R14, RZ, RZ, RZ ;  /* 0x000000ffff0e7224 */ /* 0x000fd200078e00ff */
[C---:B------:R-:W-:Y:S02]  /*2def40*/  FSETP.NEU.AND P0, PT, R5.reuse, RZ, PT ;  /* 0x000000ff0500720b */ /* 0x040fe40003f0d000 */
[----:B------:R-:W-:-:S04]  /*2def50*/  LOP3.LUT R11, R5, 0x80000000, R11, 0x48, !PT ;  /* 0x80000000050b7812 */ /* 0x000fc800078e480b */
[----:B------:R-:W-:-:S07]  /*2def60*/  LOP3.LUT R15, R11, R15, RZ, 0xfc, !PT ;  /* 0x0000000f0b0f7212 */ /* 0x000fce00078efcff */
[----:B------:R-:W-:Y:S05]  /*2def70*/  @!P0 BRA `(.L_x_15225) ;  /* 0x00000000007c8947 */ /* 0x000fea0003800000 */
[----:B------:R-:W-:Y:S01]  /*2def80*/  IMAD.MOV R5, RZ, RZ, -R42 ;  /* 0x000000ffff057224 */ /* 0x000fe200078e0a2a */
[----:B------:R-:W-:Y:S01]  /*2def90*/  DMUL.RP R14, R20, R14 ;  /* 0x0000000e140e7228 */ /* 0x000fe20000008000 */
[----:B------:R-:W-:-:S06]  /*2defa0*/  IMAD.MOV.U32 R4, RZ, RZ, RZ ;  /* 0x000000ffff047224 */ /* 0x000fcc00078e00ff */
[----:B------:R-:W-:-:S03]  /*2defb0*/  DFMA R4, R40, -R4, R20 ;  /* 0x800000042804722b */ /* 0x000fc60000000014 */
[----:B------:R-:W-:-:S03]  /*2defc0*/  LOP3.LUT R11, R15, R11, RZ, 0x3c, !PT ;  /* 0x0000000b0f0b7212 */ /* 0x000fc600078e3cff */
[----:B------:R-:W-:-:S04]  /*2defd0*/  IADD3 R4, PT, PT, -R42, -0x43300000, RZ ;  /* 0xbcd000002a047810 */ /* 0x000fc80007ffe1ff */
[----:B------:R-:W-:-:S04]  /*2defe0*/  FSETP.NEU.AND P0, PT, |R5|, R4, PT ;  /* 0x000000040500720b */ /* 0x000fc80003f0d200 */
[----:B------:R-:W-:Y:S02]  /*2deff0*/  FSEL R40, R14, R40, !P0 ;  /* 0x000000280e287208 */ /* 0x000fe40004000000 */
[----:B------:R-:W-:Y:S01]  /*2df000*/  FSEL R41, R11, R41, !P0 ;  /* 0x000000290b297208 */ /* 0x000fe20004000000 */
[----:B------:R-:W-:Y:S06]  /*2df010*/  BRA `(.L_x_15225) ;  /* 0x0000000000547947 */ /* 0x000fec0003800000 */
.L_x_15224:
[----:B------:R-:W-:-:S14]  /*2df020*/  DSETP.NAN.AND P0, PT, R14, R14, PT ;  /* 0x0000000e0e00722a */ /* 0x000fdc0003f08000 */
[----:B------:R-:W-:Y:S05]  /*2df030*/  @P0 BRA `(.L_x_15226) ;  /* 0x0000000000440947 */ /* 0x000fea0003800000 */
[----:B------:R-:W-:-:S14]  /*2df040*/  DSETP.NAN.AND P0, PT, R10, R10, PT ;  /* 0x0000000a0a00722a */ /* 0x000fdc0003f08000 */
[----:B------:R-:W-:Y:S05]  /*2df050*/  @P0 BRA `(.L_x_15227) ;  /* 0x0000000000300947 */ /* 0x000fea0003800000 */
[----:B------:R-:W-:Y:S01]  /*2df060*/  ISETP.NE.AND P0, PT, R51, R48, PT ;  /* 0x000000303300720c */ /* 0x000fe20003f05270 */
[----:B------:R-:W-:Y:S02]  /*2df070*/  IMAD.MOV.U32 R40, RZ, RZ, 0x0 ;  /* 0x00000000ff287424 */ /* 0x000fe400078e00ff */
[----:B------:R-:W-:-:S10]  /*2df080*/  IMAD.MOV.U32 R41, RZ, RZ, -0x80000 ;  /* 0xfff80000ff297424 */ /* 0x000fd400078e00ff */
[----:B------:R-:W-:Y:S05]  /*2df090*/  @!P0 BRA `(.L_x_15225) ;  /* 0x0000000000348947 */ /* 0x000fea0003800000 */
[----:B------:R-:W-:Y:S02]  /*2df0a0*/  ISETP.NE.AND P0, PT, R51, 0x7ff00000, PT ;  /* 0x7ff000003300780c */ /* 0x000fe40003f05270 */
[----:B------:R-:W-:Y:S02]  /*2df0b0*/  LOP3.LUT R41, R15, 0x80000000, R11, 0x48, !PT ;  /* 0x800000000f297812 */ /* 0x000fe400078e480b */
[----:B------:R-:W-:-:S13]  /*2df0c0*/  ISETP.EQ.OR P0, PT, R48, RZ, !P0 ;  /* 0x000000ff3000720c */ /* 0x000fda0004702670 */
[----:B------:R-:W-:Y:S01]  /*2df0d0*/  @P0 LOP3.LUT R4, R41, 0x7ff00000, RZ, 0xfc, !PT ;  /* 0x7ff0000029040812 */ /* 0x000fe200078efcff */
[----:B------:R-:W-:Y:S02]  /*2df0e0*/  @!P0 IMAD.MOV.U32 R40, RZ, RZ, RZ ;  /* 0x000000ffff288224 */ /* 0x000fe400078e00ff */
[----:B------:R-:W-:Y:S02]  /*2df0f0*/  @P0 IMAD.MOV.U32 R40, RZ, RZ, RZ ;  /* 0x000000ffff280224 */ /* 0x000fe400078e00ff */
[----:B------:R-:W-:Y:S01]  /*2df100*/  @P0 IMAD.MOV.U32 R41, RZ, RZ, R4 ;  /* 0x000000ffff290224 */ /* 0x000fe200078e0004 */
[----:B------:R-:W-:Y:S06]  /*2df110*/  BRA `(.L_x_15225) ;  /* 0x0000000000147947 */ /* 0x000fec0003800000 */
.L_x_15227:
[----:B------:R-:W-:Y:S01]  /*2df120*/  LOP3.LUT R41, R11, 0x80000, RZ, 0xfc, !PT ;  /* 0x000800000b297812 */ /* 0x000fe200078efcff */
[----:B------:R-:W-:Y:S01]  /*2df130*/  IMAD.MOV.U32 R40, RZ, RZ, R10 ;  /* 0x000000ffff287224 */ /* 0x000fe200078e000a */
[----:B------:R-:W-:Y:S06]  /*2df140*/  BRA `(.L_x_15225) ;  /* 0x0000000000087947 */ /* 0x000fec0003800000 */
.L_x_15226:
[----:B------:R-:W-:Y:S01]  /*2df150*/  LOP3.LUT R41, R15, 0x80000, RZ, 0xfc, !PT ;  /* 0x000800000f297812 */ /* 0x000fe200078efcff */
[----:B------:R-:W-:-:S07]  /*2df160*/  IMAD.MOV.U32 R40, RZ, RZ, R14 ;  /* 0x000000ffff287224 */ /* 0x000fce00078e000e */
.L_x_15225:
[----:B------:R-:W-:Y:S05]  /*2df170*/  BSYNC B1 ;  /* 0x0000000000017941 */ /* 0x000fea0003800000 */
.L_x_15223:
[----:B------:R-:W-:Y:S02]  /*2df180*/  IMAD.MOV.U32 R4, RZ, RZ, R44 ;  /* 0x000000ffff047224 */ /* 0x000fe400078e002c */
[----:B------:R-:W-:-:S04]  /*2df190*/  IMAD.MOV.U32 R5, RZ, RZ, 0x0 ;  /* 0x00000000ff057424 */ /* 0x000fc800078e00ff */
[----:B------:R-:W-:Y:S05]  /*2df1a0*/  RET.REL.NODEC R4 `(_Z5entryPcS_PiPxS1_S0_S0_P19HostDeviceInterfacei) ;  /* 0xffffd20c04947950 */ /* 0x000fea0003c3ffff */
        .weak           $__internal_1_$__cuda_sm20_dsqrt_rn_f64_mediumpath_v1
        .type           $__internal_1_$__cuda_sm20_dsqrt_rn_f64_mediumpath_v1,@function
        .size           $__internal_1_$__cuda_sm20_dsqrt_rn_f64_mediumpath_v1,(.L_x_15292 - $__internal_1_$__cuda_sm20_dsqrt_rn_f64_mediumpath_v1)
$__internal_1_$__cuda_sm20_dsqrt_rn_f64_mediumpath_v1:
[----:B------:R-:W-:Y:S01]  /*2df1b0*/  ISETP.GE.U32.AND P1, PT, R6, -0x3400000, PT ;  /* 0xfcc000000600780c */ /* 0x000fe20003f26070 */
[----:B------:R-:W-:Y:S01]  /*2df1c0*/  BSSY.RECONVERGENT B1, `(.L_x_15228) ;  /* 0x0000026000017945 */ /* 0x000fe20003800200 */
[----:B------:R-:W-:Y:S02]  /*2df1d0*/  IMAD.MOV.U32 R20, RZ, RZ, R32 ;  /* 0x000000ffff147224 */ /* 0x000fe400078e0020 */
[----:B------:R-:W-:Y:S02]  /*2df1e0*/  IMAD.MOV.U32 R6, RZ, RZ, R40 ;  /* 0x000000ffff067224 */ /* 0x000fe400078e0028 */
[----:B------:R-:W-:-:S07]  /*2df1f0*/  IMAD.MOV.U32 R7, RZ, RZ, R41 ;  /* 0x000000ffff077224 */ /* 0x000fce00078e0029 */
[----:B------:R-:W-:Y:S05]  /*2df200*/  @!P1 BRA `(.L_x_15229) ;  /* 0x0000000000209947 */ /* 0x000fea0003800000 */
[----:B------:R-:W-:-:S10]  /*2df210*/  DFMA.RM R6, R6, R20, R34 ;  /* 0x000000140606722b */ /* 0x000fd40000004022 */
[----:B------:R-:W-:-:S05]  /*2df220*/  IADD3 R14, P1, PT, R6, 0x1, RZ ;  /* 0x00000001060e7810 */ /* 0x000fca0007f3e0ff */
[----:B------:R-:W-:-:S06]  /*2df230*/  IMAD.X R15, RZ, RZ, R7, P1 ;  /* 0x000000ffff0f7224 */ /* 0x000fcc00008e0607 */
[----:B------:R-:W-:-:S08]  /*2df240*/  DFMA.RP R12, -R6, R14, R12 ;  /* 0x0000000e060c722b */ /* 0x000fd0000000810c */
[----:B------:R-:W-:-:S06]  /*2df250*/  DSETP.GT.AND P1, PT, R12, RZ, PT ;  /* 0x000000ff0c00722a */ /* 0x000fcc0003f24000 */
[----:B------:R-:W-:Y:S02]  /*2df260*/  FSEL R6, R14, R6, P1 ;  /* 0x000000060e067208 */ /* 0x000fe40000800000 */
[----:B------:R-:W-:Y:S01]  /*2df270*/  FSEL R7, R15, R7, P1 ;  /* 0x000000070f077208 */ /* 0x000fe20000800000 */
[----:B------:R-:W-:Y:S06]  /*2df280*/  BRA `(.L_x_15230) ;  /* 0x0000000000647947 */ /* 0x000fec0003800000 */
.L_x_15229:
[----:B------:R-:W-:-:S14]  /*2df290*/  DSETP.NE.AND P1, PT, R12, RZ, PT ;  /* 0x000000ff0c00722a */ /* 0x000fdc0003f25000 */
[----:B------:R-:W-:Y:S05]  /*2df2a0*/  @!P1 BRA `(.L_x_15231) ;  /* 0x0000000000589947 */ /* 0x000fea0003800000 */
[----:B------:R-:W-:-:S13]  /*2df2b0*/  ISETP.GE.AND P1, PT, R13, RZ, PT ;  /* 0x000000ff0d00720c */ /* 0x000fda0003f26270 */
[----:B------:R-:W-:Y:S02]  /*2df2c0*/  @!P1 IMAD.MOV.U32 R6, RZ, RZ, 0x0 ;  /* 0x00000000ff069424 */ /* 0x000fe400078e00ff */
[----:B------:R-:W-:Y:S01]  /*2df2d0*/  @!P1 IMAD.MOV.U32 R7, RZ, RZ, -0x80000 ;  /* 0xfff80000ff079424 */ /* 0x000fe200078e00ff */
[----:B------:R-:W-:Y:S06]  /*2df2e0*/  @!P1 BRA `(.L_x_15230) ;  /* 0x00000000004c9947 */ /* 0x000fec0003800000 */
[----:B------:R-:W-:-:S13]  /*2df2f0*/  ISETP.GT.AND P1, PT, R13, 0x7fefffff, PT ;  /* 0x7fefffff0d00780c */ /* 0x000fda0003f24270 */
[----:B------:R-:W-:Y:S05]  /*2df300*/  @P1 BRA `(.L_x_15231) ;  /* 0x0000000000401947 */ /* 0x000fea0003800000 */
[----:B------:R-:W-:Y:S01]  /*2df310*/  DMUL R6, R12, 8.11296384146066816958e+31 ;  /* 0x469000000c067828 */ /* 0x000fe20000000000 */
[----:B------:R-:W-:Y:S02]  /*2df320*/  IMAD.MOV.U32 R20, RZ, RZ, 0x0 ;  /* 0x00000000ff147424 */ /* 0x000fe400078e00ff */
[----:B------:R-:W-:Y:S02]  /*2df330*/  IMAD.MOV.U32 R12, RZ, RZ, RZ ;  /* 0x000000ffff0c7224 */ /* 0x000fe400078e00ff */
[----:B------:R-:W-:Y:S01]  /*2df340*/  IMAD.MOV.U32 R21, RZ, RZ, 0x3fd80000 ;  /* 0x3fd80000ff157424 */ /* 0x000fe200078e00ff */
[----:B------:R-:W0:Y:S03]  /*2df350*/  MUFU.RSQ64H R13, R7 ;  /* 0x00000007000d7308 */ /* 0x000e260000001c00 */
[----:B0-----:R-:W-:-:S08]  /*2df360*/  DMUL R14, R12, R12 ;  /* 0x0000000c0c0e7228 */ /* 0x001fd00000000000 */
[----:B------:R-:W-:-:S08]  /*2df370*/  DFMA R14, R6, -R14, 1 ;  /* 0x3ff00000060e742b */ /* 0x000fd0000000080e */
[----:B------:R-:W-:Y:S02]  /*2df380*/  DFMA R20, R14, R20, 0.5 ;  /* 0x3fe000000e14742b */ /* 0x000fe40000000014 */
[----:B------:R-:W-:-:S08]  /*2df390*/  DMUL R14, R12, R14 ;  /* 0x0000000e0c0e7228 */ /* 0x000fd00000000000 */
[----:B------:R-:W-:-:S08]  /*2df3a0*/  DFMA R14, R20, R14, R12 ;  /* 0x0000000e140e722b */ /* 0x000fd0000000000c */
[----:B------:R-:W-:Y:S02]  /*2df3b0*/  DMUL R12, R6, R14 ;  /* 0x0000000e060c7228 */ /* 0x000fe40000000000 */
[----:B------:R-:W-:-:S06]  /*2df3c0*/  VIADD R15, R15, 0xfff00000 ;  /* 0xfff000000f0f7836 */ /* 0x000fcc0000000000 */
[----:B------:R-:W-:-:S08]  /*2df3d0*/  DFMA R20, R12, -R12, R6 ;  /* 0x8000000c0c14722b */ /* 0x000fd00000000006 */
[----:B------:R-:W-:-:S10]  /*2df3e0*/  DFMA R6, R14, R20, R12 ;  /* 0x000000140e06722b */ /* 0x000fd4000000000c */
[----:B------:R-:W-:Y:S01]  /*2df3f0*/  VIADD R7, R7, 0xfcb00000 ;  /* 0xfcb0000007077836 */ /* 0x000fe20000000000 */
[----:B------:R-:W-:Y:S06]  /*2df400*/  BRA `(.L_x_15230) ;  /* 0x0000000000047947 */ /* 0x000fec0003800000 */
.L_x_15231:
[----:B------:R-:W-:-:S11]  /*2df410*/  DADD R6, R12, R12 ;  /* 0x000000000c067229 */ /* 0x000fd6000000000c */
.L_x_15230:
[----:B------:R-:W-:Y:S05]  /*2df420*/  BSYNC.RECONVERGENT B1 ;  /* 0x0000000000017941 */ /* 0x000fea0003800200 */
.L_x_15228:
[----:B------:R-:W-:Y:S02]  /*2df430*/  IMAD.MOV.U32 R14, RZ, RZ, R6 ;  /* 0x000000ffff0e7224 */ /* 0x000fe400078e0006 */
[----:B------:R-:W-:Y:S02]  /*2df440*/  IMAD.MOV.U32 R15, RZ, RZ, R7 ;  /* 0x000000ffff0f7224 */ /* 0x000fe400078e0007 */
[----:B------:R-:W-:Y:S02]  /*2df450*/  IMAD.MOV.U32 R6, RZ, RZ, R39 ;  /* 0x000000ffff067224 */ /* 0x000fe400078e0027 */
[----:B------:R-:W-:-:S04]  /*2df460*/  IMAD.MOV.U32 R7, RZ, RZ, 0x0 ;  /* 0x00000000ff077424 */ /* 0x000fc800078e00ff */
[----:B------:R-:W-:Y:S05]  /*2df470*/  RET.REL.NODEC R6 `(_Z5entryPcS_PiPxS1_S0_S0_P19HostDeviceInterfacei) ;  /* 0xffffd20806e07950 */ /* 0x000fea0003c3ffff */
.L_x_15232:
[----:B------:R-:W-:-:S00]  /*2df480*/  BRA `(.L_x_15232) ;  /* 0xfffffffc00fc7947 */ /* 0x000fc0000383ffff */
[----:B------:R-:W-:-:S00]  /*2df490*/  NOP ;  /* 0x0000000000007918 */ /* 0x000fc00000000000 */
        /* <DEDUP_REMOVED lines=14> */
.L_x_15292:


//--------------------- .nv.global.init           --------------------------
	.section	.nv.global.init,"aw",@progbits
.nv.global.init:
	.type		$str$19,@object
	.size		$str$19,($str$1 - $str$19)
$str$19:
        /*0000*/ 	.byte	0x3a, 0x00
	.type		$str$1,@object
	.size		$str$1,($str$22 - $str$1)
$str$1:
        /*0002*/ 	.byte	0x0a, 0x00
	.type		$str$22,@object
	.size		$str$22,($str$24 - $str$22)
$str$22:
        /*0004*/ 	.byte	0x27, 0x00
	.type		$str$24,@object
	.size		$str$24,($str - $str$24)
$str$24:
        /*0006*/ 	.byte	0x2c, 0x00
	.type		$str,@object
	.size		$str,($str$4 - $str)
$str:
        /*0008*/ 	.byte	0x25, 0x63, 0x00
	.type		$str$4,@object
	.size		$str$4,($str$6 - $str$4)
$str$4:
        /*000b*/ 	.byte	0x25, 0x64, 0x00
	.type		$str$6,@object
	.size		$str$6,($str$20 - $str$6)
$str$6:
        /*000e*/ 	.byte	0x27, 0x0a, 0x00
	.type		$str$20,@object
	.size		$str$20,($str$3 - $str$20)
$str$20:
        /*0011*/ 	.byte	0x2c, 0x20, 0x00
	.type		$str$3,@object
	.size		$str$3,($str$2 - $str$3)
$str$3:
        /*0014*/ 	.byte	0x25, 0x65, 0x0a, 0x00
	.type		$str$2,@object
	.size		$str$2,($str$28 - $str$2)
$str$2:
        /*0018*/ 	.byte	0x25, 0x6c, 0x6c, 0x64, 0x0a, 0x00
	.type		$str$28,@object
	.size		$str$28,($str$16 - $str$28)
$str$28:
        /*001e*/ 	.byte	0x44, 0x6f, 0x6e, 0x65, 0x2e, 0x00
	.type		$str$16,@object
	.size		$str$16,($str$14 - $str$16)
$str$16:
        /*0024*/ 	.byte	0x20, 0x62, 0x79, 0x74, 0x65, 0x73, 0x00
	.type		$str$14,@object
	.size		$str$14,($str$26 - $str$14)
$str$14:
        /*002b*/ 	.byte	0x2d, 0x32, 0x31, 0x34, 0x37, 0x34, 0x38, 0x33, 0x36, 0x34, 0x38, 0x00
	.type		$str$26,@object
	.size		$str$26,($str$17 - $str$26)
$str$26:
        /*0037*/ 	.byte	0x6d, 0x5f, 0x63, 0x6f, 0x6e, 0x76, 0x65, 0x72, 0x67, 0x65, 0x64, 0x3a, 0x20, 0x00
	.type		$str$17,@object
	.size		$str$17,($str$23 - $str$17)
$str$17:
        /*0045*/ 	.byte	0x53, 0x74, 0x61, 0x72, 0x74, 0x20, 0x6c, 0x6f, 0x6f, 0x70, 0x2e, 0x2e, 0x2e, 0x00
	.type		$str$23,@object
	.size		$str$23,($str$21 - $str$23)
$str$23:
        /*0053*/ 	.byte	0x67, 0x6f, 0x74, 0x20, 0x6d, 0x65, 0x73, 0x73, 0x61, 0x67, 0x65, 0x3a, 0x20, 0x27, 0x00
	.type		$str$21,@object
	.size		$str$21,($str$25 - $str$21)
$str$21:
        /*0062*/ 	.byte	0x73, 0x65, 0x6e, 0x64, 0x20, 0x6d, 0x65, 0x73, 0x73, 0x61, 0x67, 0x65, 0x3a, 0x20, 0x27, 0x00
	.type		$str$25,@object
	.size		$str$25,($str$7 - $str$25)
$str$25:
        /*0072*/ 	.byte	0x63, 0x61, 0x6c, 0x63, 0x75, 0x6c, 0x61, 0x74, 0x65, 0x45, 0x72, 0x72, 0x6f, 0x72, 0x3a, 0x20
        /*0082*/ 	.byte	0x00
	.type		$str$7,@object
	.size		$str$7,($str$15 - $str$7)
$str$7:
        /*0083*/ 	.byte	0x30, 0x31, 0x32, 0x33, 0x34, 0x35, 0x36, 0x37, 0x38, 0x39, 0x61, 0x62, 0x63, 0x64, 0x65, 0x66
        /*0093*/ 	.byte	0x00
	.type		$str$15,@object
	.size		$str$15,($str$32 - $str$15)
$str$15:
        /*0094*/ 	.byte	0x53, 0x68, 0x61, 0x72, 0x65, 0x64, 0x4d, 0x65, 0x6d, 0x6f, 0x72, 0x79, 0x53, 0x69, 0x7a, 0x65
        /*00a4*/ 	.byte	0x3a, 0x20, 0x00
	.type		$str$32,@object
	.size		$str$32,($str$30 - $str$32)
$str$32:
        /*00a7*/ 	.byte	0x53, 0x74, 0x72, 0x69, 0x6e, 0x67, 0x20, 0x69, 0x6e, 0x64, 0x65, 0x78, 0x20, 0x6f, 0x75, 0x74
        /*00b7*/ 	.byte	0x20, 0x6f, 0x66, 0x20, 0x72, 0x61, 0x6e, 0x67, 0x65, 0x3a, 0x20, 0x00
	.type		$str$30,@object
	.size		$str$30,($str$5 - $str$30)
$str$30:
        /*00c3*/ 	.byte	0x44, 0x65, 0x6e, 0x73, 0x65, 0x44, 0x6f, 0x75, 0x62, 0x6c, 0x65, 0x56, 0x65, 0x63, 0x74, 0x6f
        /*00d3*/ 	.byte	0x72, 0x20, 0x6e, 0x6f, 0x20, 0x76, 0x61, 0x6c, 0x75, 0x65, 0x73, 0x20, 0x66, 0x6f, 0x75, 0x6e
        /*00e3*/ 	.byte	0x64, 0x21, 0x00
	.type		$str$5,@object
	.size		$str$5,($str$27 - $str$5)
$str$5:
        /*00e6*/ 	.byte	0x61, 0x74, 0x5f, 0x69, 0x6c, 0x6c, 0x65, 0x63, 0x6b, 0x65, 0x72, 0x5f, 0x73, 0x74, 0x72, 0x69
        /*00f6*/ 	.byte	0x6e, 0x67, 0x5f, 0x63, 0x6f, 0x6e, 0x73, 0x74, 0x61, 0x6e, 0x74, 0x20, 0x73, 0x74, 0x72, 0x3a
        /*0106*/ 	.byte	0x20, 0x27, 0x00
	.type		$str$27,@object
	.size		$str$27,($str$10 - $str$27)
$str$27:
        /*0109*/ 	.byte	0x46, 0x69, 0x6e, 0x69, 0x73, 0x68, 0x65, 0x64, 0x21, 0x20, 0x57, 0x72, 0x69, 0x74, 0x69, 0x6e
        /*0119*/ 	.byte	0x67, 0x20, 0x74, 0x68, 0x65, 0x20, 0x61, 0x73, 0x73, 0x69, 0x67, 0x6e, 0x6d, 0x65, 0x6e, 0x74
        /*0129*/ 	.byte	0x73, 0x2e, 0x2e, 0x2e, 0x00
	.type		$str$10,@object
	.size		$str$10,($str$9 - $str$10)
$str$10:
        /*012e*/ 	.byte	0x67, 0x70, 0x75, 0x5f, 0x54, 0x68, 0x72, 0x65, 0x61, 0x64, 0x20, 0x25, 0x64, 0x20, 0x47, 0x4f
        /*013e*/ 	.byte	0x54, 0x20, 0x4c, 0x4f, 0x43, 0x4b, 0x20, 0x6c, 0x6f, 0x63, 0x6b, 0x5f, 0x74, 0x68, 0x72, 0x65
        /*014e*/ 	.byte	0x61, 0x64, 0x5f, 0x69, 0x64, 0x3a, 0x20, 0x25, 0x64, 0x0a, 0x00
	.type		$str$9,@object
	.size		$str$9,($str$8 - $str$9)
$str$9:
        /*0159*/ 	.byte	0x45, 0x78, 0x63, 0x65, 0x70, 0x74, 0x69, 0x6f, 0x6e, 0x20, 0x69, 0x6e, 0x20, 0x48, 0x61, 0x6d
        /*0169*/ 	.byte	0x61, 0x50, 0x65, 0x65, 0x72, 0x2e, 0x73, 0x65, 0x6e, 0x64, 0x3a, 0x20, 0x75, 0x6e, 0x73, 0x75
        /*0179*/ 	.byte	0x70, 0x70, 0x6f, 0x72, 0x74, 0x65, 0x64, 0x20, 0x54, 0x79, 0x70, 0x65, 0x0a, 0x00
	.type		$str$8,@object
	.size		$str$8,($str$11 - $str$8)
$str$8:
        /*0187*/ 	.byte	0x45, 0x78, 0x63, 0x65, 0x70, 0x74, 0x69, 0x6f, 0x6e, 0x20, 0x69, 0x6e, 0x20, 0x48, 0x61, 0x6d
        /*0197*/ 	.byte	0x61, 0x50, 0x65, 0x65, 0x72, 0x2e, 0x73, 0x65, 0x6e, 0x64, 0x3a, 0x20, 0x75, 0x6e, 0x73, 0x75
        /*01a7*/ 	.byte	0x70, 0x70, 0x6f, 0x72, 0x74, 0x65, 0x64, 0x20, 0x4e, 0x55, 0x4c, 0x4c, 0x20, 0x54, 0x79, 0x70
        /*01b7*/ 	.byte	0x65, 0x0a, 0x00
	.type		$str$11,@object
	.size		$str$11,($str$12 - $str$11)
$str$11:
        /*01ba*/ 	.byte	0x45, 0x78, 0x63, 0x65, 0x70, 0x74, 0x69, 0x6f, 0x6e, 0x20, 0x69, 0x6e, 0x20, 0x48, 0x61, 0x6d
        /*01ca*/ 	.byte	0x61, 0x50, 0x65, 0x65, 0x72, 0x2e, 0x72, 0x65, 0x61, 0x64, 0x4e, 0x65, 0x78, 0x74, 0x3a, 0x20
        /*01da*/ 	.byte	0x75, 0x6e, 0x73, 0x75, 0x70, 0x70, 0x6f, 0x72, 0x74, 0x65, 0x64, 0x20, 0x4b, 0x65, 0x79, 0x20
        /*01ea*/ 	.byte	0x54, 0x79, 0x70, 0x65, 0x0a, 0x00
	.type		$str$12,@object
	.size		$str$12,($str$13 - $str$12)
$str$12:
        /*01f0*/ 	.byte	0x45, 0x78, 0x63, 0x65, 0x70, 0x74, 0x69, 0x6f, 0x6e, 0x20, 0x69, 0x6e, 0x20, 0x48, 0x61, 0x6d
        /*0200*/ 	.byte	0x61, 0x50, 0x65, 0x65, 0x72, 0x2e, 0x72, 0x65, 0x61, 0x64, 0x4e, 0x65, 0x78, 0x74, 0x3a, 0x20
        /*0210*/ 	.byte	0x75, 0x6e, 0x73, 0x75, 0x70, 0x70, 0x6f, 0x72, 0x74, 0x65, 0x64, 0x20, 0x56, 0x61, 0x6c, 0x75
        /*0220*/ 	.byte	0x65, 0x20, 0x54, 0x79, 0x70, 0x65, 0x0a, 0x00
	.type		$str$13,@object
	.size		$str$13,(.L_15 - $str$13)
$str$13:
        /*0228*/ 	.byte	0x45, 0x78, 0x63, 0x65, 0x70, 0x74, 0x69, 0x6f, 0x6e, 0x20, 0x69, 0x6e, 0x20, 0x48, 0x61, 0x6d
        /*0238*/ 	.byte	0x61, 0x50, 0x65, 0x65, 0x72, 0x2e, 0x72, 0x65, 0x61, 0x64, 0x4e, 0x65, 0x78, 0x74, 0x3a, 0x20
        /*0248*/ 	.byte	0x6b, 0x65, 0x79, 0x20, 0x61, 0x6e, 0x64, 0x20, 0x76, 0x61, 0x6c, 0x75, 0x65, 0x20, 0x61, 0x72
        /*0258*/ 	.byte	0x65, 0x20, 0x4e, 0x55, 0x4c, 0x4c, 0x21, 0x0a, 0x00
.L_15:


//--------------------- .nv.shared._Z5entryPcS_PiPxS1_S0_S0_P19HostDeviceInterfacei --------------------------
	.section	.nv.shared._Z5entryPcS_PiPxS1_S0_S0_P19HostDeviceInterfacei,"aw",@nobits
	.sectionflags	@""
	.align	8
.nv.shared._Z5entryPcS_PiPxS1_S0_S0_P19HostDeviceInterfacei:
	.zero		42008


//--------------------- .nv.shared.reserved.0     --------------------------
	.section	.nv.shared.reserved.0,"aw",@nobits
	.weak		__nv_reservedSMEM_offset_0_alias
	.size		__nv_reservedSMEM_offset_0_alias, 0, 64
	.other		__nv_reservedSMEM_offset_0_alias,@"STO_CUDA_RESERVED_SHARED STV_DEFAULT"
__nv_reservedSMEM_offset_0_alias:
	.zero		0
	.zero		64


//--------------------- .nv.global                --------------------------
	.section	.nv.global,"aw",@nobits
	.align	8
.nv.global:
	.type		global_now,@object
	.size		global_now,(host_device_interface - global_now)
global_now:
	.zero		8
	.type		host_device_interface,@object
	.size		host_device_interface,(.L_1 - host_device_interface)
host_device_interface:
	.zero		8
.L_1:


//--------------------- .nv.constant0._Z5entryPcS_PiPxS1_S0_S0_P19HostDeviceInterfacei --------------------------
	.section	.nv.constant0._Z5entryPcS_PiPxS1_S0_S0_P19HostDeviceInterfacei,"a",@progbits
	.sectionflags	@""
	.align	4
.nv.constant0._Z5entryPcS_PiPxS1_S0_S0_P19HostDeviceInterfacei:
	.zero		964


//--------------------- SYMBOLS --------------------------

	.type		.nv.reservedSmem.offset0,@object
	.size		.nv.reservedSmem.offset0,0x4
	.type		.nv.reservedSmem.cap,@object
	.size		.nv.reservedSmem.cap,0x4
	.type		vprintf,@function
